	.target	sm_80

	.elftype	@"ET_EXEC"


//--------------------- .note.nv.tkinfo           --------------------------
	.section	.note.nv.tkinfo,"",@"SHT_NOTE"
	.sectionflags	@"SHF_NOTE_NV_TKINFO"
	.tkinfo
        /*0018*/ 	.word	0x00000002
        /*0030*/ 	.string	""
        /*0030*/ 	.string	"ptxas"
        /*0030*/ 	.string	"Cuda compilation tools, release 13.0, V13.0.88"
        /*0030*/ 	.string	"Build cuda_13.0.r13.0/compiler.36424714_0"
        /*0030*/ 	.string	"-arch sm_80 -m 64 "



//--------------------- .note.nv.cuinfo           --------------------------
	.section	.note.nv.cuinfo,"",@"SHT_NOTE"
	.sectionflags	@"SHF_NOTE_NV_CUINFO"
        /*0018*/ 	.short	0x0002
        /*001a*/ 	.short	0x0050
        /*001c*/ 	.short	0x0082
	.zero		2


//--------------------- .nv.info                  --------------------------
	.section	.nv.info,"",@"SHT_CUDA_INFO"
	.align	4


	//----- nvinfo : EIATTR_REGCOUNT
	.align		4
        /*0000*/ 	.byte	0x04, 0x2f
        /*0002*/ 	.short	(.L_12 - .L_11)
	.align		4
.L_11:
        /*0004*/ 	.word	index@(_ZN7cutlass13device_kernelIN5flash19enable_sm80_to_sm89INS1_16FlashAttnFwdSm80INS1_25CollectiveMainloopFwdSm80ILi4ELi1ELb0EN4cute5tupleIJNS5_1CILi128EEENS7_ILi64EEES8_EEELi128ENS_6half_tEfNS_4arch4Sm80ELb1ELb0ELb0ELb1ELb1ELb1ELb1ELb0EEENS1_21CollectiveEpilogueFwdINS6_IJS8_S8_S9_EEENS6_IJNS7_ILi1EEESH_SH_EEESB_SD_Li128ELb1ELb1ELb0ELb0EEENS1_19SingleTileSchedulerILb1ELb0ELb1ELi128EEEEEEEEEvNT_6ParamsE)
        /*0008*/ 	.word	0x000000ff


	//----- nvinfo : EIATTR_FRAME_SIZE
	.align		4
.L_12:
        /*000c*/ 	.byte	0x04, 0x11
        /*000e*/ 	.short	(.L_14 - .L_13)
	.align		4
.L_13:
        /*0010*/ 	.word	index@(_ZN7cutlass13device_kernelIN5flash19enable_sm80_to_sm89INS1_16FlashAttnFwdSm80INS1_25CollectiveMainloopFwdSm80ILi4ELi1ELb0EN4cute5tupleIJNS5_1CILi128EEENS7_ILi64EEES8_EEELi128ENS_6half_tEfNS_4arch4Sm80ELb1ELb0ELb0ELb1ELb1ELb1ELb1ELb0EEENS1_21CollectiveEpilogueFwdINS6_IJS8_S8_S9_EEENS6_IJNS7_ILi1EEESH_SH_EEESB_SD_Li128ELb1ELb1ELb0ELb0EEENS1_19SingleTileSchedulerILb1ELb0ELb1ELi128EEEEEEEEEvNT_6ParamsE)
        /*0014*/ 	.word	0x000000b0


	//----- nvinfo : EIATTR_REGCOUNT
	.align		4
.L_14:
        /*0018*/ 	.byte	0x04, 0x2f
        /*001a*/ 	.short	(.L_16 - .L_15)
	.align		4
.L_15:
        /*001c*/ 	.word	index@(_ZN7cutlass13device_kernelIN5flash19enable_sm80_to_sm89INS1_16FlashAttnFwdSm80INS1_25CollectiveMainloopFwdSm80ILi4ELi1ELb0EN4cute5tupleIJNS5_1CILi128EEENS7_ILi64EEES8_EEELi128ENS_6half_tEfNS_4arch4Sm80ELb1ELb0ELb0ELb1ELb1ELb0ELb1ELb0EEENS1_21CollectiveEpilogueFwdINS6_IJS8_S8_S9_EEENS6_IJNS7_ILi1EEESH_SH_EEESB_SD_Li128ELb1ELb1ELb0ELb0EEENS1_19SingleTileSchedulerILb1ELb0ELb1ELi128EEEEEEEEEvNT_6ParamsE)
        /*0020*/ 	.word	0x000000ff


	//----- nvinfo : EIATTR_FRAME_SIZE
	.align		4
.L_16:
        /*0024*/ 	.byte	0x04, 0x11
        /*0026*/ 	.short	(.L_18 - .L_17)
	.align		4
.L_17:
        /*0028*/ 	.word	index@(_ZN7cutlass13device_kernelIN5flash19enable_sm80_to_sm89INS1_16FlashAttnFwdSm80INS1_25CollectiveMainloopFwdSm80ILi4ELi1ELb0EN4cute5tupleIJNS5_1CILi128EEENS7_ILi64EEES8_EEELi128ENS_6half_tEfNS_4arch4Sm80ELb1ELb0ELb0ELb1ELb1ELb0ELb1ELb0EEENS1_21CollectiveEpilogueFwdINS6_IJS8_S8_S9_EEENS6_IJNS7_ILi1EEESH_SH_EEESB_SD_Li128ELb1ELb1ELb0ELb0EEENS1_19SingleTileSchedulerILb1ELb0ELb1ELi128EEEEEEEEEvNT_6ParamsE)
        /*002c*/ 	.word	0x00000070


	//----- nvinfo : EIATTR_REGCOUNT
	.align		4
.L_18:
        /*0030*/ 	.byte	0x04, 0x2f
        /*0032*/ 	.short	(.L_20 - .L_19)
	.align		4
.L_19:
        /*0034*/ 	.word	index@(_ZN7cutlass13device_kernelIN5flash19enable_sm80_to_sm89INS1_16FlashAttnFwdSm80INS1_25CollectiveMainloopFwdSm80ILi4ELi1ELb0EN4cute5tupleIJNS5_1CILi128EEENS7_ILi64EEES8_EEELi128ENS_6half_tEfNS_4arch4Sm80ELb1ELb0ELb0ELb0ELb1ELb0ELb1ELb0EEENS1_21CollectiveEpilogueFwdINS6_IJS8_S8_S9_EEENS6_IJNS7_ILi1EEESH_SH_EEESB_SD_Li128ELb0ELb1ELb0ELb0EEENS1_30DynamicPersistentTileSchedulerILi128ELi128ELb0ELb1ELb0EEEEEEEEEvNT_6ParamsE)
        /*0038*/ 	.word	0x000000ff


	//----- nvinfo : EIATTR_FRAME_SIZE
	.align		4
.L_20:
        /*003c*/ 	.byte	0x04, 0x11
        /*003e*/ 	.short	(.L_22 - .L_21)
	.align		4
.L_21:
        /*0040*/ 	.word	index@($__internal_5_$__cuda_sm70_shflsync_idx_p)
        /*0044*/ 	.word	0x00000000


	//----- nvinfo : EIATTR_FRAME_SIZE
	.align		4
.L_22:
        /*0048*/ 	.byte	0x04, 0x11
        /*004a*/ 	.short	(.L_24 - .L_23)
	.align		4
.L_23:
        /*004c*/ 	.word	index@($__internal_4_$__cuda_sm70_shflsync_bfly_p)
        /*0050*/ 	.word	0x00000000


	//----- nvinfo : EIATTR_FRAME_SIZE
	.align		4
.L_24:
        /*0054*/ 	.byte	0x04, 0x11
        /*0056*/ 	.short	(.L_26 - .L_25)
	.align		4
.L_25:
        /*0058*/ 	.word	index@(_ZN7cutlass13device_kernelIN5flash19enable_sm80_to_sm89INS1_16FlashAttnFwdSm80INS1_25CollectiveMainloopFwdSm80ILi4ELi1ELb0EN4cute5tupleIJNS5_1CILi128EEENS7_ILi64EEES8_EEELi128ENS_6half_tEfNS_4arch4Sm80ELb1ELb0ELb0ELb0ELb1ELb0ELb1ELb0EEENS1_21CollectiveEpilogueFwdINS6_IJS8_S8_S9_EEENS6_IJNS7_ILi1EEESH_SH_EEESB_SD_Li128ELb0ELb1ELb0ELb0EEENS1_30DynamicPersistentTileSchedulerILi128ELi128ELb0ELb1ELb0EEEEEEEEEvNT_6ParamsE)
        /*005c*/ 	.word	0x00000088


	//----- nvinfo : EIATTR_REGCOUNT
	.align		4
.L_26:
        /*0060*/ 	.byte	0x04, 0x2f
        /*0062*/ 	.short	(.L_28 - .L_27)
	.align		4
.L_27:
        /*0064*/ 	.word	index@(_ZN7cutlass13device_kernelIN5flash19enable_sm80_to_sm89INS1_16FlashAttnFwdSm80INS1_25CollectiveMainloopFwdSm80ILi4ELi1ELb0EN4cute5tupleIJNS5_1CILi128EEENS7_ILi48EEES8_EEELi128ENS_6half_tEfNS_4arch4Sm80ELb0ELb1ELb0ELb1ELb1ELb1ELb1ELb0EEENS1_21CollectiveEpilogueFwdINS6_IJS8_S8_S9_EEENS6_IJNS7_ILi1EEESH_SH_EEESB_SD_Li128ELb1ELb1ELb0ELb0EEENS1_19SingleTileSchedulerILb1ELb0ELb1ELi128EEEEEEEEEvNT_6ParamsE)
        /*0068*/ 	.word	0x000000ff


	//----- nvinfo : EIATTR_FRAME_SIZE
	.align		4
.L_28:
        /*006c*/ 	.byte	0x04, 0x11
        /*006e*/ 	.short	(.L_30 - .L_29)
	.align		4
.L_29:
        /*0070*/ 	.word	index@($__internal_3_$__cuda_sm70_shflsync_idx_p)
        /*0074*/ 	.word	0x00000000


	//----- nvinfo : EIATTR_FRAME_SIZE
	.align		4
.L_30:
        /*0078*/ 	.byte	0x04, 0x11
        /*007a*/ 	.short	(.L_32 - .L_31)
	.align		4
.L_31:
        /*007c*/ 	.word	index@($__internal_2_$__cuda_sm70_shflsync_bfly_p)
        /*0080*/ 	.word	0x00000000


	//----- nvinfo : EIATTR_FRAME_SIZE
	.align		4
.L_32:
        /*0084*/ 	.byte	0x04, 0x11
        /*0086*/ 	.short	(.L_34 - .L_33)
	.align		4
.L_33:
        /*0088*/ 	.word	index@($_ZN7cutlass13device_kernelIN5flash19enable_sm80_to_sm89INS1_16FlashAttnFwdSm80INS1_25CollectiveMainloopFwdSm80ILi4ELi1ELb0EN4cute5tupleIJNS5_1CILi128EEENS7_ILi48EEES8_EEELi128ENS_6half_tEfNS_4arch4Sm80ELb0ELb1ELb0ELb1ELb1ELb1ELb1ELb0EEENS1_21CollectiveEpilogueFwdINS6_IJS8_S8_S9_EEENS6_IJNS7_ILi1EEESH_SH_EEESB_SD_Li128ELb1ELb1ELb0ELb0EEENS1_19SingleTileSchedulerILb1ELb0ELb1ELi128EEEEEEEEEvNT_6ParamsE$_ZZN5flash25CollectiveMainloopFwdSm80ILi4ELi1ELb0EN4cute5tupleIJNS1_1CILi128EEENS3_ILi48EEES4_EEELi128EN7cutlass6half_tEfNS7_4arch4Sm80ELb0ELb1ELb0ELb1ELb1ELb1ELb1ELb0EE3mmaINS_16FlashAttnFwdSm80ISB_NS_21CollectiveEpilogueFwdINS2_IJS4_S4_S5_EEENS2_IJNS3_ILi1EEESG_SG_EEES8_SA_Li128ELb1ELb1ELb0ELb0EEENS_19SingleTileSchedulerILb1ELb0ELb1ELi128EEEE13SharedStorageENS1_6TensorINS1_11ArrayEngineIfLm128EEENS1_6LayoutINS2_IJNS2_IJNS3_ILi2EEESR_EEESR_NS3_ILi16EEEEEENS2_IJNS2_IJSG_SR_EEENS3_ILi4EEENS3_ILi8EEEEEEEEEENS_7SoftmaxILi4ELi0EEEEEbRKNSB_6ParamsERT0_RT1_iRKNS_16SeqlenInfoQKNewKILb1ELb1EEENS2_IJiiiiEEERT_ENKUlvE_clEv)
        /*008c*/ 	.word	0x00000000


	//----- nvinfo : EIATTR_FRAME_SIZE
	.align		4
.L_34:
        /*0090*/ 	.byte	0x04, 0x11
        /*0092*/ 	.short	(.L_36 - .L_35)
	.align		4
.L_35:
        /*0094*/ 	.word	index@(_ZN7cutlass13device_kernelIN5flash19enable_sm80_to_sm89INS1_16FlashAttnFwdSm80INS1_25CollectiveMainloopFwdSm80ILi4ELi1ELb0EN4cute5tupleIJNS5_1CILi128EEENS7_ILi48EEES8_EEELi128ENS_6half_tEfNS_4arch4Sm80ELb0ELb1ELb0ELb1ELb1ELb1ELb1ELb0EEENS1_21CollectiveEpilogueFwdINS6_IJS8_S8_S9_EEENS6_IJNS7_ILi1EEESH_SH_EEESB_SD_Li128ELb1ELb1ELb0ELb0EEENS1_19SingleTileSchedulerILb1ELb0ELb1ELi128EEEEEEEEEvNT_6ParamsE)
        /*0098*/ 	.word	0x000000e0


	//----- nvinfo : EIATTR_REGCOUNT
	.align		4
.L_36:
        /*009c*/ 	.byte	0x04, 0x2f
        /*009e*/ 	.short	(.L_38 - .L_37)
	.align		4
.L_37:
        /*00a0*/ 	.word	index@(_ZN7cutlass13device_kernelIN5flash19enable_sm80_to_sm89INS1_16FlashAttnFwdSm80INS1_25CollectiveMainloopFwdSm80ILi4ELi1ELb0EN4cute5tupleIJNS5_1CILi128EEENS7_ILi48EEES8_EEELi128ENS_6half_tEfNS_4arch4Sm80ELb0ELb1ELb0ELb1ELb1ELb0ELb1ELb0EEENS1_21CollectiveEpilogueFwdINS6_IJS8_S8_S9_EEENS6_IJNS7_ILi1EEESH_SH_EEESB_SD_Li128ELb1ELb1ELb0ELb0EEENS1_19SingleTileSchedulerILb1ELb0ELb1ELi128EEEEEEEEEvNT_6ParamsE)
        /*00a4*/ 	.word	0x000000ff


	//----- nvinfo : EIATTR_FRAME_SIZE
	.align		4
.L_38:
        /*00a8*/ 	.byte	0x04, 0x11
        /*00aa*/ 	.short	(.L_40 - .L_39)
	.align		4
.L_39:
        /*00ac*/ 	.word	index@(_ZN7cutlass13device_kernelIN5flash19enable_sm80_to_sm89INS1_16FlashAttnFwdSm80INS1_25CollectiveMainloopFwdSm80ILi4ELi1ELb0EN4cute5tupleIJNS5_1CILi128EEENS7_ILi48EEES8_EEELi128ENS_6half_tEfNS_4arch4Sm80ELb0ELb1ELb0ELb1ELb1ELb0ELb1ELb0EEENS1_21CollectiveEpilogueFwdINS6_IJS8_S8_S9_EEENS6_IJNS7_ILi1EEESH_SH_EEESB_SD_Li128ELb1ELb1ELb0ELb0EEENS1_19SingleTileSchedulerILb1ELb0ELb1ELi128EEEEEEEEEvNT_6ParamsE)
        /*00b0*/ 	.word	0x00000070


	//----- nvinfo : EIATTR_REGCOUNT
	.align		4
.L_40:
        /*00b4*/ 	.byte	0x04, 0x2f
        /*00b6*/ 	.short	(.L_42 - .L_41)
	.align		4
.L_41:
        /*00b8*/ 	.word	index@(_ZN7cutlass13device_kernelIN5flash19enable_sm80_to_sm89INS1_16FlashAttnFwdSm80INS1_25CollectiveMainloopFwdSm80ILi4ELi1ELb0EN4cute5tupleIJNS5_1CILi128EEENS7_ILi48EEES8_EEELi128ENS_6half_tEfNS_4arch4Sm80ELb0ELb1ELb0ELb0ELb1ELb0ELb1ELb0EEENS1_21CollectiveEpilogueFwdINS6_IJS8_S8_S9_EEENS6_IJNS7_ILi1EEESH_SH_EEESB_SD_Li128ELb0ELb1ELb0ELb0EEENS1_19SingleTileSchedulerILb0ELb0ELb1ELi128EEEEEEEEEvNT_6ParamsE)
        /*00bc*/ 	.word	0x000000ff


	//----- nvinfo : EIATTR_FRAME_SIZE
	.align		4
.L_42:
        /*00c0*/ 	.byte	0x04, 0x11
        /*00c2*/ 	.short	(.L_44 - .L_43)
	.align		4
.L_43:
        /*00c4*/ 	.word	index@(_ZN7cutlass13device_kernelIN5flash19enable_sm80_to_sm89INS1_16FlashAttnFwdSm80INS1_25CollectiveMainloopFwdSm80ILi4ELi1ELb0EN4cute5tupleIJNS5_1CILi128EEENS7_ILi48EEES8_EEELi128ENS_6half_tEfNS_4arch4Sm80ELb0ELb1ELb0ELb0ELb1ELb0ELb1ELb0EEENS1_21CollectiveEpilogueFwdINS6_IJS8_S8_S9_EEENS6_IJNS7_ILi1EEESH_SH_EEESB_SD_Li128ELb0ELb1ELb0ELb0EEENS1_19SingleTileSchedulerILb0ELb0ELb1ELi128EEEEEEEEEvNT_6ParamsE)
        /*00c8*/ 	.word	0x00000070


	//----- nvinfo : EIATTR_REGCOUNT
	.align		4
.L_44:
        /*00cc*/ 	.byte	0x04, 0x2f
        /*00ce*/ 	.short	(.L_46 - .L_45)
	.align		4
.L_45:
        /*00d0*/ 	.word	index@(_ZN7cutlass13device_kernelIN5flash19enable_sm80_to_sm89INS1_16FlashAttnFwdSm80INS1_25CollectiveMainloopFwdSm80ILi4ELi1ELb0EN4cute5tupleIJNS5_1CILi128EEENS7_ILi64EEES8_EEELi128ENS_6half_tEfNS_4arch4Sm80ELb0ELb0ELb0ELb1ELb1ELb1ELb1ELb0EEENS1_21CollectiveEpilogueFwdINS6_IJS8_S8_S9_EEENS6_IJNS7_ILi1EEESH_SH_EEESB_SD_Li128ELb1ELb1ELb0ELb0EEENS1_19SingleTileSchedulerILb1ELb0ELb1ELi128EEEEEEEEEvNT_6ParamsE)
        /*00d4*/ 	.word	0x000000ff


	//----- nvinfo : EIATTR_FRAME_SIZE
	.align		4
.L_46:
        /*00d8*/ 	.byte	0x04, 0x11
        /*00da*/ 	.short	(.L_48 - .L_47)
	.align		4
.L_47:
        /*00dc*/ 	.word	index@(_ZN7cutlass13device_kernelIN5flash19enable_sm80_to_sm89INS1_16FlashAttnFwdSm80INS1_25CollectiveMainloopFwdSm80ILi4ELi1ELb0EN4cute5tupleIJNS5_1CILi128EEENS7_ILi64EEES8_EEELi128ENS_6half_tEfNS_4arch4Sm80ELb0ELb0ELb0ELb1ELb1ELb1ELb1ELb0EEENS1_21CollectiveEpilogueFwdINS6_IJS8_S8_S9_EEENS6_IJNS7_ILi1EEESH_SH_EEESB_SD_Li128ELb1ELb1ELb0ELb0EEENS1_19SingleTileSchedulerILb1ELb0ELb1ELi128EEEEEEEEEvNT_6ParamsE)
        /*00e0*/ 	.word	0x00000058


	//----- nvinfo : EIATTR_REGCOUNT
	.align		4
.L_48:
        /*00e4*/ 	.byte	0x04, 0x2f
        /*00e6*/ 	.short	(.L_50 - .L_49)
	.align		4
.L_49:
        /*00e8*/ 	.word	index@(_ZN7cutlass13device_kernelIN5flash19enable_sm80_to_sm89INS1_16FlashAttnFwdSm80INS1_25CollectiveMainloopFwdSm80ILi4ELi1ELb0EN4cute5tupleIJNS5_1CILi128EEENS7_ILi64EEES8_EEELi128ENS_6half_tEfNS_4arch4Sm80ELb0ELb0ELb0ELb1ELb1ELb0ELb1ELb0EEENS1_21CollectiveEpilogueFwdINS6_IJS8_S8_S9_EEENS6_IJNS7_ILi1EEESH_SH_EEESB_SD_Li128ELb1ELb1ELb0ELb0EEENS1_19SingleTileSchedulerILb1ELb0ELb1ELi128EEEEEEEEEvNT_6ParamsE)
        /*00ec*/ 	.word	0x000000ff


	//----- nvinfo : EIATTR_FRAME_SIZE
	.align		4
.L_50:
        /*00f0*/ 	.byte	0x04, 0x11
        /*00f2*/ 	.short	(.L_52 - .L_51)
	.align		4
.L_51:
        /*00f4*/ 	.word	index@(_ZN7cutlass13device_kernelIN5flash19enable_sm80_to_sm89INS1_16FlashAttnFwdSm80INS1_25CollectiveMainloopFwdSm80ILi4ELi1ELb0EN4cute5tupleIJNS5_1CILi128EEENS7_ILi64EEES8_EEELi128ENS_6half_tEfNS_4arch4Sm80ELb0ELb0ELb0ELb1ELb1ELb0ELb1ELb0EEENS1_21CollectiveEpilogueFwdINS6_IJS8_S8_S9_EEENS6_IJNS7_ILi1EEESH_SH_EEESB_SD_Li128ELb1ELb1ELb0ELb0EEENS1_19SingleTileSchedulerILb1ELb0ELb1ELi128EEEEEEEEEvNT_6ParamsE)
        /*00f8*/ 	.word	0x00000028


	//----- nvinfo : EIATTR_REGCOUNT
	.align		4
.L_52:
        /*00fc*/ 	.byte	0x04, 0x2f
        /*00fe*/ 	.short	(.L_54 - .L_53)
	.align		4
.L_53:
        /*0100*/ 	.word	index@(_ZN7cutlass13device_kernelIN5flash19enable_sm80_to_sm89INS1_16FlashAttnFwdSm80INS1_25CollectiveMainloopFwdSm80ILi4ELi1ELb0EN4cute5tupleIJNS5_1CILi128EEENS7_ILi64EEES8_EEELi128ENS_6half_tEfNS_4arch4Sm80ELb0ELb0ELb0ELb0ELb1ELb0ELb1ELb0EEENS1_21CollectiveEpilogueFwdINS6_IJS8_S8_S9_EEENS6_IJNS7_ILi1EEESH_SH_EEESB_SD_Li128ELb0ELb1ELb0ELb0EEENS1_19SingleTileSchedulerILb0ELb0ELb1ELi128EEEEEEEEEvNT_6ParamsE)
        /*0104*/ 	.word	0x000000ff


	//----- nvinfo : EIATTR_FRAME_SIZE
	.align		4
.L_54:
        /*0108*/ 	.byte	0x04, 0x11
        /*010a*/ 	.short	(.L_56 - .L_55)
	.align		4
.L_55:
        /*010c*/ 	.word	index@(_ZN7cutlass13device_kernelIN5flash19enable_sm80_to_sm89INS1_16FlashAttnFwdSm80INS1_25CollectiveMainloopFwdSm80ILi4ELi1ELb0EN4cute5tupleIJNS5_1CILi128EEENS7_ILi64EEES8_EEELi128ENS_6half_tEfNS_4arch4Sm80ELb0ELb0ELb0ELb0ELb1ELb0ELb1ELb0EEENS1_21CollectiveEpilogueFwdINS6_IJS8_S8_S9_EEENS6_IJNS7_ILi1EEESH_SH_EEESB_SD_Li128ELb0ELb1ELb0ELb0EEENS1_19SingleTileSchedulerILb0ELb0ELb1ELi128EEEEEEEEEvNT_6ParamsE)
        /*0110*/ 	.word	0x00000078


	//----- nvinfo : EIATTR_REGCOUNT
	.align		4
.L_56:
        /*0114*/ 	.byte	0x04, 0x2f
        /*0116*/ 	.short	(.L_58 - .L_57)
	.align		4
.L_57:
        /*0118*/ 	.word	index@(_ZN7cutlass13device_kernelIN5flash19enable_sm80_to_sm89INS1_16FlashAttnFwdSm80INS1_25CollectiveMainloopFwdSm80ILi8ELi1ELb1EN4cute5tupleIJNS5_1CILi128EEES8_S8_EEELi128ENS_6half_tEfNS_4arch4Sm80ELb1ELb0ELb0ELb1ELb1ELb1ELb1ELb0EEENS1_21CollectiveEpilogueFwdIS9_NS6_IJNS7_ILi1EEESF_SF_EEESA_SC_Li256ELb1ELb1ELb0ELb0EEENS1_19SingleTileSchedulerILb1ELb0ELb1ELi128EEEEEEEEEvNT_6ParamsE)
        /*011c*/ 	.word	0x000000ff


	//----- nvinfo : EIATTR_FRAME_SIZE
	.align		4
.L_58:
        /*0120*/ 	.byte	0x04, 0x11
        /*0122*/ 	.short	(.L_60 - .L_59)
	.align		4
.L_59:
        /*0124*/ 	.word	index@(_ZN7cutlass13device_kernelIN5flash19enable_sm80_to_sm89INS1_16FlashAttnFwdSm80INS1_25CollectiveMainloopFwdSm80ILi8ELi1ELb1EN4cute5tupleIJNS5_1CILi128EEES8_S8_EEELi128ENS_6half_tEfNS_4arch4Sm80ELb1ELb0ELb0ELb1ELb1ELb1ELb1ELb0EEENS1_21CollectiveEpilogueFwdIS9_NS6_IJNS7_ILi1EEESF_SF_EEESA_SC_Li256ELb1ELb1ELb0ELb0EEENS1_19SingleTileSchedulerILb1ELb0ELb1ELi128EEEEEEEEEvNT_6ParamsE)
        /*0128*/ 	.word	0x00000008


	//----- nvinfo : EIATTR_REGCOUNT
	.align		4
.L_60:
        /*012c*/ 	.byte	0x04, 0x2f
        /*012e*/ 	.short	(.L_62 - .L_61)
	.align		4
.L_61:
        /*0130*/ 	.word	index@(_ZN7cutlass13device_kernelIN5flash19enable_sm80_to_sm89INS1_16FlashAttnFwdSm80INS1_25CollectiveMainloopFwdSm80ILi8ELi1ELb1EN4cute5tupleIJNS5_1CILi128EEES8_S8_EEELi128ENS_6half_tEfNS_4arch4Sm80ELb1ELb0ELb0ELb1ELb1ELb0ELb1ELb0EEENS1_21CollectiveEpilogueFwdIS9_NS6_IJNS7_ILi1EEESF_SF_EEESA_SC_Li256ELb1ELb1ELb0ELb0EEENS1_19SingleTileSchedulerILb1ELb0ELb1ELi128EEEEEEEEEvNT_6ParamsE)
        /*0134*/ 	.word	0x000000ff


	//----- nvinfo : EIATTR_FRAME_SIZE
	.align		4
.L_62:
        /*0138*/ 	.byte	0x04, 0x11
        /*013a*/ 	.short	(.L_64 - .L_63)
	.align		4
.L_63:
        /*013c*/ 	.word	index@(_ZN7cutlass13device_kernelIN5flash19enable_sm80_to_sm89INS1_16FlashAttnFwdSm80INS1_25CollectiveMainloopFwdSm80ILi8ELi1ELb1EN4cute5tupleIJNS5_1CILi128EEES8_S8_EEELi128ENS_6half_tEfNS_4arch4Sm80ELb1ELb0ELb0ELb1ELb1ELb0ELb1ELb0EEENS1_21CollectiveEpilogueFwdIS9_NS6_IJNS7_ILi1EEESF_SF_EEESA_SC_Li256ELb1ELb1ELb0ELb0EEENS1_19SingleTileSchedulerILb1ELb0ELb1ELi128EEEEEEEEEvNT_6ParamsE)
        /*0140*/ 	.word	0x00000000


	//----- nvinfo : EIATTR_REGCOUNT
	.align		4
.L_64:
        /*0144*/ 	.byte	0x04, 0x2f
        /*0146*/ 	.short	(.L_66 - .L_65)
	.align		4
.L_65:
        /*0148*/ 	.word	index@(_ZN7cutlass13device_kernelIN5flash19enable_sm80_to_sm89INS1_16FlashAttnFwdSm80INS1_25CollectiveMainloopFwdSm80ILi8ELi1ELb1EN4cute5tupleIJNS5_1CILi128EEES8_S8_EEELi128ENS_6half_tEfNS_4arch4Sm80ELb1ELb0ELb0ELb0ELb1ELb0ELb1ELb0EEENS1_21CollectiveEpilogueFwdIS9_NS6_IJNS7_ILi1EEESF_SF_EEESA_SC_Li256ELb0ELb1ELb0ELb0EEENS1_30DynamicPersistentTileSchedulerILi256ELi256ELb0ELb1ELb0EEEEEEEEEvNT_6ParamsE)
        /*014c*/ 	.word	0x000000ff


	//----- nvinfo : EIATTR_FRAME_SIZE
	.align		4
.L_66:
        /*0150*/ 	.byte	0x04, 0x11
        /*0152*/ 	.short	(.L_68 - .L_67)
	.align		4
.L_67:
        /*0154*/ 	.word	index@($__internal_1_$__cuda_sm70_shflsync_idx_p)
        /*0158*/ 	.word	0x00000000


	//----- nvinfo : EIATTR_FRAME_SIZE
	.align		4
.L_68:
        /*015c*/ 	.byte	0x04, 0x11
        /*015e*/ 	.short	(.L_70 - .L_69)
	.align		4
.L_69:
        /*0160*/ 	.word	index@($__internal_0_$__cuda_sm70_shflsync_bfly_p)
        /*0164*/ 	.word	0x00000000


	//----- nvinfo : EIATTR_FRAME_SIZE
	.align		4
.L_70:
        /*0168*/ 	.byte	0x04, 0x11
        /*016a*/ 	.short	(.L_72 - .L_71)
	.align		4
.L_71:
        /*016c*/ 	.word	index@(_ZN7cutlass13device_kernelIN5flash19enable_sm80_to_sm89INS1_16FlashAttnFwdSm80INS1_25CollectiveMainloopFwdSm80ILi8ELi1ELb1EN4cute5tupleIJNS5_1CILi128EEES8_S8_EEELi128ENS_6half_tEfNS_4arch4Sm80ELb1ELb0ELb0ELb0ELb1ELb0ELb1ELb0EEENS1_21CollectiveEpilogueFwdIS9_NS6_IJNS7_ILi1EEESF_SF_EEESA_SC_Li256ELb0ELb1ELb0ELb0EEENS1_30DynamicPersistentTileSchedulerILi256ELi256ELb0ELb1ELb0EEEEEEEEEvNT_6ParamsE)
        /*0170*/ 	.word	0x00000078


	//----- nvinfo : EIATTR_REGCOUNT
	.align		4
.L_72:
        /*0174*/ 	.byte	0x04, 0x2f
        /*0176*/ 	.short	(.L_74 - .L_73)
	.align		4
.L_73:
        /*0178*/ 	.word	index@(_ZN7cutlass13device_kernelIN5flash19enable_sm80_to_sm89INS1_16FlashAttnFwdSm80INS1_25CollectiveMainloopFwdSm80ILi8ELi1ELb1EN4cute5tupleIJNS5_1CILi128EEENS7_ILi96EEES8_EEELi128ENS_6half_tEfNS_4arch4Sm80ELb0ELb1ELb0ELb1ELb1ELb1ELb1ELb0EEENS1_21CollectiveEpilogueFwdINS6_IJS8_S8_S9_EEENS6_IJNS7_ILi1EEESH_SH_EEESB_SD_Li256ELb1ELb1ELb0ELb0EEENS1_19SingleTileSchedulerILb1ELb0ELb1ELi128EEEEEEEEEvNT_6ParamsE)
        /*017c*/ 	.word	0x000000ff


	//----- nvinfo : EIATTR_FRAME_SIZE
	.align		4
.L_74:
        /*0180*/ 	.byte	0x04, 0x11
        /*0182*/ 	.short	(.L_76 - .L_75)
	.align		4
.L_75:
        /*0184*/ 	.word	index@(_ZN7cutlass13device_kernelIN5flash19enable_sm80_to_sm89INS1_16FlashAttnFwdSm80INS1_25CollectiveMainloopFwdSm80ILi8ELi1ELb1EN4cute5tupleIJNS5_1CILi128EEENS7_ILi96EEES8_EEELi128ENS_6half_tEfNS_4arch4Sm80ELb0ELb1ELb0ELb1ELb1ELb1ELb1ELb0EEENS1_21CollectiveEpilogueFwdINS6_IJS8_S8_S9_EEENS6_IJNS7_ILi1EEESH_SH_EEESB_SD_Li256ELb1ELb1ELb0ELb0EEENS1_19SingleTileSchedulerILb1ELb0ELb1ELi128EEEEEEEEEvNT_6ParamsE)
        /*0188*/ 	.word	0x00000000


	//----- nvinfo : EIATTR_REGCOUNT
	.align		4
.L_76:
        /*018c*/ 	.byte	0x04, 0x2f
        /*018e*/ 	.short	(.L_78 - .L_77)
	.align		4
.L_77:
        /*0190*/ 	.word	index@(_ZN7cutlass13device_kernelIN5flash19enable_sm80_to_sm89INS1_16FlashAttnFwdSm80INS1_25CollectiveMainloopFwdSm80ILi8ELi1ELb1EN4cute5tupleIJNS5_1CILi128EEENS7_ILi96EEES8_EEELi128ENS_6half_tEfNS_4arch4Sm80ELb0ELb1ELb0ELb1ELb1ELb0ELb1ELb0EEENS1_21CollectiveEpilogueFwdINS6_IJS8_S8_S9_EEENS6_IJNS7_ILi1EEESH_SH_EEESB_SD_Li256ELb1ELb1ELb0ELb0EEENS1_19SingleTileSchedulerILb1ELb0ELb1ELi128EEEEEEEEEvNT_6ParamsE)
        /*0194*/ 	.word	0x000000ff


	//----- nvinfo : EIATTR_FRAME_SIZE
	.align		4
.L_78:
        /*0198*/ 	.byte	0x04, 0x11
        /*019a*/ 	.short	(.L_80 - .L_79)
	.align		4
.L_79:
        /*019c*/ 	.word	index@(_ZN7cutlass13device_kernelIN5flash19enable_sm80_to_sm89INS1_16FlashAttnFwdSm80INS1_25CollectiveMainloopFwdSm80ILi8ELi1ELb1EN4cute5tupleIJNS5_1CILi128EEENS7_ILi96EEES8_EEELi128ENS_6half_tEfNS_4arch4Sm80ELb0ELb1ELb0ELb1ELb1ELb0ELb1ELb0EEENS1_21CollectiveEpilogueFwdINS6_IJS8_S8_S9_EEENS6_IJNS7_ILi1EEESH_SH_EEESB_SD_Li256ELb1ELb1ELb0ELb0EEENS1_19SingleTileSchedulerILb1ELb0ELb1ELi128EEEEEEEEEvNT_6ParamsE)
        /*01a0*/ 	.word	0x00000000


	//----- nvinfo : EIATTR_REGCOUNT
	.align		4
.L_80:
        /*01a4*/ 	.byte	0x04, 0x2f
        /*01a6*/ 	.short	(.L_82 - .L_81)
	.align		4
.L_81:
        /*01a8*/ 	.word	index@(_ZN7cutlass13device_kernelIN5flash19enable_sm80_to_sm89INS1_16FlashAttnFwdSm80INS1_25CollectiveMainloopFwdSm80ILi8ELi1ELb1EN4cute5tupleIJNS5_1CILi128EEENS7_ILi96EEES8_EEELi128ENS_6half_tEfNS_4arch4Sm80ELb0ELb1ELb0ELb0ELb1ELb0ELb1ELb0EEENS1_21CollectiveEpilogueFwdINS6_IJS8_S8_S9_EEENS6_IJNS7_ILi1EEESH_SH_EEESB_SD_Li256ELb0ELb1ELb0ELb0EEENS1_19SingleTileSchedulerILb0ELb0ELb1ELi128EEEEEEEEEvNT_6ParamsE)
        /*01ac*/ 	.word	0x000000fe


	//----- nvinfo : EIATTR_FRAME_SIZE
	.align		4
.L_82:
        /*01b0*/ 	.byte	0x04, 0x11
        /*01b2*/ 	.short	(.L_84 - .L_83)
	.align		4
.L_83:
        /*01b4*/ 	.word	index@(_ZN7cutlass13device_kernelIN5flash19enable_sm80_to_sm89INS1_16FlashAttnFwdSm80INS1_25CollectiveMainloopFwdSm80ILi8ELi1ELb1EN4cute5tupleIJNS5_1CILi128EEENS7_ILi96EEES8_EEELi128ENS_6half_tEfNS_4arch4Sm80ELb0ELb1ELb0ELb0ELb1ELb0ELb1ELb0EEENS1_21CollectiveEpilogueFwdINS6_IJS8_S8_S9_EEENS6_IJNS7_ILi1EEESH_SH_EEESB_SD_Li256ELb0ELb1ELb0ELb0EEENS1_19SingleTileSchedulerILb0ELb0ELb1ELi128EEEEEEEEEvNT_6ParamsE)
        /*01b8*/ 	.word	0x00000000


	//----- nvinfo : EIATTR_REGCOUNT
	.align		4
.L_84:
        /*01bc*/ 	.byte	0x04, 0x2f
        /*01be*/ 	.short	(.L_86 - .L_85)
	.align		4
.L_85:
        /*01c0*/ 	.word	index@(_ZN7cutlass13device_kernelIN5flash19enable_sm80_to_sm89INS1_16FlashAttnFwdSm80INS1_25CollectiveMainloopFwdSm80ILi8ELi1ELb1EN4cute5tupleIJNS5_1CILi128EEES8_S8_EEELi128ENS_6half_tEfNS_4arch4Sm80ELb0ELb0ELb0ELb1ELb1ELb1ELb1ELb0EEENS1_21CollectiveEpilogueFwdIS9_NS6_IJNS7_ILi1EEESF_SF_EEESA_SC_Li256ELb1ELb1ELb0ELb0EEENS1_19SingleTileSchedulerILb1ELb0ELb1ELi128EEEEEEEEEvNT_6ParamsE)
        /*01c4*/ 	.word	0x000000fd


	//----- nvinfo : EIATTR_FRAME_SIZE
	.align		4
.L_86:
        /*01c8*/ 	.byte	0x04, 0x11
        /*01ca*/ 	.short	(.L_88 - .L_87)
	.align		4
.L_87:
        /*01cc*/ 	.word	index@(_ZN7cutlass13device_kernelIN5flash19enable_sm80_to_sm89INS1_16FlashAttnFwdSm80INS1_25CollectiveMainloopFwdSm80ILi8ELi1ELb1EN4cute5tupleIJNS5_1CILi128EEES8_S8_EEELi128ENS_6half_tEfNS_4arch4Sm80ELb0ELb0ELb0ELb1ELb1ELb1ELb1ELb0EEENS1_21CollectiveEpilogueFwdIS9_NS6_IJNS7_ILi1EEESF_SF_EEESA_SC_Li256ELb1ELb1ELb0ELb0EEENS1_19SingleTileSchedulerILb1ELb0ELb1ELi128EEEEEEEEEvNT_6ParamsE)
        /*01d0*/ 	.word	0x00000000


	//----- nvinfo : EIATTR_REGCOUNT
	.align		4
.L_88:
        /*01d4*/ 	.byte	0x04, 0x2f
        /*01d6*/ 	.short	(.L_90 - .L_89)
	.align		4
.L_89:
        /*01d8*/ 	.word	index@(_ZN7cutlass13device_kernelIN5flash19enable_sm80_to_sm89INS1_16FlashAttnFwdSm80INS1_25CollectiveMainloopFwdSm80ILi8ELi1ELb1EN4cute5tupleIJNS5_1CILi128EEES8_S8_EEELi128ENS_6half_tEfNS_4arch4Sm80ELb0ELb0ELb0ELb1ELb1ELb0ELb1ELb0EEENS1_21CollectiveEpilogueFwdIS9_NS6_IJNS7_ILi1EEESF_SF_EEESA_SC_Li256ELb1ELb1ELb0ELb0EEENS1_19SingleTileSchedulerILb1ELb0ELb1ELi128EEEEEEEEEvNT_6ParamsE)
        /*01dc*/ 	.word	0x000000fc


	//----- nvinfo : EIATTR_FRAME_SIZE
	.align		4
.L_90:
        /*01e0*/ 	.byte	0x04, 0x11
        /*01e2*/ 	.short	(.L_92 - .L_91)
	.align		4
.L_91:
        /*01e4*/ 	.word	index@(_ZN7cutlass13device_kernelIN5flash19enable_sm80_to_sm89INS1_16FlashAttnFwdSm80INS1_25CollectiveMainloopFwdSm80ILi8ELi1ELb1EN4cute5tupleIJNS5_1CILi128EEES8_S8_EEELi128ENS_6half_tEfNS_4arch4Sm80ELb0ELb0ELb0ELb1ELb1ELb0ELb1ELb0EEENS1_21CollectiveEpilogueFwdIS9_NS6_IJNS7_ILi1EEESF_SF_EEESA_SC_Li256ELb1ELb1ELb0ELb0EEENS1_19SingleTileSchedulerILb1ELb0ELb1ELi128EEEEEEEEEvNT_6ParamsE)
        /*01e8*/ 	.word	0x00000000


	//----- nvinfo : EIATTR_REGCOUNT
	.align		4
.L_92:
        /*01ec*/ 	.byte	0x04, 0x2f
        /*01ee*/ 	.short	(.L_94 - .L_93)
	.align		4
.L_93:
        /*01f0*/ 	.word	index@(_ZN7cutlass13device_kernelIN5flash19enable_sm80_to_sm89INS1_16FlashAttnFwdSm80INS1_25CollectiveMainloopFwdSm80ILi8ELi1ELb1EN4cute5tupleIJNS5_1CILi128EEES8_S8_EEELi128ENS_6half_tEfNS_4arch4Sm80ELb0ELb0ELb0ELb0ELb1ELb0ELb1ELb0EEENS1_21CollectiveEpilogueFwdIS9_NS6_IJNS7_ILi1EEESF_SF_EEESA_SC_Li256ELb0ELb1ELb0ELb0EEENS1_19SingleTileSchedulerILb0ELb0ELb1ELi128EEEEEEEEEvNT_6ParamsE)
        /*01f4*/ 	.word	0x000000fe


	//----- nvinfo : EIATTR_FRAME_SIZE
	.align		4
.L_94:
        /*01f8*/ 	.byte	0x04, 0x11
        /*01fa*/ 	.short	(.L_96 - .L_95)
	.align		4
.L_95:
        /*01fc*/ 	.word	index@(_ZN7cutlass13device_kernelIN5flash19enable_sm80_to_sm89INS1_16FlashAttnFwdSm80INS1_25CollectiveMainloopFwdSm80ILi8ELi1ELb1EN4cute5tupleIJNS5_1CILi128EEES8_S8_EEELi128ENS_6half_tEfNS_4arch4Sm80ELb0ELb0ELb0ELb0ELb1ELb0ELb1ELb0EEENS1_21CollectiveEpilogueFwdIS9_NS6_IJNS7_ILi1EEESF_SF_EEESA_SC_Li256ELb0ELb1ELb0ELb0EEENS1_19SingleTileSchedulerILb0ELb0ELb1ELi128EEEEEEEEEvNT_6ParamsE)
        /*0200*/ 	.word	0x00000000


	//----- nvinfo : EIATTR_MIN_STACK_SIZE
	.align		4
.L_96:
        /*0204*/ 	.byte	0x04, 0x12
        /*0206*/ 	.short	(.L_98 - .L_97)
	.align		4
.L_97:
        /*0208*/ 	.word	index@(_ZN7cutlass13device_kernelIN5flash19enable_sm80_to_sm89INS1_16FlashAttnFwdSm80INS1_25CollectiveMainloopFwdSm80ILi8ELi1ELb1EN4cute5tupleIJNS5_1CILi128EEES8_S8_EEELi128ENS_6half_tEfNS_4arch4Sm80ELb0ELb0ELb0ELb0ELb1ELb0ELb1ELb0EEENS1_21CollectiveEpilogueFwdIS9_NS6_IJNS7_ILi1EEESF_SF_EEESA_SC_Li256ELb0ELb1ELb0ELb0EEENS1_19SingleTileSchedulerILb0ELb0ELb1ELi128EEEEEEEEEvNT_6ParamsE)
        /*020c*/ 	.word	0x00000000


	//----- nvinfo : EIATTR_MIN_STACK_SIZE
	.align		4
.L_98:
        /*0210*/ 	.byte	0x04, 0x12
        /*0212*/ 	.short	(.L_100 - .L_99)
	.align		4
.L_99:
        /*0214*/ 	.word	index@(_ZN7cutlass13device_kernelIN5flash19enable_sm80_to_sm89INS1_16FlashAttnFwdSm80INS1_25CollectiveMainloopFwdSm80ILi8ELi1ELb1EN4cute5tupleIJNS5_1CILi128EEES8_S8_EEELi128ENS_6half_tEfNS_4arch4Sm80ELb0ELb0ELb0ELb1ELb1ELb0ELb1ELb0EEENS1_21CollectiveEpilogueFwdIS9_NS6_IJNS7_ILi1EEESF_SF_EEESA_SC_Li256ELb1ELb1ELb0ELb0EEENS1_19SingleTileSchedulerILb1ELb0ELb1ELi128EEEEEEEEEvNT_6ParamsE)
        /*0218*/ 	.word	0x00000000


	//----- nvinfo : EIATTR_MIN_STACK_SIZE
	.align		4
.L_100:
        /*021c*/ 	.byte	0x04, 0x12
        /*021e*/ 	.short	(.L_102 - .L_101)
	.align		4
.L_101:
        /*0220*/ 	.word	index@(_ZN7cutlass13device_kernelIN5flash19enable_sm80_to_sm89INS1_16FlashAttnFwdSm80INS1_25CollectiveMainloopFwdSm80ILi8ELi1ELb1EN4cute5tupleIJNS5_1CILi128EEES8_S8_EEELi128ENS_6half_tEfNS_4arch4Sm80ELb0ELb0ELb0ELb1ELb1ELb1ELb1ELb0EEENS1_21CollectiveEpilogueFwdIS9_NS6_IJNS7_ILi1EEESF_SF_EEESA_SC_Li256ELb1ELb1ELb0ELb0EEENS1_19SingleTileSchedulerILb1ELb0ELb1ELi128EEEEEEEEEvNT_6ParamsE)
        /*0224*/ 	.word	0x00000000


	//----- nvinfo : EIATTR_MIN_STACK_SIZE
	.align		4
.L_102:
        /*0228*/ 	.byte	0x04, 0x12
        /*022a*/ 	.short	(.L_104 - .L_103)
	.align		4
.L_103:
        /*022c*/ 	.word	index@(_ZN7cutlass13device_kernelIN5flash19enable_sm80_to_sm89INS1_16FlashAttnFwdSm80INS1_25CollectiveMainloopFwdSm80ILi8ELi1ELb1EN4cute5tupleIJNS5_1CILi128EEENS7_ILi96EEES8_EEELi128ENS_6half_tEfNS_4arch4Sm80ELb0ELb1ELb0ELb0ELb1ELb0ELb1ELb0EEENS1_21CollectiveEpilogueFwdINS6_IJS8_S8_S9_EEENS6_IJNS7_ILi1EEESH_SH_EEESB_SD_Li256ELb0ELb1ELb0ELb0EEENS1_19SingleTileSchedulerILb0ELb0ELb1ELi128EEEEEEEEEvNT_6ParamsE)
        /*0230*/ 	.word	0x00000000


	//----- nvinfo : EIATTR_MIN_STACK_SIZE
	.align		4
.L_104:
        /*0234*/ 	.byte	0x04, 0x12
        /*0236*/ 	.short	(.L_106 - .L_105)
	.align		4
.L_105:
        /*0238*/ 	.word	index@(_ZN7cutlass13device_kernelIN5flash19enable_sm80_to_sm89INS1_16FlashAttnFwdSm80INS1_25CollectiveMainloopFwdSm80ILi8ELi1ELb1EN4cute5tupleIJNS5_1CILi128EEENS7_ILi96EEES8_EEELi128ENS_6half_tEfNS_4arch4Sm80ELb0ELb1ELb0ELb1ELb1ELb0ELb1ELb0EEENS1_21CollectiveEpilogueFwdINS6_IJS8_S8_S9_EEENS6_IJNS7_ILi1EEESH_SH_EEESB_SD_Li256ELb1ELb1ELb0ELb0EEENS1_19SingleTileSchedulerILb1ELb0ELb1ELi128EEEEEEEEEvNT_6ParamsE)
        /*023c*/ 	.word	0x00000000


	//----- nvinfo : EIATTR_MIN_STACK_SIZE
	.align		4
.L_106:
        /*0240*/ 	.byte	0x04, 0x12
        /*0242*/ 	.short	(.L_108 - .L_107)
	.align		4
.L_107:
        /*0244*/ 	.word	index@(_ZN7cutlass13device_kernelIN5flash19enable_sm80_to_sm89INS1_16FlashAttnFwdSm80INS1_25CollectiveMainloopFwdSm80ILi8ELi1ELb1EN4cute5tupleIJNS5_1CILi128EEENS7_ILi96EEES8_EEELi128ENS_6half_tEfNS_4arch4Sm80ELb0ELb1ELb0ELb1ELb1ELb1ELb1ELb0EEENS1_21CollectiveEpilogueFwdINS6_IJS8_S8_S9_EEENS6_IJNS7_ILi1EEESH_SH_EEESB_SD_Li256ELb1ELb1ELb0ELb0EEENS1_19SingleTileSchedulerILb1ELb0ELb1ELi128EEEEEEEEEvNT_6ParamsE)
        /*0248*/ 	.word	0x00000000


	//----- nvinfo : EIATTR_MIN_STACK_SIZE
	.align		4
.L_108:
        /*024c*/ 	.byte	0x04, 0x12
        /*024e*/ 	.short	(.L_110 - .L_109)
	.align		4
.L_109:
        /*0250*/ 	.word	index@(_ZN7cutlass13device_kernelIN5flash19enable_sm80_to_sm89INS1_16FlashAttnFwdSm80INS1_25CollectiveMainloopFwdSm80ILi8ELi1ELb1EN4cute5tupleIJNS5_1CILi128EEES8_S8_EEELi128ENS_6half_tEfNS_4arch4Sm80ELb1ELb0ELb0ELb0ELb1ELb0ELb1ELb0EEENS1_21CollectiveEpilogueFwdIS9_NS6_IJNS7_ILi1EEESF_SF_EEESA_SC_Li256ELb0ELb1ELb0ELb0EEENS1_30DynamicPersistentTileSchedulerILi256ELi256ELb0ELb1ELb0EEEEEEEEEvNT_6ParamsE)
        /*0254*/ 	.word	0x00000078


	//----- nvinfo : EIATTR_MIN_STACK_SIZE
	.align		4
.L_110:
        /*0258*/ 	.byte	0x04, 0x12
        /*025a*/ 	.short	(.L_112 - .L_111)
	.align		4
.L_111:
        /*025c*/ 	.word	index@(_ZN7cutlass13device_kernelIN5flash19enable_sm80_to_sm89INS1_16FlashAttnFwdSm80INS1_25CollectiveMainloopFwdSm80ILi8ELi1ELb1EN4cute5tupleIJNS5_1CILi128EEES8_S8_EEELi128ENS_6half_tEfNS_4arch4Sm80ELb1ELb0ELb0ELb1ELb1ELb0ELb1ELb0EEENS1_21CollectiveEpilogueFwdIS9_NS6_IJNS7_ILi1EEESF_SF_EEESA_SC_Li256ELb1ELb1ELb0ELb0EEENS1_19SingleTileSchedulerILb1ELb0ELb1ELi128EEEEEEEEEvNT_6ParamsE)
        /*0260*/ 	.word	0x00000000


	//----- nvinfo : EIATTR_MIN_STACK_SIZE
	.align		4
.L_112:
        /*0264*/ 	.byte	0x04, 0x12
        /*0266*/ 	.short	(.L_114 - .L_113)
	.align		4
.L_113:
        /*0268*/ 	.word	index@(_ZN7cutlass13device_kernelIN5flash19enable_sm80_to_sm89INS1_16FlashAttnFwdSm80INS1_25CollectiveMainloopFwdSm80ILi8ELi1ELb1EN4cute5tupleIJNS5_1CILi128EEES8_S8_EEELi128ENS_6half_tEfNS_4arch4Sm80ELb1ELb0ELb0ELb1ELb1ELb1ELb1ELb0EEENS1_21CollectiveEpilogueFwdIS9_NS6_IJNS7_ILi1EEESF_SF_EEESA_SC_Li256ELb1ELb1ELb0ELb0EEENS1_19SingleTileSchedulerILb1ELb0ELb1ELi128EEEEEEEEEvNT_6ParamsE)
        /*026c*/ 	.word	0x00000008


	//----- nvinfo : EIATTR_MIN_STACK_SIZE
	.align		4
.L_114:
        /*0270*/ 	.byte	0x04, 0x12
        /*0272*/ 	.short	(.L_116 - .L_115)
	.align		4
.L_115:
        /*0274*/ 	.word	index@(_ZN7cutlass13device_kernelIN5flash19enable_sm80_to_sm89INS1_16FlashAttnFwdSm80INS1_25CollectiveMainloopFwdSm80ILi4ELi1ELb0EN4cute5tupleIJNS5_1CILi128EEENS7_ILi64EEES8_EEELi128ENS_6half_tEfNS_4arch4Sm80ELb0ELb0ELb0ELb0ELb1ELb0ELb1ELb0EEENS1_21CollectiveEpilogueFwdINS6_IJS8_S8_S9_EEENS6_IJNS7_ILi1EEESH_SH_EEESB_SD_Li128ELb0ELb1ELb0ELb0EEENS1_19SingleTileSchedulerILb0ELb0ELb1ELi128EEEEEEEEEvNT_6ParamsE)
        /*0278*/ 	.word	0x00000078


	//----- nvinfo : EIATTR_MIN_STACK_SIZE
	.align		4
.L_116:
        /*027c*/ 	.byte	0x04, 0x12
        /*027e*/ 	.short	(.L_118 - .L_117)
	.align		4
.L_117:
        /*0280*/ 	.word	index@(_ZN7cutlass13device_kernelIN5flash19enable_sm80_to_sm89INS1_16FlashAttnFwdSm80INS1_25CollectiveMainloopFwdSm80ILi4ELi1ELb0EN4cute5tupleIJNS5_1CILi128EEENS7_ILi64EEES8_EEELi128ENS_6half_tEfNS_4arch4Sm80ELb0ELb0ELb0ELb1ELb1ELb0ELb1ELb0EEENS1_21CollectiveEpilogueFwdINS6_IJS8_S8_S9_EEENS6_IJNS7_ILi1EEESH_SH_EEESB_SD_Li128ELb1ELb1ELb0ELb0EEENS1_19SingleTileSchedulerILb1ELb0ELb1ELi128EEEEEEEEEvNT_6ParamsE)
        /*0284*/ 	.word	0x00000028


	//----- nvinfo : EIATTR_MIN_STACK_SIZE
	.align		4
.L_118:
        /*0288*/ 	.byte	0x04, 0x12
        /*028a*/ 	.short	(.L_120 - .L_119)
	.align		4
.L_119:
        /*028c*/ 	.word	index@(_ZN7cutlass13device_kernelIN5flash19enable_sm80_to_sm89INS1_16FlashAttnFwdSm80INS1_25CollectiveMainloopFwdSm80ILi4ELi1ELb0EN4cute5tupleIJNS5_1CILi128EEENS7_ILi64EEES8_EEELi128ENS_6half_tEfNS_4arch4Sm80ELb0ELb0ELb0ELb1ELb1ELb1ELb1ELb0EEENS1_21CollectiveEpilogueFwdINS6_IJS8_S8_S9_EEENS6_IJNS7_ILi1EEESH_SH_EEESB_SD_Li128ELb1ELb1ELb0ELb0EEENS1_19SingleTileSchedulerILb1ELb0ELb1ELi128EEEEEEEEEvNT_6ParamsE)
        /*0290*/ 	.word	0x00000058


	//----- nvinfo : EIATTR_MIN_STACK_SIZE
	.align		4
.L_120:
        /*0294*/ 	.byte	0x04, 0x12
        /*0296*/ 	.short	(.L_122 - .L_121)
	.align		4
.L_121:
        /*0298*/ 	.word	index@(_ZN7cutlass13device_kernelIN5flash19enable_sm80_to_sm89INS1_16FlashAttnFwdSm80INS1_25CollectiveMainloopFwdSm80ILi4ELi1ELb0EN4cute5tupleIJNS5_1CILi128EEENS7_ILi48EEES8_EEELi128ENS_6half_tEfNS_4arch4Sm80ELb0ELb1ELb0ELb0ELb1ELb0ELb1ELb0EEENS1_21CollectiveEpilogueFwdINS6_IJS8_S8_S9_EEENS6_IJNS7_ILi1EEESH_SH_EEESB_SD_Li128ELb0ELb1ELb0ELb0EEENS1_19SingleTileSchedulerILb0ELb0ELb1ELi128EEEEEEEEEvNT_6ParamsE)
        /*029c*/ 	.word	0x00000070


	//----- nvinfo : EIATTR_MIN_STACK_SIZE
	.align		4
.L_122:
        /*02a0*/ 	.byte	0x04, 0x12
        /*02a2*/ 	.short	(.L_124 - .L_123)
	.align		4
.L_123:
        /*02a4*/ 	.word	index@(_ZN7cutlass13device_kernelIN5flash19enable_sm80_to_sm89INS1_16FlashAttnFwdSm80INS1_25CollectiveMainloopFwdSm80ILi4ELi1ELb0EN4cute5tupleIJNS5_1CILi128EEENS7_ILi48EEES8_EEELi128ENS_6half_tEfNS_4arch4Sm80ELb0ELb1ELb0ELb1ELb1ELb0ELb1ELb0EEENS1_21CollectiveEpilogueFwdINS6_IJS8_S8_S9_EEENS6_IJNS7_ILi1EEESH_SH_EEESB_SD_Li128ELb1ELb1ELb0ELb0EEENS1_19SingleTileSchedulerILb1ELb0ELb1ELi128EEEEEEEEEvNT_6ParamsE)
        /*02a8*/ 	.word	0x00000070


	//----- nvinfo : EIATTR_MIN_STACK_SIZE
	.align		4
.L_124:
        /*02ac*/ 	.byte	0x04, 0x12
        /*02ae*/ 	.short	(.L_126 - .L_125)
	.align		4
.L_125:
        /*02b0*/ 	.word	index@(_ZN7cutlass13device_kernelIN5flash19enable_sm80_to_sm89INS1_16FlashAttnFwdSm80INS1_25CollectiveMainloopFwdSm80ILi4ELi1ELb0EN4cute5tupleIJNS5_1CILi128EEENS7_ILi48EEES8_EEELi128ENS_6half_tEfNS_4arch4Sm80ELb0ELb1ELb0ELb1ELb1ELb1ELb1ELb0EEENS1_21CollectiveEpilogueFwdINS6_IJS8_S8_S9_EEENS6_IJNS7_ILi1EEESH_SH_EEESB_SD_Li128ELb1ELb1ELb0ELb0EEENS1_19SingleTileSchedulerILb1ELb0ELb1ELi128EEEEEEEEEvNT_6ParamsE)
        /*02b4*/ 	.word	0x000000e0


	//----- nvinfo : EIATTR_MIN_STACK_SIZE
	.align		4
.L_126:
        /*02b8*/ 	.byte	0x04, 0x12
        /*02ba*/ 	.short	(.L_128 - .L_127)
	.align		4
.L_127:
        /*02bc*/ 	.word	index@(_ZN7cutlass13device_kernelIN5flash19enable_sm80_to_sm89INS1_16FlashAttnFwdSm80INS1_25CollectiveMainloopFwdSm80ILi4ELi1ELb0EN4cute5tupleIJNS5_1CILi128EEENS7_ILi64EEES8_EEELi128ENS_6half_tEfNS_4arch4Sm80ELb1ELb0ELb0ELb0ELb1ELb0ELb1ELb0EEENS1_21CollectiveEpilogueFwdINS6_IJS8_S8_S9_EEENS6_IJNS7_ILi1EEESH_SH_EEESB_SD_Li128ELb0ELb1ELb0ELb0EEENS1_30DynamicPersistentTileSchedulerILi128ELi128ELb0ELb1ELb0EEEEEEEEEvNT_6ParamsE)
        /*02c0*/ 	.word	0x00000088


	//----- nvinfo : EIATTR_MIN_STACK_SIZE
	.align		4
.L_128:
        /*02c4*/ 	.byte	0x04, 0x12
        /*02c6*/ 	.short	(.L_130 - .L_129)
	.align		4
.L_129:
        /*02c8*/ 	.word	index@(_ZN7cutlass13device_kernelIN5flash19enable_sm80_to_sm89INS1_16FlashAttnFwdSm80INS1_25CollectiveMainloopFwdSm80ILi4ELi1ELb0EN4cute5tupleIJNS5_1CILi128EEENS7_ILi64EEES8_EEELi128ENS_6half_tEfNS_4arch4Sm80ELb1ELb0ELb0ELb1ELb1ELb0ELb1ELb0EEENS1_21CollectiveEpilogueFwdINS6_IJS8_S8_S9_EEENS6_IJNS7_ILi1EEESH_SH_EEESB_SD_Li128ELb1ELb1ELb0ELb0EEENS1_19SingleTileSchedulerILb1ELb0ELb1ELi128EEEEEEEEEvNT_6ParamsE)
        /*02cc*/ 	.word	0x00000070


	//----- nvinfo : EIATTR_MIN_STACK_SIZE
	.align		4
.L_130:
        /*02d0*/ 	.byte	0x04, 0x12
        /*02d2*/ 	.short	(.L_132 - .L_131)
	.align		4
.L_131:
        /*02d4*/ 	.word	index@(_ZN7cutlass13device_kernelIN5flash19enable_sm80_to_sm89INS1_16FlashAttnFwdSm80INS1_25CollectiveMainloopFwdSm80ILi4ELi1ELb0EN4cute5tupleIJNS5_1CILi128EEENS7_ILi64EEES8_EEELi128ENS_6half_tEfNS_4arch4Sm80ELb1ELb0ELb0ELb1ELb1ELb1ELb1ELb0EEENS1_21CollectiveEpilogueFwdINS6_IJS8_S8_S9_EEENS6_IJNS7_ILi1EEESH_SH_EEESB_SD_Li128ELb1ELb1ELb0ELb0EEENS1_19SingleTileSchedulerILb1ELb0ELb1ELi128EEEEEEEEEvNT_6ParamsE)
        /*02d8*/ 	.word	0x000000b0
.L_132:


//--------------------- .nv.info._ZN7cutlass13device_kernelIN5flash19enable_sm80_to_sm89INS1_16FlashAttnFwdSm80INS1_25CollectiveMainloopFwdSm80ILi8ELi1ELb1EN4cute5tupleIJNS5_1CILi128EEES8_S8_EEELi128ENS_6half_tEfNS_4arch4Sm80ELb0ELb0ELb0ELb0ELb1ELb0ELb1ELb0EEENS1_21CollectiveEpilogueFwdIS9_NS6_IJNS7_ILi1EEESF_SF_EEESA_SC_Li256ELb0ELb1ELb0ELb0EEENS1_19SingleTileSchedulerILb0ELb0ELb1ELi128EEEEEEEEEvNT_6ParamsE --------------------------
	.section	.nv.info._ZN7cutlass13device_kernelIN5flash19enable_sm80_to_sm89INS1_16FlashAttnFwdSm80INS1_25CollectiveMainloopFwdSm80ILi8ELi1ELb1EN4cute5tupleIJNS5_1CILi128EEES8_S8_EEELi128ENS_6half_tEfNS_4arch4Sm80ELb0ELb0ELb0ELb0ELb1ELb0ELb1ELb0EEENS1_21CollectiveEpilogueFwdIS9_NS6_IJNS7_ILi1EEESF_SF_EEESA_SC_Li256ELb0ELb1ELb0ELb0EEENS1_19SingleTileSchedulerILb0ELb0ELb1ELi128EEEEEEEEEvNT_6ParamsE,"",@"SHT_CUDA_INFO"
	.sectionflags	@""
	.align	4


	//----- nvinfo : EIATTR_CUDA_API_VERSION
	.align		4
        /*0000*/ 	.byte	0x04, 0x37
        /*0002*/ 	.short	(.L_134 - .L_133)
.L_133:
        /*0004*/ 	.word	0x00000082


	//----- nvinfo : EIATTR_SW2861232_WAR
	.align		4
.L_134:
        /*0008*/ 	.byte	0x01, 0x35
	.zero		2


	//----- nvinfo : EIATTR_PARAM_CBANK
	.align		4
        /*000c*/ 	.byte	0x04, 0x0a
        /*000e*/ 	.short	(.L_136 - .L_135)
	.align		4
.L_135:
        /*0010*/ 	.word	index@(.nv.constant0._ZN7cutlass13device_kernelIN5flash19enable_sm80_to_sm89INS1_16FlashAttnFwdSm80INS1_25CollectiveMainloopFwdSm80ILi8ELi1ELb1EN4cute5tupleIJNS5_1CILi128EEES8_S8_EEELi128ENS_6half_tEfNS_4arch4Sm80ELb0ELb0ELb0ELb0ELb1ELb0ELb1ELb0EEENS1_21CollectiveEpilogueFwdIS9_NS6_IJNS7_ILi1EEESF_SF_EEESA_SC_Li256ELb0ELb1ELb0ELb0EEENS1_19SingleTileSchedulerILb0ELb0ELb1ELi128EEEEEEEEEvNT_6ParamsE)
        /*0014*/ 	.short	0x0160
        /*0016*/ 	.short	0x0418


	//----- nvinfo : EIATTR_CBANK_PARAM_SIZE
	.align		4
.L_136:
        /*0018*/ 	.byte	0x03, 0x19
        /*001a*/ 	.short	0x0418


	//----- nvinfo : EIATTR_KPARAM_INFO
	.align		4
        /*001c*/ 	.byte	0x04, 0x17
        /*001e*/ 	.short	(.L_138 - .L_137)
.L_137:
        /*0020*/ 	.word	0x00000000
        /*0024*/ 	.short	0x0000
        /*0026*/ 	.short	0x0000
        /*0028*/ 	.byte	0x00, 0xf0, 0x61, 0x10


	//----- nvinfo : EIATTR_MAXREG_COUNT
	.align		4
.L_138:
        /*002c*/ 	.byte	0x03, 0x1b
        /*002e*/ 	.short	0x00ff


	//----- nvinfo : EIATTR_NUM_BARRIERS
	.align		4
        /*0030*/ 	.byte	0x02, 0x4c
        /*0032*/ 	.byte	0x02
	.zero		1


	//----- nvinfo : EIATTR_MERCURY_ISA_VERSION
	.align		4
        /*0034*/ 	.byte	0x03, 0x5f
        /*0036*/ 	.short	0x0000


	//----- nvinfo : EIATTR_COOP_GROUP_MASK_REGIDS
	.align		4
        /*0038*/ 	.byte	0x04, 0x29
        /*003a*/ 	.short	(.L_140 - .L_139)


	//   ....[0]....
.L_139:
        /*003c*/ 	.word	0xffffffff


	//   ....[1]....
        /*0040*/ 	.word	0xffffffff


	//   ....[2]....
        /*0044*/ 	.word	0xffffffff


	//   ....[3]....
        /*0048*/ 	.word	0xffffffff


	//   ....[4]....
        /*004c*/ 	.word	0xffffffff


	//   ....[5]....
        /*0050*/ 	.word	0xffffffff


	//   ....[6]....
        /*0054*/ 	.word	0xffffffff


	//   ....[7]....
        /*0058*/ 	.word	0xffffffff


	//   ....[8]....
        /*005c*/ 	.word	0xffffffff


	//   ....[9]....
        /*0060*/ 	.word	0xffffffff


	//   ....[10]....
        /*0064*/ 	.word	0xffffffff


	//   ....[11]....
        /*0068*/ 	.word	0xffffffff


	//   ....[12]....
        /*006c*/ 	.word	0xffffffff


	//   ....[13]....
        /*0070*/ 	.word	0xffffffff


	//   ....[14]....
        /*0074*/ 	.word	0xffffffff


	//   ....[15]....
        /*0078*/ 	.word	0xffffffff


	//   ....[16]....
        /*007c*/ 	.word	0xffffffff


	//   ....[17]....
        /*0080*/ 	.word	0xffffffff


	//   ....[18]....
        /*0084*/ 	.word	0xffffffff


	//   ....[19]....
        /*0088*/ 	.word	0xffffffff


	//   ....[20]....
        /*008c*/ 	.word	0xffffffff


	//   ....[21]....
        /*0090*/ 	.word	0xffffffff


	//   ....[22]....
        /*0094*/ 	.word	0xffffffff


	//   ....[23]....
        /*0098*/ 	.word	0xffffffff


	//   ....[24]....
        /*009c*/ 	.word	0xffffffff


	//   ....[25]....
        /*00a0*/ 	.word	0xffffffff


	//   ....[26]....
        /*00a4*/ 	.word	0xffffffff


	//   ....[27]....
        /*00a8*/ 	.word	0xffffffff


	//   ....[28]....
        /*00ac*/ 	.word	0xffffffff


	//   ....[29]....
        /*00b0*/ 	.word	0xffffffff


	//   ....[30]....
        /*00b4*/ 	.word	0xffffffff


	//   ....[31]....
        /*00b8*/ 	.word	0xffffffff


	//   ....[32]....
        /*00bc*/ 	.word	0xffffffff


	//   ....[33]....
        /*00c0*/ 	.word	0xffffffff


	//   ....[34]....
        /*00c4*/ 	.word	0xffffffff


	//   ....[35]....
        /*00c8*/ 	.word	0xffffffff


	//   ....[36]....
        /*00cc*/ 	.word	0xffffffff


	//   ....[37]....
        /*00d0*/ 	.word	0xffffffff


	//   ....[38]....
        /*00d4*/ 	.word	0xffffffff


	//   ....[39]....
        /*00d8*/ 	.word	0xffffffff


	//   ....[40]....
        /*00dc*/ 	.word	0xffffffff


	//   ....[41]....
        /*00e0*/ 	.word	0xffffffff


	//   ....[42]....
        /*00e4*/ 	.word	0xffffffff


	//   ....[43]....
        /*00e8*/ 	.word	0xffffffff


	//   ....[44]....
        /*00ec*/ 	.word	0xffffffff


	//   ....[45]....
        /*00f0*/ 	.word	0xffffffff


	//   ....[46]....
        /*00f4*/ 	.word	0xffffffff


	//   ....[47]....
        /*00f8*/ 	.word	0xffffffff


	//   ....[48]....
        /*00fc*/ 	.word	0xffffffff


	//   ....[49]....
        /*0100*/ 	.word	0xffffffff


	//   ....[50]....
        /*0104*/ 	.word	0xffffffff


	//   ....[51]....
        /*0108*/ 	.word	0xffffffff


	//   ....[52]....
        /*010c*/ 	.word	0xffffffff


	//   ....[53]....
        /*0110*/ 	.word	0xffffffff


	//   ....[54]....
        /*0114*/ 	.word	0xffffffff


	//   ....[55]....
        /*0118*/ 	.word	0xffffffff


	//   ....[56]....
        /*011c*/ 	.word	0xffffffff


	//   ....[57]....
        /*0120*/ 	.word	0xffffffff


	//   ....[58]....
        /*0124*/ 	.word	0xffffffff


	//   ....[59]....
        /*0128*/ 	.word	0xffffffff


	//   ....[60]....
        /*012c*/ 	.word	0xffffffff


	//   ....[61]....
        /*0130*/ 	.word	0xffffffff


	//   ....[62]....
        /*0134*/ 	.word	0xffffffff


	//   ....[63]....
        /*0138*/ 	.word	0xffffffff


	//   ....[64]....
        /*013c*/ 	.word	0xffffffff


	//   ....[65]....
        /*0140*/ 	.word	0xffffffff


	//   ....[66]....
        /*0144*/ 	.word	0xffffffff


	//   ....[67]....
        /*0148*/ 	.word	0xffffffff


	//   ....[68]....
        /*014c*/ 	.word	0xffffffff


	//   ....[69]....
        /*0150*/ 	.word	0xffffffff


	//   ....[70]....
        /*0154*/ 	.word	0xffffffff


	//   ....[71]....
        /*0158*/ 	.word	0xffffffff


	//----- nvinfo : EIATTR_COOP_GROUP_INSTR_OFFSETS
	.align		4
.L_140:
        /*015c*/ 	.byte	0x04, 0x28
        /*015e*/ 	.short	(.L_142 - .L_141)


	//   ....[0]....
.L_141:
        /*0160*/ 	.word	0x000007c0


	//   ....[1]....
        /*0164*/ 	.word	0x000007f0


	//   ....[2]....
        /*0168*/ 	.word	0x00000840


	//   ....[3]....
        /*016c*/ 	.word	0x00000870


	//   ....[4]....
        /*0170*/ 	.word	0x00000970


	//   ....[5]....
        /*0174*/ 	.word	0x000009a0


	//   ....[6]....
        /*0178*/ 	.word	0x00000ac0


	//   ....[7]....
        /*017c*/ 	.word	0x00000ad0


	//   ....[8]....
        /*0180*/ 	.word	0x00000db0


	//   ....[9]....
        /*0184*/ 	.word	0x00000dc0


	//   ....[10]....
        /*0188*/ 	.word	0x00000df0


	//   ....[11]....
        /*018c*/ 	.word	0x00000e10


	//   ....[12]....
        /*0190*/ 	.word	0x00000e30


	//   ....[13]....
        /*0194*/ 	.word	0x00000e40


	//   ....[14]....
        /*0198*/ 	.word	0x00000e50


	//   ....[15]....
        /*019c*/ 	.word	0x00000e60


	//   ....[16]....
        /*01a0*/ 	.word	0x000015e0


	//   ....[17]....
        /*01a4*/ 	.word	0x00001600


	//   ....[18]....
        /*01a8*/ 	.word	0x00001620


	//   ....[19]....
        /*01ac*/ 	.word	0x00001640


	//   ....[20]....
        /*01b0*/ 	.word	0x00001660


	//   ....[21]....
        /*01b4*/ 	.word	0x00001670


	//   ....[22]....
        /*01b8*/ 	.word	0x00001750


	//   ....[23]....
        /*01bc*/ 	.word	0x00001780


	//   ....[24]....
        /*01c0*/ 	.word	0x000026d0


	//   ....[25]....
        /*01c4*/ 	.word	0x000026f0


	//   ....[26]....
        /*01c8*/ 	.word	0x00002710


	//   ....[27]....
        /*01cc*/ 	.word	0x00002730


	//   ....[28]....
        /*01d0*/ 	.word	0x00002740


	//   ....[29]....
        /*01d4*/ 	.word	0x00002750


	//   ....[30]....
        /*01d8*/ 	.word	0x00002760


	//   ....[31]....
        /*01dc*/ 	.word	0x00002780


	//   ....[32]....
        /*01e0*/ 	.word	0x000033c0


	//   ....[33]....
        /*01e4*/ 	.word	0x00003470


	//   ....[34]....
        /*01e8*/ 	.word	0x00003480


	//   ....[35]....
        /*01ec*/ 	.word	0x000034b0


	//   ....[36]....
        /*01f0*/ 	.word	0x000051b0


	//   ....[37]....
        /*01f4*/ 	.word	0x000051c0


	//   ....[38]....
        /*01f8*/ 	.word	0x000051d0


	//   ....[39]....
        /*01fc*/ 	.word	0x000051e0


	//   ....[40]....
        /*0200*/ 	.word	0x000051f0


	//   ....[41]....
        /*0204*/ 	.word	0x00005200


	//   ....[42]....
        /*0208*/ 	.word	0x00005210


	//   ....[43]....
        /*020c*/ 	.word	0x00005240


	//   ....[44]....
        /*0210*/ 	.word	0x000055b0


	//   ....[45]....
        /*0214*/ 	.word	0x000055d0


	//   ....[46]....
        /*0218*/ 	.word	0x000055f0


	//   ....[47]....
        /*021c*/ 	.word	0x00005600


	//   ....[48]....
        /*0220*/ 	.word	0x00005620


	//   ....[49]....
        /*0224*/ 	.word	0x00005660


	//   ....[50]....
        /*0228*/ 	.word	0x000056d0


	//   ....[51]....
        /*022c*/ 	.word	0x00005810


	//   ....[52]....
        /*0230*/ 	.word	0x00006790


	//   ....[53]....
        /*0234*/ 	.word	0x000067b0


	//   ....[54]....
        /*0238*/ 	.word	0x000067e0


	//   ....[55]....
        /*023c*/ 	.word	0x000067f0


	//   ....[56]....
        /*0240*/ 	.word	0x000086a0


	//   ....[57]....
        /*0244*/ 	.word	0x000086e0


	//   ....[58]....
        /*0248*/ 	.word	0x000087f0


	//   ....[59]....
        /*024c*/ 	.word	0x00008830


	//   ....[60]....
        /*0250*/ 	.word	0x000097d0


	//   ....[61]....
        /*0254*/ 	.word	0x000097e0


	//   ....[62]....
        /*0258*/ 	.word	0x000097f0


	//   ....[63]....
        /*025c*/ 	.word	0x00009800


	//   ....[64]....
        /*0260*/ 	.word	0x00009810


	//   ....[65]....
        /*0264*/ 	.word	0x00009820


	//   ....[66]....
        /*0268*/ 	.word	0x000099f0


	//   ....[67]....
        /*026c*/ 	.word	0x00009a20


	//   ....[68]....
        /*0270*/ 	.word	0x00009af0


	//   ....[69]....
        /*0274*/ 	.word	0x00009b20


	//   ....[70]....
        /*0278*/ 	.word	0x00009bf0


	//   ....[71]....
        /*027c*/ 	.word	0x00009c10


	//----- nvinfo : EIATTR_EXIT_INSTR_OFFSETS
	.align		4
.L_142:
        /*0280*/ 	.byte	0x04, 0x1c
        /*0282*/ 	.short	(.L_144 - .L_143)


	//   ....[0]....
.L_143:
        /*0284*/ 	.word	0x00000030


	//   ....[1]....
        /*0288*/ 	.word	0x00009c20


	//   ....[2]....
        /*028c*/ 	.word	0x00009c70


	//   ....[3]....
        /*0290*/ 	.word	0x00009cd0


	//----- nvinfo : EIATTR_CTAIDZ_USED
	.align		4
.L_144:
        /*0294*/ 	.byte	0x01, 0x04
	.zero		2


	//----- nvinfo : EIATTR_MAX_THREADS
	.align		4
        /*0298*/ 	.byte	0x04, 0x05
        /*029a*/ 	.short	(.L_146 - .L_145)
.L_145:
        /*029c*/ 	.word	0x00000100
        /*02a0*/ 	.word	0x00000001
        /*02a4*/ 	.word	0x00000001


	//----- nvinfo : EIATTR_CRS_STACK_SIZE
	.align		4
.L_146:
        /*02a8*/ 	.byte	0x04, 0x1e
        /*02aa*/ 	.short	(.L_148 - .L_147)
.L_147:
        /*02ac*/ 	.word	0x00000000
.L_148:


//--------------------- .nv.info._ZN7cutlass13device_kernelIN5flash19enable_sm80_to_sm89INS1_16FlashAttnFwdSm80INS1_25CollectiveMainloopFwdSm80ILi8ELi1ELb1EN4cute5tupleIJNS5_1CILi128EEES8_S8_EEELi128ENS_6half_tEfNS_4arch4Sm80ELb0ELb0ELb0ELb1ELb1ELb0ELb1ELb0EEENS1_21CollectiveEpilogueFwdIS9_NS6_IJNS7_ILi1EEESF_SF_EEESA_SC_Li256ELb1ELb1ELb0ELb0EEENS1_19SingleTileSchedulerILb1ELb0ELb1ELi128EEEEEEEEEvNT_6ParamsE --------------------------
	.section	.nv.info._ZN7cutlass13device_kernelIN5flash19enable_sm80_to_sm89INS1_16FlashAttnFwdSm80INS1_25CollectiveMainloopFwdSm80ILi8ELi1ELb1EN4cute5tupleIJNS5_1CILi128EEES8_S8_EEELi128ENS_6half_tEfNS_4arch4Sm80ELb0ELb0ELb0ELb1ELb1ELb0ELb1ELb0EEENS1_21CollectiveEpilogueFwdIS9_NS6_IJNS7_ILi1EEESF_SF_EEESA_SC_Li256ELb1ELb1ELb0ELb0EEENS1_19SingleTileSchedulerILb1ELb0ELb1ELi128EEEEEEEEEvNT_6ParamsE,"",@"SHT_CUDA_INFO"
	.sectionflags	@""
	.align	4


	//----- nvinfo : EIATTR_CUDA_API_VERSION
	.align		4
        /*0000*/ 	.byte	0x04, 0x37
        /*0002*/ 	.short	(.L_150 - .L_149)
.L_149:
        /*0004*/ 	.word	0x00000082


	//----- nvinfo : EIATTR_SW2861232_WAR
	.align		4
.L_150:
        /*0008*/ 	.byte	0x01, 0x35
	.zero		2


	//----- nvinfo : EIATTR_PARAM_CBANK
	.align		4
        /*000c*/ 	.byte	0x04, 0x0a
        /*000e*/ 	.short	(.L_152 - .L_151)
	.align		4
.L_151:
        /*0010*/ 	.word	index@(.nv.constant0._ZN7cutlass13device_kernelIN5flash19enable_sm80_to_sm89INS1_16FlashAttnFwdSm80INS1_25CollectiveMainloopFwdSm80ILi8ELi1ELb1EN4cute5tupleIJNS5_1CILi128EEES8_S8_EEELi128ENS_6half_tEfNS_4arch4Sm80ELb0ELb0ELb0ELb1ELb1ELb0ELb1ELb0EEENS1_21CollectiveEpilogueFwdIS9_NS6_IJNS7_ILi1EEESF_SF_EEESA_SC_Li256ELb1ELb1ELb0ELb0EEENS1_19SingleTileSchedulerILb1ELb0ELb1ELi128EEEEEEEEEvNT_6ParamsE)
        /*0014*/ 	.short	0x0160
        /*0016*/ 	.short	0x0418


	//----- nvinfo : EIATTR_CBANK_PARAM_SIZE
	.align		4
.L_152:
        /*0018*/ 	.byte	0x03, 0x19
        /*001a*/ 	.short	0x0418


	//----- nvinfo : EIATTR_KPARAM_INFO
	.align		4
        /*001c*/ 	.byte	0x04, 0x17
        /*001e*/ 	.short	(.L_154 - .L_153)
.L_153:
        /*0020*/ 	.word	0x00000000
        /*0024*/ 	.short	0x0000
        /*0026*/ 	.short	0x0000
        /*0028*/ 	.byte	0x00, 0xf0, 0x61, 0x10


	//----- nvinfo : EIATTR_MAXREG_COUNT
	.align		4
.L_154:
        /*002c*/ 	.byte	0x03, 0x1b
        /*002e*/ 	.short	0x00ff


	//----- nvinfo : EIATTR_NUM_BARRIERS
	.align		4
        /*0030*/ 	.byte	0x02, 0x4c
        /*0032*/ 	.byte	0x02
	.zero		1


	//----- nvinfo : EIATTR_MERCURY_ISA_VERSION
	.align		4
        /*0034*/ 	.byte	0x03, 0x5f
        /*0036*/ 	.short	0x0000


	//----- nvinfo : EIATTR_COOP_GROUP_MASK_REGIDS
	.align		4
        /*0038*/ 	.byte	0x04, 0x29
        /*003a*/ 	.short	(.L_156 - .L_155)


	//   ....[0]....
.L_155:
        /*003c*/ 	.word	0xffffffff


	//   ....[1]....
        /*0040*/ 	.word	0xffffffff


	//   ....[2]....
        /*0044*/ 	.word	0xffffffff


	//   ....[3]....
        /*0048*/ 	.word	0xffffffff


	//   ....[4]....
        /*004c*/ 	.word	0xffffffff


	//   ....[5]....
        /*0050*/ 	.word	0xffffffff


	//   ....[6]....
        /*0054*/ 	.word	0xffffffff


	//   ....[7]....
        /*0058*/ 	.word	0xffffffff


	//   ....[8]....
        /*005c*/ 	.word	0xffffffff


	//   ....[9]....
        /*0060*/ 	.word	0xffffffff


	//   ....[10]....
        /*0064*/ 	.word	0xffffffff


	//   ....[11]....
        /*0068*/ 	.word	0xffffffff


	//   ....[12]....
        /*006c*/ 	.word	0xffffffff


	//   ....[13]....
        /*0070*/ 	.word	0xffffffff


	//   ....[14]....
        /*0074*/ 	.word	0xffffffff


	//   ....[15]....
        /*0078*/ 	.word	0xffffffff


	//   ....[16]....
        /*007c*/ 	.word	0xffffffff


	//   ....[17]....
        /*0080*/ 	.word	0xffffffff


	//   ....[18]....
        /*0084*/ 	.word	0xffffffff


	//   ....[19]....
        /*0088*/ 	.word	0xffffffff


	//   ....[20]....
        /*008c*/ 	.word	0xffffffff


	//   ....[21]....
        /*0090*/ 	.word	0xffffffff


	//   ....[22]....
        /*0094*/ 	.word	0xffffffff


	//   ....[23]....
        /*0098*/ 	.word	0xffffffff


	//   ....[24]....
        /*009c*/ 	.word	0xffffffff


	//   ....[25]....
        /*00a0*/ 	.word	0xffffffff


	//   ....[26]....
        /*00a4*/ 	.word	0xffffffff


	//   ....[27]....
        /*00a8*/ 	.word	0xffffffff


	//   ....[28]....
        /*00ac*/ 	.word	0xffffffff


	//   ....[29]....
        /*00b0*/ 	.word	0xffffffff


	//   ....[30]....
        /*00b4*/ 	.word	0xffffffff


	//   ....[31]....
        /*00b8*/ 	.word	0xffffffff


	//   ....[32]....
        /*00bc*/ 	.word	0xffffffff


	//   ....[33]....
        /*00c0*/ 	.word	0xffffffff


	//   ....[34]....
        /*00c4*/ 	.word	0xffffffff


	//   ....[35]....
        /*00c8*/ 	.word	0xffffffff


	//   ....[36]....
        /*00cc*/ 	.word	0xffffffff


	//   ....[37]....
        /*00d0*/ 	.word	0xffffffff


	//   ....[38]....
        /*00d4*/ 	.word	0xffffffff


	//   ....[39]....
        /*00d8*/ 	.word	0xffffffff


	//   ....[40]....
        /*00dc*/ 	.word	0xffffffff


	//   ....[41]....
        /*00e0*/ 	.word	0xffffffff


	//   ....[42]....
        /*00e4*/ 	.word	0xffffffff


	//   ....[43]....
        /*00e8*/ 	.word	0xffffffff


	//   ....[44]....
        /*00ec*/ 	.word	0xffffffff


	//   ....[45]....
        /*00f0*/ 	.word	0xffffffff


	//   ....[46]....
        /*00f4*/ 	.word	0xffffffff


	//   ....[47]....
        /*00f8*/ 	.word	0xffffffff


	//   ....[48]....
        /*00fc*/ 	.word	0xffffffff


	//   ....[49]....
        /*0100*/ 	.word	0xffffffff


	//   ....[50]....
        /*0104*/ 	.word	0xffffffff


	//   ....[51]....
        /*0108*/ 	.word	0xffffffff


	//   ....[52]....
        /*010c*/ 	.word	0xffffffff


	//   ....[53]....
        /*0110*/ 	.word	0xffffffff


	//   ....[54]....
        /*0114*/ 	.word	0xffffffff


	//   ....[55]....
        /*0118*/ 	.word	0xffffffff


	//   ....[56]....
        /*011c*/ 	.word	0xffffffff


	//   ....[57]....
        /*0120*/ 	.word	0xffffffff


	//   ....[58]....
        /*0124*/ 	.word	0xffffffff


	//   ....[59]....
        /*0128*/ 	.word	0xffffffff


	//   ....[60]....
        /*012c*/ 	.word	0xffffffff


	//   ....[61]....
        /*0130*/ 	.word	0xffffffff


	//   ....[62]....
        /*0134*/ 	.word	0xffffffff


	//   ....[63]....
        /*0138*/ 	.word	0xffffffff


	//   ....[64]....
        /*013c*/ 	.word	0xffffffff


	//   ....[65]....
        /*0140*/ 	.word	0xffffffff


	//   ....[66]....
        /*0144*/ 	.word	0xffffffff


	//   ....[67]....
        /*0148*/ 	.word	0xffffffff


	//   ....[68]....
        /*014c*/ 	.word	0xffffffff


	//   ....[69]....
        /*0150*/ 	.word	0xffffffff


	//   ....[70]....
        /*0154*/ 	.word	0xffffffff


	//   ....[71]....
        /*0158*/ 	.word	0xffffffff


	//   ....[72]....
        /*015c*/ 	.word	0xffffffff


	//   ....[73]....
        /*0160*/ 	.word	0xffffffff


	//   ....[74]....
        /*0164*/ 	.word	0xffffffff


	//   ....[75]....
        /*0168*/ 	.word	0xffffffff


	//   ....[76]....
        /*016c*/ 	.word	0xffffffff


	//   ....[77]....
        /*0170*/ 	.word	0xffffffff


	//   ....[78]....
        /*0174*/ 	.word	0xffffffff


	//   ....[79]....
        /*0178*/ 	.word	0xffffffff


	//   ....[80]....
        /*017c*/ 	.word	0xffffffff


	//----- nvinfo : EIATTR_COOP_GROUP_INSTR_OFFSETS
	.align		4
.L_156:
        /*0180*/ 	.byte	0x04, 0x28
        /*0182*/ 	.short	(.L_158 - .L_157)


	//   ....[0]....
.L_157:
        /*0184*/ 	.word	0x00000090


	//   ....[1]....
        /*0188*/ 	.word	0x000011e0


	//   ....[2]....
        /*018c*/ 	.word	0x00001220


	//   ....[3]....
        /*0190*/ 	.word	0x00001270


	//   ....[4]....
        /*0194*/ 	.word	0x000012b0


	//   ....[5]....
        /*0198*/ 	.word	0x00001300


	//   ....[6]....
        /*019c*/ 	.word	0x00001470


	//   ....[7]....
        /*01a0*/ 	.word	0x00001490


	//   ....[8]....
        /*01a4*/ 	.word	0x000014c0


	//   ....[9]....
        /*01a8*/ 	.word	0x00001640


	//   ....[10]....
        /*01ac*/ 	.word	0x00001680


	//   ....[11]....
        /*01b0*/ 	.word	0x000016b0


	//   ....[12]....
        /*01b4*/ 	.word	0x000016e0


	//   ....[13]....
        /*01b8*/ 	.word	0x00001710


	//   ....[14]....
        /*01bc*/ 	.word	0x00001730


	//   ....[15]....
        /*01c0*/ 	.word	0x00001740


	//   ....[16]....
        /*01c4*/ 	.word	0x00001750


	//   ....[17]....
        /*01c8*/ 	.word	0x00001e50


	//   ....[18]....
        /*01cc*/ 	.word	0x00001e70


	//   ....[19]....
        /*01d0*/ 	.word	0x00001e80


	//   ....[20]....
        /*01d4*/ 	.word	0x00001ea0


	//   ....[21]....
        /*01d8*/ 	.word	0x00001eb0


	//   ....[22]....
        /*01dc*/ 	.word	0x00001ed0


	//   ....[23]....
        /*01e0*/ 	.word	0x00001ee0


	//   ....[24]....
        /*01e4*/ 	.word	0x00001f10


	//   ....[25]....
        /*01e8*/ 	.word	0x00002e70


	//   ....[26]....
        /*01ec*/ 	.word	0x00002e90


	//   ....[27]....
        /*01f0*/ 	.word	0x00002ea0


	//   ....[28]....
        /*01f4*/ 	.word	0x00002eb0


	//   ....[29]....
        /*01f8*/ 	.word	0x00002ec0


	//   ....[30]....
        /*01fc*/ 	.word	0x00002ed0


	//   ....[31]....
        /*0200*/ 	.word	0x00002ee0


	//   ....[32]....
        /*0204*/ 	.word	0x00002f00


	//   ....[33]....
        /*0208*/ 	.word	0x00003b60


	//   ....[34]....
        /*020c*/ 	.word	0x00003c10


	//   ....[35]....
        /*0210*/ 	.word	0x00003c20


	//   ....[36]....
        /*0214*/ 	.word	0x00003c50


	//   ....[37]....
        /*0218*/ 	.word	0x00005860


	//   ....[38]....
        /*021c*/ 	.word	0x00005870


	//   ....[39]....
        /*0220*/ 	.word	0x00005880


	//   ....[40]....
        /*0224*/ 	.word	0x00005890


	//   ....[41]....
        /*0228*/ 	.word	0x000058a0


	//   ....[42]....
        /*022c*/ 	.word	0x000058b0


	//   ....[43]....
        /*0230*/ 	.word	0x000058c0


	//   ....[44]....
        /*0234*/ 	.word	0x000058f0


	//   ....[45]....
        /*0238*/ 	.word	0x00005c80


	//   ....[46]....
        /*023c*/ 	.word	0x00005ca0


	//   ....[47]....
        /*0240*/ 	.word	0x00005cb0


	//   ....[48]....
        /*0244*/ 	.word	0x00005cd0


	//   ....[49]....
        /*0248*/ 	.word	0x00005cf0


	//   ....[50]....
        /*024c*/ 	.word	0x00005d20


	//   ....[51]....
        /*0250*/ 	.word	0x00005d90


	//   ....[52]....
        /*0254*/ 	.word	0x00005dc0


	//   ....[53]....
        /*0258*/ 	.word	0x00006e40


	//   ....[54]....
        /*025c*/ 	.word	0x00006e60


	//   ....[55]....
        /*0260*/ 	.word	0x00006e90


	//   ....[56]....
        /*0264*/ 	.word	0x00006ea0


	//   ....[57]....
        /*0268*/ 	.word	0x00008d50


	//   ....[58]....
        /*026c*/ 	.word	0x00008d80


	//   ....[59]....
        /*0270*/ 	.word	0x00008dd0


	//   ....[60]....
        /*0274*/ 	.word	0x00008de0


	//   ....[61]....
        /*0278*/ 	.word	0x0000a090


	//   ....[62]....
        /*027c*/ 	.word	0x0000a0d0


	//   ....[63]....
        /*0280*/ 	.word	0x0000a110


	//   ....[64]....
        /*0284*/ 	.word	0x0000a150


	//   ....[65]....
        /*0288*/ 	.word	0x0000a310


	//   ....[66]....
        /*028c*/ 	.word	0x0000a320


	//   ....[67]....
        /*0290*/ 	.word	0x0000a410


	//   ....[68]....
        /*0294*/ 	.word	0x0000a440


	//   ....[69]....
        /*0298*/ 	.word	0x0000a510


	//   ....[70]....
        /*029c*/ 	.word	0x0000a540


	//   ....[71]....
        /*02a0*/ 	.word	0x0000a610


	//   ....[72]....
        /*02a4*/ 	.word	0x0000a630


	//   ....[73]....
        /*02a8*/ 	.word	0x0000aee0


	//   ....[74]....
        /*02ac*/ 	.word	0x0000aef0


	//   ....[75]....
        /*02b0*/ 	.word	0x0000afc0


	//   ....[76]....
        /*02b4*/ 	.word	0x0000aff0


	//   ....[77]....
        /*02b8*/ 	.word	0x0000b0c0


	//   ....[78]....
        /*02bc*/ 	.word	0x0000b0f0


	//   ....[79]....
        /*02c0*/ 	.word	0x0000b1c0


	//   ....[80]....
        /*02c4*/ 	.word	0x0000b1e0


	//----- nvinfo : EIATTR_EXIT_INSTR_OFFSETS
	.align		4
.L_158:
        /*02c8*/ 	.byte	0x04, 0x1c
        /*02ca*/ 	.short	(.L_160 - .L_159)


	//   ....[0]....
.L_159:
        /*02cc*/ 	.word	0x00000440


	//   ....[1]....
        /*02d0*/ 	.word	0x0000a640


	//   ....[2]....
        /*02d4*/ 	.word	0x0000a690


	//   ....[3]....
        /*02d8*/ 	.word	0x0000a6f0


	//   ....[4]....
        /*02dc*/ 	.word	0x0000b1f0


	//   ....[5]....
        /*02e0*/ 	.word	0x0000b240


	//   ....[6]....
        /*02e4*/ 	.word	0x0000b2a0


	//----- nvinfo : EIATTR_CTAIDZ_USED
	.align		4
.L_160:
        /*02e8*/ 	.byte	0x01, 0x04
	.zero		2


	//----- nvinfo : EIATTR_MAX_THREADS
	.align		4
        /*02ec*/ 	.byte	0x04, 0x05
        /*02ee*/ 	.short	(.L_162 - .L_161)
.L_161:
        /*02f0*/ 	.word	0x00000100
        /*02f4*/ 	.word	0x00000001
        /*02f8*/ 	.word	0x00000001


	//----- nvinfo : EIATTR_CRS_STACK_SIZE
	.align		4
.L_162:
        /*02fc*/ 	.byte	0x04, 0x1e
        /*02fe*/ 	.short	(.L_164 - .L_163)
.L_163:
        /*0300*/ 	.word	0x00000000
.L_164:


//--------------------- .nv.info._ZN7cutlass13device_kernelIN5flash19enable_sm80_to_sm89INS1_16FlashAttnFwdSm80INS1_25CollectiveMainloopFwdSm80ILi8ELi1ELb1EN4cute5tupleIJNS5_1CILi128EEES8_S8_EEELi128ENS_6half_tEfNS_4arch4Sm80ELb0ELb0ELb0ELb1ELb1ELb1ELb1ELb0EEENS1_21CollectiveEpilogueFwdIS9_NS6_IJNS7_ILi1EEESF_SF_EEESA_SC_Li256ELb1ELb1ELb0ELb0EEENS1_19SingleTileSchedulerILb1ELb0ELb1ELi128EEEEEEEEEvNT_6ParamsE --------------------------
	.section	.nv.info._ZN7cutlass13device_kernelIN5flash19enable_sm80_to_sm89INS1_16FlashAttnFwdSm80INS1_25CollectiveMainloopFwdSm80ILi8ELi1ELb1EN4cute5tupleIJNS5_1CILi128EEES8_S8_EEELi128ENS_6half_tEfNS_4arch4Sm80ELb0ELb0ELb0ELb1ELb1ELb1ELb1ELb0EEENS1_21CollectiveEpilogueFwdIS9_NS6_IJNS7_ILi1EEESF_SF_EEESA_SC_Li256ELb1ELb1ELb0ELb0EEENS1_19SingleTileSchedulerILb1ELb0ELb1ELi128EEEEEEEEEvNT_6ParamsE,"",@"SHT_CUDA_INFO"
	.sectionflags	@""
	.align	4


	//----- nvinfo : EIATTR_CUDA_API_VERSION
	.align		4
        /*0000*/ 	.byte	0x04, 0x37
        /*0002*/ 	.short	(.L_166 - .L_165)
.L_165:
        /*0004*/ 	.word	0x00000082


	//----- nvinfo : EIATTR_SW2861232_WAR
	.align		4
.L_166:
        /*0008*/ 	.byte	0x01, 0x35
	.zero		2


	//----- nvinfo : EIATTR_PARAM_CBANK
	.align		4
        /*000c*/ 	.byte	0x04, 0x0a
        /*000e*/ 	.short	(.L_168 - .L_167)
	.align		4
.L_167:
        /*0010*/ 	.word	index@(.nv.constant0._ZN7cutlass13device_kernelIN5flash19enable_sm80_to_sm89INS1_16FlashAttnFwdSm80INS1_25CollectiveMainloopFwdSm80ILi8ELi1ELb1EN4cute5tupleIJNS5_1CILi128EEES8_S8_EEELi128ENS_6half_tEfNS_4arch4Sm80ELb0ELb0ELb0ELb1ELb1ELb1ELb1ELb0EEENS1_21CollectiveEpilogueFwdIS9_NS6_IJNS7_ILi1EEESF_SF_EEESA_SC_Li256ELb1ELb1ELb0ELb0EEENS1_19SingleTileSchedulerILb1ELb0ELb1ELi128EEEEEEEEEvNT_6ParamsE)
        /*0014*/ 	.short	0x0160
        /*0016*/ 	.short	0x0418


	//----- nvinfo : EIATTR_CBANK_PARAM_SIZE
	.align		4
.L_168:
        /*0018*/ 	.byte	0x03, 0x19
        /*001a*/ 	.short	0x0418


	//----- nvinfo : EIATTR_KPARAM_INFO
	.align		4
        /*001c*/ 	.byte	0x04, 0x17
        /*001e*/ 	.short	(.L_170 - .L_169)
.L_169:
        /*0020*/ 	.word	0x00000000
        /*0024*/ 	.short	0x0000
        /*0026*/ 	.short	0x0000
        /*0028*/ 	.byte	0x00, 0xf0, 0x61, 0x10


	//----- nvinfo : EIATTR_MAXREG_COUNT
	.align		4
.L_170:
        /*002c*/ 	.byte	0x03, 0x1b
        /*002e*/ 	.short	0x00ff


	//----- nvinfo : EIATTR_NUM_BARRIERS
	.align		4
        /*0030*/ 	.byte	0x02, 0x4c
        /*0032*/ 	.byte	0x02
	.zero		1


	//----- nvinfo : EIATTR_MERCURY_ISA_VERSION
	.align		4
        /*0034*/ 	.byte	0x03, 0x5f
        /*0036*/ 	.short	0x0000


	//----- nvinfo : EIATTR_COOP_GROUP_MASK_REGIDS
	.align		4
        /*0038*/ 	.byte	0x04, 0x29
        /*003a*/ 	.short	(.L_172 - .L_171)


	//   ....[0]....
.L_171:
        /*003c*/ 	.word	0xffffffff


	//   ....[1]....
        /*0040*/ 	.word	0xffffffff


	//   ....[2]....
        /*0044*/ 	.word	0xffffffff


	//   ....[3]....
        /*0048*/ 	.word	0xffffffff


	//   ....[4]....
        /*004c*/ 	.word	0xffffffff


	//   ....[5]....
        /*0050*/ 	.word	0xffffffff


	//   ....[6]....
        /*0054*/ 	.word	0xffffffff


	//   ....[7]....
        /*0058*/ 	.word	0xffffffff


	//   ....[8]....
        /*005c*/ 	.word	0xffffffff


	//   ....[9]....
        /*0060*/ 	.word	0xffffffff


	//   ....[10]....
        /*0064*/ 	.word	0xffffffff


	//   ....[11]....
        /*0068*/ 	.word	0xffffffff


	//   ....[12]....
        /*006c*/ 	.word	0xffffffff


	//   ....[13]....
        /*0070*/ 	.word	0xffffffff


	//   ....[14]....
        /*0074*/ 	.word	0xffffffff


	//   ....[15]....
        /*0078*/ 	.word	0xffffffff


	//   ....[16]....
        /*007c*/ 	.word	0xffffffff


	//   ....[17]....
        /*0080*/ 	.word	0xffffffff


	//   ....[18]....
        /*0084*/ 	.word	0xffffffff


	//   ....[19]....
        /*0088*/ 	.word	0xffffffff


	//   ....[20]....
        /*008c*/ 	.word	0xffffffff


	//   ....[21]....
        /*0090*/ 	.word	0xffffffff


	//   ....[22]....
        /*0094*/ 	.word	0xffffffff


	//   ....[23]....
        /*0098*/ 	.word	0xffffffff


	//   ....[24]....
        /*009c*/ 	.word	0xffffffff


	//   ....[25]....
        /*00a0*/ 	.word	0xffffffff


	//   ....[26]....
        /*00a4*/ 	.word	0xffffffff


	//   ....[27]....
        /*00a8*/ 	.word	0xffffffff


	//   ....[28]....
        /*00ac*/ 	.word	0xffffffff


	//   ....[29]....
        /*00b0*/ 	.word	0xffffffff


	//   ....[30]....
        /*00b4*/ 	.word	0xffffffff


	//   ....[31]....
        /*00b8*/ 	.word	0xffffffff


	//   ....[32]....
        /*00bc*/ 	.word	0xffffffff


	//   ....[33]....
        /*00c0*/ 	.word	0xffffffff


	//   ....[34]....
        /*00c4*/ 	.word	0xffffffff


	//   ....[35]....
        /*00c8*/ 	.word	0xffffffff


	//   ....[36]....
        /*00cc*/ 	.word	0xffffffff


	//   ....[37]....
        /*00d0*/ 	.word	0xffffffff


	//   ....[38]....
        /*00d4*/ 	.word	0xffffffff


	//   ....[39]....
        /*00d8*/ 	.word	0xffffffff


	//   ....[40]....
        /*00dc*/ 	.word	0xffffffff


	//   ....[41]....
        /*00e0*/ 	.word	0xffffffff


	//   ....[42]....
        /*00e4*/ 	.word	0xffffffff


	//   ....[43]....
        /*00e8*/ 	.word	0xffffffff


	//   ....[44]....
        /*00ec*/ 	.word	0xffffffff


	//   ....[45]....
        /*00f0*/ 	.word	0xffffffff


	//   ....[46]....
        /*00f4*/ 	.word	0xffffffff


	//   ....[47]....
        /*00f8*/ 	.word	0xffffffff


	//   ....[48]....
        /*00fc*/ 	.word	0xffffffff


	//   ....[49]....
        /*0100*/ 	.word	0xffffffff


	//   ....[50]....
        /*0104*/ 	.word	0xffffffff


	//   ....[51]....
        /*0108*/ 	.word	0xffffffff


	//   ....[52]....
        /*010c*/ 	.word	0xffffffff


	//   ....[53]....
        /*0110*/ 	.word	0xffffffff


	//   ....[54]....
        /*0114*/ 	.word	0xffffffff


	//   ....[55]....
        /*0118*/ 	.word	0xffffffff


	//   ....[56]....
        /*011c*/ 	.word	0xffffffff


	//   ....[57]....
        /*0120*/ 	.word	0xffffffff


	//   ....[58]....
        /*0124*/ 	.word	0xffffffff


	//   ....[59]....
        /*0128*/ 	.word	0xffffffff


	//   ....[60]....
        /*012c*/ 	.word	0xffffffff


	//   ....[61]....
        /*0130*/ 	.word	0xffffffff


	//   ....[62]....
        /*0134*/ 	.word	0xffffffff


	//   ....[63]....
        /*0138*/ 	.word	0xffffffff


	//   ....[64]....
        /*013c*/ 	.word	0xffffffff


	//   ....[65]....
        /*0140*/ 	.word	0xffffffff


	//   ....[66]....
        /*0144*/ 	.word	0xffffffff


	//   ....[67]....
        /*0148*/ 	.word	0xffffffff


	//   ....[68]....
        /*014c*/ 	.word	0xffffffff


	//   ....[69]....
        /*0150*/ 	.word	0xffffffff


	//   ....[70]....
        /*0154*/ 	.word	0xffffffff


	//   ....[71]....
        /*0158*/ 	.word	0xffffffff


	//   ....[72]....
        /*015c*/ 	.word	0xffffffff


	//   ....[73]....
        /*0160*/ 	.word	0xffffffff


	//   ....[74]....
        /*0164*/ 	.word	0xffffffff


	//   ....[75]....
        /*0168*/ 	.word	0xffffffff


	//   ....[76]....
        /*016c*/ 	.word	0xffffffff


	//   ....[77]....
        /*0170*/ 	.word	0xffffffff


	//   ....[78]....
        /*0174*/ 	.word	0xffffffff


	//   ....[79]....
        /*0178*/ 	.word	0xffffffff


	//   ....[80]....
        /*017c*/ 	.word	0xffffffff


	//   ....[81]....
        /*0180*/ 	.word	0xffffffff


	//   ....[82]....
        /*0184*/ 	.word	0xffffffff


	//   ....[83]....
        /*0188*/ 	.word	0xffffffff


	//   ....[84]....
        /*018c*/ 	.word	0xffffffff


	//   ....[85]....
        /*0190*/ 	.word	0xffffffff


	//   ....[86]....
        /*0194*/ 	.word	0xffffffff


	//   ....[87]....
        /*0198*/ 	.word	0xffffffff


	//   ....[88]....
        /*019c*/ 	.word	0xffffffff


	//   ....[89]....
        /*01a0*/ 	.word	0xffffffff


	//   ....[90]....
        /*01a4*/ 	.word	0xffffffff


	//   ....[91]....
        /*01a8*/ 	.word	0xffffffff


	//   ....[92]....
        /*01ac*/ 	.word	0xffffffff


	//   ....[93]....
        /*01b0*/ 	.word	0xffffffff


	//   ....[94]....
        /*01b4*/ 	.word	0xffffffff


	//   ....[95]....
        /*01b8*/ 	.word	0xffffffff


	//   ....[96]....
        /*01bc*/ 	.word	0xffffffff


	//   ....[97]....
        /*01c0*/ 	.word	0xffffffff


	//   ....[98]....
        /*01c4*/ 	.word	0xffffffff


	//   ....[99]....
        /*01c8*/ 	.word	0xffffffff


	//   ....[100]....
        /*01cc*/ 	.word	0xffffffff


	//   ....[101]....
        /*01d0*/ 	.word	0xffffffff


	//   ....[102]....
        /*01d4*/ 	.word	0xffffffff


	//   ....[103]....
        /*01d8*/ 	.word	0xffffffff


	//   ....[104]....
        /*01dc*/ 	.word	0xffffffff


	//   ....[105]....
        /*01e0*/ 	.word	0xffffffff


	//   ....[106]....
        /*01e4*/ 	.word	0xffffffff


	//   ....[107]....
        /*01e8*/ 	.word	0xffffffff


	//   ....[108]....
        /*01ec*/ 	.word	0xffffffff


	//   ....[109]....
        /*01f0*/ 	.word	0xffffffff


	//   ....[110]....
        /*01f4*/ 	.word	0xffffffff


	//   ....[111]....
        /*01f8*/ 	.word	0xffffffff


	//   ....[112]....
        /*01fc*/ 	.word	0xffffffff


	//----- nvinfo : EIATTR_COOP_GROUP_INSTR_OFFSETS
	.align		4
.L_172:
        /*0200*/ 	.byte	0x04, 0x28
        /*0202*/ 	.short	(.L_174 - .L_173)


	//   ....[0]....
.L_173:
        /*0204*/ 	.word	0x00000090


	//   ....[1]....
        /*0208*/ 	.word	0x000028e0


	//   ....[2]....
        /*020c*/ 	.word	0x00002930


	//   ....[3]....
        /*0210*/ 	.word	0x00003100


	//   ....[4]....
        /*0214*/ 	.word	0x00003120


	//   ....[5]....
        /*0218*/ 	.word	0x00003870


	//   ....[6]....
        /*021c*/ 	.word	0x00003890


	//   ....[7]....
        /*0220*/ 	.word	0x00003fe0


	//   ....[8]....
        /*0224*/ 	.word	0x00003ff0


	//   ....[9]....
        /*0228*/ 	.word	0x00004810


	//   ....[10]....
        /*022c*/ 	.word	0x00004850


	//   ....[11]....
        /*0230*/ 	.word	0x00005600


	//   ....[12]....
        /*0234*/ 	.word	0x00005630


	//   ....[13]....
        /*0238*/ 	.word	0x00005dc0


	//   ....[14]....
        /*023c*/ 	.word	0x00005df0


	//   ....[15]....
        /*0240*/ 	.word	0x00006580


	//   ....[16]....
        /*0244*/ 	.word	0x000065a0


	//   ....[17]....
        /*0248*/ 	.word	0x00006d50


	//   ....[18]....
        /*024c*/ 	.word	0x00006d80


	//   ....[19]....
        /*0250*/ 	.word	0x00006e90


	//   ....[20]....
        /*0254*/ 	.word	0x00006ec0


	//   ....[21]....
        /*0258*/ 	.word	0x00006f90


	//   ....[22]....
        /*025c*/ 	.word	0x00006fc0


	//   ....[23]....
        /*0260*/ 	.word	0x00007090


	//   ....[24]....
        /*0264*/ 	.word	0x000070b0


	//   ....[25]....
        /*0268*/ 	.word	0x00007630


	//   ....[26]....
        /*026c*/ 	.word	0x00007650


	//   ....[27]....
        /*0270*/ 	.word	0x00007720


	//   ....[28]....
        /*0274*/ 	.word	0x00007750


	//   ....[29]....
        /*0278*/ 	.word	0x00007820


	//   ....[30]....
        /*027c*/ 	.word	0x00007850


	//   ....[31]....
        /*0280*/ 	.word	0x00007920


	//   ....[32]....
        /*0284*/ 	.word	0x00007950


	//   ....[33]....
        /*0288*/ 	.word	0x00008670


	//   ....[34]....
        /*028c*/ 	.word	0x000086b0


	//   ....[35]....
        /*0290*/ 	.word	0x000086f0


	//   ....[36]....
        /*0294*/ 	.word	0x00008730


	//   ....[37]....
        /*0298*/ 	.word	0x00008790


	//   ....[38]....
        /*029c*/ 	.word	0x000087d0


	//   ....[39]....
        /*02a0*/ 	.word	0x00008800


	//   ....[40]....
        /*02a4*/ 	.word	0x00008830


	//   ....[41]....
        /*02a8*/ 	.word	0x00008a30


	//   ....[42]....
        /*02ac*/ 	.word	0x00008a70


	//   ....[43]....
        /*02b0*/ 	.word	0x00008a80


	//   ....[44]....
        /*02b4*/ 	.word	0x00008b10


	//   ....[45]....
        /*02b8*/ 	.word	0x00008b20


	//   ....[46]....
        /*02bc*/ 	.word	0x00008c90


	//   ....[47]....
        /*02c0*/ 	.word	0x00008cc0


	//   ....[48]....
        /*02c4*/ 	.word	0x00008ce0


	//   ....[49]....
        /*02c8*/ 	.word	0x0000c7e0


	//   ....[50]....
        /*02cc*/ 	.word	0x0000c990


	//   ....[51]....
        /*02d0*/ 	.word	0x0000ca00


	//   ....[52]....
        /*02d4*/ 	.word	0x0000ca30


	//   ....[53]....
        /*02d8*/ 	.word	0x0000ca50


	//   ....[54]....
        /*02dc*/ 	.word	0x0000ca60


	//   ....[55]....
        /*02e0*/ 	.word	0x0000ca80


	//   ....[56]....
        /*02e4*/ 	.word	0x0000caa0


	//   ....[57]....
        /*02e8*/ 	.word	0x0000dbe0


	//   ....[58]....
        /*02ec*/ 	.word	0x0000dc00


	//   ....[59]....
        /*02f0*/ 	.word	0x0000dc10


	//   ....[60]....
        /*02f4*/ 	.word	0x0000dc20


	//   ....[61]....
        /*02f8*/ 	.word	0x0000dc30


	//   ....[62]....
        /*02fc*/ 	.word	0x0000dc40


	//   ....[63]....
        /*0300*/ 	.word	0x0000dc50


	//   ....[64]....
        /*0304*/ 	.word	0x0000dc70


	//   ....[65]....
        /*0308*/ 	.word	0x0000e8c0


	//   ....[66]....
        /*030c*/ 	.word	0x0000e960


	//   ....[67]....
        /*0310*/ 	.word	0x0000e970


	//   ....[68]....
        /*0314*/ 	.word	0x0000e9a0


	//   ....[69]....
        /*0318*/ 	.word	0x00010650


	//   ....[70]....
        /*031c*/ 	.word	0x00010660


	//   ....[71]....
        /*0320*/ 	.word	0x00010670


	//   ....[72]....
        /*0324*/ 	.word	0x00010680


	//   ....[73]....
        /*0328*/ 	.word	0x00010690


	//   ....[74]....
        /*032c*/ 	.word	0x000106a0


	//   ....[75]....
        /*0330*/ 	.word	0x000106b0


	//   ....[76]....
        /*0334*/ 	.word	0x000106e0


	//   ....[77]....
        /*0338*/ 	.word	0x00010a70


	//   ....[78]....
        /*033c*/ 	.word	0x00010a90


	//   ....[79]....
        /*0340*/ 	.word	0x00010aa0


	//   ....[80]....
        /*0344*/ 	.word	0x00010ac0


	//   ....[81]....
        /*0348*/ 	.word	0x00010ae0


	//   ....[82]....
        /*034c*/ 	.word	0x00010b10


	//   ....[83]....
        /*0350*/ 	.word	0x00010b80


	//   ....[84]....
        /*0354*/ 	.word	0x00010bb0


	//   ....[85]....
        /*0358*/ 	.word	0x00011c30


	//   ....[86]....
        /*035c*/ 	.word	0x00011c50


	//   ....[87]....
        /*0360*/ 	.word	0x00011c80


	//   ....[88]....
        /*0364*/ 	.word	0x00011c90


	//   ....[89]....
        /*0368*/ 	.word	0x00013b40


	//   ....[90]....
        /*036c*/ 	.word	0x00013b70


	//   ....[91]....
        /*0370*/ 	.word	0x00013bc0


	//   ....[92]....
        /*0374*/ 	.word	0x00013bd0


	//   ....[93]....
        /*0378*/ 	.word	0x00014e80


	//   ....[94]....
        /*037c*/ 	.word	0x00014ec0


	//   ....[95]....
        /*0380*/ 	.word	0x00014f00


	//   ....[96]....
        /*0384*/ 	.word	0x00014f40


	//   ....[97]....
        /*0388*/ 	.word	0x000150f0


	//   ....[98]....
        /*038c*/ 	.word	0x00015100


	//   ....[99]....
        /*0390*/ 	.word	0x000151f0


	//   ....[100]....
        /*0394*/ 	.word	0x00015220


	//   ....[101]....
        /*0398*/ 	.word	0x000152f0


	//   ....[102]....
        /*039c*/ 	.word	0x00015320


	//   ....[103]....
        /*03a0*/ 	.word	0x000153f0


	//   ....[104]....
        /*03a4*/ 	.word	0x00015410


	//   ....[105]....
        /*03a8*/ 	.word	0x00015cc0


	//   ....[106]....
        /*03ac*/ 	.word	0x00015cd0


	//   ....[107]....
        /*03b0*/ 	.word	0x00015da0


	//   ....[108]....
        /*03b4*/ 	.word	0x00015dd0


	//   ....[109]....
        /*03b8*/ 	.word	0x00015ea0


	//   ....[110]....
        /*03bc*/ 	.word	0x00015ed0


	//   ....[111]....
        /*03c0*/ 	.word	0x00015fa0


	//   ....[112]....
        /*03c4*/ 	.word	0x00015fc0


	//----- nvinfo : EIATTR_EXIT_INSTR_OFFSETS
	.align		4
.L_174:
        /*03c8*/ 	.byte	0x04, 0x1c
        /*03ca*/ 	.short	(.L_176 - .L_175)


	//   ....[0]....
.L_175:
        /*03cc*/ 	.word	0x00000440


	//   ....[1]....
        /*03d0*/ 	.word	0x00015420


	//   ....[2]....
        /*03d4*/ 	.word	0x00015470


	//   ....[3]....
        /*03d8*/ 	.word	0x000154d0


	//   ....[4]....
        /*03dc*/ 	.word	0x00015fd0


	//   ....[5]....
        /*03e0*/ 	.word	0x00016020


	//   ....[6]....
        /*03e4*/ 	.word	0x00016080


	//----- nvinfo : EIATTR_CTAIDZ_USED
	.align		4
.L_176:
        /*03e8*/ 	.byte	0x01, 0x04
	.zero		2


	//----- nvinfo : EIATTR_MAX_THREADS
	.align		4
        /*03ec*/ 	.byte	0x04, 0x05
        /*03ee*/ 	.short	(.L_178 - .L_177)
.L_177:
        /*03f0*/ 	.word	0x00000100
        /*03f4*/ 	.word	0x00000001
        /*03f8*/ 	.word	0x00000001


	//----- nvinfo : EIATTR_CRS_STACK_SIZE
	.align		4
.L_178:
        /*03fc*/ 	.byte	0x04, 0x1e
        /*03fe*/ 	.short	(.L_180 - .L_179)
.L_179:
        /*0400*/ 	.word	0x00000000
.L_180:


//--------------------- .nv.info._ZN7cutlass13device_kernelIN5flash19enable_sm80_to_sm89INS1_16FlashAttnFwdSm80INS1_25CollectiveMainloopFwdSm80ILi8ELi1ELb1EN4cute5tupleIJNS5_1CILi128EEENS7_ILi96EEES8_EEELi128ENS_6half_tEfNS_4arch4Sm80ELb0ELb1ELb0ELb0ELb1ELb0ELb1ELb0EEENS1_21CollectiveEpilogueFwdINS6_IJS8_S8_S9_EEENS6_IJNS7_ILi1EEESH_SH_EEESB_SD_Li256ELb0ELb1ELb0ELb0EEENS1_19SingleTileSchedulerILb0ELb0ELb1ELi128EEEEEEEEEvNT_6ParamsE --------------------------
	.section	.nv.info._ZN7cutlass13device_kernelIN5flash19enable_sm80_to_sm89INS1_16FlashAttnFwdSm80INS1_25CollectiveMainloopFwdSm80ILi8ELi1ELb1EN4cute5tupleIJNS5_1CILi128EEENS7_ILi96EEES8_EEELi128ENS_6half_tEfNS_4arch4Sm80ELb0ELb1ELb0ELb0ELb1ELb0ELb1ELb0EEENS1_21CollectiveEpilogueFwdINS6_IJS8_S8_S9_EEENS6_IJNS7_ILi1EEESH_SH_EEESB_SD_Li256ELb0ELb1ELb0ELb0EEENS1_19SingleTileSchedulerILb0ELb0ELb1ELi128EEEEEEEEEvNT_6ParamsE,"",@"SHT_CUDA_INFO"
	.sectionflags	@""
	.align	4


	//----- nvinfo : EIATTR_CUDA_API_VERSION
	.align		4
        /*0000*/ 	.byte	0x04, 0x37
        /*0002*/ 	.short	(.L_182 - .L_181)
.L_181:
        /*0004*/ 	.word	0x00000082


	//----- nvinfo : EIATTR_SW2861232_WAR
	.align		4
.L_182:
        /*0008*/ 	.byte	0x01, 0x35
	.zero		2


	//----- nvinfo : EIATTR_PARAM_CBANK
	.align		4
        /*000c*/ 	.byte	0x04, 0x0a
        /*000e*/ 	.short	(.L_184 - .L_183)
	.align		4
.L_183:
        /*0010*/ 	.word	index@(.nv.constant0._ZN7cutlass13device_kernelIN5flash19enable_sm80_to_sm89INS1_16FlashAttnFwdSm80INS1_25CollectiveMainloopFwdSm80ILi8ELi1ELb1EN4cute5tupleIJNS5_1CILi128EEENS7_ILi96EEES8_EEELi128ENS_6half_tEfNS_4arch4Sm80ELb0ELb1ELb0ELb0ELb1ELb0ELb1ELb0EEENS1_21CollectiveEpilogueFwdINS6_IJS8_S8_S9_EEENS6_IJNS7_ILi1EEESH_SH_EEESB_SD_Li256ELb0ELb1ELb0ELb0EEENS1_19SingleTileSchedulerILb0ELb0ELb1ELi128EEEEEEEEEvNT_6ParamsE)
        /*0014*/ 	.short	0x0160
        /*0016*/ 	.short	0x0418


	//----- nvinfo : EIATTR_CBANK_PARAM_SIZE
	.align		4
.L_184:
        /*0018*/ 	.byte	0x03, 0x19
        /*001a*/ 	.short	0x0418


	//----- nvinfo : EIATTR_KPARAM_INFO
	.align		4
        /*001c*/ 	.byte	0x04, 0x17
        /*001e*/ 	.short	(.L_186 - .L_185)
.L_185:
        /*0020*/ 	.word	0x00000000
        /*0024*/ 	.short	0x0000
        /*0026*/ 	.short	0x0000
        /*0028*/ 	.byte	0x00, 0xf0, 0x61, 0x10


	//----- nvinfo : EIATTR_MAXREG_COUNT
	.align		4
.L_186:
        /*002c*/ 	.byte	0x03, 0x1b
        /*002e*/ 	.short	0x00ff


	//----- nvinfo : EIATTR_NUM_BARRIERS
	.align		4
        /*0030*/ 	.byte	0x02, 0x4c
        /*0032*/ 	.byte	0x02
	.zero		1


	//----- nvinfo : EIATTR_MERCURY_ISA_VERSION
	.align		4
        /*0034*/ 	.byte	0x03, 0x5f
        /*0036*/ 	.short	0x0000


	//----- nvinfo : EIATTR_COOP_GROUP_MASK_REGIDS
	.align		4
        /*0038*/ 	.byte	0x04, 0x29
        /*003a*/ 	.short	(.L_188 - .L_187)


	//   ....[0]....
.L_187:
        /*003c*/ 	.word	0xffffffff


	//   ....[1]....
        /*0040*/ 	.word	0xffffffff


	//   ....[2]....
        /*0044*/ 	.word	0xffffffff


	//   ....[3]....
        /*0048*/ 	.word	0xffffffff


	//   ....[4]....
        /*004c*/ 	.word	0xffffffff


	//   ....[5]....
        /*0050*/ 	.word	0xffffffff


	//   ....[6]....
        /*0054*/ 	.word	0xffffffff


	//   ....[7]....
        /*0058*/ 	.word	0xffffffff


	//   ....[8]....
        /*005c*/ 	.word	0xffffffff


	//   ....[9]....
        /*0060*/ 	.word	0xffffffff


	//   ....[10]....
        /*0064*/ 	.word	0xffffffff


	//   ....[11]....
        /*0068*/ 	.word	0xffffffff


	//   ....[12]....
        /*006c*/ 	.word	0xffffffff


	//   ....[13]....
        /*0070*/ 	.word	0xffffffff


	//   ....[14]....
        /*0074*/ 	.word	0xffffffff


	//   ....[15]....
        /*0078*/ 	.word	0xffffffff


	//   ....[16]....
        /*007c*/ 	.word	0xffffffff


	//   ....[17]....
        /*0080*/ 	.word	0xffffffff


	//   ....[18]....
        /*0084*/ 	.word	0xffffffff


	//   ....[19]....
        /*0088*/ 	.word	0xffffffff


	//   ....[20]....
        /*008c*/ 	.word	0xffffffff


	//   ....[21]....
        /*0090*/ 	.word	0xffffffff


	//   ....[22]....
        /*0094*/ 	.word	0xffffffff


	//   ....[23]....
        /*0098*/ 	.word	0xffffffff


	//   ....[24]....
        /*009c*/ 	.word	0xffffffff


	//   ....[25]....
        /*00a0*/ 	.word	0xffffffff


	//   ....[26]....
        /*00a4*/ 	.word	0xffffffff


	//   ....[27]....
        /*00a8*/ 	.word	0xffffffff


	//   ....[28]....
        /*00ac*/ 	.word	0xffffffff


	//   ....[29]....
        /*00b0*/ 	.word	0xffffffff


	//   ....[30]....
        /*00b4*/ 	.word	0xffffffff


	//   ....[31]....
        /*00b8*/ 	.word	0xffffffff


	//   ....[32]....
        /*00bc*/ 	.word	0xffffffff


	//   ....[33]....
        /*00c0*/ 	.word	0xffffffff


	//   ....[34]....
        /*00c4*/ 	.word	0xffffffff


	//   ....[35]....
        /*00c8*/ 	.word	0xffffffff


	//   ....[36]....
        /*00cc*/ 	.word	0xffffffff


	//   ....[37]....
        /*00d0*/ 	.word	0xffffffff


	//   ....[38]....
        /*00d4*/ 	.word	0xffffffff


	//   ....[39]....
        /*00d8*/ 	.word	0xffffffff


	//   ....[40]....
        /*00dc*/ 	.word	0xffffffff


	//   ....[41]....
        /*00e0*/ 	.word	0xffffffff


	//   ....[42]....
        /*00e4*/ 	.word	0xffffffff


	//   ....[43]....
        /*00e8*/ 	.word	0xffffffff


	//   ....[44]....
        /*00ec*/ 	.word	0xffffffff


	//   ....[45]....
        /*00f0*/ 	.word	0xffffffff


	//   ....[46]....
        /*00f4*/ 	.word	0xffffffff


	//   ....[47]....
        /*00f8*/ 	.word	0xffffffff


	//   ....[48]....
        /*00fc*/ 	.word	0xffffffff


	//   ....[49]....
        /*0100*/ 	.word	0xffffffff


	//   ....[50]....
        /*0104*/ 	.word	0xffffffff


	//   ....[51]....
        /*0108*/ 	.word	0xffffffff


	//   ....[52]....
        /*010c*/ 	.word	0xffffffff


	//   ....[53]....
        /*0110*/ 	.word	0xffffffff


	//   ....[54]....
        /*0114*/ 	.word	0xffffffff


	//   ....[55]....
        /*0118*/ 	.word	0xffffffff


	//   ....[56]....
        /*011c*/ 	.word	0xffffffff


	//   ....[57]....
        /*0120*/ 	.word	0xffffffff


	//   ....[58]....
        /*0124*/ 	.word	0xffffffff


	//   ....[59]....
        /*0128*/ 	.word	0xffffffff


	//   ....[60]....
        /*012c*/ 	.word	0xffffffff


	//   ....[61]....
        /*0130*/ 	.word	0xffffffff


	//   ....[62]....
        /*0134*/ 	.word	0xffffffff


	//   ....[63]....
        /*0138*/ 	.word	0xffffffff


	//   ....[64]....
        /*013c*/ 	.word	0xffffffff


	//   ....[65]....
        /*0140*/ 	.word	0xffffffff


	//   ....[66]....
        /*0144*/ 	.word	0xffffffff


	//   ....[67]....
        /*0148*/ 	.word	0xffffffff


	//   ....[68]....
        /*014c*/ 	.word	0xffffffff


	//   ....[69]....
        /*0150*/ 	.word	0xffffffff


	//   ....[70]....
        /*0154*/ 	.word	0xffffffff


	//   ....[71]....
        /*0158*/ 	.word	0xffffffff


	//   ....[72]....
        /*015c*/ 	.word	0xffffffff


	//   ....[73]....
        /*0160*/ 	.word	0xffffffff


	//   ....[74]....
        /*0164*/ 	.word	0xffffffff


	//   ....[75]....
        /*0168*/ 	.word	0xffffffff


	//   ....[76]....
        /*016c*/ 	.word	0xffffffff


	//   ....[77]....
        /*0170*/ 	.word	0xffffffff


	//   ....[78]....
        /*0174*/ 	.word	0xffffffff


	//   ....[79]....
        /*0178*/ 	.word	0xffffffff


	//   ....[80]....
        /*017c*/ 	.word	0xffffffff


	//   ....[81]....
        /*0180*/ 	.word	0xffffffff


	//   ....[82]....
        /*0184*/ 	.word	0xffffffff


	//   ....[83]....
        /*0188*/ 	.word	0xffffffff


	//   ....[84]....
        /*018c*/ 	.word	0xffffffff


	//   ....[85]....
        /*0190*/ 	.word	0xffffffff


	//   ....[86]....
        /*0194*/ 	.word	0xffffffff


	//   ....[87]....
        /*0198*/ 	.word	0xffffffff


	//   ....[88]....
        /*019c*/ 	.word	0xffffffff


	//   ....[89]....
        /*01a0*/ 	.word	0xffffffff


	//   ....[90]....
        /*01a4*/ 	.word	0xffffffff


	//   ....[91]....
        /*01a8*/ 	.word	0xffffffff


	//   ....[92]....
        /*01ac*/ 	.word	0xffffffff


	//   ....[93]....
        /*01b0*/ 	.word	0xffffffff


	//   ....[94]....
        /*01b4*/ 	.word	0xffffffff


	//   ....[95]....
        /*01b8*/ 	.word	0xffffffff


	//   ....[96]....
        /*01bc*/ 	.word	0xffffffff


	//   ....[97]....
        /*01c0*/ 	.word	0xffffffff


	//   ....[98]....
        /*01c4*/ 	.word	0xffffffff


	//   ....[99]....
        /*01c8*/ 	.word	0xffffffff


	//   ....[100]....
        /*01cc*/ 	.word	0xffffffff


	//   ....[101]....
        /*01d0*/ 	.word	0xffffffff


	//   ....[102]....
        /*01d4*/ 	.word	0xffffffff


	//   ....[103]....
        /*01d8*/ 	.word	0xffffffff


	//   ....[104]....
        /*01dc*/ 	.word	0xffffffff


	//   ....[105]....
        /*01e0*/ 	.word	0xffffffff


	//   ....[106]....
        /*01e4*/ 	.word	0xffffffff


	//   ....[107]....
        /*01e8*/ 	.word	0xffffffff


	//----- nvinfo : EIATTR_COOP_GROUP_INSTR_OFFSETS
	.align		4
.L_188:
        /*01ec*/ 	.byte	0x04, 0x28
        /*01ee*/ 	.short	(.L_190 - .L_189)


	//   ....[0]....
.L_189:
        /*01f0*/ 	.word	0x00000fd0


	//   ....[1]....
        /*01f4*/ 	.word	0x00001010


	//   ....[2]....
        /*01f8*/ 	.word	0x00001050


	//   ....[3]....
        /*01fc*/ 	.word	0x00001090


	//   ....[4]....
        /*0200*/ 	.word	0x000010c0


	//   ....[5]....
        /*0204*/ 	.word	0x00001140


	//   ....[6]....
        /*0208*/ 	.word	0x000012d0


	//   ....[7]....
        /*020c*/ 	.word	0x00001300


	//   ....[8]....
        /*0210*/ 	.word	0x00001520


	//   ....[9]....
        /*0214*/ 	.word	0x00001550


	//   ....[10]....
        /*0218*/ 	.word	0x00001570


	//   ....[11]....
        /*021c*/ 	.word	0x00001590


	//   ....[12]....
        /*0220*/ 	.word	0x000015a0


	//   ....[13]....
        /*0224*/ 	.word	0x000015b0


	//   ....[14]....
        /*0228*/ 	.word	0x00001b40


	//   ....[15]....
        /*022c*/ 	.word	0x00001b60


	//   ....[16]....
        /*0230*/ 	.word	0x00001b80


	//   ....[17]....
        /*0234*/ 	.word	0x00001b90


	//   ....[18]....
        /*0238*/ 	.word	0x00001bb0


	//   ....[19]....
        /*023c*/ 	.word	0x00001bc0


	//   ....[20]....
        /*0240*/ 	.word	0x00002860


	//   ....[21]....
        /*0244*/ 	.word	0x00002880


	//   ....[22]....
        /*0248*/ 	.word	0x00002890


	//   ....[23]....
        /*024c*/ 	.word	0x000028a0


	//   ....[24]....
        /*0250*/ 	.word	0x000028b0


	//   ....[25]....
        /*0254*/ 	.word	0x000028c0


	//   ....[26]....
        /*0258*/ 	.word	0x00002c20


	//   ....[27]....
        /*025c*/ 	.word	0x00002e30


	//   ....[28]....
        /*0260*/ 	.word	0x00004330


	//   ....[29]....
        /*0264*/ 	.word	0x00004490


	//   ....[30]....
        /*0268*/ 	.word	0x000044a0


	//   ....[31]....
        /*026c*/ 	.word	0x000044f0


	//   ....[32]....
        /*0270*/ 	.word	0x00005c60


	//   ....[33]....
        /*0274*/ 	.word	0x00005c80


	//   ....[34]....
        /*0278*/ 	.word	0x00005ca0


	//   ....[35]....
        /*027c*/ 	.word	0x00005cb0


	//   ....[36]....
        /*0280*/ 	.word	0x00005cc0


	//   ....[37]....
        /*0284*/ 	.word	0x00005cd0


	//   ....[38]....
        /*0288*/ 	.word	0x00006840


	//   ....[39]....
        /*028c*/ 	.word	0x00006860


	//   ....[40]....
        /*0290*/ 	.word	0x00006880


	//   ....[41]....
        /*0294*/ 	.word	0x00006890


	//   ....[42]....
        /*0298*/ 	.word	0x000068a0


	//   ....[43]....
        /*029c*/ 	.word	0x000068b0


	//   ....[44]....
        /*02a0*/ 	.word	0x00006a90


	//   ....[45]....
        /*02a4*/ 	.word	0x00006d60


	//   ....[46]....
        /*02a8*/ 	.word	0x00007db0


	//   ....[47]....
        /*02ac*/ 	.word	0x00007f20


	//   ....[48]....
        /*02b0*/ 	.word	0x000080d0


	//   ....[49]....
        /*02b4*/ 	.word	0x000081d0


	//   ....[50]....
        /*02b8*/ 	.word	0x00009ea0


	//   ....[51]....
        /*02bc*/ 	.word	0x00009ec0


	//   ....[52]....
        /*02c0*/ 	.word	0x00009ee0


	//   ....[53]....
        /*02c4*/ 	.word	0x00009ef0


	//   ....[54]....
        /*02c8*/ 	.word	0x00009f00


	//   ....[55]....
        /*02cc*/ 	.word	0x00009f10


	//   ....[56]....
        /*02d0*/ 	.word	0x0000aa80


	//   ....[57]....
        /*02d4*/ 	.word	0x0000aaa0


	//   ....[58]....
        /*02d8*/ 	.word	0x0000aac0


	//   ....[59]....
        /*02dc*/ 	.word	0x0000aad0


	//   ....[60]....
        /*02e0*/ 	.word	0x0000aae0


	//   ....[61]....
        /*02e4*/ 	.word	0x0000aaf0


	//   ....[62]....
        /*02e8*/ 	.word	0x0000af60


	//   ....[63]....
        /*02ec*/ 	.word	0x0000af80


	//   ....[64]....
        /*02f0*/ 	.word	0x0000afc0


	//   ....[65]....
        /*02f4*/ 	.word	0x0000afd0


	//   ....[66]....
        /*02f8*/ 	.word	0x0000cad0


	//   ....[67]....
        /*02fc*/ 	.word	0x0000cb10


	//   ....[68]....
        /*0300*/ 	.word	0x0000cb30


	//   ....[69]....
        /*0304*/ 	.word	0x0000cb50


	//   ....[70]....
        /*0308*/ 	.word	0x0000cb70


	//   ....[71]....
        /*030c*/ 	.word	0x0000cbc0


	//   ....[72]....
        /*0310*/ 	.word	0x0000d650


	//   ....[73]....
        /*0314*/ 	.word	0x0000d660


	//   ....[74]....
        /*0318*/ 	.word	0x0000d670


	//   ....[75]....
        /*031c*/ 	.word	0x0000d680


	//   ....[76]....
        /*0320*/ 	.word	0x0000d690


	//   ....[77]....
        /*0324*/ 	.word	0x0000d6a0


	//   ....[78]....
        /*0328*/ 	.word	0x0000d8b0


	//   ....[79]....
        /*032c*/ 	.word	0x0000dca0


	//   ....[80]....
        /*0330*/ 	.word	0x0000ea60


	//   ....[81]....
        /*0334*/ 	.word	0x0000ecc0


	//   ....[82]....
        /*0338*/ 	.word	0x0000ee60


	//   ....[83]....
        /*033c*/ 	.word	0x0000ef80


	//   ....[84]....
        /*0340*/ 	.word	0x00010750


	//   ....[85]....
        /*0344*/ 	.word	0x00010780


	//   ....[86]....
        /*0348*/ 	.word	0x000107c0


	//   ....[87]....
        /*034c*/ 	.word	0x000107d0


	//   ....[88]....
        /*0350*/ 	.word	0x00011950


	//   ....[89]....
        /*0354*/ 	.word	0x00011960


	//   ....[90]....
        /*0358*/ 	.word	0x00011980


	//   ....[91]....
        /*035c*/ 	.word	0x000119a0


	//   ....[92]....
        /*0360*/ 	.word	0x000119c0


	//   ....[93]....
        /*0364*/ 	.word	0x000119e0


	//   ....[94]....
        /*0368*/ 	.word	0x00011b60


	//   ....[95]....
        /*036c*/ 	.word	0x00011b90


	//   ....[96]....
        /*0370*/ 	.word	0x00011c60


	//   ....[97]....
        /*0374*/ 	.word	0x00011c90


	//   ....[98]....
        /*0378*/ 	.word	0x00011d60


	//   ....[99]....
        /*037c*/ 	.word	0x00011d80


	//   ....[100]....
        /*0380*/ 	.word	0x000123b0


	//   ....[101]....
        /*0384*/ 	.word	0x000123e0


	//   ....[102]....
        /*0388*/ 	.word	0x000124b0


	//   ....[103]....
        /*038c*/ 	.word	0x000124e0


	//   ....[104]....
        /*0390*/ 	.word	0x000125b0


	//   ....[105]....
        /*0394*/ 	.word	0x000125e0


	//   ....[106]....
        /*0398*/ 	.word	0x000126b0


	//   ....[107]....
        /*039c*/ 	.word	0x000126d0


	//----- nvinfo : EIATTR_EXIT_INSTR_OFFSETS
	.align		4
.L_190:
        /*03a0*/ 	.byte	0x04, 0x1c
        /*03a2*/ 	.short	(.L_192 - .L_191)


	//   ....[0]....
.L_191:
        /*03a4*/ 	.word	0x00000030


	//   ....[1]....
        /*03a8*/ 	.word	0x00011d90


	//   ....[2]....
        /*03ac*/ 	.word	0x00011de0


	//   ....[3]....
        /*03b0*/ 	.word	0x00011e40


	//   ....[4]....
        /*03b4*/ 	.word	0x000126e0


	//   ....[5]....
        /*03b8*/ 	.word	0x00012730


	//   ....[6]....
        /*03bc*/ 	.word	0x00012790


	//----- nvinfo : EIATTR_CTAIDZ_USED
	.align		4
.L_192:
        /*03c0*/ 	.byte	0x01, 0x04
	.zero		2


	//----- nvinfo : EIATTR_MAX_THREADS
	.align		4
        /*03c4*/ 	.byte	0x04, 0x05
        /*03c6*/ 	.short	(.L_194 - .L_193)
.L_193:
        /*03c8*/ 	.word	0x00000100
        /*03cc*/ 	.word	0x00000001
        /*03d0*/ 	.word	0x00000001


	//----- nvinfo : EIATTR_CRS_STACK_SIZE
	.align		4
.L_194:
        /*03d4*/ 	.byte	0x04, 0x1e
        /*03d6*/ 	.short	(.L_196 - .L_195)
.L_195:
        /*03d8*/ 	.word	0x00000000
.L_196:


//--------------------- .nv.info._ZN7cutlass13device_kernelIN5flash19enable_sm80_to_sm89INS1_16FlashAttnFwdSm80INS1_25CollectiveMainloopFwdSm80ILi8ELi1ELb1EN4cute5tupleIJNS5_1CILi128EEENS7_ILi96EEES8_EEELi128ENS_6half_tEfNS_4arch4Sm80ELb0ELb1ELb0ELb1ELb1ELb0ELb1ELb0EEENS1_21CollectiveEpilogueFwdINS6_IJS8_S8_S9_EEENS6_IJNS7_ILi1EEESH_SH_EEESB_SD_Li256ELb1ELb1ELb0ELb0EEENS1_19SingleTileSchedulerILb1ELb0ELb1ELi128EEEEEEEEEvNT_6ParamsE --------------------------
	.section	.nv.info._ZN7cutlass13device_kernelIN5flash19enable_sm80_to_sm89INS1_16FlashAttnFwdSm80INS1_25CollectiveMainloopFwdSm80ILi8ELi1ELb1EN4cute5tupleIJNS5_1CILi128EEENS7_ILi96EEES8_EEELi128ENS_6half_tEfNS_4arch4Sm80ELb0ELb1ELb0ELb1ELb1ELb0ELb1ELb0EEENS1_21CollectiveEpilogueFwdINS6_IJS8_S8_S9_EEENS6_IJNS7_ILi1EEESH_SH_EEESB_SD_Li256ELb1ELb1ELb0ELb0EEENS1_19SingleTileSchedulerILb1ELb0ELb1ELi128EEEEEEEEEvNT_6ParamsE,"",@"SHT_CUDA_INFO"
	.sectionflags	@""
	.align	4


	//----- nvinfo : EIATTR_CUDA_API_VERSION
	.align		4
        /*0000*/ 	.byte	0x04, 0x37
        /*0002*/ 	.short	(.L_198 - .L_197)
.L_197:
        /*0004*/ 	.word	0x00000082


	//----- nvinfo : EIATTR_SW2861232_WAR
	.align		4
.L_198:
        /*0008*/ 	.byte	0x01, 0x35
	.zero		2


	//----- nvinfo : EIATTR_PARAM_CBANK
	.align		4
        /*000c*/ 	.byte	0x04, 0x0a
        /*000e*/ 	.short	(.L_200 - .L_199)
	.align		4
.L_199:
        /*0010*/ 	.word	index@(.nv.constant0._ZN7cutlass13device_kernelIN5flash19enable_sm80_to_sm89INS1_16FlashAttnFwdSm80INS1_25CollectiveMainloopFwdSm80ILi8ELi1ELb1EN4cute5tupleIJNS5_1CILi128EEENS7_ILi96EEES8_EEELi128ENS_6half_tEfNS_4arch4Sm80ELb0ELb1ELb0ELb1ELb1ELb0ELb1ELb0EEENS1_21CollectiveEpilogueFwdINS6_IJS8_S8_S9_EEENS6_IJNS7_ILi1EEESH_SH_EEESB_SD_Li256ELb1ELb1ELb0ELb0EEENS1_19SingleTileSchedulerILb1ELb0ELb1ELi128EEEEEEEEEvNT_6ParamsE)
        /*0014*/ 	.short	0x0160
        /*0016*/ 	.short	0x0418


	//----- nvinfo : EIATTR_CBANK_PARAM_SIZE
	.align		4
.L_200:
        /*0018*/ 	.byte	0x03, 0x19
        /*001a*/ 	.short	0x0418


	//----- nvinfo : EIATTR_KPARAM_INFO
	.align		4
        /*001c*/ 	.byte	0x04, 0x17
        /*001e*/ 	.short	(.L_202 - .L_201)
.L_201:
        /*0020*/ 	.word	0x00000000
        /*0024*/ 	.short	0x0000
        /*0026*/ 	.short	0x0000
        /*0028*/ 	.byte	0x00, 0xf0, 0x61, 0x10


	//----- nvinfo : EIATTR_MAXREG_COUNT
	.align		4
.L_202:
        /*002c*/ 	.byte	0x03, 0x1b
        /*002e*/ 	.short	0x00ff


	//----- nvinfo : EIATTR_NUM_BARRIERS
	.align		4
        /*0030*/ 	.byte	0x02, 0x4c
        /*0032*/ 	.byte	0x02
	.zero		1


	//----- nvinfo : EIATTR_MERCURY_ISA_VERSION
	.align		4
        /*0034*/ 	.byte	0x03, 0x5f
        /*0036*/ 	.short	0x0000


	//----- nvinfo : EIATTR_COOP_GROUP_MASK_REGIDS
	.align		4
        /*0038*/ 	.byte	0x04, 0x29
        /*003a*/ 	.short	(.L_204 - .L_203)


	//   ....[0]....
.L_203:
        /*003c*/ 	.word	0xffffffff


	//   ....[1]....
        /*0040*/ 	.word	0xffffffff


	//   ....[2]....
        /*0044*/ 	.word	0xffffffff


	//   ....[3]....
        /*0048*/ 	.word	0xffffffff


	//   ....[4]....
        /*004c*/ 	.word	0xffffffff


	//   ....[5]....
        /*0050*/ 	.word	0xffffffff


	//   ....[6]....
        /*0054*/ 	.word	0xffffffff


	//   ....[7]....
        /*0058*/ 	.word	0xffffffff


	//   ....[8]....
        /*005c*/ 	.word	0xffffffff


	//   ....[9]....
        /*0060*/ 	.word	0xffffffff


	//   ....[10]....
        /*0064*/ 	.word	0xffffffff


	//   ....[11]....
        /*0068*/ 	.word	0xffffffff


	//   ....[12]....
        /*006c*/ 	.word	0xffffffff


	//   ....[13]....
        /*0070*/ 	.word	0xffffffff


	//   ....[14]....
        /*0074*/ 	.word	0xffffffff


	//   ....[15]....
        /*0078*/ 	.word	0xffffffff


	//   ....[16]....
        /*007c*/ 	.word	0xffffffff


	//   ....[17]....
        /*0080*/ 	.word	0xffffffff


	//   ....[18]....
        /*0084*/ 	.word	0xffffffff


	//   ....[19]....
        /*0088*/ 	.word	0xffffffff


	//   ....[20]....
        /*008c*/ 	.word	0xffffffff


	//   ....[21]....
        /*0090*/ 	.word	0xffffffff


	//   ....[22]....
        /*0094*/ 	.word	0xffffffff


	//   ....[23]....
        /*0098*/ 	.word	0xffffffff


	//   ....[24]....
        /*009c*/ 	.word	0xffffffff


	//   ....[25]....
        /*00a0*/ 	.word	0xffffffff


	//   ....[26]....
        /*00a4*/ 	.word	0xffffffff


	//   ....[27]....
        /*00a8*/ 	.word	0xffffffff


	//   ....[28]....
        /*00ac*/ 	.word	0xffffffff


	//   ....[29]....
        /*00b0*/ 	.word	0xffffffff


	//   ....[30]....
        /*00b4*/ 	.word	0xffffffff


	//   ....[31]....
        /*00b8*/ 	.word	0xffffffff


	//   ....[32]....
        /*00bc*/ 	.word	0xffffffff


	//   ....[33]....
        /*00c0*/ 	.word	0xffffffff


	//   ....[34]....
        /*00c4*/ 	.word	0xffffffff


	//   ....[35]....
        /*00c8*/ 	.word	0xffffffff


	//   ....[36]....
        /*00cc*/ 	.word	0xffffffff


	//   ....[37]....
        /*00d0*/ 	.word	0xffffffff


	//   ....[38]....
        /*00d4*/ 	.word	0xffffffff


	//   ....[39]....
        /*00d8*/ 	.word	0xffffffff


	//   ....[40]....
        /*00dc*/ 	.word	0xffffffff


	//   ....[41]....
        /*00e0*/ 	.word	0xffffffff


	//   ....[42]....
        /*00e4*/ 	.word	0xffffffff


	//   ....[43]....
        /*00e8*/ 	.word	0xffffffff


	//   ....[44]....
        /*00ec*/ 	.word	0xffffffff


	//   ....[45]....
        /*00f0*/ 	.word	0xffffffff


	//   ....[46]....
        /*00f4*/ 	.word	0xffffffff


	//   ....[47]....
        /*00f8*/ 	.word	0xffffffff


	//   ....[48]....
        /*00fc*/ 	.word	0xffffffff


	//   ....[49]....
        /*0100*/ 	.word	0xffffffff


	//   ....[50]....
        /*0104*/ 	.word	0xffffffff


	//   ....[51]....
        /*0108*/ 	.word	0xffffffff


	//   ....[52]....
        /*010c*/ 	.word	0xffffffff


	//   ....[53]....
        /*0110*/ 	.word	0xffffffff


	//   ....[54]....
        /*0114*/ 	.word	0xffffffff


	//   ....[55]....
        /*0118*/ 	.word	0xffffffff


	//   ....[56]....
        /*011c*/ 	.word	0xffffffff


	//   ....[57]....
        /*0120*/ 	.word	0xffffffff


	//   ....[58]....
        /*0124*/ 	.word	0xffffffff


	//   ....[59]....
        /*0128*/ 	.word	0xffffffff


	//   ....[60]....
        /*012c*/ 	.word	0xffffffff


	//   ....[61]....
        /*0130*/ 	.word	0xffffffff


	//   ....[62]....
        /*0134*/ 	.word	0xffffffff


	//   ....[63]....
        /*0138*/ 	.word	0xffffffff


	//   ....[64]....
        /*013c*/ 	.word	0xffffffff


	//   ....[65]....
        /*0140*/ 	.word	0xffffffff


	//   ....[66]....
        /*0144*/ 	.word	0xffffffff


	//   ....[67]....
        /*0148*/ 	.word	0xffffffff


	//   ....[68]....
        /*014c*/ 	.word	0xffffffff


	//   ....[69]....
        /*0150*/ 	.word	0xffffffff


	//   ....[70]....
        /*0154*/ 	.word	0xffffffff


	//   ....[71]....
        /*0158*/ 	.word	0xffffffff


	//   ....[72]....
        /*015c*/ 	.word	0xffffffff


	//   ....[73]....
        /*0160*/ 	.word	0xffffffff


	//   ....[74]....
        /*0164*/ 	.word	0xffffffff


	//   ....[75]....
        /*0168*/ 	.word	0xffffffff


	//   ....[76]....
        /*016c*/ 	.word	0xffffffff


	//   ....[77]....
        /*0170*/ 	.word	0xffffffff


	//   ....[78]....
        /*0174*/ 	.word	0xffffffff


	//   ....[79]....
        /*0178*/ 	.word	0xffffffff


	//   ....[80]....
        /*017c*/ 	.word	0xffffffff


	//   ....[81]....
        /*0180*/ 	.word	0xffffffff


	//   ....[82]....
        /*0184*/ 	.word	0xffffffff


	//   ....[83]....
        /*0188*/ 	.word	0xffffffff


	//   ....[84]....
        /*018c*/ 	.word	0xffffffff


	//   ....[85]....
        /*0190*/ 	.word	0xffffffff


	//   ....[86]....
        /*0194*/ 	.word	0xffffffff


	//   ....[87]....
        /*0198*/ 	.word	0xffffffff


	//   ....[88]....
        /*019c*/ 	.word	0xffffffff


	//   ....[89]....
        /*01a0*/ 	.word	0xffffffff


	//   ....[90]....
        /*01a4*/ 	.word	0xffffffff


	//   ....[91]....
        /*01a8*/ 	.word	0xffffffff


	//   ....[92]....
        /*01ac*/ 	.word	0xffffffff


	//   ....[93]....
        /*01b0*/ 	.word	0xffffffff


	//   ....[94]....
        /*01b4*/ 	.word	0xffffffff


	//   ....[95]....
        /*01b8*/ 	.word	0xffffffff


	//   ....[96]....
        /*01bc*/ 	.word	0xffffffff


	//   ....[97]....
        /*01c0*/ 	.word	0xffffffff


	//   ....[98]....
        /*01c4*/ 	.word	0xffffffff


	//   ....[99]....
        /*01c8*/ 	.word	0xffffffff


	//   ....[100]....
        /*01cc*/ 	.word	0xffffffff


	//   ....[101]....
        /*01d0*/ 	.word	0xffffffff


	//   ....[102]....
        /*01d4*/ 	.word	0xffffffff


	//   ....[103]....
        /*01d8*/ 	.word	0xffffffff


	//   ....[104]....
        /*01dc*/ 	.word	0xffffffff


	//   ....[105]....
        /*01e0*/ 	.word	0xffffffff


	//   ....[106]....
        /*01e4*/ 	.word	0xffffffff


	//   ....[107]....
        /*01e8*/ 	.word	0xffffffff


	//   ....[108]....
        /*01ec*/ 	.word	0xffffffff


	//----- nvinfo : EIATTR_COOP_GROUP_INSTR_OFFSETS
	.align		4
.L_204:
        /*01f0*/ 	.byte	0x04, 0x28
        /*01f2*/ 	.short	(.L_206 - .L_205)


	//   ....[0]....
.L_205:
        /*01f4*/ 	.word	0x00000080


	//   ....[1]....
        /*01f8*/ 	.word	0x000010c0


	//   ....[2]....
        /*01fc*/ 	.word	0x000010f0


	//   ....[3]....
        /*0200*/ 	.word	0x00001130


	//   ....[4]....
        /*0204*/ 	.word	0x00001170


	//   ....[5]....
        /*0208*/ 	.word	0x000011b0


	//   ....[6]....
        /*020c*/ 	.word	0x00001360


	//   ....[7]....
        /*0210*/ 	.word	0x000013a0


	//   ....[8]....
        /*0214*/ 	.word	0x000013d0


	//   ....[9]....
        /*0218*/ 	.word	0x000014e0


	//   ....[10]....
        /*021c*/ 	.word	0x00001500


	//   ....[11]....
        /*0220*/ 	.word	0x00001670


	//   ....[12]....
        /*0224*/ 	.word	0x00001690


	//   ....[13]....
        /*0228*/ 	.word	0x00001770


	//   ....[14]....
        /*022c*/ 	.word	0x000017e0


	//   ....[15]....
        /*0230*/ 	.word	0x00001810


	//   ....[16]....
        /*0234*/ 	.word	0x00001860


	//   ....[17]....
        /*0238*/ 	.word	0x00001870


	//   ....[18]....
        /*023c*/ 	.word	0x00001880


	//   ....[19]....
        /*0240*/ 	.word	0x00001890


	//   ....[20]....
        /*0244*/ 	.word	0x000018a0


	//   ....[21]....
        /*0248*/ 	.word	0x00002a50


	//   ....[22]....
        /*024c*/ 	.word	0x00002a70


	//   ....[23]....
        /*0250*/ 	.word	0x00002a80


	//   ....[24]....
        /*0254*/ 	.word	0x00002ac0


	//   ....[25]....
        /*0258*/ 	.word	0x00002ae0


	//   ....[26]....
        /*025c*/ 	.word	0x00002b00


	//   ....[27]....
        /*0260*/ 	.word	0x00002db0


	//   ....[28]....
        /*0264*/ 	.word	0x00002fb0


	//   ....[29]....
        /*0268*/ 	.word	0x00004020


	//   ....[30]....
        /*026c*/ 	.word	0x00004280


	//   ....[31]....
        /*0270*/ 	.word	0x00004290


	//   ....[32]....
        /*0274*/ 	.word	0x000042e0


	//   ....[33]....
        /*0278*/ 	.word	0x00005a20


	//   ....[34]....
        /*027c*/ 	.word	0x00005a30


	//   ....[35]....
        /*0280*/ 	.word	0x00005a40


	//   ....[36]....
        /*0284*/ 	.word	0x00005a50


	//   ....[37]....
        /*0288*/ 	.word	0x00005a60


	//   ....[38]....
        /*028c*/ 	.word	0x00005a70


	//   ....[39]....
        /*0290*/ 	.word	0x00006610


	//   ....[40]....
        /*0294*/ 	.word	0x00006620


	//   ....[41]....
        /*0298*/ 	.word	0x00006630


	//   ....[42]....
        /*029c*/ 	.word	0x00006640


	//   ....[43]....
        /*02a0*/ 	.word	0x00006650


	//   ....[44]....
        /*02a4*/ 	.word	0x00006660


	//   ....[45]....
        /*02a8*/ 	.word	0x00006800


	//   ....[46]....
        /*02ac*/ 	.word	0x00006b70


	//   ....[47]....
        /*02b0*/ 	.word	0x00007bd0


	//   ....[48]....
        /*02b4*/ 	.word	0x00007c60


	//   ....[49]....
        /*02b8*/ 	.word	0x00007c90


	//   ....[50]....
        /*02bc*/ 	.word	0x00007d00


	//   ....[51]....
        /*02c0*/ 	.word	0x00009a40


	//   ....[52]....
        /*02c4*/ 	.word	0x00009a50


	//   ....[53]....
        /*02c8*/ 	.word	0x00009a60


	//   ....[54]....
        /*02cc*/ 	.word	0x00009a70


	//   ....[55]....
        /*02d0*/ 	.word	0x00009a80


	//   ....[56]....
        /*02d4*/ 	.word	0x00009a90


	//   ....[57]....
        /*02d8*/ 	.word	0x0000a630


	//   ....[58]....
        /*02dc*/ 	.word	0x0000a640


	//   ....[59]....
        /*02e0*/ 	.word	0x0000a650


	//   ....[60]....
        /*02e4*/ 	.word	0x0000a660


	//   ....[61]....
        /*02e8*/ 	.word	0x0000a670


	//   ....[62]....
        /*02ec*/ 	.word	0x0000a680


	//   ....[63]....
        /*02f0*/ 	.word	0x0000ab20


	//   ....[64]....
        /*02f4*/ 	.word	0x0000ab50


	//   ....[65]....
        /*02f8*/ 	.word	0x0000ab80


	//   ....[66]....
        /*02fc*/ 	.word	0x0000ab90


	//   ....[67]....
        /*0300*/ 	.word	0x0000c600


	//   ....[68]....
        /*0304*/ 	.word	0x0000c620


	//   ....[69]....
        /*0308*/ 	.word	0x0000c640


	//   ....[70]....
        /*030c*/ 	.word	0x0000c650


	//   ....[71]....
        /*0310*/ 	.word	0x0000c670


	//   ....[72]....
        /*0314*/ 	.word	0x0000c6a0


	//   ....[73]....
        /*0318*/ 	.word	0x0000d200


	//   ....[74]....
        /*031c*/ 	.word	0x0000d210


	//   ....[75]....
        /*0320*/ 	.word	0x0000d220


	//   ....[76]....
        /*0324*/ 	.word	0x0000d230


	//   ....[77]....
        /*0328*/ 	.word	0x0000d240


	//   ....[78]....
        /*032c*/ 	.word	0x0000d250


	//   ....[79]....
        /*0330*/ 	.word	0x0000d3d0


	//   ....[80]....
        /*0334*/ 	.word	0x0000d8d0


	//   ....[81]....
        /*0338*/ 	.word	0x0000e780


	//   ....[82]....
        /*033c*/ 	.word	0x0000e810


	//   ....[83]....
        /*0340*/ 	.word	0x0000e830


	//   ....[84]....
        /*0344*/ 	.word	0x0000e8a0


	//   ....[85]....
        /*0348*/ 	.word	0x00010120


	//   ....[86]....
        /*034c*/ 	.word	0x00010150


	//   ....[87]....
        /*0350*/ 	.word	0x00010190


	//   ....[88]....
        /*0354*/ 	.word	0x000101a0


	//   ....[89]....
        /*0358*/ 	.word	0x000112d0


	//   ....[90]....
        /*035c*/ 	.word	0x00011310


	//   ....[91]....
        /*0360*/ 	.word	0x00011350


	//   ....[92]....
        /*0364*/ 	.word	0x00011390


	//   ....[93]....
        /*0368*/ 	.word	0x00011550


	//   ....[94]....
        /*036c*/ 	.word	0x00011560


	//   ....[95]....
        /*0370*/ 	.word	0x00011650


	//   ....[96]....
        /*0374*/ 	.word	0x00011680


	//   ....[97]....
        /*0378*/ 	.word	0x00011750


	//   ....[98]....
        /*037c*/ 	.word	0x00011780


	//   ....[99]....
        /*0380*/ 	.word	0x00011850


	//   ....[100]....
        /*0384*/ 	.word	0x00011870


	//   ....[101]....
        /*0388*/ 	.word	0x00011fc0


	//   ....[102]....
        /*038c*/ 	.word	0x00011fe0


	//   ....[103]....
        /*0390*/ 	.word	0x000120b0


	//   ....[104]....
        /*0394*/ 	.word	0x000120e0


	//   ....[105]....
        /*0398*/ 	.word	0x000121b0


	//   ....[106]....
        /*039c*/ 	.word	0x000121e0


	//   ....[107]....
        /*03a0*/ 	.word	0x000122b0


	//   ....[108]....
        /*03a4*/ 	.word	0x000122d0


	//----- nvinfo : EIATTR_EXIT_INSTR_OFFSETS
	.align		4
.L_206:
        /*03a8*/ 	.byte	0x04, 0x1c
        /*03aa*/ 	.short	(.L_208 - .L_207)


	//   ....[0]....
.L_207:
        /*03ac*/ 	.word	0x00000330


	//   ....[1]....
        /*03b0*/ 	.word	0x00011880


	//   ....[2]....
        /*03b4*/ 	.word	0x000118d0


	//   ....[3]....
        /*03b8*/ 	.word	0x00011930


	//   ....[4]....
        /*03bc*/ 	.word	0x000122e0


	//   ....[5]....
        /*03c0*/ 	.word	0x00012330


	//   ....[6]....
        /*03c4*/ 	.word	0x00012390


	//----- nvinfo : EIATTR_CTAIDZ_USED
	.align		4
.L_208:
        /*03c8*/ 	.byte	0x01, 0x04
	.zero		2


	//----- nvinfo : EIATTR_MAX_THREADS
	.align		4
        /*03cc*/ 	.byte	0x04, 0x05
        /*03ce*/ 	.short	(.L_210 - .L_209)
.L_209:
        /*03d0*/ 	.word	0x00000100
        /*03d4*/ 	.word	0x00000001
        /*03d8*/ 	.word	0x00000001


	//----- nvinfo : EIATTR_CRS_STACK_SIZE
	.align		4
.L_210:
        /*03dc*/ 	.byte	0x04, 0x1e
        /*03de*/ 	.short	(.L_212 - .L_211)
.L_211:
        /*03e0*/ 	.word	0x00000000
.L_212:


//--------------------- .nv.info._ZN7cutlass13device_kernelIN5flash19enable_sm80_to_sm89INS1_16FlashAttnFwdSm80INS1_25CollectiveMainloopFwdSm80ILi8ELi1ELb1EN4cute5tupleIJNS5_1CILi128EEENS7_ILi96EEES8_EEELi128ENS_6half_tEfNS_4arch4Sm80ELb0ELb1ELb0ELb1ELb1ELb1ELb1ELb0EEENS1_21CollectiveEpilogueFwdINS6_IJS8_S8_S9_EEENS6_IJNS7_ILi1EEESH_SH_EEESB_SD_Li256ELb1ELb1ELb0ELb0EEENS1_19SingleTileSchedulerILb1ELb0ELb1ELi128EEEEEEEEEvNT_6ParamsE --------------------------
	.section	.nv.info._ZN7cutlass13device_kernelIN5flash19enable_sm80_to_sm89INS1_16FlashAttnFwdSm80INS1_25CollectiveMainloopFwdSm80ILi8ELi1ELb1EN4cute5tupleIJNS5_1CILi128EEENS7_ILi96EEES8_EEELi128ENS_6half_tEfNS_4arch4Sm80ELb0ELb1ELb0ELb1ELb1ELb1ELb1ELb0EEENS1_21CollectiveEpilogueFwdINS6_IJS8_S8_S9_EEENS6_IJNS7_ILi1EEESH_SH_EEESB_SD_Li256ELb1ELb1ELb0ELb0EEENS1_19SingleTileSchedulerILb1ELb0ELb1ELi128EEEEEEEEEvNT_6ParamsE,"",@"SHT_CUDA_INFO"
	.sectionflags	@""
	.align	4


	//----- nvinfo : EIATTR_CUDA_API_VERSION
	.align		4
        /*0000*/ 	.byte	0x04, 0x37
        /*0002*/ 	.short	(.L_214 - .L_213)
.L_213:
        /*0004*/ 	.word	0x00000082


	//----- nvinfo : EIATTR_SW2861232_WAR
	.align		4
.L_214:
        /*0008*/ 	.byte	0x01, 0x35
	.zero		2


	//----- nvinfo : EIATTR_PARAM_CBANK
	.align		4
        /*000c*/ 	.byte	0x04, 0x0a
        /*000e*/ 	.short	(.L_216 - .L_215)
	.align		4
.L_215:
        /*0010*/ 	.word	index@(.nv.constant0._ZN7cutlass13device_kernelIN5flash19enable_sm80_to_sm89INS1_16FlashAttnFwdSm80INS1_25CollectiveMainloopFwdSm80ILi8ELi1ELb1EN4cute5tupleIJNS5_1CILi128EEENS7_ILi96EEES8_EEELi128ENS_6half_tEfNS_4arch4Sm80ELb0ELb1ELb0ELb1ELb1ELb1ELb1ELb0EEENS1_21CollectiveEpilogueFwdINS6_IJS8_S8_S9_EEENS6_IJNS7_ILi1EEESH_SH_EEESB_SD_Li256ELb1ELb1ELb0ELb0EEENS1_19SingleTileSchedulerILb1ELb0ELb1ELi128EEEEEEEEEvNT_6ParamsE)
        /*0014*/ 	.short	0x0160
        /*0016*/ 	.short	0x0418


	//----- nvinfo : EIATTR_CBANK_PARAM_SIZE
	.align		4
.L_216:
        /*0018*/ 	.byte	0x03, 0x19
        /*001a*/ 	.short	0x0418


	//----- nvinfo : EIATTR_KPARAM_INFO
	.align		4
        /*001c*/ 	.byte	0x04, 0x17
        /*001e*/ 	.short	(.L_218 - .L_217)
.L_217:
        /*0020*/ 	.word	0x00000000
        /*0024*/ 	.short	0x0000
        /*0026*/ 	.short	0x0000
        /*0028*/ 	.byte	0x00, 0xf0, 0x61, 0x10


	//----- nvinfo : EIATTR_MAXREG_COUNT
	.align		4
.L_218:
        /*002c*/ 	.byte	0x03, 0x1b
        /*002e*/ 	.short	0x00ff


	//----- nvinfo : EIATTR_NUM_BARRIERS
	.align		4
        /*0030*/ 	.byte	0x02, 0x4c
        /*0032*/ 	.byte	0x02
	.zero		1


	//----- nvinfo : EIATTR_MERCURY_ISA_VERSION
	.align		4
        /*0034*/ 	.byte	0x03, 0x5f
        /*0036*/ 	.short	0x0000


	//----- nvinfo : EIATTR_COOP_GROUP_MASK_REGIDS
	.align		4
        /*0038*/ 	.byte	0x04, 0x29
        /*003a*/ 	.short	(.L_220 - .L_219)


	//   ....[0]....
.L_219:
        /*003c*/ 	.word	0xffffffff


	//   ....[1]....
        /*0040*/ 	.word	0xffffffff


	//   ....[2]....
        /*0044*/ 	.word	0xffffffff


	//   ....[3]....
        /*0048*/ 	.word	0xffffffff


	//   ....[4]....
        /*004c*/ 	.word	0xffffffff


	//   ....[5]....
        /*0050*/ 	.word	0xffffffff


	//   ....[6]....
        /*0054*/ 	.word	0xffffffff


	//   ....[7]....
        /*0058*/ 	.word	0xffffffff


	//   ....[8]....
        /*005c*/ 	.word	0xffffffff


	//   ....[9]....
        /*0060*/ 	.word	0xffffffff


	//   ....[10]....
        /*0064*/ 	.word	0xffffffff


	//   ....[11]....
        /*0068*/ 	.word	0xffffffff


	//   ....[12]....
        /*006c*/ 	.word	0xffffffff


	//   ....[13]....
        /*0070*/ 	.word	0xffffffff


	//   ....[14]....
        /*0074*/ 	.word	0xffffffff


	//   ....[15]....
        /*0078*/ 	.word	0xffffffff


	//   ....[16]....
        /*007c*/ 	.word	0xffffffff


	//   ....[17]....
        /*0080*/ 	.word	0xffffffff


	//   ....[18]....
        /*0084*/ 	.word	0xffffffff


	//   ....[19]....
        /*0088*/ 	.word	0xffffffff


	//   ....[20]....
        /*008c*/ 	.word	0xffffffff


	//   ....[21]....
        /*0090*/ 	.word	0xffffffff


	//   ....[22]....
        /*0094*/ 	.word	0xffffffff


	//   ....[23]....
        /*0098*/ 	.word	0xffffffff


	//   ....[24]....
        /*009c*/ 	.word	0xffffffff


	//   ....[25]....
        /*00a0*/ 	.word	0xffffffff


	//   ....[26]....
        /*00a4*/ 	.word	0xffffffff


	//   ....[27]....
        /*00a8*/ 	.word	0xffffffff


	//   ....[28]....
        /*00ac*/ 	.word	0xffffffff


	//   ....[29]....
        /*00b0*/ 	.word	0xffffffff


	//   ....[30]....
        /*00b4*/ 	.word	0xffffffff


	//   ....[31]....
        /*00b8*/ 	.word	0xffffffff


	//   ....[32]....
        /*00bc*/ 	.word	0xffffffff


	//   ....[33]....
        /*00c0*/ 	.word	0xffffffff


	//   ....[34]....
        /*00c4*/ 	.word	0xffffffff


	//   ....[35]....
        /*00c8*/ 	.word	0xffffffff


	//   ....[36]....
        /*00cc*/ 	.word	0xffffffff


	//   ....[37]....
        /*00d0*/ 	.word	0xffffffff


	//   ....[38]....
        /*00d4*/ 	.word	0xffffffff


	//   ....[39]....
        /*00d8*/ 	.word	0xffffffff


	//   ....[40]....
        /*00dc*/ 	.word	0xffffffff


	//   ....[41]....
        /*00e0*/ 	.word	0xffffffff


	//   ....[42]....
        /*00e4*/ 	.word	0xffffffff


	//   ....[43]....
        /*00e8*/ 	.word	0xffffffff


	//   ....[44]....
        /*00ec*/ 	.word	0xffffffff


	//   ....[45]....
        /*00f0*/ 	.word	0xffffffff


	//   ....[46]....
        /*00f4*/ 	.word	0xffffffff


	//   ....[47]....
        /*00f8*/ 	.word	0xffffffff


	//   ....[48]....
        /*00fc*/ 	.word	0xffffffff


	//   ....[49]....
        /*0100*/ 	.word	0xffffffff


	//   ....[50]....
        /*0104*/ 	.word	0xffffffff


	//   ....[51]....
        /*0108*/ 	.word	0xffffffff


	//   ....[52]....
        /*010c*/ 	.word	0xffffffff


	//   ....[53]....
        /*0110*/ 	.word	0xffffffff


	//   ....[54]....
        /*0114*/ 	.word	0xffffffff


	//   ....[55]....
        /*0118*/ 	.word	0xffffffff


	//   ....[56]....
        /*011c*/ 	.word	0xffffffff


	//   ....[57]....
        /*0120*/ 	.word	0xffffffff


	//   ....[58]....
        /*0124*/ 	.word	0xffffffff


	//   ....[59]....
        /*0128*/ 	.word	0xffffffff


	//   ....[60]....
        /*012c*/ 	.word	0xffffffff


	//   ....[61]....
        /*0130*/ 	.word	0xffffffff


	//   ....[62]....
        /*0134*/ 	.word	0xffffffff


	//   ....[63]....
        /*0138*/ 	.word	0xffffffff


	//   ....[64]....
        /*013c*/ 	.word	0xffffffff


	//   ....[65]....
        /*0140*/ 	.word	0xffffffff


	//   ....[66]....
        /*0144*/ 	.word	0xffffffff


	//   ....[67]....
        /*0148*/ 	.word	0xffffffff


	//   ....[68]....
        /*014c*/ 	.word	0xffffffff


	//   ....[69]....
        /*0150*/ 	.word	0xffffffff


	//   ....[70]....
        /*0154*/ 	.word	0xffffffff


	//   ....[71]....
        /*0158*/ 	.word	0xffffffff


	//   ....[72]....
        /*015c*/ 	.word	0xffffffff


	//   ....[73]....
        /*0160*/ 	.word	0xffffffff


	//   ....[74]....
        /*0164*/ 	.word	0xffffffff


	//   ....[75]....
        /*0168*/ 	.word	0xffffffff


	//   ....[76]....
        /*016c*/ 	.word	0xffffffff


	//   ....[77]....
        /*0170*/ 	.word	0xffffffff


	//   ....[78]....
        /*0174*/ 	.word	0xffffffff


	//   ....[79]....
        /*0178*/ 	.word	0xffffffff


	//   ....[80]....
        /*017c*/ 	.word	0xffffffff


	//   ....[81]....
        /*0180*/ 	.word	0xffffffff


	//   ....[82]....
        /*0184*/ 	.word	0xffffffff


	//   ....[83]....
        /*0188*/ 	.word	0xffffffff


	//   ....[84]....
        /*018c*/ 	.word	0xffffffff


	//   ....[85]....
        /*0190*/ 	.word	0xffffffff


	//   ....[86]....
        /*0194*/ 	.word	0xffffffff


	//   ....[87]....
        /*0198*/ 	.word	0xffffffff


	//   ....[88]....
        /*019c*/ 	.word	0xffffffff


	//   ....[89]....
        /*01a0*/ 	.word	0xffffffff


	//   ....[90]....
        /*01a4*/ 	.word	0xffffffff


	//   ....[91]....
        /*01a8*/ 	.word	0xffffffff


	//   ....[92]....
        /*01ac*/ 	.word	0xffffffff


	//   ....[93]....
        /*01b0*/ 	.word	0xffffffff


	//   ....[94]....
        /*01b4*/ 	.word	0xffffffff


	//   ....[95]....
        /*01b8*/ 	.word	0xffffffff


	//   ....[96]....
        /*01bc*/ 	.word	0xffffffff


	//   ....[97]....
        /*01c0*/ 	.word	0xffffffff


	//   ....[98]....
        /*01c4*/ 	.word	0xffffffff


	//   ....[99]....
        /*01c8*/ 	.word	0xffffffff


	//   ....[100]....
        /*01cc*/ 	.word	0xffffffff


	//   ....[101]....
        /*01d0*/ 	.word	0xffffffff


	//   ....[102]....
        /*01d4*/ 	.word	0xffffffff


	//   ....[103]....
        /*01d8*/ 	.word	0xffffffff


	//   ....[104]....
        /*01dc*/ 	.word	0xffffffff


	//   ....[105]....
        /*01e0*/ 	.word	0xffffffff


	//   ....[106]....
        /*01e4*/ 	.word	0xffffffff


	//   ....[107]....
        /*01e8*/ 	.word	0xffffffff


	//   ....[108]....
        /*01ec*/ 	.word	0xffffffff


	//   ....[109]....
        /*01f0*/ 	.word	0xffffffff


	//   ....[110]....
        /*01f4*/ 	.word	0xffffffff


	//   ....[111]....
        /*01f8*/ 	.word	0xffffffff


	//   ....[112]....
        /*01fc*/ 	.word	0xffffffff


	//   ....[113]....
        /*0200*/ 	.word	0xffffffff


	//   ....[114]....
        /*0204*/ 	.word	0xffffffff


	//   ....[115]....
        /*0208*/ 	.word	0xffffffff


	//   ....[116]....
        /*020c*/ 	.word	0xffffffff


	//   ....[117]....
        /*0210*/ 	.word	0xffffffff


	//   ....[118]....
        /*0214*/ 	.word	0xffffffff


	//   ....[119]....
        /*0218*/ 	.word	0xffffffff


	//   ....[120]....
        /*021c*/ 	.word	0xffffffff


	//   ....[121]....
        /*0220*/ 	.word	0xffffffff


	//   ....[122]....
        /*0224*/ 	.word	0xffffffff


	//   ....[123]....
        /*0228*/ 	.word	0xffffffff


	//   ....[124]....
        /*022c*/ 	.word	0xffffffff


	//   ....[125]....
        /*0230*/ 	.word	0xffffffff


	//   ....[126]....
        /*0234*/ 	.word	0xffffffff


	//   ....[127]....
        /*0238*/ 	.word	0xffffffff


	//   ....[128]....
        /*023c*/ 	.word	0xffffffff


	//   ....[129]....
        /*0240*/ 	.word	0xffffffff


	//   ....[130]....
        /*0244*/ 	.word	0xffffffff


	//   ....[131]....
        /*0248*/ 	.word	0xffffffff


	//   ....[132]....
        /*024c*/ 	.word	0xffffffff


	//   ....[133]....
        /*0250*/ 	.word	0xffffffff


	//   ....[134]....
        /*0254*/ 	.word	0xffffffff


	//   ....[135]....
        /*0258*/ 	.word	0xffffffff


	//   ....[136]....
        /*025c*/ 	.word	0xffffffff


	//   ....[137]....
        /*0260*/ 	.word	0xffffffff


	//   ....[138]....
        /*0264*/ 	.word	0xffffffff


	//   ....[139]....
        /*0268*/ 	.word	0xffffffff


	//   ....[140]....
        /*026c*/ 	.word	0xffffffff


	//   ....[141]....
        /*0270*/ 	.word	0xffffffff


	//   ....[142]....
        /*0274*/ 	.word	0xffffffff


	//   ....[143]....
        /*0278*/ 	.word	0xffffffff


	//   ....[144]....
        /*027c*/ 	.word	0xffffffff


	//   ....[145]....
        /*0280*/ 	.word	0xffffffff


	//   ....[146]....
        /*0284*/ 	.word	0xffffffff


	//   ....[147]....
        /*0288*/ 	.word	0xffffffff


	//   ....[148]....
        /*028c*/ 	.word	0xffffffff


	//   ....[149]....
        /*0290*/ 	.word	0xffffffff


	//   ....[150]....
        /*0294*/ 	.word	0xffffffff


	//   ....[151]....
        /*0298*/ 	.word	0xffffffff


	//   ....[152]....
        /*029c*/ 	.word	0xffffffff


	//   ....[153]....
        /*02a0*/ 	.word	0xffffffff


	//   ....[154]....
        /*02a4*/ 	.word	0xffffffff


	//   ....[155]....
        /*02a8*/ 	.word	0xffffffff


	//   ....[156]....
        /*02ac*/ 	.word	0xffffffff


	//   ....[157]....
        /*02b0*/ 	.word	0xffffffff


	//   ....[158]....
        /*02b4*/ 	.word	0xffffffff


	//   ....[159]....
        /*02b8*/ 	.word	0xffffffff


	//   ....[160]....
        /*02bc*/ 	.word	0xffffffff


	//   ....[161]....
        /*02c0*/ 	.word	0xffffffff


	//   ....[162]....
        /*02c4*/ 	.word	0xffffffff


	//   ....[163]....
        /*02c8*/ 	.word	0xffffffff


	//   ....[164]....
        /*02cc*/ 	.word	0xffffffff


	//----- nvinfo : EIATTR_COOP_GROUP_INSTR_OFFSETS
	.align		4
.L_220:
        /*02d0*/ 	.byte	0x04, 0x28
        /*02d2*/ 	.short	(.L_222 - .L_221)


	//   ....[0]....
.L_221:
        /*02d4*/ 	.word	0x00000060


	//   ....[1]....
        /*02d8*/ 	.word	0x000022e0


	//   ....[2]....
        /*02dc*/ 	.word	0x00002330


	//   ....[3]....
        /*02e0*/ 	.word	0x00002b00


	//   ....[4]....
        /*02e4*/ 	.word	0x00002b20


	//   ....[5]....
        /*02e8*/ 	.word	0x00003270


	//   ....[6]....
        /*02ec*/ 	.word	0x00003280


	//   ....[7]....
        /*02f0*/ 	.word	0x00003a70


	//   ....[8]....
        /*02f4*/ 	.word	0x00003aa0


	//   ....[9]....
        /*02f8*/ 	.word	0x000046c0


	//   ....[10]....
        /*02fc*/ 	.word	0x000046f0


	//   ....[11]....
        /*0300*/ 	.word	0x00004e70


	//   ....[12]....
        /*0304*/ 	.word	0x00004e90


	//   ....[13]....
        /*0308*/ 	.word	0x00005630


	//   ....[14]....
        /*030c*/ 	.word	0x00005660


	//   ....[15]....
        /*0310*/ 	.word	0x00005770


	//   ....[16]....
        /*0314*/ 	.word	0x000057a0


	//   ....[17]....
        /*0318*/ 	.word	0x00005870


	//   ....[18]....
        /*031c*/ 	.word	0x00005890


	//   ....[19]....
        /*0320*/ 	.word	0x00005c50


	//   ....[20]....
        /*0324*/ 	.word	0x00005d60


	//   ....[21]....
        /*0328*/ 	.word	0x00005e50


	//   ....[22]....
        /*032c*/ 	.word	0x00005e80


	//   ....[23]....
        /*0330*/ 	.word	0x00005f50


	//   ....[24]....
        /*0334*/ 	.word	0x00005f80


	//   ....[25]....
        /*0338*/ 	.word	0x00006e10


	//   ....[26]....
        /*033c*/ 	.word	0x00006e50


	//   ....[27]....
        /*0340*/ 	.word	0x00006e90


	//   ....[28]....
        /*0344*/ 	.word	0x00006ed0


	//   ....[29]....
        /*0348*/ 	.word	0x00007170


	//   ....[30]....
        /*034c*/ 	.word	0x00007180


	//   ....[31]....
        /*0350*/ 	.word	0x000071a0


	//   ....[32]....
        /*0354*/ 	.word	0x000071c0


	//   ....[33]....
        /*0358*/ 	.word	0x00007350


	//   ....[34]....
        /*035c*/ 	.word	0x00007380


	//   ....[35]....
        /*0360*/ 	.word	0x000073a0


	//   ....[36]....
        /*0364*/ 	.word	0x000074a0


	//   ....[37]....
        /*0368*/ 	.word	0x00007570


	//   ....[38]....
        /*036c*/ 	.word	0x00007580


	//   ....[39]....
        /*0370*/ 	.word	0x00007950


	//   ....[40]....
        /*0374*/ 	.word	0x00007980


	//   ....[41]....
        /*0378*/ 	.word	0x000079a0


	//   ....[42]....
        /*037c*/ 	.word	0x000079b0


	//   ....[43]....
        /*0380*/ 	.word	0x00007b30


	//   ....[44]....
        /*0384*/ 	.word	0x00007bc0


	//   ....[45]....
        /*0388*/ 	.word	0x00007c00


	//   ....[46]....
        /*038c*/ 	.word	0x00007c30


	//   ....[47]....
        /*0390*/ 	.word	0x00007db0


	//   ....[48]....
        /*0394*/ 	.word	0x00007e40


	//   ....[49]....
        /*0398*/ 	.word	0x00007e80


	//   ....[50]....
        /*039c*/ 	.word	0x00007ec0


	//   ....[51]....
        /*03a0*/ 	.word	0x00008020


	//   ....[52]....
        /*03a4*/ 	.word	0x00008060


	//   ....[53]....
        /*03a8*/ 	.word	0x000080a0


	//   ....[54]....
        /*03ac*/ 	.word	0x000080e0


	//   ....[55]....
        /*03b0*/ 	.word	0x00009cb0


	//   ....[56]....
        /*03b4*/ 	.word	0x00009cf0


	//   ....[57]....
        /*03b8*/ 	.word	0x00009d10


	//   ....[58]....
        /*03bc*/ 	.word	0x00009d60


	//   ....[59]....
        /*03c0*/ 	.word	0x00009e90


	//   ....[60]....
        /*03c4*/ 	.word	0x00009ea0


	//   ....[61]....
        /*03c8*/ 	.word	0x00009eb0


	//   ....[62]....
        /*03cc*/ 	.word	0x00009ec0


	//   ....[63]....
        /*03d0*/ 	.word	0x0000a010


	//   ....[64]....
        /*03d4*/ 	.word	0x0000a050


	//   ....[65]....
        /*03d8*/ 	.word	0x0000a090


	//   ....[66]....
        /*03dc*/ 	.word	0x0000a0b0


	//   ....[67]....
        /*03e0*/ 	.word	0x0000a1e0


	//   ....[68]....
        /*03e4*/ 	.word	0x0000a200


	//   ....[69]....
        /*03e8*/ 	.word	0x0000a220


	//   ....[70]....
        /*03ec*/ 	.word	0x0000a240


	//   ....[71]....
        /*03f0*/ 	.word	0x0000c180


	//   ....[72]....
        /*03f4*/ 	.word	0x0000c1c0


	//   ....[73]....
        /*03f8*/ 	.word	0x0000c200


	//   ....[74]....
        /*03fc*/ 	.word	0x0000c250


	//   ....[75]....
        /*0400*/ 	.word	0x0000c290


	//   ....[76]....
        /*0404*/ 	.word	0x0000c2c0


	//   ....[77]....
        /*0408*/ 	.word	0x0000d220


	//   ....[78]....
        /*040c*/ 	.word	0x0000d250


	//   ....[79]....
        /*0410*/ 	.word	0x0000d290


	//   ....[80]....
        /*0414*/ 	.word	0x0000d2b0


	//   ....[81]....
        /*0418*/ 	.word	0x0000d2c0


	//   ....[82]....
        /*041c*/ 	.word	0x0000d2d0


	//   ....[83]....
        /*0420*/ 	.word	0x0000d570


	//   ....[84]....
        /*0424*/ 	.word	0x0000de60


	//   ....[85]....
        /*0428*/ 	.word	0x0000e8a0


	//   ....[86]....
        /*042c*/ 	.word	0x0000e9b0


	//   ....[87]....
        /*0430*/ 	.word	0x0000e9f0


	//   ....[88]....
        /*0434*/ 	.word	0x0000ea70


	//   ....[89]....
        /*0438*/ 	.word	0x000101c0


	//   ....[90]....
        /*043c*/ 	.word	0x000101e0


	//   ....[91]....
        /*0440*/ 	.word	0x000101f0


	//   ....[92]....
        /*0444*/ 	.word	0x00010200


	//   ....[93]....
        /*0448*/ 	.word	0x00010210


	//   ....[94]....
        /*044c*/ 	.word	0x00010220


	//   ....[95]....
        /*0450*/ 	.word	0x00010e00


	//   ....[96]....
        /*0454*/ 	.word	0x00010e20


	//   ....[97]....
        /*0458*/ 	.word	0x00010e30


	//   ....[98]....
        /*045c*/ 	.word	0x00010e40


	//   ....[99]....
        /*0460*/ 	.word	0x00010e50


	//   ....[100]....
        /*0464*/ 	.word	0x00010e60


	//   ....[101]....
        /*0468*/ 	.word	0x00011020


	//   ....[102]....
        /*046c*/ 	.word	0x000112f0


	//   ....[103]....
        /*0470*/ 	.word	0x000121f0


	//   ....[104]....
        /*0474*/ 	.word	0x000122b0


	//   ....[105]....
        /*0478*/ 	.word	0x00012560


	//   ....[106]....
        /*047c*/ 	.word	0x00012660


	//   ....[107]....
        /*0480*/ 	.word	0x00014380


	//   ....[108]....
        /*0484*/ 	.word	0x000143a0


	//   ....[109]....
        /*0488*/ 	.word	0x000143b0


	//   ....[110]....
        /*048c*/ 	.word	0x000143c0


	//   ....[111]....
        /*0490*/ 	.word	0x000143d0


	//   ....[112]....
        /*0494*/ 	.word	0x000143e0


	//   ....[113]....
        /*0498*/ 	.word	0x00014fc0


	//   ....[114]....
        /*049c*/ 	.word	0x00014fe0


	//   ....[115]....
        /*04a0*/ 	.word	0x00014ff0


	//   ....[116]....
        /*04a4*/ 	.word	0x00015000


	//   ....[117]....
        /*04a8*/ 	.word	0x00015010


	//   ....[118]....
        /*04ac*/ 	.word	0x00015020


	//   ....[119]....
        /*04b0*/ 	.word	0x000154b0


	//   ....[120]....
        /*04b4*/ 	.word	0x000154e0


	//   ....[121]....
        /*04b8*/ 	.word	0x00015510


	//   ....[122]....
        /*04bc*/ 	.word	0x00015520


	//   ....[123]....
        /*04c0*/ 	.word	0x00016fb0


	//   ....[124]....
        /*04c4*/ 	.word	0x00016fd0


	//   ....[125]....
        /*04c8*/ 	.word	0x00016ff0


	//   ....[126]....
        /*04cc*/ 	.word	0x00017000


	//   ....[127]....
        /*04d0*/ 	.word	0x00017020


	//   ....[128]....
        /*04d4*/ 	.word	0x00017050


	//   ....[129]....
        /*04d8*/ 	.word	0x00017bd0


	//   ....[130]....
        /*04dc*/ 	.word	0x00017bf0


	//   ....[131]....
        /*04e0*/ 	.word	0x00017c00


	//   ....[132]....
        /*04e4*/ 	.word	0x00017c10


	//   ....[133]....
        /*04e8*/ 	.word	0x00017c20


	//   ....[134]....
        /*04ec*/ 	.word	0x00017c30


	//   ....[135]....
        /*04f0*/ 	.word	0x00017e20


	//   ....[136]....
        /*04f4*/ 	.word	0x000187d0


	//   ....[137]....
        /*04f8*/ 	.word	0x00018fc0


	//   ....[138]....
        /*04fc*/ 	.word	0x00019220


	//   ....[139]....
        /*0500*/ 	.word	0x00019300


	//   ....[140]....
        /*0504*/ 	.word	0x000193f0


	//   ....[141]....
        /*0508*/ 	.word	0x0001abd0


	//   ....[142]....
        /*050c*/ 	.word	0x0001ac00


	//   ....[143]....
        /*0510*/ 	.word	0x0001ac50


	//   ....[144]....
        /*0514*/ 	.word	0x0001ac60


	//   ....[145]....
        /*0518*/ 	.word	0x0001be10


	//   ....[146]....
        /*051c*/ 	.word	0x0001be50


	//   ....[147]....
        /*0520*/ 	.word	0x0001be80


	//   ....[148]....
        /*0524*/ 	.word	0x0001beb0


	//   ....[149]....
        /*0528*/ 	.word	0x0001c010


	//   ....[150]....
        /*052c*/ 	.word	0x0001c020


	//   ....[151]....
        /*0530*/ 	.word	0x0001c110


	//   ....[152]....
        /*0534*/ 	.word	0x0001c140


	//   ....[153]....
        /*0538*/ 	.word	0x0001c210


	//   ....[154]....
        /*053c*/ 	.word	0x0001c240


	//   ....[155]....
        /*0540*/ 	.word	0x0001c310


	//   ....[156]....
        /*0544*/ 	.word	0x0001c330


	//   ....[157]....
        /*0548*/ 	.word	0x0001ca80


	//   ....[158]....
        /*054c*/ 	.word	0x0001ca90


	//   ....[159]....
        /*0550*/ 	.word	0x0001cb60


	//   ....[160]....
        /*0554*/ 	.word	0x0001cb90


	//   ....[161]....
        /*0558*/ 	.word	0x0001cc60


	//   ....[162]....
        /*055c*/ 	.word	0x0001cc90


	//   ....[163]....
        /*0560*/ 	.word	0x0001cd60


	//   ....[164]....
        /*0564*/ 	.word	0x0001cd80


	//----- nvinfo : EIATTR_EXIT_INSTR_OFFSETS
	.align		4
.L_222:
        /*0568*/ 	.byte	0x04, 0x1c
        /*056a*/ 	.short	(.L_224 - .L_223)


	//   ....[0]....
.L_223:
        /*056c*/ 	.word	0x00000330


	//   ....[1]....
        /*0570*/ 	.word	0x0001c340


	//   ....[2]....
        /*0574*/ 	.word	0x0001c390


	//   ....[3]....
        /*0578*/ 	.word	0x0001c3f0


	//   ....[4]....
        /*057c*/ 	.word	0x0001cd90


	//   ....[5]....
        /*0580*/ 	.word	0x0001cde0


	//   ....[6]....
        /*0584*/ 	.word	0x0001ce40


	//----- nvinfo : EIATTR_CTAIDZ_USED
	.align		4
.L_224:
        /*0588*/ 	.byte	0x01, 0x04
	.zero		2


	//----- nvinfo : EIATTR_MAX_THREADS
	.align		4
        /*058c*/ 	.byte	0x04, 0x05
        /*058e*/ 	.short	(.L_226 - .L_225)
.L_225:
        /*0590*/ 	.word	0x00000100
        /*0594*/ 	.word	0x00000001
        /*0598*/ 	.word	0x00000001


	//----- nvinfo : EIATTR_CRS_STACK_SIZE
	.align		4
.L_226:
        /*059c*/ 	.byte	0x04, 0x1e
        /*059e*/ 	.short	(.L_228 - .L_227)
.L_227:
        /*05a0*/ 	.word	0x00000000
.L_228:


//--------------------- .nv.info._ZN7cutlass13device_kernelIN5flash19enable_sm80_to_sm89INS1_16FlashAttnFwdSm80INS1_25CollectiveMainloopFwdSm80ILi8ELi1ELb1EN4cute5tupleIJNS5_1CILi128EEES8_S8_EEELi128ENS_6half_tEfNS_4arch4Sm80ELb1ELb0ELb0ELb0ELb1ELb0ELb1ELb0EEENS1_21CollectiveEpilogueFwdIS9_NS6_IJNS7_ILi1EEESF_SF_EEESA_SC_Li256ELb0ELb1ELb0ELb0EEENS1_30DynamicPersistentTileSchedulerILi256ELi256ELb0ELb1ELb0EEEEEEEEEvNT_6ParamsE --------------------------
	.section	.nv.info._ZN7cutlass13device_kernelIN5flash19enable_sm80_to_sm89INS1_16FlashAttnFwdSm80INS1_25CollectiveMainloopFwdSm80ILi8ELi1ELb1EN4cute5tupleIJNS5_1CILi128EEES8_S8_EEELi128ENS_6half_tEfNS_4arch4Sm80ELb1ELb0ELb0ELb0ELb1ELb0ELb1ELb0EEENS1_21CollectiveEpilogueFwdIS9_NS6_IJNS7_ILi1EEESF_SF_EEESA_SC_Li256ELb0ELb1ELb0ELb0EEENS1_30DynamicPersistentTileSchedulerILi256ELi256ELb0ELb1ELb0EEEEEEEEEvNT_6ParamsE,"",@"SHT_CUDA_INFO"
	.sectionflags	@""
	.align	4


	//----- nvinfo : EIATTR_CUDA_API_VERSION
	.align		4
        /*0000*/ 	.byte	0x04, 0x37
        /*0002*/ 	.short	(.L_230 - .L_229)
.L_229:
        /*0004*/ 	.word	0x00000082


	//----- nvinfo : EIATTR_SW2861232_WAR
	.align		4
.L_230:
        /*0008*/ 	.byte	0x01, 0x35
	.zero		2


	//----- nvinfo : EIATTR_PARAM_CBANK
	.align		4
        /*000c*/ 	.byte	0x04, 0x0a
        /*000e*/ 	.short	(.L_232 - .L_231)
	.align		4
.L_231:
        /*0010*/ 	.word	index@(.nv.constant0._ZN7cutlass13device_kernelIN5flash19enable_sm80_to_sm89INS1_16FlashAttnFwdSm80INS1_25CollectiveMainloopFwdSm80ILi8ELi1ELb1EN4cute5tupleIJNS5_1CILi128EEES8_S8_EEELi128ENS_6half_tEfNS_4arch4Sm80ELb1ELb0ELb0ELb0ELb1ELb0ELb1ELb0EEENS1_21CollectiveEpilogueFwdIS9_NS6_IJNS7_ILi1EEESF_SF_EEESA_SC_Li256ELb0ELb1ELb0ELb0EEENS1_30DynamicPersistentTileSchedulerILi256ELi256ELb0ELb1ELb0EEEEEEEEEvNT_6ParamsE)
        /*0014*/ 	.short	0x0160
        /*0016*/ 	.short	0x0428


	//----- nvinfo : EIATTR_CBANK_PARAM_SIZE
	.align		4
.L_232:
        /*0018*/ 	.byte	0x03, 0x19
        /*001a*/ 	.short	0x0428


	//----- nvinfo : EIATTR_KPARAM_INFO
	.align		4
        /*001c*/ 	.byte	0x04, 0x17
        /*001e*/ 	.short	(.L_234 - .L_233)
.L_233:
        /*0020*/ 	.word	0x00000000
        /*0024*/ 	.short	0x0000
        /*0026*/ 	.short	0x0000
        /*0028*/ 	.byte	0x00, 0xf0, 0xa1, 0x10


	//----- nvinfo : EIATTR_MAXREG_COUNT
	.align		4
.L_234:
        /*002c*/ 	.byte	0x03, 0x1b
        /*002e*/ 	.short	0x00ff


	//----- nvinfo : EIATTR_NUM_BARRIERS
	.align		4
        /*0030*/ 	.byte	0x02, 0x4c
        /*0032*/ 	.byte	0x06
	.zero		1


	//----- nvinfo : EIATTR_ANNOTATIONS
	.align		4
        /*0034*/ 	.byte	0x04, 0x55
        /*0036*/ 	.short	(.L_236 - .L_235)


	//   ....[0]....
.L_235:
        /*0038*/ 	.word	0x00000001
        /*003c*/ 	.byte	0x70, 0x00, 0x00, 0x00, 0x01, 0x00, 0x00, 0x00, 0xf0, 0x04, 0x00, 0x00, 0x01, 0x00, 0x00, 0x00
        /* <DEDUP_REMOVED lines=44> */
        /*030c*/ 	.byte	0xf0, 0x27, 0x01, 0x00, 0x01, 0x00, 0x00, 0x00, 0x40, 0x28, 0x01, 0x00


	//----- nvinfo : EIATTR_MERCURY_ISA_VERSION
	.align		4
.L_236:
        /*0318*/ 	.byte	0x03, 0x5f
        /*031a*/ 	.short	0x0000


	//----- nvinfo : EIATTR_INT_WARP_WIDE_INSTR_OFFSETS
	.align		4
        /*031c*/ 	.byte	0x04, 0x31
        /*031e*/ 	.short	(.L_238 - .L_237)


	//   ....[0]....
.L_237:
        /*0320*/ 	.word	0x0000e110


	//   ....[1]....
        /*0324*/ 	.word	0x0000e190


	//----- nvinfo : EIATTR_COOP_GROUP_MASK_REGIDS
	.align		4
.L_238:
        /*0328*/ 	.byte	0x04, 0x29
        /*032a*/ 	.short	(.L_240 - .L_239)


	//   ....[0]....
.L_239:
        /*032c*/ 	.word	0xffffffff


	//   ....[1]....
        /*0330*/ 	.word	0xffffffff


	//   ....[2]....
        /*0334*/ 	.word	0xffffffff


	//   ....[3]....
        /*0338*/ 	.word	0xffffffff


	//   ....[4]....
        /*033c*/ 	.word	0xffffffff


	//   ....[5]....
        /*0340*/ 	.word	0xffffffff


	//   ....[6]....
        /*0344*/ 	.word	0xffffffff


	//   ....[7]....
        /*0348*/ 	.word	0xffffffff


	//   ....[8]....
        /*034c*/ 	.word	0xffffffff


	//   ....[9]....
        /*0350*/ 	.word	0xffffffff


	//   ....[10]....
        /*0354*/ 	.word	0xffffffff


	//   ....[11]....
        /*0358*/ 	.word	0xffffffff


	//   ....[12]....
        /*035c*/ 	.word	0xffffffff


	//   ....[13]....
        /*0360*/ 	.word	0xffffffff


	//   ....[14]....
        /*0364*/ 	.word	0xffffffff


	//   ....[15]....
        /*0368*/ 	.word	0xffffffff


	//   ....[16]....
        /*036c*/ 	.word	0xffffffff


	//   ....[17]....
        /*0370*/ 	.word	0xffffffff


	//   ....[18]....
        /*0374*/ 	.word	0xffffffff


	//   ....[19]....
        /*0378*/ 	.word	0xffffffff


	//   ....[20]....
        /*037c*/ 	.word	0xffffffff


	//   ....[21]....
        /*0380*/ 	.word	0xffffffff


	//   ....[22]....
        /*0384*/ 	.word	0xffffffff


	//   ....[23]....
        /*0388*/ 	.word	0xffffffff


	//   ....[24]....
        /*038c*/ 	.word	0xffffffff


	//   ....[25]....
        /*0390*/ 	.word	0xffffffff


	//   ....[26]....
        /*0394*/ 	.word	0xffffffff


	//   ....[27]....
        /*0398*/ 	.word	0xffffffff


	//   ....[28]....
        /*039c*/ 	.word	0xffffffff


	//   ....[29]....
        /*03a0*/ 	.word	0xffffffff


	//   ....[30]....
        /*03a4*/ 	.word	0xffffffff


	//   ....[31]....
        /*03a8*/ 	.word	0xffffffff


	//   ....[32]....
        /*03ac*/ 	.word	0xffffffff


	//   ....[33]....
        /*03b0*/ 	.word	0xffffffff


	//   ....[34]....
        /*03b4*/ 	.word	0xffffffff


	//   ....[35]....
        /*03b8*/ 	.word	0xffffffff


	//   ....[36]....
        /*03bc*/ 	.word	0xffffffff


	//   ....[37]....
        /*03c0*/ 	.word	0xffffffff


	//   ....[38]....
        /*03c4*/ 	.word	0xffffffff


	//   ....[39]....
        /*03c8*/ 	.word	0xffffffff


	//   ....[40]....
        /*03cc*/ 	.word	0xffffffff


	//   ....[41]....
        /*03d0*/ 	.word	0xffffffff


	//   ....[42]....
        /*03d4*/ 	.word	0xffffffff


	//   ....[43]....
        /*03d8*/ 	.word	0xffffffff


	//   ....[44]....
        /*03dc*/ 	.word	0xffffffff


	//   ....[45]....
        /*03e0*/ 	.word	0xffffffff


	//   ....[46]....
        /*03e4*/ 	.word	0xffffffff


	//   ....[47]....
        /*03e8*/ 	.word	0xffffffff


	//   ....[48]....
        /*03ec*/ 	.word	0xffffffff


	//   ....[49]....
        /*03f0*/ 	.word	0xffffffff


	//   ....[50]....
        /*03f4*/ 	.word	0xffffffff


	//   ....[51]....
        /*03f8*/ 	.word	0xffffffff


	//   ....[52]....
        /*03fc*/ 	.word	0xffffffff


	//   ....[53]....
        /*0400*/ 	.word	0xffffffff


	//   ....[54]....
        /*0404*/ 	.word	0xffffffff


	//   ....[55]....
        /*0408*/ 	.word	0xffffffff


	//   ....[56]....
        /*040c*/ 	.word	0xffffffff


	//   ....[57]....
        /*0410*/ 	.word	0xffffffff


	//   ....[58]....
        /*0414*/ 	.word	0xffffffff


	//   ....[59]....
        /*0418*/ 	.word	0xffffffff


	//   ....[60]....
        /*041c*/ 	.word	0xffffffff


	//   ....[61]....
        /*0420*/ 	.word	0xffffffff


	//   ....[62]....
        /*0424*/ 	.word	0xffffffff


	//   ....[63]....
        /*0428*/ 	.word	0xffffffff


	//   ....[64]....
        /*042c*/ 	.word	0xffffffff


	//   ....[65]....
        /*0430*/ 	.word	0xffffffff


	//   ....[66]....
        /*0434*/ 	.word	0xffffffff


	//   ....[67]....
        /*0438*/ 	.word	0xffffffff


	//   ....[68]....
        /*043c*/ 	.word	0xffffffff


	//   ....[69]....
        /*0440*/ 	.word	0xffffffff


	//   ....[70]....
        /*0444*/ 	.word	0xffffffff


	//   ....[71]....
        /*0448*/ 	.word	0xffffffff


	//   ....[72]....
        /*044c*/ 	.word	0xffffffff


	//   ....[73]....
        /*0450*/ 	.word	0xffffffff


	//   ....[74]....
        /*0454*/ 	.word	0xffffffff


	//   ....[75]....
        /*0458*/ 	.word	0xffffffff


	//   ....[76]....
        /*045c*/ 	.word	0xffffffff


	//   ....[77]....
        /*0460*/ 	.word	0xffffffff


	//   ....[78]....
        /*0464*/ 	.word	0xffffffff


	//   ....[79]....
        /*0468*/ 	.word	0xffffffff


	//   ....[80]....
        /*046c*/ 	.word	0xffffffff


	//   ....[81]....
        /*0470*/ 	.word	0xffffffff


	//   ....[82]....
        /*0474*/ 	.word	0xffffffff


	//   ....[83]....
        /*0478*/ 	.word	0xffffffff


	//   ....[84]....
        /*047c*/ 	.word	0xffffffff


	//   ....[85]....
        /*0480*/ 	.word	0xffffffff


	//   ....[86]....
        /*0484*/ 	.word	0xffffffff


	//   ....[87]....
        /*0488*/ 	.word	0xffffffff


	//   ....[88]....
        /*048c*/ 	.word	0xffffffff


	//   ....[89]....
        /*0490*/ 	.word	0xffffffff


	//   ....[90]....
        /*0494*/ 	.word	0xffffffff


	//   ....[91]....
        /*0498*/ 	.word	0xffffffff


	//   ....[92]....
        /*049c*/ 	.word	0xffffffff


	//   ....[93]....
        /*04a0*/ 	.word	0xffffffff


	//   ....[94]....
        /*04a4*/ 	.word	0xffffffff


	//   ....[95]....
        /*04a8*/ 	.word	0xffffffff


	//   ....[96]....
        /*04ac*/ 	.word	0xffffffff


	//   ....[97]....
        /*04b0*/ 	.word	0xffffffff


	//   ....[98]....
        /*04b4*/ 	.word	0xffffffff


	//   ....[99]....
        /*04b8*/ 	.word	0xffffffff


	//   ....[100]....
        /*04bc*/ 	.word	0xffffffff


	//   ....[101]....
        /*04c0*/ 	.word	0xffffffff


	//   ....[102]....
        /*04c4*/ 	.word	0xffffffff


	//   ....[103]....
        /*04c8*/ 	.word	0xffffffff


	//   ....[104]....
        /*04cc*/ 	.word	0xffffffff


	//   ....[105]....
        /*04d0*/ 	.word	0xffffffff


	//   ....[106]....
        /*04d4*/ 	.word	0xffffffff


	//   ....[107]....
        /*04d8*/ 	.word	0xffffffff


	//   ....[108]....
        /*04dc*/ 	.word	0xffffffff


	//   ....[109]....
        /*04e0*/ 	.word	0xffffffff


	//   ....[110]....
        /*04e4*/ 	.word	0xffffffff


	//   ....[111]....
        /*04e8*/ 	.word	0xffffffff


	//   ....[112]....
        /*04ec*/ 	.word	0xffffffff


	//   ....[113]....
        /*04f0*/ 	.word	0xffffffff


	//   ....[114]....
        /*04f4*/ 	.word	0xffffffff


	//   ....[115]....
        /*04f8*/ 	.word	0xffffffff


	//   ....[116]....
        /*04fc*/ 	.word	0xffffffff


	//   ....[117]....
        /*0500*/ 	.word	0xffffffff


	//   ....[118]....
        /*0504*/ 	.word	0xffffffff


	//   ....[119]....
        /*0508*/ 	.word	0xffffffff


	//   ....[120]....
        /*050c*/ 	.word	0xffffffff


	//   ....[121]....
        /*0510*/ 	.word	0xffffffff


	//   ....[122]....
        /*0514*/ 	.word	0xffffffff


	//   ....[123]....
        /*0518*/ 	.word	0xffffffff


	//   ....[124]....
        /*051c*/ 	.word	0xffffffff


	//   ....[125]....
        /*0520*/ 	.word	0xffffffff


	//   ....[126]....
        /*0524*/ 	.word	0xffffffff


	//   ....[127]....
        /*0528*/ 	.word	0xffffffff


	//   ....[128]....
        /*052c*/ 	.word	0xffffffff


	//   ....[129]....
        /*0530*/ 	.word	0xffffffff


	//   ....[130]....
        /*0534*/ 	.word	0xffffffff


	//   ....[131]....
        /*0538*/ 	.word	0xffffffff


	//   ....[132]....
        /*053c*/ 	.word	0xffffffff


	//   ....[133]....
        /*0540*/ 	.word	0xffffffff


	//   ....[134]....
        /*0544*/ 	.word	0xffffffff


	//   ....[135]....
        /*0548*/ 	.word	0xffffffff


	//   ....[136]....
        /*054c*/ 	.word	0xffffffff


	//   ....[137]....
        /*0550*/ 	.word	0xffffffff


	//   ....[138]....
        /*0554*/ 	.word	0xffffffff


	//   ....[139]....
        /*0558*/ 	.word	0xffffffff


	//   ....[140]....
        /*055c*/ 	.word	0xffffffff


	//   ....[141]....
        /*0560*/ 	.word	0xffffffff


	//   ....[142]....
        /*0564*/ 	.word	0xffffffff


	//   ....[143]....
        /*0568*/ 	.word	0xffffffff


	//   ....[144]....
        /*056c*/ 	.word	0xffffffff


	//   ....[145]....
        /*0570*/ 	.word	0xffffffff


	//   ....[146]....
        /*0574*/ 	.word	0xffffffff


	//   ....[147]....
        /*0578*/ 	.word	0xffffffff


	//   ....[148]....
        /*057c*/ 	.word	0xffffffff


	//   ....[149]....
        /*0580*/ 	.word	0xffffffff


	//   ....[150]....
        /*0584*/ 	.word	0xffffffff


	//   ....[151]....
        /*0588*/ 	.word	0xffffffff


	//   ....[152]....
        /*058c*/ 	.word	0xffffffff


	//   ....[153]....
        /*0590*/ 	.word	0xffffffff


	//   ....[154]....
        /*0594*/ 	.word	0xffffffff


	//   ....[155]....
        /*0598*/ 	.word	0xffffffff


	//   ....[156]....
        /*059c*/ 	.word	0xffffffff


	//   ....[157]....
        /*05a0*/ 	.word	0xffffffff


	//   ....[158]....
        /*05a4*/ 	.word	0xffffffff


	//   ....[159]....
        /*05a8*/ 	.word	0xffffffff


	//   ....[160]....
        /*05ac*/ 	.word	0xffffffff


	//   ....[161]....
        /*05b0*/ 	.word	0xffffffff


	//   ....[162]....
        /*05b4*/ 	.word	0xffffffff


	//   ....[163]....
        /*05b8*/ 	.word	0xffffffff


	//   ....[164]....
        /*05bc*/ 	.word	0xffffffff


	//   ....[165]....
        /*05c0*/ 	.word	0xffffffff


	//   ....[166]....
        /*05c4*/ 	.word	0xffffffff


	//   ....[167]....
        /*05c8*/ 	.word	0xffffffff


	//   ....[168]....
        /*05cc*/ 	.word	0xffffffff


	//----- nvinfo : EIATTR_COOP_GROUP_INSTR_OFFSETS
	.align		4
.L_240:
        /*05d0*/ 	.byte	0x04, 0x28
        /*05d2*/ 	.short	(.L_242 - .L_241)


	//   ....[0]....
.L_241:
        /*05d4*/ 	.word	0x00000050


	//   ....[1]....
        /*05d8*/ 	.word	0x00001500


	//   ....[2]....
        /*05dc*/ 	.word	0x00001530


	//   ....[3]....
        /*05e0*/ 	.word	0x00001550


	//   ....[4]....
        /*05e4*/ 	.word	0x00001560


	//   ....[5]....
        /*05e8*/ 	.word	0x00001570


	//   ....[6]....
        /*05ec*/ 	.word	0x00001580


	//   ....[7]....
        /*05f0*/ 	.word	0x000015b0


	//   ....[8]....
        /*05f4*/ 	.word	0x000015d0


	//   ....[9]....
        /*05f8*/ 	.word	0x00001820


	//   ....[10]....
        /*05fc*/ 	.word	0x00001840


	//   ....[11]....
        /*0600*/ 	.word	0x00001850


	//   ....[12]....
        /*0604*/ 	.word	0x00001880


	//   ....[13]....
        /*0608*/ 	.word	0x00001890


	//   ....[14]....
        /*060c*/ 	.word	0x000018e0


	//   ....[15]....
        /*0610*/ 	.word	0x00001940


	//   ....[16]....
        /*0614*/ 	.word	0x00001990


	//   ....[17]....
        /*0618*/ 	.word	0x00001f30


	//   ....[18]....
        /*061c*/ 	.word	0x00001f40


	//   ....[19]....
        /*0620*/ 	.word	0x00001f60


	//   ....[20]....
        /*0624*/ 	.word	0x00001f70


	//   ....[21]....
        /*0628*/ 	.word	0x00001fa0


	//   ....[22]....
        /*062c*/ 	.word	0x00001fb0


	//   ....[23]....
        /*0630*/ 	.word	0x00002000


	//   ....[24]....
        /*0634*/ 	.word	0x00002030


	//   ....[25]....
        /*0638*/ 	.word	0x00002f10


	//   ....[26]....
        /*063c*/ 	.word	0x00002f30


	//   ....[27]....
        /*0640*/ 	.word	0x00002f60


	//   ....[28]....
        /*0644*/ 	.word	0x00002f70


	//   ....[29]....
        /*0648*/ 	.word	0x00002f80


	//   ....[30]....
        /*064c*/ 	.word	0x00002f90


	//   ....[31]....
        /*0650*/ 	.word	0x00002fa0


	//   ....[32]....
        /*0654*/ 	.word	0x000030e0


	//   ....[33]....
        /*0658*/ 	.word	0x000032f0


	//   ....[34]....
        /*065c*/ 	.word	0x00003730


	//   ....[35]....
        /*0660*/ 	.word	0x00003f30


	//   ....[36]....
        /*0664*/ 	.word	0x00003f50


	//   ....[37]....
        /*0668*/ 	.word	0x00003f70


	//   ....[38]....
        /*066c*/ 	.word	0x00003f90


	//   ....[39]....
        /*0670*/ 	.word	0x00005e70


	//   ....[40]....
        /*0674*/ 	.word	0x00005e90


	//   ....[41]....
        /*0678*/ 	.word	0x00005ec0


	//   ....[42]....
        /*067c*/ 	.word	0x00005ed0


	//   ....[43]....
        /*0680*/ 	.word	0x00005ee0


	//   ....[44]....
        /*0684*/ 	.word	0x00005ef0


	//   ....[45]....
        /*0688*/ 	.word	0x00006020


	//   ....[46]....
        /*068c*/ 	.word	0x00006030


	//   ....[47]....
        /*0690*/ 	.word	0x00006f50


	//   ....[48]....
        /*0694*/ 	.word	0x00006f70


	//   ....[49]....
        /*0698*/ 	.word	0x00006fa0


	//   ....[50]....
        /*069c*/ 	.word	0x00006fb0


	//   ....[51]....
        /*06a0*/ 	.word	0x00006fc0


	//   ....[52]....
        /*06a4*/ 	.word	0x00006fd0


	//   ....[53]....
        /*06a8*/ 	.word	0x00007100


	//   ....[54]....
        /*06ac*/ 	.word	0x00007110


	//   ....[55]....
        /*06b0*/ 	.word	0x00007320


	//   ....[56]....
        /*06b4*/ 	.word	0x00007760


	//   ....[57]....
        /*06b8*/ 	.word	0x00007f60


	//   ....[58]....
        /*06bc*/ 	.word	0x00007f80


	//   ....[59]....
        /*06c0*/ 	.word	0x00007fa0


	//   ....[60]....
        /*06c4*/ 	.word	0x00007fc0


	//   ....[61]....
        /*06c8*/ 	.word	0x0000a390


	//   ....[62]....
        /*06cc*/ 	.word	0x0000a3b0


	//   ....[63]....
        /*06d0*/ 	.word	0x0000a410


	//   ....[64]....
        /*06d4*/ 	.word	0x0000a450


	//   ....[65]....
        /*06d8*/ 	.word	0x0000a470


	//   ....[66]....
        /*06dc*/ 	.word	0x0000a490


	//   ....[67]....
        /*06e0*/ 	.word	0x0000a4b0


	//   ....[68]....
        /*06e4*/ 	.word	0x0000a4c0


	//   ....[69]....
        /*06e8*/ 	.word	0x0000b410


	//   ....[70]....
        /*06ec*/ 	.word	0x0000b430


	//   ....[71]....
        /*06f0*/ 	.word	0x0000b460


	//   ....[72]....
        /*06f4*/ 	.word	0x0000b480


	//   ....[73]....
        /*06f8*/ 	.word	0x0000b490


	//   ....[74]....
        /*06fc*/ 	.word	0x0000b4a0


	//   ....[75]....
        /*0700*/ 	.word	0x0000b4b0


	//   ....[76]....
        /*0704*/ 	.word	0x0000b4c0


	//   ....[77]....
        /*0708*/ 	.word	0x0000bae0


	//   ....[78]....
        /*070c*/ 	.word	0x0000baf0


	//   ....[79]....
        /*0710*/ 	.word	0x0000bb20


	//   ....[80]....
        /*0714*/ 	.word	0x0000bb30


	//   ....[81]....
        /*0718*/ 	.word	0x0000dac0


	//   ....[82]....
        /*071c*/ 	.word	0x0000db10


	//   ....[83]....
        /*0720*/ 	.word	0x0000db30


	//   ....[84]....
        /*0724*/ 	.word	0x0000db50


	//   ....[85]....
        /*0728*/ 	.word	0x0000e770


	//   ....[86]....
        /*072c*/ 	.word	0x0000eae0


	//   ....[87]....
        /*0730*/ 	.word	0x0000eb10


	//   ....[88]....
        /*0734*/ 	.word	0x0000eb20


	//   ....[89]....
        /*0738*/ 	.word	0x0000eb30


	//   ....[90]....
        /*073c*/ 	.word	0x0000ed60


	//   ....[91]....
        /*0740*/ 	.word	0x0000ed70


	//   ....[92]....
        /*0744*/ 	.word	0x0000ee50


	//   ....[93]....
        /*0748*/ 	.word	0x0000ee80


	//   ....[94]....
        /*074c*/ 	.word	0x0000ef40


	//   ....[95]....
        /*0750*/ 	.word	0x0000ef70


	//   ....[96]....
        /*0754*/ 	.word	0x0000f030


	//   ....[97]....
        /*0758*/ 	.word	0x0000f050


	//   ....[98]....
        /*075c*/ 	.word	0x0000f5a0


	//   ....[99]....
        /*0760*/ 	.word	0x0000f5c0


	//   ....[100]....
        /*0764*/ 	.word	0x0000f740


	//   ....[101]....
        /*0768*/ 	.word	0x0000f750


	//   ....[102]....
        /*076c*/ 	.word	0x0000f860


	//   ....[103]....
        /*0770*/ 	.word	0x0000f880


	//   ....[104]....
        /*0774*/ 	.word	0x0000f990


	//   ....[105]....
        /*0778*/ 	.word	0x0000f9a0


	//   ....[106]....
        /*077c*/ 	.word	0x0000fb20


	//   ....[107]....
        /*0780*/ 	.word	0x0000fc10


	//   ....[108]....
        /*0784*/ 	.word	0x0000fc80


	//   ....[109]....
        /*0788*/ 	.word	0x0000fda0


	//   ....[110]....
        /*078c*/ 	.word	0x0000fe00


	//   ....[111]....
        /*0790*/ 	.word	0x0000ff40


	//   ....[112]....
        /*0794*/ 	.word	0x0000ffa0


	//   ....[113]....
        /*0798*/ 	.word	0x000100e0


	//   ....[114]....
        /*079c*/ 	.word	0x00010140


	//   ....[115]....
        /*07a0*/ 	.word	0x000101b0


	//   ....[116]....
        /*07a4*/ 	.word	0x00010220


	//   ....[117]....
        /*07a8*/ 	.word	0x00010a60


	//   ....[118]....
        /*07ac*/ 	.word	0x00010ab0


	//   ....[119]....
        /*07b0*/ 	.word	0x00010b00


	//   ....[120]....
        /*07b4*/ 	.word	0x00010b50


	//   ....[121]....
        /*07b8*/ 	.word	0x00010bc0


	//   ....[122]....
        /*07bc*/ 	.word	0x00010c30


	//   ....[123]....
        /*07c0*/ 	.word	0x00010d50


	//   ....[124]....
        /*07c4*/ 	.word	0x00010db0


	//   ....[125]....
        /*07c8*/ 	.word	0x00010ef0


	//   ....[126]....
        /*07cc*/ 	.word	0x00010f50


	//   ....[127]....
        /*07d0*/ 	.word	0x00011090


	//   ....[128]....
        /*07d4*/ 	.word	0x000110f0


	//   ....[129]....
        /*07d8*/ 	.word	0x00011160


	//   ....[130]....
        /*07dc*/ 	.word	0x000111d0


	//   ....[131]....
        /*07e0*/ 	.word	0x000112f0


	//   ....[132]....
        /*07e4*/ 	.word	0x00011350


	//   ....[133]....
        /*07e8*/ 	.word	0x00011490


	//   ....[134]....
        /*07ec*/ 	.word	0x000114f0


	//   ....[135]....
        /*07f0*/ 	.word	0x00011630


	//   ....[136]....
        /*07f4*/ 	.word	0x00011690


	//   ....[137]....
        /*07f8*/ 	.word	0x00011700


	//   ....[138]....
        /*07fc*/ 	.word	0x00011770


	//   ....[139]....
        /*0800*/ 	.word	0x00011fb0


	//   ....[140]....
        /*0804*/ 	.word	0x00011ff0


	//   ....[141]....
        /*0808*/ 	.word	0x00012040


	//   ....[142]....
        /*080c*/ 	.word	0x00012080


	//   ....[143]....
        /*0810*/ 	.word	0x000120e0


	//   ....[144]....
        /*0814*/ 	.word	0x00012150


	//   ....[145]....
        /*0818*/ 	.word	0x000121c0


	//   ....[146]....
        /*081c*/ 	.word	0x000122d0


	//   ....[147]....
        /*0820*/ 	.word	0x00012330


	//   ....[148]....
        /*0824*/ 	.word	0x00012440


	//   ....[149]....
        /*0828*/ 	.word	0x000124a0


	//   ....[150]....
        /*082c*/ 	.word	0x000125b0


	//   ....[151]....
        /*0830*/ 	.word	0x00012610


	//   ....[152]....
        /*0834*/ 	.word	0x00012660


	//   ....[153]....
        /*0838*/ 	.word	0x000126a0


	//   ....[154]....
        /*083c*/ 	.word	0x000126f0


	//   ....[155]....
        /*0840*/ 	.word	0x00012730


	//   ....[156]....
        /*0844*/ 	.word	0x00012780


	//   ....[157]....
        /*0848*/ 	.word	0x000127e0


	//   ....[158]....
        /*084c*/ 	.word	0x00012830


	//   ....[159]....
        /*0850*/ 	.word	0x00012890


	//   ....[160]....
        /*0854*/ 	.word	0x00012900


	//   ....[161]....
        /*0858*/ 	.word	0x00012970


	//   ....[162]....
        /*085c*/ 	.word	0x000129e0


	//   ....[163]....
        /*0860*/ 	.word	0x00012a40


	//   ....[164]....
        /*0864*/ 	.word	0x00012ab0


	//   ....[165]....
        /*0868*/ 	.word	0x00012b20


	//   ....[166]....
        /*086c*/ 	.word	0x00012b90


	//   ....[167]....
        /*0870*/ 	.word	0x00012bf0


	//   ....[168]....
        /*0874*/ 	.word	0x00012c60


	//----- nvinfo : EIATTR_EXIT_INSTR_OFFSETS
	.align		4
.L_242:
        /*0878*/ 	.byte	0x04, 0x1c
        /*087a*/ 	.short	(.L_244 - .L_243)


	//   ....[0]....
.L_243:
        /*087c*/ 	.word	0x000000a0


	//   ....[1]....
        /*0880*/ 	.word	0x0000fbc0


	//----- nvinfo : EIATTR_MAX_THREADS
	.align		4
.L_244:
        /*0884*/ 	.byte	0x04, 0x05
        /*0886*/ 	.short	(.L_246 - .L_245)
.L_245:
        /*0888*/ 	.word	0x00000100
        /*088c*/ 	.word	0x00000001
        /*0890*/ 	.word	0x00000001


	//----- nvinfo : EIATTR_CRS_STACK_SIZE
	.align		4
.L_246:
        /*0894*/ 	.byte	0x04, 0x1e
        /*0896*/ 	.short	(.L_248 - .L_247)
.L_247:
        /*0898*/ 	.word	0x00000000
.L_248:


//--------------------- .nv.info._ZN7cutlass13device_kernelIN5flash19enable_sm80_to_sm89INS1_16FlashAttnFwdSm80INS1_25CollectiveMainloopFwdSm80ILi8ELi1ELb1EN4cute5tupleIJNS5_1CILi128EEES8_S8_EEELi128ENS_6half_tEfNS_4arch4Sm80ELb1ELb0ELb0ELb1ELb1ELb0ELb1ELb0EEENS1_21CollectiveEpilogueFwdIS9_NS6_IJNS7_ILi1EEESF_SF_EEESA_SC_Li256ELb1ELb1ELb0ELb0EEENS1_19SingleTileSchedulerILb1ELb0ELb1ELi128EEEEEEEEEvNT_6ParamsE --------------------------
	.section	.nv.info._ZN7cutlass13device_kernelIN5flash19enable_sm80_to_sm89INS1_16FlashAttnFwdSm80INS1_25CollectiveMainloopFwdSm80ILi8ELi1ELb1EN4cute5tupleIJNS5_1CILi128EEES8_S8_EEELi128ENS_6half_tEfNS_4arch4Sm80ELb1ELb0ELb0ELb1ELb1ELb0ELb1ELb0EEENS1_21CollectiveEpilogueFwdIS9_NS6_IJNS7_ILi1EEESF_SF_EEESA_SC_Li256ELb1ELb1ELb0ELb0EEENS1_19SingleTileSchedulerILb1ELb0ELb1ELi128EEEEEEEEEvNT_6ParamsE,"",@"SHT_CUDA_INFO"
	.sectionflags	@""
	.align	4


	//----- nvinfo : EIATTR_CUDA_API_VERSION
	.align		4
        /*0000*/ 	.byte	0x04, 0x37
        /*0002*/ 	.short	(.L_250 - .L_249)
.L_249:
        /*0004*/ 	.word	0x00000082


	//----- nvinfo : EIATTR_SW2861232_WAR
	.align		4
.L_250:
        /*0008*/ 	.byte	0x01, 0x35
	.zero		2


	//----- nvinfo : EIATTR_PARAM_CBANK
	.align		4
        /*000c*/ 	.byte	0x04, 0x0a
        /*000e*/ 	.short	(.L_252 - .L_251)
	.align		4
.L_251:
        /*0010*/ 	.word	index@(.nv.constant0._ZN7cutlass13device_kernelIN5flash19enable_sm80_to_sm89INS1_16FlashAttnFwdSm80INS1_25CollectiveMainloopFwdSm80ILi8ELi1ELb1EN4cute5tupleIJNS5_1CILi128EEES8_S8_EEELi128ENS_6half_tEfNS_4arch4Sm80ELb1ELb0ELb0ELb1ELb1ELb0ELb1ELb0EEENS1_21CollectiveEpilogueFwdIS9_NS6_IJNS7_ILi1EEESF_SF_EEESA_SC_Li256ELb1ELb1ELb0ELb0EEENS1_19SingleTileSchedulerILb1ELb0ELb1ELi128EEEEEEEEEvNT_6ParamsE)
        /*0014*/ 	.short	0x0160
        /*0016*/ 	.short	0x0418


	//----- nvinfo : EIATTR_CBANK_PARAM_SIZE
	.align		4
.L_252:
        /*0018*/ 	.byte	0x03, 0x19
        /*001a*/ 	.short	0x0418


	//----- nvinfo : EIATTR_KPARAM_INFO
	.align		4
        /*001c*/ 	.byte	0x04, 0x17
        /*001e*/ 	.short	(.L_254 - .L_253)
.L_253:
        /*0020*/ 	.word	0x00000000
        /*0024*/ 	.short	0x0000
        /*0026*/ 	.short	0x0000
        /*0028*/ 	.byte	0x00, 0xf0, 0x61, 0x10


	//----- nvinfo : EIATTR_MAXREG_COUNT
	.align		4
.L_254:
        /*002c*/ 	.byte	0x03, 0x1b
        /*002e*/ 	.short	0x00ff


	//----- nvinfo : EIATTR_NUM_BARRIERS
	.align		4
        /*0030*/ 	.byte	0x02, 0x4c
        /*0032*/ 	.byte	0x02
	.zero		1


	//----- nvinfo : EIATTR_MERCURY_ISA_VERSION
	.align		4
        /*0034*/ 	.byte	0x03, 0x5f
        /*0036*/ 	.short	0x0000


	//----- nvinfo : EIATTR_COOP_GROUP_MASK_REGIDS
	.align		4
        /*0038*/ 	.byte	0x04, 0x29
        /*003a*/ 	.short	(.L_256 - .L_255)


	//   ....[0]....
.L_255:
        /*003c*/ 	.word	0xffffffff


	//   ....[1]....
        /*0040*/ 	.word	0xffffffff


	//   ....[2]....
        /*0044*/ 	.word	0xffffffff


	//   ....[3]....
        /*0048*/ 	.word	0xffffffff


	//   ....[4]....
        /*004c*/ 	.word	0xffffffff


	//   ....[5]....
        /*0050*/ 	.word	0xffffffff


	//   ....[6]....
        /*0054*/ 	.word	0xffffffff


	//   ....[7]....
        /*0058*/ 	.word	0xffffffff


	//   ....[8]....
        /*005c*/ 	.word	0xffffffff


	//   ....[9]....
        /*0060*/ 	.word	0xffffffff


	//   ....[10]....
        /*0064*/ 	.word	0xffffffff


	//   ....[11]....
        /*0068*/ 	.word	0xffffffff


	//   ....[12]....
        /*006c*/ 	.word	0xffffffff


	//   ....[13]....
        /*0070*/ 	.word	0xffffffff


	//   ....[14]....
        /*0074*/ 	.word	0xffffffff


	//   ....[15]....
        /*0078*/ 	.word	0xffffffff


	//   ....[16]....
        /*007c*/ 	.word	0xffffffff


	//   ....[17]....
        /*0080*/ 	.word	0xffffffff


	//   ....[18]....
        /*0084*/ 	.word	0xffffffff


	//   ....[19]....
        /*0088*/ 	.word	0xffffffff


	//   ....[20]....
        /*008c*/ 	.word	0xffffffff


	//   ....[21]....
        /*0090*/ 	.word	0xffffffff


	//   ....[22]....
        /*0094*/ 	.word	0xffffffff


	//   ....[23]....
        /*0098*/ 	.word	0xffffffff


	//   ....[24]....
        /*009c*/ 	.word	0xffffffff


	//   ....[25]....
        /*00a0*/ 	.word	0xffffffff


	//   ....[26]....
        /*00a4*/ 	.word	0xffffffff


	//   ....[27]....
        /*00a8*/ 	.word	0xffffffff


	//   ....[28]....
        /*00ac*/ 	.word	0xffffffff


	//   ....[29]....
        /*00b0*/ 	.word	0xffffffff


	//   ....[30]....
        /*00b4*/ 	.word	0xffffffff


	//   ....[31]....
        /*00b8*/ 	.word	0xffffffff


	//   ....[32]....
        /*00bc*/ 	.word	0xffffffff


	//   ....[33]....
        /*00c0*/ 	.word	0xffffffff


	//   ....[34]....
        /*00c4*/ 	.word	0xffffffff


	//   ....[35]....
        /*00c8*/ 	.word	0xffffffff


	//   ....[36]....
        /*00cc*/ 	.word	0xffffffff


	//   ....[37]....
        /*00d0*/ 	.word	0xffffffff


	//   ....[38]....
        /*00d4*/ 	.word	0xffffffff


	//   ....[39]....
        /*00d8*/ 	.word	0xffffffff


	//   ....[40]....
        /*00dc*/ 	.word	0xffffffff


	//   ....[41]....
        /*00e0*/ 	.word	0xffffffff


	//   ....[42]....
        /*00e4*/ 	.word	0xffffffff


	//   ....[43]....
        /*00e8*/ 	.word	0xffffffff


	//   ....[44]....
        /*00ec*/ 	.word	0xffffffff


	//   ....[45]....
        /*00f0*/ 	.word	0xffffffff


	//   ....[46]....
        /*00f4*/ 	.word	0xffffffff


	//   ....[47]....
        /*00f8*/ 	.word	0xffffffff


	//   ....[48]....
        /*00fc*/ 	.word	0xffffffff


	//   ....[49]....
        /*0100*/ 	.word	0xffffffff


	//   ....[50]....
        /*0104*/ 	.word	0xffffffff


	//   ....[51]....
        /*0108*/ 	.word	0xffffffff


	//   ....[52]....
        /*010c*/ 	.word	0xffffffff


	//   ....[53]....
        /*0110*/ 	.word	0xffffffff


	//   ....[54]....
        /*0114*/ 	.word	0xffffffff


	//   ....[55]....
        /*0118*/ 	.word	0xffffffff


	//   ....[56]....
        /*011c*/ 	.word	0xffffffff


	//   ....[57]....
        /*0120*/ 	.word	0xffffffff


	//   ....[58]....
        /*0124*/ 	.word	0xffffffff


	//   ....[59]....
        /*0128*/ 	.word	0xffffffff


	//   ....[60]....
        /*012c*/ 	.word	0xffffffff


	//   ....[61]....
        /*0130*/ 	.word	0xffffffff


	//   ....[62]....
        /*0134*/ 	.word	0xffffffff


	//   ....[63]....
        /*0138*/ 	.word	0xffffffff


	//   ....[64]....
        /*013c*/ 	.word	0xffffffff


	//   ....[65]....
        /*0140*/ 	.word	0xffffffff


	//   ....[66]....
        /*0144*/ 	.word	0xffffffff


	//   ....[67]....
        /*0148*/ 	.word	0xffffffff


	//   ....[68]....
        /*014c*/ 	.word	0xffffffff


	//   ....[69]....
        /*0150*/ 	.word	0xffffffff


	//   ....[70]....
        /*0154*/ 	.word	0xffffffff


	//   ....[71]....
        /*0158*/ 	.word	0xffffffff


	//   ....[72]....
        /*015c*/ 	.word	0xffffffff


	//   ....[73]....
        /*0160*/ 	.word	0xffffffff


	//   ....[74]....
        /*0164*/ 	.word	0xffffffff


	//   ....[75]....
        /*0168*/ 	.word	0xffffffff


	//   ....[76]....
        /*016c*/ 	.word	0xffffffff


	//   ....[77]....
        /*0170*/ 	.word	0xffffffff


	//   ....[78]....
        /*0174*/ 	.word	0xffffffff


	//   ....[79]....
        /*0178*/ 	.word	0xffffffff


	//   ....[80]....
        /*017c*/ 	.word	0xffffffff


	//   ....[81]....
        /*0180*/ 	.word	0xffffffff


	//   ....[82]....
        /*0184*/ 	.word	0xffffffff


	//   ....[83]....
        /*0188*/ 	.word	0xffffffff


	//   ....[84]....
        /*018c*/ 	.word	0xffffffff


	//   ....[85]....
        /*0190*/ 	.word	0xffffffff


	//   ....[86]....
        /*0194*/ 	.word	0xffffffff


	//   ....[87]....
        /*0198*/ 	.word	0xffffffff


	//   ....[88]....
        /*019c*/ 	.word	0xffffffff


	//   ....[89]....
        /*01a0*/ 	.word	0xffffffff


	//   ....[90]....
        /*01a4*/ 	.word	0xffffffff


	//   ....[91]....
        /*01a8*/ 	.word	0xffffffff


	//   ....[92]....
        /*01ac*/ 	.word	0xffffffff


	//   ....[93]....
        /*01b0*/ 	.word	0xffffffff


	//   ....[94]....
        /*01b4*/ 	.word	0xffffffff


	//   ....[95]....
        /*01b8*/ 	.word	0xffffffff


	//   ....[96]....
        /*01bc*/ 	.word	0xffffffff


	//   ....[97]....
        /*01c0*/ 	.word	0xffffffff


	//   ....[98]....
        /*01c4*/ 	.word	0xffffffff


	//   ....[99]....
        /*01c8*/ 	.word	0xffffffff


	//   ....[100]....
        /*01cc*/ 	.word	0xffffffff


	//   ....[101]....
        /*01d0*/ 	.word	0xffffffff


	//   ....[102]....
        /*01d4*/ 	.word	0xffffffff


	//   ....[103]....
        /*01d8*/ 	.word	0xffffffff


	//   ....[104]....
        /*01dc*/ 	.word	0xffffffff


	//----- nvinfo : EIATTR_COOP_GROUP_INSTR_OFFSETS
	.align		4
.L_256:
        /*01e0*/ 	.byte	0x04, 0x28
        /*01e2*/ 	.short	(.L_258 - .L_257)


	//   ....[0]....
.L_257:
        /*01e4*/ 	.word	0x00000090


	//   ....[1]....
        /*01e8*/ 	.word	0x000012f0


	//   ....[2]....
        /*01ec*/ 	.word	0x00001320


	//   ....[3]....
        /*01f0*/ 	.word	0x00001470


	//   ....[4]....
        /*01f4*/ 	.word	0x000014b0


	//   ....[5]....
        /*01f8*/ 	.word	0x00001530


	//   ....[6]....
        /*01fc*/ 	.word	0x00001640


	//   ....[7]....
        /*0200*/ 	.word	0x00001650


	//   ....[8]....
        /*0204*/ 	.word	0x00001660


	//   ....[9]....
        /*0208*/ 	.word	0x00001780


	//   ....[10]....
        /*020c*/ 	.word	0x000017a0


	//   ....[11]....
        /*0210*/ 	.word	0x000017b0


	//   ....[12]....
        /*0214*/ 	.word	0x000017c0


	//   ....[13]....
        /*0218*/ 	.word	0x00001850


	//   ....[14]....
        /*021c*/ 	.word	0x000018f0


	//   ....[15]....
        /*0220*/ 	.word	0x00001900


	//   ....[16]....
        /*0224*/ 	.word	0x00001920


	//   ....[17]....
        /*0228*/ 	.word	0x00001fb0


	//   ....[18]....
        /*022c*/ 	.word	0x00001fd0


	//   ....[19]....
        /*0230*/ 	.word	0x00001fe0


	//   ....[20]....
        /*0234*/ 	.word	0x00002000


	//   ....[21]....
        /*0238*/ 	.word	0x00002010


	//   ....[22]....
        /*023c*/ 	.word	0x00002030


	//   ....[23]....
        /*0240*/ 	.word	0x00002040


	//   ....[24]....
        /*0244*/ 	.word	0x00002070


	//   ....[25]....
        /*0248*/ 	.word	0x00002fe0


	//   ....[26]....
        /*024c*/ 	.word	0x00003000


	//   ....[27]....
        /*0250*/ 	.word	0x00003010


	//   ....[28]....
        /*0254*/ 	.word	0x00003020


	//   ....[29]....
        /*0258*/ 	.word	0x00003030


	//   ....[30]....
        /*025c*/ 	.word	0x00003040


	//   ....[31]....
        /*0260*/ 	.word	0x00003050


	//   ....[32]....
        /*0264*/ 	.word	0x00003080


	//   ....[33]....
        /*0268*/ 	.word	0x00003480


	//   ....[34]....
        /*026c*/ 	.word	0x000034a0


	//   ....[35]....
        /*0270*/ 	.word	0x00004120


	//   ....[36]....
        /*0274*/ 	.word	0x00004240


	//   ....[37]....
        /*0278*/ 	.word	0x00004250


	//   ....[38]....
        /*027c*/ 	.word	0x00004280


	//   ....[39]....
        /*0280*/ 	.word	0x00005f00


	//   ....[40]....
        /*0284*/ 	.word	0x00005f20


	//   ....[41]....
        /*0288*/ 	.word	0x00005f40


	//   ....[42]....
        /*028c*/ 	.word	0x00005f50


	//   ....[43]....
        /*0290*/ 	.word	0x00005f60


	//   ....[44]....
        /*0294*/ 	.word	0x00005f70


	//   ....[45]....
        /*0298*/ 	.word	0x00005f80


	//   ....[46]....
        /*029c*/ 	.word	0x00005f90


	//   ....[47]....
        /*02a0*/ 	.word	0x00006e40


	//   ....[48]....
        /*02a4*/ 	.word	0x00006e60


	//   ....[49]....
        /*02a8*/ 	.word	0x00006e80


	//   ....[50]....
        /*02ac*/ 	.word	0x00006e90


	//   ....[51]....
        /*02b0*/ 	.word	0x00006ea0


	//   ....[52]....
        /*02b4*/ 	.word	0x00006eb0


	//   ....[53]....
        /*02b8*/ 	.word	0x00006ec0


	//   ....[54]....
        /*02bc*/ 	.word	0x00006ef0


	//   ....[55]....
        /*02c0*/ 	.word	0x000070e0


	//   ....[56]....
        /*02c4*/ 	.word	0x000070f0


	//   ....[57]....
        /*02c8*/ 	.word	0x00007d60


	//   ....[58]....
        /*02cc*/ 	.word	0x00007eb0


	//   ....[59]....
        /*02d0*/ 	.word	0x00007ef0


	//   ....[60]....
        /*02d4*/ 	.word	0x00007f60


	//   ....[61]....
        /*02d8*/ 	.word	0x0000a5e0


	//   ....[62]....
        /*02dc*/ 	.word	0x0000a5f0


	//   ....[63]....
        /*02e0*/ 	.word	0x0000a600


	//   ....[64]....
        /*02e4*/ 	.word	0x0000a610


	//   ....[65]....
        /*02e8*/ 	.word	0x0000a620


	//   ....[66]....
        /*02ec*/ 	.word	0x0000a630


	//   ....[67]....
        /*02f0*/ 	.word	0x0000a640


	//   ....[68]....
        /*02f4*/ 	.word	0x0000a670


	//   ....[69]....
        /*02f8*/ 	.word	0x0000aad0


	//   ....[70]....
        /*02fc*/ 	.word	0x0000ab00


	//   ....[71]....
        /*0300*/ 	.word	0x0000ab10


	//   ....[72]....
        /*0304*/ 	.word	0x0000ab30


	//   ....[73]....
        /*0308*/ 	.word	0x0000abf0


	//   ....[74]....
        /*030c*/ 	.word	0x0000ac20


	//   ....[75]....
        /*0310*/ 	.word	0x0000ad00


	//   ....[76]....
        /*0314*/ 	.word	0x0000ad20


	//   ....[77]....
        /*0318*/ 	.word	0x0000bbc0


	//   ....[78]....
        /*031c*/ 	.word	0x0000bbe0


	//   ....[79]....
        /*0320*/ 	.word	0x0000bc10


	//   ....[80]....
        /*0324*/ 	.word	0x0000bc20


	//   ....[81]....
        /*0328*/ 	.word	0x0000dad0


	//   ....[82]....
        /*032c*/ 	.word	0x0000db00


	//   ....[83]....
        /*0330*/ 	.word	0x0000db50


	//   ....[84]....
        /*0334*/ 	.word	0x0000db60


	//   ....[85]....
        /*0338*/ 	.word	0x0000ee00


	//   ....[86]....
        /*033c*/ 	.word	0x0000ee40


	//   ....[87]....
        /*0340*/ 	.word	0x0000ee80


	//   ....[88]....
        /*0344*/ 	.word	0x0000eec0


	//   ....[89]....
        /*0348*/ 	.word	0x0000f090


	//   ....[90]....
        /*034c*/ 	.word	0x0000f0a0


	//   ....[91]....
        /*0350*/ 	.word	0x0000f190


	//   ....[92]....
        /*0354*/ 	.word	0x0000f1c0


	//   ....[93]....
        /*0358*/ 	.word	0x0000f290


	//   ....[94]....
        /*035c*/ 	.word	0x0000f2c0


	//   ....[95]....
        /*0360*/ 	.word	0x0000f390


	//   ....[96]....
        /*0364*/ 	.word	0x0000f3b0


	//   ....[97]....
        /*0368*/ 	.word	0x0000fc60


	//   ....[98]....
        /*036c*/ 	.word	0x0000fc70


	//   ....[99]....
        /*0370*/ 	.word	0x0000fd40


	//   ....[100]....
        /*0374*/ 	.word	0x0000fd70


	//   ....[101]....
        /*0378*/ 	.word	0x0000fe40


	//   ....[102]....
        /*037c*/ 	.word	0x0000fe70


	//   ....[103]....
        /*0380*/ 	.word	0x0000ff40


	//   ....[104]....
        /*0384*/ 	.word	0x0000ff60


	//----- nvinfo : EIATTR_EXIT_INSTR_OFFSETS
	.align		4
.L_258:
        /*0388*/ 	.byte	0x04, 0x1c
        /*038a*/ 	.short	(.L_260 - .L_259)


	//   ....[0]....
.L_259:
        /*038c*/ 	.word	0x00000440


	//   ....[1]....
        /*0390*/ 	.word	0x0000f3c0


	//   ....[2]....
        /*0394*/ 	.word	0x0000f410


	//   ....[3]....
        /*0398*/ 	.word	0x0000f470


	//   ....[4]....
        /*039c*/ 	.word	0x0000ff70


	//   ....[5]....
        /*03a0*/ 	.word	0x0000ffc0


	//   ....[6]....
        /*03a4*/ 	.word	0x00010020


	//----- nvinfo : EIATTR_CTAIDZ_USED
	.align		4
.L_260:
        /*03a8*/ 	.byte	0x01, 0x04
	.zero		2


	//----- nvinfo : EIATTR_MAX_THREADS
	.align		4
        /*03ac*/ 	.byte	0x04, 0x05
        /*03ae*/ 	.short	(.L_262 - .L_261)
.L_261:
        /*03b0*/ 	.word	0x00000100
        /*03b4*/ 	.word	0x00000001
        /*03b8*/ 	.word	0x00000001


	//----- nvinfo : EIATTR_CRS_STACK_SIZE
	.align		4
.L_262:
        /*03bc*/ 	.byte	0x04, 0x1e
        /*03be*/ 	.short	(.L_264 - .L_263)
.L_263:
        /*03c0*/ 	.word	0x00000000
.L_264:


//--------------------- .nv.info._ZN7cutlass13device_kernelIN5flash19enable_sm80_to_sm89INS1_16FlashAttnFwdSm80INS1_25CollectiveMainloopFwdSm80ILi8ELi1ELb1EN4cute5tupleIJNS5_1CILi128EEES8_S8_EEELi128ENS_6half_tEfNS_4arch4Sm80ELb1ELb0ELb0ELb1ELb1ELb1ELb1ELb0EEENS1_21CollectiveEpilogueFwdIS9_NS6_IJNS7_ILi1EEESF_SF_EEESA_SC_Li256ELb1ELb1ELb0ELb0EEENS1_19SingleTileSchedulerILb1ELb0ELb1ELi128EEEEEEEEEvNT_6ParamsE --------------------------
	.section	.nv.info._ZN7cutlass13device_kernelIN5flash19enable_sm80_to_sm89INS1_16FlashAttnFwdSm80INS1_25CollectiveMainloopFwdSm80ILi8ELi1ELb1EN4cute5tupleIJNS5_1CILi128EEES8_S8_EEELi128ENS_6half_tEfNS_4arch4Sm80ELb1ELb0ELb0ELb1ELb1ELb1ELb1ELb0EEENS1_21CollectiveEpilogueFwdIS9_NS6_IJNS7_ILi1EEESF_SF_EEESA_SC_Li256ELb1ELb1ELb0ELb0EEENS1_19SingleTileSchedulerILb1ELb0ELb1ELi128EEEEEEEEEvNT_6ParamsE,"",@"SHT_CUDA_INFO"
	.sectionflags	@""
	.align	4


	//----- nvinfo : EIATTR_CUDA_API_VERSION
	.align		4
        /*0000*/ 	.byte	0x04, 0x37
        /*0002*/ 	.short	(.L_266 - .L_265)
.L_265:
        /*0004*/ 	.word	0x00000082


	//----- nvinfo : EIATTR_SW2861232_WAR
	.align		4
.L_266:
        /*0008*/ 	.byte	0x01, 0x35
	.zero		2


	//----- nvinfo : EIATTR_PARAM_CBANK
	.align		4
        /*000c*/ 	.byte	0x04, 0x0a
        /*000e*/ 	.short	(.L_268 - .L_267)
	.align		4
.L_267:
        /*0010*/ 	.word	index@(.nv.constant0._ZN7cutlass13device_kernelIN5flash19enable_sm80_to_sm89INS1_16FlashAttnFwdSm80INS1_25CollectiveMainloopFwdSm80ILi8ELi1ELb1EN4cute5tupleIJNS5_1CILi128EEES8_S8_EEELi128ENS_6half_tEfNS_4arch4Sm80ELb1ELb0ELb0ELb1ELb1ELb1ELb1ELb0EEENS1_21CollectiveEpilogueFwdIS9_NS6_IJNS7_ILi1EEESF_SF_EEESA_SC_Li256ELb1ELb1ELb0ELb0EEENS1_19SingleTileSchedulerILb1ELb0ELb1ELi128EEEEEEEEEvNT_6ParamsE)
        /*0014*/ 	.short	0x0160
        /*0016*/ 	.short	0x0418


	//----- nvinfo : EIATTR_CBANK_PARAM_SIZE
	.align		4
.L_268:
        /*0018*/ 	.byte	0x03, 0x19
        /*001a*/ 	.short	0x0418


	//----- nvinfo : EIATTR_KPARAM_INFO
	.align		4
        /*001c*/ 	.byte	0x04, 0x17
        /*001e*/ 	.short	(.L_270 - .L_269)
.L_269:
        /*0020*/ 	.word	0x00000000
        /*0024*/ 	.short	0x0000
        /*0026*/ 	.short	0x0000
        /*0028*/ 	.byte	0x00, 0xf0, 0x61, 0x10


	//----- nvinfo : EIATTR_MAXREG_COUNT
	.align		4
.L_270:
        /*002c*/ 	.byte	0x03, 0x1b
        /*002e*/ 	.short	0x00ff


	//----- nvinfo : EIATTR_NUM_BARRIERS
	.align		4
        /*0030*/ 	.byte	0x02, 0x4c
        /*0032*/ 	.byte	0x02
	.zero		1


	//----- nvinfo : EIATTR_ANNOTATIONS
	.align		4
        /*0034*/ 	.byte	0x04, 0x55
        /*0036*/ 	.short	(.L_272 - .L_271)


	//   ....[0]....
.L_271:
        /*0038*/ 	.word	0x00000001
        /*003c*/ 	.byte	0xb0, 0x62, 0x01, 0x00, 0x01, 0x00, 0x00, 0x00, 0x80, 0x63, 0x01, 0x00, 0x01, 0x00, 0x00, 0x00
        /*004c*/ 	.byte	0x90, 0x67, 0x01, 0x00


	//----- nvinfo : EIATTR_MERCURY_ISA_VERSION
	.align		4
.L_272:
        /*0050*/ 	.byte	0x03, 0x5f
        /*0052*/ 	.short	0x0000


	//----- nvinfo : EIATTR_COOP_GROUP_MASK_REGIDS
	.align		4
        /*0054*/ 	.byte	0x04, 0x29
        /*0056*/ 	.short	(.L_274 - .L_273)


	//   ....[0]....
.L_273:
        /*0058*/ 	.word	0xffffffff


	//   ....[1]....
        /*005c*/ 	.word	0xffffffff


	//   ....[2]....
        /*0060*/ 	.word	0xffffffff


	//   ....[3]....
        /*0064*/ 	.word	0xffffffff


	//   ....[4]....
        /*0068*/ 	.word	0xffffffff


	//   ....[5]....
        /*006c*/ 	.word	0xffffffff


	//   ....[6]....
        /*0070*/ 	.word	0xffffffff


	//   ....[7]....
        /*0074*/ 	.word	0xffffffff


	//   ....[8]....
        /*0078*/ 	.word	0xffffffff


	//   ....[9]....
        /*007c*/ 	.word	0xffffffff


	//   ....[10]....
        /*0080*/ 	.word	0xffffffff


	//   ....[11]....
        /*0084*/ 	.word	0xffffffff


	//   ....[12]....
        /*0088*/ 	.word	0xffffffff


	//   ....[13]....
        /*008c*/ 	.word	0xffffffff


	//   ....[14]....
        /*0090*/ 	.word	0xffffffff


	//   ....[15]....
        /*0094*/ 	.word	0xffffffff


	//   ....[16]....
        /*0098*/ 	.word	0xffffffff


	//   ....[17]....
        /*009c*/ 	.word	0xffffffff


	//   ....[18]....
        /*00a0*/ 	.word	0xffffffff


	//   ....[19]....
        /*00a4*/ 	.word	0xffffffff


	//   ....[20]....
        /*00a8*/ 	.word	0xffffffff


	//   ....[21]....
        /*00ac*/ 	.word	0xffffffff


	//   ....[22]....
        /*00b0*/ 	.word	0xffffffff


	//   ....[23]....
        /*00b4*/ 	.word	0xffffffff


	//   ....[24]....
        /*00b8*/ 	.word	0xffffffff


	//   ....[25]....
        /*00bc*/ 	.word	0xffffffff


	//   ....[26]....
        /*00c0*/ 	.word	0xffffffff


	//   ....[27]....
        /*00c4*/ 	.word	0xffffffff


	//   ....[28]....
        /*00c8*/ 	.word	0xffffffff


	//   ....[29]....
        /*00cc*/ 	.word	0xffffffff


	//   ....[30]....
        /*00d0*/ 	.word	0xffffffff


	//   ....[31]....
        /*00d4*/ 	.word	0xffffffff


	//   ....[32]....
        /*00d8*/ 	.word	0xffffffff


	//   ....[33]....
        /*00dc*/ 	.word	0xffffffff


	//   ....[34]....
        /*00e0*/ 	.word	0xffffffff


	//   ....[35]....
        /*00e4*/ 	.word	0xffffffff


	//   ....[36]....
        /*00e8*/ 	.word	0xffffffff


	//   ....[37]....
        /*00ec*/ 	.word	0xffffffff


	//   ....[38]....
        /*00f0*/ 	.word	0xffffffff


	//   ....[39]....
        /*00f4*/ 	.word	0xffffffff


	//   ....[40]....
        /*00f8*/ 	.word	0xffffffff


	//   ....[41]....
        /*00fc*/ 	.word	0xffffffff


	//   ....[42]....
        /*0100*/ 	.word	0xffffffff


	//   ....[43]....
        /*0104*/ 	.word	0xffffffff


	//   ....[44]....
        /*0108*/ 	.word	0xffffffff


	//   ....[45]....
        /*010c*/ 	.word	0xffffffff


	//   ....[46]....
        /*0110*/ 	.word	0xffffffff


	//   ....[47]....
        /*0114*/ 	.word	0xffffffff


	//   ....[48]....
        /*0118*/ 	.word	0xffffffff


	//   ....[49]....
        /*011c*/ 	.word	0xffffffff


	//   ....[50]....
        /*0120*/ 	.word	0xffffffff


	//   ....[51]....
        /*0124*/ 	.word	0xffffffff


	//   ....[52]....
        /*0128*/ 	.word	0xffffffff


	//   ....[53]....
        /*012c*/ 	.word	0xffffffff


	//   ....[54]....
        /*0130*/ 	.word	0xffffffff


	//   ....[55]....
        /*0134*/ 	.word	0xffffffff


	//   ....[56]....
        /*0138*/ 	.word	0xffffffff


	//   ....[57]....
        /*013c*/ 	.word	0xffffffff


	//   ....[58]....
        /*0140*/ 	.word	0xffffffff


	//   ....[59]....
        /*0144*/ 	.word	0xffffffff


	//   ....[60]....
        /*0148*/ 	.word	0xffffffff


	//   ....[61]....
        /*014c*/ 	.word	0xffffffff


	//   ....[62]....
        /*0150*/ 	.word	0xffffffff


	//   ....[63]....
        /*0154*/ 	.word	0xffffffff


	//   ....[64]....
        /*0158*/ 	.word	0xffffffff


	//   ....[65]....
        /*015c*/ 	.word	0xffffffff


	//   ....[66]....
        /*0160*/ 	.word	0xffffffff


	//   ....[67]....
        /*0164*/ 	.word	0xffffffff


	//   ....[68]....
        /*0168*/ 	.word	0xffffffff


	//   ....[69]....
        /*016c*/ 	.word	0xffffffff


	//   ....[70]....
        /*0170*/ 	.word	0xffffffff


	//   ....[71]....
        /*0174*/ 	.word	0xffffffff


	//   ....[72]....
        /*0178*/ 	.word	0xffffffff


	//   ....[73]....
        /*017c*/ 	.word	0xffffffff


	//   ....[74]....
        /*0180*/ 	.word	0xffffffff


	//   ....[75]....
        /*0184*/ 	.word	0xffffffff


	//   ....[76]....
        /*0188*/ 	.word	0xffffffff


	//   ....[77]....
        /*018c*/ 	.word	0xffffffff


	//   ....[78]....
        /*0190*/ 	.word	0xffffffff


	//   ....[79]....
        /*0194*/ 	.word	0xffffffff


	//   ....[80]....
        /*0198*/ 	.word	0xffffffff


	//   ....[81]....
        /*019c*/ 	.word	0xffffffff


	//   ....[82]....
        /*01a0*/ 	.word	0xffffffff


	//   ....[83]....
        /*01a4*/ 	.word	0xffffffff


	//   ....[84]....
        /*01a8*/ 	.word	0xffffffff


	//   ....[85]....
        /*01ac*/ 	.word	0xffffffff


	//   ....[86]....
        /*01b0*/ 	.word	0xffffffff


	//   ....[87]....
        /*01b4*/ 	.word	0xffffffff


	//   ....[88]....
        /*01b8*/ 	.word	0xffffffff


	//   ....[89]....
        /*01bc*/ 	.word	0xffffffff


	//   ....[90]....
        /*01c0*/ 	.word	0xffffffff


	//   ....[91]....
        /*01c4*/ 	.word	0xffffffff


	//   ....[92]....
        /*01c8*/ 	.word	0xffffffff


	//   ....[93]....
        /*01cc*/ 	.word	0xffffffff


	//   ....[94]....
        /*01d0*/ 	.word	0xffffffff


	//   ....[95]....
        /*01d4*/ 	.word	0xffffffff


	//   ....[96]....
        /*01d8*/ 	.word	0xffffffff


	//   ....[97]....
        /*01dc*/ 	.word	0xffffffff


	//   ....[98]....
        /*01e0*/ 	.word	0xffffffff


	//   ....[99]....
        /*01e4*/ 	.word	0xffffffff


	//   ....[100]....
        /*01e8*/ 	.word	0xffffffff


	//   ....[101]....
        /*01ec*/ 	.word	0xffffffff


	//   ....[102]....
        /*01f0*/ 	.word	0xffffffff


	//   ....[103]....
        /*01f4*/ 	.word	0xffffffff


	//   ....[104]....
        /*01f8*/ 	.word	0xffffffff


	//   ....[105]....
        /*01fc*/ 	.word	0xffffffff


	//   ....[106]....
        /*0200*/ 	.word	0xffffffff


	//   ....[107]....
        /*0204*/ 	.word	0xffffffff


	//   ....[108]....
        /*0208*/ 	.word	0xffffffff


	//   ....[109]....
        /*020c*/ 	.word	0xffffffff


	//   ....[110]....
        /*0210*/ 	.word	0xffffffff


	//   ....[111]....
        /*0214*/ 	.word	0xffffffff


	//   ....[112]....
        /*0218*/ 	.word	0xffffffff


	//   ....[113]....
        /*021c*/ 	.word	0xffffffff


	//   ....[114]....
        /*0220*/ 	.word	0xffffffff


	//   ....[115]....
        /*0224*/ 	.word	0xffffffff


	//   ....[116]....
        /*0228*/ 	.word	0xffffffff


	//   ....[117]....
        /*022c*/ 	.word	0xffffffff


	//   ....[118]....
        /*0230*/ 	.word	0xffffffff


	//   ....[119]....
        /*0234*/ 	.word	0xffffffff


	//   ....[120]....
        /*0238*/ 	.word	0xffffffff


	//   ....[121]....
        /*023c*/ 	.word	0xffffffff


	//   ....[122]....
        /*0240*/ 	.word	0xffffffff


	//   ....[123]....
        /*0244*/ 	.word	0xffffffff


	//   ....[124]....
        /*0248*/ 	.word	0xffffffff


	//   ....[125]....
        /*024c*/ 	.word	0xffffffff


	//   ....[126]....
        /*0250*/ 	.word	0xffffffff


	//   ....[127]....
        /*0254*/ 	.word	0xffffffff


	//   ....[128]....
        /*0258*/ 	.word	0xffffffff


	//   ....[129]....
        /*025c*/ 	.word	0xffffffff


	//   ....[130]....
        /*0260*/ 	.word	0xffffffff


	//   ....[131]....
        /*0264*/ 	.word	0xffffffff


	//   ....[132]....
        /*0268*/ 	.word	0xffffffff


	//   ....[133]....
        /*026c*/ 	.word	0xffffffff


	//   ....[134]....
        /*0270*/ 	.word	0xffffffff


	//   ....[135]....
        /*0274*/ 	.word	0xffffffff


	//   ....[136]....
        /*0278*/ 	.word	0xffffffff


	//   ....[137]....
        /*027c*/ 	.word	0xffffffff


	//   ....[138]....
        /*0280*/ 	.word	0xffffffff


	//   ....[139]....
        /*0284*/ 	.word	0xffffffff


	//   ....[140]....
        /*0288*/ 	.word	0xffffffff


	//   ....[141]....
        /*028c*/ 	.word	0xffffffff


	//   ....[142]....
        /*0290*/ 	.word	0xffffffff


	//   ....[143]....
        /*0294*/ 	.word	0xffffffff


	//   ....[144]....
        /*0298*/ 	.word	0xffffffff


	//   ....[145]....
        /*029c*/ 	.word	0xffffffff


	//   ....[146]....
        /*02a0*/ 	.word	0xffffffff


	//   ....[147]....
        /*02a4*/ 	.word	0xffffffff


	//   ....[148]....
        /*02a8*/ 	.word	0xffffffff


	//   ....[149]....
        /*02ac*/ 	.word	0xffffffff


	//   ....[150]....
        /*02b0*/ 	.word	0xffffffff


	//   ....[151]....
        /*02b4*/ 	.word	0xffffffff


	//   ....[152]....
        /*02b8*/ 	.word	0xffffffff


	//   ....[153]....
        /*02bc*/ 	.word	0xffffffff


	//   ....[154]....
        /*02c0*/ 	.word	0xffffffff


	//   ....[155]....
        /*02c4*/ 	.word	0xffffffff


	//   ....[156]....
        /*02c8*/ 	.word	0xffffffff


	//   ....[157]....
        /*02cc*/ 	.word	0xffffffff


	//   ....[158]....
        /*02d0*/ 	.word	0xffffffff


	//   ....[159]....
        /*02d4*/ 	.word	0xffffffff


	//   ....[160]....
        /*02d8*/ 	.word	0xffffffff


	//   ....[161]....
        /*02dc*/ 	.word	0xffffffff


	//   ....[162]....
        /*02e0*/ 	.word	0xffffffff


	//   ....[163]....
        /*02e4*/ 	.word	0xffffffff


	//   ....[164]....
        /*02e8*/ 	.word	0xffffffff


	//   ....[165]....
        /*02ec*/ 	.word	0xffffffff


	//   ....[166]....
        /*02f0*/ 	.word	0xffffffff


	//   ....[167]....
        /*02f4*/ 	.word	0xffffffff


	//   ....[168]....
        /*02f8*/ 	.word	0xffffffff


	//----- nvinfo : EIATTR_COOP_GROUP_INSTR_OFFSETS
	.align		4
.L_274:
        /*02fc*/ 	.byte	0x04, 0x28
        /*02fe*/ 	.short	(.L_276 - .L_275)


	//   ....[0]....
.L_275:
        /*0300*/ 	.word	0x000000a0


	//   ....[1]....
        /*0304*/ 	.word	0x00002980


	//   ....[2]....
        /*0308*/ 	.word	0x000029d0


	//   ....[3]....
        /*030c*/ 	.word	0x000031a0


	//   ....[4]....
        /*0310*/ 	.word	0x000031c0


	//   ....[5]....
        /*0314*/ 	.word	0x00003910


	//   ....[6]....
        /*0318*/ 	.word	0x00003930


	//   ....[7]....
        /*031c*/ 	.word	0x00004080


	//   ....[8]....
        /*0320*/ 	.word	0x00004090


	//   ....[9]....
        /*0324*/ 	.word	0x000048c0


	//   ....[10]....
        /*0328*/ 	.word	0x00004900


	//   ....[11]....
        /*032c*/ 	.word	0x000056a0


	//   ....[12]....
        /*0330*/ 	.word	0x000056d0


	//   ....[13]....
        /*0334*/ 	.word	0x00005e50


	//   ....[14]....
        /*0338*/ 	.word	0x00005e80


	//   ....[15]....
        /*033c*/ 	.word	0x00006600


	//   ....[16]....
        /*0340*/ 	.word	0x00006620


	//   ....[17]....
        /*0344*/ 	.word	0x00006dc0


	//   ....[18]....
        /*0348*/ 	.word	0x00006df0


	//   ....[19]....
        /*034c*/ 	.word	0x00006f00


	//   ....[20]....
        /*0350*/ 	.word	0x00006f30


	//   ....[21]....
        /*0354*/ 	.word	0x00007000


	//   ....[22]....
        /*0358*/ 	.word	0x00007030


	//   ....[23]....
        /*035c*/ 	.word	0x00007100


	//   ....[24]....
        /*0360*/ 	.word	0x00007120


	//   ....[25]....
        /*0364*/ 	.word	0x000076a0


	//   ....[26]....
        /*0368*/ 	.word	0x000076c0


	//   ....[27]....
        /*036c*/ 	.word	0x00007790


	//   ....[28]....
        /*0370*/ 	.word	0x000077c0


	//   ....[29]....
        /*0374*/ 	.word	0x00007890


	//   ....[30]....
        /*0378*/ 	.word	0x000078c0


	//   ....[31]....
        /*037c*/ 	.word	0x00007990


	//   ....[32]....
        /*0380*/ 	.word	0x000079c0


	//   ....[33]....
        /*0384*/ 	.word	0x00008730


	//   ....[34]....
        /*0388*/ 	.word	0x00008770


	//   ....[35]....
        /*038c*/ 	.word	0x000087b0


	//   ....[36]....
        /*0390*/ 	.word	0x000087f0


	//   ....[37]....
        /*0394*/ 	.word	0x00008830


	//   ....[38]....
        /*0398*/ 	.word	0x00008870


	//   ....[39]....
        /*039c*/ 	.word	0x000088b0


	//   ....[40]....
        /*03a0*/ 	.word	0x000089c0


	//   ....[41]....
        /*03a4*/ 	.word	0x00008be0


	//   ....[42]....
        /*03a8*/ 	.word	0x00008c10


	//   ....[43]....
        /*03ac*/ 	.word	0x00008d80


	//   ....[44]....
        /*03b0*/ 	.word	0x00008da0


	//   ....[45]....
        /*03b4*/ 	.word	0x00008e30


	//   ....[46]....
        /*03b8*/ 	.word	0x00008e50


	//   ....[47]....
        /*03bc*/ 	.word	0x00008ee0


	//   ....[48]....
        /*03c0*/ 	.word	0x00008f00


	//   ....[49]....
        /*03c4*/ 	.word	0x000092e0


	//   ....[50]....
        /*03c8*/ 	.word	0x00009300


	//   ....[51]....
        /*03cc*/ 	.word	0x00009360


	//   ....[52]....
        /*03d0*/ 	.word	0x00009370


	//   ....[53]....
        /*03d4*/ 	.word	0x000094f0


	//   ....[54]....
        /*03d8*/ 	.word	0x00009580


	//   ....[55]....
        /*03dc*/ 	.word	0x000095c0


	//   ....[56]....
        /*03e0*/ 	.word	0x000095f0


	//   ....[57]....
        /*03e4*/ 	.word	0x00009780


	//   ....[58]....
        /*03e8*/ 	.word	0x00009810


	//   ....[59]....
        /*03ec*/ 	.word	0x00009850


	//   ....[60]....
        /*03f0*/ 	.word	0x00009890


	//   ....[61]....
        /*03f4*/ 	.word	0x00009a00


	//   ....[62]....
        /*03f8*/ 	.word	0x00009a40


	//   ....[63]....
        /*03fc*/ 	.word	0x00009a80


	//   ....[64]....
        /*0400*/ 	.word	0x00009ac0


	//   ....[65]....
        /*0404*/ 	.word	0x0000b6f0


	//   ....[66]....
        /*0408*/ 	.word	0x0000b750


	//   ....[67]....
        /*040c*/ 	.word	0x0000b770


	//   ....[68]....
        /*0410*/ 	.word	0x0000b7c0


	//   ....[69]....
        /*0414*/ 	.word	0x0000b8f0


	//   ....[70]....
        /*0418*/ 	.word	0x0000b900


	//   ....[71]....
        /*041c*/ 	.word	0x0000b910


	//   ....[72]....
        /*0420*/ 	.word	0x0000b920


	//   ....[73]....
        /*0424*/ 	.word	0x0000ba80


	//   ....[74]....
        /*0428*/ 	.word	0x0000bac0


	//   ....[75]....
        /*042c*/ 	.word	0x0000bb10


	//   ....[76]....
        /*0430*/ 	.word	0x0000bb30


	//   ....[77]....
        /*0434*/ 	.word	0x0000bc60


	//   ....[78]....
        /*0438*/ 	.word	0x0000bc70


	//   ....[79]....
        /*043c*/ 	.word	0x0000bc90


	//   ....[80]....
        /*0440*/ 	.word	0x0000bcb0


	//   ....[81]....
        /*0444*/ 	.word	0x0000dc60


	//   ....[82]....
        /*0448*/ 	.word	0x0000de30


	//   ....[83]....
        /*044c*/ 	.word	0x0000de60


	//   ....[84]....
        /*0450*/ 	.word	0x0000de90


	//   ....[85]....
        /*0454*/ 	.word	0x0000dec0


	//   ....[86]....
        /*0458*/ 	.word	0x0000dee0


	//   ....[87]....
        /*045c*/ 	.word	0x0000df00


	//   ....[88]....
        /*0460*/ 	.word	0x0000df40


	//   ....[89]....
        /*0464*/ 	.word	0x0000f030


	//   ....[90]....
        /*0468*/ 	.word	0x0000f060


	//   ....[91]....
        /*046c*/ 	.word	0x0000f080


	//   ....[92]....
        /*0470*/ 	.word	0x0000f090


	//   ....[93]....
        /*0474*/ 	.word	0x0000f0a0


	//   ....[94]....
        /*0478*/ 	.word	0x0000f0b0


	//   ....[95]....
        /*047c*/ 	.word	0x0000f0c0


	//   ....[96]....
        /*0480*/ 	.word	0x0000f0e0


	//   ....[97]....
        /*0484*/ 	.word	0x0000f500


	//   ....[98]....
        /*0488*/ 	.word	0x0000f520


	//   ....[99]....
        /*048c*/ 	.word	0x00010150


	//   ....[100]....
        /*0490*/ 	.word	0x00010280


	//   ....[101]....
        /*0494*/ 	.word	0x00010290


	//   ....[102]....
        /*0498*/ 	.word	0x000102c0


	//   ....[103]....
        /*049c*/ 	.word	0x00011fb0


	//   ....[104]....
        /*04a0*/ 	.word	0x00011fd0


	//   ....[105]....
        /*04a4*/ 	.word	0x00012000


	//   ....[106]....
        /*04a8*/ 	.word	0x00012010


	//   ....[107]....
        /*04ac*/ 	.word	0x00012020


	//   ....[108]....
        /*04b0*/ 	.word	0x00012030


	//   ....[109]....
        /*04b4*/ 	.word	0x00012040


	//   ....[110]....
        /*04b8*/ 	.word	0x00012050


	//   ....[111]....
        /*04bc*/ 	.word	0x00012fa0


	//   ....[112]....
        /*04c0*/ 	.word	0x00012fd0


	//   ....[113]....
        /*04c4*/ 	.word	0x00012fe0


	//   ....[114]....
        /*04c8*/ 	.word	0x00012ff0


	//   ....[115]....
        /*04cc*/ 	.word	0x00013000


	//   ....[116]....
        /*04d0*/ 	.word	0x00013010


	//   ....[117]....
        /*04d4*/ 	.word	0x00013020


	//   ....[118]....
        /*04d8*/ 	.word	0x00013050


	//   ....[119]....
        /*04dc*/ 	.word	0x00013240


	//   ....[120]....
        /*04e0*/ 	.word	0x00013250


	//   ....[121]....
        /*04e4*/ 	.word	0x00013f00


	//   ....[122]....
        /*04e8*/ 	.word	0x00014050


	//   ....[123]....
        /*04ec*/ 	.word	0x00014060


	//   ....[124]....
        /*04f0*/ 	.word	0x000140d0


	//   ....[125]....
        /*04f4*/ 	.word	0x00016570


	//   ....[126]....
        /*04f8*/ 	.word	0x00016590


	//   ....[127]....
        /*04fc*/ 	.word	0x000165a0


	//   ....[128]....
        /*0500*/ 	.word	0x000165b0


	//   ....[129]....
        /*0504*/ 	.word	0x000165c0


	//   ....[130]....
        /*0508*/ 	.word	0x000165d0


	//   ....[131]....
        /*050c*/ 	.word	0x000165e0


	//   ....[132]....
        /*0510*/ 	.word	0x00016610


	//   ....[133]....
        /*0514*/ 	.word	0x000169b0


	//   ....[134]....
        /*0518*/ 	.word	0x000169d0


	//   ....[135]....
        /*051c*/ 	.word	0x000169e0


	//   ....[136]....
        /*0520*/ 	.word	0x00016a00


	//   ....[137]....
        /*0524*/ 	.word	0x00016a20


	//   ....[138]....
        /*0528*/ 	.word	0x00016a40


	//   ....[139]....
        /*052c*/ 	.word	0x00016b40


	//   ....[140]....
        /*0530*/ 	.word	0x00016b50


	//   ....[141]....
        /*0534*/ 	.word	0x00017b70


	//   ....[142]....
        /*0538*/ 	.word	0x00017b90


	//   ....[143]....
        /*053c*/ 	.word	0x00017bc0


	//   ....[144]....
        /*0540*/ 	.word	0x00017bd0


	//   ....[145]....
        /*0544*/ 	.word	0x00019a80


	//   ....[146]....
        /*0548*/ 	.word	0x00019ab0


	//   ....[147]....
        /*054c*/ 	.word	0x00019b00


	//   ....[148]....
        /*0550*/ 	.word	0x00019b10


	//   ....[149]....
        /*0554*/ 	.word	0x0001adb0


	//   ....[150]....
        /*0558*/ 	.word	0x0001adf0


	//   ....[151]....
        /*055c*/ 	.word	0x0001ae30


	//   ....[152]....
        /*0560*/ 	.word	0x0001ae70


	//   ....[153]....
        /*0564*/ 	.word	0x0001b040


	//   ....[154]....
        /*0568*/ 	.word	0x0001b050


	//   ....[155]....
        /*056c*/ 	.word	0x0001b140


	//   ....[156]....
        /*0570*/ 	.word	0x0001b170


	//   ....[157]....
        /*0574*/ 	.word	0x0001b240


	//   ....[158]....
        /*0578*/ 	.word	0x0001b270


	//   ....[159]....
        /*057c*/ 	.word	0x0001b340


	//   ....[160]....
        /*0580*/ 	.word	0x0001b360


	//   ....[161]....
        /*0584*/ 	.word	0x0001bc10


	//   ....[162]....
        /*0588*/ 	.word	0x0001bc20


	//   ....[163]....
        /*058c*/ 	.word	0x0001bcf0


	//   ....[164]....
        /*0590*/ 	.word	0x0001bd20


	//   ....[165]....
        /*0594*/ 	.word	0x0001bdf0


	//   ....[166]....
        /*0598*/ 	.word	0x0001be20


	//   ....[167]....
        /*059c*/ 	.word	0x0001bef0


	//   ....[168]....
        /*05a0*/ 	.word	0x0001bf10


	//----- nvinfo : EIATTR_EXIT_INSTR_OFFSETS
	.align		4
.L_276:
        /*05a4*/ 	.byte	0x04, 0x1c
        /*05a6*/ 	.short	(.L_278 - .L_277)


	//   ....[0]....
.L_277:
        /*05a8*/ 	.word	0x00000450


	//   ....[1]....
        /*05ac*/ 	.word	0x0001b370


	//   ....[2]....
        /*05b0*/ 	.word	0x0001b3c0


	//   ....[3]....
        /*05b4*/ 	.word	0x0001b420


	//   ....[4]....
        /*05b8*/ 	.word	0x0001bf20


	//   ....[5]....
        /*05bc*/ 	.word	0x0001bf70


	//   ....[6]....
        /*05c0*/ 	.word	0x0001bfd0


	//----- nvinfo : EIATTR_CTAIDZ_USED
	.align		4
.L_278:
        /*05c4*/ 	.byte	0x01, 0x04
	.zero		2


	//----- nvinfo : EIATTR_MAX_THREADS
	.align		4
        /*05c8*/ 	.byte	0x04, 0x05
        /*05ca*/ 	.short	(.L_280 - .L_279)
.L_279:
        /*05cc*/ 	.word	0x00000100
        /*05d0*/ 	.word	0x00000001
        /*05d4*/ 	.word	0x00000001


	//----- nvinfo : EIATTR_CRS_STACK_SIZE
	.align		4
.L_280:
        /*05d8*/ 	.byte	0x04, 0x1e
        /*05da*/ 	.short	(.L_282 - .L_281)
.L_281:
        /*05dc*/ 	.word	0x00000000
.L_282:


//--------------------- .nv.info._ZN7cutlass13device_kernelIN5flash19enable_sm80_to_sm89INS1_16FlashAttnFwdSm80INS1_25CollectiveMainloopFwdSm80ILi4ELi1ELb0EN4cute5tupleIJNS5_1CILi128EEENS7_ILi64EEES8_EEELi128ENS_6half_tEfNS_4arch4Sm80ELb0ELb0ELb0ELb0ELb1ELb0ELb1ELb0EEENS1_21CollectiveEpilogueFwdINS6_IJS8_S8_S9_EEENS6_IJNS7_ILi1EEESH_SH_EEESB_SD_Li128ELb0ELb1ELb0ELb0EEENS1_19SingleTileSchedulerILb0ELb0ELb1ELi128EEEEEEEEEvNT_6ParamsE --------------------------
	.section	.nv.info._ZN7cutlass13device_kernelIN5flash19enable_sm80_to_sm89INS1_16FlashAttnFwdSm80INS1_25CollectiveMainloopFwdSm80ILi4ELi1ELb0EN4cute5tupleIJNS5_1CILi128EEENS7_ILi64EEES8_EEELi128ENS_6half_tEfNS_4arch4Sm80ELb0ELb0ELb0ELb0ELb1ELb0ELb1ELb0EEENS1_21CollectiveEpilogueFwdINS6_IJS8_S8_S9_EEENS6_IJNS7_ILi1EEESH_SH_EEESB_SD_Li128ELb0ELb1ELb0ELb0EEENS1_19SingleTileSchedulerILb0ELb0ELb1ELi128EEEEEEEEEvNT_6ParamsE,"",@"SHT_CUDA_INFO"
	.sectionflags	@""
	.align	4


	//----- nvinfo : EIATTR_CUDA_API_VERSION
	.align		4
        /*0000*/ 	.byte	0x04, 0x37
        /*0002*/ 	.short	(.L_284 - .L_283)
.L_283:
        /*0004*/ 	.word	0x00000082


	//----- nvinfo : EIATTR_SW2861232_WAR
	.align		4
.L_284:
        /*0008*/ 	.byte	0x01, 0x35
	.zero		2


	//----- nvinfo : EIATTR_PARAM_CBANK
	.align		4
        /*000c*/ 	.byte	0x04, 0x0a
        /*000e*/ 	.short	(.L_286 - .L_285)
	.align		4
.L_285:
        /*0010*/ 	.word	index@(.nv.constant0._ZN7cutlass13device_kernelIN5flash19enable_sm80_to_sm89INS1_16FlashAttnFwdSm80INS1_25CollectiveMainloopFwdSm80ILi4ELi1ELb0EN4cute5tupleIJNS5_1CILi128EEENS7_ILi64EEES8_EEELi128ENS_6half_tEfNS_4arch4Sm80ELb0ELb0ELb0ELb0ELb1ELb0ELb1ELb0EEENS1_21CollectiveEpilogueFwdINS6_IJS8_S8_S9_EEENS6_IJNS7_ILi1EEESH_SH_EEESB_SD_Li128ELb0ELb1ELb0ELb0EEENS1_19SingleTileSchedulerILb0ELb0ELb1ELi128EEEEEEEEEvNT_6ParamsE)
        /*0014*/ 	.short	0x0160
        /*0016*/ 	.short	0x0418


	//----- nvinfo : EIATTR_CBANK_PARAM_SIZE
	.align		4
.L_286:
        /*0018*/ 	.byte	0x03, 0x19
        /*001a*/ 	.short	0x0418


	//----- nvinfo : EIATTR_KPARAM_INFO
	.align		4
        /*001c*/ 	.byte	0x04, 0x17
        /*001e*/ 	.short	(.L_288 - .L_287)
.L_287:
        /*0020*/ 	.word	0x00000000
        /*0024*/ 	.short	0x0000
        /*0026*/ 	.short	0x0000
        /*0028*/ 	.byte	0x00, 0xf0, 0x61, 0x10


	//----- nvinfo : EIATTR_MAXREG_COUNT
	.align		4
.L_288:
        /*002c*/ 	.byte	0x03, 0x1b
        /*002e*/ 	.short	0x00ff


	//----- nvinfo : EIATTR_NUM_BARRIERS
	.align		4
        /*0030*/ 	.byte	0x02, 0x4c
        /*0032*/ 	.byte	0x02
	.zero		1


	//----- nvinfo : EIATTR_ANNOTATIONS
	.align		4
        /*0034*/ 	.byte	0x04, 0x55
        /*0036*/ 	.short	(.L_290 - .L_289)


	//   ....[0]....
.L_289:
        /* <DEDUP_REMOVED lines=38> */


	//----- nvinfo : EIATTR_MERCURY_ISA_VERSION
	.align		4
.L_290:
        /*0288*/ 	.byte	0x03, 0x5f
        /*028a*/ 	.short	0x0000


	//----- nvinfo : EIATTR_COOP_GROUP_MASK_REGIDS
	.align		4
        /*028c*/ 	.byte	0x04, 0x29
        /*028e*/ 	.short	(.L_292 - .L_291)


	//   ....[0]....
.L_291:
        /*0290*/ 	.word	0xffffffff


	//   ....[1]....
        /*0294*/ 	.word	0xffffffff


	//   ....[2]....
        /*0298*/ 	.word	0xffffffff


	//   ....[3]....
        /*029c*/ 	.word	0xffffffff


	//   ....[4]....
        /*02a0*/ 	.word	0xffffffff


	//   ....[5]....
        /*02a4*/ 	.word	0xffffffff


	//   ....[6]....
        /*02a8*/ 	.word	0xffffffff


	//   ....[7]....
        /*02ac*/ 	.word	0xffffffff


	//   ....[8]....
        /*02b0*/ 	.word	0xffffffff


	//   ....[9]....
        /*02b4*/ 	.word	0xffffffff


	//   ....[10]....
        /*02b8*/ 	.word	0xffffffff


	//   ....[11]....
        /*02bc*/ 	.word	0xffffffff


	//   ....[12]....
        /*02c0*/ 	.word	0xffffffff


	//   ....[13]....
        /*02c4*/ 	.word	0xffffffff


	//   ....[14]....
        /*02c8*/ 	.word	0xffffffff


	//   ....[15]....
        /*02cc*/ 	.word	0xffffffff


	//   ....[16]....
        /*02d0*/ 	.word	0xffffffff


	//   ....[17]....
        /*02d4*/ 	.word	0xffffffff


	//   ....[18]....
        /*02d8*/ 	.word	0xffffffff


	//   ....[19]....
        /*02dc*/ 	.word	0xffffffff


	//   ....[20]....
        /*02e0*/ 	.word	0xffffffff


	//   ....[21]....
        /*02e4*/ 	.word	0xffffffff


	//   ....[22]....
        /*02e8*/ 	.word	0xffffffff


	//   ....[23]....
        /*02ec*/ 	.word	0xffffffff


	//   ....[24]....
        /*02f0*/ 	.word	0xffffffff


	//   ....[25]....
        /*02f4*/ 	.word	0xffffffff


	//   ....[26]....
        /*02f8*/ 	.word	0xffffffff


	//   ....[27]....
        /*02fc*/ 	.word	0xffffffff


	//   ....[28]....
        /*0300*/ 	.word	0xffffffff


	//   ....[29]....
        /*0304*/ 	.word	0xffffffff


	//   ....[30]....
        /*0308*/ 	.word	0xffffffff


	//   ....[31]....
        /*030c*/ 	.word	0xffffffff


	//   ....[32]....
        /*0310*/ 	.word	0xffffffff


	//   ....[33]....
        /*0314*/ 	.word	0xffffffff


	//   ....[34]....
        /*0318*/ 	.word	0xffffffff


	//   ....[35]....
        /*031c*/ 	.word	0xffffffff


	//   ....[36]....
        /*0320*/ 	.word	0xffffffff


	//   ....[37]....
        /*0324*/ 	.word	0xffffffff


	//   ....[38]....
        /*0328*/ 	.word	0xffffffff


	//   ....[39]....
        /*032c*/ 	.word	0xffffffff


	//   ....[40]....
        /*0330*/ 	.word	0xffffffff


	//   ....[41]....
        /*0334*/ 	.word	0xffffffff


	//   ....[42]....
        /*0338*/ 	.word	0xffffffff


	//   ....[43]....
        /*033c*/ 	.word	0xffffffff


	//   ....[44]....
        /*0340*/ 	.word	0xffffffff


	//   ....[45]....
        /*0344*/ 	.word	0xffffffff


	//   ....[46]....
        /*0348*/ 	.word	0xffffffff


	//   ....[47]....
        /*034c*/ 	.word	0xffffffff


	//   ....[48]....
        /*0350*/ 	.word	0xffffffff


	//   ....[49]....
        /*0354*/ 	.word	0xffffffff


	//   ....[50]....
        /*0358*/ 	.word	0xffffffff


	//   ....[51]....
        /*035c*/ 	.word	0xffffffff


	//   ....[52]....
        /*0360*/ 	.word	0xffffffff


	//   ....[53]....
        /*0364*/ 	.word	0xffffffff


	//   ....[54]....
        /*0368*/ 	.word	0xffffffff


	//   ....[55]....
        /*036c*/ 	.word	0xffffffff


	//   ....[56]....
        /*0370*/ 	.word	0xffffffff


	//   ....[57]....
        /*0374*/ 	.word	0xffffffff


	//   ....[58]....
        /*0378*/ 	.word	0xffffffff


	//   ....[59]....
        /*037c*/ 	.word	0xffffffff


	//   ....[60]....
        /*0380*/ 	.word	0xffffffff


	//   ....[61]....
        /*0384*/ 	.word	0xffffffff


	//   ....[62]....
        /*0388*/ 	.word	0xffffffff


	//   ....[63]....
        /*038c*/ 	.word	0xffffffff


	//   ....[64]....
        /*0390*/ 	.word	0xffffffff


	//   ....[65]....
        /*0394*/ 	.word	0xffffffff


	//   ....[66]....
        /*0398*/ 	.word	0xffffffff


	//   ....[67]....
        /*039c*/ 	.word	0xffffffff


	//   ....[68]....
        /*03a0*/ 	.word	0xffffffff


	//   ....[69]....
        /*03a4*/ 	.word	0xffffffff


	//   ....[70]....
        /*03a8*/ 	.word	0xffffffff


	//   ....[71]....
        /*03ac*/ 	.word	0xffffffff


	//   ....[72]....
        /*03b0*/ 	.word	0xffffffff


	//   ....[73]....
        /*03b4*/ 	.word	0xffffffff


	//   ....[74]....
        /*03b8*/ 	.word	0xffffffff


	//   ....[75]....
        /*03bc*/ 	.word	0xffffffff


	//   ....[76]....
        /*03c0*/ 	.word	0xffffffff


	//   ....[77]....
        /*03c4*/ 	.word	0xffffffff


	//   ....[78]....
        /*03c8*/ 	.word	0xffffffff


	//   ....[79]....
        /*03cc*/ 	.word	0xffffffff


	//   ....[80]....
        /*03d0*/ 	.word	0xffffffff


	//   ....[81]....
        /*03d4*/ 	.word	0xffffffff


	//   ....[82]....
        /*03d8*/ 	.word	0xffffffff


	//   ....[83]....
        /*03dc*/ 	.word	0xffffffff


	//   ....[84]....
        /*03e0*/ 	.word	0xffffffff


	//   ....[85]....
        /*03e4*/ 	.word	0xffffffff


	//   ....[86]....
        /*03e8*/ 	.word	0xffffffff


	//   ....[87]....
        /*03ec*/ 	.word	0xffffffff


	//   ....[88]....
        /*03f0*/ 	.word	0xffffffff


	//   ....[89]....
        /*03f4*/ 	.word	0xffffffff


	//   ....[90]....
        /*03f8*/ 	.word	0xffffffff


	//   ....[91]....
        /*03fc*/ 	.word	0xffffffff


	//   ....[92]....
        /*0400*/ 	.word	0xffffffff


	//   ....[93]....
        /*0404*/ 	.word	0xffffffff


	//   ....[94]....
        /*0408*/ 	.word	0xffffffff


	//   ....[95]....
        /*040c*/ 	.word	0xffffffff


	//   ....[96]....
        /*0410*/ 	.word	0xffffffff


	//   ....[97]....
        /*0414*/ 	.word	0xffffffff


	//   ....[98]....
        /*0418*/ 	.word	0xffffffff


	//   ....[99]....
        /*041c*/ 	.word	0xffffffff


	//   ....[100]....
        /*0420*/ 	.word	0xffffffff


	//   ....[101]....
        /*0424*/ 	.word	0xffffffff


	//   ....[102]....
        /*0428*/ 	.word	0xffffffff


	//   ....[103]....
        /*042c*/ 	.word	0xffffffff


	//----- nvinfo : EIATTR_COOP_GROUP_INSTR_OFFSETS
	.align		4
.L_292:
        /*0430*/ 	.byte	0x04, 0x28
        /*0432*/ 	.short	(.L_294 - .L_293)


	//   ....[0]....
.L_293:
        /*0434*/ 	.word	0x00000530


	//   ....[1]....
        /*0438*/ 	.word	0x00000560


	//   ....[2]....
        /*043c*/ 	.word	0x00000580


	//   ....[3]....
        /*0440*/ 	.word	0x000005a0


	//   ....[4]....
        /*0444*/ 	.word	0x00000820


	//   ....[5]....
        /*0448*/ 	.word	0x00000840


	//   ....[6]....
        /*044c*/ 	.word	0x00000860


	//   ....[7]....
        /*0450*/ 	.word	0x00000870


	//   ....[8]....
        /*0454*/ 	.word	0x00000910


	//   ....[9]....
        /*0458*/ 	.word	0x00000930


	//   ....[10]....
        /*045c*/ 	.word	0x000009a0


	//   ....[11]....
        /*0460*/ 	.word	0x000009b0


	//   ....[12]....
        /*0464*/ 	.word	0x00000b40


	//   ....[13]....
        /*0468*/ 	.word	0x00000b50


	//   ....[14]....
        /*046c*/ 	.word	0x00000b60


	//   ....[15]....
        /*0470*/ 	.word	0x00000b70


	//   ....[16]....
        /*0474*/ 	.word	0x000011d0


	//   ....[17]....
        /*0478*/ 	.word	0x000011e0


	//   ....[18]....
        /*047c*/ 	.word	0x000011f0


	//   ....[19]....
        /*0480*/ 	.word	0x00001200


	//   ....[20]....
        /*0484*/ 	.word	0x00001220


	//   ....[21]....
        /*0488*/ 	.word	0x00001230


	//   ....[22]....
        /*048c*/ 	.word	0x00001240


	//   ....[23]....
        /*0490*/ 	.word	0x00001250


	//   ....[24]....
        /*0494*/ 	.word	0x00001810


	//   ....[25]....
        /*0498*/ 	.word	0x00001830


	//   ....[26]....
        /*049c*/ 	.word	0x00001850


	//   ....[27]....
        /*04a0*/ 	.word	0x00001880


	//   ....[28]....
        /*04a4*/ 	.word	0x000018a0


	//   ....[29]....
        /*04a8*/ 	.word	0x000018b0


	//   ....[30]....
        /*04ac*/ 	.word	0x00001910


	//   ....[31]....
        /*04b0*/ 	.word	0x00001940


	//   ....[32]....
        /*04b4*/ 	.word	0x00002840


	//   ....[33]....
        /*04b8*/ 	.word	0x00002870


	//   ....[34]....
        /*04bc*/ 	.word	0x00002890


	//   ....[35]....
        /*04c0*/ 	.word	0x000028a0


	//   ....[36]....
        /*04c4*/ 	.word	0x000028b0


	//   ....[37]....
        /*04c8*/ 	.word	0x000028c0


	//   ....[38]....
        /*04cc*/ 	.word	0x000028d0


	//   ....[39]....
        /*04d0*/ 	.word	0x000028f0


	//   ....[40]....
        /*04d4*/ 	.word	0x00003260


	//   ....[41]....
        /*04d8*/ 	.word	0x00003330


	//   ....[42]....
        /*04dc*/ 	.word	0x000034d0


	//   ....[43]....
        /*04e0*/ 	.word	0x000034f0


	//   ....[44]....
        /*04e4*/ 	.word	0x00003800


	//   ....[45]....
        /*04e8*/ 	.word	0x000039b0


	//   ....[46]....
        /*04ec*/ 	.word	0x00003a20


	//   ....[47]....
        /*04f0*/ 	.word	0x00003ae0


	//   ....[48]....
        /*04f4*/ 	.word	0x00006050


	//   ....[49]....
        /*04f8*/ 	.word	0x00006060


	//   ....[50]....
        /*04fc*/ 	.word	0x00006070


	//   ....[51]....
        /*0500*/ 	.word	0x00006080


	//   ....[52]....
        /*0504*/ 	.word	0x00006090


	//   ....[53]....
        /*0508*/ 	.word	0x000060a0


	//   ....[54]....
        /*050c*/ 	.word	0x000060b0


	//   ....[55]....
        /*0510*/ 	.word	0x000060f0


	//   ....[56]....
        /*0514*/ 	.word	0x000064c0


	//   ....[57]....
        /*0518*/ 	.word	0x000064e0


	//   ....[58]....
        /*051c*/ 	.word	0x000064f0


	//   ....[59]....
        /*0520*/ 	.word	0x00006500


	//   ....[60]....
        /*0524*/ 	.word	0x00006510


	//   ....[61]....
        /*0528*/ 	.word	0x00006520


	//   ....[62]....
        /*052c*/ 	.word	0x00006540


	//   ....[63]....
        /*0530*/ 	.word	0x00006570


	//   ....[64]....
        /*0534*/ 	.word	0x00007390


	//   ....[65]....
        /*0538*/ 	.word	0x00007490


	//   ....[66]....
        /*053c*/ 	.word	0x000074f0


	//   ....[67]....
        /*0540*/ 	.word	0x00007520


	//   ....[68]....
        /*0544*/ 	.word	0x000075e0


	//   ....[69]....
        /*0548*/ 	.word	0x00007650


	//   ....[70]....
        /*054c*/ 	.word	0x000078f0


	//   ....[71]....
        /*0550*/ 	.word	0x00007e50


	//   ....[72]....
        /*0554*/ 	.word	0x00009df0


	//   ....[73]....
        /*0558*/ 	.word	0x00009e00


	//   ....[74]....
        /*055c*/ 	.word	0x00009e10


	//   ....[75]....
        /*0560*/ 	.word	0x00009e20


	//   ....[76]....
        /*0564*/ 	.word	0x00009e50


	//   ....[77]....
        /*0568*/ 	.word	0x00009e80


	//   ....[78]....
        /*056c*/ 	.word	0x00009eb0


	//   ....[79]....
        /*0570*/ 	.word	0x00009ee0


	//   ....[80]....
        /*0574*/ 	.word	0x0000b840


	//   ....[81]....
        /*0578*/ 	.word	0x0000b850


	//   ....[82]....
        /*057c*/ 	.word	0x0000b870


	//   ....[83]....
        /*0580*/ 	.word	0x0000b880


	//   ....[84]....
        /*0584*/ 	.word	0x0000b890


	//   ....[85]....
        /*0588*/ 	.word	0x0000b8a0


	//   ....[86]....
        /*058c*/ 	.word	0x0000b8b0


	//   ....[87]....
        /*0590*/ 	.word	0x0000b8c0


	//   ....[88]....
        /*0594*/ 	.word	0x0000ba40


	//   ....[89]....
        /*0598*/ 	.word	0x0000ba60


	//   ....[90]....
        /*059c*/ 	.word	0x0000bb50


	//   ....[91]....
        /*05a0*/ 	.word	0x0000bb80


	//   ....[92]....
        /*05a4*/ 	.word	0x0000bc50


	//   ....[93]....
        /*05a8*/ 	.word	0x0000bc80


	//   ....[94]....
        /*05ac*/ 	.word	0x0000bd50


	//   ....[95]....
        /*05b0*/ 	.word	0x0000bd80


	//   ....[96]....
        /*05b4*/ 	.word	0x0000be50


	//   ....[97]....
        /*05b8*/ 	.word	0x0000be80


	//   ....[98]....
        /*05bc*/ 	.word	0x0000bf50


	//   ....[99]....
        /*05c0*/ 	.word	0x0000bf80


	//   ....[100]....
        /*05c4*/ 	.word	0x0000c050


	//   ....[101]....
        /*05c8*/ 	.word	0x0000c080


	//   ....[102]....
        /*05cc*/ 	.word	0x0000c150


	//   ....[103]....
        /*05d0*/ 	.word	0x0000c170


	//----- nvinfo : EIATTR_EXIT_INSTR_OFFSETS
	.align		4
.L_294:
        /*05d4*/ 	.byte	0x04, 0x1c
        /*05d6*/ 	.short	(.L_296 - .L_295)


	//   ....[0]....
.L_295:
        /*05d8*/ 	.word	0x00000040


	//   ....[1]....
        /*05dc*/ 	.word	0x0000c180


	//   ....[2]....
        /*05e0*/ 	.word	0x0000c1d0


	//   ....[3]....
        /*05e4*/ 	.word	0x0000c230


	//----- nvinfo : EIATTR_CTAIDZ_USED
	.align		4
.L_296:
        /*05e8*/ 	.byte	0x01, 0x04
	.zero		2


	//----- nvinfo : EIATTR_MAX_THREADS
	.align		4
        /*05ec*/ 	.byte	0x04, 0x05
        /*05ee*/ 	.short	(.L_298 - .L_297)
.L_297:
        /*05f0*/ 	.word	0x00000080
        /*05f4*/ 	.word	0x00000001
        /*05f8*/ 	.word	0x00000001


	//----- nvinfo : EIATTR_CRS_STACK_SIZE
	.align		4
.L_298:
        /*05fc*/ 	.byte	0x04, 0x1e
        /*05fe*/ 	.short	(.L_300 - .L_299)
.L_299:
        /*0600*/ 	.word	0x00000000
.L_300:


//--------------------- .nv.info._ZN7cutlass13device_kernelIN5flash19enable_sm80_to_sm89INS1_16FlashAttnFwdSm80INS1_25CollectiveMainloopFwdSm80ILi4ELi1ELb0EN4cute5tupleIJNS5_1CILi128EEENS7_ILi64EEES8_EEELi128ENS_6half_tEfNS_4arch4Sm80ELb0ELb0ELb0ELb1ELb1ELb0ELb1ELb0EEENS1_21CollectiveEpilogueFwdINS6_IJS8_S8_S9_EEENS6_IJNS7_ILi1EEESH_SH_EEESB_SD_Li128ELb1ELb1ELb0ELb0EEENS1_19SingleTileSchedulerILb1ELb0ELb1ELi128EEEEEEEEEvNT_6ParamsE --------------------------
	.section	.nv.info._ZN7cutlass13device_kernelIN5flash19enable_sm80_to_sm89INS1_16FlashAttnFwdSm80INS1_25CollectiveMainloopFwdSm80ILi4ELi1ELb0EN4cute5tupleIJNS5_1CILi128EEENS7_ILi64EEES8_EEELi128ENS_6half_tEfNS_4arch4Sm80ELb0ELb0ELb0ELb1ELb1ELb0ELb1ELb0EEENS1_21CollectiveEpilogueFwdINS6_IJS8_S8_S9_EEENS6_IJNS7_ILi1EEESH_SH_EEESB_SD_Li128ELb1ELb1ELb0ELb0EEENS1_19SingleTileSchedulerILb1ELb0ELb1ELi128EEEEEEEEEvNT_6ParamsE,"",@"SHT_CUDA_INFO"
	.sectionflags	@""
	.align	4


	//----- nvinfo : EIATTR_CUDA_API_VERSION
	.align		4
        /*0000*/ 	.byte	0x04, 0x37
        /*0002*/ 	.short	(.L_302 - .L_301)
.L_301:
        /*0004*/ 	.word	0x00000082


	//----- nvinfo : EIATTR_SW2861232_WAR
	.align		4
.L_302:
        /*0008*/ 	.byte	0x01, 0x35
	.zero		2


	//----- nvinfo : EIATTR_PARAM_CBANK
	.align		4
        /*000c*/ 	.byte	0x04, 0x0a
        /*000e*/ 	.short	(.L_304 - .L_303)
	.align		4
.L_303:
        /*0010*/ 	.word	index@(.nv.constant0._ZN7cutlass13device_kernelIN5flash19enable_sm80_to_sm89INS1_16FlashAttnFwdSm80INS1_25CollectiveMainloopFwdSm80ILi4ELi1ELb0EN4cute5tupleIJNS5_1CILi128EEENS7_ILi64EEES8_EEELi128ENS_6half_tEfNS_4arch4Sm80ELb0ELb0ELb0ELb1ELb1ELb0ELb1ELb0EEENS1_21CollectiveEpilogueFwdINS6_IJS8_S8_S9_EEENS6_IJNS7_ILi1EEESH_SH_EEESB_SD_Li128ELb1ELb1ELb0ELb0EEENS1_19SingleTileSchedulerILb1ELb0ELb1ELi128EEEEEEEEEvNT_6ParamsE)
        /*0014*/ 	.short	0x0160
        /*0016*/ 	.short	0x0418


	//----- nvinfo : EIATTR_CBANK_PARAM_SIZE
	.align		4
.L_304:
        /*0018*/ 	.byte	0x03, 0x19
        /*001a*/ 	.short	0x0418


	//----- nvinfo : EIATTR_KPARAM_INFO
	.align		4
        /*001c*/ 	.byte	0x04, 0x17
        /*001e*/ 	.short	(.L_306 - .L_305)
.L_305:
        /*0020*/ 	.word	0x00000000
        /*0024*/ 	.short	0x0000
        /*0026*/ 	.short	0x0000
        /*0028*/ 	.byte	0x00, 0xf0, 0x61, 0x10


	//----- nvinfo : EIATTR_MAXREG_COUNT
	.align		4
.L_306:
        /*002c*/ 	.byte	0x03, 0x1b
        /*002e*/ 	.short	0x00ff


	//----- nvinfo : EIATTR_NUM_BARRIERS
	.align		4
        /*0030*/ 	.byte	0x02, 0x4c
        /*0032*/ 	.byte	0x02
	.zero		1


	//----- nvinfo : EIATTR_ANNOTATIONS
	.align		4
        /*0034*/ 	.byte	0x04, 0x55
        /*0036*/ 	.short	(.L_308 - .L_307)


	//   ....[0]....
.L_307:
        /* <DEDUP_REMOVED lines=16> */


	//----- nvinfo : EIATTR_MERCURY_ISA_VERSION
	.align		4
.L_308:
        /*0128*/ 	.byte	0x03, 0x5f
        /*012a*/ 	.short	0x0000


	//----- nvinfo : EIATTR_COOP_GROUP_MASK_REGIDS
	.align		4
        /*012c*/ 	.byte	0x04, 0x29
        /*012e*/ 	.short	(.L_310 - .L_309)


	//   ....[0]....
.L_309:
        /*0130*/ 	.word	0xffffffff


	//   ....[1]....
        /*0134*/ 	.word	0xffffffff


	//   ....[2]....
        /*0138*/ 	.word	0xffffffff


	//   ....[3]....
        /*013c*/ 	.word	0xffffffff


	//   ....[4]....
        /*0140*/ 	.word	0xffffffff


	//   ....[5]....
        /*0144*/ 	.word	0xffffffff


	//   ....[6]....
        /*0148*/ 	.word	0xffffffff


	//   ....[7]....
        /*014c*/ 	.word	0xffffffff


	//   ....[8]....
        /*0150*/ 	.word	0xffffffff


	//   ....[9]....
        /*0154*/ 	.word	0xffffffff


	//   ....[10]....
        /*0158*/ 	.word	0xffffffff


	//   ....[11]....
        /*015c*/ 	.word	0xffffffff


	//   ....[12]....
        /*0160*/ 	.word	0xffffffff


	//   ....[13]....
        /*0164*/ 	.word	0xffffffff


	//   ....[14]....
        /*0168*/ 	.word	0xffffffff


	//   ....[15]....
        /*016c*/ 	.word	0xffffffff


	//   ....[16]....
        /*0170*/ 	.word	0xffffffff


	//   ....[17]....
        /*0174*/ 	.word	0xffffffff


	//   ....[18]....
        /*0178*/ 	.word	0xffffffff


	//   ....[19]....
        /*017c*/ 	.word	0xffffffff


	//   ....[20]....
        /*0180*/ 	.word	0xffffffff


	//   ....[21]....
        /*0184*/ 	.word	0xffffffff


	//   ....[22]....
        /*0188*/ 	.word	0xffffffff


	//   ....[23]....
        /*018c*/ 	.word	0xffffffff


	//   ....[24]....
        /*0190*/ 	.word	0xffffffff


	//   ....[25]....
        /*0194*/ 	.word	0xffffffff


	//   ....[26]....
        /*0198*/ 	.word	0xffffffff


	//   ....[27]....
        /*019c*/ 	.word	0xffffffff


	//   ....[28]....
        /*01a0*/ 	.word	0xffffffff


	//   ....[29]....
        /*01a4*/ 	.word	0xffffffff


	//   ....[30]....
        /*01a8*/ 	.word	0xffffffff


	//   ....[31]....
        /*01ac*/ 	.word	0xffffffff


	//   ....[32]....
        /*01b0*/ 	.word	0xffffffff


	//   ....[33]....
        /*01b4*/ 	.word	0xffffffff


	//   ....[34]....
        /*01b8*/ 	.word	0xffffffff


	//   ....[35]....
        /*01bc*/ 	.word	0xffffffff


	//   ....[36]....
        /*01c0*/ 	.word	0xffffffff


	//   ....[37]....
        /*01c4*/ 	.word	0xffffffff


	//   ....[38]....
        /*01c8*/ 	.word	0xffffffff


	//   ....[39]....
        /*01cc*/ 	.word	0xffffffff


	//   ....[40]....
        /*01d0*/ 	.word	0xffffffff


	//   ....[41]....
        /*01d4*/ 	.word	0xffffffff


	//   ....[42]....
        /*01d8*/ 	.word	0xffffffff


	//   ....[43]....
        /*01dc*/ 	.word	0xffffffff


	//   ....[44]....
        /*01e0*/ 	.word	0xffffffff


	//   ....[45]....
        /*01e4*/ 	.word	0xffffffff


	//   ....[46]....
        /*01e8*/ 	.word	0xffffffff


	//   ....[47]....
        /*01ec*/ 	.word	0xffffffff


	//   ....[48]....
        /*01f0*/ 	.word	0xffffffff


	//   ....[49]....
        /*01f4*/ 	.word	0xffffffff


	//   ....[50]....
        /*01f8*/ 	.word	0xffffffff


	//   ....[51]....
        /*01fc*/ 	.word	0xffffffff


	//   ....[52]....
        /*0200*/ 	.word	0xffffffff


	//   ....[53]....
        /*0204*/ 	.word	0xffffffff


	//   ....[54]....
        /*0208*/ 	.word	0xffffffff


	//   ....[55]....
        /*020c*/ 	.word	0xffffffff


	//   ....[56]....
        /*0210*/ 	.word	0xffffffff


	//   ....[57]....
        /*0214*/ 	.word	0xffffffff


	//   ....[58]....
        /*0218*/ 	.word	0xffffffff


	//   ....[59]....
        /*021c*/ 	.word	0xffffffff


	//   ....[60]....
        /*0220*/ 	.word	0xffffffff


	//   ....[61]....
        /*0224*/ 	.word	0xffffffff


	//   ....[62]....
        /*0228*/ 	.word	0xffffffff


	//   ....[63]....
        /*022c*/ 	.word	0xffffffff


	//   ....[64]....
        /*0230*/ 	.word	0xffffffff


	//   ....[65]....
        /*0234*/ 	.word	0xffffffff


	//   ....[66]....
        /*0238*/ 	.word	0xffffffff


	//   ....[67]....
        /*023c*/ 	.word	0xffffffff


	//   ....[68]....
        /*0240*/ 	.word	0xffffffff


	//   ....[69]....
        /*0244*/ 	.word	0xffffffff


	//   ....[70]....
        /*0248*/ 	.word	0xffffffff


	//   ....[71]....
        /*024c*/ 	.word	0xffffffff


	//   ....[72]....
        /*0250*/ 	.word	0xffffffff


	//   ....[73]....
        /*0254*/ 	.word	0xffffffff


	//   ....[74]....
        /*0258*/ 	.word	0xffffffff


	//   ....[75]....
        /*025c*/ 	.word	0xffffffff


	//   ....[76]....
        /*0260*/ 	.word	0xffffffff


	//   ....[77]....
        /*0264*/ 	.word	0xffffffff


	//   ....[78]....
        /*0268*/ 	.word	0xffffffff


	//   ....[79]....
        /*026c*/ 	.word	0xffffffff


	//   ....[80]....
        /*0270*/ 	.word	0xffffffff


	//   ....[81]....
        /*0274*/ 	.word	0xffffffff


	//   ....[82]....
        /*0278*/ 	.word	0xffffffff


	//   ....[83]....
        /*027c*/ 	.word	0xffffffff


	//   ....[84]....
        /*0280*/ 	.word	0xffffffff


	//   ....[85]....
        /*0284*/ 	.word	0xffffffff


	//   ....[86]....
        /*0288*/ 	.word	0xffffffff


	//   ....[87]....
        /*028c*/ 	.word	0xffffffff


	//   ....[88]....
        /*0290*/ 	.word	0xffffffff


	//   ....[89]....
        /*0294*/ 	.word	0xffffffff


	//   ....[90]....
        /*0298*/ 	.word	0xffffffff


	//   ....[91]....
        /*029c*/ 	.word	0xffffffff


	//   ....[92]....
        /*02a0*/ 	.word	0xffffffff


	//   ....[93]....
        /*02a4*/ 	.word	0xffffffff


	//   ....[94]....
        /*02a8*/ 	.word	0xffffffff


	//   ....[95]....
        /*02ac*/ 	.word	0xffffffff


	//   ....[96]....
        /*02b0*/ 	.word	0xffffffff


	//   ....[97]....
        /*02b4*/ 	.word	0xffffffff


	//   ....[98]....
        /*02b8*/ 	.word	0xffffffff


	//   ....[99]....
        /*02bc*/ 	.word	0xffffffff


	//   ....[100]....
        /*02c0*/ 	.word	0xffffffff


	//   ....[101]....
        /*02c4*/ 	.word	0xffffffff


	//   ....[102]....
        /*02c8*/ 	.word	0xffffffff


	//   ....[103]....
        /*02cc*/ 	.word	0xffffffff


	//   ....[104]....
        /*02d0*/ 	.word	0xffffffff


	//   ....[105]....
        /*02d4*/ 	.word	0xffffffff


	//   ....[106]....
        /*02d8*/ 	.word	0xffffffff


	//   ....[107]....
        /*02dc*/ 	.word	0xffffffff


	//   ....[108]....
        /*02e0*/ 	.word	0xffffffff


	//   ....[109]....
        /*02e4*/ 	.word	0xffffffff


	//   ....[110]....
        /*02e8*/ 	.word	0xffffffff


	//   ....[111]....
        /*02ec*/ 	.word	0xffffffff


	//   ....[112]....
        /*02f0*/ 	.word	0xffffffff


	//   ....[113]....
        /*02f4*/ 	.word	0xffffffff


	//   ....[114]....
        /*02f8*/ 	.word	0xffffffff


	//   ....[115]....
        /*02fc*/ 	.word	0xffffffff


	//   ....[116]....
        /*0300*/ 	.word	0xffffffff


	//   ....[117]....
        /*0304*/ 	.word	0xffffffff


	//   ....[118]....
        /*0308*/ 	.word	0xffffffff


	//   ....[119]....
        /*030c*/ 	.word	0xffffffff


	//   ....[120]....
        /*0310*/ 	.word	0xffffffff


	//----- nvinfo : EIATTR_COOP_GROUP_INSTR_OFFSETS
	.align		4
.L_310:
        /*0314*/ 	.byte	0x04, 0x28
        /*0316*/ 	.short	(.L_312 - .L_311)


	//   ....[0]....
.L_311:
        /*0318*/ 	.word	0x000000a0


	//   ....[1]....
        /*031c*/ 	.word	0x000011f0


	//   ....[2]....
        /*0320*/ 	.word	0x00001210


	//   ....[3]....
        /*0324*/ 	.word	0x000013c0


	//   ....[4]....
        /*0328*/ 	.word	0x000013f0


	//   ....[5]....
        /*032c*/ 	.word	0x000014c0


	//   ....[6]....
        /*0330*/ 	.word	0x000014f0


	//   ....[7]....
        /*0334*/ 	.word	0x000015c0


	//   ....[8]....
        /*0338*/ 	.word	0x000015f0


	//   ....[9]....
        /*033c*/ 	.word	0x000016c0


	//   ....[10]....
        /*0340*/ 	.word	0x000016f0


	//   ....[11]....
        /*0344*/ 	.word	0x000017c0


	//   ....[12]....
        /*0348*/ 	.word	0x000017f0


	//   ....[13]....
        /*034c*/ 	.word	0x000018c0


	//   ....[14]....
        /*0350*/ 	.word	0x000018f0


	//   ....[15]....
        /*0354*/ 	.word	0x000019b0


	//   ....[16]....
        /*0358*/ 	.word	0x000019f0


	//   ....[17]....
        /*035c*/ 	.word	0x00001ea0


	//   ....[18]....
        /*0360*/ 	.word	0x00001ec0


	//   ....[19]....
        /*0364*/ 	.word	0x00001ef0


	//   ....[20]....
        /*0368*/ 	.word	0x00001f20


	//   ....[21]....
        /*036c*/ 	.word	0x00001f30


	//   ....[22]....
        /*0370*/ 	.word	0x00001f40


	//   ....[23]....
        /*0374*/ 	.word	0x00001f50


	//   ....[24]....
        /*0378*/ 	.word	0x00001f60


	//   ....[25]....
        /*037c*/ 	.word	0x000022e0


	//   ....[26]....
        /*0380*/ 	.word	0x00002310


	//   ....[27]....
        /*0384*/ 	.word	0x00002320


	//   ....[28]....
        /*0388*/ 	.word	0x00002330


	//   ....[29]....
        /*038c*/ 	.word	0x00002360


	//   ....[30]....
        /*0390*/ 	.word	0x00002380


	//   ....[31]....
        /*0394*/ 	.word	0x000023b0


	//   ....[32]....
        /*0398*/ 	.word	0x000023e0


	//   ....[33]....
        /*039c*/ 	.word	0x00003460


	//   ....[34]....
        /*03a0*/ 	.word	0x00003480


	//   ....[35]....
        /*03a4*/ 	.word	0x00003490


	//   ....[36]....
        /*03a8*/ 	.word	0x000034a0


	//   ....[37]....
        /*03ac*/ 	.word	0x000034b0


	//   ....[38]....
        /*03b0*/ 	.word	0x000034c0


	//   ....[39]....
        /*03b4*/ 	.word	0x000034d0


	//   ....[40]....
        /*03b8*/ 	.word	0x000034f0


	//   ....[41]....
        /*03bc*/ 	.word	0x00003d90


	//   ....[42]....
        /*03c0*/ 	.word	0x00003e90


	//   ....[43]....
        /*03c4*/ 	.word	0x00004210


	//   ....[44]....
        /*03c8*/ 	.word	0x000042c0


	//   ....[45]....
        /*03cc*/ 	.word	0x000044a0


	//   ....[46]....
        /*03d0*/ 	.word	0x00004580


	//   ....[47]....
        /*03d4*/ 	.word	0x00004660


	//   ....[48]....
        /*03d8*/ 	.word	0x000047a0


	//   ....[49]....
        /*03dc*/ 	.word	0x00005ef0


	//   ....[50]....
        /*03e0*/ 	.word	0x00005f00


	//   ....[51]....
        /*03e4*/ 	.word	0x00005f10


	//   ....[52]....
        /*03e8*/ 	.word	0x00005f20


	//   ....[53]....
        /*03ec*/ 	.word	0x00005f30


	//   ....[54]....
        /*03f0*/ 	.word	0x00005f40


	//   ....[55]....
        /*03f4*/ 	.word	0x00005f50


	//   ....[56]....
        /*03f8*/ 	.word	0x00005f80


	//   ....[57]....
        /*03fc*/ 	.word	0x00006290


	//   ....[58]....
        /*0400*/ 	.word	0x000062e0


	//   ....[59]....
        /*0404*/ 	.word	0x00006300


	//   ....[60]....
        /*0408*/ 	.word	0x00006330


	//   ....[61]....
        /*040c*/ 	.word	0x000063c0


	//   ....[62]....
        /*0410*/ 	.word	0x000063e0


	//   ....[63]....
        /*0414*/ 	.word	0x000063f0


	//   ....[64]....
        /*0418*/ 	.word	0x00006400


	//   ....[65]....
        /*041c*/ 	.word	0x000071c0


	//   ....[66]....
        /*0420*/ 	.word	0x00007300


	//   ....[67]....
        /*0424*/ 	.word	0x000073c0


	//   ....[68]....
        /*0428*/ 	.word	0x00007420


	//   ....[69]....
        /*042c*/ 	.word	0x00007460


	//   ....[70]....
        /*0430*/ 	.word	0x000074f0


	//   ....[71]....
        /*0434*/ 	.word	0x00007520


	//   ....[72]....
        /*0438*/ 	.word	0x00007560


	//   ....[73]....
        /*043c*/ 	.word	0x00009910


	//   ....[74]....
        /*0440*/ 	.word	0x00009920


	//   ....[75]....
        /*0444*/ 	.word	0x00009930


	//   ....[76]....
        /*0448*/ 	.word	0x00009940


	//   ....[77]....
        /*044c*/ 	.word	0x00009970


	//   ....[78]....
        /*0450*/ 	.word	0x00009990


	//   ....[79]....
        /*0454*/ 	.word	0x000099b0


	//   ....[80]....
        /*0458*/ 	.word	0x000099e0


	//   ....[81]....
        /*045c*/ 	.word	0x0000b5b0


	//   ....[82]....
        /*0460*/ 	.word	0x0000b5f0


	//   ....[83]....
        /*0464*/ 	.word	0x0000b630


	//   ....[84]....
        /*0468*/ 	.word	0x0000b670


	//   ....[85]....
        /*046c*/ 	.word	0x0000b6b0


	//   ....[86]....
        /*0470*/ 	.word	0x0000b6f0


	//   ....[87]....
        /*0474*/ 	.word	0x0000b730


	//   ....[88]....
        /*0478*/ 	.word	0x0000b770


	//   ....[89]....
        /*047c*/ 	.word	0x0000b940


	//   ....[90]....
        /*0480*/ 	.word	0x0000b950


	//   ....[91]....
        /*0484*/ 	.word	0x0000ba50


	//   ....[92]....
        /*0488*/ 	.word	0x0000ba80


	//   ....[93]....
        /*048c*/ 	.word	0x0000bb60


	//   ....[94]....
        /*0490*/ 	.word	0x0000bb90


	//   ....[95]....
        /*0494*/ 	.word	0x0000bc70


	//   ....[96]....
        /*0498*/ 	.word	0x0000bca0


	//   ....[97]....
        /*049c*/ 	.word	0x0000bd80


	//   ....[98]....
        /*04a0*/ 	.word	0x0000bdb0


	//   ....[99]....
        /*04a4*/ 	.word	0x0000be90


	//   ....[100]....
        /*04a8*/ 	.word	0x0000bec0


	//   ....[101]....
        /*04ac*/ 	.word	0x0000bfa0


	//   ....[102]....
        /*04b0*/ 	.word	0x0000bfd0


	//   ....[103]....
        /*04b4*/ 	.word	0x0000c0b0


	//   ....[104]....
        /*04b8*/ 	.word	0x0000c0d0


	//   ....[105]....
        /*04bc*/ 	.word	0x0000c990


	//   ....[106]....
        /*04c0*/ 	.word	0x0000c9a0


	//   ....[107]....
        /*04c4*/ 	.word	0x0000ca70


	//   ....[108]....
        /*04c8*/ 	.word	0x0000caa0


	//   ....[109]....
        /*04cc*/ 	.word	0x0000cb70


	//   ....[110]....
        /*04d0*/ 	.word	0x0000cba0


	//   ....[111]....
        /*04d4*/ 	.word	0x0000cc70


	//   ....[112]....
        /*04d8*/ 	.word	0x0000cca0


	//   ....[113]....
        /*04dc*/ 	.word	0x0000cd70


	//   ....[114]....
        /*04e0*/ 	.word	0x0000cda0


	//   ....[115]....
        /*04e4*/ 	.word	0x0000ce70


	//   ....[116]....
        /*04e8*/ 	.word	0x0000cea0


	//   ....[117]....
        /*04ec*/ 	.word	0x0000cf70


	//   ....[118]....
        /*04f0*/ 	.word	0x0000cfa0


	//   ....[119]....
        /*04f4*/ 	.word	0x0000d070


	//   ....[120]....
        /*04f8*/ 	.word	0x0000d090


	//----- nvinfo : EIATTR_EXIT_INSTR_OFFSETS
	.align		4
.L_312:
        /*04fc*/ 	.byte	0x04, 0x1c
        /*04fe*/ 	.short	(.L_314 - .L_313)


	//   ....[0]....
.L_313:
        /*0500*/ 	.word	0x00000450


	//   ....[1]....
        /*0504*/ 	.word	0x0000c0e0


	//   ....[2]....
        /*0508*/ 	.word	0x0000c140


	//   ....[3]....
        /*050c*/ 	.word	0x0000c1a0


	//   ....[4]....
        /*0510*/ 	.word	0x0000d0a0


	//   ....[5]....
        /*0514*/ 	.word	0x0000d0f0


	//   ....[6]....
        /*0518*/ 	.word	0x0000d150


	//----- nvinfo : EIATTR_CTAIDZ_USED
	.align		4
.L_314:
        /*051c*/ 	.byte	0x01, 0x04
	.zero		2


	//----- nvinfo : EIATTR_MAX_THREADS
	.align		4
        /*0520*/ 	.byte	0x04, 0x05
        /*0522*/ 	.short	(.L_316 - .L_315)
.L_315:
        /*0524*/ 	.word	0x00000080
        /*0528*/ 	.word	0x00000001
        /*052c*/ 	.word	0x00000001


	//----- nvinfo : EIATTR_CRS_STACK_SIZE
	.align		4
.L_316:
        /*0530*/ 	.byte	0x04, 0x1e
        /*0532*/ 	.short	(.L_318 - .L_317)
.L_317:
        /*0534*/ 	.word	0x00000000
.L_318:


//--------------------- .nv.info._ZN7cutlass13device_kernelIN5flash19enable_sm80_to_sm89INS1_16FlashAttnFwdSm80INS1_25CollectiveMainloopFwdSm80ILi4ELi1ELb0EN4cute5tupleIJNS5_1CILi128EEENS7_ILi64EEES8_EEELi128ENS_6half_tEfNS_4arch4Sm80ELb0ELb0ELb0ELb1ELb1ELb1ELb1ELb0EEENS1_21CollectiveEpilogueFwdINS6_IJS8_S8_S9_EEENS6_IJNS7_ILi1EEESH_SH_EEESB_SD_Li128ELb1ELb1ELb0ELb0EEENS1_19SingleTileSchedulerILb1ELb0ELb1ELi128EEEEEEEEEvNT_6ParamsE --------------------------
	.section	.nv.info._ZN7cutlass13device_kernelIN5flash19enable_sm80_to_sm89INS1_16FlashAttnFwdSm80INS1_25CollectiveMainloopFwdSm80ILi4ELi1ELb0EN4cute5tupleIJNS5_1CILi128EEENS7_ILi64EEES8_EEELi128ENS_6half_tEfNS_4arch4Sm80ELb0ELb0ELb0ELb1ELb1ELb1ELb1ELb0EEENS1_21CollectiveEpilogueFwdINS6_IJS8_S8_S9_EEENS6_IJNS7_ILi1EEESH_SH_EEESB_SD_Li128ELb1ELb1ELb0ELb0EEENS1_19SingleTileSchedulerILb1ELb0ELb1ELi128EEEEEEEEEvNT_6ParamsE,"",@"SHT_CUDA_INFO"
	.sectionflags	@""
	.align	4


	//----- nvinfo : EIATTR_CUDA_API_VERSION
	.align		4
        /*0000*/ 	.byte	0x04, 0x37
        /*0002*/ 	.short	(.L_320 - .L_319)
.L_319:
        /*0004*/ 	.word	0x00000082


	//----- nvinfo : EIATTR_SW2861232_WAR
	.align		4
.L_320:
        /*0008*/ 	.byte	0x01, 0x35
	.zero		2


	//----- nvinfo : EIATTR_PARAM_CBANK
	.align		4
        /*000c*/ 	.byte	0x04, 0x0a
        /*000e*/ 	.short	(.L_322 - .L_321)
	.align		4
.L_321:
        /*0010*/ 	.word	index@(.nv.constant0._ZN7cutlass13device_kernelIN5flash19enable_sm80_to_sm89INS1_16FlashAttnFwdSm80INS1_25CollectiveMainloopFwdSm80ILi4ELi1ELb0EN4cute5tupleIJNS5_1CILi128EEENS7_ILi64EEES8_EEELi128ENS_6half_tEfNS_4arch4Sm80ELb0ELb0ELb0ELb1ELb1ELb1ELb1ELb0EEENS1_21CollectiveEpilogueFwdINS6_IJS8_S8_S9_EEENS6_IJNS7_ILi1EEESH_SH_EEESB_SD_Li128ELb1ELb1ELb0ELb0EEENS1_19SingleTileSchedulerILb1ELb0ELb1ELi128EEEEEEEEEvNT_6ParamsE)
        /*0014*/ 	.short	0x0160
        /*0016*/ 	.short	0x0418


	//----- nvinfo : EIATTR_CBANK_PARAM_SIZE
	.align		4
.L_322:
        /*0018*/ 	.byte	0x03, 0x19
        /*001a*/ 	.short	0x0418


	//----- nvinfo : EIATTR_KPARAM_INFO
	.align		4
        /*001c*/ 	.byte	0x04, 0x17
        /*001e*/ 	.short	(.L_324 - .L_323)
.L_323:
        /*0020*/ 	.word	0x00000000
        /*0024*/ 	.short	0x0000
        /*0026*/ 	.short	0x0000
        /*0028*/ 	.byte	0x00, 0xf0, 0x61, 0x10


	//----- nvinfo : EIATTR_MAXREG_COUNT
	.align		4
.L_324:
        /*002c*/ 	.byte	0x03, 0x1b
        /*002e*/ 	.short	0x00ff


	//----- nvinfo : EIATTR_NUM_BARRIERS
	.align		4
        /*0030*/ 	.byte	0x02, 0x4c
        /*0032*/ 	.byte	0x02
	.zero		1


	//----- nvinfo : EIATTR_ANNOTATIONS
	.align		4
        /*0034*/ 	.byte	0x04, 0x55
        /*0036*/ 	.short	(.L_326 - .L_325)


	//   ....[0]....
.L_325:
        /* <DEDUP_REMOVED lines=32> */


	//----- nvinfo : EIATTR_MERCURY_ISA_VERSION
	.align		4
.L_326:
        /*0228*/ 	.byte	0x03, 0x5f
        /*022a*/ 	.short	0x0000


	//----- nvinfo : EIATTR_INT_WARP_WIDE_INSTR_OFFSETS
	.align		4
        /*022c*/ 	.byte	0x04, 0x31
        /*022e*/ 	.short	(.L_328 - .L_327)


	//   ....[0]....
.L_327:
        /*0230*/ 	.word	0x00001250


	//----- nvinfo : EIATTR_COOP_GROUP_MASK_REGIDS
	.align		4
.L_328:
        /*0234*/ 	.byte	0x04, 0x29
        /*0236*/ 	.short	(.L_330 - .L_329)


	//   ....[0]....
.L_329:
        /*0238*/ 	.word	0xffffffff


	//   ....[1]....
        /*023c*/ 	.word	0xffffffff


	//   ....[2]....
        /*0240*/ 	.word	0xffffffff


	//   ....[3]....
        /*0244*/ 	.word	0xffffffff


	//   ....[4]....
        /*0248*/ 	.word	0xffffffff


	//   ....[5]....
        /*024c*/ 	.word	0xffffffff


	//   ....[6]....
        /*0250*/ 	.word	0xffffffff


	//   ....[7]....
        /*0254*/ 	.word	0xffffffff


	//   ....[8]....
        /*0258*/ 	.word	0xffffffff


	//   ....[9]....
        /*025c*/ 	.word	0xffffffff


	//   ....[10]....
        /*0260*/ 	.word	0xffffffff


	//   ....[11]....
        /*0264*/ 	.word	0xffffffff


	//   ....[12]....
        /*0268*/ 	.word	0xffffffff


	//   ....[13]....
        /*026c*/ 	.word	0xffffffff


	//   ....[14]....
        /*0270*/ 	.word	0xffffffff


	//   ....[15]....
        /*0274*/ 	.word	0xffffffff


	//   ....[16]....
        /*0278*/ 	.word	0xffffffff


	//   ....[17]....
        /*027c*/ 	.word	0xffffffff


	//   ....[18]....
        /*0280*/ 	.word	0xffffffff


	//   ....[19]....
        /*0284*/ 	.word	0xffffffff


	//   ....[20]....
        /*0288*/ 	.word	0xffffffff


	//   ....[21]....
        /*028c*/ 	.word	0xffffffff


	//   ....[22]....
        /*0290*/ 	.word	0xffffffff


	//   ....[23]....
        /*0294*/ 	.word	0xffffffff


	//   ....[24]....
        /*0298*/ 	.word	0xffffffff


	//   ....[25]....
        /*029c*/ 	.word	0xffffffff


	//   ....[26]....
        /*02a0*/ 	.word	0xffffffff


	//   ....[27]....
        /*02a4*/ 	.word	0xffffffff


	//   ....[28]....
        /*02a8*/ 	.word	0xffffffff


	//   ....[29]....
        /*02ac*/ 	.word	0xffffffff


	//   ....[30]....
        /*02b0*/ 	.word	0xffffffff


	//   ....[31]....
        /*02b4*/ 	.word	0xffffffff


	//   ....[32]....
        /*02b8*/ 	.word	0xffffffff


	//   ....[33]....
        /*02bc*/ 	.word	0xffffffff


	//   ....[34]....
        /*02c0*/ 	.word	0xffffffff


	//   ....[35]....
        /*02c4*/ 	.word	0xffffffff


	//   ....[36]....
        /*02c8*/ 	.word	0xffffffff


	//   ....[37]....
        /*02cc*/ 	.word	0xffffffff


	//   ....[38]....
        /*02d0*/ 	.word	0xffffffff


	//   ....[39]....
        /*02d4*/ 	.word	0xffffffff


	//   ....[40]....
        /*02d8*/ 	.word	0xffffffff


	//   ....[41]....
        /*02dc*/ 	.word	0xffffffff


	//   ....[42]....
        /*02e0*/ 	.word	0xffffffff


	//   ....[43]....
        /*02e4*/ 	.word	0xffffffff


	//   ....[44]....
        /*02e8*/ 	.word	0xffffffff


	//   ....[45]....
        /*02ec*/ 	.word	0xffffffff


	//   ....[46]....
        /*02f0*/ 	.word	0xffffffff


	//   ....[47]....
        /*02f4*/ 	.word	0xffffffff


	//   ....[48]....
        /*02f8*/ 	.word	0xffffffff


	//   ....[49]....
        /*02fc*/ 	.word	0xffffffff


	//   ....[50]....
        /*0300*/ 	.word	0xffffffff


	//   ....[51]....
        /*0304*/ 	.word	0xffffffff


	//   ....[52]....
        /*0308*/ 	.word	0xffffffff


	//   ....[53]....
        /*030c*/ 	.word	0xffffffff


	//   ....[54]....
        /*0310*/ 	.word	0xffffffff


	//   ....[55]....
        /*0314*/ 	.word	0xffffffff


	//   ....[56]....
        /*0318*/ 	.word	0xffffffff


	//   ....[57]....
        /*031c*/ 	.word	0xffffffff


	//   ....[58]....
        /*0320*/ 	.word	0xffffffff


	//   ....[59]....
        /*0324*/ 	.word	0xffffffff


	//   ....[60]....
        /*0328*/ 	.word	0xffffffff


	//   ....[61]....
        /*032c*/ 	.word	0xffffffff


	//   ....[62]....
        /*0330*/ 	.word	0xffffffff


	//   ....[63]....
        /*0334*/ 	.word	0xffffffff


	//   ....[64]....
        /*0338*/ 	.word	0xffffffff


	//   ....[65]....
        /*033c*/ 	.word	0xffffffff


	//   ....[66]....
        /*0340*/ 	.word	0xffffffff


	//   ....[67]....
        /*0344*/ 	.word	0xffffffff


	//   ....[68]....
        /*0348*/ 	.word	0xffffffff


	//   ....[69]....
        /*034c*/ 	.word	0xffffffff


	//   ....[70]....
        /*0350*/ 	.word	0xffffffff


	//   ....[71]....
        /*0354*/ 	.word	0xffffffff


	//   ....[72]....
        /*0358*/ 	.word	0xffffffff


	//   ....[73]....
        /*035c*/ 	.word	0xffffffff


	//   ....[74]....
        /*0360*/ 	.word	0xffffffff


	//   ....[75]....
        /*0364*/ 	.word	0xffffffff


	//   ....[76]....
        /*0368*/ 	.word	0xffffffff


	//   ....[77]....
        /*036c*/ 	.word	0xffffffff


	//   ....[78]....
        /*0370*/ 	.word	0xffffffff


	//   ....[79]....
        /*0374*/ 	.word	0xffffffff


	//   ....[80]....
        /*0378*/ 	.word	0xffffffff


	//   ....[81]....
        /*037c*/ 	.word	0xffffffff


	//   ....[82]....
        /*0380*/ 	.word	0xffffffff


	//   ....[83]....
        /*0384*/ 	.word	0xffffffff


	//   ....[84]....
        /*0388*/ 	.word	0xffffffff


	//   ....[85]....
        /*038c*/ 	.word	0xffffffff


	//   ....[86]....
        /*0390*/ 	.word	0xffffffff


	//   ....[87]....
        /*0394*/ 	.word	0xffffffff


	//   ....[88]....
        /*0398*/ 	.word	0xffffffff


	//   ....[89]....
        /*039c*/ 	.word	0xffffffff


	//   ....[90]....
        /*03a0*/ 	.word	0xffffffff


	//   ....[91]....
        /*03a4*/ 	.word	0xffffffff


	//   ....[92]....
        /*03a8*/ 	.word	0xffffffff


	//   ....[93]....
        /*03ac*/ 	.word	0xffffffff


	//   ....[94]....
        /*03b0*/ 	.word	0xffffffff


	//   ....[95]....
        /*03b4*/ 	.word	0xffffffff


	//   ....[96]....
        /*03b8*/ 	.word	0xffffffff


	//   ....[97]....
        /*03bc*/ 	.word	0xffffffff


	//   ....[98]....
        /*03c0*/ 	.word	0xffffffff


	//   ....[99]....
        /*03c4*/ 	.word	0xffffffff


	//   ....[100]....
        /*03c8*/ 	.word	0xffffffff


	//   ....[101]....
        /*03cc*/ 	.word	0xffffffff


	//   ....[102]....
        /*03d0*/ 	.word	0xffffffff


	//   ....[103]....
        /*03d4*/ 	.word	0xffffffff


	//   ....[104]....
        /*03d8*/ 	.word	0xffffffff


	//   ....[105]....
        /*03dc*/ 	.word	0xffffffff


	//   ....[106]....
        /*03e0*/ 	.word	0xffffffff


	//   ....[107]....
        /*03e4*/ 	.word	0xffffffff


	//   ....[108]....
        /*03e8*/ 	.word	0xffffffff


	//   ....[109]....
        /*03ec*/ 	.word	0xffffffff


	//   ....[110]....
        /*03f0*/ 	.word	0xffffffff


	//   ....[111]....
        /*03f4*/ 	.word	0xffffffff


	//   ....[112]....
        /*03f8*/ 	.word	0xffffffff


	//   ....[113]....
        /*03fc*/ 	.word	0xffffffff


	//   ....[114]....
        /*0400*/ 	.word	0xffffffff


	//   ....[115]....
        /*0404*/ 	.word	0xffffffff


	//   ....[116]....
        /*0408*/ 	.word	0xffffffff


	//   ....[117]....
        /*040c*/ 	.word	0xffffffff


	//   ....[118]....
        /*0410*/ 	.word	0xffffffff


	//   ....[119]....
        /*0414*/ 	.word	0xffffffff


	//   ....[120]....
        /*0418*/ 	.word	0xffffffff


	//   ....[121]....
        /*041c*/ 	.word	0xffffffff


	//   ....[122]....
        /*0420*/ 	.word	0xffffffff


	//   ....[123]....
        /*0424*/ 	.word	0xffffffff


	//   ....[124]....
        /*0428*/ 	.word	0xffffffff


	//   ....[125]....
        /*042c*/ 	.word	0xffffffff


	//   ....[126]....
        /*0430*/ 	.word	0xffffffff


	//   ....[127]....
        /*0434*/ 	.word	0xffffffff


	//   ....[128]....
        /*0438*/ 	.word	0xffffffff


	//   ....[129]....
        /*043c*/ 	.word	0xffffffff


	//   ....[130]....
        /*0440*/ 	.word	0xffffffff


	//   ....[131]....
        /*0444*/ 	.word	0xffffffff


	//   ....[132]....
        /*0448*/ 	.word	0xffffffff


	//   ....[133]....
        /*044c*/ 	.word	0xffffffff


	//   ....[134]....
        /*0450*/ 	.word	0xffffffff


	//   ....[135]....
        /*0454*/ 	.word	0xffffffff


	//   ....[136]....
        /*0458*/ 	.word	0xffffffff


	//   ....[137]....
        /*045c*/ 	.word	0xffffffff


	//   ....[138]....
        /*0460*/ 	.word	0xffffffff


	//   ....[139]....
        /*0464*/ 	.word	0xffffffff


	//   ....[140]....
        /*0468*/ 	.word	0xffffffff


	//   ....[141]....
        /*046c*/ 	.word	0xffffffff


	//   ....[142]....
        /*0470*/ 	.word	0xffffffff


	//   ....[143]....
        /*0474*/ 	.word	0xffffffff


	//   ....[144]....
        /*0478*/ 	.word	0xffffffff


	//   ....[145]....
        /*047c*/ 	.word	0xffffffff


	//   ....[146]....
        /*0480*/ 	.word	0xffffffff


	//   ....[147]....
        /*0484*/ 	.word	0xffffffff


	//   ....[148]....
        /*0488*/ 	.word	0xffffffff


	//   ....[149]....
        /*048c*/ 	.word	0xffffffff


	//   ....[150]....
        /*0490*/ 	.word	0xffffffff


	//   ....[151]....
        /*0494*/ 	.word	0xffffffff


	//   ....[152]....
        /*0498*/ 	.word	0xffffffff


	//----- nvinfo : EIATTR_COOP_GROUP_INSTR_OFFSETS
	.align		4
.L_330:
        /*049c*/ 	.byte	0x04, 0x28
        /*049e*/ 	.short	(.L_332 - .L_331)


	//   ....[0]....
.L_331:
        /*04a0*/ 	.word	0x000000a0


	//   ....[1]....
        /*04a4*/ 	.word	0x00002890


	//   ....[2]....
        /*04a8*/ 	.word	0x000028e0


	//   ....[3]....
        /*04ac*/ 	.word	0x000030b0


	//   ....[4]....
        /*04b0*/ 	.word	0x000030d0


	//   ....[5]....
        /*04b4*/ 	.word	0x00003820


	//   ....[6]....
        /*04b8*/ 	.word	0x00003840


	//   ....[7]....
        /*04bc*/ 	.word	0x00003f90


	//   ....[8]....
        /*04c0*/ 	.word	0x00003fa0


	//   ....[9]....
        /*04c4*/ 	.word	0x00004820


	//   ....[10]....
        /*04c8*/ 	.word	0x00004870


	//   ....[11]....
        /*04cc*/ 	.word	0x000055b0


	//   ....[12]....
        /*04d0*/ 	.word	0x000055e0


	//   ....[13]....
        /*04d4*/ 	.word	0x00005d60


	//   ....[14]....
        /*04d8*/ 	.word	0x00005d90


	//   ....[15]....
        /*04dc*/ 	.word	0x00006510


	//   ....[16]....
        /*04e0*/ 	.word	0x00006530


	//   ....[17]....
        /*04e4*/ 	.word	0x00006cd0


	//   ....[18]....
        /*04e8*/ 	.word	0x00006d00


	//   ....[19]....
        /*04ec*/ 	.word	0x00006e10


	//   ....[20]....
        /*04f0*/ 	.word	0x00006e40


	//   ....[21]....
        /*04f4*/ 	.word	0x00006f10


	//   ....[22]....
        /*04f8*/ 	.word	0x00006f40


	//   ....[23]....
        /*04fc*/ 	.word	0x00007010


	//   ....[24]....
        /*0500*/ 	.word	0x00007030


	//   ....[25]....
        /*0504*/ 	.word	0x000075c0


	//   ....[26]....
        /*0508*/ 	.word	0x000075e0


	//   ....[27]....
        /*050c*/ 	.word	0x000076b0


	//   ....[28]....
        /*0510*/ 	.word	0x000076e0


	//   ....[29]....
        /*0514*/ 	.word	0x000077b0


	//   ....[30]....
        /*0518*/ 	.word	0x000077e0


	//   ....[31]....
        /*051c*/ 	.word	0x000078b0


	//   ....[32]....
        /*0520*/ 	.word	0x000078e0


	//   ....[33]....
        /*0524*/ 	.word	0x000086e0


	//   ....[34]....
        /*0528*/ 	.word	0x00008730


	//   ....[35]....
        /*052c*/ 	.word	0x00008760


	//   ....[36]....
        /*0530*/ 	.word	0x00008790


	//   ....[37]....
        /*0534*/ 	.word	0x000087c0


	//   ....[38]....
        /*0538*/ 	.word	0x000087f0


	//   ....[39]....
        /*053c*/ 	.word	0x00008840


	//   ....[40]....
        /*0540*/ 	.word	0x00008970


	//   ....[41]....
        /*0544*/ 	.word	0x00008a40


	//   ....[42]....
        /*0548*/ 	.word	0x00008a80


	//   ....[43]....
        /*054c*/ 	.word	0x00008ab0


	//   ....[44]....
        /*0550*/ 	.word	0x00008ad0


	//   ....[45]....
        /*0554*/ 	.word	0x00008bc0


	//   ....[46]....
        /*0558*/ 	.word	0x00008c00


	//   ....[47]....
        /*055c*/ 	.word	0x00008d10


	//   ....[48]....
        /*0560*/ 	.word	0x00008d40


	//   ....[49]....
        /*0564*/ 	.word	0x000090b0


	//   ....[50]....
        /*0568*/ 	.word	0x000090f0


	//   ....[51]....
        /*056c*/ 	.word	0x00009100


	//   ....[52]....
        /*0570*/ 	.word	0x00009110


	//   ....[53]....
        /*0574*/ 	.word	0x000091f0


	//   ....[54]....
        /*0578*/ 	.word	0x00009200


	//   ....[55]....
        /*057c*/ 	.word	0x00009220


	//   ....[56]....
        /*0580*/ 	.word	0x00009240


	//   ....[57]....
        /*0584*/ 	.word	0x0000fb50


	//   ....[58]....
        /*0588*/ 	.word	0x0000fb80


	//   ....[59]....
        /*058c*/ 	.word	0x0000fb90


	//   ....[60]....
        /*0590*/ 	.word	0x0000fba0


	//   ....[61]....
        /*0594*/ 	.word	0x0000fbb0


	//   ....[62]....
        /*0598*/ 	.word	0x0000fbc0


	//   ....[63]....
        /*059c*/ 	.word	0x0000fbd0


	//   ....[64]....
        /*05a0*/ 	.word	0x0000fbe0


	//   ....[65]....
        /*05a4*/ 	.word	0x00010e80


	//   ....[66]....
        /*05a8*/ 	.word	0x00010ea0


	//   ....[67]....
        /*05ac*/ 	.word	0x00010eb0


	//   ....[68]....
        /*05b0*/ 	.word	0x00010ec0


	//   ....[69]....
        /*05b4*/ 	.word	0x00010ed0


	//   ....[70]....
        /*05b8*/ 	.word	0x00010ee0


	//   ....[71]....
        /*05bc*/ 	.word	0x00010ef0


	//   ....[72]....
        /*05c0*/ 	.word	0x00010f00


	//   ....[73]....
        /*05c4*/ 	.word	0x00011870


	//   ....[74]....
        /*05c8*/ 	.word	0x00011950


	//   ....[75]....
        /*05cc*/ 	.word	0x00011af0


	//   ....[76]....
        /*05d0*/ 	.word	0x00011b10


	//   ....[77]....
        /*05d4*/ 	.word	0x00011f10


	//   ....[78]....
        /*05d8*/ 	.word	0x00011f50


	//   ....[79]....
        /*05dc*/ 	.word	0x00011fd0


	//   ....[80]....
        /*05e0*/ 	.word	0x000120f0


	//   ....[81]....
        /*05e4*/ 	.word	0x00014a70


	//   ....[82]....
        /*05e8*/ 	.word	0x00014a80


	//   ....[83]....
        /*05ec*/ 	.word	0x00014a90


	//   ....[84]....
        /*05f0*/ 	.word	0x00014aa0


	//   ....[85]....
        /*05f4*/ 	.word	0x00014ab0


	//   ....[86]....
        /*05f8*/ 	.word	0x00014ac0


	//   ....[87]....
        /*05fc*/ 	.word	0x00014ad0


	//   ....[88]....
        /*0600*/ 	.word	0x00014b00


	//   ....[89]....
        /*0604*/ 	.word	0x00014ec0


	//   ....[90]....
        /*0608*/ 	.word	0x00014ee0


	//   ....[91]....
        /*060c*/ 	.word	0x00014f00


	//   ....[92]....
        /*0610*/ 	.word	0x00014f20


	//   ....[93]....
        /*0614*/ 	.word	0x00014f50


	//   ....[94]....
        /*0618*/ 	.word	0x00014f80


	//   ....[95]....
        /*061c*/ 	.word	0x00015010


	//   ....[96]....
        /*0620*/ 	.word	0x000150b0


	//   ....[97]....
        /*0624*/ 	.word	0x00015d90


	//   ....[98]....
        /*0628*/ 	.word	0x00015df0


	//   ....[99]....
        /*062c*/ 	.word	0x00015ef0


	//   ....[100]....
        /*0630*/ 	.word	0x00015f50


	//   ....[101]....
        /*0634*/ 	.word	0x00015f80


	//   ....[102]....
        /*0638*/ 	.word	0x00016090


	//   ....[103]....
        /*063c*/ 	.word	0x00016150


	//   ....[104]....
        /*0640*/ 	.word	0x00016480


	//   ....[105]....
        /*0644*/ 	.word	0x000185f0


	//   ....[106]....
        /*0648*/ 	.word	0x00018600


	//   ....[107]....
        /*064c*/ 	.word	0x00018610


	//   ....[108]....
        /*0650*/ 	.word	0x00018630


	//   ....[109]....
        /*0654*/ 	.word	0x00018650


	//   ....[110]....
        /*0658*/ 	.word	0x00018670


	//   ....[111]....
        /*065c*/ 	.word	0x00018680


	//   ....[112]....
        /*0660*/ 	.word	0x000186b0


	//   ....[113]....
        /*0664*/ 	.word	0x0001a320


	//   ....[114]....
        /*0668*/ 	.word	0x0001a360


	//   ....[115]....
        /*066c*/ 	.word	0x0001a390


	//   ....[116]....
        /*0670*/ 	.word	0x0001a3c0


	//   ....[117]....
        /*0674*/ 	.word	0x0001a400


	//   ....[118]....
        /*0678*/ 	.word	0x0001a440


	//   ....[119]....
        /*067c*/ 	.word	0x0001a460


	//   ....[120]....
        /*0680*/ 	.word	0x0001a470


	//   ....[121]....
        /*0684*/ 	.word	0x0001a630


	//   ....[122]....
        /*0688*/ 	.word	0x0001a640


	//   ....[123]....
        /*068c*/ 	.word	0x0001a740


	//   ....[124]....
        /*0690*/ 	.word	0x0001a770


	//   ....[125]....
        /*0694*/ 	.word	0x0001a850


	//   ....[126]....
        /*0698*/ 	.word	0x0001a880


	//   ....[127]....
        /*069c*/ 	.word	0x0001a960


	//   ....[128]....
        /*06a0*/ 	.word	0x0001a990


	//   ....[129]....
        /*06a4*/ 	.word	0x0001aa70


	//   ....[130]....
        /*06a8*/ 	.word	0x0001aaa0


	//   ....[131]....
        /*06ac*/ 	.word	0x0001ab80


	//   ....[132]....
        /*06b0*/ 	.word	0x0001abb0


	//   ....[133]....
        /*06b4*/ 	.word	0x0001ac90


	//   ....[134]....
        /*06b8*/ 	.word	0x0001acc0


	//   ....[135]....
        /*06bc*/ 	.word	0x0001ada0


	//   ....[136]....
        /*06c0*/ 	.word	0x0001adc0


	//   ....[137]....
        /*06c4*/ 	.word	0x0001b680


	//   ....[138]....
        /*06c8*/ 	.word	0x0001b690


	//   ....[139]....
        /*06cc*/ 	.word	0x0001b760


	//   ....[140]....
        /*06d0*/ 	.word	0x0001b790


	//   ....[141]....
        /*06d4*/ 	.word	0x0001b860


	//   ....[142]....
        /*06d8*/ 	.word	0x0001b890


	//   ....[143]....
        /*06dc*/ 	.word	0x0001b960


	//   ....[144]....
        /*06e0*/ 	.word	0x0001b990


	//   ....[145]....
        /*06e4*/ 	.word	0x0001ba60


	//   ....[146]....
        /*06e8*/ 	.word	0x0001ba90


	//   ....[147]....
        /*06ec*/ 	.word	0x0001bb60


	//   ....[148]....
        /*06f0*/ 	.word	0x0001bb90


	//   ....[149]....
        /*06f4*/ 	.word	0x0001bc60


	//   ....[150]....
        /*06f8*/ 	.word	0x0001bc90


	//   ....[151]....
        /*06fc*/ 	.word	0x0001bd60


	//   ....[152]....
        /*0700*/ 	.word	0x0001bd80


	//----- nvinfo : EIATTR_EXIT_INSTR_OFFSETS
	.align		4
.L_332:
        /*0704*/ 	.byte	0x04, 0x1c
        /*0706*/ 	.short	(.L_334 - .L_333)


	//   ....[0]....
.L_333:
        /*0708*/ 	.word	0x00000450


	//   ....[1]....
        /*070c*/ 	.word	0x0001add0


	//   ....[2]....
        /*0710*/ 	.word	0x0001ae30


	//   ....[3]....
        /*0714*/ 	.word	0x0001ae90


	//   ....[4]....
        /*0718*/ 	.word	0x0001bd90


	//   ....[5]....
        /*071c*/ 	.word	0x0001bde0


	//   ....[6]....
        /*0720*/ 	.word	0x0001be40


	//----- nvinfo : EIATTR_CTAIDZ_USED
	.align		4
.L_334:
        /*0724*/ 	.byte	0x01, 0x04
	.zero		2


	//----- nvinfo : EIATTR_MAX_THREADS
	.align		4
        /*0728*/ 	.byte	0x04, 0x05
        /*072a*/ 	.short	(.L_336 - .L_335)
.L_335:
        /*072c*/ 	.word	0x00000080
        /*0730*/ 	.word	0x00000001
        /*0734*/ 	.word	0x00000001


	//----- nvinfo : EIATTR_CRS_STACK_SIZE
	.align		4
.L_336:
        /*0738*/ 	.byte	0x04, 0x1e
        /*073a*/ 	.short	(.L_338 - .L_337)
.L_337:
        /*073c*/ 	.word	0x00000000
.L_338:


//--------------------- .nv.info._ZN7cutlass13device_kernelIN5flash19enable_sm80_to_sm89INS1_16FlashAttnFwdSm80INS1_25CollectiveMainloopFwdSm80ILi4ELi1ELb0EN4cute5tupleIJNS5_1CILi128EEENS7_ILi48EEES8_EEELi128ENS_6half_tEfNS_4arch4Sm80ELb0ELb1ELb0ELb0ELb1ELb0ELb1ELb0EEENS1_21CollectiveEpilogueFwdINS6_IJS8_S8_S9_EEENS6_IJNS7_ILi1EEESH_SH_EEESB_SD_Li128ELb0ELb1ELb0ELb0EEENS1_19SingleTileSchedulerILb0ELb0ELb1ELi128EEEEEEEEEvNT_6ParamsE --------------------------
	.section	.nv.info._ZN7cutlass13device_kernelIN5flash19enable_sm80_to_sm89INS1_16FlashAttnFwdSm80INS1_25CollectiveMainloopFwdSm80ILi4ELi1ELb0EN4cute5tupleIJNS5_1CILi128EEENS7_ILi48EEES8_EEELi128ENS_6half_tEfNS_4arch4Sm80ELb0ELb1ELb0ELb0ELb1ELb0ELb1ELb0EEENS1_21CollectiveEpilogueFwdINS6_IJS8_S8_S9_EEENS6_IJNS7_ILi1EEESH_SH_EEESB_SD_Li128ELb0ELb1ELb0ELb0EEENS1_19SingleTileSchedulerILb0ELb0ELb1ELi128EEEEEEEEEvNT_6ParamsE,"",@"SHT_CUDA_INFO"
	.sectionflags	@""
	.align	4


	//----- nvinfo : EIATTR_CUDA_API_VERSION
	.align		4
        /*0000*/ 	.byte	0x04, 0x37
        /*0002*/ 	.short	(.L_340 - .L_339)
.L_339:
        /*0004*/ 	.word	0x00000082


	//----- nvinfo : EIATTR_SW2861232_WAR
	.align		4
.L_340:
        /*0008*/ 	.byte	0x01, 0x35
	.zero		2


	//----- nvinfo : EIATTR_PARAM_CBANK
	.align		4
        /*000c*/ 	.byte	0x04, 0x0a
        /*000e*/ 	.short	(.L_342 - .L_341)
	.align		4
.L_341:
        /*0010*/ 	.word	index@(.nv.constant0._ZN7cutlass13device_kernelIN5flash19enable_sm80_to_sm89INS1_16FlashAttnFwdSm80INS1_25CollectiveMainloopFwdSm80ILi4ELi1ELb0EN4cute5tupleIJNS5_1CILi128EEENS7_ILi48EEES8_EEELi128ENS_6half_tEfNS_4arch4Sm80ELb0ELb1ELb0ELb0ELb1ELb0ELb1ELb0EEENS1_21CollectiveEpilogueFwdINS6_IJS8_S8_S9_EEENS6_IJNS7_ILi1EEESH_SH_EEESB_SD_Li128ELb0ELb1ELb0ELb0EEENS1_19SingleTileSchedulerILb0ELb0ELb1ELi128EEEEEEEEEvNT_6ParamsE)
        /*0014*/ 	.short	0x0160
        /*0016*/ 	.short	0x0418


	//----- nvinfo : EIATTR_CBANK_PARAM_SIZE
	.align		4
.L_342:
        /*0018*/ 	.byte	0x03, 0x19
        /*001a*/ 	.short	0x0418


	//----- nvinfo : EIATTR_KPARAM_INFO
	.align		4
        /*001c*/ 	.byte	0x04, 0x17
        /*001e*/ 	.short	(.L_344 - .L_343)
.L_343:
        /*0020*/ 	.word	0x00000000
        /*0024*/ 	.short	0x0000
        /*0026*/ 	.short	0x0000
        /*0028*/ 	.byte	0x00, 0xf0, 0x61, 0x10


	//----- nvinfo : EIATTR_MAXREG_COUNT
	.align		4
.L_344:
        /*002c*/ 	.byte	0x03, 0x1b
        /*002e*/ 	.short	0x00ff


	//----- nvinfo : EIATTR_NUM_BARRIERS
	.align		4
        /*0030*/ 	.byte	0x02, 0x4c
        /*0032*/ 	.byte	0x02
	.zero		1


	//----- nvinfo : EIATTR_ANNOTATIONS
	.align		4
        /*0034*/ 	.byte	0x04, 0x55
        /*0036*/ 	.short	(.L_346 - .L_345)


	//   ....[0]....
.L_345:
        /* <DEDUP_REMOVED lines=45> */


	//----- nvinfo : EIATTR_MERCURY_ISA_VERSION
	.align		4
.L_346:
        /*02f8*/ 	.byte	0x03, 0x5f
        /*02fa*/ 	.short	0x0000


	//----- nvinfo : EIATTR_COOP_GROUP_MASK_REGIDS
	.align		4
        /*02fc*/ 	.byte	0x04, 0x29
        /*02fe*/ 	.short	(.L_348 - .L_347)


	//   ....[0]....
.L_347:
        /*0300*/ 	.word	0xffffffff


	//   ....[1]....
        /*0304*/ 	.word	0xffffffff


	//   ....[2]....
        /*0308*/ 	.word	0xffffffff


	//   ....[3]....
        /*030c*/ 	.word	0xffffffff


	//   ....[4]....
        /*0310*/ 	.word	0xffffffff


	//   ....[5]....
        /*0314*/ 	.word	0xffffffff


	//   ....[6]....
        /*0318*/ 	.word	0xffffffff


	//   ....[7]....
        /*031c*/ 	.word	0xffffffff


	//   ....[8]....
        /*0320*/ 	.word	0xffffffff


	//   ....[9]....
        /*0324*/ 	.word	0xffffffff


	//   ....[10]....
        /*0328*/ 	.word	0xffffffff


	//   ....[11]....
        /*032c*/ 	.word	0xffffffff


	//   ....[12]....
        /*0330*/ 	.word	0xffffffff


	//   ....[13]....
        /*0334*/ 	.word	0xffffffff


	//   ....[14]....
        /*0338*/ 	.word	0xffffffff


	//   ....[15]....
        /*033c*/ 	.word	0xffffffff


	//   ....[16]....
        /*0340*/ 	.word	0xffffffff


	//   ....[17]....
        /*0344*/ 	.word	0xffffffff


	//   ....[18]....
        /*0348*/ 	.word	0xffffffff


	//   ....[19]....
        /*034c*/ 	.word	0xffffffff


	//   ....[20]....
        /*0350*/ 	.word	0xffffffff


	//   ....[21]....
        /*0354*/ 	.word	0xffffffff


	//   ....[22]....
        /*0358*/ 	.word	0xffffffff


	//   ....[23]....
        /*035c*/ 	.word	0xffffffff


	//   ....[24]....
        /*0360*/ 	.word	0xffffffff


	//   ....[25]....
        /*0364*/ 	.word	0xffffffff


	//   ....[26]....
        /*0368*/ 	.word	0xffffffff


	//   ....[27]....
        /*036c*/ 	.word	0xffffffff


	//   ....[28]....
        /*0370*/ 	.word	0xffffffff


	//   ....[29]....
        /*0374*/ 	.word	0xffffffff


	//   ....[30]....
        /*0378*/ 	.word	0xffffffff


	//   ....[31]....
        /*037c*/ 	.word	0xffffffff


	//   ....[32]....
        /*0380*/ 	.word	0xffffffff


	//   ....[33]....
        /*0384*/ 	.word	0xffffffff


	//   ....[34]....
        /*0388*/ 	.word	0xffffffff


	//   ....[35]....
        /*038c*/ 	.word	0xffffffff


	//   ....[36]....
        /*0390*/ 	.word	0xffffffff


	//   ....[37]....
        /*0394*/ 	.word	0xffffffff


	//   ....[38]....
        /*0398*/ 	.word	0xffffffff


	//   ....[39]....
        /*039c*/ 	.word	0xffffffff


	//   ....[40]....
        /*03a0*/ 	.word	0xffffffff


	//   ....[41]....
        /*03a4*/ 	.word	0xffffffff


	//   ....[42]....
        /*03a8*/ 	.word	0xffffffff


	//   ....[43]....
        /*03ac*/ 	.word	0xffffffff


	//   ....[44]....
        /*03b0*/ 	.word	0xffffffff


	//   ....[45]....
        /*03b4*/ 	.word	0xffffffff


	//   ....[46]....
        /*03b8*/ 	.word	0xffffffff


	//   ....[47]....
        /*03bc*/ 	.word	0xffffffff


	//   ....[48]....
        /*03c0*/ 	.word	0xffffffff


	//   ....[49]....
        /*03c4*/ 	.word	0xffffffff


	//   ....[50]....
        /*03c8*/ 	.word	0xffffffff


	//   ....[51]....
        /*03cc*/ 	.word	0xffffffff


	//   ....[52]....
        /*03d0*/ 	.word	0xffffffff


	//   ....[53]....
        /*03d4*/ 	.word	0xffffffff


	//   ....[54]....
        /*03d8*/ 	.word	0xffffffff


	//   ....[55]....
        /*03dc*/ 	.word	0xffffffff


	//   ....[56]....
        /*03e0*/ 	.word	0xffffffff


	//   ....[57]....
        /*03e4*/ 	.word	0xffffffff


	//   ....[58]....
        /*03e8*/ 	.word	0xffffffff


	//   ....[59]....
        /*03ec*/ 	.word	0xffffffff


	//   ....[60]....
        /*03f0*/ 	.word	0xffffffff


	//   ....[61]....
        /*03f4*/ 	.word	0xffffffff


	//   ....[62]....
        /*03f8*/ 	.word	0xffffffff


	//   ....[63]....
        /*03fc*/ 	.word	0xffffffff


	//   ....[64]....
        /*0400*/ 	.word	0xffffffff


	//   ....[65]....
        /*0404*/ 	.word	0xffffffff


	//   ....[66]....
        /*0408*/ 	.word	0xffffffff


	//   ....[67]....
        /*040c*/ 	.word	0xffffffff


	//   ....[68]....
        /*0410*/ 	.word	0xffffffff


	//   ....[69]....
        /*0414*/ 	.word	0xffffffff


	//   ....[70]....
        /*0418*/ 	.word	0xffffffff


	//   ....[71]....
        /*041c*/ 	.word	0xffffffff


	//   ....[72]....
        /*0420*/ 	.word	0xffffffff


	//   ....[73]....
        /*0424*/ 	.word	0xffffffff


	//   ....[74]....
        /*0428*/ 	.word	0xffffffff


	//   ....[75]....
        /*042c*/ 	.word	0xffffffff


	//   ....[76]....
        /*0430*/ 	.word	0xffffffff


	//   ....[77]....
        /*0434*/ 	.word	0xffffffff


	//   ....[78]....
        /*0438*/ 	.word	0xffffffff


	//   ....[79]....
        /*043c*/ 	.word	0xffffffff


	//   ....[80]....
        /*0440*/ 	.word	0xffffffff


	//   ....[81]....
        /*0444*/ 	.word	0xffffffff


	//   ....[82]....
        /*0448*/ 	.word	0xffffffff


	//   ....[83]....
        /*044c*/ 	.word	0xffffffff


	//   ....[84]....
        /*0450*/ 	.word	0xffffffff


	//   ....[85]....
        /*0454*/ 	.word	0xffffffff


	//   ....[86]....
        /*0458*/ 	.word	0xffffffff


	//   ....[87]....
        /*045c*/ 	.word	0xffffffff


	//   ....[88]....
        /*0460*/ 	.word	0xffffffff


	//   ....[89]....
        /*0464*/ 	.word	0xffffffff


	//   ....[90]....
        /*0468*/ 	.word	0xffffffff


	//   ....[91]....
        /*046c*/ 	.word	0xffffffff


	//   ....[92]....
        /*0470*/ 	.word	0xffffffff


	//   ....[93]....
        /*0474*/ 	.word	0xffffffff


	//   ....[94]....
        /*0478*/ 	.word	0xffffffff


	//   ....[95]....
        /*047c*/ 	.word	0xffffffff


	//   ....[96]....
        /*0480*/ 	.word	0xffffffff


	//   ....[97]....
        /*0484*/ 	.word	0xffffffff


	//   ....[98]....
        /*0488*/ 	.word	0xffffffff


	//   ....[99]....
        /*048c*/ 	.word	0xffffffff


	//   ....[100]....
        /*0490*/ 	.word	0xffffffff


	//   ....[101]....
        /*0494*/ 	.word	0xffffffff


	//   ....[102]....
        /*0498*/ 	.word	0xffffffff


	//   ....[103]....
        /*049c*/ 	.word	0xffffffff


	//   ....[104]....
        /*04a0*/ 	.word	0xffffffff


	//   ....[105]....
        /*04a4*/ 	.word	0xffffffff


	//   ....[106]....
        /*04a8*/ 	.word	0xffffffff


	//   ....[107]....
        /*04ac*/ 	.word	0xffffffff


	//   ....[108]....
        /*04b0*/ 	.word	0xffffffff


	//   ....[109]....
        /*04b4*/ 	.word	0xffffffff


	//   ....[110]....
        /*04b8*/ 	.word	0xffffffff


	//   ....[111]....
        /*04bc*/ 	.word	0xffffffff


	//   ....[112]....
        /*04c0*/ 	.word	0xffffffff


	//   ....[113]....
        /*04c4*/ 	.word	0xffffffff


	//   ....[114]....
        /*04c8*/ 	.word	0xffffffff


	//   ....[115]....
        /*04cc*/ 	.word	0xffffffff


	//   ....[116]....
        /*04d0*/ 	.word	0xffffffff


	//   ....[117]....
        /*04d4*/ 	.word	0xffffffff


	//   ....[118]....
        /*04d8*/ 	.word	0xffffffff


	//   ....[119]....
        /*04dc*/ 	.word	0xffffffff


	//   ....[120]....
        /*04e0*/ 	.word	0xffffffff


	//   ....[121]....
        /*04e4*/ 	.word	0xffffffff


	//   ....[122]....
        /*04e8*/ 	.word	0xffffffff


	//   ....[123]....
        /*04ec*/ 	.word	0xffffffff


	//   ....[124]....
        /*04f0*/ 	.word	0xffffffff


	//   ....[125]....
        /*04f4*/ 	.word	0xffffffff


	//   ....[126]....
        /*04f8*/ 	.word	0xffffffff


	//   ....[127]....
        /*04fc*/ 	.word	0xffffffff


	//   ....[128]....
        /*0500*/ 	.word	0xffffffff


	//   ....[129]....
        /*0504*/ 	.word	0xffffffff


	//   ....[130]....
        /*0508*/ 	.word	0xffffffff


	//   ....[131]....
        /*050c*/ 	.word	0xffffffff


	//   ....[132]....
        /*0510*/ 	.word	0xffffffff


	//   ....[133]....
        /*0514*/ 	.word	0xffffffff


	//   ....[134]....
        /*0518*/ 	.word	0xffffffff


	//   ....[135]....
        /*051c*/ 	.word	0xffffffff


	//   ....[136]....
        /*0520*/ 	.word	0xffffffff


	//   ....[137]....
        /*0524*/ 	.word	0xffffffff


	//   ....[138]....
        /*0528*/ 	.word	0xffffffff


	//   ....[139]....
        /*052c*/ 	.word	0xffffffff


	//   ....[140]....
        /*0530*/ 	.word	0xffffffff


	//   ....[141]....
        /*0534*/ 	.word	0xffffffff


	//   ....[142]....
        /*0538*/ 	.word	0xffffffff


	//   ....[143]....
        /*053c*/ 	.word	0xffffffff


	//   ....[144]....
        /*0540*/ 	.word	0xffffffff


	//   ....[145]....
        /*0544*/ 	.word	0xffffffff


	//   ....[146]....
        /*0548*/ 	.word	0xffffffff


	//   ....[147]....
        /*054c*/ 	.word	0xffffffff


	//   ....[148]....
        /*0550*/ 	.word	0xffffffff


	//   ....[149]....
        /*0554*/ 	.word	0xffffffff


	//   ....[150]....
        /*0558*/ 	.word	0xffffffff


	//   ....[151]....
        /*055c*/ 	.word	0xffffffff


	//   ....[152]....
        /*0560*/ 	.word	0xffffffff


	//   ....[153]....
        /*0564*/ 	.word	0xffffffff


	//   ....[154]....
        /*0568*/ 	.word	0xffffffff


	//   ....[155]....
        /*056c*/ 	.word	0xffffffff


	//   ....[156]....
        /*0570*/ 	.word	0xffffffff


	//   ....[157]....
        /*0574*/ 	.word	0xffffffff


	//   ....[158]....
        /*0578*/ 	.word	0xffffffff


	//   ....[159]....
        /*057c*/ 	.word	0xffffffff


	//   ....[160]....
        /*0580*/ 	.word	0xffffffff


	//   ....[161]....
        /*0584*/ 	.word	0xffffffff


	//----- nvinfo : EIATTR_COOP_GROUP_INSTR_OFFSETS
	.align		4
.L_348:
        /*0588*/ 	.byte	0x04, 0x28
        /*058a*/ 	.short	(.L_350 - .L_349)


	//   ....[0]....
.L_349:
        /*058c*/ 	.word	0x000011e0


	//   ....[1]....
        /*0590*/ 	.word	0x00001220


	//   ....[2]....
        /*0594*/ 	.word	0x00001250


	//   ....[3]....
        /*0598*/ 	.word	0x00001280


	//   ....[4]....
        /*059c*/ 	.word	0x000012c0


	//   ....[5]....
        /*05a0*/ 	.word	0x000012e0


	//   ....[6]....
        /*05a4*/ 	.word	0x00001300


	//   ....[7]....
        /*05a8*/ 	.word	0x00001320


	//   ....[8]....
        /*05ac*/ 	.word	0x00001330


	//   ....[9]....
        /*05b0*/ 	.word	0x00001350


	//   ....[10]....
        /*05b4*/ 	.word	0x000014c0


	//   ....[11]....
        /*05b8*/ 	.word	0x000014e0


	//   ....[12]....
        /*05bc*/ 	.word	0x000015c0


	//   ....[13]....
        /*05c0*/ 	.word	0x000015d0


	//   ....[14]....
        /*05c4*/ 	.word	0x000015f0


	//   ....[15]....
        /*05c8*/ 	.word	0x00001610


	//   ....[16]....
        /*05cc*/ 	.word	0x00001a50


	//   ....[17]....
        /*05d0*/ 	.word	0x00001a70


	//   ....[18]....
        /*05d4*/ 	.word	0x00001a90


	//   ....[19]....
        /*05d8*/ 	.word	0x00001aa0


	//   ....[20]....
        /*05dc*/ 	.word	0x00001ab0


	//   ....[21]....
        /*05e0*/ 	.word	0x00001ac0


	//   ....[22]....
        /*05e4*/ 	.word	0x00001dc0


	//   ....[23]....
        /*05e8*/ 	.word	0x00001df0


	//   ....[24]....
        /*05ec*/ 	.word	0x00001e20


	//   ....[25]....
        /*05f0*/ 	.word	0x00001e40


	//   ....[26]....
        /*05f4*/ 	.word	0x00001e70


	//   ....[27]....
        /*05f8*/ 	.word	0x00001ea0


	//   ....[28]....
        /*05fc*/ 	.word	0x00002c30


	//   ....[29]....
        /*0600*/ 	.word	0x00002c50


	//   ....[30]....
        /*0604*/ 	.word	0x00002c60


	//   ....[31]....
        /*0608*/ 	.word	0x00002c70


	//   ....[32]....
        /*060c*/ 	.word	0x00002c80


	//   ....[33]....
        /*0610*/ 	.word	0x00002c90


	//   ....[34]....
        /*0614*/ 	.word	0x00003060


	//   ....[35]....
        /*0618*/ 	.word	0x000032b0


	//   ....[36]....
        /*061c*/ 	.word	0x00003480


	//   ....[37]....
        /*0620*/ 	.word	0x00003a70


	//   ....[38]....
        /*0624*/ 	.word	0x00004600


	//   ....[39]....
        /*0628*/ 	.word	0x00004640


	//   ....[40]....
        /*062c*/ 	.word	0x000047c0


	//   ....[41]....
        /*0630*/ 	.word	0x000047f0


	//   ....[42]....
        /*0634*/ 	.word	0x00004c30


	//   ....[43]....
        /*0638*/ 	.word	0x00004d30


	//   ....[44]....
        /*063c*/ 	.word	0x00004dc0


	//   ....[45]....
        /*0640*/ 	.word	0x00004ed0


	//   ....[46]....
        /*0644*/ 	.word	0x00006ff0


	//   ....[47]....
        /*0648*/ 	.word	0x00007000


	//   ....[48]....
        /*064c*/ 	.word	0x00007010


	//   ....[49]....
        /*0650*/ 	.word	0x00007020


	//   ....[50]....
        /*0654*/ 	.word	0x00007030


	//   ....[51]....
        /*0658*/ 	.word	0x00007040


	//   ....[52]....
        /*065c*/ 	.word	0x00007ba0


	//   ....[53]....
        /*0660*/ 	.word	0x00007bb0


	//   ....[54]....
        /*0664*/ 	.word	0x00007bc0


	//   ....[55]....
        /*0668*/ 	.word	0x00007bd0


	//   ....[56]....
        /*066c*/ 	.word	0x00007be0


	//   ....[57]....
        /*0670*/ 	.word	0x00007bf0


	//   ....[58]....
        /*0674*/ 	.word	0x00007e10


	//   ....[59]....
        /*0678*/ 	.word	0x00008040


	//   ....[60]....
        /*067c*/ 	.word	0x00008240


	//   ....[61]....
        /*0680*/ 	.word	0x00008b40


	//   ....[62]....
        /*0684*/ 	.word	0x000093a0


	//   ....[63]....
        /*0688*/ 	.word	0x000094a0


	//   ....[64]....
        /*068c*/ 	.word	0x000094f0


	//   ....[65]....
        /*0690*/ 	.word	0x000095d0


	//   ....[66]....
        /*0694*/ 	.word	0x000096b0


	//   ....[67]....
        /*0698*/ 	.word	0x00009900


	//   ....[68]....
        /*069c*/ 	.word	0x00009b80


	//   ....[69]....
        /*06a0*/ 	.word	0x00009c00


	//   ....[70]....
        /*06a4*/ 	.word	0x0000bfe0


	//   ....[71]....
        /*06a8*/ 	.word	0x0000bff0


	//   ....[72]....
        /*06ac*/ 	.word	0x0000c000


	//   ....[73]....
        /*06b0*/ 	.word	0x0000c010


	//   ....[74]....
        /*06b4*/ 	.word	0x0000c020


	//   ....[75]....
        /*06b8*/ 	.word	0x0000c030


	//   ....[76]....
        /*06bc*/ 	.word	0x0000cb90


	//   ....[77]....
        /*06c0*/ 	.word	0x0000cba0


	//   ....[78]....
        /*06c4*/ 	.word	0x0000cbb0


	//   ....[79]....
        /*06c8*/ 	.word	0x0000cbc0


	//   ....[80]....
        /*06cc*/ 	.word	0x0000cbd0


	//   ....[81]....
        /*06d0*/ 	.word	0x0000cbe0


	//   ....[82]....
        /*06d4*/ 	.word	0x0000cf30


	//   ....[83]....
        /*06d8*/ 	.word	0x0000cf70


	//   ....[84]....
        /*06dc*/ 	.word	0x0000d010


	//   ....[85]....
        /*06e0*/ 	.word	0x0000d050


	//   ....[86]....
        /*06e4*/ 	.word	0x0000d080


	//   ....[87]....
        /*06e8*/ 	.word	0x0000d0d0


	//   ....[88]....
        /*06ec*/ 	.word	0x0000d1d0


	//   ....[89]....
        /*06f0*/ 	.word	0x0000d5b0


	//   ....[90]....
        /*06f4*/ 	.word	0x0000ef80


	//   ....[91]....
        /*06f8*/ 	.word	0x0000ef90


	//   ....[92]....
        /*06fc*/ 	.word	0x0000efa0


	//   ....[93]....
        /*0700*/ 	.word	0x0000efb0


	//   ....[94]....
        /*0704*/ 	.word	0x0000f000


	//   ....[95]....
        /*0708*/ 	.word	0x0000f160


	//   ....[96]....
        /*070c*/ 	.word	0x0000fb80


	//   ....[97]....
        /*0710*/ 	.word	0x0000fb90


	//   ....[98]....
        /*0714*/ 	.word	0x0000fba0


	//   ....[99]....
        /*0718*/ 	.word	0x0000fbb0


	//   ....[100]....
        /*071c*/ 	.word	0x0000fbc0


	//   ....[101]....
        /*0720*/ 	.word	0x0000fbd0


	//   ....[102]....
        /*0724*/ 	.word	0x0000fdf0


	//   ....[103]....
        /*0728*/ 	.word	0x00010000


	//   ....[104]....
        /*072c*/ 	.word	0x00010370


	//   ....[105]....
        /*0730*/ 	.word	0x00010ca0


	//   ....[106]....
        /*0734*/ 	.word	0x00011440


	//   ....[107]....
        /*0738*/ 	.word	0x00011540


	//   ....[108]....
        /*073c*/ 	.word	0x00011590


	//   ....[109]....
        /*0740*/ 	.word	0x00011670


	//   ....[110]....
        /*0744*/ 	.word	0x000116e0


	//   ....[111]....
        /*0748*/ 	.word	0x00011a00


	//   ....[112]....
        /*074c*/ 	.word	0x00011c30


	//   ....[113]....
        /*0750*/ 	.word	0x00011ce0


	//   ....[114]....
        /*0754*/ 	.word	0x00013900


	//   ....[115]....
        /*0758*/ 	.word	0x00013910


	//   ....[116]....
        /*075c*/ 	.word	0x00013920


	//   ....[117]....
        /*0760*/ 	.word	0x00013930


	//   ....[118]....
        /*0764*/ 	.word	0x00013960


	//   ....[119]....
        /*0768*/ 	.word	0x00013980


	//   ....[120]....
        /*076c*/ 	.word	0x000139a0


	//   ....[121]....
        /*0770*/ 	.word	0x000139b0


	//   ....[122]....
        /*0774*/ 	.word	0x00015510


	//   ....[123]....
        /*0778*/ 	.word	0x00015520


	//   ....[124]....
        /*077c*/ 	.word	0x00015540


	//   ....[125]....
        /*0780*/ 	.word	0x00015550


	//   ....[126]....
        /*0784*/ 	.word	0x00015560


	//   ....[127]....
        /*0788*/ 	.word	0x00015570


	//   ....[128]....
        /*078c*/ 	.word	0x00015580


	//   ....[129]....
        /*0790*/ 	.word	0x00015590


	//   ....[130]....
        /*0794*/ 	.word	0x000156f0


	//   ....[131]....
        /*0798*/ 	.word	0x00015700


	//   ....[132]....
        /*079c*/ 	.word	0x00015800


	//   ....[133]....
        /*07a0*/ 	.word	0x00015830


	//   ....[134]....
        /*07a4*/ 	.word	0x00015910


	//   ....[135]....
        /*07a8*/ 	.word	0x00015940


	//   ....[136]....
        /*07ac*/ 	.word	0x00015a20


	//   ....[137]....
        /*07b0*/ 	.word	0x00015a50


	//   ....[138]....
        /*07b4*/ 	.word	0x00015b30


	//   ....[139]....
        /*07b8*/ 	.word	0x00015b60


	//   ....[140]....
        /*07bc*/ 	.word	0x00015c40


	//   ....[141]....
        /*07c0*/ 	.word	0x00015c70


	//   ....[142]....
        /*07c4*/ 	.word	0x00015d50


	//   ....[143]....
        /*07c8*/ 	.word	0x00015d80


	//   ....[144]....
        /*07cc*/ 	.word	0x00015e60


	//   ....[145]....
        /*07d0*/ 	.word	0x00015e80


	//   ....[146]....
        /*07d4*/ 	.word	0x000164d0


	//   ....[147]....
        /*07d8*/ 	.word	0x000164e0


	//   ....[148]....
        /*07dc*/ 	.word	0x000165b0


	//   ....[149]....
        /*07e0*/ 	.word	0x000165e0


	//   ....[150]....
        /*07e4*/ 	.word	0x000166b0


	//   ....[151]....
        /*07e8*/ 	.word	0x000166e0


	//   ....[152]....
        /*07ec*/ 	.word	0x000167b0


	//   ....[153]....
        /*07f0*/ 	.word	0x000167e0


	//   ....[154]....
        /*07f4*/ 	.word	0x000168b0


	//   ....[155]....
        /*07f8*/ 	.word	0x000168e0


	//   ....[156]....
        /*07fc*/ 	.word	0x000169b0


	//   ....[157]....
        /*0800*/ 	.word	0x000169e0


	//   ....[158]....
        /*0804*/ 	.word	0x00016ab0


	//   ....[159]....
        /*0808*/ 	.word	0x00016ae0


	//   ....[160]....
        /*080c*/ 	.word	0x00016bb0


	//   ....[161]....
        /*0810*/ 	.word	0x00016bd0


	//----- nvinfo : EIATTR_EXIT_INSTR_OFFSETS
	.align		4
.L_350:
        /*0814*/ 	.byte	0x04, 0x1c
        /*0816*/ 	.short	(.L_352 - .L_351)


	//   ....[0]....
.L_351:
        /*0818*/ 	.word	0x00000040


	//   ....[1]....
        /*081c*/ 	.word	0x00015e90


	//   ....[2]....
        /*0820*/ 	.word	0x00015ef0


	//   ....[3]....
        /*0824*/ 	.word	0x00015f50


	//   ....[4]....
        /*0828*/ 	.word	0x00016be0


	//   ....[5]....
        /*082c*/ 	.word	0x00016c30


	//   ....[6]....
        /*0830*/ 	.word	0x00016c90


	//----- nvinfo : EIATTR_CTAIDZ_USED
	.align		4
.L_352:
        /*0834*/ 	.byte	0x01, 0x04
	.zero		2


	//----- nvinfo : EIATTR_MAX_THREADS
	.align		4
        /*0838*/ 	.byte	0x04, 0x05
        /*083a*/ 	.short	(.L_354 - .L_353)
.L_353:
        /*083c*/ 	.word	0x00000080
        /*0840*/ 	.word	0x00000001
        /*0844*/ 	.word	0x00000001


	//----- nvinfo : EIATTR_CRS_STACK_SIZE
	.align		4
.L_354:
        /*0848*/ 	.byte	0x04, 0x1e
        /*084a*/ 	.short	(.L_356 - .L_355)
.L_355:
        /*084c*/ 	.word	0x00000000
.L_356:


//--------------------- .nv.info._ZN7cutlass13device_kernelIN5flash19enable_sm80_to_sm89INS1_16FlashAttnFwdSm80INS1_25CollectiveMainloopFwdSm80ILi4ELi1ELb0EN4cute5tupleIJNS5_1CILi128EEENS7_ILi48EEES8_EEELi128ENS_6half_tEfNS_4arch4Sm80ELb0ELb1ELb0ELb1ELb1ELb0ELb1ELb0EEENS1_21CollectiveEpilogueFwdINS6_IJS8_S8_S9_EEENS6_IJNS7_ILi1EEESH_SH_EEESB_SD_Li128ELb1ELb1ELb0ELb0EEENS1_19SingleTileSchedulerILb1ELb0ELb1ELi128EEEEEEEEEvNT_6ParamsE --------------------------
	.section	.nv.info._ZN7cutlass13device_kernelIN5flash19enable_sm80_to_sm89INS1_16FlashAttnFwdSm80INS1_25CollectiveMainloopFwdSm80ILi4ELi1ELb0EN4cute5tupleIJNS5_1CILi128EEENS7_ILi48EEES8_EEELi128ENS_6half_tEfNS_4arch4Sm80ELb0ELb1ELb0ELb1ELb1ELb0ELb1ELb0EEENS1_21CollectiveEpilogueFwdINS6_IJS8_S8_S9_EEENS6_IJNS7_ILi1EEESH_SH_EEESB_SD_Li128ELb1ELb1ELb0ELb0EEENS1_19SingleTileSchedulerILb1ELb0ELb1ELi128EEEEEEEEEvNT_6ParamsE,"",@"SHT_CUDA_INFO"
	.sectionflags	@""
	.align	4


	//----- nvinfo : EIATTR_CUDA_API_VERSION
	.align		4
        /*0000*/ 	.byte	0x04, 0x37
        /*0002*/ 	.short	(.L_358 - .L_357)
.L_357:
        /*0004*/ 	.word	0x00000082


	//----- nvinfo : EIATTR_SW2861232_WAR
	.align		4
.L_358:
        /*0008*/ 	.byte	0x01, 0x35
	.zero		2


	//----- nvinfo : EIATTR_PARAM_CBANK
	.align		4
        /*000c*/ 	.byte	0x04, 0x0a
        /*000e*/ 	.short	(.L_360 - .L_359)
	.align		4
.L_359:
        /*0010*/ 	.word	index@(.nv.constant0._ZN7cutlass13device_kernelIN5flash19enable_sm80_to_sm89INS1_16FlashAttnFwdSm80INS1_25CollectiveMainloopFwdSm80ILi4ELi1ELb0EN4cute5tupleIJNS5_1CILi128EEENS7_ILi48EEES8_EEELi128ENS_6half_tEfNS_4arch4Sm80ELb0ELb1ELb0ELb1ELb1ELb0ELb1ELb0EEENS1_21CollectiveEpilogueFwdINS6_IJS8_S8_S9_EEENS6_IJNS7_ILi1EEESH_SH_EEESB_SD_Li128ELb1ELb1ELb0ELb0EEENS1_19SingleTileSchedulerILb1ELb0ELb1ELi128EEEEEEEEEvNT_6ParamsE)
        /*0014*/ 	.short	0x0160
        /*0016*/ 	.short	0x0418


	//----- nvinfo : EIATTR_CBANK_PARAM_SIZE
	.align		4
.L_360:
        /*0018*/ 	.byte	0x03, 0x19
        /*001a*/ 	.short	0x0418


	//----- nvinfo : EIATTR_KPARAM_INFO
	.align		4
        /*001c*/ 	.byte	0x04, 0x17
        /*001e*/ 	.short	(.L_362 - .L_361)
.L_361:
        /*0020*/ 	.word	0x00000000
        /*0024*/ 	.short	0x0000
        /*0026*/ 	.short	0x0000
        /*0028*/ 	.byte	0x00, 0xf0, 0x61, 0x10


	//----- nvinfo : EIATTR_MAXREG_COUNT
	.align		4
.L_362:
        /*002c*/ 	.byte	0x03, 0x1b
        /*002e*/ 	.short	0x00ff


	//----- nvinfo : EIATTR_NUM_BARRIERS
	.align		4
        /*0030*/ 	.byte	0x02, 0x4c
        /*0032*/ 	.byte	0x02
	.zero		1


	//----- nvinfo : EIATTR_ANNOTATIONS
	.align		4
        /*0034*/ 	.byte	0x04, 0x55
        /*0036*/ 	.short	(.L_364 - .L_363)


	//   ....[0]....
.L_363:
        /* <DEDUP_REMOVED lines=45> */


	//----- nvinfo : EIATTR_MERCURY_ISA_VERSION
	.align		4
.L_364:
        /*02f8*/ 	.byte	0x03, 0x5f
        /*02fa*/ 	.short	0x0000


	//----- nvinfo : EIATTR_COOP_GROUP_MASK_REGIDS
	.align		4
        /*02fc*/ 	.byte	0x04, 0x29
        /*02fe*/ 	.short	(.L_366 - .L_365)


	//   ....[0]....
.L_365:
        /*0300*/ 	.word	0xffffffff


	//   ....[1]....
        /*0304*/ 	.word	0xffffffff


	//   ....[2]....
        /*0308*/ 	.word	0xffffffff


	//   ....[3]....
        /*030c*/ 	.word	0xffffffff


	//   ....[4]....
        /*0310*/ 	.word	0xffffffff


	//   ....[5]....
        /*0314*/ 	.word	0xffffffff


	//   ....[6]....
        /*0318*/ 	.word	0xffffffff


	//   ....[7]....
        /*031c*/ 	.word	0xffffffff


	//   ....[8]....
        /*0320*/ 	.word	0xffffffff


	//   ....[9]....
        /*0324*/ 	.word	0xffffffff


	//   ....[10]....
        /*0328*/ 	.word	0xffffffff


	//   ....[11]....
        /*032c*/ 	.word	0xffffffff


	//   ....[12]....
        /*0330*/ 	.word	0xffffffff


	//   ....[13]....
        /*0334*/ 	.word	0xffffffff


	//   ....[14]....
        /*0338*/ 	.word	0xffffffff


	//   ....[15]....
        /*033c*/ 	.word	0xffffffff


	//   ....[16]....
        /*0340*/ 	.word	0xffffffff


	//   ....[17]....
        /*0344*/ 	.word	0xffffffff


	//   ....[18]....
        /*0348*/ 	.word	0xffffffff


	//   ....[19]....
        /*034c*/ 	.word	0xffffffff


	//   ....[20]....
        /*0350*/ 	.word	0xffffffff


	//   ....[21]....
        /*0354*/ 	.word	0xffffffff


	//   ....[22]....
        /*0358*/ 	.word	0xffffffff


	//   ....[23]....
        /*035c*/ 	.word	0xffffffff


	//   ....[24]....
        /*0360*/ 	.word	0xffffffff


	//   ....[25]....
        /*0364*/ 	.word	0xffffffff


	//   ....[26]....
        /*0368*/ 	.word	0xffffffff


	//   ....[27]....
        /*036c*/ 	.word	0xffffffff


	//   ....[28]....
        /*0370*/ 	.word	0xffffffff


	//   ....[29]....
        /*0374*/ 	.word	0xffffffff


	//   ....[30]....
        /*0378*/ 	.word	0xffffffff


	//   ....[31]....
        /*037c*/ 	.word	0xffffffff


	//   ....[32]....
        /*0380*/ 	.word	0xffffffff


	//   ....[33]....
        /*0384*/ 	.word	0xffffffff


	//   ....[34]....
        /*0388*/ 	.word	0xffffffff


	//   ....[35]....
        /*038c*/ 	.word	0xffffffff


	//   ....[36]....
        /*0390*/ 	.word	0xffffffff


	//   ....[37]....
        /*0394*/ 	.word	0xffffffff


	//   ....[38]....
        /*0398*/ 	.word	0xffffffff


	//   ....[39]....
        /*039c*/ 	.word	0xffffffff


	//   ....[40]....
        /*03a0*/ 	.word	0xffffffff


	//   ....[41]....
        /*03a4*/ 	.word	0xffffffff


	//   ....[42]....
        /*03a8*/ 	.word	0xffffffff


	//   ....[43]....
        /*03ac*/ 	.word	0xffffffff


	//   ....[44]....
        /*03b0*/ 	.word	0xffffffff


	//   ....[45]....
        /*03b4*/ 	.word	0xffffffff


	//   ....[46]....
        /*03b8*/ 	.word	0xffffffff


	//   ....[47]....
        /*03bc*/ 	.word	0xffffffff


	//   ....[48]....
        /*03c0*/ 	.word	0xffffffff


	//   ....[49]....
        /*03c4*/ 	.word	0xffffffff


	//   ....[50]....
        /*03c8*/ 	.word	0xffffffff


	//   ....[51]....
        /*03cc*/ 	.word	0xffffffff


	//   ....[52]....
        /*03d0*/ 	.word	0xffffffff


	//   ....[53]....
        /*03d4*/ 	.word	0xffffffff


	//   ....[54]....
        /*03d8*/ 	.word	0xffffffff


	//   ....[55]....
        /*03dc*/ 	.word	0xffffffff


	//   ....[56]....
        /*03e0*/ 	.word	0xffffffff


	//   ....[57]....
        /*03e4*/ 	.word	0xffffffff


	//   ....[58]....
        /*03e8*/ 	.word	0xffffffff


	//   ....[59]....
        /*03ec*/ 	.word	0xffffffff


	//   ....[60]....
        /*03f0*/ 	.word	0xffffffff


	//   ....[61]....
        /*03f4*/ 	.word	0xffffffff


	//   ....[62]....
        /*03f8*/ 	.word	0xffffffff


	//   ....[63]....
        /*03fc*/ 	.word	0xffffffff


	//   ....[64]....
        /*0400*/ 	.word	0xffffffff


	//   ....[65]....
        /*0404*/ 	.word	0xffffffff


	//   ....[66]....
        /*0408*/ 	.word	0xffffffff


	//   ....[67]....
        /*040c*/ 	.word	0xffffffff


	//   ....[68]....
        /*0410*/ 	.word	0xffffffff


	//   ....[69]....
        /*0414*/ 	.word	0xffffffff


	//   ....[70]....
        /*0418*/ 	.word	0xffffffff


	//   ....[71]....
        /*041c*/ 	.word	0xffffffff


	//   ....[72]....
        /*0420*/ 	.word	0xffffffff


	//   ....[73]....
        /*0424*/ 	.word	0xffffffff


	//   ....[74]....
        /*0428*/ 	.word	0xffffffff


	//   ....[75]....
        /*042c*/ 	.word	0xffffffff


	//   ....[76]....
        /*0430*/ 	.word	0xffffffff


	//   ....[77]....
        /*0434*/ 	.word	0xffffffff


	//   ....[78]....
        /*0438*/ 	.word	0xffffffff


	//   ....[79]....
        /*043c*/ 	.word	0xffffffff


	//   ....[80]....
        /*0440*/ 	.word	0xffffffff


	//   ....[81]....
        /*0444*/ 	.word	0xffffffff


	//   ....[82]....
        /*0448*/ 	.word	0xffffffff


	//   ....[83]....
        /*044c*/ 	.word	0xffffffff


	//   ....[84]....
        /*0450*/ 	.word	0xffffffff


	//   ....[85]....
        /*0454*/ 	.word	0xffffffff


	//   ....[86]....
        /*0458*/ 	.word	0xffffffff


	//   ....[87]....
        /*045c*/ 	.word	0xffffffff


	//   ....[88]....
        /*0460*/ 	.word	0xffffffff


	//   ....[89]....
        /*0464*/ 	.word	0xffffffff


	//   ....[90]....
        /*0468*/ 	.word	0xffffffff


	//   ....[91]....
        /*046c*/ 	.word	0xffffffff


	//   ....[92]....
        /*0470*/ 	.word	0xffffffff


	//   ....[93]....
        /*0474*/ 	.word	0xffffffff


	//   ....[94]....
        /*0478*/ 	.word	0xffffffff


	//   ....[95]....
        /*047c*/ 	.word	0xffffffff


	//   ....[96]....
        /*0480*/ 	.word	0xffffffff


	//   ....[97]....
        /*0484*/ 	.word	0xffffffff


	//   ....[98]....
        /*0488*/ 	.word	0xffffffff


	//   ....[99]....
        /*048c*/ 	.word	0xffffffff


	//   ....[100]....
        /*0490*/ 	.word	0xffffffff


	//   ....[101]....
        /*0494*/ 	.word	0xffffffff


	//   ....[102]....
        /*0498*/ 	.word	0xffffffff


	//   ....[103]....
        /*049c*/ 	.word	0xffffffff


	//   ....[104]....
        /*04a0*/ 	.word	0xffffffff


	//   ....[105]....
        /*04a4*/ 	.word	0xffffffff


	//   ....[106]....
        /*04a8*/ 	.word	0xffffffff


	//   ....[107]....
        /*04ac*/ 	.word	0xffffffff


	//   ....[108]....
        /*04b0*/ 	.word	0xffffffff


	//   ....[109]....
        /*04b4*/ 	.word	0xffffffff


	//   ....[110]....
        /*04b8*/ 	.word	0xffffffff


	//   ....[111]....
        /*04bc*/ 	.word	0xffffffff


	//   ....[112]....
        /*04c0*/ 	.word	0xffffffff


	//   ....[113]....
        /*04c4*/ 	.word	0xffffffff


	//   ....[114]....
        /*04c8*/ 	.word	0xffffffff


	//   ....[115]....
        /*04cc*/ 	.word	0xffffffff


	//   ....[116]....
        /*04d0*/ 	.word	0xffffffff


	//   ....[117]....
        /*04d4*/ 	.word	0xffffffff


	//   ....[118]....
        /*04d8*/ 	.word	0xffffffff


	//   ....[119]....
        /*04dc*/ 	.word	0xffffffff


	//   ....[120]....
        /*04e0*/ 	.word	0xffffffff


	//   ....[121]....
        /*04e4*/ 	.word	0xffffffff


	//   ....[122]....
        /*04e8*/ 	.word	0xffffffff


	//   ....[123]....
        /*04ec*/ 	.word	0xffffffff


	//   ....[124]....
        /*04f0*/ 	.word	0xffffffff


	//   ....[125]....
        /*04f4*/ 	.word	0xffffffff


	//   ....[126]....
        /*04f8*/ 	.word	0xffffffff


	//   ....[127]....
        /*04fc*/ 	.word	0xffffffff


	//   ....[128]....
        /*0500*/ 	.word	0xffffffff


	//   ....[129]....
        /*0504*/ 	.word	0xffffffff


	//   ....[130]....
        /*0508*/ 	.word	0xffffffff


	//   ....[131]....
        /*050c*/ 	.word	0xffffffff


	//   ....[132]....
        /*0510*/ 	.word	0xffffffff


	//   ....[133]....
        /*0514*/ 	.word	0xffffffff


	//   ....[134]....
        /*0518*/ 	.word	0xffffffff


	//   ....[135]....
        /*051c*/ 	.word	0xffffffff


	//   ....[136]....
        /*0520*/ 	.word	0xffffffff


	//   ....[137]....
        /*0524*/ 	.word	0xffffffff


	//   ....[138]....
        /*0528*/ 	.word	0xffffffff


	//   ....[139]....
        /*052c*/ 	.word	0xffffffff


	//   ....[140]....
        /*0530*/ 	.word	0xffffffff


	//   ....[141]....
        /*0534*/ 	.word	0xffffffff


	//   ....[142]....
        /*0538*/ 	.word	0xffffffff


	//   ....[143]....
        /*053c*/ 	.word	0xffffffff


	//   ....[144]....
        /*0540*/ 	.word	0xffffffff


	//   ....[145]....
        /*0544*/ 	.word	0xffffffff


	//   ....[146]....
        /*0548*/ 	.word	0xffffffff


	//   ....[147]....
        /*054c*/ 	.word	0xffffffff


	//   ....[148]....
        /*0550*/ 	.word	0xffffffff


	//   ....[149]....
        /*0554*/ 	.word	0xffffffff


	//   ....[150]....
        /*0558*/ 	.word	0xffffffff


	//   ....[151]....
        /*055c*/ 	.word	0xffffffff


	//   ....[152]....
        /*0560*/ 	.word	0xffffffff


	//   ....[153]....
        /*0564*/ 	.word	0xffffffff


	//   ....[154]....
        /*0568*/ 	.word	0xffffffff


	//   ....[155]....
        /*056c*/ 	.word	0xffffffff


	//   ....[156]....
        /*0570*/ 	.word	0xffffffff


	//   ....[157]....
        /*0574*/ 	.word	0xffffffff


	//   ....[158]....
        /*0578*/ 	.word	0xffffffff


	//   ....[159]....
        /*057c*/ 	.word	0xffffffff


	//   ....[160]....
        /*0580*/ 	.word	0xffffffff


	//   ....[161]....
        /*0584*/ 	.word	0xffffffff


	//   ....[162]....
        /*0588*/ 	.word	0xffffffff


	//----- nvinfo : EIATTR_COOP_GROUP_INSTR_OFFSETS
	.align		4
.L_366:
        /*058c*/ 	.byte	0x04, 0x28
        /*058e*/ 	.short	(.L_368 - .L_367)


	//   ....[0]....
.L_367:
        /*0590*/ 	.word	0x000000a0


	//   ....[1]....
        /*0594*/ 	.word	0x000017e0


	//   ....[2]....
        /*0598*/ 	.word	0x00001810


	//   ....[3]....
        /*059c*/ 	.word	0x000019d0


	//   ....[4]....
        /*05a0*/ 	.word	0x00001a00


	//   ....[5]....
        /*05a4*/ 	.word	0x00001ad0


	//   ....[6]....
        /*05a8*/ 	.word	0x00001b00


	//   ....[7]....
        /*05ac*/ 	.word	0x00001bd0


	//   ....[8]....
        /*05b0*/ 	.word	0x00001c00


	//   ....[9]....
        /*05b4*/ 	.word	0x00001cd0


	//   ....[10]....
        /*05b8*/ 	.word	0x00001d00


	//   ....[11]....
        /*05bc*/ 	.word	0x00001dd0


	//   ....[12]....
        /*05c0*/ 	.word	0x00001e00


	//   ....[13]....
        /*05c4*/ 	.word	0x00001ed0


	//   ....[14]....
        /*05c8*/ 	.word	0x00001f00


	//   ....[15]....
        /*05cc*/ 	.word	0x00001fe0


	//   ....[16]....
        /*05d0*/ 	.word	0x00002030


	//   ....[17]....
        /*05d4*/ 	.word	0x00002520


	//   ....[18]....
        /*05d8*/ 	.word	0x00002540


	//   ....[19]....
        /*05dc*/ 	.word	0x00002560


	//   ....[20]....
        /*05e0*/ 	.word	0x00002570


	//   ....[21]....
        /*05e4*/ 	.word	0x00002580


	//   ....[22]....
        /*05e8*/ 	.word	0x00002590


	//   ....[23]....
        /*05ec*/ 	.word	0x00002a00


	//   ....[24]....
        /*05f0*/ 	.word	0x00002a30


	//   ....[25]....
        /*05f4*/ 	.word	0x00002a70


	//   ....[26]....
        /*05f8*/ 	.word	0x00002aa0


	//   ....[27]....
        /*05fc*/ 	.word	0x00002ac0


	//   ....[28]....
        /*0600*/ 	.word	0x00002ad0


	//   ....[29]....
        /*0604*/ 	.word	0x000036e0


	//   ....[30]....
        /*0608*/ 	.word	0x00003700


	//   ....[31]....
        /*060c*/ 	.word	0x00003710


	//   ....[32]....
        /*0610*/ 	.word	0x00003720


	//   ....[33]....
        /*0614*/ 	.word	0x00003730


	//   ....[34]....
        /*0618*/ 	.word	0x00003740


	//   ....[35]....
        /*061c*/ 	.word	0x00003af0


	//   ....[36]....
        /*0620*/ 	.word	0x00003d50


	//   ....[37]....
        /*0624*/ 	.word	0x00003f20


	//   ....[38]....
        /*0628*/ 	.word	0x00004510


	//   ....[39]....
        /*062c*/ 	.word	0x000050a0


	//   ....[40]....
        /*0630*/ 	.word	0x000050e0


	//   ....[41]....
        /*0634*/ 	.word	0x00005260


	//   ....[42]....
        /*0638*/ 	.word	0x00005290


	//   ....[43]....
        /*063c*/ 	.word	0x000056d0


	//   ....[44]....
        /*0640*/ 	.word	0x000057d0


	//   ....[45]....
        /*0644*/ 	.word	0x00005860


	//   ....[46]....
        /*0648*/ 	.word	0x00005970


	//   ....[47]....
        /*064c*/ 	.word	0x00007ad0


	//   ....[48]....
        /*0650*/ 	.word	0x00007ae0


	//   ....[49]....
        /*0654*/ 	.word	0x00007af0


	//   ....[50]....
        /*0658*/ 	.word	0x00007b00


	//   ....[51]....
        /*065c*/ 	.word	0x00007b10


	//   ....[52]....
        /*0660*/ 	.word	0x00007b20


	//   ....[53]....
        /*0664*/ 	.word	0x00008680


	//   ....[54]....
        /*0668*/ 	.word	0x00008690


	//   ....[55]....
        /*066c*/ 	.word	0x000086a0


	//   ....[56]....
        /*0670*/ 	.word	0x000086b0


	//   ....[57]....
        /*0674*/ 	.word	0x000086c0


	//   ....[58]....
        /*0678*/ 	.word	0x000086d0


	//   ....[59]....
        /*067c*/ 	.word	0x000088f0


	//   ....[60]....
        /*0680*/ 	.word	0x00008b00


	//   ....[61]....
        /*0684*/ 	.word	0x00008cf0


	//   ....[62]....
        /*0688*/ 	.word	0x000095e0


	//   ....[63]....
        /*068c*/ 	.word	0x00009e30


	//   ....[64]....
        /*0690*/ 	.word	0x00009e90


	//   ....[65]....
        /*0694*/ 	.word	0x00009fb0


	//   ....[66]....
        /*0698*/ 	.word	0x0000a020


	//   ....[67]....
        /*069c*/ 	.word	0x0000a160


	//   ....[68]....
        /*06a0*/ 	.word	0x0000a290


	//   ....[69]....
        /*06a4*/ 	.word	0x0000a640


	//   ....[70]....
        /*06a8*/ 	.word	0x0000a690


	//   ....[71]....
        /*06ac*/ 	.word	0x0000ca80


	//   ....[72]....
        /*06b0*/ 	.word	0x0000ca90


	//   ....[73]....
        /*06b4*/ 	.word	0x0000caa0


	//   ....[74]....
        /*06b8*/ 	.word	0x0000cab0


	//   ....[75]....
        /*06bc*/ 	.word	0x0000cac0


	//   ....[76]....
        /*06c0*/ 	.word	0x0000cad0


	//   ....[77]....
        /*06c4*/ 	.word	0x0000d630


	//   ....[78]....
        /*06c8*/ 	.word	0x0000d640


	//   ....[79]....
        /*06cc*/ 	.word	0x0000d650


	//   ....[80]....
        /*06d0*/ 	.word	0x0000d660


	//   ....[81]....
        /*06d4*/ 	.word	0x0000d670


	//   ....[82]....
        /*06d8*/ 	.word	0x0000d680


	//   ....[83]....
        /*06dc*/ 	.word	0x0000d9d0


	//   ....[84]....
        /*06e0*/ 	.word	0x0000da90


	//   ....[85]....
        /*06e4*/ 	.word	0x0000dab0


	//   ....[86]....
        /*06e8*/ 	.word	0x0000daf0


	//   ....[87]....
        /*06ec*/ 	.word	0x0000db40


	//   ....[88]....
        /*06f0*/ 	.word	0x0000db80


	//   ....[89]....
        /*06f4*/ 	.word	0x0000dc40


	//   ....[90]....
        /*06f8*/ 	.word	0x0000dff0


	//   ....[91]....
        /*06fc*/ 	.word	0x0000fa20


	//   ....[92]....
        /*0700*/ 	.word	0x0000fa30


	//   ....[93]....
        /*0704*/ 	.word	0x0000fa40


	//   ....[94]....
        /*0708*/ 	.word	0x0000fa50


	//   ....[95]....
        /*070c*/ 	.word	0x0000faa0


	//   ....[96]....
        /*0710*/ 	.word	0x0000fc00


	//   ....[97]....
        /*0714*/ 	.word	0x00010620


	//   ....[98]....
        /*0718*/ 	.word	0x00010630


	//   ....[99]....
        /*071c*/ 	.word	0x00010640


	//   ....[100]....
        /*0720*/ 	.word	0x00010650


	//   ....[101]....
        /*0724*/ 	.word	0x00010660


	//   ....[102]....
        /*0728*/ 	.word	0x00010670


	//   ....[103]....
        /*072c*/ 	.word	0x00010890


	//   ....[104]....
        /*0730*/ 	.word	0x00010a90


	//   ....[105]....
        /*0734*/ 	.word	0x00010df0


	//   ....[106]....
        /*0738*/ 	.word	0x00011710


	//   ....[107]....
        /*073c*/ 	.word	0x00011eb0


	//   ....[108]....
        /*0740*/ 	.word	0x00011f00


	//   ....[109]....
        /*0744*/ 	.word	0x00012020


	//   ....[110]....
        /*0748*/ 	.word	0x00012070


	//   ....[111]....
        /*074c*/ 	.word	0x000120e0


	//   ....[112]....
        /*0750*/ 	.word	0x000122c0


	//   ....[113]....
        /*0754*/ 	.word	0x000126e0


	//   ....[114]....
        /*0758*/ 	.word	0x00012760


	//   ....[115]....
        /*075c*/ 	.word	0x00014320


	//   ....[116]....
        /*0760*/ 	.word	0x00014330


	//   ....[117]....
        /*0764*/ 	.word	0x00014340


	//   ....[118]....
        /*0768*/ 	.word	0x00014350


	//   ....[119]....
        /*076c*/ 	.word	0x00014380


	//   ....[120]....
        /*0770*/ 	.word	0x000143a0


	//   ....[121]....
        /*0774*/ 	.word	0x000143c0


	//   ....[122]....
        /*0778*/ 	.word	0x000143d0


	//   ....[123]....
        /*077c*/ 	.word	0x00016090


	//   ....[124]....
        /*0780*/ 	.word	0x000160d0


	//   ....[125]....
        /*0784*/ 	.word	0x00016100


	//   ....[126]....
        /*0788*/ 	.word	0x00016130


	//   ....[127]....
        /*078c*/ 	.word	0x00016170


	//   ....[128]....
        /*0790*/ 	.word	0x000161b0


	//   ....[129]....
        /*0794*/ 	.word	0x000161d0


	//   ....[130]....
        /*0798*/ 	.word	0x000161e0


	//   ....[131]....
        /*079c*/ 	.word	0x000163a0


	//   ....[132]....
        /*07a0*/ 	.word	0x000163b0


	//   ....[133]....
        /*07a4*/ 	.word	0x000164b0


	//   ....[134]....
        /*07a8*/ 	.word	0x000164e0


	//   ....[135]....
        /*07ac*/ 	.word	0x000165c0


	//   ....[136]....
        /*07b0*/ 	.word	0x000165f0


	//   ....[137]....
        /*07b4*/ 	.word	0x000166d0


	//   ....[138]....
        /*07b8*/ 	.word	0x00016700


	//   ....[139]....
        /*07bc*/ 	.word	0x000167e0


	//   ....[140]....
        /*07c0*/ 	.word	0x00016810


	//   ....[141]....
        /*07c4*/ 	.word	0x000168f0


	//   ....[142]....
        /*07c8*/ 	.word	0x00016920


	//   ....[143]....
        /*07cc*/ 	.word	0x00016a00


	//   ....[144]....
        /*07d0*/ 	.word	0x00016a30


	//   ....[145]....
        /*07d4*/ 	.word	0x00016b10


	//   ....[146]....
        /*07d8*/ 	.word	0x00016b30


	//   ....[147]....
        /*07dc*/ 	.word	0x000173f0


	//   ....[148]....
        /*07e0*/ 	.word	0x00017400


	//   ....[149]....
        /*07e4*/ 	.word	0x000174d0


	//   ....[150]....
        /*07e8*/ 	.word	0x00017500


	//   ....[151]....
        /*07ec*/ 	.word	0x000175d0


	//   ....[152]....
        /*07f0*/ 	.word	0x00017600


	//   ....[153]....
        /*07f4*/ 	.word	0x000176d0


	//   ....[154]....
        /*07f8*/ 	.word	0x00017700


	//   ....[155]....
        /*07fc*/ 	.word	0x000177d0


	//   ....[156]....
        /*0800*/ 	.word	0x00017800


	//   ....[157]....
        /*0804*/ 	.word	0x000178d0


	//   ....[158]....
        /*0808*/ 	.word	0x00017900


	//   ....[159]....
        /*080c*/ 	.word	0x000179d0


	//   ....[160]....
        /*0810*/ 	.word	0x00017a00


	//   ....[161]....
        /*0814*/ 	.word	0x00017ad0


	//   ....[162]....
        /*0818*/ 	.word	0x00017af0


	//----- nvinfo : EIATTR_EXIT_INSTR_OFFSETS
	.align		4
.L_368:
        /*081c*/ 	.byte	0x04, 0x1c
        /*081e*/ 	.short	(.L_370 - .L_369)


	//   ....[0]....
.L_369:
        /*0820*/ 	.word	0x00000450


	//   ....[1]....
        /*0824*/ 	.word	0x00016b40


	//   ....[2]....
        /*0828*/ 	.word	0x00016ba0


	//   ....[3]....
        /*082c*/ 	.word	0x00016c00


	//   ....[4]....
        /*0830*/ 	.word	0x00017b00


	//   ....[5]....
        /*0834*/ 	.word	0x00017b50


	//   ....[6]....
        /*0838*/ 	.word	0x00017bb0


	//----- nvinfo : EIATTR_CTAIDZ_USED
	.align		4
.L_370:
        /*083c*/ 	.byte	0x01, 0x04
	.zero		2


	//----- nvinfo : EIATTR_MAX_THREADS
	.align		4
        /*0840*/ 	.byte	0x04, 0x05
        /*0842*/ 	.short	(.L_372 - .L_371)
.L_371:
        /*0844*/ 	.word	0x00000080
        /*0848*/ 	.word	0x00000001
        /*084c*/ 	.word	0x00000001


	//----- nvinfo : EIATTR_CRS_STACK_SIZE
	.align		4
.L_372:
        /*0850*/ 	.byte	0x04, 0x1e
        /*0852*/ 	.short	(.L_374 - .L_373)
.L_373:
        /*0854*/ 	.word	0x00000000
.L_374:


//--------------------- .nv.info._ZN7cutlass13device_kernelIN5flash19enable_sm80_to_sm89INS1_16FlashAttnFwdSm80INS1_25CollectiveMainloopFwdSm80ILi4ELi1ELb0EN4cute5tupleIJNS5_1CILi128EEENS7_ILi48EEES8_EEELi128ENS_6half_tEfNS_4arch4Sm80ELb0ELb1ELb0ELb1ELb1ELb1ELb1ELb0EEENS1_21CollectiveEpilogueFwdINS6_IJS8_S8_S9_EEENS6_IJNS7_ILi1EEESH_SH_EEESB_SD_Li128ELb1ELb1ELb0ELb0EEENS1_19SingleTileSchedulerILb1ELb0ELb1ELi128EEEEEEEEEvNT_6ParamsE --------------------------
	.section	.nv.info._ZN7cutlass13device_kernelIN5flash19enable_sm80_to_sm89INS1_16FlashAttnFwdSm80INS1_25CollectiveMainloopFwdSm80ILi4ELi1ELb0EN4cute5tupleIJNS5_1CILi128EEENS7_ILi48EEES8_EEELi128ENS_6half_tEfNS_4arch4Sm80ELb0ELb1ELb0ELb1ELb1ELb1ELb1ELb0EEENS1_21CollectiveEpilogueFwdINS6_IJS8_S8_S9_EEENS6_IJNS7_ILi1EEESH_SH_EEESB_SD_Li128ELb1ELb1ELb0ELb0EEENS1_19SingleTileSchedulerILb1ELb0ELb1ELi128EEEEEEEEEvNT_6ParamsE,"",@"SHT_CUDA_INFO"
	.sectionflags	@""
	.align	4


	//----- nvinfo : EIATTR_CUDA_API_VERSION
	.align		4
        /*0000*/ 	.byte	0x04, 0x37
        /*0002*/ 	.short	(.L_376 - .L_375)
.L_375:
        /*0004*/ 	.word	0x00000082


	//----- nvinfo : EIATTR_SW2861232_WAR
	.align		4
.L_376:
        /*0008*/ 	.byte	0x01, 0x35
	.zero		2


	//----- nvinfo : EIATTR_PARAM_CBANK
	.align		4
        /*000c*/ 	.byte	0x04, 0x0a
        /*000e*/ 	.short	(.L_378 - .L_377)
	.align		4
.L_377:
        /*0010*/ 	.word	index@(.nv.constant0._ZN7cutlass13device_kernelIN5flash19enable_sm80_to_sm89INS1_16FlashAttnFwdSm80INS1_25CollectiveMainloopFwdSm80ILi4ELi1ELb0EN4cute5tupleIJNS5_1CILi128EEENS7_ILi48EEES8_EEELi128ENS_6half_tEfNS_4arch4Sm80ELb0ELb1ELb0ELb1ELb1ELb1ELb1ELb0EEENS1_21CollectiveEpilogueFwdINS6_IJS8_S8_S9_EEENS6_IJNS7_ILi1EEESH_SH_EEESB_SD_Li128ELb1ELb1ELb0ELb0EEENS1_19SingleTileSchedulerILb1ELb0ELb1ELi128EEEEEEEEEvNT_6ParamsE)
        /*0014*/ 	.short	0x0160
        /*0016*/ 	.short	0x0418


	//----- nvinfo : EIATTR_CBANK_PARAM_SIZE
	.align		4
.L_378:
        /*0018*/ 	.byte	0x03, 0x19
        /*001a*/ 	.short	0x0418


	//----- nvinfo : EIATTR_KPARAM_INFO
	.align		4
        /*001c*/ 	.byte	0x04, 0x17
        /*001e*/ 	.short	(.L_380 - .L_379)
.L_379:
        /*0020*/ 	.word	0x00000000
        /*0024*/ 	.short	0x0000
        /*0026*/ 	.short	0x0000
        /*0028*/ 	.byte	0x00, 0xf0, 0x61, 0x10


	//----- nvinfo : EIATTR_MAXREG_COUNT
	.align		4
.L_380:
        /*002c*/ 	.byte	0x03, 0x1b
        /*002e*/ 	.short	0x00ff


	//----- nvinfo : EIATTR_NUM_BARRIERS
	.align		4
        /*0030*/ 	.byte	0x02, 0x4c
        /*0032*/ 	.byte	0x02
	.zero		1


	//----- nvinfo : EIATTR_ANNOTATIONS
	.align		4
        /*0034*/ 	.byte	0x04, 0x55
        /*0036*/ 	.short	(.L_382 - .L_381)


	//   ....[0]....
.L_381:
        /* <DEDUP_REMOVED lines=94> */


	//----- nvinfo : EIATTR_MERCURY_ISA_VERSION
	.align		4
.L_382:
        /*0608*/ 	.byte	0x03, 0x5f
        /*060a*/ 	.short	0x0000


	//----- nvinfo : EIATTR_COOP_GROUP_MASK_REGIDS
	.align		4
        /*060c*/ 	.byte	0x04, 0x29
        /*060e*/ 	.short	(.L_384 - .L_383)


	//   ....[0]....
.L_383:
        /*0610*/ 	.word	0xffffffff


	//   ....[1]....
        /*0614*/ 	.word	0xffffffff


	//   ....[2]....
        /*0618*/ 	.word	0xffffffff


	//   ....[3]....
        /*061c*/ 	.word	0xffffffff


	//   ....[4]....
        /*0620*/ 	.word	0xffffffff


	//   ....[5]....
        /*0624*/ 	.word	0xffffffff


	//   ....[6]....
        /*0628*/ 	.word	0xffffffff


	//   ....[7]....
        /*062c*/ 	.word	0xffffffff


	//   ....[8]....
        /*0630*/ 	.word	0xffffffff


	//   ....[9]....
        /*0634*/ 	.word	0xffffffff


	//   ....[10]....
        /*0638*/ 	.word	0xffffffff


	//   ....[11]....
        /*063c*/ 	.word	0xffffffff


	//   ....[12]....
        /*0640*/ 	.word	0xffffffff


	//   ....[13]....
        /*0644*/ 	.word	0xffffffff


	//   ....[14]....
        /*0648*/ 	.word	0xffffffff


	//   ....[15]....
        /*064c*/ 	.word	0xffffffff


	//   ....[16]....
        /*0650*/ 	.word	0xffffffff


	//   ....[17]....
        /*0654*/ 	.word	0xffffffff


	//   ....[18]....
        /*0658*/ 	.word	0xffffffff


	//   ....[19]....
        /*065c*/ 	.word	0xffffffff


	//   ....[20]....
        /*0660*/ 	.word	0xffffffff


	//   ....[21]....
        /*0664*/ 	.word	0xffffffff


	//   ....[22]....
        /*0668*/ 	.word	0xffffffff


	//   ....[23]....
        /*066c*/ 	.word	0xffffffff


	//   ....[24]....
        /*0670*/ 	.word	0xffffffff


	//   ....[25]....
        /*0674*/ 	.word	0xffffffff


	//   ....[26]....
        /*0678*/ 	.word	0xffffffff


	//   ....[27]....
        /*067c*/ 	.word	0xffffffff


	//   ....[28]....
        /*0680*/ 	.word	0xffffffff


	//   ....[29]....
        /*0684*/ 	.word	0xffffffff


	//   ....[30]....
        /*0688*/ 	.word	0xffffffff


	//   ....[31]....
        /*068c*/ 	.word	0xffffffff


	//   ....[32]....
        /*0690*/ 	.word	0xffffffff


	//   ....[33]....
        /*0694*/ 	.word	0xffffffff


	//   ....[34]....
        /*0698*/ 	.word	0xffffffff


	//   ....[35]....
        /*069c*/ 	.word	0xffffffff


	//   ....[36]....
        /*06a0*/ 	.word	0xffffffff


	//   ....[37]....
        /*06a4*/ 	.word	0xffffffff


	//   ....[38]....
        /*06a8*/ 	.word	0xffffffff


	//   ....[39]....
        /*06ac*/ 	.word	0xffffffff


	//   ....[40]....
        /*06b0*/ 	.word	0xffffffff


	//   ....[41]....
        /*06b4*/ 	.word	0xffffffff


	//   ....[42]....
        /*06b8*/ 	.word	0xffffffff


	//   ....[43]....
        /*06bc*/ 	.word	0xffffffff


	//   ....[44]....
        /*06c0*/ 	.word	0xffffffff


	//   ....[45]....
        /*06c4*/ 	.word	0xffffffff


	//   ....[46]....
        /*06c8*/ 	.word	0xffffffff


	//   ....[47]....
        /*06cc*/ 	.word	0xffffffff


	//   ....[48]....
        /*06d0*/ 	.word	0xffffffff


	//   ....[49]....
        /*06d4*/ 	.word	0xffffffff


	//   ....[50]....
        /*06d8*/ 	.word	0xffffffff


	//   ....[51]....
        /*06dc*/ 	.word	0xffffffff


	//   ....[52]....
        /*06e0*/ 	.word	0xffffffff


	//   ....[53]....
        /*06e4*/ 	.word	0xffffffff


	//   ....[54]....
        /*06e8*/ 	.word	0xffffffff


	//   ....[55]....
        /*06ec*/ 	.word	0xffffffff


	//   ....[56]....
        /*06f0*/ 	.word	0xffffffff


	//   ....[57]....
        /*06f4*/ 	.word	0xffffffff


	//   ....[58]....
        /*06f8*/ 	.word	0xffffffff


	//   ....[59]....
        /*06fc*/ 	.word	0xffffffff


	//   ....[60]....
        /*0700*/ 	.word	0xffffffff


	//   ....[61]....
        /*0704*/ 	.word	0xffffffff


	//   ....[62]....
        /*0708*/ 	.word	0xffffffff


	//   ....[63]....
        /*070c*/ 	.word	0xffffffff


	//   ....[64]....
        /*0710*/ 	.word	0xffffffff


	//   ....[65]....
        /*0714*/ 	.word	0xffffffff


	//   ....[66]....
        /*0718*/ 	.word	0xffffffff


	//   ....[67]....
        /*071c*/ 	.word	0xffffffff


	//   ....[68]....
        /*0720*/ 	.word	0xffffffff


	//   ....[69]....
        /*0724*/ 	.word	0xffffffff


	//   ....[70]....
        /*0728*/ 	.word	0xffffffff


	//   ....[71]....
        /*072c*/ 	.word	0xffffffff


	//   ....[72]....
        /*0730*/ 	.word	0xffffffff


	//   ....[73]....
        /*0734*/ 	.word	0xffffffff


	//   ....[74]....
        /*0738*/ 	.word	0xffffffff


	//   ....[75]....
        /*073c*/ 	.word	0xffffffff


	//   ....[76]....
        /*0740*/ 	.word	0xffffffff


	//   ....[77]....
        /*0744*/ 	.word	0xffffffff


	//   ....[78]....
        /*0748*/ 	.word	0xffffffff


	//   ....[79]....
        /*074c*/ 	.word	0xffffffff


	//   ....[80]....
        /*0750*/ 	.word	0xffffffff


	//   ....[81]....
        /*0754*/ 	.word	0xffffffff


	//   ....[82]....
        /*0758*/ 	.word	0xffffffff


	//   ....[83]....
        /*075c*/ 	.word	0xffffffff


	//   ....[84]....
        /*0760*/ 	.word	0xffffffff


	//   ....[85]....
        /*0764*/ 	.word	0xffffffff


	//   ....[86]....
        /*0768*/ 	.word	0xffffffff


	//   ....[87]....
        /*076c*/ 	.word	0xffffffff


	//   ....[88]....
        /*0770*/ 	.word	0xffffffff


	//   ....[89]....
        /*0774*/ 	.word	0xffffffff


	//   ....[90]....
        /*0778*/ 	.word	0xffffffff


	//   ....[91]....
        /*077c*/ 	.word	0xffffffff


	//   ....[92]....
        /*0780*/ 	.word	0xffffffff


	//   ....[93]....
        /*0784*/ 	.word	0xffffffff


	//   ....[94]....
        /*0788*/ 	.word	0xffffffff


	//   ....[95]....
        /*078c*/ 	.word	0xffffffff


	//   ....[96]....
        /*0790*/ 	.word	0xffffffff


	//   ....[97]....
        /*0794*/ 	.word	0xffffffff


	//   ....[98]....
        /*0798*/ 	.word	0xffffffff


	//   ....[99]....
        /*079c*/ 	.word	0xffffffff


	//   ....[100]....
        /*07a0*/ 	.word	0xffffffff


	//   ....[101]....
        /*07a4*/ 	.word	0xffffffff


	//   ....[102]....
        /*07a8*/ 	.word	0xffffffff


	//   ....[103]....
        /*07ac*/ 	.word	0xffffffff


	//   ....[104]....
        /*07b0*/ 	.word	0xffffffff


	//   ....[105]....
        /*07b4*/ 	.word	0xffffffff


	//   ....[106]....
        /*07b8*/ 	.word	0xffffffff


	//   ....[107]....
        /*07bc*/ 	.word	0xffffffff


	//   ....[108]....
        /*07c0*/ 	.word	0xffffffff


	//   ....[109]....
        /*07c4*/ 	.word	0xffffffff


	//   ....[110]....
        /*07c8*/ 	.word	0xffffffff


	//   ....[111]....
        /*07cc*/ 	.word	0xffffffff


	//   ....[112]....
        /*07d0*/ 	.word	0xffffffff


	//   ....[113]....
        /*07d4*/ 	.word	0xffffffff


	//   ....[114]....
        /*07d8*/ 	.word	0xffffffff


	//   ....[115]....
        /*07dc*/ 	.word	0xffffffff


	//   ....[116]....
        /*07e0*/ 	.word	0xffffffff


	//   ....[117]....
        /*07e4*/ 	.word	0xffffffff


	//   ....[118]....
        /*07e8*/ 	.word	0xffffffff


	//   ....[119]....
        /*07ec*/ 	.word	0xffffffff


	//   ....[120]....
        /*07f0*/ 	.word	0xffffffff


	//   ....[121]....
        /*07f4*/ 	.word	0xffffffff


	//   ....[122]....
        /*07f8*/ 	.word	0xffffffff


	//   ....[123]....
        /*07fc*/ 	.word	0xffffffff


	//   ....[124]....
        /*0800*/ 	.word	0xffffffff


	//   ....[125]....
        /*0804*/ 	.word	0xffffffff


	//   ....[126]....
        /*0808*/ 	.word	0xffffffff


	//   ....[127]....
        /*080c*/ 	.word	0xffffffff


	//   ....[128]....
        /*0810*/ 	.word	0xffffffff


	//   ....[129]....
        /*0814*/ 	.word	0xffffffff


	//   ....[130]....
        /*0818*/ 	.word	0xffffffff


	//   ....[131]....
        /*081c*/ 	.word	0xffffffff


	//   ....[132]....
        /*0820*/ 	.word	0xffffffff


	//   ....[133]....
        /*0824*/ 	.word	0xffffffff


	//   ....[134]....
        /*0828*/ 	.word	0xffffffff


	//   ....[135]....
        /*082c*/ 	.word	0xffffffff


	//   ....[136]....
        /*0830*/ 	.word	0xffffffff


	//   ....[137]....
        /*0834*/ 	.word	0xffffffff


	//   ....[138]....
        /*0838*/ 	.word	0xffffffff


	//   ....[139]....
        /*083c*/ 	.word	0xffffffff


	//   ....[140]....
        /*0840*/ 	.word	0xffffffff


	//   ....[141]....
        /*0844*/ 	.word	0xffffffff


	//   ....[142]....
        /*0848*/ 	.word	0xffffffff


	//   ....[143]....
        /*084c*/ 	.word	0xffffffff


	//   ....[144]....
        /*0850*/ 	.word	0xffffffff


	//   ....[145]....
        /*0854*/ 	.word	0xffffffff


	//   ....[146]....
        /*0858*/ 	.word	0xffffffff


	//   ....[147]....
        /*085c*/ 	.word	0xffffffff


	//   ....[148]....
        /*0860*/ 	.word	0xffffffff


	//   ....[149]....
        /*0864*/ 	.word	0xffffffff


	//   ....[150]....
        /*0868*/ 	.word	0xffffffff


	//   ....[151]....
        /*086c*/ 	.word	0xffffffff


	//   ....[152]....
        /*0870*/ 	.word	0xffffffff


	//   ....[153]....
        /*0874*/ 	.word	0xffffffff


	//   ....[154]....
        /*0878*/ 	.word	0xffffffff


	//   ....[155]....
        /*087c*/ 	.word	0xffffffff


	//   ....[156]....
        /*0880*/ 	.word	0xffffffff


	//   ....[157]....
        /*0884*/ 	.word	0xffffffff


	//   ....[158]....
        /*0888*/ 	.word	0xffffffff


	//   ....[159]....
        /*088c*/ 	.word	0xffffffff


	//   ....[160]....
        /*0890*/ 	.word	0xffffffff


	//   ....[161]....
        /*0894*/ 	.word	0xffffffff


	//   ....[162]....
        /*0898*/ 	.word	0xffffffff


	//   ....[163]....
        /*089c*/ 	.word	0xffffffff


	//   ....[164]....
        /*08a0*/ 	.word	0xffffffff


	//   ....[165]....
        /*08a4*/ 	.word	0xffffffff


	//   ....[166]....
        /*08a8*/ 	.word	0xffffffff


	//   ....[167]....
        /*08ac*/ 	.word	0xffffffff


	//   ....[168]....
        /*08b0*/ 	.word	0xffffffff


	//   ....[169]....
        /*08b4*/ 	.word	0xffffffff


	//   ....[170]....
        /*08b8*/ 	.word	0xffffffff


	//   ....[171]....
        /*08bc*/ 	.word	0xffffffff


	//   ....[172]....
        /*08c0*/ 	.word	0xffffffff


	//   ....[173]....
        /*08c4*/ 	.word	0xffffffff


	//   ....[174]....
        /*08c8*/ 	.word	0xffffffff


	//   ....[175]....
        /*08cc*/ 	.word	0xffffffff


	//   ....[176]....
        /*08d0*/ 	.word	0xffffffff


	//   ....[177]....
        /*08d4*/ 	.word	0xffffffff


	//   ....[178]....
        /*08d8*/ 	.word	0xffffffff


	//   ....[179]....
        /*08dc*/ 	.word	0xffffffff


	//   ....[180]....
        /*08e0*/ 	.word	0xffffffff


	//   ....[181]....
        /*08e4*/ 	.word	0xffffffff


	//   ....[182]....
        /*08e8*/ 	.word	0xffffffff


	//   ....[183]....
        /*08ec*/ 	.word	0xffffffff


	//   ....[184]....
        /*08f0*/ 	.word	0xffffffff


	//   ....[185]....
        /*08f4*/ 	.word	0xffffffff


	//   ....[186]....
        /*08f8*/ 	.word	0xffffffff


	//   ....[187]....
        /*08fc*/ 	.word	0xffffffff


	//   ....[188]....
        /*0900*/ 	.word	0xffffffff


	//   ....[189]....
        /*0904*/ 	.word	0xffffffff


	//   ....[190]....
        /*0908*/ 	.word	0xffffffff


	//   ....[191]....
        /*090c*/ 	.word	0xffffffff


	//   ....[192]....
        /*0910*/ 	.word	0xffffffff


	//   ....[193]....
        /*0914*/ 	.word	0xffffffff


	//   ....[194]....
        /*0918*/ 	.word	0xffffffff


	//   ....[195]....
        /*091c*/ 	.word	0xffffffff


	//   ....[196]....
        /*0920*/ 	.word	0xffffffff


	//   ....[197]....
        /*0924*/ 	.word	0xffffffff


	//   ....[198]....
        /*0928*/ 	.word	0xffffffff


	//   ....[199]....
        /*092c*/ 	.word	0xffffffff


	//   ....[200]....
        /*0930*/ 	.word	0xffffffff


	//   ....[201]....
        /*0934*/ 	.word	0xffffffff


	//   ....[202]....
        /*0938*/ 	.word	0xffffffff


	//   ....[203]....
        /*093c*/ 	.word	0xffffffff


	//   ....[204]....
        /*0940*/ 	.word	0xffffffff


	//   ....[205]....
        /*0944*/ 	.word	0xffffffff


	//   ....[206]....
        /*0948*/ 	.word	0xffffffff


	//   ....[207]....
        /*094c*/ 	.word	0xffffffff


	//   ....[208]....
        /*0950*/ 	.word	0xffffffff


	//   ....[209]....
        /*0954*/ 	.word	0xffffffff


	//   ....[210]....
        /*0958*/ 	.word	0xffffffff


	//   ....[211]....
        /*095c*/ 	.word	0xffffffff


	//   ....[212]....
        /*0960*/ 	.word	0xffffffff


	//   ....[213]....
        /*0964*/ 	.word	0xffffffff


	//   ....[214]....
        /*0968*/ 	.word	0xffffffff


	//   ....[215]....
        /*096c*/ 	.word	0xffffffff


	//   ....[216]....
        /*0970*/ 	.word	0xffffffff


	//   ....[217]....
        /*0974*/ 	.word	0xffffffff


	//   ....[218]....
        /*0978*/ 	.word	0xffffffff


	//   ....[219]....
        /*097c*/ 	.word	0xffffffff


	//   ....[220]....
        /*0980*/ 	.word	0xffffffff


	//   ....[221]....
        /*0984*/ 	.word	0xffffffff


	//   ....[222]....
        /*0988*/ 	.word	0xffffffff


	//   ....[223]....
        /*098c*/ 	.word	0xffffffff


	//   ....[224]....
        /*0990*/ 	.word	0xffffffff


	//   ....[225]....
        /*0994*/ 	.word	0xffffffff


	//   ....[226]....
        /*0998*/ 	.word	0xffffffff


	//   ....[227]....
        /*099c*/ 	.word	0xffffffff


	//   ....[228]....
        /*09a0*/ 	.word	0xffffffff


	//   ....[229]....
        /*09a4*/ 	.word	0xffffffff


	//   ....[230]....
        /*09a8*/ 	.word	0xffffffff


	//   ....[231]....
        /*09ac*/ 	.word	0xffffffff


	//   ....[232]....
        /*09b0*/ 	.word	0xffffffff


	//   ....[233]....
        /*09b4*/ 	.word	0xffffffff


	//   ....[234]....
        /*09b8*/ 	.word	0xffffffff


	//   ....[235]....
        /*09bc*/ 	.word	0xffffffff


	//   ....[236]....
        /*09c0*/ 	.word	0xffffffff


	//   ....[237]....
        /*09c4*/ 	.word	0xffffffff


	//   ....[238]....
        /*09c8*/ 	.word	0xffffffff


	//   ....[239]....
        /*09cc*/ 	.word	0xffffffff


	//   ....[240]....
        /*09d0*/ 	.word	0xffffffff


	//   ....[241]....
        /*09d4*/ 	.word	0xffffffff


	//   ....[242]....
        /*09d8*/ 	.word	0xffffffff


	//   ....[243]....
        /*09dc*/ 	.word	0xffffffff


	//   ....[244]....
        /*09e0*/ 	.word	0xffffffff


	//   ....[245]....
        /*09e4*/ 	.word	0xffffffff


	//   ....[246]....
        /*09e8*/ 	.word	0xffffffff


	//   ....[247]....
        /*09ec*/ 	.word	0xffffffff


	//   ....[248]....
        /*09f0*/ 	.word	0xffffffff


	//   ....[249]....
        /*09f4*/ 	.word	0xffffffff


	//   ....[250]....
        /*09f8*/ 	.word	0xffffffff


	//   ....[251]....
        /*09fc*/ 	.word	0xffffffff


	//   ....[252]....
        /*0a00*/ 	.word	0xffffffff


	//   ....[253]....
        /*0a04*/ 	.word	0xffffffff


	//   ....[254]....
        /*0a08*/ 	.word	0xffffffff


	//   ....[255]....
        /*0a0c*/ 	.word	0xffffffff


	//   ....[0]....
        /*0a10*/ 	.word	0xffffffff


	//   ....[1]....
        /*0a14*/ 	.word	0xffffffff


	//   ....[2]....
        /*0a18*/ 	.word	0xffffffff


	//   ....[3]....
        /*0a1c*/ 	.word	0xffffffff


	//   ....[4]....
        /*0a20*/ 	.word	0xffffffff


	//   ....[5]....
        /*0a24*/ 	.word	0xffffffff


	//   ....[6]....
        /*0a28*/ 	.word	0xffffffff


	//   ....[7]....
        /*0a2c*/ 	.word	0xffffffff


	//   ....[8]....
        /*0a30*/ 	.word	0xffffffff


	//   ....[9]....
        /*0a34*/ 	.word	0xffffffff


	//   ....[10]....
        /*0a38*/ 	.word	0xffffffff


	//   ....[11]....
        /*0a3c*/ 	.word	0xffffffff


	//   ....[12]....
        /*0a40*/ 	.word	0xffffffff


	//   ....[13]....
        /*0a44*/ 	.word	0xffffffff


	//   ....[14]....
        /*0a48*/ 	.word	0xffffffff


	//   ....[15]....
        /*0a4c*/ 	.word	0xffffffff


	//   ....[16]....
        /*0a50*/ 	.word	0xffffffff


	//   ....[17]....
        /*0a54*/ 	.word	0xffffffff


	//   ....[18]....
        /*0a58*/ 	.word	0xffffffff


	//   ....[19]....
        /*0a5c*/ 	.word	0xffffffff


	//   ....[20]....
        /*0a60*/ 	.word	0xffffffff


	//   ....[21]....
        /*0a64*/ 	.word	0xffffffff


	//   ....[22]....
        /*0a68*/ 	.word	0xffffffff


	//   ....[23]....
        /*0a6c*/ 	.word	0xffffffff


	//   ....[24]....
        /*0a70*/ 	.word	0xffffffff


	//   ....[25]....
        /*0a74*/ 	.word	0xffffffff


	//   ....[26]....
        /*0a78*/ 	.word	0xffffffff


	//   ....[27]....
        /*0a7c*/ 	.word	0xffffffff


	//   ....[28]....
        /*0a80*/ 	.word	0xffffffff


	//   ....[29]....
        /*0a84*/ 	.word	0xffffffff


	//   ....[30]....
        /*0a88*/ 	.word	0xffffffff


	//   ....[31]....
        /*0a8c*/ 	.word	0xffffffff


	//   ....[32]....
        /*0a90*/ 	.word	0xffffffff


	//   ....[33]....
        /*0a94*/ 	.word	0xffffffff


	//   ....[34]....
        /*0a98*/ 	.word	0xffffffff


	//   ....[35]....
        /*0a9c*/ 	.word	0xffffffff


	//   ....[36]....
        /*0aa0*/ 	.word	0xffffffff


	//   ....[37]....
        /*0aa4*/ 	.word	0xffffffff


	//   ....[38]....
        /*0aa8*/ 	.word	0xffffffff


	//   ....[39]....
        /*0aac*/ 	.word	0xffffffff


	//   ....[40]....
        /*0ab0*/ 	.word	0xffffffff


	//   ....[41]....
        /*0ab4*/ 	.word	0xffffffff


	//   ....[42]....
        /*0ab8*/ 	.word	0xffffffff


	//   ....[43]....
        /*0abc*/ 	.word	0xffffffff


	//   ....[44]....
        /*0ac0*/ 	.word	0xffffffff


	//   ....[45]....
        /*0ac4*/ 	.word	0xffffffff


	//   ....[46]....
        /*0ac8*/ 	.word	0xffffffff


	//   ....[47]....
        /*0acc*/ 	.word	0xffffffff


	//   ....[48]....
        /*0ad0*/ 	.word	0xffffffff


	//   ....[49]....
        /*0ad4*/ 	.word	0xffffffff


	//   ....[50]....
        /*0ad8*/ 	.word	0xffffffff


	//   ....[51]....
        /*0adc*/ 	.word	0xffffffff


	//   ....[52]....
        /*0ae0*/ 	.word	0xffffffff


	//   ....[53]....
        /*0ae4*/ 	.word	0xffffffff


	//   ....[54]....
        /*0ae8*/ 	.word	0xffffffff


	//   ....[55]....
        /*0aec*/ 	.word	0xffffffff


	//   ....[56]....
        /*0af0*/ 	.word	0xffffffff


	//   ....[57]....
        /*0af4*/ 	.word	0xffffffff


	//   ....[58]....
        /*0af8*/ 	.word	0xffffffff


	//   ....[59]....
        /*0afc*/ 	.word	0xffffffff


	//   ....[60]....
        /*0b00*/ 	.word	0xffffffff


	//   ....[61]....
        /*0b04*/ 	.word	0xffffffff


	//   ....[62]....
        /*0b08*/ 	.word	0xffffffff


	//   ....[63]....
        /*0b0c*/ 	.word	0xffffffff


	//   ....[64]....
        /*0b10*/ 	.word	0xffffffff


	//   ....[65]....
        /*0b14*/ 	.word	0xffffffff


	//   ....[66]....
        /*0b18*/ 	.word	0xffffffff


	//   ....[67]....
        /*0b1c*/ 	.word	0xffffffff


	//   ....[68]....
        /*0b20*/ 	.word	0xffffffff


	//   ....[69]....
        /*0b24*/ 	.word	0xffffffff


	//   ....[70]....
        /*0b28*/ 	.word	0xffffffff


	//   ....[71]....
        /*0b2c*/ 	.word	0xffffffff


	//   ....[72]....
        /*0b30*/ 	.word	0xffffffff


	//   ....[73]....
        /*0b34*/ 	.word	0xffffffff


	//   ....[74]....
        /*0b38*/ 	.word	0xffffffff


	//   ....[75]....
        /*0b3c*/ 	.word	0xffffffff


	//   ....[76]....
        /*0b40*/ 	.word	0xffffffff


	//   ....[77]....
        /*0b44*/ 	.word	0xffffffff


	//   ....[78]....
        /*0b48*/ 	.word	0xffffffff


	//   ....[79]....
        /*0b4c*/ 	.word	0xffffffff


	//   ....[80]....
        /*0b50*/ 	.word	0xffffffff


	//   ....[81]....
        /*0b54*/ 	.word	0xffffffff


	//   ....[82]....
        /*0b58*/ 	.word	0xffffffff


	//   ....[83]....
        /*0b5c*/ 	.word	0xffffffff


	//   ....[84]....
        /*0b60*/ 	.word	0xffffffff


	//   ....[85]....
        /*0b64*/ 	.word	0xffffffff


	//   ....[86]....
        /*0b68*/ 	.word	0xffffffff


	//   ....[87]....
        /*0b6c*/ 	.word	0xffffffff


	//   ....[88]....
        /*0b70*/ 	.word	0xffffffff


	//   ....[89]....
        /*0b74*/ 	.word	0xffffffff


	//   ....[90]....
        /*0b78*/ 	.word	0xffffffff


	//   ....[91]....
        /*0b7c*/ 	.word	0xffffffff


	//   ....[92]....
        /*0b80*/ 	.word	0xffffffff


	//   ....[93]....
        /*0b84*/ 	.word	0xffffffff


	//   ....[94]....
        /*0b88*/ 	.word	0xffffffff


	//   ....[95]....
        /*0b8c*/ 	.word	0xffffffff


	//   ....[96]....
        /*0b90*/ 	.word	0xffffffff


	//   ....[97]....
        /*0b94*/ 	.word	0xffffffff


	//   ....[98]....
        /*0b98*/ 	.word	0xffffffff


	//   ....[99]....
        /*0b9c*/ 	.word	0xffffffff


	//   ....[100]....
        /*0ba0*/ 	.word	0xffffffff


	//   ....[101]....
        /*0ba4*/ 	.word	0xffffffff


	//   ....[102]....
        /*0ba8*/ 	.word	0xffffffff


	//   ....[103]....
        /*0bac*/ 	.word	0xffffffff


	//   ....[104]....
        /*0bb0*/ 	.word	0xffffffff


	//   ....[105]....
        /*0bb4*/ 	.word	0xffffffff


	//   ....[106]....
        /*0bb8*/ 	.word	0xffffffff


	//   ....[107]....
        /*0bbc*/ 	.word	0xffffffff


	//   ....[108]....
        /*0bc0*/ 	.word	0xffffffff


	//   ....[109]....
        /*0bc4*/ 	.word	0xffffffff


	//   ....[110]....
        /*0bc8*/ 	.word	0xffffffff


	//   ....[111]....
        /*0bcc*/ 	.word	0xffffffff


	//   ....[112]....
        /*0bd0*/ 	.word	0xffffffff


	//   ....[113]....
        /*0bd4*/ 	.word	0xffffffff


	//   ....[114]....
        /*0bd8*/ 	.word	0xffffffff


	//   ....[115]....
        /*0bdc*/ 	.word	0xffffffff


	//   ....[116]....
        /*0be0*/ 	.word	0xffffffff


	//   ....[117]....
        /*0be4*/ 	.word	0xffffffff


	//   ....[118]....
        /*0be8*/ 	.word	0xffffffff


	//   ....[119]....
        /*0bec*/ 	.word	0xffffffff


	//   ....[120]....
        /*0bf0*/ 	.word	0xffffffff


	//   ....[121]....
        /*0bf4*/ 	.word	0xffffffff


	//   ....[122]....
        /*0bf8*/ 	.word	0xffffffff


	//   ....[123]....
        /*0bfc*/ 	.word	0xffffffff


	//   ....[124]....
        /*0c00*/ 	.word	0xffffffff


	//   ....[125]....
        /*0c04*/ 	.word	0xffffffff


	//   ....[126]....
        /*0c08*/ 	.word	0xffffffff


	//   ....[127]....
        /*0c0c*/ 	.word	0xffffffff


	//   ....[128]....
        /*0c10*/ 	.word	0xffffffff


	//   ....[129]....
        /*0c14*/ 	.word	0xffffffff


	//   ....[130]....
        /*0c18*/ 	.word	0xffffffff


	//   ....[131]....
        /*0c1c*/ 	.word	0xffffffff


	//   ....[132]....
        /*0c20*/ 	.word	0xffffffff


	//   ....[133]....
        /*0c24*/ 	.word	0xffffffff


	//   ....[134]....
        /*0c28*/ 	.word	0xffffffff


	//   ....[135]....
        /*0c2c*/ 	.word	0xffffffff


	//   ....[136]....
        /*0c30*/ 	.word	0xffffffff


	//   ....[137]....
        /*0c34*/ 	.word	0xffffffff


	//   ....[138]....
        /*0c38*/ 	.word	0xffffffff


	//   ....[139]....
        /*0c3c*/ 	.word	0xffffffff


	//   ....[140]....
        /*0c40*/ 	.word	0xffffffff


	//   ....[141]....
        /*0c44*/ 	.word	0xffffffff


	//   ....[142]....
        /*0c48*/ 	.word	0xffffffff


	//   ....[143]....
        /*0c4c*/ 	.word	0xffffffff


	//   ....[144]....
        /*0c50*/ 	.word	0xffffffff


	//   ....[145]....
        /*0c54*/ 	.word	0xffffffff


	//   ....[146]....
        /*0c58*/ 	.word	0xffffffff


	//   ....[147]....
        /*0c5c*/ 	.word	0xffffffff


	//   ....[148]....
        /*0c60*/ 	.word	0xffffffff


	//   ....[149]....
        /*0c64*/ 	.word	0xffffffff


	//   ....[150]....
        /*0c68*/ 	.word	0xffffffff


	//   ....[151]....
        /*0c6c*/ 	.word	0xffffffff


	//   ....[152]....
        /*0c70*/ 	.word	0xffffffff


	//   ....[153]....
        /*0c74*/ 	.word	0xffffffff


	//   ....[154]....
        /*0c78*/ 	.word	0xffffffff


	//   ....[155]....
        /*0c7c*/ 	.word	0xffffffff


	//   ....[156]....
        /*0c80*/ 	.word	0xffffffff


	//   ....[157]....
        /*0c84*/ 	.word	0xffffffff


	//   ....[158]....
        /*0c88*/ 	.word	0xffffffff


	//   ....[159]....
        /*0c8c*/ 	.word	0xffffffff


	//   ....[160]....
        /*0c90*/ 	.word	0xffffffff


	//   ....[161]....
        /*0c94*/ 	.word	0xffffffff


	//   ....[162]....
        /*0c98*/ 	.word	0xffffffff


	//   ....[163]....
        /*0c9c*/ 	.word	0xffffffff


	//   ....[164]....
        /*0ca0*/ 	.word	0xffffffff


	//   ....[165]....
        /*0ca4*/ 	.word	0xffffffff


	//   ....[166]....
        /*0ca8*/ 	.word	0xffffffff


	//   ....[167]....
        /*0cac*/ 	.word	0xffffffff


	//   ....[168]....
        /*0cb0*/ 	.word	0xffffffff


	//   ....[169]....
        /*0cb4*/ 	.word	0xffffffff


	//   ....[170]....
        /*0cb8*/ 	.word	0xffffffff


	//   ....[171]....
        /*0cbc*/ 	.word	0xffffffff


	//   ....[172]....
        /*0cc0*/ 	.word	0xffffffff


	//   ....[173]....
        /*0cc4*/ 	.word	0xffffffff


	//   ....[174]....
        /*0cc8*/ 	.word	0xffffffff


	//   ....[175]....
        /*0ccc*/ 	.word	0xffffffff


	//   ....[176]....
        /*0cd0*/ 	.word	0xffffffff


	//   ....[177]....
        /*0cd4*/ 	.word	0xffffffff


	//   ....[178]....
        /*0cd8*/ 	.word	0xffffffff


	//   ....[179]....
        /*0cdc*/ 	.word	0xffffffff


	//   ....[180]....
        /*0ce0*/ 	.word	0xffffffff


	//   ....[181]....
        /*0ce4*/ 	.word	0xffffffff


	//   ....[182]....
        /*0ce8*/ 	.word	0xffffffff


	//   ....[183]....
        /*0cec*/ 	.word	0xffffffff


	//   ....[184]....
        /*0cf0*/ 	.word	0xffffffff


	//   ....[185]....
        /*0cf4*/ 	.word	0xffffffff


	//----- nvinfo : EIATTR_COOP_GROUP_INSTR_OFFSETS
	.align		4
.L_384:
        /*0cf8*/ 	.byte	0x04, 0x28
        /*0cfa*/ 	.short	(.L_386 - .L_385)


	//   ....[0]....
.L_385:
        /*0cfc*/ 	.word	0x00000090


	//   ....[1]....
        /*0d00*/ 	.word	0x00002310


	//   ....[2]....
        /*0d04*/ 	.word	0x00002360


	//   ....[3]....
        /*0d08*/ 	.word	0x00002b30


	//   ....[4]....
        /*0d0c*/ 	.word	0x00002b50


	//   ....[5]....
        /*0d10*/ 	.word	0x000032a0


	//   ....[6]....
        /*0d14*/ 	.word	0x000032b0


	//   ....[7]....
        /*0d18*/ 	.word	0x00003ac0


	//   ....[8]....
        /*0d1c*/ 	.word	0x00003af0


	//   ....[9]....
        /*0d20*/ 	.word	0x000046e0


	//   ....[10]....
        /*0d24*/ 	.word	0x00004710


	//   ....[11]....
        /*0d28*/ 	.word	0x00004e90


	//   ....[12]....
        /*0d2c*/ 	.word	0x00004eb0


	//   ....[13]....
        /*0d30*/ 	.word	0x00005650


	//   ....[14]....
        /*0d34*/ 	.word	0x00005680


	//   ....[15]....
        /*0d38*/ 	.word	0x00005790


	//   ....[16]....
        /*0d3c*/ 	.word	0x000057c0


	//   ....[17]....
        /*0d40*/ 	.word	0x00005890


	//   ....[18]....
        /*0d44*/ 	.word	0x000058b0


	//   ....[19]....
        /*0d48*/ 	.word	0x00005d50


	//   ....[20]....
        /*0d4c*/ 	.word	0x00005d70


	//   ....[21]....
        /*0d50*/ 	.word	0x00005ea0


	//   ....[22]....
        /*0d54*/ 	.word	0x00005ed0


	//   ....[23]....
        /*0d58*/ 	.word	0x00005fa0


	//   ....[24]....
        /*0d5c*/ 	.word	0x00005fd0


	//   ....[25]....
        /*0d60*/ 	.word	0x000071a0


	//   ....[26]....
        /*0d64*/ 	.word	0x000071c0


	//   ....[27]....
        /*0d68*/ 	.word	0x00007300


	//   ....[28]....
        /*0d6c*/ 	.word	0x00007310


	//   ....[29]....
        /*0d70*/ 	.word	0x00007440


	//   ....[30]....
        /*0d74*/ 	.word	0x00007460


	//   ....[31]....
        /*0d78*/ 	.word	0x00007590


	//   ....[32]....
        /*0d7c*/ 	.word	0x000075a0


	//   ....[33]....
        /*0d80*/ 	.word	0x000076d0


	//   ....[34]....
        /*0d84*/ 	.word	0x000076f0


	//   ....[35]....
        /*0d88*/ 	.word	0x00007820


	//   ....[36]....
        /*0d8c*/ 	.word	0x00007830


	//   ....[37]....
        /*0d90*/ 	.word	0x00007960


	//   ....[38]....
        /*0d94*/ 	.word	0x00007980


	//   ....[39]....
        /*0d98*/ 	.word	0x00007ab0


	//   ....[40]....
        /*0d9c*/ 	.word	0x00007ac0


	//   ....[41]....
        /*0da0*/ 	.word	0x00008390


	//   ....[42]....
        /*0da4*/ 	.word	0x000083c0


	//   ....[43]....
        /*0da8*/ 	.word	0x000083f0


	//   ....[44]....
        /*0dac*/ 	.word	0x00008410


	//   ....[45]....
        /*0db0*/ 	.word	0x00008430


	//   ....[46]....
        /*0db4*/ 	.word	0x00008450


	//   ....[47]....
        /*0db8*/ 	.word	0x00008980


	//   ....[48]....
        /*0dbc*/ 	.word	0x00008990


	//   ....[49]....
        /*0dc0*/ 	.word	0x000089a0


	//   ....[50]....
        /*0dc4*/ 	.word	0x000089b0


	//   ....[51]....
        /*0dc8*/ 	.word	0x00008b20


	//   ....[52]....
        /*0dcc*/ 	.word	0x00008b30


	//   ....[53]....
        /*0dd0*/ 	.word	0x000097c0


	//   ....[54]....
        /*0dd4*/ 	.word	0x00009830


	//   ....[55]....
        /*0dd8*/ 	.word	0x00009840


	//   ....[56]....
        /*0ddc*/ 	.word	0x00009850


	//   ....[57]....
        /*0de0*/ 	.word	0x00009970


	//   ....[58]....
        /*0de4*/ 	.word	0x00009980


	//   ....[59]....
        /*0de8*/ 	.word	0x00009e10


	//   ....[60]....
        /*0dec*/ 	.word	0x00009fe0


	//   ....[61]....
        /*0df0*/ 	.word	0x0000a560


	//   ....[62]....
        /*0df4*/ 	.word	0x0000ac70


	//   ....[63]....
        /*0df8*/ 	.word	0x0000b390


	//   ....[64]....
        /*0dfc*/ 	.word	0x0000b3c0


	//   ....[65]....
        /*0e00*/ 	.word	0x0000b3d0


	//   ....[66]....
        /*0e04*/ 	.word	0x0000b3e0


	//   ....[67]....
        /*0e08*/ 	.word	0x0000b400


	//   ....[68]....
        /*0e0c*/ 	.word	0x0000b420


	//   ....[69]....
        /*0e10*/ 	.word	0x0000b440


	//   ....[70]....
        /*0e14*/ 	.word	0x0000b450


	//   ....[71]....
        /*0e18*/ 	.word	0x0000cd40


	//   ....[72]....
        /*0e1c*/ 	.word	0x0000cd80


	//   ....[73]....
        /*0e20*/ 	.word	0x0000cd90


	//   ....[74]....
        /*0e24*/ 	.word	0x0000cda0


	//   ....[75]....
        /*0e28*/ 	.word	0x0000cdb0


	//   ....[76]....
        /*0e2c*/ 	.word	0x0000ceb0


	//   ....[77]....
        /*0e30*/ 	.word	0x0000dac0


	//   ....[78]....
        /*0e34*/ 	.word	0x0000db00


	//   ....[79]....
        /*0e38*/ 	.word	0x0000db10


	//   ....[80]....
        /*0e3c*/ 	.word	0x0000db20


	//   ....[81]....
        /*0e40*/ 	.word	0x0000db30


	//   ....[82]....
        /*0e44*/ 	.word	0x0000dc30


	//   ....[83]....
        /*0e48*/ 	.word	0x0000de70


	//   ....[84]....
        /*0e4c*/ 	.word	0x0000e0b0


	//   ....[85]....
        /*0e50*/ 	.word	0x0000e2d0


	//   ....[86]....
        /*0e54*/ 	.word	0x0000ed90


	//   ....[87]....
        /*0e58*/ 	.word	0x0000f550


	//   ....[88]....
        /*0e5c*/ 	.word	0x0000f580


	//   ....[89]....
        /*0e60*/ 	.word	0x0000f590


	//   ....[90]....
        /*0e64*/ 	.word	0x0000f5a0


	//   ....[91]....
        /*0e68*/ 	.word	0x0000f5b0


	//   ....[92]....
        /*0e6c*/ 	.word	0x0000f600


	//   ....[93]....
        /*0e70*/ 	.word	0x0000f610


	//   ....[94]....
        /*0e74*/ 	.word	0x0000f620


	//   ....[95]....
        /*0e78*/ 	.word	0x00011ad0


	//   ....[96]....
        /*0e7c*/ 	.word	0x00011b00


	//   ....[97]....
        /*0e80*/ 	.word	0x00011b10


	//   ....[98]....
        /*0e84*/ 	.word	0x00011b20


	//   ....[99]....
        /*0e88*/ 	.word	0x00011b30


	//   ....[100]....
        /*0e8c*/ 	.word	0x00011c20


	//   ....[101]....
        /*0e90*/ 	.word	0x00012800


	//   ....[102]....
        /*0e94*/ 	.word	0x00012830


	//   ....[103]....
        /*0e98*/ 	.word	0x00012840


	//   ....[104]....
        /*0e9c*/ 	.word	0x00012850


	//   ....[105]....
        /*0ea0*/ 	.word	0x00012860


	//   ....[106]....
        /*0ea4*/ 	.word	0x00012950


	//   ....[107]....
        /*0ea8*/ 	.word	0x00012d50


	//   ....[108]....
        /*0eac*/ 	.word	0x00012d80


	//   ....[109]....
        /*0eb0*/ 	.word	0x00012d90


	//   ....[110]....
        /*0eb4*/ 	.word	0x00012da0


	//   ....[111]....
        /*0eb8*/ 	.word	0x00012de0


	//   ....[112]....
        /*0ebc*/ 	.word	0x00012df0


	//   ....[113]....
        /*0ec0*/ 	.word	0x00012e00


	//   ....[114]....
        /*0ec4*/ 	.word	0x00012e10


	//   ....[115]....
        /*0ec8*/ 	.word	0x00014d70


	//   ....[116]....
        /*0ecc*/ 	.word	0x00014e20


	//   ....[117]....
        /*0ed0*/ 	.word	0x00014e30


	//   ....[118]....
        /*0ed4*/ 	.word	0x00014e40


	//   ....[119]....
        /*0ed8*/ 	.word	0x00014e50


	//   ....[120]....
        /*0edc*/ 	.word	0x00014e60


	//   ....[121]....
        /*0ee0*/ 	.word	0x00015a90


	//   ....[122]....
        /*0ee4*/ 	.word	0x00015ad0


	//   ....[123]....
        /*0ee8*/ 	.word	0x00015ae0


	//   ....[124]....
        /*0eec*/ 	.word	0x00015af0


	//   ....[125]....
        /*0ef0*/ 	.word	0x00015b00


	//   ....[126]....
        /*0ef4*/ 	.word	0x00015b10


	//   ....[127]....
        /*0ef8*/ 	.word	0x00015e60


	//   ....[128]....
        /*0efc*/ 	.word	0x00016060


	//   ....[129]....
        /*0f00*/ 	.word	0x00016630


	//   ....[130]....
        /*0f04*/ 	.word	0x00016d70


	//   ....[131]....
        /*0f08*/ 	.word	0x00017510


	//   ....[132]....
        /*0f0c*/ 	.word	0x00017540


	//   ....[133]....
        /*0f10*/ 	.word	0x00017550


	//   ....[134]....
        /*0f14*/ 	.word	0x00017560


	//   ....[135]....
        /*0f18*/ 	.word	0x00017590


	//   ....[136]....
        /*0f1c*/ 	.word	0x000175b0


	//   ....[137]....
        /*0f20*/ 	.word	0x000175c0


	//   ....[138]....
        /*0f24*/ 	.word	0x000175d0


	//   ....[139]....
        /*0f28*/ 	.word	0x00019520


	//   ....[140]....
        /*0f2c*/ 	.word	0x00019590


	//   ....[141]....
        /*0f30*/ 	.word	0x000195a0


	//   ....[142]....
        /*0f34*/ 	.word	0x000195b0


	//   ....[143]....
        /*0f38*/ 	.word	0x000195e0


	//   ....[144]....
        /*0f3c*/ 	.word	0x00019600


	//   ....[145]....
        /*0f40*/ 	.word	0x00019610


	//   ....[146]....
        /*0f44*/ 	.word	0x00019620


	//   ....[147]....
        /*0f48*/ 	.word	0x0001b180


	//   ....[148]....
        /*0f4c*/ 	.word	0x0001b1c0


	//   ....[149]....
        /*0f50*/ 	.word	0x0001b1f0


	//   ....[150]....
        /*0f54*/ 	.word	0x0001b210


	//   ....[151]....
        /*0f58*/ 	.word	0x0001b230


	//   ....[152]....
        /*0f5c*/ 	.word	0x0001b250


	//   ....[153]....
        /*0f60*/ 	.word	0x0001b260


	//   ....[154]....
        /*0f64*/ 	.word	0x0001b270


	//   ....[155]....
        /*0f68*/ 	.word	0x0001b4b0


	//   ....[156]....
        /*0f6c*/ 	.word	0x0001b4c0


	//   ....[157]....
        /*0f70*/ 	.word	0x0001b5c0


	//   ....[158]....
        /*0f74*/ 	.word	0x0001b5f0


	//   ....[159]....
        /*0f78*/ 	.word	0x0001b6d0


	//   ....[160]....
        /*0f7c*/ 	.word	0x0001b700


	//   ....[161]....
        /*0f80*/ 	.word	0x0001b7e0


	//   ....[162]....
        /*0f84*/ 	.word	0x0001b810


	//   ....[163]....
        /*0f88*/ 	.word	0x0001b8f0


	//   ....[164]....
        /*0f8c*/ 	.word	0x0001b920


	//   ....[165]....
        /*0f90*/ 	.word	0x0001ba00


	//   ....[166]....
        /*0f94*/ 	.word	0x0001ba30


	//   ....[167]....
        /*0f98*/ 	.word	0x0001bb10


	//   ....[168]....
        /*0f9c*/ 	.word	0x0001bb40


	//   ....[169]....
        /*0fa0*/ 	.word	0x0001bc20


	//   ....[170]....
        /*0fa4*/ 	.word	0x0001bc40


	//   ....[171]....
        /*0fa8*/ 	.word	0x0001c3c0


	//   ....[172]....
        /*0fac*/ 	.word	0x0001c3e0


	//   ....[173]....
        /*0fb0*/ 	.word	0x0001c4f0


	//   ....[174]....
        /*0fb4*/ 	.word	0x0001c500


	//   ....[175]....
        /*0fb8*/ 	.word	0x0001c610


	//   ....[176]....
        /*0fbc*/ 	.word	0x0001c630


	//   ....[177]....
        /*0fc0*/ 	.word	0x0001c740


	//   ....[178]....
        /*0fc4*/ 	.word	0x0001c750


	//   ....[179]....
        /*0fc8*/ 	.word	0x0001c860


	//   ....[180]....
        /*0fcc*/ 	.word	0x0001c880


	//   ....[181]....
        /*0fd0*/ 	.word	0x0001c990


	//   ....[182]....
        /*0fd4*/ 	.word	0x0001c9a0


	//   ....[183]....
        /*0fd8*/ 	.word	0x0001cab0


	//   ....[184]....
        /*0fdc*/ 	.word	0x0001cad0


	//   ....[185]....
        /*0fe0*/ 	.word	0x0001cbe0


	//   ....[186]....
        /*0fe4*/ 	.word	0x0001cbf0


	//   ....[187]....
        /*0fe8*/ 	.word	0x0001cd40


	//   ....[188]....
        /*0fec*/ 	.word	0x0001cdc0


	//   ....[189]....
        /*0ff0*/ 	.word	0x0001ce40


	//   ....[190]....
        /*0ff4*/ 	.word	0x0001ceb0


	//   ....[191]....
        /*0ff8*/ 	.word	0x0001cf30


	//   ....[192]....
        /*0ffc*/ 	.word	0x0001cfb0


	//   ....[193]....
        /*1000*/ 	.word	0x0001d030


	//   ....[194]....
        /*1004*/ 	.word	0x0001d0a0


	//   ....[195]....
        /*1008*/ 	.word	0x0001d120


	//   ....[196]....
        /*100c*/ 	.word	0x0001d1a0


	//   ....[197]....
        /*1010*/ 	.word	0x0001d220


	//   ....[198]....
        /*1014*/ 	.word	0x0001d290


	//   ....[199]....
        /*1018*/ 	.word	0x0001d310


	//   ....[200]....
        /*101c*/ 	.word	0x0001d390


	//   ....[201]....
        /*1020*/ 	.word	0x0001d410


	//   ....[202]....
        /*1024*/ 	.word	0x0001d480


	//   ....[203]....
        /*1028*/ 	.word	0x0001d500


	//   ....[204]....
        /*102c*/ 	.word	0x0001d570


	//   ....[205]....
        /*1030*/ 	.word	0x0001d780


	//   ....[206]....
        /*1034*/ 	.word	0x0001d7f0


	//   ....[207]....
        /*1038*/ 	.word	0x0001d900


	//   ....[208]....
        /*103c*/ 	.word	0x0001d970


	//   ....[209]....
        /*1040*/ 	.word	0x0001d9f0


	//   ....[210]....
        /*1044*/ 	.word	0x0001da70


	//   ....[211]....
        /*1048*/ 	.word	0x0001dc30


	//   ....[212]....
        /*104c*/ 	.word	0x0001dca0


	//   ....[213]....
        /*1050*/ 	.word	0x0001ddf0


	//   ....[214]....
        /*1054*/ 	.word	0x0001de60


	//   ....[215]....
        /*1058*/ 	.word	0x0001dee0


	//   ....[216]....
        /*105c*/ 	.word	0x0001df60


	//   ....[217]....
        /*1060*/ 	.word	0x0001dfe0


	//   ....[218]....
        /*1064*/ 	.word	0x0001e060


	//   ....[219]....
        /*1068*/ 	.word	0x0001e0c0


	//   ....[220]....
        /*106c*/ 	.word	0x0001e120


	//   ....[221]....
        /*1070*/ 	.word	0x0001e170


	//   ....[222]....
        /*1074*/ 	.word	0x0001e1c0


	//   ....[223]....
        /*1078*/ 	.word	0x0001e210


	//   ....[224]....
        /*107c*/ 	.word	0x0001e260


	//   ....[225]....
        /*1080*/ 	.word	0x0001e2b0


	//   ....[226]....
        /*1084*/ 	.word	0x0001e300


	//   ....[227]....
        /*1088*/ 	.word	0x0001e380


	//   ....[228]....
        /*108c*/ 	.word	0x0001e400


	//   ....[229]....
        /*1090*/ 	.word	0x0001e540


	//   ....[230]....
        /*1094*/ 	.word	0x0001e5b0


	//   ....[231]....
        /*1098*/ 	.word	0x0001e700


	//   ....[232]....
        /*109c*/ 	.word	0x0001e770


	//   ....[233]....
        /*10a0*/ 	.word	0x0001e7f0


	//   ....[234]....
        /*10a4*/ 	.word	0x0001e870


	//   ....[235]....
        /*10a8*/ 	.word	0x0001e9b0


	//   ....[236]....
        /*10ac*/ 	.word	0x0001ea20


	//   ....[237]....
        /*10b0*/ 	.word	0x0001eb70


	//   ....[238]....
        /*10b4*/ 	.word	0x0001ebe0


	//   ....[239]....
        /*10b8*/ 	.word	0x0001ec60


	//   ....[240]....
        /*10bc*/ 	.word	0x0001ece0


	//   ....[241]....
        /*10c0*/ 	.word	0x0001ed60


	//   ....[242]....
        /*10c4*/ 	.word	0x0001ede0


	//   ....[243]....
        /*10c8*/ 	.word	0x0001ee30


	//   ....[244]....
        /*10cc*/ 	.word	0x0001ee80


	//   ....[245]....
        /*10d0*/ 	.word	0x0001eed0


	//   ....[246]....
        /*10d4*/ 	.word	0x0001ef10


	//   ....[247]....
        /*10d8*/ 	.word	0x0001ef60


	//   ....[248]....
        /*10dc*/ 	.word	0x0001efa0


	//   ....[249]....
        /*10e0*/ 	.word	0x0001eff0


	//   ....[250]....
        /*10e4*/ 	.word	0x0001f040


	//   ....[251]....
        /*10e8*/ 	.word	0x0001f0c0


	//   ....[252]....
        /*10ec*/ 	.word	0x0001f140


	//   ....[253]....
        /*10f0*/ 	.word	0x0001f260


	//   ....[254]....
        /*10f4*/ 	.word	0x0001f2d0


	//   ....[255]....
        /*10f8*/ 	.word	0x0001f400


	//   ....[0]....
        /*10fc*/ 	.word	0x0001f470


	//   ....[1]....
        /*1100*/ 	.word	0x0001f4f0


	//   ....[2]....
        /*1104*/ 	.word	0x0001f570


	//   ....[3]....
        /*1108*/ 	.word	0x0001f690


	//   ....[4]....
        /*110c*/ 	.word	0x0001f700


	//   ....[5]....
        /*1110*/ 	.word	0x0001f830


	//   ....[6]....
        /*1114*/ 	.word	0x0001f8a0


	//   ....[7]....
        /*1118*/ 	.word	0x0001f8f0


	//   ....[8]....
        /*111c*/ 	.word	0x0001f950


	//   ....[9]....
        /*1120*/ 	.word	0x0001f9a0


	//   ....[10]....
        /*1124*/ 	.word	0x0001f9e0


	//   ....[11]....
        /*1128*/ 	.word	0x0001fa30


	//   ....[12]....
        /*112c*/ 	.word	0x0001fa70


	//   ....[13]....
        /*1130*/ 	.word	0x0001fac0


	//   ....[14]....
        /*1134*/ 	.word	0x0001fb00


	//   ....[15]....
        /*1138*/ 	.word	0x0001fb80


	//   ....[16]....
        /*113c*/ 	.word	0x0001fc00


	//   ....[17]....
        /*1140*/ 	.word	0x0001fc80


	//   ....[18]....
        /*1144*/ 	.word	0x0001fdb0


	//   ....[19]....
        /*1148*/ 	.word	0x0001fe20


	//   ....[20]....
        /*114c*/ 	.word	0x0001ff50


	//   ....[21]....
        /*1150*/ 	.word	0x0001ffc0


	//   ....[22]....
        /*1154*/ 	.word	0x00020040


	//   ....[23]....
        /*1158*/ 	.word	0x000200c0


	//   ....[24]....
        /*115c*/ 	.word	0x00020140


	//   ....[25]....
        /*1160*/ 	.word	0x000201c0


	//   ....[26]....
        /*1164*/ 	.word	0x00020210


	//   ....[27]....
        /*1168*/ 	.word	0x00020270


	//   ....[28]....
        /*116c*/ 	.word	0x000202c0


	//   ....[29]....
        /*1170*/ 	.word	0x00020300


	//   ....[30]....
        /*1174*/ 	.word	0x00020350


	//   ....[31]....
        /*1178*/ 	.word	0x00020390


	//   ....[32]....
        /*117c*/ 	.word	0x000203e0


	//   ....[33]....
        /*1180*/ 	.word	0x00020420


	//   ....[34]....
        /*1184*/ 	.word	0x00020480


	//   ....[35]....
        /*1188*/ 	.word	0x000204e0


	//   ....[36]....
        /*118c*/ 	.word	0x00020530


	//   ....[37]....
        /*1190*/ 	.word	0x00020590


	//   ....[38]....
        /*1194*/ 	.word	0x000205e0


	//   ....[39]....
        /*1198*/ 	.word	0x00020640


	//   ....[40]....
        /*119c*/ 	.word	0x00020690


	//   ....[41]....
        /*11a0*/ 	.word	0x000206f0


	//   ....[42]....
        /*11a4*/ 	.word	0x00020760


	//   ....[43]....
        /*11a8*/ 	.word	0x000207e0


	//   ....[44]....
        /*11ac*/ 	.word	0x00020860


	//   ....[45]....
        /*11b0*/ 	.word	0x000208d0


	//   ....[46]....
        /*11b4*/ 	.word	0x00020950


	//   ....[47]....
        /*11b8*/ 	.word	0x000209d0


	//   ....[48]....
        /*11bc*/ 	.word	0x00020a50


	//   ....[49]....
        /*11c0*/ 	.word	0x00020ac0


	//   ....[50]....
        /*11c4*/ 	.word	0x00020b40


	//   ....[51]....
        /*11c8*/ 	.word	0x00020bc0


	//   ....[52]....
        /*11cc*/ 	.word	0x00020c40


	//   ....[53]....
        /*11d0*/ 	.word	0x00020cb0


	//   ....[54]....
        /*11d4*/ 	.word	0x00020d30


	//   ....[55]....
        /*11d8*/ 	.word	0x00020db0


	//   ....[56]....
        /*11dc*/ 	.word	0x00020e30


	//   ....[57]....
        /*11e0*/ 	.word	0x00020ea0


	//   ....[58]....
        /*11e4*/ 	.word	0x00021370


	//   ....[59]....
        /*11e8*/ 	.word	0x00021390


	//   ....[60]....
        /*11ec*/ 	.word	0x000213b0


	//   ....[61]....
        /*11f0*/ 	.word	0x000213c0


	//   ....[62]....
        /*11f4*/ 	.word	0x000216b0


	//   ....[63]....
        /*11f8*/ 	.word	0x000216c0


	//   ....[64]....
        /*11fc*/ 	.word	0x000216d0


	//   ....[65]....
        /*1200*/ 	.word	0x000216e0


	//   ....[66]....
        /*1204*/ 	.word	0x000219b0


	//   ....[67]....
        /*1208*/ 	.word	0x000219d0


	//   ....[68]....
        /*120c*/ 	.word	0x000219f0


	//   ....[69]....
        /*1210*/ 	.word	0x00021a00


	//   ....[70]....
        /*1214*/ 	.word	0x00021cf0


	//   ....[71]....
        /*1218*/ 	.word	0x00021d00


	//   ....[72]....
        /*121c*/ 	.word	0x00021d10


	//   ....[73]....
        /*1220*/ 	.word	0x00021d20


	//   ....[74]....
        /*1224*/ 	.word	0x00021ff0


	//   ....[75]....
        /*1228*/ 	.word	0x00022010


	//   ....[76]....
        /*122c*/ 	.word	0x00022030


	//   ....[77]....
        /*1230*/ 	.word	0x00022040


	//   ....[78]....
        /*1234*/ 	.word	0x00022340


	//   ....[79]....
        /*1238*/ 	.word	0x00022360


	//   ....[80]....
        /*123c*/ 	.word	0x00022380


	//   ....[81]....
        /*1240*/ 	.word	0x00022390


	//   ....[82]....
        /*1244*/ 	.word	0x00022670


	//   ....[83]....
        /*1248*/ 	.word	0x000226d0


	//   ....[84]....
        /*124c*/ 	.word	0x000226e0


	//   ....[85]....
        /*1250*/ 	.word	0x000226f0


	//   ....[86]....
        /*1254*/ 	.word	0x000229f0


	//   ....[87]....
        /*1258*/ 	.word	0x00022a50


	//   ....[88]....
        /*125c*/ 	.word	0x00022a60


	//   ....[89]....
        /*1260*/ 	.word	0x00022a70


	//   ....[90]....
        /*1264*/ 	.word	0x000260a0


	//   ....[91]....
        /*1268*/ 	.word	0x000260c0


	//   ....[92]....
        /*126c*/ 	.word	0x000260e0


	//   ....[93]....
        /*1270*/ 	.word	0x000260f0


	//   ....[94]....
        /*1274*/ 	.word	0x00026320


	//   ....[95]....
        /*1278*/ 	.word	0x00026330


	//   ....[96]....
        /*127c*/ 	.word	0x00026340


	//   ....[97]....
        /*1280*/ 	.word	0x00026350


	//   ....[98]....
        /*1284*/ 	.word	0x000265c0


	//   ....[99]....
        /*1288*/ 	.word	0x000265e0


	//   ....[100]....
        /*128c*/ 	.word	0x00026600


	//   ....[101]....
        /*1290*/ 	.word	0x00026610


	//   ....[102]....
        /*1294*/ 	.word	0x00026830


	//   ....[103]....
        /*1298*/ 	.word	0x00026840


	//   ....[104]....
        /*129c*/ 	.word	0x00026850


	//   ....[105]....
        /*12a0*/ 	.word	0x00026860


	//   ....[106]....
        /*12a4*/ 	.word	0x00026ad0


	//   ....[107]....
        /*12a8*/ 	.word	0x00026af0


	//   ....[108]....
        /*12ac*/ 	.word	0x00026b10


	//   ....[109]....
        /*12b0*/ 	.word	0x00026b20


	//   ....[110]....
        /*12b4*/ 	.word	0x00026d40


	//   ....[111]....
        /*12b8*/ 	.word	0x00026d50


	//   ....[112]....
        /*12bc*/ 	.word	0x00026d60


	//   ....[113]....
        /*12c0*/ 	.word	0x00026d70


	//   ....[114]....
        /*12c4*/ 	.word	0x00026fe0


	//   ....[115]....
        /*12c8*/ 	.word	0x00027000


	//   ....[116]....
        /*12cc*/ 	.word	0x00027020


	//   ....[117]....
        /*12d0*/ 	.word	0x00027030


	//   ....[118]....
        /*12d4*/ 	.word	0x000272b0


	//   ....[119]....
        /*12d8*/ 	.word	0x000272c0


	//   ....[120]....
        /*12dc*/ 	.word	0x000272d0


	//   ....[121]....
        /*12e0*/ 	.word	0x000272e0


	//   ....[122]....
        /*12e4*/ 	.word	0x0002acd0


	//   ....[123]....
        /*12e8*/ 	.word	0x0002ad50


	//   ....[124]....
        /*12ec*/ 	.word	0x0002add0


	//   ....[125]....
        /*12f0*/ 	.word	0x0002ae40


	//   ....[126]....
        /*12f4*/ 	.word	0x0002aec0


	//   ....[127]....
        /*12f8*/ 	.word	0x0002af30


	//   ....[128]....
        /*12fc*/ 	.word	0x0002afb0


	//   ....[129]....
        /*1300*/ 	.word	0x0002b020


	//   ....[130]....
        /*1304*/ 	.word	0x0002b0a0


	//   ....[131]....
        /*1308*/ 	.word	0x0002b120


	//   ....[132]....
        /*130c*/ 	.word	0x0002b1a0


	//   ....[133]....
        /*1310*/ 	.word	0x0002b210


	//   ....[134]....
        /*1314*/ 	.word	0x0002b290


	//   ....[135]....
        /*1318*/ 	.word	0x0002b300


	//   ....[136]....
        /*131c*/ 	.word	0x0002b380


	//   ....[137]....
        /*1320*/ 	.word	0x0002b3f0


	//   ....[138]....
        /*1324*/ 	.word	0x0002b470


	//   ....[139]....
        /*1328*/ 	.word	0x0002b4f0


	//   ....[140]....
        /*132c*/ 	.word	0x0002b570


	//   ....[141]....
        /*1330*/ 	.word	0x0002b5e0


	//   ....[142]....
        /*1334*/ 	.word	0x0002b660


	//   ....[143]....
        /*1338*/ 	.word	0x0002b6e0


	//   ....[144]....
        /*133c*/ 	.word	0x0002b760


	//   ....[145]....
        /*1340*/ 	.word	0x0002b7d0


	//   ....[146]....
        /*1344*/ 	.word	0x0002b850


	//   ....[147]....
        /*1348*/ 	.word	0x0002b8d0


	//   ....[148]....
        /*134c*/ 	.word	0x0002b940


	//   ....[149]....
        /*1350*/ 	.word	0x0002b9b0


	//   ....[150]....
        /*1354*/ 	.word	0x0002ba30


	//   ....[151]....
        /*1358*/ 	.word	0x0002bab0


	//   ....[152]....
        /*135c*/ 	.word	0x0002bb20


	//   ....[153]....
        /*1360*/ 	.word	0x0002bb90


	//   ....[154]....
        /*1364*/ 	.word	0x0002bc10


	//   ....[155]....
        /*1368*/ 	.word	0x0002bc90


	//   ....[156]....
        /*136c*/ 	.word	0x0002bd10


	//   ....[157]....
        /*1370*/ 	.word	0x0002bd80


	//   ....[158]....
        /*1374*/ 	.word	0x0002be00


	//   ....[159]....
        /*1378*/ 	.word	0x0002be70


	//   ....[160]....
        /*137c*/ 	.word	0x0002bef0


	//   ....[161]....
        /*1380*/ 	.word	0x0002bf60


	//   ....[162]....
        /*1384*/ 	.word	0x0002bfe0


	//   ....[163]....
        /*1388*/ 	.word	0x0002c060


	//   ....[164]....
        /*138c*/ 	.word	0x0002c0e0


	//   ....[165]....
        /*1390*/ 	.word	0x0002c150


	//   ....[166]....
        /*1394*/ 	.word	0x0002c1d0


	//   ....[167]....
        /*1398*/ 	.word	0x0002c240


	//   ....[168]....
        /*139c*/ 	.word	0x0002c2c0


	//   ....[169]....
        /*13a0*/ 	.word	0x0002c330


	//   ....[170]....
        /*13a4*/ 	.word	0x0002c3b0


	//   ....[171]....
        /*13a8*/ 	.word	0x0002c430


	//   ....[172]....
        /*13ac*/ 	.word	0x0002c4b0


	//   ....[173]....
        /*13b0*/ 	.word	0x0002c520


	//   ....[174]....
        /*13b4*/ 	.word	0x0002c5a0


	//   ....[175]....
        /*13b8*/ 	.word	0x0002c610


	//   ....[176]....
        /*13bc*/ 	.word	0x0002c690


	//   ....[177]....
        /*13c0*/ 	.word	0x0002c700


	//   ....[178]....
        /*13c4*/ 	.word	0x0002c780


	//   ....[179]....
        /*13c8*/ 	.word	0x0002c800


	//   ....[180]....
        /*13cc*/ 	.word	0x0002c880


	//   ....[181]....
        /*13d0*/ 	.word	0x0002c8f0


	//   ....[182]....
        /*13d4*/ 	.word	0x0002c970


	//   ....[183]....
        /*13d8*/ 	.word	0x0002c9e0


	//   ....[184]....
        /*13dc*/ 	.word	0x0002ca50


	//   ....[185]....
        /*13e0*/ 	.word	0x0002cac0


	//----- nvinfo : EIATTR_EXIT_INSTR_OFFSETS
	.align		4
.L_386:
        /*13e4*/ 	.byte	0x04, 0x1c
        /*13e6*/ 	.short	(.L_388 - .L_387)


	//   ....[0]....
.L_387:
        /*13e8*/ 	.word	0x00000350


	//   ....[1]....
        /*13ec*/ 	.word	0x0001bc50


	//   ....[2]....
        /*13f0*/ 	.word	0x0001bcb0


	//   ....[3]....
        /*13f4*/ 	.word	0x0001bd10


	//   ....[4]....
        /*13f8*/ 	.word	0x0001cc30


	//   ....[5]....
        /*13fc*/ 	.word	0x0001cc80


	//   ....[6]....
        /*1400*/ 	.word	0x0001cce0


	//----- nvinfo : EIATTR_CTAIDZ_USED
	.align		4
.L_388:
        /*1404*/ 	.byte	0x01, 0x04
	.zero		2


	//----- nvinfo : EIATTR_MAX_THREADS
	.align		4
        /*1408*/ 	.byte	0x04, 0x05
        /*140a*/ 	.short	(.L_390 - .L_389)
.L_389:
        /*140c*/ 	.word	0x00000080
        /*1410*/ 	.word	0x00000001
        /*1414*/ 	.word	0x00000001


	//----- nvinfo : EIATTR_CRS_STACK_SIZE
	.align		4
.L_390:
        /*1418*/ 	.byte	0x04, 0x1e
        /*141a*/ 	.short	(.L_392 - .L_391)
.L_391:
        /*141c*/ 	.word	0x00000000
.L_392:


//--------------------- .nv.info._ZN7cutlass13device_kernelIN5flash19enable_sm80_to_sm89INS1_16FlashAttnFwdSm80INS1_25CollectiveMainloopFwdSm80ILi4ELi1ELb0EN4cute5tupleIJNS5_1CILi128EEENS7_ILi64EEES8_EEELi128ENS_6half_tEfNS_4arch4Sm80ELb1ELb0ELb0ELb0ELb1ELb0ELb1ELb0EEENS1_21CollectiveEpilogueFwdINS6_IJS8_S8_S9_EEENS6_IJNS7_ILi1EEESH_SH_EEESB_SD_Li128ELb0ELb1ELb0ELb0EEENS1_30DynamicPersistentTileSchedulerILi128ELi128ELb0ELb1ELb0EEEEEEEEEvNT_6ParamsE --------------------------
	.section	.nv.info._ZN7cutlass13device_kernelIN5flash19enable_sm80_to_sm89INS1_16FlashAttnFwdSm80INS1_25CollectiveMainloopFwdSm80ILi4ELi1ELb0EN4cute5tupleIJNS5_1CILi128EEENS7_ILi64EEES8_EEELi128ENS_6half_tEfNS_4arch4Sm80ELb1ELb0ELb0ELb0ELb1ELb0ELb1ELb0EEENS1_21CollectiveEpilogueFwdINS6_IJS8_S8_S9_EEENS6_IJNS7_ILi1EEESH_SH_EEESB_SD_Li128ELb0ELb1ELb0ELb0EEENS1_30DynamicPersistentTileSchedulerILi128ELi128ELb0ELb1ELb0EEEEEEEEEvNT_6ParamsE,"",@"SHT_CUDA_INFO"
	.sectionflags	@""
	.align	4


	//----- nvinfo : EIATTR_CUDA_API_VERSION
	.align		4
        /*0000*/ 	.byte	0x04, 0x37
        /*0002*/ 	.short	(.L_394 - .L_393)
.L_393:
        /*0004*/ 	.word	0x00000082


	//----- nvinfo : EIATTR_SW2861232_WAR
	.align		4
.L_394:
        /*0008*/ 	.byte	0x01, 0x35
	.zero		2


	//----- nvinfo : EIATTR_PARAM_CBANK
	.align		4
        /*000c*/ 	.byte	0x04, 0x0a
        /*000e*/ 	.short	(.L_396 - .L_395)
	.align		4
.L_395:
        /*0010*/ 	.word	index@(.nv.constant0._ZN7cutlass13device_kernelIN5flash19enable_sm80_to_sm89INS1_16FlashAttnFwdSm80INS1_25CollectiveMainloopFwdSm80ILi4ELi1ELb0EN4cute5tupleIJNS5_1CILi128EEENS7_ILi64EEES8_EEELi128ENS_6half_tEfNS_4arch4Sm80ELb1ELb0ELb0ELb0ELb1ELb0ELb1ELb0EEENS1_21CollectiveEpilogueFwdINS6_IJS8_S8_S9_EEENS6_IJNS7_ILi1EEESH_SH_EEESB_SD_Li128ELb0ELb1ELb0ELb0EEENS1_30DynamicPersistentTileSchedulerILi128ELi128ELb0ELb1ELb0EEEEEEEEEvNT_6ParamsE)
        /*0014*/ 	.short	0x0160
        /*0016*/ 	.short	0x0428


	//----- nvinfo : EIATTR_CBANK_PARAM_SIZE
	.align		4
.L_396:
        /*0018*/ 	.byte	0x03, 0x19
        /*001a*/ 	.short	0x0428


	//----- nvinfo : EIATTR_KPARAM_INFO
	.align		4
        /*001c*/ 	.byte	0x04, 0x17
        /*001e*/ 	.short	(.L_398 - .L_397)
.L_397:
        /*0020*/ 	.word	0x00000000
        /*0024*/ 	.short	0x0000
        /*0026*/ 	.short	0x0000
        /*0028*/ 	.byte	0x00, 0xf0, 0xa1, 0x10


	//----- nvinfo : EIATTR_MAXREG_COUNT
	.align		4
.L_398:
        /*002c*/ 	.byte	0x03, 0x1b
        /*002e*/ 	.short	0x00ff


	//----- nvinfo : EIATTR_NUM_BARRIERS
	.align		4
        /*0030*/ 	.byte	0x02, 0x4c
        /*0032*/ 	.byte	0x06
	.zero		1


	//----- nvinfo : EIATTR_ANNOTATIONS
	.align		4
        /*0034*/ 	.byte	0x04, 0x55
        /*0036*/ 	.short	(.L_400 - .L_399)


	//   ....[0]....
.L_399:
        /* <DEDUP_REMOVED lines=58> */


	//----- nvinfo : EIATTR_MERCURY_ISA_VERSION
	.align		4
.L_400:
        /*03c8*/ 	.byte	0x03, 0x5f
        /*03ca*/ 	.short	0x0000


	//----- nvinfo : EIATTR_INT_WARP_WIDE_INSTR_OFFSETS
	.align		4
        /*03cc*/ 	.byte	0x04, 0x31
        /*03ce*/ 	.short	(.L_402 - .L_401)


	//   ....[0]....
.L_401:
        /*03d0*/ 	.word	0x0000ff30


	//   ....[1]....
        /*03d4*/ 	.word	0x0000ffb0


	//----- nvinfo : EIATTR_COOP_GROUP_MASK_REGIDS
	.align		4
.L_402:
        /*03d8*/ 	.byte	0x04, 0x29
        /*03da*/ 	.short	(.L_404 - .L_403)


	//   ....[0]....
.L_403:
        /*03dc*/ 	.word	0xffffffff


	//   ....[1]....
        /*03e0*/ 	.word	0xffffffff


	//   ....[2]....
        /*03e4*/ 	.word	0xffffffff


	//   ....[3]....
        /*03e8*/ 	.word	0xffffffff


	//   ....[4]....
        /*03ec*/ 	.word	0xffffffff


	//   ....[5]....
        /*03f0*/ 	.word	0xffffffff


	//   ....[6]....
        /*03f4*/ 	.word	0xffffffff


	//   ....[7]....
        /*03f8*/ 	.word	0xffffffff


	//   ....[8]....
        /*03fc*/ 	.word	0xffffffff


	//   ....[9]....
        /*0400*/ 	.word	0xffffffff


	//   ....[10]....
        /*0404*/ 	.word	0xffffffff


	//   ....[11]....
        /*0408*/ 	.word	0xffffffff


	//   ....[12]....
        /*040c*/ 	.word	0xffffffff


	//   ....[13]....
        /*0410*/ 	.word	0xffffffff


	//   ....[14]....
        /*0414*/ 	.word	0xffffffff


	//   ....[15]....
        /*0418*/ 	.word	0xffffffff


	//   ....[16]....
        /*041c*/ 	.word	0xffffffff


	//   ....[17]....
        /*0420*/ 	.word	0xffffffff


	//   ....[18]....
        /*0424*/ 	.word	0xffffffff


	//   ....[19]....
        /*0428*/ 	.word	0xffffffff


	//   ....[20]....
        /*042c*/ 	.word	0xffffffff


	//   ....[21]....
        /*0430*/ 	.word	0xffffffff


	//   ....[22]....
        /*0434*/ 	.word	0xffffffff


	//   ....[23]....
        /*0438*/ 	.word	0xffffffff


	//   ....[24]....
        /*043c*/ 	.word	0xffffffff


	//   ....[25]....
        /*0440*/ 	.word	0xffffffff


	//   ....[26]....
        /*0444*/ 	.word	0xffffffff


	//   ....[27]....
        /*0448*/ 	.word	0xffffffff


	//   ....[28]....
        /*044c*/ 	.word	0xffffffff


	//   ....[29]....
        /*0450*/ 	.word	0xffffffff


	//   ....[30]....
        /*0454*/ 	.word	0xffffffff


	//   ....[31]....
        /*0458*/ 	.word	0xffffffff


	//   ....[32]....
        /*045c*/ 	.word	0xffffffff


	//   ....[33]....
        /*0460*/ 	.word	0xffffffff


	//   ....[34]....
        /*0464*/ 	.word	0xffffffff


	//   ....[35]....
        /*0468*/ 	.word	0xffffffff


	//   ....[36]....
        /*046c*/ 	.word	0xffffffff


	//   ....[37]....
        /*0470*/ 	.word	0xffffffff


	//   ....[38]....
        /*0474*/ 	.word	0xffffffff


	//   ....[39]....
        /*0478*/ 	.word	0xffffffff


	//   ....[40]....
        /*047c*/ 	.word	0xffffffff


	//   ....[41]....
        /*0480*/ 	.word	0xffffffff


	//   ....[42]....
        /*0484*/ 	.word	0xffffffff


	//   ....[43]....
        /*0488*/ 	.word	0xffffffff


	//   ....[44]....
        /*048c*/ 	.word	0xffffffff


	//   ....[45]....
        /*0490*/ 	.word	0xffffffff


	//   ....[46]....
        /*0494*/ 	.word	0xffffffff


	//   ....[47]....
        /*0498*/ 	.word	0xffffffff


	//   ....[48]....
        /*049c*/ 	.word	0xffffffff


	//   ....[49]....
        /*04a0*/ 	.word	0xffffffff


	//   ....[50]....
        /*04a4*/ 	.word	0xffffffff


	//   ....[51]....
        /*04a8*/ 	.word	0xffffffff


	//   ....[52]....
        /*04ac*/ 	.word	0xffffffff


	//   ....[53]....
        /*04b0*/ 	.word	0xffffffff


	//   ....[54]....
        /*04b4*/ 	.word	0xffffffff


	//   ....[55]....
        /*04b8*/ 	.word	0xffffffff


	//   ....[56]....
        /*04bc*/ 	.word	0xffffffff


	//   ....[57]....
        /*04c0*/ 	.word	0xffffffff


	//   ....[58]....
        /*04c4*/ 	.word	0xffffffff


	//   ....[59]....
        /*04c8*/ 	.word	0xffffffff


	//   ....[60]....
        /*04cc*/ 	.word	0xffffffff


	//   ....[61]....
        /*04d0*/ 	.word	0xffffffff


	//   ....[62]....
        /*04d4*/ 	.word	0xffffffff


	//   ....[63]....
        /*04d8*/ 	.word	0xffffffff


	//   ....[64]....
        /*04dc*/ 	.word	0xffffffff


	//   ....[65]....
        /*04e0*/ 	.word	0xffffffff


	//   ....[66]....
        /*04e4*/ 	.word	0xffffffff


	//   ....[67]....
        /*04e8*/ 	.word	0xffffffff


	//   ....[68]....
        /*04ec*/ 	.word	0xffffffff


	//   ....[69]....
        /*04f0*/ 	.word	0xffffffff


	//   ....[70]....
        /*04f4*/ 	.word	0xffffffff


	//   ....[71]....
        /*04f8*/ 	.word	0xffffffff


	//   ....[72]....
        /*04fc*/ 	.word	0xffffffff


	//   ....[73]....
        /*0500*/ 	.word	0xffffffff


	//   ....[74]....
        /*0504*/ 	.word	0xffffffff


	//   ....[75]....
        /*0508*/ 	.word	0xffffffff


	//   ....[76]....
        /*050c*/ 	.word	0xffffffff


	//   ....[77]....
        /*0510*/ 	.word	0xffffffff


	//   ....[78]....
        /*0514*/ 	.word	0xffffffff


	//   ....[79]....
        /*0518*/ 	.word	0xffffffff


	//   ....[80]....
        /*051c*/ 	.word	0xffffffff


	//   ....[81]....
        /*0520*/ 	.word	0xffffffff


	//   ....[82]....
        /*0524*/ 	.word	0xffffffff


	//   ....[83]....
        /*0528*/ 	.word	0xffffffff


	//   ....[84]....
        /*052c*/ 	.word	0xffffffff


	//   ....[85]....
        /*0530*/ 	.word	0xffffffff


	//   ....[86]....
        /*0534*/ 	.word	0xffffffff


	//   ....[87]....
        /*0538*/ 	.word	0xffffffff


	//   ....[88]....
        /*053c*/ 	.word	0xffffffff


	//   ....[89]....
        /*0540*/ 	.word	0xffffffff


	//   ....[90]....
        /*0544*/ 	.word	0xffffffff


	//   ....[91]....
        /*0548*/ 	.word	0xffffffff


	//   ....[92]....
        /*054c*/ 	.word	0xffffffff


	//   ....[93]....
        /*0550*/ 	.word	0xffffffff


	//   ....[94]....
        /*0554*/ 	.word	0xffffffff


	//   ....[95]....
        /*0558*/ 	.word	0xffffffff


	//   ....[96]....
        /*055c*/ 	.word	0xffffffff


	//   ....[97]....
        /*0560*/ 	.word	0xffffffff


	//   ....[98]....
        /*0564*/ 	.word	0xffffffff


	//   ....[99]....
        /*0568*/ 	.word	0xffffffff


	//   ....[100]....
        /*056c*/ 	.word	0xffffffff


	//   ....[101]....
        /*0570*/ 	.word	0xffffffff


	//   ....[102]....
        /*0574*/ 	.word	0xffffffff


	//   ....[103]....
        /*0578*/ 	.word	0xffffffff


	//   ....[104]....
        /*057c*/ 	.word	0xffffffff


	//   ....[105]....
        /*0580*/ 	.word	0xffffffff


	//   ....[106]....
        /*0584*/ 	.word	0xffffffff


	//   ....[107]....
        /*0588*/ 	.word	0xffffffff


	//   ....[108]....
        /*058c*/ 	.word	0xffffffff


	//   ....[109]....
        /*0590*/ 	.word	0xffffffff


	//   ....[110]....
        /*0594*/ 	.word	0xffffffff


	//   ....[111]....
        /*0598*/ 	.word	0xffffffff


	//   ....[112]....
        /*059c*/ 	.word	0xffffffff


	//   ....[113]....
        /*05a0*/ 	.word	0xffffffff


	//   ....[114]....
        /*05a4*/ 	.word	0xffffffff


	//   ....[115]....
        /*05a8*/ 	.word	0xffffffff


	//   ....[116]....
        /*05ac*/ 	.word	0xffffffff


	//   ....[117]....
        /*05b0*/ 	.word	0xffffffff


	//   ....[118]....
        /*05b4*/ 	.word	0xffffffff


	//   ....[119]....
        /*05b8*/ 	.word	0xffffffff


	//   ....[120]....
        /*05bc*/ 	.word	0xffffffff


	//   ....[121]....
        /*05c0*/ 	.word	0xffffffff


	//   ....[122]....
        /*05c4*/ 	.word	0xffffffff


	//   ....[123]....
        /*05c8*/ 	.word	0xffffffff


	//   ....[124]....
        /*05cc*/ 	.word	0xffffffff


	//   ....[125]....
        /*05d0*/ 	.word	0xffffffff


	//   ....[126]....
        /*05d4*/ 	.word	0xffffffff


	//   ....[127]....
        /*05d8*/ 	.word	0xffffffff


	//   ....[128]....
        /*05dc*/ 	.word	0xffffffff


	//   ....[129]....
        /*05e0*/ 	.word	0xffffffff


	//   ....[130]....
        /*05e4*/ 	.word	0xffffffff


	//   ....[131]....
        /*05e8*/ 	.word	0xffffffff


	//   ....[132]....
        /*05ec*/ 	.word	0xffffffff


	//   ....[133]....
        /*05f0*/ 	.word	0xffffffff


	//   ....[134]....
        /*05f4*/ 	.word	0xffffffff


	//   ....[135]....
        /*05f8*/ 	.word	0xffffffff


	//   ....[136]....
        /*05fc*/ 	.word	0xffffffff


	//   ....[137]....
        /*0600*/ 	.word	0xffffffff


	//   ....[138]....
        /*0604*/ 	.word	0xffffffff


	//   ....[139]....
        /*0608*/ 	.word	0xffffffff


	//   ....[140]....
        /*060c*/ 	.word	0xffffffff


	//   ....[141]....
        /*0610*/ 	.word	0xffffffff


	//   ....[142]....
        /*0614*/ 	.word	0xffffffff


	//   ....[143]....
        /*0618*/ 	.word	0xffffffff


	//   ....[144]....
        /*061c*/ 	.word	0xffffffff


	//   ....[145]....
        /*0620*/ 	.word	0xffffffff


	//   ....[146]....
        /*0624*/ 	.word	0xffffffff


	//   ....[147]....
        /*0628*/ 	.word	0xffffffff


	//   ....[148]....
        /*062c*/ 	.word	0xffffffff


	//   ....[149]....
        /*0630*/ 	.word	0xffffffff


	//   ....[150]....
        /*0634*/ 	.word	0xffffffff


	//   ....[151]....
        /*0638*/ 	.word	0xffffffff


	//   ....[152]....
        /*063c*/ 	.word	0xffffffff


	//   ....[153]....
        /*0640*/ 	.word	0xffffffff


	//   ....[154]....
        /*0644*/ 	.word	0xffffffff


	//   ....[155]....
        /*0648*/ 	.word	0xffffffff


	//   ....[156]....
        /*064c*/ 	.word	0xffffffff


	//   ....[157]....
        /*0650*/ 	.word	0xffffffff


	//   ....[158]....
        /*0654*/ 	.word	0xffffffff


	//   ....[159]....
        /*0658*/ 	.word	0xffffffff


	//   ....[160]....
        /*065c*/ 	.word	0xffffffff


	//   ....[161]....
        /*0660*/ 	.word	0xffffffff


	//   ....[162]....
        /*0664*/ 	.word	0xffffffff


	//   ....[163]....
        /*0668*/ 	.word	0xffffffff


	//   ....[164]....
        /*066c*/ 	.word	0xffffffff


	//   ....[165]....
        /*0670*/ 	.word	0xffffffff


	//   ....[166]....
        /*0674*/ 	.word	0xffffffff


	//   ....[167]....
        /*0678*/ 	.word	0xffffffff


	//   ....[168]....
        /*067c*/ 	.word	0xffffffff


	//   ....[169]....
        /*0680*/ 	.word	0xffffffff


	//   ....[170]....
        /*0684*/ 	.word	0xffffffff


	//   ....[171]....
        /*0688*/ 	.word	0xffffffff


	//   ....[172]....
        /*068c*/ 	.word	0xffffffff


	//   ....[173]....
        /*0690*/ 	.word	0xffffffff


	//   ....[174]....
        /*0694*/ 	.word	0xffffffff


	//   ....[175]....
        /*0698*/ 	.word	0xffffffff


	//   ....[176]....
        /*069c*/ 	.word	0xffffffff


	//   ....[177]....
        /*06a0*/ 	.word	0xffffffff


	//   ....[178]....
        /*06a4*/ 	.word	0xffffffff


	//   ....[179]....
        /*06a8*/ 	.word	0xffffffff


	//   ....[180]....
        /*06ac*/ 	.word	0xffffffff


	//   ....[181]....
        /*06b0*/ 	.word	0xffffffff


	//   ....[182]....
        /*06b4*/ 	.word	0xffffffff


	//   ....[183]....
        /*06b8*/ 	.word	0xffffffff


	//   ....[184]....
        /*06bc*/ 	.word	0xffffffff


	//   ....[185]....
        /*06c0*/ 	.word	0xffffffff


	//   ....[186]....
        /*06c4*/ 	.word	0xffffffff


	//   ....[187]....
        /*06c8*/ 	.word	0xffffffff


	//   ....[188]....
        /*06cc*/ 	.word	0xffffffff


	//   ....[189]....
        /*06d0*/ 	.word	0xffffffff


	//   ....[190]....
        /*06d4*/ 	.word	0xffffffff


	//   ....[191]....
        /*06d8*/ 	.word	0xffffffff


	//   ....[192]....
        /*06dc*/ 	.word	0xffffffff


	//   ....[193]....
        /*06e0*/ 	.word	0xffffffff


	//   ....[194]....
        /*06e4*/ 	.word	0xffffffff


	//   ....[195]....
        /*06e8*/ 	.word	0xffffffff


	//   ....[196]....
        /*06ec*/ 	.word	0xffffffff


	//   ....[197]....
        /*06f0*/ 	.word	0xffffffff


	//   ....[198]....
        /*06f4*/ 	.word	0xffffffff


	//   ....[199]....
        /*06f8*/ 	.word	0xffffffff


	//   ....[200]....
        /*06fc*/ 	.word	0xffffffff


	//   ....[201]....
        /*0700*/ 	.word	0xffffffff


	//   ....[202]....
        /*0704*/ 	.word	0xffffffff


	//   ....[203]....
        /*0708*/ 	.word	0xffffffff


	//   ....[204]....
        /*070c*/ 	.word	0xffffffff


	//   ....[205]....
        /*0710*/ 	.word	0xffffffff


	//   ....[206]....
        /*0714*/ 	.word	0xffffffff


	//   ....[207]....
        /*0718*/ 	.word	0xffffffff


	//   ....[208]....
        /*071c*/ 	.word	0xffffffff


	//   ....[209]....
        /*0720*/ 	.word	0xffffffff


	//   ....[210]....
        /*0724*/ 	.word	0xffffffff


	//   ....[211]....
        /*0728*/ 	.word	0xffffffff


	//   ....[212]....
        /*072c*/ 	.word	0xffffffff


	//   ....[213]....
        /*0730*/ 	.word	0xffffffff


	//   ....[214]....
        /*0734*/ 	.word	0xffffffff


	//   ....[215]....
        /*0738*/ 	.word	0xffffffff


	//   ....[216]....
        /*073c*/ 	.word	0xffffffff


	//   ....[217]....
        /*0740*/ 	.word	0xffffffff


	//   ....[218]....
        /*0744*/ 	.word	0xffffffff


	//   ....[219]....
        /*0748*/ 	.word	0xffffffff


	//   ....[220]....
        /*074c*/ 	.word	0xffffffff


	//   ....[221]....
        /*0750*/ 	.word	0xffffffff


	//   ....[222]....
        /*0754*/ 	.word	0xffffffff


	//   ....[223]....
        /*0758*/ 	.word	0xffffffff


	//   ....[224]....
        /*075c*/ 	.word	0xffffffff


	//   ....[225]....
        /*0760*/ 	.word	0xffffffff


	//   ....[226]....
        /*0764*/ 	.word	0xffffffff


	//   ....[227]....
        /*0768*/ 	.word	0xffffffff


	//   ....[228]....
        /*076c*/ 	.word	0xffffffff


	//   ....[229]....
        /*0770*/ 	.word	0xffffffff


	//   ....[230]....
        /*0774*/ 	.word	0xffffffff


	//   ....[231]....
        /*0778*/ 	.word	0xffffffff


	//   ....[232]....
        /*077c*/ 	.word	0xffffffff


	//   ....[233]....
        /*0780*/ 	.word	0xffffffff


	//   ....[234]....
        /*0784*/ 	.word	0xffffffff


	//   ....[235]....
        /*0788*/ 	.word	0xffffffff


	//   ....[236]....
        /*078c*/ 	.word	0xffffffff


	//   ....[237]....
        /*0790*/ 	.word	0xffffffff


	//   ....[238]....
        /*0794*/ 	.word	0xffffffff


	//   ....[239]....
        /*0798*/ 	.word	0xffffffff


	//   ....[240]....
        /*079c*/ 	.word	0xffffffff


	//   ....[241]....
        /*07a0*/ 	.word	0xffffffff


	//   ....[242]....
        /*07a4*/ 	.word	0xffffffff


	//   ....[243]....
        /*07a8*/ 	.word	0xffffffff


	//   ....[244]....
        /*07ac*/ 	.word	0xffffffff


	//   ....[245]....
        /*07b0*/ 	.word	0xffffffff


	//   ....[246]....
        /*07b4*/ 	.word	0xffffffff


	//   ....[247]....
        /*07b8*/ 	.word	0xffffffff


	//   ....[248]....
        /*07bc*/ 	.word	0xffffffff


	//   ....[249]....
        /*07c0*/ 	.word	0xffffffff


	//   ....[250]....
        /*07c4*/ 	.word	0xffffffff


	//   ....[251]....
        /*07c8*/ 	.word	0xffffffff


	//   ....[252]....
        /*07cc*/ 	.word	0xffffffff


	//   ....[253]....
        /*07d0*/ 	.word	0xffffffff


	//   ....[254]....
        /*07d4*/ 	.word	0xffffffff


	//   ....[255]....
        /*07d8*/ 	.word	0xffffffff


	//   ....[0]....
        /*07dc*/ 	.word	0xffffffff


	//   ....[1]....
        /*07e0*/ 	.word	0xffffffff


	//   ....[2]....
        /*07e4*/ 	.word	0xffffffff


	//   ....[3]....
        /*07e8*/ 	.word	0xffffffff


	//   ....[4]....
        /*07ec*/ 	.word	0xffffffff


	//----- nvinfo : EIATTR_COOP_GROUP_INSTR_OFFSETS
	.align		4
.L_404:
        /*07f0*/ 	.byte	0x04, 0x28
        /*07f2*/ 	.short	(.L_406 - .L_405)


	//   ....[0]....
.L_405:
        /*07f4*/ 	.word	0x00000050


	//   ....[1]....
        /*07f8*/ 	.word	0x00001530


	//   ....[2]....
        /*07fc*/ 	.word	0x00001550


	//   ....[3]....
        /*0800*/ 	.word	0x000016e0


	//   ....[4]....
        /*0804*/ 	.word	0x000016f0


	//   ....[5]....
        /*0808*/ 	.word	0x00001810


	//   ....[6]....
        /*080c*/ 	.word	0x00001830


	//   ....[7]....
        /*0810*/ 	.word	0x00001950


	//   ....[8]....
        /*0814*/ 	.word	0x00001960


	//   ....[9]....
        /*0818*/ 	.word	0x00001a80


	//   ....[10]....
        /*081c*/ 	.word	0x00001aa0


	//   ....[11]....
        /*0820*/ 	.word	0x00001bc0


	//   ....[12]....
        /*0824*/ 	.word	0x00001bd0


	//   ....[13]....
        /*0828*/ 	.word	0x00001cf0


	//   ....[14]....
        /*082c*/ 	.word	0x00001d10


	//   ....[15]....
        /*0830*/ 	.word	0x00001e30


	//   ....[16]....
        /*0834*/ 	.word	0x00001e40


	//   ....[17]....
        /*0838*/ 	.word	0x00002330


	//   ....[18]....
        /*083c*/ 	.word	0x00002350


	//   ....[19]....
        /*0840*/ 	.word	0x00002370


	//   ....[20]....
        /*0844*/ 	.word	0x00002380


	//   ....[21]....
        /*0848*/ 	.word	0x000023c0


	//   ....[22]....
        /*084c*/ 	.word	0x000023e0


	//   ....[23]....
        /*0850*/ 	.word	0x00002420


	//   ....[24]....
        /*0854*/ 	.word	0x00002430


	//   ....[25]....
        /*0858*/ 	.word	0x000027b0


	//   ....[26]....
        /*085c*/ 	.word	0x000027d0


	//   ....[27]....
        /*0860*/ 	.word	0x000027f0


	//   ....[28]....
        /*0864*/ 	.word	0x00002820


	//   ....[29]....
        /*0868*/ 	.word	0x00002830


	//   ....[30]....
        /*086c*/ 	.word	0x00002840


	//   ....[31]....
        /*0870*/ 	.word	0x00002850


	//   ....[32]....
        /*0874*/ 	.word	0x00002870


	//   ....[33]....
        /*0878*/ 	.word	0x000037f0


	//   ....[34]....
        /*087c*/ 	.word	0x00003810


	//   ....[35]....
        /*0880*/ 	.word	0x00003840


	//   ....[36]....
        /*0884*/ 	.word	0x00003850


	//   ....[37]....
        /*0888*/ 	.word	0x00003860


	//   ....[38]....
        /*088c*/ 	.word	0x00003870


	//   ....[39]....
        /*0890*/ 	.word	0x00003990


	//   ....[40]....
        /*0894*/ 	.word	0x000039a0


	//   ....[41]....
        /*0898*/ 	.word	0x00003bc0


	//   ....[42]....
        /*089c*/ 	.word	0x00003e00


	//   ....[43]....
        /*08a0*/ 	.word	0x00003e10


	//   ....[44]....
        /*08a4*/ 	.word	0x00003e20


	//   ....[45]....
        /*08a8*/ 	.word	0x00004820


	//   ....[46]....
        /*08ac*/ 	.word	0x00004850


	//   ....[47]....
        /*08b0*/ 	.word	0x00004870


	//   ....[48]....
        /*08b4*/ 	.word	0x00004880


	//   ....[49]....
        /*08b8*/ 	.word	0x000048b0


	//   ....[50]....
        /*08bc*/ 	.word	0x000048d0


	//   ....[51]....
        /*08c0*/ 	.word	0x000048f0


	//   ....[52]....
        /*08c4*/ 	.word	0x00004900


	//   ....[53]....
        /*08c8*/ 	.word	0x00006a70


	//   ....[54]....
        /*08cc*/ 	.word	0x00006a90


	//   ....[55]....
        /*08d0*/ 	.word	0x00006b00


	//   ....[56]....
        /*08d4*/ 	.word	0x00006b40


	//   ....[57]....
        /*08d8*/ 	.word	0x00006b50


	//   ....[58]....
        /*08dc*/ 	.word	0x00006bc0


	//   ....[59]....
        /*08e0*/ 	.word	0x00006bd0


	//   ....[60]....
        /*08e4*/ 	.word	0x00006bf0


	//   ....[61]....
        /*08e8*/ 	.word	0x00007aa0


	//   ....[62]....
        /*08ec*/ 	.word	0x00007ac0


	//   ....[63]....
        /*08f0*/ 	.word	0x00007ae0


	//   ....[64]....
        /*08f4*/ 	.word	0x00007b40


	//   ....[65]....
        /*08f8*/ 	.word	0x00007b70


	//   ....[66]....
        /*08fc*/ 	.word	0x00007b80


	//   ....[67]....
        /*0900*/ 	.word	0x00007b90


	//   ....[68]....
        /*0904*/ 	.word	0x00007ba0


	//   ....[69]....
        /*0908*/ 	.word	0x00007e70


	//   ....[70]....
        /*090c*/ 	.word	0x000080b0


	//   ....[71]....
        /*0910*/ 	.word	0x000080e0


	//   ....[72]....
        /*0914*/ 	.word	0x00008110


	//   ....[73]....
        /*0918*/ 	.word	0x00008770


	//   ....[74]....
        /*091c*/ 	.word	0x00008870


	//   ....[75]....
        /*0920*/ 	.word	0x00008960


	//   ....[76]....
        /*0924*/ 	.word	0x00008a60


	//   ....[77]....
        /*0928*/ 	.word	0x00008a80


	//   ....[78]....
        /*092c*/ 	.word	0x00008aa0


	//   ....[79]....
        /*0930*/ 	.word	0x00008bc0


	//   ....[80]....
        /*0934*/ 	.word	0x00008be0


	//   ....[81]....
        /*0938*/ 	.word	0x0000b590


	//   ....[82]....
        /*093c*/ 	.word	0x0000b5b0


	//   ....[83]....
        /*0940*/ 	.word	0x0000b610


	//   ....[84]....
        /*0944*/ 	.word	0x0000b660


	//   ....[85]....
        /*0948*/ 	.word	0x0000b690


	//   ....[86]....
        /*094c*/ 	.word	0x0000b6b0


	//   ....[87]....
        /*0950*/ 	.word	0x0000b6d0


	//   ....[88]....
        /*0954*/ 	.word	0x0000b6e0


	//   ....[89]....
        /*0958*/ 	.word	0x0000c550


	//   ....[90]....
        /*095c*/ 	.word	0x0000c570


	//   ....[91]....
        /*0960*/ 	.word	0x0000c5a0


	//   ....[92]....
        /*0964*/ 	.word	0x0000c5c0


	//   ....[93]....
        /*0968*/ 	.word	0x0000c620


	//   ....[94]....
        /*096c*/ 	.word	0x0000c640


	//   ....[95]....
        /*0970*/ 	.word	0x0000c6a0


	//   ....[96]....
        /*0974*/ 	.word	0x0000c6c0


	//   ....[97]....
        /*0978*/ 	.word	0x0000cc20


	//   ....[98]....
        /*097c*/ 	.word	0x0000cc40


	//   ....[99]....
        /*0980*/ 	.word	0x0000cc50


	//   ....[100]....
        /*0984*/ 	.word	0x0000cc80


	//   ....[101]....
        /*0988*/ 	.word	0x0000cc90


	//   ....[102]....
        /*098c*/ 	.word	0x0000ccb0


	//   ....[103]....
        /*0990*/ 	.word	0x0000cce0


	//   ....[104]....
        /*0994*/ 	.word	0x0000cd00


	//   ....[105]....
        /*0998*/ 	.word	0x0000f330


	//   ....[106]....
        /*099c*/ 	.word	0x0000f3a0


	//   ....[107]....
        /*09a0*/ 	.word	0x0000f3b0


	//   ....[108]....
        /*09a4*/ 	.word	0x0000f3c0


	//   ....[109]....
        /*09a8*/ 	.word	0x0000f3f0


	//   ....[110]....
        /*09ac*/ 	.word	0x0000f410


	//   ....[111]....
        /*09b0*/ 	.word	0x0000f420


	//   ....[112]....
        /*09b4*/ 	.word	0x0000f430


	//   ....[113]....
        /*09b8*/ 	.word	0x00010990


	//   ....[114]....
        /*09bc*/ 	.word	0x00010da0


	//   ....[115]....
        /*09c0*/ 	.word	0x00010dc0


	//   ....[116]....
        /*09c4*/ 	.word	0x00010dd0


	//   ....[117]....
        /*09c8*/ 	.word	0x00010de0


	//   ....[118]....
        /*09cc*/ 	.word	0x00010df0


	//   ....[119]....
        /*09d0*/ 	.word	0x00010e00


	//   ....[120]....
        /*09d4*/ 	.word	0x00010e10


	//   ....[121]....
        /*09d8*/ 	.word	0x00010e20


	//   ....[122]....
        /*09dc*/ 	.word	0x000110b0


	//   ....[123]....
        /*09e0*/ 	.word	0x000110c0


	//   ....[124]....
        /*09e4*/ 	.word	0x000111a0


	//   ....[125]....
        /*09e8*/ 	.word	0x000111d0


	//   ....[126]....
        /*09ec*/ 	.word	0x00011290


	//   ....[127]....
        /*09f0*/ 	.word	0x000112c0


	//   ....[128]....
        /*09f4*/ 	.word	0x00011380


	//   ....[129]....
        /*09f8*/ 	.word	0x000113b0


	//   ....[130]....
        /*09fc*/ 	.word	0x00011470


	//   ....[131]....
        /*0a00*/ 	.word	0x000114a0


	//   ....[132]....
        /*0a04*/ 	.word	0x00011560


	//   ....[133]....
        /*0a08*/ 	.word	0x00011590


	//   ....[134]....
        /*0a0c*/ 	.word	0x00011650


	//   ....[135]....
        /*0a10*/ 	.word	0x00011680


	//   ....[136]....
        /*0a14*/ 	.word	0x00011740


	//   ....[137]....
        /*0a18*/ 	.word	0x00011760


	//   ....[138]....
        /*0a1c*/ 	.word	0x00011cb0


	//   ....[139]....
        /*0a20*/ 	.word	0x00011cd0


	//   ....[140]....
        /*0a24*/ 	.word	0x00011e50


	//   ....[141]....
        /*0a28*/ 	.word	0x00011e60


	//   ....[142]....
        /*0a2c*/ 	.word	0x00011f70


	//   ....[143]....
        /*0a30*/ 	.word	0x00011f90


	//   ....[144]....
        /*0a34*/ 	.word	0x000120a0


	//   ....[145]....
        /*0a38*/ 	.word	0x000120b0


	//   ....[146]....
        /*0a3c*/ 	.word	0x000121c0


	//   ....[147]....
        /*0a40*/ 	.word	0x000121e0


	//   ....[148]....
        /*0a44*/ 	.word	0x000122f0


	//   ....[149]....
        /*0a48*/ 	.word	0x00012300


	//   ....[150]....
        /*0a4c*/ 	.word	0x00012410


	//   ....[151]....
        /*0a50*/ 	.word	0x00012430


	//   ....[152]....
        /*0a54*/ 	.word	0x00012540


	//   ....[153]....
        /*0a58*/ 	.word	0x00012550


	//   ....[154]....
        /*0a5c*/ 	.word	0x000126d0


	//   ....[155]....
        /*0a60*/ 	.word	0x000127c0


	//   ....[156]....
        /*0a64*/ 	.word	0x00012830


	//   ....[157]....
        /*0a68*/ 	.word	0x000128a0


	//   ....[158]....
        /*0a6c*/ 	.word	0x00012900


	//   ....[159]....
        /*0a70*/ 	.word	0x00012970


	//   ....[160]....
        /*0a74*/ 	.word	0x000129e0


	//   ....[161]....
        /*0a78*/ 	.word	0x00012a50


	//   ....[162]....
        /*0a7c*/ 	.word	0x00012ab0


	//   ....[163]....
        /*0a80*/ 	.word	0x00012b20


	//   ....[164]....
        /*0a84*/ 	.word	0x00012b90


	//   ....[165]....
        /*0a88*/ 	.word	0x00012c00


	//   ....[166]....
        /*0a8c*/ 	.word	0x00012c60


	//   ....[167]....
        /*0a90*/ 	.word	0x00012cd0


	//   ....[168]....
        /*0a94*/ 	.word	0x00012d40


	//   ....[169]....
        /*0a98*/ 	.word	0x00012db0


	//   ....[170]....
        /*0a9c*/ 	.word	0x00012e10


	//   ....[171]....
        /*0aa0*/ 	.word	0x00012e80


	//   ....[172]....
        /*0aa4*/ 	.word	0x00012ef0


	//   ....[173]....
        /*0aa8*/ 	.word	0x00013010


	//   ....[174]....
        /*0aac*/ 	.word	0x00013070


	//   ....[175]....
        /*0ab0*/ 	.word	0x000131b0


	//   ....[176]....
        /*0ab4*/ 	.word	0x00013210


	//   ....[177]....
        /*0ab8*/ 	.word	0x00013350


	//   ....[178]....
        /*0abc*/ 	.word	0x000133b0


	//   ....[179]....
        /*0ac0*/ 	.word	0x00013420


	//   ....[180]....
        /*0ac4*/ 	.word	0x00013490


	//   ....[181]....
        /*0ac8*/ 	.word	0x00013700


	//   ....[182]....
        /*0acc*/ 	.word	0x00013970


	//   ....[183]....
        /*0ad0*/ 	.word	0x00013f90


	//   ....[184]....
        /*0ad4*/ 	.word	0x00013fe0


	//   ....[185]....
        /*0ad8*/ 	.word	0x00014030


	//   ....[186]....
        /*0adc*/ 	.word	0x00014080


	//   ....[187]....
        /*0ae0*/ 	.word	0x000140d0


	//   ....[188]....
        /*0ae4*/ 	.word	0x00014120


	//   ....[189]....
        /*0ae8*/ 	.word	0x00014170


	//   ....[190]....
        /*0aec*/ 	.word	0x000141c0


	//   ....[191]....
        /*0af0*/ 	.word	0x00014230


	//   ....[192]....
        /*0af4*/ 	.word	0x000142a0


	//   ....[193]....
        /*0af8*/ 	.word	0x000143c0


	//   ....[194]....
        /*0afc*/ 	.word	0x00014420


	//   ....[195]....
        /*0b00*/ 	.word	0x00014560


	//   ....[196]....
        /*0b04*/ 	.word	0x000145c0


	//   ....[197]....
        /*0b08*/ 	.word	0x00014700


	//   ....[198]....
        /*0b0c*/ 	.word	0x00014760


	//   ....[199]....
        /*0b10*/ 	.word	0x000147d0


	//   ....[200]....
        /*0b14*/ 	.word	0x00014840


	//   ....[201]....
        /*0b18*/ 	.word	0x00014960


	//   ....[202]....
        /*0b1c*/ 	.word	0x000149c0


	//   ....[203]....
        /*0b20*/ 	.word	0x00014b00


	//   ....[204]....
        /*0b24*/ 	.word	0x00014b60


	//   ....[205]....
        /*0b28*/ 	.word	0x00014ca0


	//   ....[206]....
        /*0b2c*/ 	.word	0x00014d00


	//   ....[207]....
        /*0b30*/ 	.word	0x00014d70


	//   ....[208]....
        /*0b34*/ 	.word	0x00014de0


	//   ....[209]....
        /*0b38*/ 	.word	0x00015040


	//   ....[210]....
        /*0b3c*/ 	.word	0x000152a0


	//   ....[211]....
        /*0b40*/ 	.word	0x000158e0


	//   ....[212]....
        /*0b44*/ 	.word	0x00015920


	//   ....[213]....
        /*0b48*/ 	.word	0x00015970


	//   ....[214]....
        /*0b4c*/ 	.word	0x000159b0


	//   ....[215]....
        /*0b50*/ 	.word	0x00015a00


	//   ....[216]....
        /*0b54*/ 	.word	0x00015a40


	//   ....[217]....
        /*0b58*/ 	.word	0x00015a90


	//   ....[218]....
        /*0b5c*/ 	.word	0x00015ad0


	//   ....[219]....
        /*0b60*/ 	.word	0x00015b30


	//   ....[220]....
        /*0b64*/ 	.word	0x00015ba0


	//   ....[221]....
        /*0b68*/ 	.word	0x00015c10


	//   ....[222]....
        /*0b6c*/ 	.word	0x00015d20


	//   ....[223]....
        /*0b70*/ 	.word	0x00015d80


	//   ....[224]....
        /*0b74*/ 	.word	0x00015e90


	//   ....[225]....
        /*0b78*/ 	.word	0x00015ef0


	//   ....[226]....
        /*0b7c*/ 	.word	0x00016000


	//   ....[227]....
        /*0b80*/ 	.word	0x00016060


	//   ....[228]....
        /*0b84*/ 	.word	0x000160b0


	//   ....[229]....
        /*0b88*/ 	.word	0x000160f0


	//   ....[230]....
        /*0b8c*/ 	.word	0x00016140


	//   ....[231]....
        /*0b90*/ 	.word	0x00016180


	//   ....[232]....
        /*0b94*/ 	.word	0x000161d0


	//   ....[233]....
        /*0b98*/ 	.word	0x00016210


	//   ....[234]....
        /*0b9c*/ 	.word	0x00016260


	//   ....[235]....
        /*0ba0*/ 	.word	0x000162a0


	//   ....[236]....
        /*0ba4*/ 	.word	0x000162f0


	//   ....[237]....
        /*0ba8*/ 	.word	0x00016350


	//   ....[238]....
        /*0bac*/ 	.word	0x000163a0


	//   ....[239]....
        /*0bb0*/ 	.word	0x00016400


	//   ....[240]....
        /*0bb4*/ 	.word	0x00016450


	//   ....[241]....
        /*0bb8*/ 	.word	0x000164b0


	//   ....[242]....
        /*0bbc*/ 	.word	0x00016500


	//   ....[243]....
        /*0bc0*/ 	.word	0x00016560


	//   ....[244]....
        /*0bc4*/ 	.word	0x000165d0


	//   ....[245]....
        /*0bc8*/ 	.word	0x00016640


	//   ....[246]....
        /*0bcc*/ 	.word	0x000166b0


	//   ....[247]....
        /*0bd0*/ 	.word	0x00016710


	//   ....[248]....
        /*0bd4*/ 	.word	0x00016780


	//   ....[249]....
        /*0bd8*/ 	.word	0x000167f0


	//   ....[250]....
        /*0bdc*/ 	.word	0x00016860


	//   ....[251]....
        /*0be0*/ 	.word	0x000168c0


	//   ....[252]....
        /*0be4*/ 	.word	0x00016930


	//   ....[253]....
        /*0be8*/ 	.word	0x000169a0


	//   ....[254]....
        /*0bec*/ 	.word	0x00016a10


	//   ....[255]....
        /*0bf0*/ 	.word	0x00016a70


	//   ....[0]....
        /*0bf4*/ 	.word	0x00016ae0


	//   ....[1]....
        /*0bf8*/ 	.word	0x00016b50


	//   ....[2]....
        /*0bfc*/ 	.word	0x00016bc0


	//   ....[3]....
        /*0c00*/ 	.word	0x00016c20


	//   ....[4]....
        /*0c04*/ 	.word	0x00016c90


	//----- nvinfo : EIATTR_EXIT_INSTR_OFFSETS
	.align		4
.L_406:
        /*0c08*/ 	.byte	0x04, 0x1c
        /*0c0a*/ 	.short	(.L_408 - .L_407)


	//   ....[0]....
.L_407:
        /*0c0c*/ 	.word	0x000000a0


	//   ....[1]....
        /*0c10*/ 	.word	0x00012770


	//----- nvinfo : EIATTR_MAX_THREADS
	.align		4
.L_408:
        /*0c14*/ 	.byte	0x04, 0x05
        /*0c16*/ 	.short	(.L_410 - .L_409)
.L_409:
        /*0c18*/ 	.word	0x00000080
        /*0c1c*/ 	.word	0x00000001
        /*0c20*/ 	.word	0x00000001


	//----- nvinfo : EIATTR_CRS_STACK_SIZE
	.align		4
.L_410:
        /*0c24*/ 	.byte	0x04, 0x1e
        /*0c26*/ 	.short	(.L_412 - .L_411)
.L_411:
        /*0c28*/ 	.word	0x00000000
.L_412:


//--------------------- .nv.info._ZN7cutlass13device_kernelIN5flash19enable_sm80_to_sm89INS1_16FlashAttnFwdSm80INS1_25CollectiveMainloopFwdSm80ILi4ELi1ELb0EN4cute5tupleIJNS5_1CILi128EEENS7_ILi64EEES8_EEELi128ENS_6half_tEfNS_4arch4Sm80ELb1ELb0ELb0ELb1ELb1ELb0ELb1ELb0EEENS1_21CollectiveEpilogueFwdINS6_IJS8_S8_S9_EEENS6_IJNS7_ILi1EEESH_SH_EEESB_SD_Li128ELb1ELb1ELb0ELb0EEENS1_19SingleTileSchedulerILb1ELb0ELb1ELi128EEEEEEEEEvNT_6ParamsE --------------------------
	.section	.nv.info._ZN7cutlass13device_kernelIN5flash19enable_sm80_to_sm89INS1_16FlashAttnFwdSm80INS1_25CollectiveMainloopFwdSm80ILi4ELi1ELb0EN4cute5tupleIJNS5_1CILi128EEENS7_ILi64EEES8_EEELi128ENS_6half_tEfNS_4arch4Sm80ELb1ELb0ELb0ELb1ELb1ELb0ELb1ELb0EEENS1_21CollectiveEpilogueFwdINS6_IJS8_S8_S9_EEENS6_IJNS7_ILi1EEESH_SH_EEESB_SD_Li128ELb1ELb1ELb0ELb0EEENS1_19SingleTileSchedulerILb1ELb0ELb1ELi128EEEEEEEEEvNT_6ParamsE,"",@"SHT_CUDA_INFO"
	.sectionflags	@""
	.align	4


	//----- nvinfo : EIATTR_CUDA_API_VERSION
	.align		4
        /*0000*/ 	.byte	0x04, 0x37
        /*0002*/ 	.short	(.L_414 - .L_413)
.L_413:
        /*0004*/ 	.word	0x00000082


	//----- nvinfo : EIATTR_SW2861232_WAR
	.align		4
.L_414:
        /*0008*/ 	.byte	0x01, 0x35
	.zero		2


	//----- nvinfo : EIATTR_PARAM_CBANK
	.align		4
        /*000c*/ 	.byte	0x04, 0x0a
        /*000e*/ 	.short	(.L_416 - .L_415)
	.align		4
.L_415:
        /*0010*/ 	.word	index@(.nv.constant0._ZN7cutlass13device_kernelIN5flash19enable_sm80_to_sm89INS1_16FlashAttnFwdSm80INS1_25CollectiveMainloopFwdSm80ILi4ELi1ELb0EN4cute5tupleIJNS5_1CILi128EEENS7_ILi64EEES8_EEELi128ENS_6half_tEfNS_4arch4Sm80ELb1ELb0ELb0ELb1ELb1ELb0ELb1ELb0EEENS1_21CollectiveEpilogueFwdINS6_IJS8_S8_S9_EEENS6_IJNS7_ILi1EEESH_SH_EEESB_SD_Li128ELb1ELb1ELb0ELb0EEENS1_19SingleTileSchedulerILb1ELb0ELb1ELi128EEEEEEEEEvNT_6ParamsE)
        /*0014*/ 	.short	0x0160
        /*0016*/ 	.short	0x0418


	//----- nvinfo : EIATTR_CBANK_PARAM_SIZE
	.align		4
.L_416:
        /*0018*/ 	.byte	0x03, 0x19
        /*001a*/ 	.short	0x0418


	//----- nvinfo : EIATTR_KPARAM_INFO
	.align		4
        /*001c*/ 	.byte	0x04, 0x17
        /*001e*/ 	.short	(.L_418 - .L_417)
.L_417:
        /*0020*/ 	.word	0x00000000
        /*0024*/ 	.short	0x0000
        /*0026*/ 	.short	0x0000
        /*0028*/ 	.byte	0x00, 0xf0, 0x61, 0x10


	//----- nvinfo : EIATTR_MAXREG_COUNT
	.align		4
.L_418:
        /*002c*/ 	.byte	0x03, 0x1b
        /*002e*/ 	.short	0x00ff


	//----- nvinfo : EIATTR_NUM_BARRIERS
	.align		4
        /*0030*/ 	.byte	0x02, 0x4c
        /*0032*/ 	.byte	0x02
	.zero		1


	//----- nvinfo : EIATTR_ANNOTATIONS
	.align		4
        /*0034*/ 	.byte	0x04, 0x55
        /*0036*/ 	.short	(.L_420 - .L_419)


	//   ....[0]....
.L_419:
        /* <DEDUP_REMOVED lines=49> */
        /*033c*/ 	.byte	0xa0, 0xf9, 0x00, 0x00


	//----- nvinfo : EIATTR_MERCURY_ISA_VERSION
	.align		4
.L_420:
        /*0340*/ 	.byte	0x03, 0x5f
        /*0342*/ 	.short	0x0000


	//----- nvinfo : EIATTR_COOP_GROUP_MASK_REGIDS
	.align		4
        /*0344*/ 	.byte	0x04, 0x29
        /*0346*/ 	.short	(.L_422 - .L_421)


	//   ....[0]....
.L_421:
        /*0348*/ 	.word	0xffffffff


	//   ....[1]....
        /*034c*/ 	.word	0xffffffff


	//   ....[2]....
        /*0350*/ 	.word	0xffffffff


	//   ....[3]....
        /*0354*/ 	.word	0xffffffff


	//   ....[4]....
        /*0358*/ 	.word	0xffffffff


	//   ....[5]....
        /*035c*/ 	.word	0xffffffff


	//   ....[6]....
        /*0360*/ 	.word	0xffffffff


	//   ....[7]....
        /*0364*/ 	.word	0xffffffff


	//   ....[8]....
        /*0368*/ 	.word	0xffffffff


	//   ....[9]....
        /*036c*/ 	.word	0xffffffff


	//   ....[10]....
        /*0370*/ 	.word	0xffffffff


	//   ....[11]....
        /*0374*/ 	.word	0xffffffff


	//   ....[12]....
        /*0378*/ 	.word	0xffffffff


	//   ....[13]....
        /*037c*/ 	.word	0xffffffff


	//   ....[14]....
        /*0380*/ 	.word	0xffffffff


	//   ....[15]....
        /*0384*/ 	.word	0xffffffff


	//   ....[16]....
        /*0388*/ 	.word	0xffffffff


	//   ....[17]....
        /*038c*/ 	.word	0xffffffff


	//   ....[18]....
        /*0390*/ 	.word	0xffffffff


	//   ....[19]....
        /*0394*/ 	.word	0xffffffff


	//   ....[20]....
        /*0398*/ 	.word	0xffffffff


	//   ....[21]....
        /*039c*/ 	.word	0xffffffff


	//   ....[22]....
        /*03a0*/ 	.word	0xffffffff


	//   ....[23]....
        /*03a4*/ 	.word	0xffffffff


	//   ....[24]....
        /*03a8*/ 	.word	0xffffffff


	//   ....[25]....
        /*03ac*/ 	.word	0xffffffff


	//   ....[26]....
        /*03b0*/ 	.word	0xffffffff


	//   ....[27]....
        /*03b4*/ 	.word	0xffffffff


	//   ....[28]....
        /*03b8*/ 	.word	0xffffffff


	//   ....[29]....
        /*03bc*/ 	.word	0xffffffff


	//   ....[30]....
        /*03c0*/ 	.word	0xffffffff


	//   ....[31]....
        /*03c4*/ 	.word	0xffffffff


	//   ....[32]....
        /*03c8*/ 	.word	0xffffffff


	//   ....[33]....
        /*03cc*/ 	.word	0xffffffff


	//   ....[34]....
        /*03d0*/ 	.word	0xffffffff


	//   ....[35]....
        /*03d4*/ 	.word	0xffffffff


	//   ....[36]....
        /*03d8*/ 	.word	0xffffffff


	//   ....[37]....
        /*03dc*/ 	.word	0xffffffff


	//   ....[38]....
        /*03e0*/ 	.word	0xffffffff


	//   ....[39]....
        /*03e4*/ 	.word	0xffffffff


	//   ....[40]....
        /*03e8*/ 	.word	0xffffffff


	//   ....[41]....
        /*03ec*/ 	.word	0xffffffff


	//   ....[42]....
        /*03f0*/ 	.word	0xffffffff


	//   ....[43]....
        /*03f4*/ 	.word	0xffffffff


	//   ....[44]....
        /*03f8*/ 	.word	0xffffffff


	//   ....[45]....
        /*03fc*/ 	.word	0xffffffff


	//   ....[46]....
        /*0400*/ 	.word	0xffffffff


	//   ....[47]....
        /*0404*/ 	.word	0xffffffff


	//   ....[48]....
        /*0408*/ 	.word	0xffffffff


	//   ....[49]....
        /*040c*/ 	.word	0xffffffff


	//   ....[50]....
        /*0410*/ 	.word	0xffffffff


	//   ....[51]....
        /*0414*/ 	.word	0xffffffff


	//   ....[52]....
        /*0418*/ 	.word	0xffffffff


	//   ....[53]....
        /*041c*/ 	.word	0xffffffff


	//   ....[54]....
        /*0420*/ 	.word	0xffffffff


	//   ....[55]....
        /*0424*/ 	.word	0xffffffff


	//   ....[56]....
        /*0428*/ 	.word	0xffffffff


	//   ....[57]....
        /*042c*/ 	.word	0xffffffff


	//   ....[58]....
        /*0430*/ 	.word	0xffffffff


	//   ....[59]....
        /*0434*/ 	.word	0xffffffff


	//   ....[60]....
        /*0438*/ 	.word	0xffffffff


	//   ....[61]....
        /*043c*/ 	.word	0xffffffff


	//   ....[62]....
        /*0440*/ 	.word	0xffffffff


	//   ....[63]....
        /*0444*/ 	.word	0xffffffff


	//   ....[64]....
        /*0448*/ 	.word	0xffffffff


	//   ....[65]....
        /*044c*/ 	.word	0xffffffff


	//   ....[66]....
        /*0450*/ 	.word	0xffffffff


	//   ....[67]....
        /*0454*/ 	.word	0xffffffff


	//   ....[68]....
        /*0458*/ 	.word	0xffffffff


	//   ....[69]....
        /*045c*/ 	.word	0xffffffff


	//   ....[70]....
        /*0460*/ 	.word	0xffffffff


	//   ....[71]....
        /*0464*/ 	.word	0xffffffff


	//   ....[72]....
        /*0468*/ 	.word	0xffffffff


	//   ....[73]....
        /*046c*/ 	.word	0xffffffff


	//   ....[74]....
        /*0470*/ 	.word	0xffffffff


	//   ....[75]....
        /*0474*/ 	.word	0xffffffff


	//   ....[76]....
        /*0478*/ 	.word	0xffffffff


	//   ....[77]....
        /*047c*/ 	.word	0xffffffff


	//   ....[78]....
        /*0480*/ 	.word	0xffffffff


	//   ....[79]....
        /*0484*/ 	.word	0xffffffff


	//   ....[80]....
        /*0488*/ 	.word	0xffffffff


	//   ....[81]....
        /*048c*/ 	.word	0xffffffff


	//   ....[82]....
        /*0490*/ 	.word	0xffffffff


	//   ....[83]....
        /*0494*/ 	.word	0xffffffff


	//   ....[84]....
        /*0498*/ 	.word	0xffffffff


	//   ....[85]....
        /*049c*/ 	.word	0xffffffff


	//   ....[86]....
        /*04a0*/ 	.word	0xffffffff


	//   ....[87]....
        /*04a4*/ 	.word	0xffffffff


	//   ....[88]....
        /*04a8*/ 	.word	0xffffffff


	//   ....[89]....
        /*04ac*/ 	.word	0xffffffff


	//   ....[90]....
        /*04b0*/ 	.word	0xffffffff


	//   ....[91]....
        /*04b4*/ 	.word	0xffffffff


	//   ....[92]....
        /*04b8*/ 	.word	0xffffffff


	//   ....[93]....
        /*04bc*/ 	.word	0xffffffff


	//   ....[94]....
        /*04c0*/ 	.word	0xffffffff


	//   ....[95]....
        /*04c4*/ 	.word	0xffffffff


	//   ....[96]....
        /*04c8*/ 	.word	0xffffffff


	//   ....[97]....
        /*04cc*/ 	.word	0xffffffff


	//   ....[98]....
        /*04d0*/ 	.word	0xffffffff


	//   ....[99]....
        /*04d4*/ 	.word	0xffffffff


	//   ....[100]....
        /*04d8*/ 	.word	0xffffffff


	//   ....[101]....
        /*04dc*/ 	.word	0xffffffff


	//   ....[102]....
        /*04e0*/ 	.word	0xffffffff


	//   ....[103]....
        /*04e4*/ 	.word	0xffffffff


	//   ....[104]....
        /*04e8*/ 	.word	0xffffffff


	//   ....[105]....
        /*04ec*/ 	.word	0xffffffff


	//   ....[106]....
        /*04f0*/ 	.word	0xffffffff


	//   ....[107]....
        /*04f4*/ 	.word	0xffffffff


	//   ....[108]....
        /*04f8*/ 	.word	0xffffffff


	//   ....[109]....
        /*04fc*/ 	.word	0xffffffff


	//   ....[110]....
        /*0500*/ 	.word	0xffffffff


	//   ....[111]....
        /*0504*/ 	.word	0xffffffff


	//   ....[112]....
        /*0508*/ 	.word	0xffffffff


	//   ....[113]....
        /*050c*/ 	.word	0xffffffff


	//   ....[114]....
        /*0510*/ 	.word	0xffffffff


	//   ....[115]....
        /*0514*/ 	.word	0xffffffff


	//   ....[116]....
        /*0518*/ 	.word	0xffffffff


	//   ....[117]....
        /*051c*/ 	.word	0xffffffff


	//   ....[118]....
        /*0520*/ 	.word	0xffffffff


	//   ....[119]....
        /*0524*/ 	.word	0xffffffff


	//   ....[120]....
        /*0528*/ 	.word	0xffffffff


	//   ....[121]....
        /*052c*/ 	.word	0xffffffff


	//   ....[122]....
        /*0530*/ 	.word	0xffffffff


	//   ....[123]....
        /*0534*/ 	.word	0xffffffff


	//   ....[124]....
        /*0538*/ 	.word	0xffffffff


	//   ....[125]....
        /*053c*/ 	.word	0xffffffff


	//   ....[126]....
        /*0540*/ 	.word	0xffffffff


	//   ....[127]....
        /*0544*/ 	.word	0xffffffff


	//   ....[128]....
        /*0548*/ 	.word	0xffffffff


	//   ....[129]....
        /*054c*/ 	.word	0xffffffff


	//   ....[130]....
        /*0550*/ 	.word	0xffffffff


	//   ....[131]....
        /*0554*/ 	.word	0xffffffff


	//   ....[132]....
        /*0558*/ 	.word	0xffffffff


	//   ....[133]....
        /*055c*/ 	.word	0xffffffff


	//   ....[134]....
        /*0560*/ 	.word	0xffffffff


	//   ....[135]....
        /*0564*/ 	.word	0xffffffff


	//   ....[136]....
        /*0568*/ 	.word	0xffffffff


	//   ....[137]....
        /*056c*/ 	.word	0xffffffff


	//   ....[138]....
        /*0570*/ 	.word	0xffffffff


	//   ....[139]....
        /*0574*/ 	.word	0xffffffff


	//   ....[140]....
        /*0578*/ 	.word	0xffffffff


	//   ....[141]....
        /*057c*/ 	.word	0xffffffff


	//   ....[142]....
        /*0580*/ 	.word	0xffffffff


	//   ....[143]....
        /*0584*/ 	.word	0xffffffff


	//   ....[144]....
        /*0588*/ 	.word	0xffffffff


	//   ....[145]....
        /*058c*/ 	.word	0xffffffff


	//   ....[146]....
        /*0590*/ 	.word	0xffffffff


	//   ....[147]....
        /*0594*/ 	.word	0xffffffff


	//   ....[148]....
        /*0598*/ 	.word	0xffffffff


	//   ....[149]....
        /*059c*/ 	.word	0xffffffff


	//   ....[150]....
        /*05a0*/ 	.word	0xffffffff


	//   ....[151]....
        /*05a4*/ 	.word	0xffffffff


	//   ....[152]....
        /*05a8*/ 	.word	0xffffffff


	//----- nvinfo : EIATTR_COOP_GROUP_INSTR_OFFSETS
	.align		4
.L_422:
        /*05ac*/ 	.byte	0x04, 0x28
        /*05ae*/ 	.short	(.L_424 - .L_423)


	//   ....[0]....
.L_423:
        /*05b0*/ 	.word	0x000000a0


	//   ....[1]....
        /*05b4*/ 	.word	0x00001410


	//   ....[2]....
        /*05b8*/ 	.word	0x00001570


	//   ....[3]....
        /*05bc*/ 	.word	0x00001640


	//   ....[4]....
        /*05c0*/ 	.word	0x00001670


	//   ....[5]....
        /*05c4*/ 	.word	0x00001740


	//   ....[6]....
        /*05c8*/ 	.word	0x00001770


	//   ....[7]....
        /*05cc*/ 	.word	0x00001840


	//   ....[8]....
        /*05d0*/ 	.word	0x00001870


	//   ....[9]....
        /*05d4*/ 	.word	0x00001940


	//   ....[10]....
        /*05d8*/ 	.word	0x00001970


	//   ....[11]....
        /*05dc*/ 	.word	0x00001a40


	//   ....[12]....
        /*05e0*/ 	.word	0x00001a70


	//   ....[13]....
        /*05e4*/ 	.word	0x00001b40


	//   ....[14]....
        /*05e8*/ 	.word	0x00001b70


	//   ....[15]....
        /*05ec*/ 	.word	0x00001c40


	//   ....[16]....
        /*05f0*/ 	.word	0x00001c80


	//   ....[17]....
        /*05f4*/ 	.word	0x00002180


	//   ....[18]....
        /*05f8*/ 	.word	0x000021b0


	//   ....[19]....
        /*05fc*/ 	.word	0x000021c0


	//   ....[20]....
        /*0600*/ 	.word	0x000021d0


	//   ....[21]....
        /*0604*/ 	.word	0x000021e0


	//   ....[22]....
        /*0608*/ 	.word	0x000021f0


	//   ....[23]....
        /*060c*/ 	.word	0x00002200


	//   ....[24]....
        /*0610*/ 	.word	0x00002210


	//   ....[25]....
        /*0614*/ 	.word	0x00002610


	//   ....[26]....
        /*0618*/ 	.word	0x00002620


	//   ....[27]....
        /*061c*/ 	.word	0x00002630


	//   ....[28]....
        /*0620*/ 	.word	0x00002640


	//   ....[29]....
        /*0624*/ 	.word	0x00002650


	//   ....[30]....
        /*0628*/ 	.word	0x00002660


	//   ....[31]....
        /*062c*/ 	.word	0x00002680


	//   ....[32]....
        /*0630*/ 	.word	0x00002690


	//   ....[33]....
        /*0634*/ 	.word	0x00003760


	//   ....[34]....
        /*0638*/ 	.word	0x00003780


	//   ....[35]....
        /*063c*/ 	.word	0x00003790


	//   ....[36]....
        /*0640*/ 	.word	0x000037a0


	//   ....[37]....
        /*0644*/ 	.word	0x000037b0


	//   ....[38]....
        /*0648*/ 	.word	0x000037c0


	//   ....[39]....
        /*064c*/ 	.word	0x000037d0


	//   ....[40]....
        /*0650*/ 	.word	0x000037f0


	//   ....[41]....
        /*0654*/ 	.word	0x00003c00


	//   ....[42]....
        /*0658*/ 	.word	0x00003c10


	//   ....[43]....
        /*065c*/ 	.word	0x00003c20


	//   ....[44]....
        /*0660*/ 	.word	0x00003c30


	//   ....[45]....
        /*0664*/ 	.word	0x00004240


	//   ....[46]....
        /*0668*/ 	.word	0x000043a0


	//   ....[47]....
        /*066c*/ 	.word	0x000046d0


	//   ....[48]....
        /*0670*/ 	.word	0x000048c0


	//   ....[49]....
        /*0674*/ 	.word	0x00004ac0


	//   ....[50]....
        /*0678*/ 	.word	0x00004c00


	//   ....[51]....
        /*067c*/ 	.word	0x00004c40


	//   ....[52]....
        /*0680*/ 	.word	0x00004ce0


	//   ....[53]....
        /*0684*/ 	.word	0x00007290


	//   ....[54]....
        /*0688*/ 	.word	0x000072a0


	//   ....[55]....
        /*068c*/ 	.word	0x000072b0


	//   ....[56]....
        /*0690*/ 	.word	0x000072c0


	//   ....[57]....
        /*0694*/ 	.word	0x000072d0


	//   ....[58]....
        /*0698*/ 	.word	0x000072e0


	//   ....[59]....
        /*069c*/ 	.word	0x000072f0


	//   ....[60]....
        /*06a0*/ 	.word	0x00007310


	//   ....[61]....
        /*06a4*/ 	.word	0x000081b0


	//   ....[62]....
        /*06a8*/ 	.word	0x000081c0


	//   ....[63]....
        /*06ac*/ 	.word	0x000081d0


	//   ....[64]....
        /*06b0*/ 	.word	0x000081e0


	//   ....[65]....
        /*06b4*/ 	.word	0x000081f0


	//   ....[66]....
        /*06b8*/ 	.word	0x00008200


	//   ....[67]....
        /*06bc*/ 	.word	0x00008210


	//   ....[68]....
        /*06c0*/ 	.word	0x00008220


	//   ....[69]....
        /*06c4*/ 	.word	0x000084c0


	//   ....[70]....
        /*06c8*/ 	.word	0x000084d0


	//   ....[71]....
        /*06cc*/ 	.word	0x000084e0


	//   ....[72]....
        /*06d0*/ 	.word	0x000084f0


	//   ....[73]....
        /*06d4*/ 	.word	0x00008b50


	//   ....[74]....
        /*06d8*/ 	.word	0x00008de0


	//   ....[75]....
        /*06dc*/ 	.word	0x00008f20


	//   ....[76]....
        /*06e0*/ 	.word	0x00009060


	//   ....[77]....
        /*06e4*/ 	.word	0x000090c0


	//   ....[78]....
        /*06e8*/ 	.word	0x00009250


	//   ....[79]....
        /*06ec*/ 	.word	0x00009540


	//   ....[80]....
        /*06f0*/ 	.word	0x00009650


	//   ....[81]....
        /*06f4*/ 	.word	0x0000bf40


	//   ....[82]....
        /*06f8*/ 	.word	0x0000bf50


	//   ....[83]....
        /*06fc*/ 	.word	0x0000bf60


	//   ....[84]....
        /*0700*/ 	.word	0x0000bf70


	//   ....[85]....
        /*0704*/ 	.word	0x0000bf80


	//   ....[86]....
        /*0708*/ 	.word	0x0000bf90


	//   ....[87]....
        /*070c*/ 	.word	0x0000bfa0


	//   ....[88]....
        /*0710*/ 	.word	0x0000bfd0


	//   ....[89]....
        /*0714*/ 	.word	0x0000c3a0


	//   ....[90]....
        /*0718*/ 	.word	0x0000c3c0


	//   ....[91]....
        /*071c*/ 	.word	0x0000c3e0


	//   ....[92]....
        /*0720*/ 	.word	0x0000c400


	//   ....[93]....
        /*0724*/ 	.word	0x0000c430


	//   ....[94]....
        /*0728*/ 	.word	0x0000c460


	//   ....[95]....
        /*072c*/ 	.word	0x0000c4f0


	//   ....[96]....
        /*0730*/ 	.word	0x0000c590


	//   ....[97]....
        /*0734*/ 	.word	0x0000d280


	//   ....[98]....
        /*0738*/ 	.word	0x0000d2f0


	//   ....[99]....
        /*073c*/ 	.word	0x0000d3f0


	//   ....[100]....
        /*0740*/ 	.word	0x0000d440


	//   ....[101]....
        /*0744*/ 	.word	0x0000d470


	//   ....[102]....
        /*0748*/ 	.word	0x0000d550


	//   ....[103]....
        /*074c*/ 	.word	0x0000d610


	//   ....[104]....
        /*0750*/ 	.word	0x0000d940


	//   ....[105]....
        /*0754*/ 	.word	0x0000fa00


	//   ....[106]....
        /*0758*/ 	.word	0x0000fa10


	//   ....[107]....
        /*075c*/ 	.word	0x0000fa20


	//   ....[108]....
        /*0760*/ 	.word	0x0000fa40


	//   ....[109]....
        /*0764*/ 	.word	0x0000fa60


	//   ....[110]....
        /*0768*/ 	.word	0x0000fa80


	//   ....[111]....
        /*076c*/ 	.word	0x0000faa0


	//   ....[112]....
        /*0770*/ 	.word	0x0000fad0


	//   ....[113]....
        /*0774*/ 	.word	0x00011720


	//   ....[114]....
        /*0778*/ 	.word	0x00011760


	//   ....[115]....
        /*077c*/ 	.word	0x00011790


	//   ....[116]....
        /*0780*/ 	.word	0x000117c0


	//   ....[117]....
        /*0784*/ 	.word	0x00011800


	//   ....[118]....
        /*0788*/ 	.word	0x00011840


	//   ....[119]....
        /*078c*/ 	.word	0x00011860


	//   ....[120]....
        /*0790*/ 	.word	0x00011870


	//   ....[121]....
        /*0794*/ 	.word	0x00011a30


	//   ....[122]....
        /*0798*/ 	.word	0x00011a40


	//   ....[123]....
        /*079c*/ 	.word	0x00011b40


	//   ....[124]....
        /*07a0*/ 	.word	0x00011b70


	//   ....[125]....
        /*07a4*/ 	.word	0x00011c50


	//   ....[126]....
        /*07a8*/ 	.word	0x00011c80


	//   ....[127]....
        /*07ac*/ 	.word	0x00011d60


	//   ....[128]....
        /*07b0*/ 	.word	0x00011d90


	//   ....[129]....
        /*07b4*/ 	.word	0x00011e70


	//   ....[130]....
        /*07b8*/ 	.word	0x00011ea0


	//   ....[131]....
        /*07bc*/ 	.word	0x00011f80


	//   ....[132]....
        /*07c0*/ 	.word	0x00011fb0


	//   ....[133]....
        /*07c4*/ 	.word	0x00012090


	//   ....[134]....
        /*07c8*/ 	.word	0x000120c0


	//   ....[135]....
        /*07cc*/ 	.word	0x000121a0


	//   ....[136]....
        /*07d0*/ 	.word	0x000121c0


	//   ....[137]....
        /*07d4*/ 	.word	0x00012a80


	//   ....[138]....
        /*07d8*/ 	.word	0x00012a90


	//   ....[139]....
        /*07dc*/ 	.word	0x00012b60


	//   ....[140]....
        /*07e0*/ 	.word	0x00012b90


	//   ....[141]....
        /*07e4*/ 	.word	0x00012c60


	//   ....[142]....
        /*07e8*/ 	.word	0x00012c90


	//   ....[143]....
        /*07ec*/ 	.word	0x00012d60


	//   ....[144]....
        /*07f0*/ 	.word	0x00012d90


	//   ....[145]....
        /*07f4*/ 	.word	0x00012e60


	//   ....[146]....
        /*07f8*/ 	.word	0x00012e90


	//   ....[147]....
        /*07fc*/ 	.word	0x00012f60


	//   ....[148]....
        /*0800*/ 	.word	0x00012f90


	//   ....[149]....
        /*0804*/ 	.word	0x00013060


	//   ....[150]....
        /*0808*/ 	.word	0x00013090


	//   ....[151]....
        /*080c*/ 	.word	0x00013160


	//   ....[152]....
        /*0810*/ 	.word	0x00013180


	//----- nvinfo : EIATTR_EXIT_INSTR_OFFSETS
	.align		4
.L_424:
        /*0814*/ 	.byte	0x04, 0x1c
        /*0816*/ 	.short	(.L_426 - .L_425)


	//   ....[0]....
.L_425:
        /*0818*/ 	.word	0x00000450


	//   ....[1]....
        /*081c*/ 	.word	0x000121d0


	//   ....[2]....
        /*0820*/ 	.word	0x00012230


	//   ....[3]....
        /*0824*/ 	.word	0x00012290


	//   ....[4]....
        /*0828*/ 	.word	0x00013190


	//   ....[5]....
        /*082c*/ 	.word	0x000131e0


	//   ....[6]....
        /*0830*/ 	.word	0x00013240


	//----- nvinfo : EIATTR_CTAIDZ_USED
	.align		4
.L_426:
        /*0834*/ 	.byte	0x01, 0x04
	.zero		2


	//----- nvinfo : EIATTR_MAX_THREADS
	.align		4
        /*0838*/ 	.byte	0x04, 0x05
        /*083a*/ 	.short	(.L_428 - .L_427)
.L_427:
        /*083c*/ 	.word	0x00000080
        /*0840*/ 	.word	0x00000001
        /*0844*/ 	.word	0x00000001


	//----- nvinfo : EIATTR_CRS_STACK_SIZE
	.align		4
.L_428:
        /*0848*/ 	.byte	0x04, 0x1e
        /*084a*/ 	.short	(.L_430 - .L_429)
.L_429:
        /*084c*/ 	.word	0x00000000
.L_430:


//--------------------- .nv.info._ZN7cutlass13device_kernelIN5flash19enable_sm80_to_sm89INS1_16FlashAttnFwdSm80INS1_25CollectiveMainloopFwdSm80ILi4ELi1ELb0EN4cute5tupleIJNS5_1CILi128EEENS7_ILi64EEES8_EEELi128ENS_6half_tEfNS_4arch4Sm80ELb1ELb0ELb0ELb1ELb1ELb1ELb1ELb0EEENS1_21CollectiveEpilogueFwdINS6_IJS8_S8_S9_EEENS6_IJNS7_ILi1EEESH_SH_EEESB_SD_Li128ELb1ELb1ELb0ELb0EEENS1_19SingleTileSchedulerILb1ELb0ELb1ELi128EEEEEEEEEvNT_6ParamsE --------------------------
	.section	.nv.info._ZN7cutlass13device_kernelIN5flash19enable_sm80_to_sm89INS1_16FlashAttnFwdSm80INS1_25CollectiveMainloopFwdSm80ILi4ELi1ELb0EN4cute5tupleIJNS5_1CILi128EEENS7_ILi64EEES8_EEELi128ENS_6half_tEfNS_4arch4Sm80ELb1ELb0ELb0ELb1ELb1ELb1ELb1ELb0EEENS1_21CollectiveEpilogueFwdINS6_IJS8_S8_S9_EEENS6_IJNS7_ILi1EEESH_SH_EEESB_SD_Li128ELb1ELb1ELb0ELb0EEENS1_19SingleTileSchedulerILb1ELb0ELb1ELi128EEEEEEEEEvNT_6ParamsE,"",@"SHT_CUDA_INFO"
	.sectionflags	@""
	.align	4


	//----- nvinfo : EIATTR_CUDA_API_VERSION
	.align		4
        /*0000*/ 	.byte	0x04, 0x37
        /*0002*/ 	.short	(.L_432 - .L_431)
.L_431:
        /*0004*/ 	.word	0x00000082


	//----- nvinfo : EIATTR_SW2861232_WAR
	.align		4
.L_432:
        /*0008*/ 	.byte	0x01, 0x35
	.zero		2


	//----- nvinfo : EIATTR_PARAM_CBANK
	.align		4
        /*000c*/ 	.byte	0x04, 0x0a
        /*000e*/ 	.short	(.L_434 - .L_433)
	.align		4
.L_433:
        /*0010*/ 	.word	index@(.nv.constant0._ZN7cutlass13device_kernelIN5flash19enable_sm80_to_sm89INS1_16FlashAttnFwdSm80INS1_25CollectiveMainloopFwdSm80ILi4ELi1ELb0EN4cute5tupleIJNS5_1CILi128EEENS7_ILi64EEES8_EEELi128ENS_6half_tEfNS_4arch4Sm80ELb1ELb0ELb0ELb1ELb1ELb1ELb1ELb0EEENS1_21CollectiveEpilogueFwdINS6_IJS8_S8_S9_EEENS6_IJNS7_ILi1EEESH_SH_EEESB_SD_Li128ELb1ELb1ELb0ELb0EEENS1_19SingleTileSchedulerILb1ELb0ELb1ELi128EEEEEEEEEvNT_6ParamsE)
        /*0014*/ 	.short	0x0160
        /*0016*/ 	.short	0x0418


	//----- nvinfo : EIATTR_CBANK_PARAM_SIZE
	.align		4
.L_434:
        /*0018*/ 	.byte	0x03, 0x19
        /*001a*/ 	.short	0x0418


	//----- nvinfo : EIATTR_KPARAM_INFO
	.align		4
        /*001c*/ 	.byte	0x04, 0x17
        /*001e*/ 	.short	(.L_436 - .L_435)
.L_435:
        /*0020*/ 	.word	0x00000000
        /*0024*/ 	.short	0x0000
        /*0026*/ 	.short	0x0000
        /*0028*/ 	.byte	0x00, 0xf0, 0x61, 0x10


	//----- nvinfo : EIATTR_MAXREG_COUNT
	.align		4
.L_436:
        /*002c*/ 	.byte	0x03, 0x1b
        /*002e*/ 	.short	0x00ff


	//----- nvinfo : EIATTR_NUM_BARRIERS
	.align		4
        /*0030*/ 	.byte	0x02, 0x4c
        /*0032*/ 	.byte	0x02
	.zero		1


	//----- nvinfo : EIATTR_ANNOTATIONS
	.align		4
        /*0034*/ 	.byte	0x04, 0x55
        /*0036*/ 	.short	(.L_438 - .L_437)


	//   ....[0]....
.L_437:
        /* <DEDUP_REMOVED lines=77> */


	//----- nvinfo : EIATTR_MERCURY_ISA_VERSION
	.align		4
.L_438:
        /*04f0*/ 	.byte	0x03, 0x5f
        /*04f2*/ 	.short	0x0000


	//----- nvinfo : EIATTR_INT_WARP_WIDE_INSTR_OFFSETS
	.align		4
        /*04f4*/ 	.byte	0x04, 0x31
        /*04f6*/ 	.short	(.L_440 - .L_439)


	//   ....[0]....
.L_439:
        /*04f8*/ 	.word	0x00001330


	//----- nvinfo : EIATTR_COOP_GROUP_MASK_REGIDS
	.align		4
.L_440:
        /*04fc*/ 	.byte	0x04, 0x29
        /*04fe*/ 	.short	(.L_442 - .L_441)


	//   ....[0]....
.L_441:
        /*0500*/ 	.word	0xffffffff


	//   ....[1]....
        /*0504*/ 	.word	0xffffffff


	//   ....[2]....
        /*0508*/ 	.word	0xffffffff


	//   ....[3]....
        /*050c*/ 	.word	0xffffffff


	//   ....[4]....
        /*0510*/ 	.word	0xffffffff


	//   ....[5]....
        /*0514*/ 	.word	0xffffffff


	//   ....[6]....
        /*0518*/ 	.word	0xffffffff


	//   ....[7]....
        /*051c*/ 	.word	0xffffffff


	//   ....[8]....
        /*0520*/ 	.word	0xffffffff


	//   ....[9]....
        /*0524*/ 	.word	0xffffffff


	//   ....[10]....
        /*0528*/ 	.word	0xffffffff


	//   ....[11]....
        /*052c*/ 	.word	0xffffffff


	//   ....[12]....
        /*0530*/ 	.word	0xffffffff


	//   ....[13]....
        /*0534*/ 	.word	0xffffffff


	//   ....[14]....
        /*0538*/ 	.word	0xffffffff


	//   ....[15]....
        /*053c*/ 	.word	0xffffffff


	//   ....[16]....
        /*0540*/ 	.word	0xffffffff


	//   ....[17]....
        /*0544*/ 	.word	0xffffffff


	//   ....[18]....
        /*0548*/ 	.word	0xffffffff


	//   ....[19]....
        /*054c*/ 	.word	0xffffffff


	//   ....[20]....
        /*0550*/ 	.word	0xffffffff


	//   ....[21]....
        /*0554*/ 	.word	0xffffffff


	//   ....[22]....
        /*0558*/ 	.word	0xffffffff


	//   ....[23]....
        /*055c*/ 	.word	0xffffffff


	//   ....[24]....
        /*0560*/ 	.word	0xffffffff


	//   ....[25]....
        /*0564*/ 	.word	0xffffffff


	//   ....[26]....
        /*0568*/ 	.word	0xffffffff


	//   ....[27]....
        /*056c*/ 	.word	0xffffffff


	//   ....[28]....
        /*0570*/ 	.word	0xffffffff


	//   ....[29]....
        /*0574*/ 	.word	0xffffffff


	//   ....[30]....
        /*0578*/ 	.word	0xffffffff


	//   ....[31]....
        /*057c*/ 	.word	0xffffffff


	//   ....[32]....
        /*0580*/ 	.word	0xffffffff


	//   ....[33]....
        /*0584*/ 	.word	0xffffffff


	//   ....[34]....
        /*0588*/ 	.word	0xffffffff


	//   ....[35]....
        /*058c*/ 	.word	0xffffffff


	//   ....[36]....
        /*0590*/ 	.word	0xffffffff


	//   ....[37]....
        /*0594*/ 	.word	0xffffffff


	//   ....[38]....
        /*0598*/ 	.word	0xffffffff


	//   ....[39]....
        /*059c*/ 	.word	0xffffffff


	//   ....[40]....
        /*05a0*/ 	.word	0xffffffff


	//   ....[41]....
        /*05a4*/ 	.word	0xffffffff


	//   ....[42]....
        /*05a8*/ 	.word	0xffffffff


	//   ....[43]....
        /*05ac*/ 	.word	0xffffffff


	//   ....[44]....
        /*05b0*/ 	.word	0xffffffff


	//   ....[45]....
        /*05b4*/ 	.word	0xffffffff


	//   ....[46]....
        /*05b8*/ 	.word	0xffffffff


	//   ....[47]....
        /*05bc*/ 	.word	0xffffffff


	//   ....[48]....
        /*05c0*/ 	.word	0xffffffff


	//   ....[49]....
        /*05c4*/ 	.word	0xffffffff


	//   ....[50]....
        /*05c8*/ 	.word	0xffffffff


	//   ....[51]....
        /*05cc*/ 	.word	0xffffffff


	//   ....[52]....
        /*05d0*/ 	.word	0xffffffff


	//   ....[53]....
        /*05d4*/ 	.word	0xffffffff


	//   ....[54]....
        /*05d8*/ 	.word	0xffffffff


	//   ....[55]....
        /*05dc*/ 	.word	0xffffffff


	//   ....[56]....
        /*05e0*/ 	.word	0xffffffff


	//   ....[57]....
        /*05e4*/ 	.word	0xffffffff


	//   ....[58]....
        /*05e8*/ 	.word	0xffffffff


	//   ....[59]....
        /*05ec*/ 	.word	0xffffffff


	//   ....[60]....
        /*05f0*/ 	.word	0xffffffff


	//   ....[61]....
        /*05f4*/ 	.word	0xffffffff


	//   ....[62]....
        /*05f8*/ 	.word	0xffffffff


	//   ....[63]....
        /*05fc*/ 	.word	0xffffffff


	//   ....[64]....
        /*0600*/ 	.word	0xffffffff


	//   ....[65]....
        /*0604*/ 	.word	0xffffffff


	//   ....[66]....
        /*0608*/ 	.word	0xffffffff


	//   ....[67]....
        /*060c*/ 	.word	0xffffffff


	//   ....[68]....
        /*0610*/ 	.word	0xffffffff


	//   ....[69]....
        /*0614*/ 	.word	0xffffffff


	//   ....[70]....
        /*0618*/ 	.word	0xffffffff


	//   ....[71]....
        /*061c*/ 	.word	0xffffffff


	//   ....[72]....
        /*0620*/ 	.word	0xffffffff


	//   ....[73]....
        /*0624*/ 	.word	0xffffffff


	//   ....[74]....
        /*0628*/ 	.word	0xffffffff


	//   ....[75]....
        /*062c*/ 	.word	0xffffffff


	//   ....[76]....
        /*0630*/ 	.word	0xffffffff


	//   ....[77]....
        /*0634*/ 	.word	0xffffffff


	//   ....[78]....
        /*0638*/ 	.word	0xffffffff


	//   ....[79]....
        /*063c*/ 	.word	0xffffffff


	//   ....[80]....
        /*0640*/ 	.word	0xffffffff


	//   ....[81]....
        /*0644*/ 	.word	0xffffffff


	//   ....[82]....
        /*0648*/ 	.word	0xffffffff


	//   ....[83]....
        /*064c*/ 	.word	0xffffffff


	//   ....[84]....
        /*0650*/ 	.word	0xffffffff


	//   ....[85]....
        /*0654*/ 	.word	0xffffffff


	//   ....[86]....
        /*0658*/ 	.word	0xffffffff


	//   ....[87]....
        /*065c*/ 	.word	0xffffffff


	//   ....[88]....
        /*0660*/ 	.word	0xffffffff


	//   ....[89]....
        /*0664*/ 	.word	0xffffffff


	//   ....[90]....
        /*0668*/ 	.word	0xffffffff


	//   ....[91]....
        /*066c*/ 	.word	0xffffffff


	//   ....[92]....
        /*0670*/ 	.word	0xffffffff


	//   ....[93]....
        /*0674*/ 	.word	0xffffffff


	//   ....[94]....
        /*0678*/ 	.word	0xffffffff


	//   ....[95]....
        /*067c*/ 	.word	0xffffffff


	//   ....[96]....
        /*0680*/ 	.word	0xffffffff


	//   ....[97]....
        /*0684*/ 	.word	0xffffffff


	//   ....[98]....
        /*0688*/ 	.word	0xffffffff


	//   ....[99]....
        /*068c*/ 	.word	0xffffffff


	//   ....[100]....
        /*0690*/ 	.word	0xffffffff


	//   ....[101]....
        /*0694*/ 	.word	0xffffffff


	//   ....[102]....
        /*0698*/ 	.word	0xffffffff


	//   ....[103]....
        /*069c*/ 	.word	0xffffffff


	//   ....[104]....
        /*06a0*/ 	.word	0xffffffff


	//   ....[105]....
        /*06a4*/ 	.word	0xffffffff


	//   ....[106]....
        /*06a8*/ 	.word	0xffffffff


	//   ....[107]....
        /*06ac*/ 	.word	0xffffffff


	//   ....[108]....
        /*06b0*/ 	.word	0xffffffff


	//   ....[109]....
        /*06b4*/ 	.word	0xffffffff


	//   ....[110]....
        /*06b8*/ 	.word	0xffffffff


	//   ....[111]....
        /*06bc*/ 	.word	0xffffffff


	//   ....[112]....
        /*06c0*/ 	.word	0xffffffff


	//   ....[113]....
        /*06c4*/ 	.word	0xffffffff


	//   ....[114]....
        /*06c8*/ 	.word	0xffffffff


	//   ....[115]....
        /*06cc*/ 	.word	0xffffffff


	//   ....[116]....
        /*06d0*/ 	.word	0xffffffff


	//   ....[117]....
        /*06d4*/ 	.word	0xffffffff


	//   ....[118]....
        /*06d8*/ 	.word	0xffffffff


	//   ....[119]....
        /*06dc*/ 	.word	0xffffffff


	//   ....[120]....
        /*06e0*/ 	.word	0xffffffff


	//   ....[121]....
        /*06e4*/ 	.word	0xffffffff


	//   ....[122]....
        /*06e8*/ 	.word	0xffffffff


	//   ....[123]....
        /*06ec*/ 	.word	0xffffffff


	//   ....[124]....
        /*06f0*/ 	.word	0xffffffff


	//   ....[125]....
        /*06f4*/ 	.word	0xffffffff


	//   ....[126]....
        /*06f8*/ 	.word	0xffffffff


	//   ....[127]....
        /*06fc*/ 	.word	0xffffffff


	//   ....[128]....
        /*0700*/ 	.word	0xffffffff


	//   ....[129]....
        /*0704*/ 	.word	0xffffffff


	//   ....[130]....
        /*0708*/ 	.word	0xffffffff


	//   ....[131]....
        /*070c*/ 	.word	0xffffffff


	//   ....[132]....
        /*0710*/ 	.word	0xffffffff


	//   ....[133]....
        /*0714*/ 	.word	0xffffffff


	//   ....[134]....
        /*0718*/ 	.word	0xffffffff


	//   ....[135]....
        /*071c*/ 	.word	0xffffffff


	//   ....[136]....
        /*0720*/ 	.word	0xffffffff


	//   ....[137]....
        /*0724*/ 	.word	0xffffffff


	//   ....[138]....
        /*0728*/ 	.word	0xffffffff


	//   ....[139]....
        /*072c*/ 	.word	0xffffffff


	//   ....[140]....
        /*0730*/ 	.word	0xffffffff


	//   ....[141]....
        /*0734*/ 	.word	0xffffffff


	//   ....[142]....
        /*0738*/ 	.word	0xffffffff


	//   ....[143]....
        /*073c*/ 	.word	0xffffffff


	//   ....[144]....
        /*0740*/ 	.word	0xffffffff


	//   ....[145]....
        /*0744*/ 	.word	0xffffffff


	//   ....[146]....
        /*0748*/ 	.word	0xffffffff


	//   ....[147]....
        /*074c*/ 	.word	0xffffffff


	//   ....[148]....
        /*0750*/ 	.word	0xffffffff


	//   ....[149]....
        /*0754*/ 	.word	0xffffffff


	//   ....[150]....
        /*0758*/ 	.word	0xffffffff


	//   ....[151]....
        /*075c*/ 	.word	0xffffffff


	//   ....[152]....
        /*0760*/ 	.word	0xffffffff


	//   ....[153]....
        /*0764*/ 	.word	0xffffffff


	//   ....[154]....
        /*0768*/ 	.word	0xffffffff


	//   ....[155]....
        /*076c*/ 	.word	0xffffffff


	//   ....[156]....
        /*0770*/ 	.word	0xffffffff


	//   ....[157]....
        /*0774*/ 	.word	0xffffffff


	//   ....[158]....
        /*0778*/ 	.word	0xffffffff


	//   ....[159]....
        /*077c*/ 	.word	0xffffffff


	//   ....[160]....
        /*0780*/ 	.word	0xffffffff


	//   ....[161]....
        /*0784*/ 	.word	0xffffffff


	//   ....[162]....
        /*0788*/ 	.word	0xffffffff


	//   ....[163]....
        /*078c*/ 	.word	0xffffffff


	//   ....[164]....
        /*0790*/ 	.word	0xffffffff


	//   ....[165]....
        /*0794*/ 	.word	0xffffffff


	//   ....[166]....
        /*0798*/ 	.word	0xffffffff


	//   ....[167]....
        /*079c*/ 	.word	0xffffffff


	//   ....[168]....
        /*07a0*/ 	.word	0xffffffff


	//   ....[169]....
        /*07a4*/ 	.word	0xffffffff


	//   ....[170]....
        /*07a8*/ 	.word	0xffffffff


	//   ....[171]....
        /*07ac*/ 	.word	0xffffffff


	//   ....[172]....
        /*07b0*/ 	.word	0xffffffff


	//   ....[173]....
        /*07b4*/ 	.word	0xffffffff


	//   ....[174]....
        /*07b8*/ 	.word	0xffffffff


	//   ....[175]....
        /*07bc*/ 	.word	0xffffffff


	//   ....[176]....
        /*07c0*/ 	.word	0xffffffff


	//   ....[177]....
        /*07c4*/ 	.word	0xffffffff


	//   ....[178]....
        /*07c8*/ 	.word	0xffffffff


	//   ....[179]....
        /*07cc*/ 	.word	0xffffffff


	//   ....[180]....
        /*07d0*/ 	.word	0xffffffff


	//   ....[181]....
        /*07d4*/ 	.word	0xffffffff


	//   ....[182]....
        /*07d8*/ 	.word	0xffffffff


	//   ....[183]....
        /*07dc*/ 	.word	0xffffffff


	//   ....[184]....
        /*07e0*/ 	.word	0xffffffff


	//   ....[185]....
        /*07e4*/ 	.word	0xffffffff


	//   ....[186]....
        /*07e8*/ 	.word	0xffffffff


	//   ....[187]....
        /*07ec*/ 	.word	0xffffffff


	//   ....[188]....
        /*07f0*/ 	.word	0xffffffff


	//   ....[189]....
        /*07f4*/ 	.word	0xffffffff


	//   ....[190]....
        /*07f8*/ 	.word	0xffffffff


	//   ....[191]....
        /*07fc*/ 	.word	0xffffffff


	//   ....[192]....
        /*0800*/ 	.word	0xffffffff


	//   ....[193]....
        /*0804*/ 	.word	0xffffffff


	//   ....[194]....
        /*0808*/ 	.word	0xffffffff


	//   ....[195]....
        /*080c*/ 	.word	0xffffffff


	//   ....[196]....
        /*0810*/ 	.word	0xffffffff


	//   ....[197]....
        /*0814*/ 	.word	0xffffffff


	//   ....[198]....
        /*0818*/ 	.word	0xffffffff


	//   ....[199]....
        /*081c*/ 	.word	0xffffffff


	//   ....[200]....
        /*0820*/ 	.word	0xffffffff


	//   ....[201]....
        /*0824*/ 	.word	0xffffffff


	//   ....[202]....
        /*0828*/ 	.word	0xffffffff


	//   ....[203]....
        /*082c*/ 	.word	0xffffffff


	//   ....[204]....
        /*0830*/ 	.word	0xffffffff


	//   ....[205]....
        /*0834*/ 	.word	0xffffffff


	//   ....[206]....
        /*0838*/ 	.word	0xffffffff


	//   ....[207]....
        /*083c*/ 	.word	0xffffffff


	//   ....[208]....
        /*0840*/ 	.word	0xffffffff


	//   ....[209]....
        /*0844*/ 	.word	0xffffffff


	//   ....[210]....
        /*0848*/ 	.word	0xffffffff


	//   ....[211]....
        /*084c*/ 	.word	0xffffffff


	//   ....[212]....
        /*0850*/ 	.word	0xffffffff


	//   ....[213]....
        /*0854*/ 	.word	0xffffffff


	//   ....[214]....
        /*0858*/ 	.word	0xffffffff


	//   ....[215]....
        /*085c*/ 	.word	0xffffffff


	//   ....[216]....
        /*0860*/ 	.word	0xffffffff


	//   ....[217]....
        /*0864*/ 	.word	0xffffffff


	//   ....[218]....
        /*0868*/ 	.word	0xffffffff


	//   ....[219]....
        /*086c*/ 	.word	0xffffffff


	//   ....[220]....
        /*0870*/ 	.word	0xffffffff


	//   ....[221]....
        /*0874*/ 	.word	0xffffffff


	//   ....[222]....
        /*0878*/ 	.word	0xffffffff


	//   ....[223]....
        /*087c*/ 	.word	0xffffffff


	//   ....[224]....
        /*0880*/ 	.word	0xffffffff


	//   ....[225]....
        /*0884*/ 	.word	0xffffffff


	//   ....[226]....
        /*0888*/ 	.word	0xffffffff


	//   ....[227]....
        /*088c*/ 	.word	0xffffffff


	//   ....[228]....
        /*0890*/ 	.word	0xffffffff


	//   ....[229]....
        /*0894*/ 	.word	0xffffffff


	//   ....[230]....
        /*0898*/ 	.word	0xffffffff


	//   ....[231]....
        /*089c*/ 	.word	0xffffffff


	//   ....[232]....
        /*08a0*/ 	.word	0xffffffff


	//   ....[233]....
        /*08a4*/ 	.word	0xffffffff


	//   ....[234]....
        /*08a8*/ 	.word	0xffffffff


	//   ....[235]....
        /*08ac*/ 	.word	0xffffffff


	//   ....[236]....
        /*08b0*/ 	.word	0xffffffff


	//   ....[237]....
        /*08b4*/ 	.word	0xffffffff


	//   ....[238]....
        /*08b8*/ 	.word	0xffffffff


	//   ....[239]....
        /*08bc*/ 	.word	0xffffffff


	//   ....[240]....
        /*08c0*/ 	.word	0xffffffff


	//   ....[241]....
        /*08c4*/ 	.word	0xffffffff


	//   ....[242]....
        /*08c8*/ 	.word	0xffffffff


	//   ....[243]....
        /*08cc*/ 	.word	0xffffffff


	//   ....[244]....
        /*08d0*/ 	.word	0xffffffff


	//   ....[245]....
        /*08d4*/ 	.word	0xffffffff


	//   ....[246]....
        /*08d8*/ 	.word	0xffffffff


	//   ....[247]....
        /*08dc*/ 	.word	0xffffffff


	//   ....[248]....
        /*08e0*/ 	.word	0xffffffff


	//----- nvinfo : EIATTR_COOP_GROUP_INSTR_OFFSETS
	.align		4
.L_442:
        /*08e4*/ 	.byte	0x04, 0x28
        /*08e6*/ 	.short	(.L_444 - .L_443)


	//   ....[0]....
.L_443:
        /*08e8*/ 	.word	0x000000a0


	//   ....[1]....
        /*08ec*/ 	.word	0x00002970


	//   ....[2]....
        /*08f0*/ 	.word	0x000029c0


	//   ....[3]....
        /*08f4*/ 	.word	0x00003190


	//   ....[4]....
        /*08f8*/ 	.word	0x000031b0


	//   ....[5]....
        /*08fc*/ 	.word	0x00003900


	//   ....[6]....
        /*0900*/ 	.word	0x00003920


	//   ....[7]....
        /*0904*/ 	.word	0x00004070


	//   ....[8]....
        /*0908*/ 	.word	0x00004080


	//   ....[9]....
        /*090c*/ 	.word	0x00004900


	//   ....[10]....
        /*0910*/ 	.word	0x00004950


	//   ....[11]....
        /*0914*/ 	.word	0x00005690


	//   ....[12]....
        /*0918*/ 	.word	0x000056c0


	//   ....[13]....
        /*091c*/ 	.word	0x00005e40


	//   ....[14]....
        /*0920*/ 	.word	0x00005e70


	//   ....[15]....
        /*0924*/ 	.word	0x000065f0


	//   ....[16]....
        /*0928*/ 	.word	0x00006610


	//   ....[17]....
        /*092c*/ 	.word	0x00006db0


	//   ....[18]....
        /*0930*/ 	.word	0x00006de0


	//   ....[19]....
        /*0934*/ 	.word	0x00006ef0


	//   ....[20]....
        /*0938*/ 	.word	0x00006f20


	//   ....[21]....
        /*093c*/ 	.word	0x00006ff0


	//   ....[22]....
        /*0940*/ 	.word	0x00007020


	//   ....[23]....
        /*0944*/ 	.word	0x000070f0


	//   ....[24]....
        /*0948*/ 	.word	0x00007110


	//   ....[25]....
        /*094c*/ 	.word	0x000076a0


	//   ....[26]....
        /*0950*/ 	.word	0x000076c0


	//   ....[27]....
        /*0954*/ 	.word	0x00007790


	//   ....[28]....
        /*0958*/ 	.word	0x000077c0


	//   ....[29]....
        /*095c*/ 	.word	0x00007890


	//   ....[30]....
        /*0960*/ 	.word	0x000078c0


	//   ....[31]....
        /*0964*/ 	.word	0x00007990


	//   ....[32]....
        /*0968*/ 	.word	0x000079c0


	//   ....[33]....
        /*096c*/ 	.word	0x000088a0


	//   ....[34]....
        /*0970*/ 	.word	0x000088f0


	//   ....[35]....
        /*0974*/ 	.word	0x00008a60


	//   ....[36]....
        /*0978*/ 	.word	0x00008a90


	//   ....[37]....
        /*097c*/ 	.word	0x00008b60


	//   ....[38]....
        /*0980*/ 	.word	0x00008b90


	//   ....[39]....
        /*0984*/ 	.word	0x00008c70


	//   ....[40]....
        /*0988*/ 	.word	0x00008ca0


	//   ....[41]....
        /*098c*/ 	.word	0x00008d80


	//   ....[42]....
        /*0990*/ 	.word	0x00008db0


	//   ....[43]....
        /*0994*/ 	.word	0x00008e90


	//   ....[44]....
        /*0998*/ 	.word	0x00008ec0


	//   ....[45]....
        /*099c*/ 	.word	0x00008fa0


	//   ....[46]....
        /*09a0*/ 	.word	0x00008fd0


	//   ....[47]....
        /*09a4*/ 	.word	0x000090b0


	//   ....[48]....
        /*09a8*/ 	.word	0x000090f0


	//   ....[49]....
        /*09ac*/ 	.word	0x00009560


	//   ....[50]....
        /*09b0*/ 	.word	0x00009570


	//   ....[51]....
        /*09b4*/ 	.word	0x00009640


	//   ....[52]....
        /*09b8*/ 	.word	0x00009650


	//   ....[53]....
        /*09bc*/ 	.word	0x000096d0


	//   ....[54]....
        /*09c0*/ 	.word	0x000096f0


	//   ....[55]....
        /*09c4*/ 	.word	0x00009780


	//   ....[56]....
        /*09c8*/ 	.word	0x000097a0


	//   ....[57]....
        /*09cc*/ 	.word	0x00009af0


	//   ....[58]....
        /*09d0*/ 	.word	0x00009b30


	//   ....[59]....
        /*09d4*/ 	.word	0x00009b70


	//   ....[60]....
        /*09d8*/ 	.word	0x00009b90


	//   ....[61]....
        /*09dc*/ 	.word	0x00009d10


	//   ....[62]....
        /*09e0*/ 	.word	0x00009dd0


	//   ....[63]....
        /*09e4*/ 	.word	0x00009e10


	//   ....[64]....
        /*09e8*/ 	.word	0x00009e50


	//   ....[65]....
        /*09ec*/ 	.word	0x00009fe0


	//   ....[66]....
        /*09f0*/ 	.word	0x0000a0a0


	//   ....[67]....
        /*09f4*/ 	.word	0x0000a0e0


	//   ....[68]....
        /*09f8*/ 	.word	0x0000a120


	//   ....[69]....
        /*09fc*/ 	.word	0x0000a2d0


	//   ....[70]....
        /*0a00*/ 	.word	0x0000a390


	//   ....[71]....
        /*0a04*/ 	.word	0x0000a3d0


	//   ....[72]....
        /*0a08*/ 	.word	0x0000a410


	//   ....[73]....
        /*0a0c*/ 	.word	0x0000a5a0


	//   ....[74]....
        /*0a10*/ 	.word	0x0000a660


	//   ....[75]....
        /*0a14*/ 	.word	0x0000a6a0


	//   ....[76]....
        /*0a18*/ 	.word	0x0000a6e0


	//   ....[77]....
        /*0a1c*/ 	.word	0x0000a890


	//   ....[78]....
        /*0a20*/ 	.word	0x0000a950


	//   ....[79]....
        /*0a24*/ 	.word	0x0000a990


	//   ....[80]....
        /*0a28*/ 	.word	0x0000a9d0


	//   ....[81]....
        /*0a2c*/ 	.word	0x0000ab60


	//   ....[82]....
        /*0a30*/ 	.word	0x0000ac20


	//   ....[83]....
        /*0a34*/ 	.word	0x0000ac60


	//   ....[84]....
        /*0a38*/ 	.word	0x0000aca0


	//   ....[85]....
        /*0a3c*/ 	.word	0x0000ae50


	//   ....[86]....
        /*0a40*/ 	.word	0x0000af10


	//   ....[87]....
        /*0a44*/ 	.word	0x0000af50


	//   ....[88]....
        /*0a48*/ 	.word	0x0000af90


	//   ....[89]....
        /*0a4c*/ 	.word	0x0000e2d0


	//   ....[90]....
        /*0a50*/ 	.word	0x0000e320


	//   ....[91]....
        /*0a54*/ 	.word	0x0000e350


	//   ....[92]....
        /*0a58*/ 	.word	0x0000e3a0


	//   ....[93]....
        /*0a5c*/ 	.word	0x0000e420


	//   ....[94]....
        /*0a60*/ 	.word	0x0000e440


	//   ....[95]....
        /*0a64*/ 	.word	0x0000e460


	//   ....[96]....
        /*0a68*/ 	.word	0x0000e480


	//   ....[97]....
        /*0a6c*/ 	.word	0x0000e670


	//   ....[98]....
        /*0a70*/ 	.word	0x0000e6b0


	//   ....[99]....
        /*0a74*/ 	.word	0x0000e6e0


	//   ....[100]....
        /*0a78*/ 	.word	0x0000e730


	//   ....[101]....
        /*0a7c*/ 	.word	0x0000e8a0


	//   ....[102]....
        /*0a80*/ 	.word	0x0000e8c0


	//   ....[103]....
        /*0a84*/ 	.word	0x0000e8e0


	//   ....[104]....
        /*0a88*/ 	.word	0x0000e900


	//   ....[105]....
        /*0a8c*/ 	.word	0x0000eb10


	//   ....[106]....
        /*0a90*/ 	.word	0x0000eb50


	//   ....[107]....
        /*0a94*/ 	.word	0x0000eb80


	//   ....[108]....
        /*0a98*/ 	.word	0x0000ebd0


	//   ....[109]....
        /*0a9c*/ 	.word	0x0000ed40


	//   ....[110]....
        /*0aa0*/ 	.word	0x0000ed60


	//   ....[111]....
        /*0aa4*/ 	.word	0x0000ed80


	//   ....[112]....
        /*0aa8*/ 	.word	0x0000eda0


	//   ....[113]....
        /*0aac*/ 	.word	0x0000efb0


	//   ....[114]....
        /*0ab0*/ 	.word	0x0000eff0


	//   ....[115]....
        /*0ab4*/ 	.word	0x0000f020


	//   ....[116]....
        /*0ab8*/ 	.word	0x0000f070


	//   ....[117]....
        /*0abc*/ 	.word	0x0000f1e0


	//   ....[118]....
        /*0ac0*/ 	.word	0x0000f200


	//   ....[119]....
        /*0ac4*/ 	.word	0x0000f220


	//   ....[120]....
        /*0ac8*/ 	.word	0x0000f240


	//   ....[121]....
        /*0acc*/ 	.word	0x00012d50


	//   ....[122]....
        /*0ad0*/ 	.word	0x00012d80


	//   ....[123]....
        /*0ad4*/ 	.word	0x00012da0


	//   ....[124]....
        /*0ad8*/ 	.word	0x00012db0


	//   ....[125]....
        /*0adc*/ 	.word	0x00012dc0


	//   ....[126]....
        /*0ae0*/ 	.word	0x00012dd0


	//   ....[127]....
        /*0ae4*/ 	.word	0x00012de0


	//   ....[128]....
        /*0ae8*/ 	.word	0x00012e00


	//   ....[129]....
        /*0aec*/ 	.word	0x000140a0


	//   ....[130]....
        /*0af0*/ 	.word	0x000140c0


	//   ....[131]....
        /*0af4*/ 	.word	0x000140d0


	//   ....[132]....
        /*0af8*/ 	.word	0x000140e0


	//   ....[133]....
        /*0afc*/ 	.word	0x000140f0


	//   ....[134]....
        /*0b00*/ 	.word	0x00014100


	//   ....[135]....
        /*0b04*/ 	.word	0x00014110


	//   ....[136]....
        /*0b08*/ 	.word	0x00014130


	//   ....[137]....
        /*0b0c*/ 	.word	0x000145d0


	//   ....[138]....
        /*0b10*/ 	.word	0x000145f0


	//   ....[139]....
        /*0b14*/ 	.word	0x000146a0


	//   ....[140]....
        /*0b18*/ 	.word	0x000146b0


	//   ....[141]....
        /*0b1c*/ 	.word	0x00014d20


	//   ....[142]....
        /*0b20*/ 	.word	0x00014e70


	//   ....[143]....
        /*0b24*/ 	.word	0x00014e80


	//   ....[144]....
        /*0b28*/ 	.word	0x00014eb0


	//   ....[145]....
        /*0b2c*/ 	.word	0x000156f0


	//   ....[146]....
        /*0b30*/ 	.word	0x000158f0


	//   ....[147]....
        /*0b34*/ 	.word	0x00015ab0


	//   ....[148]....
        /*0b38*/ 	.word	0x00015ba0


	//   ....[149]....
        /*0b3c*/ 	.word	0x00017dd0


	//   ....[150]....
        /*0b40*/ 	.word	0x00017de0


	//   ....[151]....
        /*0b44*/ 	.word	0x00017df0


	//   ....[152]....
        /*0b48*/ 	.word	0x00017e00


	//   ....[153]....
        /*0b4c*/ 	.word	0x00017e10


	//   ....[154]....
        /*0b50*/ 	.word	0x00017e20


	//   ....[155]....
        /*0b54*/ 	.word	0x00017e30


	//   ....[156]....
        /*0b58*/ 	.word	0x00017e60


	//   ....[157]....
        /*0b5c*/ 	.word	0x00018d20


	//   ....[158]....
        /*0b60*/ 	.word	0x00018d30


	//   ....[159]....
        /*0b64*/ 	.word	0x00018d40


	//   ....[160]....
        /*0b68*/ 	.word	0x00018d50


	//   ....[161]....
        /*0b6c*/ 	.word	0x00018d60


	//   ....[162]....
        /*0b70*/ 	.word	0x00018d70


	//   ....[163]....
        /*0b74*/ 	.word	0x00018d80


	//   ....[164]....
        /*0b78*/ 	.word	0x00018d90


	//   ....[165]....
        /*0b7c*/ 	.word	0x00019040


	//   ....[166]....
        /*0b80*/ 	.word	0x00019050


	//   ....[167]....
        /*0b84*/ 	.word	0x00019060


	//   ....[168]....
        /*0b88*/ 	.word	0x00019070


	//   ....[169]....
        /*0b8c*/ 	.word	0x000196c0


	//   ....[170]....
        /*0b90*/ 	.word	0x00019850


	//   ....[171]....
        /*0b94*/ 	.word	0x00019ae0


	//   ....[172]....
        /*0b98*/ 	.word	0x00019e30


	//   ....[173]....
        /*0b9c*/ 	.word	0x00019e80


	//   ....[174]....
        /*0ba0*/ 	.word	0x00019f00


	//   ....[175]....
        /*0ba4*/ 	.word	0x0001a090


	//   ....[176]....
        /*0ba8*/ 	.word	0x0001a220


	//   ....[177]....
        /*0bac*/ 	.word	0x0001cd20


	//   ....[178]....
        /*0bb0*/ 	.word	0x0001cd30


	//   ....[179]....
        /*0bb4*/ 	.word	0x0001cd40


	//   ....[180]....
        /*0bb8*/ 	.word	0x0001cd50


	//   ....[181]....
        /*0bbc*/ 	.word	0x0001cd60


	//   ....[182]....
        /*0bc0*/ 	.word	0x0001cd70


	//   ....[183]....
        /*0bc4*/ 	.word	0x0001cd80


	//   ....[184]....
        /*0bc8*/ 	.word	0x0001cdb0


	//   ....[185]....
        /*0bcc*/ 	.word	0x0001d170


	//   ....[186]....
        /*0bd0*/ 	.word	0x0001d190


	//   ....[187]....
        /*0bd4*/ 	.word	0x0001d1b0


	//   ....[188]....
        /*0bd8*/ 	.word	0x0001d1d0


	//   ....[189]....
        /*0bdc*/ 	.word	0x0001d200


	//   ....[190]....
        /*0be0*/ 	.word	0x0001d230


	//   ....[191]....
        /*0be4*/ 	.word	0x0001d2c0


	//   ....[192]....
        /*0be8*/ 	.word	0x0001d360


	//   ....[193]....
        /*0bec*/ 	.word	0x0001e070


	//   ....[194]....
        /*0bf0*/ 	.word	0x0001e0e0


	//   ....[195]....
        /*0bf4*/ 	.word	0x0001e1e0


	//   ....[196]....
        /*0bf8*/ 	.word	0x0001e230


	//   ....[197]....
        /*0bfc*/ 	.word	0x0001e260


	//   ....[198]....
        /*0c00*/ 	.word	0x0001e340


	//   ....[199]....
        /*0c04*/ 	.word	0x0001e400


	//   ....[200]....
        /*0c08*/ 	.word	0x0001e730


	//   ....[201]....
        /*0c0c*/ 	.word	0x00020800


	//   ....[202]....
        /*0c10*/ 	.word	0x00020810


	//   ....[203]....
        /*0c14*/ 	.word	0x00020820


	//   ....[204]....
        /*0c18*/ 	.word	0x00020840


	//   ....[205]....
        /*0c1c*/ 	.word	0x00020860


	//   ....[206]....
        /*0c20*/ 	.word	0x00020880


	//   ....[207]....
        /*0c24*/ 	.word	0x000208a0


	//   ....[208]....
        /*0c28*/ 	.word	0x000208d0


	//   ....[209]....
        /*0c2c*/ 	.word	0x00022520


	//   ....[210]....
        /*0c30*/ 	.word	0x00022560


	//   ....[211]....
        /*0c34*/ 	.word	0x00022590


	//   ....[212]....
        /*0c38*/ 	.word	0x000225c0


	//   ....[213]....
        /*0c3c*/ 	.word	0x00022600


	//   ....[214]....
        /*0c40*/ 	.word	0x00022640


	//   ....[215]....
        /*0c44*/ 	.word	0x00022660


	//   ....[216]....
        /*0c48*/ 	.word	0x00022670


	//   ....[217]....
        /*0c4c*/ 	.word	0x00022830


	//   ....[218]....
        /*0c50*/ 	.word	0x00022840


	//   ....[219]....
        /*0c54*/ 	.word	0x00022940


	//   ....[220]....
        /*0c58*/ 	.word	0x00022970


	//   ....[221]....
        /*0c5c*/ 	.word	0x00022a50


	//   ....[222]....
        /*0c60*/ 	.word	0x00022a80


	//   ....[223]....
        /*0c64*/ 	.word	0x00022b60


	//   ....[224]....
        /*0c68*/ 	.word	0x00022b90


	//   ....[225]....
        /*0c6c*/ 	.word	0x00022c70


	//   ....[226]....
        /*0c70*/ 	.word	0x00022ca0


	//   ....[227]....
        /*0c74*/ 	.word	0x00022d80


	//   ....[228]....
        /*0c78*/ 	.word	0x00022db0


	//   ....[229]....
        /*0c7c*/ 	.word	0x00022e90


	//   ....[230]....
        /*0c80*/ 	.word	0x00022ec0


	//   ....[231]....
        /*0c84*/ 	.word	0x00022fa0


	//   ....[232]....
        /*0c88*/ 	.word	0x00022fc0


	//   ....[233]....
        /*0c8c*/ 	.word	0x00023880


	//   ....[234]....
        /*0c90*/ 	.word	0x00023890


	//   ....[235]....
        /*0c94*/ 	.word	0x00023960


	//   ....[236]....
        /*0c98*/ 	.word	0x00023990


	//   ....[237]....
        /*0c9c*/ 	.word	0x00023a60


	//   ....[238]....
        /*0ca0*/ 	.word	0x00023a90


	//   ....[239]....
        /*0ca4*/ 	.word	0x00023b60


	//   ....[240]....
        /*0ca8*/ 	.word	0x00023b90


	//   ....[241]....
        /*0cac*/ 	.word	0x00023c60


	//   ....[242]....
        /*0cb0*/ 	.word	0x00023c90


	//   ....[243]....
        /*0cb4*/ 	.word	0x00023d60


	//   ....[244]....
        /*0cb8*/ 	.word	0x00023d90


	//   ....[245]....
        /*0cbc*/ 	.word	0x00023e60


	//   ....[246]....
        /*0cc0*/ 	.word	0x00023e90


	//   ....[247]....
        /*0cc4*/ 	.word	0x00023f60


	//   ....[248]....
        /*0cc8*/ 	.word	0x00023f80


	//----- nvinfo : EIATTR_EXIT_INSTR_OFFSETS
	.align		4
.L_444:
        /*0ccc*/ 	.byte	0x04, 0x1c
        /*0cce*/ 	.short	(.L_446 - .L_445)


	//   ....[0]....
.L_445:
        /*0cd0*/ 	.word	0x00000450


	//   ....[1]....
        /*0cd4*/ 	.word	0x00022fd0


	//   ....[2]....
        /*0cd8*/ 	.word	0x00023030


	//   ....[3]....
        /*0cdc*/ 	.word	0x00023090


	//   ....[4]....
        /*0ce0*/ 	.word	0x00023f90


	//   ....[5]....
        /*0ce4*/ 	.word	0x00023fe0


	//   ....[6]....
        /*0ce8*/ 	.word	0x00024040


	//----- nvinfo : EIATTR_CTAIDZ_USED
	.align		4
.L_446:
        /*0cec*/ 	.byte	0x01, 0x04
	.zero		2


	//----- nvinfo : EIATTR_MAX_THREADS
	.align		4
        /*0cf0*/ 	.byte	0x04, 0x05
        /*0cf2*/ 	.short	(.L_448 - .L_447)
.L_447:
        /*0cf4*/ 	.word	0x00000080
        /*0cf8*/ 	.word	0x00000001
        /*0cfc*/ 	.word	0x00000001


	//----- nvinfo : EIATTR_CRS_STACK_SIZE
	.align		4
.L_448:
        /*0d00*/ 	.byte	0x04, 0x1e
        /*0d02*/ 	.short	(.L_450 - .L_449)
.L_449:
        /*0d04*/ 	.word	0x00000000
.L_450:


//--------------------- .nv.callgraph             --------------------------
	.section	.nv.callgraph,"",@"SHT_CUDA_CALLGRAPH"
	.align	4
	.sectionentsize	8
	.align		4
        /*0000*/ 	.word	0x00000000
	.align		4
        /*0004*/ 	.word	0xffffffff
	.align		4
        /*0008*/ 	.word	0x00000000
	.align		4
        /*000c*/ 	.word	0xfffffffe
	.align		4
        /*0010*/ 	.word	0x00000000
	.align		4
        /*0014*/ 	.word	0xfffffffd
	.align		4
        /*0018*/ 	.word	0x00000000
	.align		4
        /*001c*/ 	.word	0xfffffffc


//--------------------- .nv.rel.action            --------------------------
	.section	.nv.rel.action,"",@"SHT_CUDA_RELOCINFO"
	.align	8
	.sectionentsize	8
        /*0000*/ 	.byte	0x73, 0x00, 0x00, 0x00, 0x00, 0x00, 0x00, 0x00, 0x00, 0x00, 0x00, 0x11, 0x25, 0x00, 0x05, 0x36


//--------------------- .nv.constant4             --------------------------
	.section	.nv.constant4,"a",@progbits
	.align	8
	.align		8
.nv.constant4:
        /*0000*/ 	.dword	_ZN72_INTERNAL_084a2e7e_36_flash_fwd_hdim128_fp16_paged_sm80_cu_93b96ec2_34504cuda3std3__45__cpo5beginE
	.align		8
        /*0008*/ 	.dword	_ZN72_INTERNAL_084a2e7e_36_flash_fwd_hdim128_fp16_paged_sm80_cu_93b96ec2_34504cuda3std3__45__cpo3endE
	.align		8
        /*0010*/ 	.dword	_ZN72_INTERNAL_084a2e7e_36_flash_fwd_hdim128_fp16_paged_sm80_cu_93b96ec2_34504cuda3std3__45__cpo6cbeginE
	.align		8
        /*0018*/ 	.dword	_ZN72_INTERNAL_084a2e7e_36_flash_fwd_hdim128_fp16_paged_sm80_cu_93b96ec2_34504cuda3std3__45__cpo4cendE
	.align		8
        /*0020*/ 	.dword	_ZN72_INTERNAL_084a2e7e_36_flash_fwd_hdim128_fp16_paged_sm80_cu_93b96ec2_34504cuda3std3__474_GLOBAL__N__084a2e7e_36_flash_fwd_hdim128_fp16_paged_sm80_cu_93b96ec2_34506ignoreE
	.align		8
        /*0028*/ 	.dword	_ZN72_INTERNAL_084a2e7e_36_flash_fwd_hdim128_fp16_paged_sm80_cu_93b96ec2_34504cuda3std3__419piecewise_constructE
	.align		8
        /*0030*/ 	.dword	_ZN72_INTERNAL_084a2e7e_36_flash_fwd_hdim128_fp16_paged_sm80_cu_93b96ec2_34504cuda3std3__48in_placeE
	.align		8
        /*0038*/ 	.dword	_ZN72_INTERNAL_084a2e7e_36_flash_fwd_hdim128_fp16_paged_sm80_cu_93b96ec2_34504cuda3std6ranges3__45__cpo4swapE
	.align		8
        /*0040*/ 	.dword	_ZN72_INTERNAL_084a2e7e_36_flash_fwd_hdim128_fp16_paged_sm80_cu_93b96ec2_34504cuda3std6ranges3__45__cpo9iter_moveE
	.align		8
        /*0048*/ 	.dword	_ZN72_INTERNAL_084a2e7e_36_flash_fwd_hdim128_fp16_paged_sm80_cu_93b96ec2_34504cute7productE
	.align		8
        /*0050*/ 	.dword	_ZN72_INTERNAL_084a2e7e_36_flash_fwd_hdim128_fp16_paged_sm80_cu_93b96ec2_34504cute1_E


//--------------------- .nv.constant0._ZN7cutlass13device_kernelIN5flash19enable_sm80_to_sm89INS1_16FlashAttnFwdSm80INS1_25CollectiveMainloopFwdSm80ILi8ELi1ELb1EN4cute5tupleIJNS5_1CILi128EEES8_S8_EEELi128ENS_6half_tEfNS_4arch4Sm80ELb0ELb0ELb0ELb0ELb1ELb0ELb1ELb0EEENS1_21CollectiveEpilogueFwdIS9_NS6_IJNS7_ILi1EEESF_SF_EEESA_SC_Li256ELb0ELb1ELb0ELb0EEENS1_19SingleTileSchedulerILb0ELb0ELb1ELi128EEEEEEEEEvNT_6ParamsE --------------------------
	.section	.nv.constant0._ZN7cutlass13device_kernelIN5flash19enable_sm80_to_sm89INS1_16FlashAttnFwdSm80INS1_25CollectiveMainloopFwdSm80ILi8ELi1ELb1EN4cute5tupleIJNS5_1CILi128EEES8_S8_EEELi128ENS_6half_tEfNS_4arch4Sm80ELb0ELb0ELb0ELb0ELb1ELb0ELb1ELb0EEENS1_21CollectiveEpilogueFwdIS9_NS6_IJNS7_ILi1EEESF_SF_EEESA_SC_Li256ELb0ELb1ELb0ELb0EEENS1_19SingleTileSchedulerILb0ELb0ELb1ELi128EEEEEEEEEvNT_6ParamsE,"a",@progbits
	.sectionflags	@""
	.align	4
.nv.constant0._ZN7cutlass13device_kernelIN5flash19enable_sm80_to_sm89INS1_16FlashAttnFwdSm80INS1_25CollectiveMainloopFwdSm80ILi8ELi1ELb1EN4cute5tupleIJNS5_1CILi128EEES8_S8_EEELi128ENS_6half_tEfNS_4arch4Sm80ELb0ELb0ELb0ELb0ELb1ELb0ELb1ELb0EEENS1_21CollectiveEpilogueFwdIS9_NS6_IJNS7_ILi1EEESF_SF_EEESA_SC_Li256ELb0ELb1ELb0ELb0EEENS1_19SingleTileSchedulerILb0ELb0ELb1ELi128EEEEEEEEEvNT_6ParamsE:
	.zero		1400


//--------------------- .nv.constant0._ZN7cutlass13device_kernelIN5flash19enable_sm80_to_sm89INS1_16FlashAttnFwdSm80INS1_25CollectiveMainloopFwdSm80ILi8ELi1ELb1EN4cute5tupleIJNS5_1CILi128EEES8_S8_EEELi128ENS_6half_tEfNS_4arch4Sm80ELb0ELb0ELb0ELb1ELb1ELb0ELb1ELb0EEENS1_21CollectiveEpilogueFwdIS9_NS6_IJNS7_ILi1EEESF_SF_EEESA_SC_Li256ELb1ELb1ELb0ELb0EEENS1_19SingleTileSchedulerILb1ELb0ELb1ELi128EEEEEEEEEvNT_6ParamsE --------------------------
	.section	.nv.constant0._ZN7cutlass13device_kernelIN5flash19enable_sm80_to_sm89INS1_16FlashAttnFwdSm80INS1_25CollectiveMainloopFwdSm80ILi8ELi1ELb1EN4cute5tupleIJNS5_1CILi128EEES8_S8_EEELi128ENS_6half_tEfNS_4arch4Sm80ELb0ELb0ELb0ELb1ELb1ELb0ELb1ELb0EEENS1_21CollectiveEpilogueFwdIS9_NS6_IJNS7_ILi1EEESF_SF_EEESA_SC_Li256ELb1ELb1ELb0ELb0EEENS1_19SingleTileSchedulerILb1ELb0ELb1ELi128EEEEEEEEEvNT_6ParamsE,"a",@progbits
	.sectionflags	@""
	.align	4
.nv.constant0._ZN7cutlass13device_kernelIN5flash19enable_sm80_to_sm89INS1_16FlashAttnFwdSm80INS1_25CollectiveMainloopFwdSm80ILi8ELi1ELb1EN4cute5tupleIJNS5_1CILi128EEES8_S8_EEELi128ENS_6half_tEfNS_4arch4Sm80ELb0ELb0ELb0ELb1ELb1ELb0ELb1ELb0EEENS1_21CollectiveEpilogueFwdIS9_NS6_IJNS7_ILi1EEESF_SF_EEESA_SC_Li256ELb1ELb1ELb0ELb0EEENS1_19SingleTileSchedulerILb1ELb0ELb1ELi128EEEEEEEEEvNT_6ParamsE:
	.zero		1400


//--------------------- .nv.constant0._ZN7cutlass13device_kernelIN5flash19enable_sm80_to_sm89INS1_16FlashAttnFwdSm80INS1_25CollectiveMainloopFwdSm80ILi8ELi1ELb1EN4cute5tupleIJNS5_1CILi128EEES8_S8_EEELi128ENS_6half_tEfNS_4arch4Sm80ELb0ELb0ELb0ELb1ELb1ELb1ELb1ELb0EEENS1_21CollectiveEpilogueFwdIS9_NS6_IJNS7_ILi1EEESF_SF_EEESA_SC_Li256ELb1ELb1ELb0ELb0EEENS1_19SingleTileSchedulerILb1ELb0ELb1ELi128EEEEEEEEEvNT_6ParamsE --------------------------
	.section	.nv.constant0._ZN7cutlass13device_kernelIN5flash19enable_sm80_to_sm89INS1_16FlashAttnFwdSm80INS1_25CollectiveMainloopFwdSm80ILi8ELi1ELb1EN4cute5tupleIJNS5_1CILi128EEES8_S8_EEELi128ENS_6half_tEfNS_4arch4Sm80ELb0ELb0ELb0ELb1ELb1ELb1ELb1ELb0EEENS1_21CollectiveEpilogueFwdIS9_NS6_IJNS7_ILi1EEESF_SF_EEESA_SC_Li256ELb1ELb1ELb0ELb0EEENS1_19SingleTileSchedulerILb1ELb0ELb1ELi128EEEEEEEEEvNT_6ParamsE,"a",@progbits
	.sectionflags	@""
	.align	4
.nv.constant0._ZN7cutlass13device_kernelIN5flash19enable_sm80_to_sm89INS1_16FlashAttnFwdSm80INS1_25CollectiveMainloopFwdSm80ILi8ELi1ELb1EN4cute5tupleIJNS5_1CILi128EEES8_S8_EEELi128ENS_6half_tEfNS_4arch4Sm80ELb0ELb0ELb0ELb1ELb1ELb1ELb1ELb0EEENS1_21CollectiveEpilogueFwdIS9_NS6_IJNS7_ILi1EEESF_SF_EEESA_SC_Li256ELb1ELb1ELb0ELb0EEENS1_19SingleTileSchedulerILb1ELb0ELb1ELi128EEEEEEEEEvNT_6ParamsE:
	.zero		1400


//--------------------- .nv.constant0._ZN7cutlass13device_kernelIN5flash19enable_sm80_to_sm89INS1_16FlashAttnFwdSm80INS1_25CollectiveMainloopFwdSm80ILi8ELi1ELb1EN4cute5tupleIJNS5_1CILi128EEENS7_ILi96EEES8_EEELi128ENS_6half_tEfNS_4arch4Sm80ELb0ELb1ELb0ELb0ELb1ELb0ELb1ELb0EEENS1_21CollectiveEpilogueFwdINS6_IJS8_S8_S9_EEENS6_IJNS7_ILi1EEESH_SH_EEESB_SD_Li256ELb0ELb1ELb0ELb0EEENS1_19SingleTileSchedulerILb0ELb0ELb1ELi128EEEEEEEEEvNT_6ParamsE --------------------------
	.section	.nv.constant0._ZN7cutlass13device_kernelIN5flash19enable_sm80_to_sm89INS1_16FlashAttnFwdSm80INS1_25CollectiveMainloopFwdSm80ILi8ELi1ELb1EN4cute5tupleIJNS5_1CILi128EEENS7_ILi96EEES8_EEELi128ENS_6half_tEfNS_4arch4Sm80ELb0ELb1ELb0ELb0ELb1ELb0ELb1ELb0EEENS1_21CollectiveEpilogueFwdINS6_IJS8_S8_S9_EEENS6_IJNS7_ILi1EEESH_SH_EEESB_SD_Li256ELb0ELb1ELb0ELb0EEENS1_19SingleTileSchedulerILb0ELb0ELb1ELi128EEEEEEEEEvNT_6ParamsE,"a",@progbits
	.sectionflags	@""
	.align	4
.nv.constant0._ZN7cutlass13device_kernelIN5flash19enable_sm80_to_sm89INS1_16FlashAttnFwdSm80INS1_25CollectiveMainloopFwdSm80ILi8ELi1ELb1EN4cute5tupleIJNS5_1CILi128EEENS7_ILi96EEES8_EEELi128ENS_6half_tEfNS_4arch4Sm80ELb0ELb1ELb0ELb0ELb1ELb0ELb1ELb0EEENS1_21CollectiveEpilogueFwdINS6_IJS8_S8_S9_EEENS6_IJNS7_ILi1EEESH_SH_EEESB_SD_Li256ELb0ELb1ELb0ELb0EEENS1_19SingleTileSchedulerILb0ELb0ELb1ELi128EEEEEEEEEvNT_6ParamsE:
	.zero		1400


//--------------------- .nv.constant0._ZN7cutlass13device_kernelIN5flash19enable_sm80_to_sm89INS1_16FlashAttnFwdSm80INS1_25CollectiveMainloopFwdSm80ILi8ELi1ELb1EN4cute5tupleIJNS5_1CILi128EEENS7_ILi96EEES8_EEELi128ENS_6half_tEfNS_4arch4Sm80ELb0ELb1ELb0ELb1ELb1ELb0ELb1ELb0EEENS1_21CollectiveEpilogueFwdINS6_IJS8_S8_S9_EEENS6_IJNS7_ILi1EEESH_SH_EEESB_SD_Li256ELb1ELb1ELb0ELb0EEENS1_19SingleTileSchedulerILb1ELb0ELb1ELi128EEEEEEEEEvNT_6ParamsE --------------------------
	.section	.nv.constant0._ZN7cutlass13device_kernelIN5flash19enable_sm80_to_sm89INS1_16FlashAttnFwdSm80INS1_25CollectiveMainloopFwdSm80ILi8ELi1ELb1EN4cute5tupleIJNS5_1CILi128EEENS7_ILi96EEES8_EEELi128ENS_6half_tEfNS_4arch4Sm80ELb0ELb1ELb0ELb1ELb1ELb0ELb1ELb0EEENS1_21CollectiveEpilogueFwdINS6_IJS8_S8_S9_EEENS6_IJNS7_ILi1EEESH_SH_EEESB_SD_Li256ELb1ELb1ELb0ELb0EEENS1_19SingleTileSchedulerILb1ELb0ELb1ELi128EEEEEEEEEvNT_6ParamsE,"a",@progbits
	.sectionflags	@""
	.align	4
.nv.constant0._ZN7cutlass13device_kernelIN5flash19enable_sm80_to_sm89INS1_16FlashAttnFwdSm80INS1_25CollectiveMainloopFwdSm80ILi8ELi1ELb1EN4cute5tupleIJNS5_1CILi128EEENS7_ILi96EEES8_EEELi128ENS_6half_tEfNS_4arch4Sm80ELb0ELb1ELb0ELb1ELb1ELb0ELb1ELb0EEENS1_21CollectiveEpilogueFwdINS6_IJS8_S8_S9_EEENS6_IJNS7_ILi1EEESH_SH_EEESB_SD_Li256ELb1ELb1ELb0ELb0EEENS1_19SingleTileSchedulerILb1ELb0ELb1ELi128EEEEEEEEEvNT_6ParamsE:
	.zero		1400


//--------------------- .nv.constant0._ZN7cutlass13device_kernelIN5flash19enable_sm80_to_sm89INS1_16FlashAttnFwdSm80INS1_25CollectiveMainloopFwdSm80ILi8ELi1ELb1EN4cute5tupleIJNS5_1CILi128EEENS7_ILi96EEES8_EEELi128ENS_6half_tEfNS_4arch4Sm80ELb0ELb1ELb0ELb1ELb1ELb1ELb1ELb0EEENS1_21CollectiveEpilogueFwdINS6_IJS8_S8_S9_EEENS6_IJNS7_ILi1EEESH_SH_EEESB_SD_Li256ELb1ELb1ELb0ELb0EEENS1_19SingleTileSchedulerILb1ELb0ELb1ELi128EEEEEEEEEvNT_6ParamsE --------------------------
	.section	.nv.constant0._ZN7cutlass13device_kernelIN5flash19enable_sm80_to_sm89INS1_16FlashAttnFwdSm80INS1_25CollectiveMainloopFwdSm80ILi8ELi1ELb1EN4cute5tupleIJNS5_1CILi128EEENS7_ILi96EEES8_EEELi128ENS_6half_tEfNS_4arch4Sm80ELb0ELb1ELb0ELb1ELb1ELb1ELb1ELb0EEENS1_21CollectiveEpilogueFwdINS6_IJS8_S8_S9_EEENS6_IJNS7_ILi1EEESH_SH_EEESB_SD_Li256ELb1ELb1ELb0ELb0EEENS1_19SingleTileSchedulerILb1ELb0ELb1ELi128EEEEEEEEEvNT_6ParamsE,"a",@progbits
	.sectionflags	@""
	.align	4
.nv.constant0._ZN7cutlass13device_kernelIN5flash19enable_sm80_to_sm89INS1_16FlashAttnFwdSm80INS1_25CollectiveMainloopFwdSm80ILi8ELi1ELb1EN4cute5tupleIJNS5_1CILi128EEENS7_ILi96EEES8_EEELi128ENS_6half_tEfNS_4arch4Sm80ELb0ELb1ELb0ELb1ELb1ELb1ELb1ELb0EEENS1_21CollectiveEpilogueFwdINS6_IJS8_S8_S9_EEENS6_IJNS7_ILi1EEESH_SH_EEESB_SD_Li256ELb1ELb1ELb0ELb0EEENS1_19SingleTileSchedulerILb1ELb0ELb1ELi128EEEEEEEEEvNT_6ParamsE:
	.zero		1400


//--------------------- .nv.constant0._ZN7cutlass13device_kernelIN5flash19enable_sm80_to_sm89INS1_16FlashAttnFwdSm80INS1_25CollectiveMainloopFwdSm80ILi8ELi1ELb1EN4cute5tupleIJNS5_1CILi128EEES8_S8_EEELi128ENS_6half_tEfNS_4arch4Sm80ELb1ELb0ELb0ELb0ELb1ELb0ELb1ELb0EEENS1_21CollectiveEpilogueFwdIS9_NS6_IJNS7_ILi1EEESF_SF_EEESA_SC_Li256ELb0ELb1ELb0ELb0EEENS1_30DynamicPersistentTileSchedulerILi256ELi256ELb0ELb1ELb0EEEEEEEEEvNT_6ParamsE --------------------------
	.section	.nv.constant0._ZN7cutlass13device_kernelIN5flash19enable_sm80_to_sm89INS1_16FlashAttnFwdSm80INS1_25CollectiveMainloopFwdSm80ILi8ELi1ELb1EN4cute5tupleIJNS5_1CILi128EEES8_S8_EEELi128ENS_6half_tEfNS_4arch4Sm80ELb1ELb0ELb0ELb0ELb1ELb0ELb1ELb0EEENS1_21CollectiveEpilogueFwdIS9_NS6_IJNS7_ILi1EEESF_SF_EEESA_SC_Li256ELb0ELb1ELb0ELb0EEENS1_30DynamicPersistentTileSchedulerILi256ELi256ELb0ELb1ELb0EEEEEEEEEvNT_6ParamsE,"a",@progbits
	.sectionflags	@""
	.align	4
.nv.constant0._ZN7cutlass13device_kernelIN5flash19enable_sm80_to_sm89INS1_16FlashAttnFwdSm80INS1_25CollectiveMainloopFwdSm80ILi8ELi1ELb1EN4cute5tupleIJNS5_1CILi128EEES8_S8_EEELi128ENS_6half_tEfNS_4arch4Sm80ELb1ELb0ELb0ELb0ELb1ELb0ELb1ELb0EEENS1_21CollectiveEpilogueFwdIS9_NS6_IJNS7_ILi1EEESF_SF_EEESA_SC_Li256ELb0ELb1ELb0ELb0EEENS1_30DynamicPersistentTileSchedulerILi256ELi256ELb0ELb1ELb0EEEEEEEEEvNT_6ParamsE:
	.zero		1416


//--------------------- .nv.constant0._ZN7cutlass13device_kernelIN5flash19enable_sm80_to_sm89INS1_16FlashAttnFwdSm80INS1_25CollectiveMainloopFwdSm80ILi8ELi1ELb1EN4cute5tupleIJNS5_1CILi128EEES8_S8_EEELi128ENS_6half_tEfNS_4arch4Sm80ELb1ELb0ELb0ELb1ELb1ELb0ELb1ELb0EEENS1_21CollectiveEpilogueFwdIS9_NS6_IJNS7_ILi1EEESF_SF_EEESA_SC_Li256ELb1ELb1ELb0ELb0EEENS1_19SingleTileSchedulerILb1ELb0ELb1ELi128EEEEEEEEEvNT_6ParamsE --------------------------
	.section	.nv.constant0._ZN7cutlass13device_kernelIN5flash19enable_sm80_to_sm89INS1_16FlashAttnFwdSm80INS1_25CollectiveMainloopFwdSm80ILi8ELi1ELb1EN4cute5tupleIJNS5_1CILi128EEES8_S8_EEELi128ENS_6half_tEfNS_4arch4Sm80ELb1ELb0ELb0ELb1ELb1ELb0ELb1ELb0EEENS1_21CollectiveEpilogueFwdIS9_NS6_IJNS7_ILi1EEESF_SF_EEESA_SC_Li256ELb1ELb1ELb0ELb0EEENS1_19SingleTileSchedulerILb1ELb0ELb1ELi128EEEEEEEEEvNT_6ParamsE,"a",@progbits
	.sectionflags	@""
	.align	4
.nv.constant0._ZN7cutlass13device_kernelIN5flash19enable_sm80_to_sm89INS1_16FlashAttnFwdSm80INS1_25CollectiveMainloopFwdSm80ILi8ELi1ELb1EN4cute5tupleIJNS5_1CILi128EEES8_S8_EEELi128ENS_6half_tEfNS_4arch4Sm80ELb1ELb0ELb0ELb1ELb1ELb0ELb1ELb0EEENS1_21CollectiveEpilogueFwdIS9_NS6_IJNS7_ILi1EEESF_SF_EEESA_SC_Li256ELb1ELb1ELb0ELb0EEENS1_19SingleTileSchedulerILb1ELb0ELb1ELi128EEEEEEEEEvNT_6ParamsE:
	.zero		1400


//--------------------- .nv.constant0._ZN7cutlass13device_kernelIN5flash19enable_sm80_to_sm89INS1_16FlashAttnFwdSm80INS1_25CollectiveMainloopFwdSm80ILi8ELi1ELb1EN4cute5tupleIJNS5_1CILi128EEES8_S8_EEELi128ENS_6half_tEfNS_4arch4Sm80ELb1ELb0ELb0ELb1ELb1ELb1ELb1ELb0EEENS1_21CollectiveEpilogueFwdIS9_NS6_IJNS7_ILi1EEESF_SF_EEESA_SC_Li256ELb1ELb1ELb0ELb0EEENS1_19SingleTileSchedulerILb1ELb0ELb1ELi128EEEEEEEEEvNT_6ParamsE --------------------------
	.section	.nv.constant0._ZN7cutlass13device_kernelIN5flash19enable_sm80_to_sm89INS1_16FlashAttnFwdSm80INS1_25CollectiveMainloopFwdSm80ILi8ELi1ELb1EN4cute5tupleIJNS5_1CILi128EEES8_S8_EEELi128ENS_6half_tEfNS_4arch4Sm80ELb1ELb0ELb0ELb1ELb1ELb1ELb1ELb0EEENS1_21CollectiveEpilogueFwdIS9_NS6_IJNS7_ILi1EEESF_SF_EEESA_SC_Li256ELb1ELb1ELb0ELb0EEENS1_19SingleTileSchedulerILb1ELb0ELb1ELi128EEEEEEEEEvNT_6ParamsE,"a",@progbits
	.sectionflags	@""
	.align	4
.nv.constant0._ZN7cutlass13device_kernelIN5flash19enable_sm80_to_sm89INS1_16FlashAttnFwdSm80INS1_25CollectiveMainloopFwdSm80ILi8ELi1ELb1EN4cute5tupleIJNS5_1CILi128EEES8_S8_EEELi128ENS_6half_tEfNS_4arch4Sm80ELb1ELb0ELb0ELb1ELb1ELb1ELb1ELb0EEENS1_21CollectiveEpilogueFwdIS9_NS6_IJNS7_ILi1EEESF_SF_EEESA_SC_Li256ELb1ELb1ELb0ELb0EEENS1_19SingleTileSchedulerILb1ELb0ELb1ELi128EEEEEEEEEvNT_6ParamsE:
	.zero		1400


//--------------------- .nv.constant0._ZN7cutlass13device_kernelIN5flash19enable_sm80_to_sm89INS1_16FlashAttnFwdSm80INS1_25CollectiveMainloopFwdSm80ILi4ELi1ELb0EN4cute5tupleIJNS5_1CILi128EEENS7_ILi64EEES8_EEELi128ENS_6half_tEfNS_4arch4Sm80ELb0ELb0ELb0ELb0ELb1ELb0ELb1ELb0EEENS1_21CollectiveEpilogueFwdINS6_IJS8_S8_S9_EEENS6_IJNS7_ILi1EEESH_SH_EEESB_SD_Li128ELb0ELb1ELb0ELb0EEENS1_19SingleTileSchedulerILb0ELb0ELb1ELi128EEEEEEEEEvNT_6ParamsE --------------------------
	.section	.nv.constant0._ZN7cutlass13device_kernelIN5flash19enable_sm80_to_sm89INS1_16FlashAttnFwdSm80INS1_25CollectiveMainloopFwdSm80ILi4ELi1ELb0EN4cute5tupleIJNS5_1CILi128EEENS7_ILi64EEES8_EEELi128ENS_6half_tEfNS_4arch4Sm80ELb0ELb0ELb0ELb0ELb1ELb0ELb1ELb0EEENS1_21CollectiveEpilogueFwdINS6_IJS8_S8_S9_EEENS6_IJNS7_ILi1EEESH_SH_EEESB_SD_Li128ELb0ELb1ELb0ELb0EEENS1_19SingleTileSchedulerILb0ELb0ELb1ELi128EEEEEEEEEvNT_6ParamsE,"a",@progbits
	.sectionflags	@""
	.align	4
.nv.constant0._ZN7cutlass13device_kernelIN5flash19enable_sm80_to_sm89INS1_16FlashAttnFwdSm80INS1_25CollectiveMainloopFwdSm80ILi4ELi1ELb0EN4cute5tupleIJNS5_1CILi128EEENS7_ILi64EEES8_EEELi128ENS_6half_tEfNS_4arch4Sm80ELb0ELb0ELb0ELb0ELb1ELb0ELb1ELb0EEENS1_21CollectiveEpilogueFwdINS6_IJS8_S8_S9_EEENS6_IJNS7_ILi1EEESH_SH_EEESB_SD_Li128ELb0ELb1ELb0ELb0EEENS1_19SingleTileSchedulerILb0ELb0ELb1ELi128EEEEEEEEEvNT_6ParamsE:
	.zero		1400


//--------------------- .nv.constant0._ZN7cutlass13device_kernelIN5flash19enable_sm80_to_sm89INS1_16FlashAttnFwdSm80INS1_25CollectiveMainloopFwdSm80ILi4ELi1ELb0EN4cute5tupleIJNS5_1CILi128EEENS7_ILi64EEES8_EEELi128ENS_6half_tEfNS_4arch4Sm80ELb0ELb0ELb0ELb1ELb1ELb0ELb1ELb0EEENS1_21CollectiveEpilogueFwdINS6_IJS8_S8_S9_EEENS6_IJNS7_ILi1EEESH_SH_EEESB_SD_Li128ELb1ELb1ELb0ELb0EEENS1_19SingleTileSchedulerILb1ELb0ELb1ELi128EEEEEEEEEvNT_6ParamsE --------------------------
	.section	.nv.constant0._ZN7cutlass13device_kernelIN5flash19enable_sm80_to_sm89INS1_16FlashAttnFwdSm80INS1_25CollectiveMainloopFwdSm80ILi4ELi1ELb0EN4cute5tupleIJNS5_1CILi128EEENS7_ILi64EEES8_EEELi128ENS_6half_tEfNS_4arch4Sm80ELb0ELb0ELb0ELb1ELb1ELb0ELb1ELb0EEENS1_21CollectiveEpilogueFwdINS6_IJS8_S8_S9_EEENS6_IJNS7_ILi1EEESH_SH_EEESB_SD_Li128ELb1ELb1ELb0ELb0EEENS1_19SingleTileSchedulerILb1ELb0ELb1ELi128EEEEEEEEEvNT_6ParamsE,"a",@progbits
	.sectionflags	@""
	.align	4
.nv.constant0._ZN7cutlass13device_kernelIN5flash19enable_sm80_to_sm89INS1_16FlashAttnFwdSm80INS1_25CollectiveMainloopFwdSm80ILi4ELi1ELb0EN4cute5tupleIJNS5_1CILi128EEENS7_ILi64EEES8_EEELi128ENS_6half_tEfNS_4arch4Sm80ELb0ELb0ELb0ELb1ELb1ELb0ELb1ELb0EEENS1_21CollectiveEpilogueFwdINS6_IJS8_S8_S9_EEENS6_IJNS7_ILi1EEESH_SH_EEESB_SD_Li128ELb1ELb1ELb0ELb0EEENS1_19SingleTileSchedulerILb1ELb0ELb1ELi128EEEEEEEEEvNT_6ParamsE:
	.zero		1400


//--------------------- .nv.constant0._ZN7cutlass13device_kernelIN5flash19enable_sm80_to_sm89INS1_16FlashAttnFwdSm80INS1_25CollectiveMainloopFwdSm80ILi4ELi1ELb0EN4cute5tupleIJNS5_1CILi128EEENS7_ILi64EEES8_EEELi128ENS_6half_tEfNS_4arch4Sm80ELb0ELb0ELb0ELb1ELb1ELb1ELb1ELb0EEENS1_21CollectiveEpilogueFwdINS6_IJS8_S8_S9_EEENS6_IJNS7_ILi1EEESH_SH_EEESB_SD_Li128ELb1ELb1ELb0ELb0EEENS1_19SingleTileSchedulerILb1ELb0ELb1ELi128EEEEEEEEEvNT_6ParamsE --------------------------
	.section	.nv.constant0._ZN7cutlass13device_kernelIN5flash19enable_sm80_to_sm89INS1_16FlashAttnFwdSm80INS1_25CollectiveMainloopFwdSm80ILi4ELi1ELb0EN4cute5tupleIJNS5_1CILi128EEENS7_ILi64EEES8_EEELi128ENS_6half_tEfNS_4arch4Sm80ELb0ELb0ELb0ELb1ELb1ELb1ELb1ELb0EEENS1_21CollectiveEpilogueFwdINS6_IJS8_S8_S9_EEENS6_IJNS7_ILi1EEESH_SH_EEESB_SD_Li128ELb1ELb1ELb0ELb0EEENS1_19SingleTileSchedulerILb1ELb0ELb1ELi128EEEEEEEEEvNT_6ParamsE,"a",@progbits
	.sectionflags	@""
	.align	4
.nv.constant0._ZN7cutlass13device_kernelIN5flash19enable_sm80_to_sm89INS1_16FlashAttnFwdSm80INS1_25CollectiveMainloopFwdSm80ILi4ELi1ELb0EN4cute5tupleIJNS5_1CILi128EEENS7_ILi64EEES8_EEELi128ENS_6half_tEfNS_4arch4Sm80ELb0ELb0ELb0ELb1ELb1ELb1ELb1ELb0EEENS1_21CollectiveEpilogueFwdINS6_IJS8_S8_S9_EEENS6_IJNS7_ILi1EEESH_SH_EEESB_SD_Li128ELb1ELb1ELb0ELb0EEENS1_19SingleTileSchedulerILb1ELb0ELb1ELi128EEEEEEEEEvNT_6ParamsE:
	.zero		1400


//--------------------- .nv.constant0._ZN7cutlass13device_kernelIN5flash19enable_sm80_to_sm89INS1_16FlashAttnFwdSm80INS1_25CollectiveMainloopFwdSm80ILi4ELi1ELb0EN4cute5tupleIJNS5_1CILi128EEENS7_ILi48EEES8_EEELi128ENS_6half_tEfNS_4arch4Sm80ELb0ELb1ELb0ELb0ELb1ELb0ELb1ELb0EEENS1_21CollectiveEpilogueFwdINS6_IJS8_S8_S9_EEENS6_IJNS7_ILi1EEESH_SH_EEESB_SD_Li128ELb0ELb1ELb0ELb0EEENS1_19SingleTileSchedulerILb0ELb0ELb1ELi128EEEEEEEEEvNT_6ParamsE --------------------------
	.section	.nv.constant0._ZN7cutlass13device_kernelIN5flash19enable_sm80_to_sm89INS1_16FlashAttnFwdSm80INS1_25CollectiveMainloopFwdSm80ILi4ELi1ELb0EN4cute5tupleIJNS5_1CILi128EEENS7_ILi48EEES8_EEELi128ENS_6half_tEfNS_4arch4Sm80ELb0ELb1ELb0ELb0ELb1ELb0ELb1ELb0EEENS1_21CollectiveEpilogueFwdINS6_IJS8_S8_S9_EEENS6_IJNS7_ILi1EEESH_SH_EEESB_SD_Li128ELb0ELb1ELb0ELb0EEENS1_19SingleTileSchedulerILb0ELb0ELb1ELi128EEEEEEEEEvNT_6ParamsE,"a",@progbits
	.sectionflags	@""
	.align	4
.nv.constant0._ZN7cutlass13device_kernelIN5flash19enable_sm80_to_sm89INS1_16FlashAttnFwdSm80INS1_25CollectiveMainloopFwdSm80ILi4ELi1ELb0EN4cute5tupleIJNS5_1CILi128EEENS7_ILi48EEES8_EEELi128ENS_6half_tEfNS_4arch4Sm80ELb0ELb1ELb0ELb0ELb1ELb0ELb1ELb0EEENS1_21CollectiveEpilogueFwdINS6_IJS8_S8_S9_EEENS6_IJNS7_ILi1EEESH_SH_EEESB_SD_Li128ELb0ELb1ELb0ELb0EEENS1_19SingleTileSchedulerILb0ELb0ELb1ELi128EEEEEEEEEvNT_6ParamsE:
	.zero		1400


//--------------------- .nv.constant0._ZN7cutlass13device_kernelIN5flash19enable_sm80_to_sm89INS1_16FlashAttnFwdSm80INS1_25CollectiveMainloopFwdSm80ILi4ELi1ELb0EN4cute5tupleIJNS5_1CILi128EEENS7_ILi48EEES8_EEELi128ENS_6half_tEfNS_4arch4Sm80ELb0ELb1ELb0ELb1ELb1ELb0ELb1ELb0EEENS1_21CollectiveEpilogueFwdINS6_IJS8_S8_S9_EEENS6_IJNS7_ILi1EEESH_SH_EEESB_SD_Li128ELb1ELb1ELb0ELb0EEENS1_19SingleTileSchedulerILb1ELb0ELb1ELi128EEEEEEEEEvNT_6ParamsE --------------------------
	.section	.nv.constant0._ZN7cutlass13device_kernelIN5flash19enable_sm80_to_sm89INS1_16FlashAttnFwdSm80INS1_25CollectiveMainloopFwdSm80ILi4ELi1ELb0EN4cute5tupleIJNS5_1CILi128EEENS7_ILi48EEES8_EEELi128ENS_6half_tEfNS_4arch4Sm80ELb0ELb1ELb0ELb1ELb1ELb0ELb1ELb0EEENS1_21CollectiveEpilogueFwdINS6_IJS8_S8_S9_EEENS6_IJNS7_ILi1EEESH_SH_EEESB_SD_Li128ELb1ELb1ELb0ELb0EEENS1_19SingleTileSchedulerILb1ELb0ELb1ELi128EEEEEEEEEvNT_6ParamsE,"a",@progbits
	.sectionflags	@""
	.align	4
.nv.constant0._ZN7cutlass13device_kernelIN5flash19enable_sm80_to_sm89INS1_16FlashAttnFwdSm80INS1_25CollectiveMainloopFwdSm80ILi4ELi1ELb0EN4cute5tupleIJNS5_1CILi128EEENS7_ILi48EEES8_EEELi128ENS_6half_tEfNS_4arch4Sm80ELb0ELb1ELb0ELb1ELb1ELb0ELb1ELb0EEENS1_21CollectiveEpilogueFwdINS6_IJS8_S8_S9_EEENS6_IJNS7_ILi1EEESH_SH_EEESB_SD_Li128ELb1ELb1ELb0ELb0EEENS1_19SingleTileSchedulerILb1ELb0ELb1ELi128EEEEEEEEEvNT_6ParamsE:
	.zero		1400


//--------------------- .nv.constant0._ZN7cutlass13device_kernelIN5flash19enable_sm80_to_sm89INS1_16FlashAttnFwdSm80INS1_25CollectiveMainloopFwdSm80ILi4ELi1ELb0EN4cute5tupleIJNS5_1CILi128EEENS7_ILi48EEES8_EEELi128ENS_6half_tEfNS_4arch4Sm80ELb0ELb1ELb0ELb1ELb1ELb1ELb1ELb0EEENS1_21CollectiveEpilogueFwdINS6_IJS8_S8_S9_EEENS6_IJNS7_ILi1EEESH_SH_EEESB_SD_Li128ELb1ELb1ELb0ELb0EEENS1_19SingleTileSchedulerILb1ELb0ELb1ELi128EEEEEEEEEvNT_6ParamsE --------------------------
	.section	.nv.constant0._ZN7cutlass13device_kernelIN5flash19enable_sm80_to_sm89INS1_16FlashAttnFwdSm80INS1_25CollectiveMainloopFwdSm80ILi4ELi1ELb0EN4cute5tupleIJNS5_1CILi128EEENS7_ILi48EEES8_EEELi128ENS_6half_tEfNS_4arch4Sm80ELb0ELb1ELb0ELb1ELb1ELb1ELb1ELb0EEENS1_21CollectiveEpilogueFwdINS6_IJS8_S8_S9_EEENS6_IJNS7_ILi1EEESH_SH_EEESB_SD_Li128ELb1ELb1ELb0ELb0EEENS1_19SingleTileSchedulerILb1ELb0ELb1ELi128EEEEEEEEEvNT_6ParamsE,"a",@progbits
	.sectionflags	@""
	.align	4
.nv.constant0._ZN7cutlass13device_kernelIN5flash19enable_sm80_to_sm89INS1_16FlashAttnFwdSm80INS1_25CollectiveMainloopFwdSm80ILi4ELi1ELb0EN4cute5tupleIJNS5_1CILi128EEENS7_ILi48EEES8_EEELi128ENS_6half_tEfNS_4arch4Sm80ELb0ELb1ELb0ELb1ELb1ELb1ELb1ELb0EEENS1_21CollectiveEpilogueFwdINS6_IJS8_S8_S9_EEENS6_IJNS7_ILi1EEESH_SH_EEESB_SD_Li128ELb1ELb1ELb0ELb0EEENS1_19SingleTileSchedulerILb1ELb0ELb1ELi128EEEEEEEEEvNT_6ParamsE:
	.zero		1400


//--------------------- .nv.constant0._ZN7cutlass13device_kernelIN5flash19enable_sm80_to_sm89INS1_16FlashAttnFwdSm80INS1_25CollectiveMainloopFwdSm80ILi4ELi1ELb0EN4cute5tupleIJNS5_1CILi128EEENS7_ILi64EEES8_EEELi128ENS_6half_tEfNS_4arch4Sm80ELb1ELb0ELb0ELb0ELb1ELb0ELb1ELb0EEENS1_21CollectiveEpilogueFwdINS6_IJS8_S8_S9_EEENS6_IJNS7_ILi1EEESH_SH_EEESB_SD_Li128ELb0ELb1ELb0ELb0EEENS1_30DynamicPersistentTileSchedulerILi128ELi128ELb0ELb1ELb0EEEEEEEEEvNT_6ParamsE --------------------------
	.section	.nv.constant0._ZN7cutlass13device_kernelIN5flash19enable_sm80_to_sm89INS1_16FlashAttnFwdSm80INS1_25CollectiveMainloopFwdSm80ILi4ELi1ELb0EN4cute5tupleIJNS5_1CILi128EEENS7_ILi64EEES8_EEELi128ENS_6half_tEfNS_4arch4Sm80ELb1ELb0ELb0ELb0ELb1ELb0ELb1ELb0EEENS1_21CollectiveEpilogueFwdINS6_IJS8_S8_S9_EEENS6_IJNS7_ILi1EEESH_SH_EEESB_SD_Li128ELb0ELb1ELb0ELb0EEENS1_30DynamicPersistentTileSchedulerILi128ELi128ELb0ELb1ELb0EEEEEEEEEvNT_6ParamsE,"a",@progbits
	.sectionflags	@""
	.align	4
.nv.constant0._ZN7cutlass13device_kernelIN5flash19enable_sm80_to_sm89INS1_16FlashAttnFwdSm80INS1_25CollectiveMainloopFwdSm80ILi4ELi1ELb0EN4cute5tupleIJNS5_1CILi128EEENS7_ILi64EEES8_EEELi128ENS_6half_tEfNS_4arch4Sm80ELb1ELb0ELb0ELb0ELb1ELb0ELb1ELb0EEENS1_21CollectiveEpilogueFwdINS6_IJS8_S8_S9_EEENS6_IJNS7_ILi1EEESH_SH_EEESB_SD_Li128ELb0ELb1ELb0ELb0EEENS1_30DynamicPersistentTileSchedulerILi128ELi128ELb0ELb1ELb0EEEEEEEEEvNT_6ParamsE:
	.zero		1416


//--------------------- .nv.constant0._ZN7cutlass13device_kernelIN5flash19enable_sm80_to_sm89INS1_16FlashAttnFwdSm80INS1_25CollectiveMainloopFwdSm80ILi4ELi1ELb0EN4cute5tupleIJNS5_1CILi128EEENS7_ILi64EEES8_EEELi128ENS_6half_tEfNS_4arch4Sm80ELb1ELb0ELb0ELb1ELb1ELb0ELb1ELb0EEENS1_21CollectiveEpilogueFwdINS6_IJS8_S8_S9_EEENS6_IJNS7_ILi1EEESH_SH_EEESB_SD_Li128ELb1ELb1ELb0ELb0EEENS1_19SingleTileSchedulerILb1ELb0ELb1ELi128EEEEEEEEEvNT_6ParamsE --------------------------
	.section	.nv.constant0._ZN7cutlass13device_kernelIN5flash19enable_sm80_to_sm89INS1_16FlashAttnFwdSm80INS1_25CollectiveMainloopFwdSm80ILi4ELi1ELb0EN4cute5tupleIJNS5_1CILi128EEENS7_ILi64EEES8_EEELi128ENS_6half_tEfNS_4arch4Sm80ELb1ELb0ELb0ELb1ELb1ELb0ELb1ELb0EEENS1_21CollectiveEpilogueFwdINS6_IJS8_S8_S9_EEENS6_IJNS7_ILi1EEESH_SH_EEESB_SD_Li128ELb1ELb1ELb0ELb0EEENS1_19SingleTileSchedulerILb1ELb0ELb1ELi128EEEEEEEEEvNT_6ParamsE,"a",@progbits
	.sectionflags	@""
	.align	4
.nv.constant0._ZN7cutlass13device_kernelIN5flash19enable_sm80_to_sm89INS1_16FlashAttnFwdSm80INS1_25CollectiveMainloopFwdSm80ILi4ELi1ELb0EN4cute5tupleIJNS5_1CILi128EEENS7_ILi64EEES8_EEELi128ENS_6half_tEfNS_4arch4Sm80ELb1ELb0ELb0ELb1ELb1ELb0ELb1ELb0EEENS1_21CollectiveEpilogueFwdINS6_IJS8_S8_S9_EEENS6_IJNS7_ILi1EEESH_SH_EEESB_SD_Li128ELb1ELb1ELb0ELb0EEENS1_19SingleTileSchedulerILb1ELb0ELb1ELi128EEEEEEEEEvNT_6ParamsE:
	.zero		1400


//--------------------- .nv.constant0._ZN7cutlass13device_kernelIN5flash19enable_sm80_to_sm89INS1_16FlashAttnFwdSm80INS1_25CollectiveMainloopFwdSm80ILi4ELi1ELb0EN4cute5tupleIJNS5_1CILi128EEENS7_ILi64EEES8_EEELi128ENS_6half_tEfNS_4arch4Sm80ELb1ELb0ELb0ELb1ELb1ELb1ELb1ELb0EEENS1_21CollectiveEpilogueFwdINS6_IJS8_S8_S9_EEENS6_IJNS7_ILi1EEESH_SH_EEESB_SD_Li128ELb1ELb1ELb0ELb0EEENS1_19SingleTileSchedulerILb1ELb0ELb1ELi128EEEEEEEEEvNT_6ParamsE --------------------------
	.section	.nv.constant0._ZN7cutlass13device_kernelIN5flash19enable_sm80_to_sm89INS1_16FlashAttnFwdSm80INS1_25CollectiveMainloopFwdSm80ILi4ELi1ELb0EN4cute5tupleIJNS5_1CILi128EEENS7_ILi64EEES8_EEELi128ENS_6half_tEfNS_4arch4Sm80ELb1ELb0ELb0ELb1ELb1ELb1ELb1ELb0EEENS1_21CollectiveEpilogueFwdINS6_IJS8_S8_S9_EEENS6_IJNS7_ILi1EEESH_SH_EEESB_SD_Li128ELb1ELb1ELb0ELb0EEENS1_19SingleTileSchedulerILb1ELb0ELb1ELi128EEEEEEEEEvNT_6ParamsE,"a",@progbits
	.sectionflags	@""
	.align	4
.nv.constant0._ZN7cutlass13device_kernelIN5flash19enable_sm80_to_sm89INS1_16FlashAttnFwdSm80INS1_25CollectiveMainloopFwdSm80ILi4ELi1ELb0EN4cute5tupleIJNS5_1CILi128EEENS7_ILi64EEES8_EEELi128ENS_6half_tEfNS_4arch4Sm80ELb1ELb0ELb0ELb1ELb1ELb1ELb1ELb0EEENS1_21CollectiveEpilogueFwdINS6_IJS8_S8_S9_EEENS6_IJNS7_ILi1EEESH_SH_EEESB_SD_Li128ELb1ELb1ELb0ELb0EEENS1_19SingleTileSchedulerILb1ELb0ELb1ELi128EEEEEEEEEvNT_6ParamsE:
	.zero		1400


//--------------------- .text._ZN7cutlass13device_kernelIN5flash19enable_sm80_to_sm89INS1_16FlashAttnFwdSm80INS1_25CollectiveMainloopFwdSm80ILi8ELi1ELb1EN4cute5tupleIJNS5_1CILi128EEES8_S8_EEELi128ENS_6half_tEfNS_4arch4Sm80ELb0ELb0ELb0ELb0ELb1ELb0ELb1ELb0EEENS1_21CollectiveEpilogueFwdIS9_NS6_IJNS7_ILi1EEESF_SF_EEESA_SC_Li256ELb0ELb1ELb0ELb0EEENS1_19SingleTileSchedulerILb0ELb0ELb1ELi128EEEEEEEEEvNT_6ParamsE --------------------------
	.section	.text._ZN7cutlass13device_kernelIN5flash19enable_sm80_to_sm89INS1_16FlashAttnFwdSm80INS1_25CollectiveMainloopFwdSm80ILi8ELi1ELb1EN4cute5tupleIJNS5_1CILi128EEES8_S8_EEELi128ENS_6half_tEfNS_4arch4Sm80ELb0ELb0ELb0ELb0ELb1ELb0ELb1ELb0EEENS1_21CollectiveEpilogueFwdIS9_NS6_IJNS7_ILi1EEESF_SF_EEESA_SC_Li256ELb0ELb1ELb0ELb0EEENS1_19SingleTileSchedulerILb0ELb0ELb1ELi128EEEEEEEEEvNT_6ParamsE,"ax",@progbits
	.sectioninfo	@"SHI_REGISTERS=254"
	.align	128
.text._ZN7cutlass13device_kernelIN5flash19enable_sm80_to_sm89INS1_16FlashAttnFwdSm80INS1_25CollectiveMainloopFwdSm80ILi8ELi1ELb1EN4cute5tupleIJNS5_1CILi128EEES8_S8_EEELi128ENS_6half_tEfNS_4arch4Sm80ELb0ELb0ELb0ELb0ELb1ELb0ELb1ELb0EEENS1_21CollectiveEpilogueFwdIS9_NS6_IJNS7_ILi1EEESF_SF_EEESA_SC_Li256ELb0ELb1ELb0ELb0EEENS1_19SingleTileSchedulerILb0ELb0ELb1ELi128EEEEEEEEEvNT_6ParamsE:
        .type           _ZN7cutlass13device_kernelIN5flash19enable_sm80_to_sm89INS1_16FlashAttnFwdSm80INS1_25CollectiveMainloopFwdSm80ILi8ELi1ELb1EN4cute5tupleIJNS5_1CILi128EEES8_S8_EEELi128ENS_6half_tEfNS_4arch4Sm80ELb0ELb0ELb0ELb0ELb1ELb0ELb1ELb0EEENS1_21CollectiveEpilogueFwdIS9_NS6_IJNS7_ILi1EEESF_SF_EEESA_SC_Li256ELb0ELb1ELb0ELb0EEENS1_19SingleTileSchedulerILb0ELb0ELb1ELi128EEEEEEEEEvNT_6ParamsE,@function
        .size           _ZN7cutlass13device_kernelIN5flash19enable_sm80_to_sm89INS1_16FlashAttnFwdSm80INS1_25CollectiveMainloopFwdSm80ILi8ELi1ELb1EN4cute5tupleIJNS5_1CILi128EEES8_S8_EEELi128ENS_6half_tEfNS_4arch4Sm80ELb0ELb0ELb0ELb0ELb1ELb0ELb1ELb0EEENS1_21CollectiveEpilogueFwdIS9_NS6_IJNS7_ILi1EEESF_SF_EEESA_SC_Li256ELb0ELb1ELb0ELb0EEENS1_19SingleTileSchedulerILb0ELb0ELb1ELi128EEEEEEEEEvNT_6ParamsE,(.L_x_2023 - _ZN7cutlass13device_kernelIN5flash19enable_sm80_to_sm89INS1_16FlashAttnFwdSm80INS1_25CollectiveMainloopFwdSm80ILi8ELi1ELb1EN4cute5tupleIJNS5_1CILi128EEES8_S8_EEELi128ENS_6half_tEfNS_4arch4Sm80ELb0ELb0ELb0ELb0ELb1ELb0ELb1ELb0EEENS1_21CollectiveEpilogueFwdIS9_NS6_IJNS7_ILi1EEESF_SF_EEESA_SC_Li256ELb0ELb1ELb0ELb0EEENS1_19SingleTileSchedulerILb0ELb0ELb1ELi128EEEEEEEEEvNT_6ParamsE)
        .other          _ZN7cutlass13device_kernelIN5flash19enable_sm80_to_sm89INS1_16FlashAttnFwdSm80INS1_25CollectiveMainloopFwdSm80ILi8ELi1ELb1EN4cute5tupleIJNS5_1CILi128EEES8_S8_EEELi128ENS_6half_tEfNS_4arch4Sm80ELb0ELb0ELb0ELb0ELb1ELb0ELb1ELb0EEENS1_21CollectiveEpilogueFwdIS9_NS6_IJNS7_ILi1EEESF_SF_EEESA_SC_Li256ELb0ELb1ELb0ELb0EEENS1_19SingleTileSchedulerILb0ELb0ELb1ELi128EEEEEEEEEvNT_6ParamsE,@"STO_CUDA_ENTRY STV_DEFAULT"
_ZN7cutlass13device_kernelIN5flash19enable_sm80_to_sm89INS1_16FlashAttnFwdSm80INS1_25CollectiveMainloopFwdSm80ILi8ELi1ELb1EN4cute5tupleIJNS5_1CILi128EEES8_S8_EEELi128ENS_6half_tEfNS_4arch4Sm80ELb0ELb0ELb0ELb0ELb1ELb0ELb1ELb0EEENS1_21CollectiveEpilogueFwdIS9_NS6_IJNS7_ILi1EEESF_SF_EEESA_SC_Li256ELb0ELb1ELb0ELb0EEENS1_19SingleTileSchedulerILb0ELb0ELb1ELi128EEEEEEEEEvNT_6ParamsE:
[----:B------:R-:W-:Y:S02]  /*0000*/  MOV R1, c[0x0][0x28] ;  /* 0x00000a0000017a02 */ /* 0x000fe40000000f00 */
[----:B------:R-:W1:Y:S02]  /*0010*/  S2UR UR16, SR_CTAID.Z ;  /* 0x00000000001079c3 */ /* 0x000e640000002700 */
[----:B-1----:R-:W-:-:S13]  /*0020*/  ISETP.LE.AND P0, PT, RZ, UR16, PT ;  /* 0x00000010ff007c0c */ /* 0x002fda000bf03270 */
[----:B------:R-:W-:Y:S05]  /*0030*/  @!P0 EXIT ;  /* 0x000000000000894d */ /* 0x000fea0003800000 */
[----:B------:R-:W-:Y:S02]  /*0040*/  ULDC.64 UR6, c[0x0][0x370] ;  /* 0x0000dc0000067ab9 */ /* 0x000fe40000000a00 */
[----:B------:R-:W-:Y:S02]  /*0050*/  UISETP.NE.U32.AND UP1, UPT, URZ, UR6, UPT ;  /* 0x000000063f00728c */ /* 0x000fe4000bf25070 */
[----:B------:R-:W-:Y:S02]  /*0060*/  ULDC.64 UR4, c[0x0][0x340] ;  /* 0x0000d00000047ab9 */ /* 0x000fe40000000a00 */
[----:B------:R-:W-:Y:S02]  /*0070*/  UISETP.NE.AND.EX UP1, UPT, URZ, UR7, UPT, UP1 ;  /* 0x000000073f00728c */ /* 0x000fe4000bf25310 */
[----:B------:R-:W-:Y:S02]  /*0080*/  UISETP.NE.U32.AND UP0, UPT, URZ, UR4, UPT ;  /* 0x000000043f00728c */ /* 0x000fe4000bf05070 */
[----:B------:R-:W-:-:S02]  /*0090*/  ULDC.64 UR8, c[0x0][0x370] ;  /* 0x0000dc0000087ab9 */ /* 0x000fc40000000a00 */
[----:B------:R-:W-:Y:S01]  /*00a0*/  UISETP.NE.AND.EX UP0, UPT, URZ, UR5, UPT, UP0 ;  /* 0x000000053f00728c */ /* 0x000fe2000bf05300 */
[----:B------:R-:W-:Y:S01]  /*00b0*/  PLOP3.LUT P1, PT, PT, PT, UP1, 0x80, 0x0 ;  /* 0x000000000000781c */ /* 0x000fe20003f2f018 */
[----:B------:R-:W-:Y:S02]  /*00c0*/  ULDC.64 UR6, c[0x0][0x340] ;  /* 0x0000d00000067ab9 */ /* 0x000fe40000000a00 */
[----:B------:R-:W-:Y:S02]  /*00d0*/  ULDC.64 UR14, c[0x0][0x118] ;  /* 0x00004600000e7ab9 */ /* 0x000fe40000000a00 */
[----:B------:R-:W-:Y:S01]  /*00e0*/  @UP1 UMOV UR5, 0x4 ;  /* 0x0000000400051882 */ /* 0x000fe20000000000 */
[----:B------:R-:W-:Y:S01]  /*00f0*/  PLOP3.LUT P0, PT, PT, PT, UP0, 0x80, 0x0 ;  /* 0x000000000000781c */ /* 0x000fe20003f0f008 */
[----:B------:R-:W-:-:S03]  /*0100*/  @UP1 UIMAD.WIDE UR8, UR16, UR5, UR8 ;  /* 0x00000005100812a5 */ /* 0x000fc6000f8e0208 */
[----:B------:R-:W-:Y:S02]  /*0110*/  @UP0 UMOV UR4, 0x4 ;  /* 0x0000000400040882 */ /* 0x000fe40000000000 */
[----:B------:R-:W-:Y:S01]  /*0120*/  @UP0 UIMAD.WIDE UR4, UR16, UR4, UR6 ;  /* 0x00000004100402a5 */ /* 0x000fe2000f8e0206 */
[----:B------:R-:W-:Y:S02]  /*0130*/  IMAD.U32 R2, RZ, RZ, UR8 ;  /* 0x00000008ff027e24 */ /* 0x000fe4000f8e00ff */
[----:B------:R-:W-:-:S03]  /*0140*/  IMAD.U32 R3, RZ, RZ, UR9 ;  /* 0x00000009ff037e24 */ /* 0x000fc6000f8e00ff */
[----:B------:R-:W-:Y:S01]  /*0150*/  IMAD.U32 R4, RZ, RZ, UR4 ;  /* 0x00000004ff047e24 */ /* 0x000fe2000f8e00ff */
[----:B------:R-:W-:Y:S01]  /*0160*/  ULDC UR4, c[0x0][0x2ac] ;  /* 0x0000ab0000047ab9 */ /* 0x000fe20000000800 */
[----:B------:R-:W2:Y:S01]  /*0170*/  @P1 LDG.E R2, [R2.64] ;  /* 0x0000000e02021981 */ /* 0x000ea2000c1e1900 */
[----:B------:R-:W-:-:S05]  /*0180*/  IMAD.U32 R5, RZ, RZ, UR5 ;  /* 0x00000005ff057e24 */ /* 0x000fca000f8e00ff */
[----:B------:R1:W3:Y:S01]  /*0190*/  @P0 LDG.E R0, [R4.64] ;  /* 0x0000000e04000981 */ /* 0x0002e2000c1e1900 */
[----:B------:R-:W-:-:S03]  /*01a0*/  ULDC UR6, c[0x0][0x1d0] ;  /* 0x0000740000067ab9 */ /* 0x000fc60000000800 */
[----:B-1----:R-:W1:Y:S01]  /*01b0*/  S2R R5, SR_TID.X ;  /* 0x0000000000057919 */ /* 0x002e620000002100 */
[----:B------:R-:W-:Y:S02]  /*01c0*/  UIMAD UR6, UR4, UR6, 0x7f ;  /* 0x0000007f040674a4 */ /* 0x000fe4000f8e0206 */
[----:B------:R-:W-:Y:S02]  /*01d0*/  UMOV UR11, URZ ;  /* 0x0000003f000b7c82 */ /* 0x000fe40008000000 */
[----:B------:R-:W-:-:S04]  /*01e0*/  USHF.R.S32.HI UR5, URZ, 0x1f, UR6 ;  /* 0x0000001f3f057899 */ /* 0x000fc80008011406 */
[----:B------:R-:W-:-:S04]  /*01f0*/  ULEA.HI UR5, UR5, UR6, URZ, 0x7 ;  /* 0x0000000605057291 */ /* 0x000fc8000f8f383f */
[----:B------:R-:W-:Y:S01]  /*0200*/  USHF.R.S32.HI UR8, URZ, 0x7, UR5 ;  /* 0x000000073f087899 */ /* 0x000fe20008011405 */
[----:B-1----:R-:W-:-:S04]  /*0210*/  SHF.R.S32.HI R16, RZ, 0x1f, R5 ;  /* 0x0000001fff107819 */ /* 0x002fc80000011405 */
[----:B------:R-:W-:-:S04]  /*0220*/  LEA.HI R9, R16, R5, RZ, 0x3 ;  /* 0x0000000510097211 */ /* 0x000fc800078f18ff */
[----:B------:R-:W-:Y:S02]  /*0230*/  LOP3.LUT R6, R9, 0xfffffff8, RZ, 0xc0, !PT ;  /* 0xfffffff809067812 */ /* 0x000fe400078ec0ff */
[----:B------:R-:W-:-:S03]  /*0240*/  SHF.R.S32.HI R9, RZ, 0x3, R9 ;  /* 0x00000003ff097819 */ /* 0x000fc60000011409 */
[----:B------:R-:W-:Y:S01]  /*0250*/  IMAD.IADD R6, R5, 0x1, -R6 ;  /* 0x0000000105067824 */ /* 0x000fe200078e0a06 */
[----:B------:R-:W-:-:S03]  /*0260*/  ULDC UR5, c[0x0][0x2b8] ;  /* 0x0000ae0000057ab9 */ /* 0x000fc60000000800 */
[----:B------:R-:W-:Y:S01]  /*0270*/  IMAD R240, R6, 0x20, R9 ;  /* 0x0000002006f07824 */ /* 0x000fe200078e0209 */
[----:B------:R-:W-:Y:S02]  /*0280*/  UISETP.NE.AND UP1, UPT, UR5, 0x1, UPT ;  /* 0x000000010500788c */ /* 0x000fe4000bf25270 */
[----:B------:R-:W-:Y:S02]  /*0290*/  ULDC UR10, c[0x0][0x1d0] ;  /* 0x00007400000a7ab9 */ /* 0x000fe40000000800 */
[----:B------:R-:W-:-:S03]  /*02a0*/  UIMAD UR10, UR4, UR10, URZ ;  /* 0x0000000a040a72a4 */ /* 0x000fc6000f8e023f */
[----:B------:R-:W-:Y:S01]  /*02b0*/  ULDC.64 UR4, c[0x0][0x2b0] ;  /* 0x0000ac0000047ab9 */ /* 0x000fe20000000a00 */
[----:B------:R-:W-:Y:S01]  /*02c0*/  IMAD.MOV.U32 R235, RZ, RZ, RZ ;  /* 0x000000ffffeb7224 */ /* 0x000fe200078e00ff */
[----:B------:R-:W-:Y:S06]  /*02d0*/  BAR.SYNC.DEFER_BLOCKING 0x0 ;  /* 0x0000000000007b1d */ /* 0x000fec0000010000 */
[----:B--2---:R-:W1:Y:S08]  /*02e0*/  @P1 R2UR UR11, R2 ;  /* 0x00000000020b13c2 */ /* 0x004e7000000e0000 */
[----:B---3--:R2:W3:Y:S01]  /*02f0*/  @P0 R2UR UR7, R0 ;  /* 0x00000000000703c2 */ /* 0x0084e200000e0000 */
[----:B------:R-:W-:Y:S01]  /*0300*/  PLOP3.LUT P1, PT, PT, PT, UP1, 0x80, 0x0 ;  /* 0x000000000000781c */ /* 0x000fe20003f2f018 */
[----:B---3--:R-:W-:Y:S01]  /*0310*/  @!UP0 UMOV UR7, UR16 ;  /* 0x0000001000078c82 */ /* 0x008fe20008000000 */
[----:B------:R-:W-:Y:S01]  /*0320*/  PLOP3.LUT P0, PT, PT, PT, UP1, 0x80, 0x0 ;  /* 0x000000000000781c */ /* 0x000fe20003f0f018 */
[----:B------:R-:W-:Y:S01]  /*0330*/  USHF.R.S32.HI UR6, URZ, 0x1f, UR7 ;  /* 0x0000001f3f067899 */ /* 0x000fe20008011407 */
[----:B--2---:R-:W-:-:S04]  /*0340*/  IMAD.U32 R0, RZ, RZ, UR8 ;  /* 0x00000008ff007e24 */ /* 0x004fc8000f8e00ff */
[----:B------:R-:W-:-:S05]  /*0350*/  IMAD R0, R0, 0x80, R240 ;  /* 0x0000008000007824 */ /* 0x000fca00078e02f0 */
[----:B------:R-:W-:-:S04]  /*0360*/  IADD3 R236, R0, -0x80, RZ ;  /* 0xffffff8000ec7810 */ /* 0x000fc80007ffe0ff */
[C---:B------:R-:W-:Y:S02]  /*0370*/  ISETP.GE.AND P2, PT, R236.reuse, UR10, PT ;  /* 0x0000000aec007c0c */ /* 0x040fe4000bf46270 */
[----:B-1----:R-:W-:Y:S02]  /*0380*/  IADD3 R236, R236, UR11, RZ ;  /* 0x0000000becec7c10 */ /* 0x002fe4000fffe0ff */
[----:B------:R-:W-:Y:S01]  /*0390*/  ISETP.GT.OR P2, PT, R240, 0x7f, P2 ;  /* 0x0000007ff000780c */ /* 0x000fe20001744670 */
[----:B------:R-:W-:Y:S02]  /*03a0*/  UIMAD UR6, UR6, UR4, URZ ;  /* 0x00000004060672a4 */ /* 0x000fe4000f8e023f */
[----:B------:R-:W-:Y:S01]  /*03b0*/  @P1 IMAD.HI.U32 R0, R236, c[0x0][0x2bc], RZ ;  /* 0x0000af00ec001a27 */ /* 0x000fe200078e00ff */
[----:B------:R-:W-:Y:S02]  /*03c0*/  UIMAD.WIDE.U32 UR12, UR7, UR4, URZ ;  /* 0x00000004070c72a5 */ /* 0x000fe4000f8e003f */
[----:B------:R-:W-:Y:S01]  /*03d0*/  UIMAD UR6, UR7, UR5, UR6 ;  /* 0x00000005070672a4 */ /* 0x000fe2000f8e0206 */
[----:B------:R-:W-:Y:S01]  /*03e0*/  IMAD.MOV.U32 R3, RZ, RZ, R236 ;  /* 0x000000ffff037224 */ /* 0x000fe200078e00ec */
[----:B------:R-:W-:Y:S01]  /*03f0*/  @P0 SHF.R.U32.HI R3, RZ, c[0x0][0x2c0], R0 ;  /* 0x0000b000ff030a19 */ /* 0x000fe20000011600 */
[----:B------:R-:W1:Y:S01]  /*0400*/  S2UR UR9, SR_CTAID.Y ;  /* 0x00000000000979c3 */ /* 0x000e620000002600 */
[----:B------:R-:W-:Y:S01]  /*0410*/  UIADD3 UR6, UR13, UR6, URZ ;  /* 0x000000060d067290 */ /* 0x000fe2000fffe03f */
[----:B------:R-:W2:Y:S01]  /*0420*/  S2R R239, SR_CTAID.X ;  /* 0x0000000000ef7919 */ /* 0x000ea20000002500 */
[----:B------:R-:W-:Y:S01]  /*0430*/  IMAD.MOV.U32 R7, RZ, RZ, c[0x0][0x2c4] ;  /* 0x0000b100ff077624 */ /* 0x000fe200078e00ff */
[----:B------:R-:W-:Y:S01]  /*0440*/  @!P2 IADD3 R2, P1, R3, UR12, RZ ;  /* 0x0000000c0302ac10 */ /* 0x000fe2000ff3e0ff */
[----:B------:R-:W-:-:S03]  /*0450*/  ULDC.64 UR4, c[0x0][0x1b8] ;  /* 0x00006e0000047ab9 */ /* 0x000fc60000000a00 */
[----:B------:R-:W-:Y:S02]  /*0460*/  @!P2 LEA R10, P0, R2, c[0x0][0x2a0], 0x2 ;  /* 0x0000a800020aaa11 */ /* 0x000fe400078010ff */
[----:B------:R-:W-:-:S04]  /*0470*/  @!P2 LEA.HI.X.SX32 R0, R3, UR6, 0x1, P1 ;  /* 0x000000060300ac11 */ /* 0x000fc800088f0eff */
[----:B------:R-:W-:-:S05]  /*0480*/  @!P2 LEA.HI.X R11, R2, c[0x0][0x2a4], R0, 0x2, P0 ;  /* 0x0000a900020baa11 */ /* 0x000fca00000f1400 */
[----:B------:R3:W4:Y:S01]  /*0490*/  @!P2 LDG.E R235, [R10.64] ;  /* 0x0000000e0aeba981 */ /* 0x000722000c1e1900 */
[----:B------:R-:W-:Y:S01]  /*04a0*/  ISETP.NE.AND P0, PT, R7, 0x1, PT ;  /* 0x000000010700780c */ /* 0x000fe20003f05270 */
[----:B-1----:R-:W-:-:S04]  /*04b0*/  USHF.R.S32.HI UR7, URZ, 0x1f, UR9 ;  /* 0x0000001f3f077899 */ /* 0x002fc80008011409 */
[----:B------:R-:W-:Y:S01]  /*04c0*/  UIMAD UR18, UR7, UR4, URZ ;  /* 0x00000004071272a4 */ /* 0x000fe2000f8e023f */
[C---:B--2---:R-:W-:Y:S01]  /*04d0*/  IMAD R237, R239.reuse, 0x80, R9 ;  /* 0x00000080efed7824 */ /* 0x044fe200078e0209 */
[----:B------:R-:W-:Y:S01]  /*04e0*/  UIMAD.WIDE.U32 UR20, UR9, UR4, URZ ;  /* 0x00000004091472a5 */ /* 0x000fe2000f8e003f */
[----:B------:R-:W-:Y:S01]  /*04f0*/  IMAD R239, R239, 0x80, R240 ;  /* 0x00000080efef7824 */ /* 0x000fe200078e02f0 */
[----:B------:R-:W-:Y:S02]  /*0500*/  UIMAD UR18, UR9, UR5, UR18 ;  /* 0x00000005091272a4 */ /* 0x000fe4000f8e0212 */
[----:B------:R-:W-:Y:S02]  /*0510*/  USHF.R.S32.HI UR17, URZ, 0x1f, UR16 ;  /* 0x0000001f3f117899 */ /* 0x000fe40008011410 */
[----:B------:R-:W-:Y:S01]  /*0520*/  ULDC.64 UR4, c[0x0][0x1c0] ;  /* 0x0000700000047ab9 */ /* 0x000fe20000000a00 */
[----:B------:R-:W-:Y:S01]  /*0530*/  @P0 IMAD.HI.U32 R4, R239, c[0x0][0x2c8], RZ ;  /* 0x0000b200ef040a27 */ /* 0x000fe200078e00ff */
[----:B------:R-:W-:-:S02]  /*0540*/  UIMAD UR17, UR17, UR4, URZ ;  /* 0x00000004111172a4 */ /* 0x000fc4000f8e023f */
[----:B------:R-:W-:Y:S01]  /*0550*/  UIADD3 UR19, UR21, UR18, URZ ;  /* 0x0000001215137290 */ /* 0x000fe2000fffe03f */
[----:B------:R-:W-:Y:S01]  /*0560*/  IMAD.MOV.U32 R2, RZ, RZ, R239 ;  /* 0x000000ffff027224 */ /* 0x000fe200078e00ef */
[----:B------:R-:W-:Y:S02]  /*0570*/  UIMAD UR5, UR16, UR5, UR17 ;  /* 0x00000005100572a4 */ /* 0x000fe4000f8e0211 */
[----:B------:R-:W-:Y:S01]  /*0580*/  UMOV UR18, UR20 ;  /* 0x0000001400127c82 */ /* 0x000fe20008000000 */
[----:B------:R-:W-:Y:S01]  /*0590*/  @P0 SHF.R.U32.HI R2, RZ, c[0x0][0x2cc], R4 ;  /* 0x0000b300ff020a19 */ /* 0x000fe20000011604 */
[----:B------:R-:W-:-:S03]  /*05a0*/  UIMAD.WIDE.U32 UR16, UR16, UR4, UR18 ;  /* 0x00000004101072a5 */ /* 0x000fc6000f8e0012 */
[--C-:B------:R-:W-:Y:S01]  /*05b0*/  SHF.R.S32.HI R14, RZ, 0x1f, R2.reuse ;  /* 0x0000001fff0e7819 */ /* 0x100fe20000011402 */
[----:B------:R-:W-:Y:S01]  /*05c0*/  UIADD3 UR5, UR17, UR5, URZ ;  /* 0x0000000511057290 */ /* 0x000fe2000fffe03f */
[----:B------:R-:W-:Y:S02]  /*05d0*/  IMAD.MOV R8, RZ, RZ, -R2 ;  /* 0x000000ffff087224 */ /* 0x000fe400078e0a02 */
[----:B------:R-:W-:Y:S02]  /*05e0*/  IMAD.U32 R13, RZ, RZ, UR17 ;  /* 0x00000011ff0d7e24 */ /* 0x000fe4000f8e00ff */
[----:B------:R-:W-:Y:S02]  /*05f0*/  IMAD.U32 R12, RZ, RZ, UR16 ;  /* 0x00000010ff0c7e24 */ /* 0x000fe4000f8e00ff */
[----:B------:R-:W-:Y:S01]  /*0600*/  IMAD.U32 R13, RZ, RZ, UR5 ;  /* 0x00000005ff0d7e24 */ /* 0x000fe2000f8e00ff */
[----:B------:R-:W-:Y:S01]  /*0610*/  IADD3 R0, R237, 0x20, RZ ;  /* 0x00000020ed007810 */ /* 0x000fe20007ffe0ff */
[----:B------:R-:W-:-:S02]  /*0620*/  IMAD R14, R14, c[0x0][0x1b0], RZ ;  /* 0x00006c000e0e7a24 */ /* 0x000fc400078e02ff */
[----:B------:R-:W-:Y:S01]  /*0630*/  IMAD R7, R7, c[0x0][0x168], RZ ;  /* 0x00005a0007077a24 */ /* 0x000fe200078e02ff */
[----:B------:R-:W-:Y:S01]  /*0640*/  IADD3 R4, R237, 0x60, RZ ;  /* 0x00000060ed047810 */ /* 0x000fe20007ffe0ff */
[----:B------:R-:W-:Y:S01]  /*0650*/  IMAD R8, R8, c[0x0][0x2c4], R239 ;  /* 0x0000b10008087a24 */ /* 0x000fe200078e02ef */
[----:B------:R-:W-:Y:S01]  /*0660*/  LEA.HI R238, R16, R5, RZ, 0x6 ;  /* 0x0000000510ee7211 */ /* 0x000fe200078f30ff */
[----:B------:R-:W-:Y:S01]  /*0670*/  IMAD.WIDE.U32 R12, R2, c[0x0][0x1b0], R12 ;  /* 0x00006c00020c7a25 */ /* 0x000fe200078e000c */
[----:B------:R-:W-:-:S03]  /*0680*/  ULDC.64 UR4, c[0x0][0x1e8] ;  /* 0x00007a0000047ab9 */ /* 0x000fc60000000a00 */
[----:B------:R-:W-:Y:S01]  /*0690*/  IMAD R14, R2, c[0x0][0x1b4], R14 ;  /* 0x00006d00020e7a24 */ /* 0x000fe200078e020e */
[----:B------:R-:W-:Y:S02]  /*06a0*/  SHF.R.S32.HI R2, RZ, 0x1f, R8 ;  /* 0x0000001fff027819 */ /* 0x000fe40000011408 */
[-C--:B------:R-:W-:Y:S01]  /*06b0*/  ISETP.GE.AND P5, PT, R0, R7.reuse, PT ;  /* 0x000000070000720c */ /* 0x080fe20003fa6270 */
[----:B------:R-:W-:Y:S02]  /*06c0*/  IMAD.IADD R13, R13, 0x1, R14 ;  /* 0x000000010d0d7824 */ /* 0x000fe400078e020e */
[----:B------:R-:W-:Y:S01]  /*06d0*/  IMAD R2, R2, c[0x0][0x1a8], RZ ;  /* 0x00006a0002027a24 */ /* 0x000fe200078e02ff */
[----:B------:R-:W-:Y:S01]  /*06e0*/  IADD3 R0, R237, 0x40, RZ ;  /* 0x00000040ed007810 */ /* 0x000fe20007ffe0ff */
[----:B------:R-:W-:Y:S01]  /*06f0*/  IMAD.WIDE.U32 R12, R8, c[0x0][0x1a8], R12 ;  /* 0x00006a00080c7a25 */ /* 0x000fe200078e000c */
[----:B------:R-:W-:-:S03]  /*0700*/  ISETP.GE.AND P0, PT, R4, R7, PT ;  /* 0x000000070400720c */ /* 0x000fc60003f06270 */
[----:B------:R-:W-:Y:S01]  /*0710*/  IMAD R2, R8, c[0x0][0x1ac], R2 ;  /* 0x00006b0008027a24 */ /* 0x000fe200078e0202 */
[----:B------:R-:W-:Y:S01]  /*0720*/  ISETP.GE.AND P4, PT, R0, R7, PT ;  /* 0x000000070000720c */ /* 0x000fe20003f86270 */
[----:B------:R-:W-:Y:S01]  /*0730*/  IMAD.MOV R4, RZ, RZ, -R3 ;  /* 0x000000ffff047224 */ /* 0x000fe200078e0a03 */
[----:B------:R-:W-:Y:S01]  /*0740*/  LEA.HI R0, R16, R5, RZ, 0x4 ;  /* 0x0000000510007211 */ /* 0x000fe200078f20ff */
[----:B------:R-:W-:Y:S01]  /*0750*/  IMAD.IADD R2, R13, 0x1, R2 ;  /* 0x000000010d027824 */ /* 0x000fe200078e0202 */
[----:B------:R-:W-:Y:S01]  /*0760*/  LEA R14, P1, R12, c[0x0][0x160], 0x1 ;  /* 0x000058000c0e7a11 */ /* 0x000fe200078208ff */
[----:B------:R-:W-:Y:S01]  /*0770*/  IMAD R236, R4, c[0x0][0x2b8], R236 ;  /* 0x0000ae0004ec7a24 */ /* 0x000fe200078e02ec */
[----:B---3--:R-:W-:Y:S02]  /*0780*/  SHF.R.S32.HI R11, RZ, 0x4, R0 ;  /* 0x00000004ff0b7819 */ /* 0x008fe40000011400 */
[----:B------:R-:W-:Y:S02]  /*0790*/  LEA.HI.X R4, R12, c[0x0][0x164], R2, 0x1, P1 ;  /* 0x000059000c047a11 */ /* 0x000fe400008f0c02 */
[----:B------:R-:W-:-:S02]  /*07a0*/  LEA.HI R10, R0, R11, RZ, 0x1 ;  /* 0x0000000b000a7211 */ /* 0x000fc400078f08ff */
[----:B------:R-:W-:Y:S01]  /*07b0*/  ISETP.GE.AND P3, PT, R237, R7, PT ;  /* 0x00000007ed00720c */ /* 0x000fe20003f66270 */
[----:B------:R-:W-:Y:S01]  /*07c0*/  SHFL.IDX PT, R20, R14, RZ, 0x181f ;  /* 0x00181fff0e147589 */ /* 0x000fe200000e0000 */
[----:B------:R-:W-:Y:S01]  /*07d0*/  LOP3.LUT R10, R10, 0xfffffffe, RZ, 0xc0, !PT ;  /* 0xfffffffe0a0a7812 */ /* 0x000fe200078ec0ff */
[----:B------:R-:W-:Y:S02]  /*07e0*/  IMAD.SHL.U32 R7, R9, 0x40, RZ ;  /* 0x0000004009077824 */ /* 0x000fe400078e00ff */
[----:B------:R-:W1:Y:S01]  /*07f0*/  SHFL.IDX PT, R21, R4, RZ, 0x181f ;  /* 0x00181fff04157589 */ /* 0x000e6200000e0000 */
[----:B------:R-:W-:Y:S01]  /*0800*/  IMAD.SHL.U32 R32, R6, 0x8, RZ ;  /* 0x0000000806207824 */ /* 0x000fe200078e00ff */
[----:B------:R-:W-:Y:S01]  /*0810*/  SHF.R.S32.HI R13, RZ, 0x1f, R236 ;  /* 0x0000001fff0d7819 */ /* 0x000fe200000114ec */
[----:B------:R-:W-:Y:S01]  /*0820*/  IMAD.IADD R3, R11, 0x1, -R10 ;  /* 0x000000010b037824 */ /* 0x000fe200078e0a0a */
[----:B------:R-:W-:Y:S01]  /*0830*/  LOP3.LUT R7, R7, 0x1c0, RZ, 0xc0, !PT ;  /* 0x000001c007077812 */ /* 0x000fe200078ec0ff */
[----:B------:R-:W-:Y:S01]  /*0840*/  SHFL.IDX PT, R10, R14, 0x1, 0x181f ;  /* 0x00381f000e0a7f89 */ /* 0x000fe200000e0000 */
[----:B------:R-:W-:-:S02]  /*0850*/  IADD3 R241, R32, 0x40, RZ ;  /* 0x0000004020f17810 */ /* 0x000fc40007ffe0ff */
[----:B------:R-:W-:Y:S01]  /*0860*/  LOP3.LUT R8, R0, 0xfffffff0, RZ, 0xc0, !PT ;  /* 0xfffffff000087812 */ /* 0x000fe200078ec0ff */
[----:B------:R-:W2:Y:S01]  /*0870*/  SHFL.IDX PT, R11, R4, 0x1, 0x181f ;  /* 0x00381f00040b7f89 */ /* 0x000ea200000e0000 */
[----:B------:R-:W-:Y:S01]  /*0880*/  SHF.R.U32.HI R0, RZ, 0x3, R7 ;  /* 0x00000003ff007819 */ /* 0x000fe20000011607 */
[----:B------:R-:W-:Y:S01]  /*0890*/  IMAD R18, R13, c[0x0][0x1e0], RZ ;  /* 0x000078000d127a24 */ /* 0x000fe200078e02ff */
[----:B------:R-:W-:Y:S02]  /*08a0*/  LOP3.LUT R12, R7, 0x38, R32, 0xf8, !PT ;  /* 0x00000038070c7812 */ /* 0x000fe400078ef820 */
[----:B------:R-:W-:Y:S01]  /*08b0*/  @!P3 SHF.R.S32.HI R7, RZ, 0x1f, R241 ;  /* 0x0000001fff07b819 */ /* 0x000fe200000114f1 */
[----:B------:R-:W-:Y:S02]  /*08c0*/  IMAD.IADD R8, R5, 0x1, -R8 ;  /* 0x0000000105087824 */ /* 0x000fe400078e0a08 */
[----:B------:R-:W-:Y:S01]  /*08d0*/  IMAD.WIDE.U32 R22, R236, c[0x0][0x1e0], RZ ;  /* 0x00007800ec167a25 */ /* 0x000fe200078e00ff */
[----:B------:R-:W-:-:S03]  /*08e0*/  @!P3 LEA.HI R7, R7, R241, RZ, 0x3 ;  /* 0x000000f10707b211 */ /* 0x000fc600078f18ff */
[----:B------:R-:W-:Y:S01]  /*08f0*/  IMAD R18, R236, c[0x0][0x1e4], R18 ;  /* 0x00007900ec127a24 */ /* 0x000fe200078e0212 */
[----:B------:R-:W-:Y:S01]  /*0900*/  LOP3.LUT R12, R12, R0, RZ, 0x3c, !PT ;  /* 0x000000000c0c7212 */ /* 0x000fe200078e3cff */
[----:B------:R-:W-:Y:S01]  /*0910*/  IMAD.SHL.U32 R238, R238, 0x8, RZ ;  /* 0x00000008eeee7824 */ /* 0x000fe200078e00ff */
[----:B------:R-:W-:Y:S01]  /*0920*/  ISETP.GE.AND P2, PT, R32, c[0x0][0x198], PT ;  /* 0x0000660020007a0c */ /* 0x000fe20003f46270 */
[----:B------:R-:W-:Y:S01]  /*0930*/  IMAD.IADD R19, R23, 0x1, R18 ;  /* 0x0000000117137824 */ /* 0x000fe200078e0212 */
[----:B------:R-:W-:Y:S01]  /*0940*/  SHF.R.S32.HI R2, RZ, 0x1f, R8 ;  /* 0x0000001fff027819 */ /* 0x000fe20000011408 */
[----:B------:R-:W-:Y:S01]  /*0950*/  IMAD.MOV.U32 R18, RZ, RZ, R22 ;  /* 0x000000ffff127224 */ /* 0x000fe200078e0016 */
[----:B------:R-:W-:Y:S01]  /*0960*/  @!P5 SHF.R.S32.HI R24, RZ, 0x1f, R241 ;  /* 0x0000001fff18d819 */ /* 0x000fe200000114f1 */
[----:B------:R-:W-:Y:S01]  /*0970*/  SHFL.IDX PT, R22, R14, 0x2, 0x181f ;  /* 0x00581f000e167f89 */ /* 0x000fe200000e0000 */
[----:B------:R-:W-:Y:S02]  /*0980*/  @!P3 LOP3.LUT R26, R7, 0xfffffff8, RZ, 0xc0, !PT ;  /* 0xfffffff8071ab812 */ /* 0x000fe400078ec0ff */
[----:B------:R-:W-:Y:S01]  /*0990*/  LOP3.LUT R238, R12, 0xfffffe00, R238, 0xf8, !PT ;  /* 0xfffffe000cee7812 */ /* 0x000fe200078ef8ee */
[----:B------:R-:W3:Y:S01]  /*09a0*/  SHFL.IDX PT, R23, R4, 0x2, 0x181f ;  /* 0x00581f0004177f89 */ /* 0x000ee200000e0000 */
[----:B------:R-:W-:-:S02]  /*09b0*/  LEA.HI R2, R2, R8, RZ, 0x3 ;  /* 0x0000000802027211 */ /* 0x000fc400078f18ff */
[----:B------:R-:W-:Y:S01]  /*09c0*/  @!P5 LEA.HI R24, R24, R241, RZ, 0x3 ;  /* 0x000000f11818d211 */ /* 0x000fe200078f18ff */
[--C-:B-1----:R-:W-:Y:S01]  /*09d0*/  @!P3 IMAD.WIDE R26, R26, 0x2, R20.reuse ;  /* 0x000000021a1ab825 */ /* 0x102fe200078e0214 */
[----:B------:R-:W-:Y:S02]  /*09e0*/  ISETP.GE.AND P1, PT, R241, c[0x0][0x198], PT ;  /* 0x00006600f1007a0c */ /* 0x000fe40003f26270 */
[----:B------:R-:W-:Y:S01]  /*09f0*/  LOP3.LUT R0, R2, 0xfffffff8, RZ, 0xc0, !PT ;  /* 0xfffffff802007812 */ /* 0x000fe200078ec0ff */
[----:B------:R-:W-:Y:S01]  /*0a00*/  @!P3 IMAD.SHL.U32 R7, R238, 0x2, RZ ;  /* 0x00000002ee07b824 */ /* 0x000fe200078e00ff */
[----:B------:R-:W-:Y:S01]  /*0a10*/  @!P5 LOP3.LUT R24, R24, 0xfffffff8, RZ, 0xc0, !PT ;  /* 0xfffffff81818d812 */ /* 0x000fe200078ec0ff */
[----:B------:R-:W-:Y:S01]  /*0a20*/  @!P3 IMAD.WIDE R20, R32, 0x2, R20 ;  /* 0x000000022014b825 */ /* 0x000fe200078e0214 */
[----:B------:R-:W-:-:S03]  /*0a30*/  UIMAD UR16, UR7, UR4, URZ ;  /* 0x00000004071072a4 */ /* 0x000fc6000f8e023f */
[----:B------:R-:W-:Y:S01]  /*0a40*/  IMAD.IADD R0, R8, 0x1, -R0 ;  /* 0x0000000108007824 */ /* 0x000fe200078e0a00 */
[----:B------:R1:W-:Y:S01]  /*0a50*/  @!P3 LDGSTS.E.BYPASS.LTC128B.128 [R7+0x100], [R20.64], !P2 ;  /* 0x001000001407bfae */ /* 0x0003e2000d101d4e */
[--C-:B--2---:R-:W-:Y:S01]  /*0a60*/  @!P5 IMAD.WIDE R24, R24, 0x2, R10.reuse ;  /* 0x000000021818d825 */ /* 0x104fe200078e020a */
[----:B------:R-:W-:Y:S02]  /*0a70*/  UIMAD.WIDE.U32 UR18, UR9, UR4, URZ ;  /* 0x00000004091272a5 */ /* 0x000fe4000f8e003f */
[----:B------:R2:W-:Y:S01]  /*0a80*/  @!P3 LDGSTS.E.BYPASS.LTC128B.128 [R7+0x4100], [R26.64], !P1 ;  /* 0x041000001a07bfae */ /* 0x0005e2000c901d4e */
[----:B------:R-:W-:Y:S02]  /*0a90*/  @!P5 IMAD.SHL.U32 R8, R238, 0x2, RZ ;  /* 0x00000002ee08d824 */ /* 0x000fe400078e00ff */
[----:B------:R-:W-:Y:S01]  /*0aa0*/  @!P5 IMAD.WIDE R10, R32, 0x2, R10 ;  /* 0x00000002200ad825 */ /* 0x000fe200078e020a */
[----:B------:R-:W-:Y:S01]  /*0ab0*/  UIMAD UR16, UR9, UR5, UR16 ;  /* 0x00000005091072a4 */ /* 0x000fe2000f8e0210 */
[----:B------:R-:W-:Y:S04]  /*0ac0*/  SHFL.IDX PT, R14, R14, 0x3, 0x181f ;  /* 0x00781f000e0e7f89 */ /* 0x000fe800000e0000 */
[----:B------:R5:W3:Y:S04]  /*0ad0*/  SHFL.IDX PT, R15, R4, 0x3, 0x181f ;  /* 0x00781f00040f7f89 */ /* 0x000ae800000e0000 */
[----:B------:R3:W-:Y:S01]  /*0ae0*/  @!P5 LDGSTS.E.BYPASS.LTC128B.128 [R8+0x1100], [R10.64], !P2 ;  /* 0x011000000a08dfae */ /* 0x0007e2000d101d4e */
[----:B-1----:R-:W-:Y:S01]  /*0af0*/  @!P4 SHF.R.S32.HI R20, RZ, 0x1f, R241 ;  /* 0x0000001fff14c819 */ /* 0x002fe200000114f1 */
[----:B------:R-:W-:-:S02]  /*0b00*/  UIADD3 UR16, UR19, UR16, URZ ;  /* 0x0000001013107290 */ /* 0x000fc4000fffe03f */
[----:B------:R1:W-:Y:S01]  /*0b10*/  @!P5 LDGSTS.E.BYPASS.LTC128B.128 [R8+0x5100], [R24.64], !P1 ;  /* 0x051000001808dfae */ /* 0x0003e2000c901d4e */
[----:B------:R-:W-:Y:S01]  /*0b20*/  ULEA UR17, UR8, 0xffffff80, 0x7 ;  /* 0xffffff8008117891 */ /* 0x000fe2000f8e383f */
[----:B------:R-:W-:Y:S01]  /*0b30*/  @!P4 LEA.HI R20, R20, R241, RZ, 0x3 ;  /* 0x000000f11414c211 */ /* 0x000fe200078f18ff */
[----:B------:R-:W-:Y:S01]  /*0b40*/  IMAD.SHL.U32 R234, R9, 0x8, RZ ;  /* 0x0000000809ea7824 */ /* 0x000fe200078e00ff */
[----:B--2---:R-:W-:Y:S01]  /*0b50*/  @!P0 SHF.R.S32.HI R7, RZ, 0x1f, R241 ;  /* 0x0000001fff078819 */ /* 0x004fe200000114f1 */
[----:B------:R-:W-:Y:S01]  /*0b60*/  IMAD.SHL.U32 R2, R2, 0x40, RZ ;  /* 0x0000004002027824 */ /* 0x000fe200078e00ff */
[----:B------:R-:W-:Y:S01]  /*0b70*/  @!P4 LOP3.LUT R20, R20, 0xfffffff8, RZ, 0xc0, !PT ;  /* 0xfffffff81414c812 */ /* 0x000fe200078ec0ff */
[----:B-----5:R-:W-:Y:S01]  /*0b80*/  @!P4 IMAD.SHL.U32 R4, R238, 0x2, RZ ;  /* 0x00000002ee04c824 */ /* 0x020fe200078e00ff */
[----:B------:R-:W-:Y:S02]  /*0b90*/  UISETP.GE.AND UP0, UPT, UR10, 0x1, UPT ;  /* 0x000000010a00788c */ /* 0x000fe4000bf06270 */
[----:B------:R-:W-:Y:S01]  /*0ba0*/  ULDC.64 UR4, c[0x0][0x210] ;  /* 0x0000840000047ab9 */ /* 0x000fe20000000a00 */
[----:B---3--:R-:W-:-:S04]  /*0bb0*/  @!P4 IMAD.WIDE R20, R20, 0x2, R22 ;  /* 0x000000021414c825 */ /* 0x008fc800078e0216 */
[----:B------:R-:W-:Y:S01]  /*0bc0*/  @!P4 IMAD.WIDE R22, R32, 0x2, R22 ;  /* 0x000000022016c825 */ /* 0x000fe200078e0216 */
[----:B------:R-:W-:Y:S01]  /*0bd0*/  UIADD3 UR17, UR10, -UR17, URZ ;  /* 0x800000110a117290 */ /* 0x000fe2000fffe03f */
[----:B------:R-:W-:-:S03]  /*0be0*/  @!P0 LEA.HI R7, R7, R241, RZ, 0x3 ;  /* 0x000000f107078211 */ /* 0x000fc600078f18ff */
[----:B------:R2:W-:Y:S01]  /*0bf0*/  @!P4 LDGSTS.E.BYPASS.LTC128B.128 [R4+0x2100], [R22.64], !P2 ;  /* 0x021000001604cfae */ /* 0x0005e2000d101d4e */
[----:B------:R-:W-:-:S03]  /*0c00*/  @!P0 LOP3.LUT R17, R7, 0xfffffff8, RZ, 0xc0, !PT ;  /* 0xfffffff807118812 */ /* 0x000fc600078ec0ff */
[----:B------:R3:W-:Y:S01]  /*0c10*/  @!P4 LDGSTS.E.BYPASS.LTC128B.128 [R4+0x6100], [R20.64], !P1 ;  /* 0x061000001404cfae */ /* 0x0007e2000c901d4e */
[----:B------:R-:W-:-:S04]  /*0c20*/  IADD3 R7, -R9, UR17, RZ ;  /* 0x0000001109077c10 */ /* 0x000fc8000fffe1ff */
[C---:B------:R-:W-:Y:S01]  /*0c30*/  ISETP.GE.AND P5, PT, R7.reuse, 0x1, PT ;  /* 0x000000010700780c */ /* 0x040fe20003fa6270 */
[----:B-1----:R-:W-:Y:S01]  /*0c40*/  @!P0 IMAD.SHL.U32 R8, R238, 0x2, RZ ;  /* 0x00000002ee088824 */ /* 0x002fe200078e00ff */
[----:B------:R-:W-:Y:S01]  /*0c50*/  ISETP.GE.AND P4, PT, R7, 0x21, PT ;  /* 0x000000210700780c */ /* 0x000fe20003f86270 */
[----:B------:R-:W-:Y:S02]  /*0c60*/  IMAD.SHL.U32 R9, R3, 0x8, RZ ;  /* 0x0000000803097824 */ /* 0x000fe400078e00ff */
[----:B--2---:R-:W-:-:S04]  /*0c70*/  @!P0 IMAD.WIDE R22, R17, 0x2, R14 ;  /* 0x0000000211168825 */ /* 0x004fc800078e020e */
[----:B------:R-:W-:-:S05]  /*0c80*/  @!P0 IMAD.WIDE R14, R32, 0x2, R14 ;  /* 0x00000002200e8825 */ /* 0x000fca00078e020e */
[----:B------:R1:W-:Y:S04]  /*0c90*/  @!P0 LDGSTS.E.BYPASS.LTC128B.128 [R8+0x3100], [R14.64], !P2 ;  /* 0x031000000e088fae */ /* 0x0003e8000d101d4e */
[----:B------:R2:W-:Y:S01]  /*0ca0*/  @!P0 LDGSTS.E.BYPASS.LTC128B.128 [R8+0x7100], [R22.64], !P1 ;  /* 0x0710000016088fae */ /* 0x0005e2000c901d4e */
[----:B------:R-:W-:Y:S02]  /*0cb0*/  ISETP.GE.AND P0, PT, R32, c[0x0][0x1d4], PT ;  /* 0x0000750020007a0c */ /* 0x000fe40003f06270 */
[C---:B------:R-:W-:Y:S01]  /*0cc0*/  ISETP.GE.AND P2, PT, R7.reuse, 0x41, PT ;  /* 0x000000410700780c */ /* 0x040fe20003f46270 */
[----:B------:R-:W0:Y:S01]  /*0cd0*/  LDGDEPBAR ;  /* 0x00000000000079af */ /* 0x000e220000000000 */
[----:B------:R-:W-:Y:S01]  /*0ce0*/  ISETP.GE.AND P1, PT, R7, 0x61, PT ;  /* 0x000000610700780c */ /* 0x000fe20003f26270 */
[----:B-1----:R-:W-:-:S05]  /*0cf0*/  IMAD.SHL.U32 R14, R0, 0x40, RZ ;  /* 0x00000040000e7824 */ /* 0x002fca00078e00ff */
[----:B------:R-:W-:Y:S01]  /*0d00*/  LOP3.LUT R14, R14, 0x1c0, RZ, 0xc0, !PT ;  /* 0x000001c00e0e7812 */ /* 0x000fe200078ec0ff */
[----:B--2---:R-:W-:-:S03]  /*0d10*/  @P5 IMAD.SHL.U32 R8, R238, 0x2, RZ ;  /* 0x00000002ee085824 */ /* 0x004fc600078e00ff */
[----:B------:R-:W-:Y:S02]  /*0d20*/  LOP3.LUT R9, R14, 0x8, R9, 0xf8, !PT ;  /* 0x000000080e097812 */ /* 0x000fe400078ef809 */
[----:B----4-:R-:W-:Y:S01]  /*0d30*/  SHF.R.S32.HI R12, RZ, 0x1f, R235 ;  /* 0x0000001fff0c7819 */ /* 0x010fe200000114eb */
[----:B------:R-:W-:-:S04]  /*0d40*/  IMAD.WIDE.U32 R18, R235, c[0x0][0x1f0], R18 ;  /* 0x00007c00eb127a25 */ /* 0x000fc800078e0012 */
[----:B------:R-:W-:Y:S01]  /*0d50*/  IMAD R11, R12, c[0x0][0x1f0], RZ ;  /* 0x00007c000c0b7a24 */ /* 0x000fe200078e02ff */
[----:B------:R-:W-:-:S03]  /*0d60*/  IADD3 R10, P3, R18, UR18, RZ ;  /* 0x00000012120a7c10 */ /* 0x000fc6000ff7e0ff */
[----:B------:R-:W-:-:S05]  /*0d70*/  IMAD R11, R235, c[0x0][0x1f4], R11 ;  /* 0x00007d00eb0b7a24 */ /* 0x000fca00078e020b */
[----:B------:R-:W-:Y:S02]  /*0d80*/  IADD3.X R11, R19, UR16, R11, P3, !PT ;  /* 0x00000010130b7c10 */ /* 0x000fe40009ffe40b */
[----:B------:R-:W-:-:S04]  /*0d90*/  LEA R18, P3, R10, c[0x0][0x1c8], 0x1 ;  /* 0x000072000a127a11 */ /* 0x000fc800078608ff */
[----:B---3--:R-:W-:Y:S01]  /*0da0*/  LEA.HI.X R4, R10, c[0x0][0x1cc], R11, 0x1, P3 ;  /* 0x000073000a047a11 */ /* 0x008fe200018f0c0b */
[----:B------:R-:W-:Y:S04]  /*0db0*/  SHFL.IDX PT, R24, R18, RZ, 0x181f ;  /* 0x00181fff12187589 */ /* 0x000fe800000e0000 */
[----:B------:R-:W1:Y:S01]  /*0dc0*/  SHFL.IDX PT, R25, R4, RZ, 0x181f ;  /* 0x00181fff04197589 */ /* 0x000e6200000e0000 */
[----:B------:R-:W-:Y:S02]  /*0dd0*/  @P5 SHF.R.S32.HI R10, RZ, 0x1f, R241 ;  /* 0x0000001fff0a5819 */ /* 0x000fe400000114f1 */
[----:B------:R-:W-:Y:S01]  /*0de0*/  ISETP.GE.AND P3, PT, R241, c[0x0][0x1d4], PT ;  /* 0x00007500f1007a0c */ /* 0x000fe20003f66270 */
[----:B------:R-:W-:Y:S01]  /*0df0*/  SHFL.IDX PT, R22, R18, 0x1, 0x181f ;  /* 0x00381f0012167f89 */ /* 0x000fe200000e0000 */
[----:B------:R-:W-:-:S03]  /*0e00*/  @P5 LEA.HI R10, R10, R241, RZ, 0x3 ;  /* 0x000000f10a0a5211 */ /* 0x000fc600078f18ff */
[----:B------:R-:W2:Y:S01]  /*0e10*/  SHFL.IDX PT, R23, R4, 0x1, 0x181f ;  /* 0x00381f0004177f89 */ /* 0x000ea200000e0000 */
[----:B------:R-:W-:-:S03]  /*0e20*/  @P5 LOP3.LUT R10, R10, 0xfffffff8, RZ, 0xc0, !PT ;  /* 0xfffffff80a0a5812 */ /* 0x000fc600078ec0ff */
[----:B------:R-:W-:Y:S04]  /*0e30*/  SHFL.IDX PT, R20, R18, 0x2, 0x181f ;  /* 0x00581f0012147f89 */ /* 0x000fe800000e0000 */
[----:B------:R-:W3:Y:S04]  /*0e40*/  SHFL.IDX PT, R21, R4, 0x2, 0x181f ;  /* 0x00581f0004157f89 */ /* 0x000ee800000e0000 */
[----:B------:R4:W-:Y:S04]  /*0e50*/  SHFL.IDX PT, R19, R4, 0x3, 0x181f ;  /* 0x00781f0004137f89 */ /* 0x0009e800000e0000 */
[----:B------:R-:W5:Y:S01]  /*0e60*/  SHFL.IDX PT, R18, R18, 0x3, 0x181f ;  /* 0x00781f0012127f89 */ /* 0x000f6200000e0000 */
[----:B------:R-:W-:-:S05]  /*0e70*/  IMAD.SHL.U32 R11, R6, 0x40, RZ ;  /* 0x00000040060b7824 */ /* 0x000fca00078e00ff */
[----:B------:R-:W-:Y:S02]  /*0e80*/  LOP3.LUT R11, R11, 0x1c0, RZ, 0xc0, !PT ;  /* 0x000001c00b0b7812 */ /* 0x000fe400078ec0ff */
[----:B----4-:R-:W-:Y:S01]  /*0e90*/  SHF.R.U32.HI R4, RZ, 0x3, R14 ;  /* 0x00000003ff047819 */ /* 0x010fe2000001160e */
[----:B-1----:R-:W-:-:S04]  /*0ea0*/  @P5 IMAD.WIDE R14, R32, 0x2, R24 ;  /* 0x00000002200e5825 */ /* 0x002fc800078e0218 */
[----:B------:R-:W-:Y:S01]  /*0eb0*/  @P5 IMAD.WIDE R24, R10, 0x2, R24 ;  /* 0x000000020a185825 */ /* 0x000fe200078e0218 */
[----:B------:R1:W-:Y:S01]  /*0ec0*/  @P5 LDGSTS.E.BYPASS.LTC128B.128 [R8+0x8100], [R14.64], !P0 ;  /* 0x081000000e085fae */ /* 0x0003e2000c101d4e */
[----:B------:R-:W-:-:S03]  /*0ed0*/  @P2 SHF.R.S32.HI R10, RZ, 0x1f, R241 ;  /* 0x0000001fff0a2819 */ /* 0x000fc600000114f1 */
[----:B------:R4:W-:Y:S01]  /*0ee0*/  @P5 LDGSTS.E.BYPASS.LTC128B.128 [R8+0xc100], [R24.64], !P3 ;  /* 0x0c10000018085fae */ /* 0x0009e2000d901d4e */
[----:B------:R-:W-:Y:S02]  /*0ef0*/  @P2 LEA.HI R10, R10, R241, RZ, 0x3 ;  /* 0x000000f10a0a2211 */ /* 0x000fe400078f18ff */
[----:B------:R-:W-:Y:S02]  /*0f00*/  LOP3.LUT R234, R11, 0x8, R234, 0xf8, !PT ;  /* 0x000000080bea7812 */ /* 0x000fe400078ef8ea */
[----:B------:R-:W-:Y:S02]  /*0f10*/  @P2 LOP3.LUT R10, R10, 0xfffffff8, RZ, 0xc0, !PT ;  /* 0xfffffff80a0a2812 */ /* 0x000fe400078ec0ff */
[----:B------:R-:W-:Y:S02]  /*0f20*/  SHF.R.U32.HI R11, RZ, 0x3, R11 ;  /* 0x00000003ff0b7819 */ /* 0x000fe4000001160b */
[--C-:B-1----:R-:W-:Y:S02]  /*0f30*/  @P4 SHF.R.S32.HI R14, RZ, 0x1f, R241.reuse ;  /* 0x0000001fff0e4819 */ /* 0x102fe400000114f1 */
[----:B----4-:R-:W-:-:S02]  /*0f40*/  @P1 SHF.R.S32.HI R8, RZ, 0x1f, R241 ;  /* 0x0000001fff081819 */ /* 0x010fc400000114f1 */
[-C--:B------:R-:W-:Y:S02]  /*0f50*/  @P4 LEA.HI R14, R14, R241.reuse, RZ, 0x3 ;  /* 0x000000f10e0e4211 */ /* 0x080fe400078f18ff */
[----:B------:R-:W-:Y:S02]  /*0f60*/  @P1 LEA.HI R8, R8, R241, RZ, 0x3 ;  /* 0x000000f108081211 */ /* 0x000fe400078f18ff */
[----:B------:R-:W-:Y:S02]  /*0f70*/  @P4 LOP3.LUT R14, R14, 0xfffffff8, RZ, 0xc0, !PT ;  /* 0xfffffff80e0e4812 */ /* 0x000fe400078ec0ff */
[----:B------:R-:W-:Y:S01]  /*0f80*/  @P1 LOP3.LUT R8, R8, 0xfffffff8, RZ, 0xc0, !PT ;  /* 0xfffffff808081812 */ /* 0x000fe200078ec0ff */
[----:B------:R-:W-:Y:S02]  /*0f90*/  @P4 IMAD.SHL.U32 R15, R238, 0x2, RZ ;  /* 0x00000002ee0f4824 */ /* 0x000fe400078e00ff */
[----:B--2---:R-:W-:Y:S01]  /*0fa0*/  @P4 IMAD.WIDE R24, R14, 0x2, R22 ;  /* 0x000000020e184825 */ /* 0x004fe200078e0216 */
[----:B------:R-:W-:-:S03]  /*0fb0*/  LOP3.LUT R234, R234, R11, RZ, 0x3c, !PT ;  /* 0x0000000beaea7212 */ /* 0x000fc600078e3cff */
[----:B------:R-:W-:Y:S01]  /*0fc0*/  @P4 IMAD.WIDE R22, R32, 0x2, R22 ;  /* 0x0000000220164825 */ /* 0x000fe200078e0216 */
[----:B------:R-:W-:-:S03]  /*0fd0*/  LOP3.LUT R4, R9, R4, RZ, 0x3c, !PT ;  /* 0x0000000409047212 */ /* 0x000fc600078e3cff */
[--C-:B---3--:R-:W-:Y:S01]  /*0fe0*/  @P2 IMAD.WIDE R26, R10, 0x2, R20.reuse ;  /* 0x000000020a1a2825 */ /* 0x108fe200078e0214 */
[----:B------:R1:W-:Y:S03]  /*0ff0*/  @P4 LDGSTS.E.BYPASS.LTC128B.128 [R15+0x9100], [R22.64], !P0 ;  /* 0x09100000160f4fae */ /* 0x0003e6000c101d4e */
[----:B------:R-:W-:Y:S01]  /*1000*/  @P2 IMAD.SHL.U32 R11, R238, 0x2, RZ ;  /* 0x00000002ee0b2824 */ /* 0x000fe200078e00ff */
[----:B------:R2:W-:Y:S01]  /*1010*/  @P4 LDGSTS.E.BYPASS.LTC128B.128 [R15+0xd100], [R24.64], !P3 ;  /* 0x0d100000180f4fae */ /* 0x0005e2000d901d4e */
[----:B------:R-:W-:-:S04]  /*1020*/  @P2 IMAD.WIDE R20, R32, 0x2, R20 ;  /* 0x0000000220142825 */ /* 0x000fc800078e0214 */
[--C-:B-----5:R-:W-:Y:S01]  /*1030*/  @P1 IMAD.WIDE R28, R8, 0x2, R18.reuse ;  /* 0x00000002081c1825 */ /* 0x120fe200078e0212 */
[----:B------:R3:W-:Y:S03]  /*1040*/  @P2 LDGSTS.E.BYPASS.LTC128B.128 [R11+0xa100], [R20.64], !P0 ;  /* 0x0a100000140b2fae */ /* 0x0007e6000c101d4e */
[----:B------:R-:W-:Y:S01]  /*1050*/  @P1 IMAD.SHL.U32 R9, R238, 0x2, RZ ;  /* 0x00000002ee091824 */ /* 0x000fe200078e00ff */
[----:B------:R2:W-:Y:S01]  /*1060*/  @P2 LDGSTS.E.BYPASS.LTC128B.128 [R11+0xe100], [R26.64], !P3 ;  /* 0x0e1000001a0b2fae */ /* 0x0005e2000d901d4e */
[----:B------:R-:W-:-:S05]  /*1070*/  @P1 IMAD.WIDE R18, R32, 0x2, R18 ;  /* 0x0000000220121825 */ /* 0x000fca00078e0212 */
[----:B------:R4:W-:Y:S04]  /*1080*/  @P1 LDGSTS.E.BYPASS.LTC128B.128 [R9+0xb100], [R18.64], !P0 ;  /* 0x0b10000012091fae */ /* 0x0009e8000c101d4e */
[----:B------:R3:W-:Y:S04]  /*1090*/  @P1 LDGSTS.E.BYPASS.LTC128B.128 [R9+0xf100], [R28.64], !P3 ;  /* 0x0f1000001c091fae */ /* 0x0007e8000d901d4e */
[----:B------:R-:W0:Y:S01]  /*10a0*/  LDGDEPBAR ;  /* 0x00000000000079af */ /* 0x000e220000000000 */
[----:B------:R-:W-:Y:S02]  /*10b0*/  LEA.HI R14, R16, R5, RZ, 0x5 ;  /* 0x00000005100e7211 */ /* 0x000fe400078f28ff */
[----:B------:R-:W-:-:S02]  /*10c0*/  LOP3.LUT P4, RZ, R6, 0x2, RZ, 0xc0, !PT ;  /* 0x0000000206ff7812 */ /* 0x000fc4000788c0ff */
[----:B------:R-:W-:Y:S02]  /*10d0*/  LOP3.LUT R4, R4, 0xfffffe00, R2, 0xf8, !PT ;  /* 0xfffffe0004047812 */ /* 0x000fe400078ef802 */
[----:B------:R-:W-:Y:S01]  /*10e0*/  SHF.R.S32.HI R176, RZ, 0x5, R14 ;  /* 0x00000005ffb07819 */ /* 0x000fe2000001140e */
[----:B------:R-:W-:Y:S01]  /*10f0*/  IMAD.MOV.U32 R2, RZ, RZ, 0x10 ;  /* 0x00000010ff027424 */ /* 0x000fe200078e00ff */
[----:B------:R-:W-:Y:S01]  /*1100*/  R2P PR, R0, 0x6 ;  /* 0x0000000600007804 */ /* 0x000fe20000000000 */
[----:B------:R-:W-:Y:S02]  /*1110*/  IMAD R234, R3, 0x200, R234 ;  /* 0x0000020003ea7824 */ /* 0x000fe400078e02ea */
[----:B------:R-:W-:Y:S02]  /*1120*/  IMAD R176, R176, 0x400, R4 ;  /* 0x00000400b0b07824 */ /* 0x000fe400078e0204 */
[----:B------:R-:W-:Y:S01]  /*1130*/  IMAD.MOV.U32 R3, RZ, RZ, 0x20 ;  /* 0x00000020ff037424 */ /* 0x000fe200078e00ff */
[----:B------:R-:W-:-:S04]  /*1140*/  DEPBAR.LE SB0, 0x1 ;  /* 0x000080400000791a */ /* 0x000fc80000000000 */
[----:B------:R-:W-:Y:S01]  /*1150*/  SEL R2, R2, 0xfffffff0, !P1 ;  /* 0xfffffff002027807 */ /* 0x000fe20004800000 */
[----:B------:R-:W-:Y:S01]  /*1160*/  IMAD.SHL.U32 R176, R176, 0x2, RZ ;  /* 0x00000002b0b07824 */ /* 0x000fe200078e00ff */
[----:B------:R-:W-:Y:S01]  /*1170*/  BAR.SYNC.DEFER_BLOCKING 0x0 ;  /* 0x0000000000007b1d */ /* 0x000fe20000010000 */
[----:B------:R-:W-:Y:S02]  /*1180*/  SEL R0, R3, 0xffffffe0, !P2 ;  /* 0xffffffe003007807 */ /* 0x000fe40005000000 */
[----:B------:R-:W-:-:S03]  /*1190*/  IMAD R180, R2, 0x2, R176 ;  /* 0x0000000202b47824 */ /* 0x000fc600078e02b0 */
[C---:B------:R-:W-:Y:S02]  /*11a0*/  IMAD R184, R0.reuse, 0x2, R176 ;  /* 0x0000000200b87824 */ /* 0x040fe400078e02b0 */
[----:B------:R-:W-:Y:S01]  /*11b0*/  IMAD R188, R0, 0x2, R180 ;  /* 0x0000000200bc7824 */ /* 0x000fe200078e02b4 */
[----:B------:R1:W1:Y:S04]  /*11c0*/  LDSM.16.M88.4 R136, [R176+0x100] ;  /* 0x00010000b088783b */ /* 0x0002680000000200 */
[----:B------:R1:W1:Y:S04]  /*11d0*/  LDSM.16.M88.4 R140, [R180+0x100] ;  /* 0x00010000b48c783b */ /* 0x0002680000000200 */
[----:B------:R1:W1:Y:S04]  /*11e0*/  LDSM.16.M88.4 R168, [R184+0x100] ;  /* 0x00010000b8a8783b */ /* 0x0002680000000200 */
[----:B------:R1:W1:Y:S04]  /*11f0*/  LDSM.16.M88.4 R172, [R188+0x100] ;  /* 0x00010000bcac783b */ /* 0x0002680000000200 */
[----:B------:R-:W1:Y:S04]  /*1200*/  LDSM.16.M88.4 R176, [R176+0x4100] ;  /* 0x00410000b0b0783b */ /* 0x000e680000000200 */
[----:B------:R-:W1:Y:S04]  /*1210*/  LDSM.16.M88.4 R180, [R180+0x4100] ;  /* 0x00410000b4b4783b */ /* 0x000e680000000200 */
[----:B------:R-:W1:Y:S04]  /*1220*/  LDSM.16.M88.4 R184, [R184+0x4100] ;  /* 0x00410000b8b8783b */ /* 0x000e680000000200 */
[----:B------:R-:W1:Y:S04]  /*1230*/  LDSM.16.M88.4 R188, [R188+0x4100] ;  /* 0x00410000bcbc783b */ /* 0x000e680000000200 */
[----:B------:R-:W-:Y:S01]  /*1240*/  BAR.SYNC.DEFER_BLOCKING 0x0 ;  /* 0x0000000000007b1d */ /* 0x000fe20000010000 */
[----:B------:R-:W-:Y:S01]  /*1250*/  IMAD.SHL.U32 R234, R234, 0x2, RZ ;  /* 0x00000002eaea7824 */ /* 0x000fe200078e00ff */
[----:B------:R-:W-:Y:S01]  /*1260*/  PLOP3.LUT P1, PT, PT, PT, UP0, 0x80, 0x0 ;  /* 0x000000000000781c */ /* 0x000fe20003f2f008 */
[----:B------:R-:W-:-:S02]  /*1270*/  UIMAD.WIDE.U32 UR20, UR9, UR4, URZ ;  /* 0x00000004091472a5 */ /* 0x000fc4000f8e003f */
[----:B------:R-:W-:Y:S01]  /*1280*/  UIMAD UR4, UR7, UR4, URZ ;  /* 0x00000004070472a4 */ /* 0x000fe2000f8e023f */
[----:B------:R-:W-:Y:S01]  /*1290*/  IADD3 R8, R234, 0x8100, RZ ;  /* 0x00008100ea087810 */ /* 0x000fe20007ffe0ff */
[----:B------:R-:W-:-:S04]  /*12a0*/  DEPBAR.LE SB0, 0x0 ;  /* 0x000080000000791a */ /* 0x000fc80000000000 */
[----:B------:R-:W-:Y:S01]  /*12b0*/  BAR.SYNC.DEFER_BLOCKING 0x0 ;  /* 0x0000000000007b1d */ /* 0x000fe20000010000 */
[----:B------:R-:W-:Y:S01]  /*12c0*/  IADD3 R233, R234, 0x8120, RZ ;  /* 0x00008120eae97810 */ /* 0x000fe20007ffe0ff */
[----:B------:R-:W-:Y:S01]  /*12d0*/  UIMAD UR4, UR9, UR5, UR4 ;  /* 0x00000005090472a4 */ /* 0x000fe2000f8e0204 */
[----:B------:R-:W-:Y:S02]  /*12e0*/  @P4 IADD3 R233, R8, -0x20, RZ ;  /* 0xffffffe008e94810 */ /* 0x000fe40007ffe0ff */
[----:B------:R-:W-:Y:S01]  /*12f0*/  LOP3.LUT R14, R14, 0xffffffe0, RZ, 0xc0, !PT ;  /* 0xffffffe00e0e7812 */ /* 0x000fe200078ec0ff */
[----:B------:R-:W-:Y:S01]  /*1300*/  UIADD3 UR4, UR21, UR4, URZ ;  /* 0x0000000415047290 */ /* 0x000fe2000fffe03f */
[----:B------:R-:W-:Y:S02]  /*1310*/  LOP3.LUT P2, RZ, R6, 0x4, RZ, 0xc0, !PT ;  /* 0x0000000406ff7812 */ /* 0x000fe4000784c0ff */
[----:B------:R-:W-:Y:S01]  /*1320*/  ISETP.GT.AND P6, PT, R240, 0x7f, PT ;  /* 0x0000007ff000780c */ /* 0x000fe20003fc4270 */
[----:B------:R-:W-:Y:S01]  /*1330*/  IMAD.IADD R5, R5, 0x1, -R14 ;  /* 0x0000000105057824 */ /* 0x000fe200078e0a0e */
[----:B------:R-:W-:-:S02]  /*1340*/  SEL R3, R3, 0xffffffe0, !P2 ;  /* 0xffffffe003037807 */ /* 0x000fc40005000000 */
[----:B------:R-:W-:Y:S02]  /*1350*/  SEL R6, RZ, 0x10, P3 ;  /* 0x00000010ff067807 */ /* 0x000fe40001800000 */
[C---:B------:R-:W-:Y:S02]  /*1360*/  IADD3 R227, R233.reuse, 0x800, RZ ;  /* 0x00000800e9e37810 */ /* 0x040fe40007ffe0ff */
[C---:B------:R-:W-:Y:S02]  /*1370*/  IADD3 R226, R233.reuse, 0x1000, RZ ;  /* 0x00001000e9e27810 */ /* 0x040fe40007ffe0ff */
[C---:B------:R-:W-:Y:S02]  /*1380*/  IADD3 R225, R233.reuse, 0x1800, RZ ;  /* 0x00001800e9e17810 */ /* 0x040fe40007ffe0ff */
[C---:B------:R-:W-:Y:S01]  /*1390*/  IADD3 R224, R233.reuse, 0x2000, RZ ;  /* 0x00002000e9e07810 */ /* 0x040fe20007ffe0ff */
[----:B--2---:R2:W1:Y:S01]  /*13a0*/  LDSM.16.M88.4 R24, [R234+0x8100] ;  /* 0x00810000ea18783b */ /* 0x0044620000000200 */
[----:B------:R-:W-:-:S03]  /*13b0*/  IADD3 R223, R233, 0x2800, RZ ;  /* 0x00002800e9df7810 */ /* 0x000fc60007ffe0ff */
[----:B----4-:R2:W4:Y:S01]  /*13c0*/  LDSM.16.M88.4 R16, [R234+0x8900] ;  /* 0x00890000ea10783b */ /* 0x0105220000000200 */
[----:B------:R-:W-:-:S03]  /*13d0*/  IADD3 R222, R233, 0x3000, RZ ;  /* 0x00003000e9de7810 */ /* 0x000fc60007ffe0ff */
[----:B---3--:R2:W3:Y:S01]  /*13e0*/  LDSM.16.M88.4 R8, [R234+0x9100] ;  /* 0x00910000ea08783b */ /* 0x0084e20000000200 */
[----:B------:R-:W-:-:S03]  /*13f0*/  IADD3 R221, R233, 0x3800, RZ ;  /* 0x00003800e9dd7810 */ /* 0x000fc60007ffe0ff */
[----:B------:R2:W1:Y:S04]  /*1400*/  LDSM.16.M88.4 R100, [R234+0x9900] ;  /* 0x00990000ea64783b */ /* 0x0004680000000200 */
[----:B------:R2:W1:Y:S04]  /*1410*/  LDSM.16.M88.4 R92, [R234+0xa100] ;  /* 0x00a10000ea5c783b */ /* 0x0004680000000200 */
[----:B------:R2:W1:Y:S04]  /*1420*/  LDSM.16.M88.4 R84, [R234+0xa900] ;  /* 0x00a90000ea54783b */ /* 0x0004680000000200 */
[----:B------:R2:W1:Y:S04]  /*1430*/  LDSM.16.M88.4 R76, [R234+0xb100] ;  /* 0x00b10000ea4c783b */ /* 0x0004680000000200 */
[----:B------:R2:W1:Y:S04]  /*1440*/  LDSM.16.M88.4 R68, [R234+0xb900] ;  /* 0x00b90000ea44783b */ /* 0x0004680000000200 */
[----:B------:R2:W1:Y:S04]  /*1450*/  LDSM.16.M88.4 R64, [R233] ;  /* 0x00000000e940783b */ /* 0x0004680000000200 */
[----:B------:R2:W1:Y:S04]  /*1460*/  LDSM.16.M88.4 R60, [R233+0x800] ;  /* 0x00080000e93c783b */ /* 0x0004680000000200 */
[----:B------:R2:W1:Y:S04]  /*1470*/  LDSM.16.M88.4 R56, [R233+0x1000] ;  /* 0x00100000e938783b */ /* 0x0004680000000200 */
[----:B------:R2:W1:Y:S04]  /*1480*/  LDSM.16.M88.4 R48, [R233+0x1800] ;  /* 0x00180000e930783b */ /* 0x0004680000000200 */
[----:B------:R2:W1:Y:S04]  /*1490*/  LDSM.16.M88.4 R44, [R233+0x2000] ;  /* 0x00200000e92c783b */ /* 0x0004680000000200 */
[----:B------:R2:W1:Y:S04]  /*14a0*/  LDSM.16.M88.4 R52, [R233+0x2800] ;  /* 0x00280000e934783b */ /* 0x0004680000000200 */
[----:B------:R2:W1:Y:S04]  /*14b0*/  LDSM.16.M88.4 R40, [R233+0x3000] ;  /* 0x00300000e928783b */ /* 0x0004680000000200 */
[----:B------:R2:W1:Y:S01]  /*14c0*/  LDSM.16.M88.4 R36, [R233+0x3800] ;  /* 0x00380000e924783b */ /* 0x0004620000000200 */
[----:B------:R-:W-:Y:S05]  /*14d0*/  @!P1 BRA `(.L_x_0) ;  /* 0x000003b000009947 */ /* 0x000fea0003800000 */
[----:B---34-:R-:W-:Y:S01]  /*14e0*/  IMAD R13, R13, c[0x0][0x208], RZ ;  /* 0x000082000d0d7a24 */ /* 0x018fe200078e02ff */
[----:B------:R-:W-:Y:S01]  /*14f0*/  ISETP.GE.AND P4, PT, R32, c[0x0][0x1d4], PT ;  /* 0x0000750020007a0c */ /* 0x000fe20003f86270 */
[----:B-1----:R-:W-:Y:S01]  /*1500*/  IMAD.WIDE.U32 R14, R236, c[0x0][0x208], RZ ;  /* 0x00008200ec0e7a25 */ /* 0x002fe200078e00ff */
[----:B------:R-:W-:-:S02]  /*1510*/  ISETP.GE.AND P2, PT, R241, c[0x0][0x1d4], PT ;  /* 0x00007500f1007a0c */ /* 0x000fc40003f46270 */
[----:B------:R-:W-:Y:S01]  /*1520*/  ISETP.LT.OR P5, PT, R7, 0x1, P4 ;  /* 0x000000010700780c */ /* 0x000fe200027a1670 */
[----:B------:R-:W-:Y:S02]  /*1530*/  IMAD R13, R236, c[0x0][0x20c], R13 ;  /* 0x00008300ec0d7a24 */ /* 0x000fe400078e020d */
[----:B------:R-:W-:Y:S02]  /*1540*/  IMAD R12, R12, c[0x0][0x218], RZ ;  /* 0x000086000c0c7a24 */ /* 0x000fe400078e02ff */
[----:B------:R-:W-:Y:S02]  /*1550*/  IMAD.IADD R15, R15, 0x1, R13 ;  /* 0x000000010f0f7824 */ /* 0x000fe400078e020d */
[C---:B------:R-:W-:Y:S02]  /*1560*/  IMAD R12, R235.reuse, c[0x0][0x21c], R12 ;  /* 0x00008700eb0c7a24 */ /* 0x040fe400078e020c */
[----:B------:R-:W-:-:S04]  /*1570*/  IMAD.WIDE.U32 R14, R235, c[0x0][0x218], R14 ;  /* 0x00008600eb0e7a25 */ /* 0x000fc800078e000e */
[----:B------:R-:W-:Y:S01]  /*1580*/  IMAD.WIDE R30, R32, 0x2, RZ ;  /* 0x00000002201e7825 */ /* 0x000fe200078e02ff */
[----:B------:R-:W-:-:S03]  /*1590*/  IADD3 R14, P1, R14, UR20, RZ ;  /* 0x000000140e0e7c10 */ /* 0x000fc6000ff3e0ff */
[----:B------:R-:W-:Y:S01]  /*15a0*/  IMAD.SHL.U32 R13, R238, 0x2, RZ ;  /* 0x00000002ee0d7824 */ /* 0x000fe200078e00ff */
[----:B------:R-:W-:Y:S02]  /*15b0*/  IADD3.X R12, R15, UR4, R12, P1, !PT ;  /* 0x000000040f0c7c10 */ /* 0x000fe40008ffe40c */
[----:B------:R-:W-:-:S04]  /*15c0*/  LEA R15, P1, R14, c[0x0][0x1f8], 0x1 ;  /* 0x00007e000e0f7a11 */ /* 0x000fc800078208ff */
[----:B------:R-:W-:Y:S01]  /*15d0*/  LEA.HI.X R14, R14, c[0x0][0x1fc], R12, 0x1, P1 ;  /* 0x00007f000e0e7a11 */ /* 0x000fe200008f0c0c */
[----:B------:R-:W1:Y:S01]  /*15e0*/  SHFL.IDX PT, R22, R15, RZ, 0x181f ;  /* 0x00181fff0f167589 */ /* 0x000e6200000e0000 */
[----:B------:R-:W-:-:S03]  /*15f0*/  SHF.R.S32.HI R12, RZ, 0x1f, R241 ;  /* 0x0000001fff0c7819 */ /* 0x000fc600000114f1 */
[----:B------:R-:W3:Y:S01]  /*1600*/  SHFL.IDX PT, R23, R14, RZ, 0x181f ;  /* 0x00181fff0e177589 */ /* 0x000ee200000e0000 */
[----:B------:R-:W-:-:S03]  /*1610*/  LEA.HI R12, R12, R241, RZ, 0x3 ;  /* 0x000000f10c0c7211 */ /* 0x000fc600078f18ff */
[----:B------:R-:W4:Y:S01]  /*1620*/  SHFL.IDX PT, R20, R15, 0x1, 0x181f ;  /* 0x00381f000f147f89 */ /* 0x000f2200000e0000 */
[----:B------:R-:W-:-:S03]  /*1630*/  LOP3.LUT R12, R12, 0xfffffff8, RZ, 0xc0, !PT ;  /* 0xfffffff80c0c7812 */ /* 0x000fc600078ec0ff */
[----:B------:R-:W5:Y:S02]  /*1640*/  SHFL.IDX PT, R21, R14, 0x1, 0x181f ;  /* 0x00381f000e157f89 */ /* 0x000f6400000e0000 */
[----:B------:R-:W-:Y:S02]  /*1650*/  IMAD.WIDE R34, R12, 0x2, RZ ;  /* 0x000000020c227825 */ /* 0x000fe400078e02ff */
[----:B------:R-:W2:Y:S04]  /*1660*/  SHFL.IDX PT, R12, R15, 0x2, 0x181f ;  /* 0x00581f000f0c7f89 */ /* 0x000ea800000e0000 */
[----:B------:R-:W-:Y:S01]  /*1670*/  SHFL.IDX PT, R15, R15, 0x3, 0x181f ;  /* 0x00781f000f0f7f89 */ /* 0x000fe200000e0000 */
[----:B-1----:R-:W-:-:S05]  /*1680*/  IADD3 R28, P1, R22, R30, RZ ;  /* 0x0000001e161c7210 */ /* 0x002fca0007f3e0ff */
[----:B---3--:R-:W-:Y:S01]  /*1690*/  IMAD.X R29, R23, 0x1, R31, P1 ;  /* 0x00000001171d7824 */ /* 0x008fe200008e061f */
[----:B------:R-:W-:-:S04]  /*16a0*/  ISETP.LT.OR P1, PT, R7, 0x1, P2 ;  /* 0x000000010700780c */ /* 0x000fc80001721670 */
[----:B------:R4:W-:Y:S01]  /*16b0*/  LDGSTS.E.BYPASS.LTC128B.128 [R13+0x100], [R28.64], !P5 ;  /* 0x001000001c0d7fae */ /* 0x0009e2000e901d4e */
[----:B------:R-:W-:-:S05]  /*16c0*/  IADD3 R22, P5, R22, R34, RZ ;  /* 0x0000002216167210 */ /* 0x000fca0007fbe0ff */
[----:B------:R-:W-:Y:S01]  /*16d0*/  IMAD.X R23, R23, 0x1, R35, P5 ;  /* 0x0000000117177824 */ /* 0x000fe200028e0623 */
[----:B------:R-:W-:-:S04]  /*16e0*/  ISETP.LT.OR P5, PT, R7, 0x21, P4 ;  /* 0x000000210700780c */ /* 0x000fc800027a1670 */
[----:B------:R1:W-:Y:S01]  /*16f0*/  LDGSTS.E.BYPASS.LTC128B.128 [R13+0x4100], [R22.64], !P1 ;  /* 0x04100000160d7fae */ /* 0x0003e2000c901d4e */
[----:B----4-:R-:W-:-:S05]  /*1700*/  IADD3 R28, P1, R30, R20, RZ ;  /* 0x000000141e1c7210 */ /* 0x010fca0007f3e0ff */
[----:B-----5:R-:W-:Y:S01]  /*1710*/  IMAD.X R29, R31, 0x1, R21, P1 ;  /* 0x000000011f1d7824 */ /* 0x020fe200008e0615 */
[----:B------:R-:W-:-:S04]  /*1720*/  ISETP.LT.OR P1, PT, R7, 0x21, P2 ;  /* 0x000000210700780c */ /* 0x000fc80001721670 */
[----:B------:R3:W-:Y:S01]  /*1730*/  LDGSTS.E.BYPASS.LTC128B.128 [R13+0x1100], [R28.64], !P5 ;  /* 0x011000001c0d7fae */ /* 0x0007e2000e901d4e */
[----:B------:R-:W-:-:S03]  /*1740*/  IADD3 R20, P5, R34, R20, RZ ;  /* 0x0000001422147210 */ /* 0x000fc60007fbe0ff */
[----:B-1----:R-:W1:Y:S02]  /*1750*/  SHFL.IDX PT, R22, R14, 0x2, 0x181f ;  /* 0x00581f000e167f89 */ /* 0x002e6400000e0000 */
[----:B------:R-:W-:Y:S01]  /*1760*/  IMAD.X R21, R35, 0x1, R21, P5 ;  /* 0x0000000123157824 */ /* 0x000fe200028e0615 */
[C---:B------:R-:W-:Y:S01]  /*1770*/  ISETP.LT.OR P5, PT, R7.reuse, 0x41, P4 ;  /* 0x000000410700780c */ /* 0x040fe200027a1670 */
[----:B------:R-:W4:Y:S01]  /*1780*/  SHFL.IDX PT, R14, R14, 0x3, 0x181f ;  /* 0x00781f000e0e7f89 */ /* 0x000f2200000e0000 */
[----:B------:R-:W-:-:S03]  /*1790*/  ISETP.LT.OR P4, PT, R7, 0x61, P4 ;  /* 0x000000610700780c */ /* 0x000fc60002781670 */
[----:B------:R2:W-:Y:S02]  /*17a0*/  LDGSTS.E.BYPASS.LTC128B.128 [R13+0x5100], [R20.64], !P1 ;  /* 0x05100000140d7fae */ /* 0x0005e4000c901d4e */
[----:B--2---:R-:W-:-:S05]  /*17b0*/  IADD3 R20, P1, R30, R12, RZ ;  /* 0x0000000c1e147210 */ /* 0x004fca0007f3e0ff */
[----:B-1----:R-:W-:Y:S01]  /*17c0*/  IMAD.X R21, R31, 0x1, R22, P1 ;  /* 0x000000011f157824 */ /* 0x002fe200008e0616 */
[----:B---3--:R-:W-:-:S04]  /*17d0*/  IADD3 R28, P1, R34, R12, RZ ;  /* 0x0000000c221c7210 */ /* 0x008fc80007f3e0ff */
[----:B------:R1:W-:Y:S01]  /*17e0*/  LDGSTS.E.BYPASS.LTC128B.128 [R13+0x2100], [R20.64], !P5 ;  /* 0x02100000140d7fae */ /* 0x0003e2000e901d4e */
[----:B------:R-:W-:Y:S01]  /*17f0*/  IMAD.X R29, R35, 0x1, R22, P1 ;  /* 0x00000001231d7824 */ /* 0x000fe200008e0616 */
[C---:B------:R-:W-:Y:S02]  /*1800*/  ISETP.LT.OR P5, PT, R7.reuse, 0x41, P2 ;  /* 0x000000410700780c */ /* 0x040fe400017a1670 */
[----:B------:R-:W-:-:S11]  /*1810*/  ISETP.LT.OR P2, PT, R7, 0x61, P2 ;  /* 0x000000610700780c */ /* 0x000fd60001741670 */
[----:B------:R2:W-:Y:S01]  /*1820*/  LDGSTS.E.BYPASS.LTC128B.128 [R13+0x6100], [R28.64], !P5 ;  /* 0x061000001c0d7fae */ /* 0x0005e2000e901d4e */
[----:B-1----:R-:W-:-:S05]  /*1830*/  IADD3 R20, P1, R30, R15, RZ ;  /* 0x0000000f1e147210 */ /* 0x002fca0007f3e0ff */
[----:B----4-:R-:W-:Y:S01]  /*1840*/  IMAD.X R21, R31, 0x1, R14, P1 ;  /* 0x000000011f157824 */ /* 0x010fe200008e060e */
[----:B------:R-:W-:-:S04]  /*1850*/  IADD3 R22, P1, R34, R15, RZ ;  /* 0x0000000f22167210 */ /* 0x000fc80007f3e0ff */
[----:B------:R2:W-:Y:S01]  /*1860*/  LDGSTS.E.BYPASS.LTC128B.128 [R13+0x3100], [R20.64], !P4 ;  /* 0x03100000140d7fae */ /* 0x0005e2000e101d4e */
[----:B------:R-:W-:-:S05]  /*1870*/  IMAD.X R23, R35, 0x1, R14, P1 ;  /* 0x0000000123177824 */ /* 0x000fca00008e060e */
[----:B------:R2:W-:Y:S03]  /*1880*/  LDGSTS.E.BYPASS.LTC128B.128 [R13+0x7100], [R22.64], !P2 ;  /* 0x07100000160d7fae */ /* 0x0005e6000d101d4e */
.L_x_0:
[C---:B-1-34-:R-:W-:Y:S01]  /*1890*/  HMMA.16816.F32 R104, R136.reuse, R100, RZ ;  /* 0x000000648868723c */ /* 0x05afe200000018ff */
[C---:B------:R-:W-:Y:S01]  /*18a0*/  IMAD R231, R3.reuse, 0x2, R234 ;  /* 0x0000000203e77824 */ /* 0x040fe200078e02ea */
[----:B------:R-:W-:Y:S01]  /*18b0*/  LDSM.16.M88.4 R116, [R234+0xf100] ;  /* 0x00f10000ea74783b */ /* 0x000fe20000000200 */
[----:B------:R-:W-:Y:S01]  /*18c0*/  IMAD R220, R3, 0x2, R233 ;  /* 0x0000000203dc7824 */ /* 0x000fe200078e02e9 */
[----:B------:R-:W-:Y:S01]  /*18d0*/  UISETP.GE.AND UP0, UPT, UR10, 0x81, UPT ;  /* 0x000000810a00788c */ /* 0x000fe2000bf06270 */
[C---:B------:R-:W-:Y:S01]  /*18e0*/  IADD3 R219, R233.reuse, 0x4000, RZ ;  /* 0x00004000e9db7810 */ /* 0x040fe20007ffe0ff */
[----:B------:R-:W-:Y:S01]  /*18f0*/  LDSM.16.M88.4 R112, [R234+0xf900] ;  /* 0x00f90000ea70783b */ /* 0x000fe20000000200 */
[C---:B------:R-:W-:Y:S01]  /*1900*/  IADD3 R218, R233.reuse, 0x4800, RZ ;  /* 0x00004800e9da7810 */ /* 0x040fe20007ffe0ff */
[----:B------:R-:W-:Y:S01]  /*1910*/  HMMA.16816.F32 R100, R136, R102, RZ ;  /* 0x000000668864723c */ /* 0x000fe200000018ff */
[----:B------:R-:W-:Y:S01]  /*1920*/  IADD3 R217, R233, 0x5000, RZ ;  /* 0x00005000e9d97810 */ /* 0x000fe20007ffe0ff */
[----:B------:R-:W-:Y:S01]  /*1930*/  LDSM.16.M88.4 R108, [R233+0x4000] ;  /* 0x00400000e96c783b */ /* 0x000fe20000000200 */
[----:B------:R-:W-:-:S02]  /*1940*/  PLOP3.LUT P1, PT, PT, PT, UP0, 0x40, 0x0 ;  /* 0x000000000000781c */ /* 0x000fc40003f2e808 */
[C---:B------:R-:W-:Y:S01]  /*1950*/  IADD3 R216, R233.reuse, 0x5800, RZ ;  /* 0x00005800e9d87810 */ /* 0x040fe20007ffe0ff */
[----:B------:R-:W-:Y:S01]  /*1960*/  LDSM.16.M88.4 R124, [R231+0xd900] ;  /* 0x00d90000e77c783b */ /* 0x000fe20000000200 */
[C---:B------:R-:W-:Y:S01]  /*1970*/  IADD3 R215, R233.reuse, 0x6000, RZ ;  /* 0x00006000e9d77810 */ /* 0x040fe20007ffe0ff */
[C---:B------:R-:W-:Y:S01]  /*1980*/  HMMA.16816.F32 R96, R136.reuse, R92, RZ ;  /* 0x0000005c8860723c */ /* 0x040fe200000018ff */
[C---:B------:R-:W-:Y:S01]  /*1990*/  IADD3 R214, R233.reuse, 0x6800, RZ ;  /* 0x00006800e9d67810 */ /* 0x040fe20007ffe0ff */
[----:B------:R-:W-:Y:S01]  /*19a0*/  LDSM.16.M88.4 R120, [R231+0xe100] ;  /* 0x00e10000e778783b */ /* 0x000fe20000000200 */
[C---:B------:R-:W-:Y:S02]  /*19b0*/  IADD3 R213, R233.reuse, 0x7000, RZ ;  /* 0x00007000e9d57810 */ /* 0x040fe40007ffe0ff */
[----:B------:R-:W-:Y:S01]  /*19c0*/  IADD3 R212, R233, 0x7800, RZ ;  /* 0x00007800e9d47810 */ /* 0x000fe20007ffe0ff */
[----:B------:R-:W0:Y:S02]  /*19d0*/  LDGDEPBAR ;  /* 0x00000000000079af */ /* 0x000e240000000000 */
[C---:B------:R-:W-:Y:S08]  /*19e0*/  HMMA.16816.F32 R80, R136.reuse, R76, RZ ;  /* 0x0000004c8850723c */ /* 0x040ff000000018ff */
[C---:B------:R-:W-:Y:S08]  /*19f0*/  HMMA.16816.F32 R72, R136.reuse, R68, RZ ;  /* 0x000000448848723c */ /* 0x040ff000000018ff */
[C---:B------:R-:W-:Y:S08]  /*1a00*/  HMMA.16816.F32 R92, R136.reuse, R94, RZ ;  /* 0x0000005e885c723c */ /* 0x040ff000000018ff */
[C---:B------:R-:W-:Y:S08]  /*1a10*/  HMMA.16816.F32 R76, R136.reuse, R78, RZ ;  /* 0x0000004e884c723c */ /* 0x040ff000000018ff */
[C---:B------:R-:W-:Y:S08]  /*1a20*/  HMMA.16816.F32 R68, R136.reuse, R70, RZ ;  /* 0x000000468844723c */ /* 0x040ff000000018ff */
[C---:B--2---:R-:W-:Y:S08]  /*1a30*/  HMMA.16816.F32 R28, R136.reuse, R24, RZ ;  /* 0x00000018881c723c */ /* 0x044ff000000018ff */
[C---:B------:R-:W-:Y:S08]  /*1a40*/  HMMA.16816.F32 R24, R136.reuse, R26, RZ ;  /* 0x0000001a8818723c */ /* 0x040ff000000018ff */
[C---:B------:R-:W-:Y:S08]  /*1a50*/  HMMA.16816.F32 R20, R136.reuse, R16, RZ ;  /* 0x000000108814723c */ /* 0x040ff000000018ff */
[C---:B------:R-:W-:Y:S08]  /*1a60*/  HMMA.16816.F32 R88, R136.reuse, R84, RZ ;  /* 0x000000548858723c */ /* 0x040ff000000018ff */
[----:B------:R-:W-:Y:S08]  /*1a70*/  HMMA.16816.F32 R16, R136, R18, RZ ;  /* 0x000000128810723c */ /* 0x000ff000000018ff */
[C---:B------:R-:W-:Y:S08]  /*1a80*/  HMMA.16816.F32 R104, R140.reuse, R48, R104 ;  /* 0x000000308c68723c */ /* 0x040ff00000001868 */
[----:B------:R-:W-:Y:S01]  /*1a90*/  HMMA.16816.F32 R100, R140, R50, R100 ;  /* 0x000000328c64723c */ /* 0x000fe20000001864 */
[----:B------:R-:W1:Y:S07]  /*1aa0*/  LDSM.16.M88.4 R48, [R231+0x8100] ;  /* 0x00810000e730783b */ /* 0x000e6e0000000200 */
[----:B------:R-:W-:Y:S08]  /*1ab0*/  HMMA.16816.F32 R84, R136, R86, RZ ;  /* 0x000000568854723c */ /* 0x000ff000000018ff */
[C---:B------:R-:W-:Y:S08]  /*1ac0*/  HMMA.16816.F32 R96, R140.reuse, R44, R96 ;  /* 0x0000002c8c60723c */ /* 0x040ff00000001860 */
[C---:B------:R-:W-:Y:S01]  /*1ad0*/  HMMA.16816.F32 R92, R140.reuse, R46, R92 ;  /* 0x0000002e8c5c723c */ /* 0x040fe2000000185c */
[----:B------:R-:W2:Y:S07]  /*1ae0*/  LDSM.16.M88.4 R44, [R231+0x8900] ;  /* 0x00890000e72c783b */ /* 0x000eae0000000200 */
[C---:B------:R-:W-:Y:S08]  /*1af0*/  HMMA.16816.F32 R80, R140.reuse, R40, R80 ;  /* 0x000000288c50723c */ /* 0x040ff00000001850 */
[C---:B------:R-:W-:Y:S01]  /*1b00*/  HMMA.16816.F32 R76, R140.reuse, R42, R76 ;  /* 0x0000002a8c4c723c */ /* 0x040fe2000000184c */
[----:B------:R-:W3:Y:S07]  /*1b10*/  LDSM.16.M88.4 R40, [R231+0x9900] ;  /* 0x00990000e728783b */ /* 0x000eee0000000200 */
[C---:B------:R-:W-:Y:S08]  /*1b20*/  HMMA.16816.F32 R72, R140.reuse, R36, R72 ;  /* 0x000000248c48723c */ /* 0x040ff00000001848 */
[----:B------:R-:W-:Y:S01]  /*1b30*/  HMMA.16816.F32 R68, R140, R38, R68 ;  /* 0x000000268c44723c */ /* 0x000fe20000001844 */
[----:B------:R-:W4:Y:S07]  /*1b40*/  LDSM.16.M88.4 R36, [R231+0xa100] ;  /* 0x00a10000e724783b */ /* 0x000f2e0000000200 */
[C---:B------:R-:W-:Y:S08]  /*1b50*/  HMMA.16816.F32 R12, R136.reuse, R8, RZ ;  /* 0x00000008880c723c */ /* 0x040ff000000018ff */
[----:B------:R-:W-:Y:S08]  /*1b60*/  HMMA.16816.F32 R8, R136, R10, RZ ;  /* 0x0000000a8808723c */ /* 0x000ff000000018ff */
[C---:B------:R-:W-:Y:S08]  /*1b70*/  HMMA.16816.F32 R28, R140.reuse, R64, R28 ;  /* 0x000000408c1c723c */ /* 0x040ff0000000181c */
[C---:B------:R-:W-:Y:S01]  /*1b80*/  HMMA.16816.F32 R24, R140.reuse, R66, R24 ;  /* 0x000000428c18723c */ /* 0x040fe20000001818 */
[----:B------:R-:W-:Y:S07]  /*1b90*/  LDSM.16.M88.4 R64, [R233+0x5800] ;  /* 0x00580000e940783b */ /* 0x000fee0000000200 */
[C---:B------:R-:W-:Y:S08]  /*1ba0*/  HMMA.16816.F32 R20, R140.reuse, R60, R20 ;  /* 0x0000003c8c14723c */ /* 0x040ff00000001814 */
[C---:B------:R-:W-:Y:S01]  /*1bb0*/  HMMA.16816.F32 R16, R140.reuse, R62, R16 ;  /* 0x0000003e8c10723c */ /* 0x040fe20000001810 */
[----:B------:R-:W-:Y:S07]  /*1bc0*/  LDSM.16.M88.4 R60, [R233+0x6000] ;  /* 0x00600000e93c783b */ /* 0x000fee0000000200 */
[C---:B------:R-:W-:Y:S08]  /*1bd0*/  HMMA.16816.F32 R88, R140.reuse, R52, R88 ;  /* 0x000000348c58723c */ /* 0x040ff00000001858 */
[C---:B------:R-:W-:Y:S01]  /*1be0*/  HMMA.16816.F32 R84, R140.reuse, R54, R84 ;  /* 0x000000368c54723c */ /* 0x040fe20000001854 */
[----:B------:R-:W5:Y:S07]  /*1bf0*/  LDSM.16.M88.4 R52, [R231+0x9100] ;  /* 0x00910000e734783b */ /* 0x000f6e0000000200 */
[C---:B------:R-:W-:Y:S08]  /*1c00*/  HMMA.16816.F32 R12, R140.reuse, R56, R12 ;  /* 0x000000388c0c723c */ /* 0x040ff0000000180c */
[----:B------:R-:W-:Y:S01]  /*1c10*/  HMMA.16816.F32 R8, R140, R58, R8 ;  /* 0x0000003a8c08723c */ /* 0x000fe20000001808 */
[----:B------:R-:W-:Y:S07]  /*1c20*/  LDSM.16.M88.4 R56, [R233+0x6800] ;  /* 0x00680000e938783b */ /* 0x000fee0000000200 */
[C---:B-1----:R-:W-:Y:S08]  /*1c30*/  HMMA.16816.F32 R28, R168.reuse, R48, R28 ;  /* 0x00000030a81c723c */ /* 0x042ff0000000181c */
[C---:B------:R-:W-:Y:S01]  /*1c40*/  HMMA.16816.F32 R24, R168.reuse, R50, R24 ;  /* 0x00000032a818723c */ /* 0x040fe20000001818 */
[----:B------:R-:W1:Y:S07]  /*1c50*/  LDSM.16.M88.4 R48, [R231+0xa900] ;  /* 0x00a90000e730783b */ /* 0x000e6e0000000200 */
[C---:B--2---:R-:W-:Y:S08]  /*1c60*/  HMMA.16816.F32 R20, R168.reuse, R44, R20 ;  /* 0x0000002ca814723c */ /* 0x044ff00000001814 */
[C---:B------:R-:W-:Y:S01]  /*1c70*/  HMMA.16816.F32 R16, R168.reuse, R46, R16 ;  /* 0x0000002ea810723c */ /* 0x040fe20000001810 */
[----:B------:R-:W2:Y:S07]  /*1c80*/  LDSM.16.M88.4 R44, [R231+0xb100] ;  /* 0x00b10000e72c783b */ /* 0x000eae0000000200 */
[C---:B---3--:R-:W-:Y:S08]  /*1c90*/  HMMA.16816.F32 R104, R168.reuse, R40, R104 ;  /* 0x00000028a868723c */ /* 0x048ff00000001868 */
[C---:B------:R-:W-:Y:S01]  /*1ca0*/  HMMA.16816.F32 R100, R168.reuse, R42, R100 ;  /* 0x0000002aa864723c */ /* 0x040fe20000001864 */
[----:B------:R-:W3:Y:S07]  /*1cb0*/  LDSM.16.M88.4 R40, [R220] ;  /* 0x00000000dc28783b */ /* 0x000eee0000000200 */
[C---:B----4-:R-:W-:Y:S08]  /*1cc0*/  HMMA.16816.F32 R96, R168.reuse, R36, R96 ;  /* 0x00000024a860723c */ /* 0x050ff00000001860 */
[C---:B------:R-:W-:Y:S01]  /*1cd0*/  HMMA.16816.F32 R92, R168.reuse, R38, R92 ;  /* 0x00000026a85c723c */ /* 0x040fe2000000185c */
[----:B------:R-:W4:Y:S07]  /*1ce0*/  LDSM.16.M88.4 R36, [R220+0x800] ;  /* 0x00080000dc24783b */ /* 0x000f2e0000000200 */
[C---:B-----5:R-:W-:Y:S08]  /*1cf0*/  HMMA.16816.F32 R12, R168.reuse, R52, R12 ;  /* 0x00000034a80c723c */ /* 0x060ff0000000180c */
[C---:B------:R-:W-:Y:S01]  /*1d00*/  HMMA.16816.F32 R8, R168.reuse, R54, R8 ;  /* 0x00000036a808723c */ /* 0x040fe20000001808 */
[----:B------:R-:W5:Y:S07]  /*1d10*/  LDSM.16.M88.4 R52, [R231+0xb900] ;  /* 0x00b90000e734783b */ /* 0x000f6e0000000200 */
[C---:B-1----:R-:W-:Y:S08]  /*1d20*/  HMMA.16816.F32 R88, R168.reuse, R48, R88 ;  /* 0x00000030a858723c */ /* 0x042ff00000001858 */
[C---:B------:R-:W-:Y:S01]  /*1d30*/  HMMA.16816.F32 R84, R168.reuse, R50, R84 ;  /* 0x00000032a854723c */ /* 0x040fe20000001854 */
[----:B------:R-:W1:Y:S07]  /*1d40*/  LDSM.16.M88.4 R48, [R220+0x1000] ;  /* 0x00100000dc30783b */ /* 0x000e6e0000000200 */
[C---:B--2---:R-:W-:Y:S08]  /*1d50*/  HMMA.16816.F32 R80, R168.reuse, R44, R80 ;  /* 0x0000002ca850723c */ /* 0x044ff00000001850 */
[----:B------:R-:W-:Y:S01]  /*1d60*/  HMMA.16816.F32 R76, R168, R46, R76 ;  /* 0x0000002ea84c723c */ /* 0x000fe2000000184c */
[----:B------:R-:W2:Y:S07]  /*1d70*/  LDSM.16.M88.4 R44, [R220+0x1800] ;  /* 0x00180000dc2c783b */ /* 0x000eae0000000200 */
[C---:B---3--:R-:W-:Y:S08]  /*1d80*/  HMMA.16816.F32 R28, R172.reuse, R40, R28 ;  /* 0x00000028ac1c723c */ /* 0x048ff0000000181c */
[C---:B------:R-:W-:Y:S01]  /*1d90*/  HMMA.16816.F32 R24, R172.reuse, R42, R24 ;  /* 0x0000002aac18723c */ /* 0x040fe20000001818 */
[----:B------:R-:W3:Y:S07]  /*1da0*/  LDSM.16.M88.4 R40, [R220+0x2800] ;  /* 0x00280000dc28783b */ /* 0x000eee0000000200 */
[C---:B----4-:R-:W-:Y:S08]  /*1db0*/  HMMA.16816.F32 R20, R172.reuse, R36, R20 ;  /* 0x00000024ac14723c */ /* 0x050ff00000001814 */
[----:B------:R-:W-:Y:S01]  /*1dc0*/  HMMA.16816.F32 R16, R172, R38, R16 ;  /* 0x00000026ac10723c */ /* 0x000fe20000001810 */
[----:B------:R-:W4:Y:S07]  /*1dd0*/  LDSM.16.M88.4 R36, [R220+0x3000] ;  /* 0x00300000dc24783b */ /* 0x000f2e0000000200 */
[C---:B-----5:R-:W-:Y:S08]  /*1de0*/  HMMA.16816.F32 R72, R168.reuse, R52, R72 ;  /* 0x00000034a848723c */ /* 0x060ff00000001848 */
[----:B------:R-:W-:Y:S01]  /*1df0*/  HMMA.16816.F32 R68, R168, R54, R68 ;  /* 0x00000036a844723c */ /* 0x000fe20000001844 */
[----:B------:R-:W5:Y:S07]  /*1e00*/  LDSM.16.M88.4 R52, [R220+0x2000] ;  /* 0x00200000dc34783b */ /* 0x000f6e0000000200 */
        /* <DEDUP_REMOVED lines=8> */
[----:B------:R-:W3:Y:S07]  /*1e90*/  LDSM.16.M88.4 R40, [R234+0xd100] ;  /* 0x00d10000ea28783b */ /* 0x000eee0000000200 */
[C---:B----4-:R-:W-:Y:S08]  /*1ea0*/  HMMA.16816.F32 R80, R172.reuse, R36, R80 ;  /* 0x00000024ac50723c */ /* 0x050ff00000001850 */
[C---:B------:R-:W-:Y:S01]  /*1eb0*/  HMMA.16816.F32 R76, R172.reuse, R38, R76 ;  /* 0x00000026ac4c723c */ /* 0x040fe2000000184c */
[----:B------:R-:W4:Y:S07]  /*1ec0*/  LDSM.16.M88.4 R36, [R234+0xd900] ;  /* 0x00d90000ea24783b */ /* 0x000f2e0000000200 */
[C---:B-----5:R-:W-:Y:S08]  /*1ed0*/  HMMA.16816.F32 R96, R172.reuse, R52, R96 ;  /* 0x00000034ac60723c */ /* 0x060ff00000001860 */
[C---:B------:R-:W-:Y:S01]  /*1ee0*/  HMMA.16816.F32 R92, R172.reuse, R54, R92 ;  /* 0x00000036ac5c723c */ /* 0x040fe2000000185c */
[----:B------:R-:W5:Y:S07]  /*1ef0*/  LDSM.16.M88.4 R52, [R234+0xc900] ;  /* 0x00c90000ea34783b */ /* 0x000f6e0000000200 */
[C---:B-1----:R-:W-:Y:S08]  /*1f00*/  HMMA.16816.F32 R72, R172.reuse, R48, R72 ;  /* 0x00000030ac48723c */ /* 0x042ff00000001848 */
[----:B------:R-:W-:Y:S01]  /*1f10*/  HMMA.16816.F32 R68, R172, R50, R68 ;  /* 0x00000032ac44723c */ /* 0x000fe20000001844 */
        /* <DEDUP_REMOVED lines=25> */
[C---:B------:R-:W-:Y:S08]  /*20b0*/  HMMA.16816.F32 R80, R176.reuse, R116, R80 ;  /* 0x00000074b050723c */ /* 0x040ff00000001850 */
[C---:B------:R-:W-:Y:S01]  /*20c0*/  HMMA.16816.F32 R76, R176.reuse, R118, R76 ;  /* 0x00000076b04c723c */ /* 0x040fe2000000184c */
[----:B------:R-:W1:Y:S07]  /*20d0*/  LDSM.16.M88.4 R116, [R231+0xe900] ;  /* 0x00e90000e774783b */ /* 0x000e6e0000000200 */
[C---:B------:R-:W-:Y:S08]  /*20e0*/  HMMA.16816.F32 R72, R176.reuse, R112, R72 ;  /* 0x00000070b048723c */ /* 0x040ff00000001848 */
[----:B------:R-:W-:Y:S01]  /*20f0*/  HMMA.16816.F32 R68, R176, R114, R68 ;  /* 0x00000072b044723c */ /* 0x000fe20000001844 */
[----:B------:R-:W1:Y:S07]  /*2100*/  LDSM.16.M88.4 R112, [R231+0xf100] ;  /* 0x00f10000e770783b */ /* 0x000e6e0000000200 */
[C---:B------:R-:W-:Y:S08]  /*2110*/  HMMA.16816.F32 R28, R180.reuse, R108, R28 ;  /* 0x0000006cb41c723c */ /* 0x040ff0000000181c */
[C---:B------:R-:W-:Y:S01]  /*2120*/  HMMA.16816.F32 R24, R180.reuse, R110, R24 ;  /* 0x0000006eb418723c */ /* 0x040fe20000001818 */
[----:B------:R-:W1:Y:S07]  /*2130*/  LDSM.16.M88.4 R108, [R231+0xf900] ;  /* 0x00f90000e76c783b */ /* 0x000e6e0000000200 */
[C---:B------:R-:W-:Y:S08]  /*2140*/  HMMA.16816.F32 R104, R180.reuse, R64, R104 ;  /* 0x00000040b468723c */ /* 0x040ff00000001868 */
[C---:B------:R-:W-:Y:S01]  /*2150*/  HMMA.16816.F32 R100, R180.reuse, R66, R100 ;  /* 0x00000042b464723c */ /* 0x040fe20000001864 */
[----:B------:R-:W1:Y:S07]  /*2160*/  LDSM.16.M88.4 R64, [R220+0x4000] ;  /* 0x00400000dc40783b */ /* 0x000e6e0000000200 */
[C---:B------:R-:W-:Y:S08]  /*2170*/  HMMA.16816.F32 R96, R180.reuse, R60, R96 ;  /* 0x0000003cb460723c */ /* 0x040ff00000001860 */
[C---:B------:R-:W-:Y:S01]  /*2180*/  HMMA.16816.F32 R92, R180.reuse, R62, R92 ;  /* 0x0000003eb45c723c */ /* 0x040fe2000000185c */
[----:B------:R-:W2:Y:S07]  /*2190*/  LDSM.16.M88.4 R60, [R220+0x4800] ;  /* 0x00480000dc3c783b */ /* 0x000eae0000000200 */
[C---:B------:R-:W-:Y:S08]  /*21a0*/  HMMA.16816.F32 R88, R180.reuse, R56, R88 ;  /* 0x00000038b458723c */ /* 0x040ff00000001858 */
[C---:B------:R-:W-:Y:S01]  /*21b0*/  HMMA.16816.F32 R84, R180.reuse, R58, R84 ;  /* 0x0000003ab454723c */ /* 0x040fe20000001854 */
[----:B------:R-:W3:Y:S07]  /*21c0*/  LDSM.16.M88.4 R56, [R220+0x5000] ;  /* 0x00500000dc38783b */ /* 0x000eee0000000200 */
        /* <DEDUP_REMOVED lines=13> */
[----:B------:R-:W-:Y:S01]  /*22a0*/  HMMA.16816.F32 R8, R184, R38, R8 ;  /* 0x00000026b808723c */ /* 0x000fe20000001808 */
[----:B------:R-:W4:Y:S01]  /*22b0*/  LDSM.16.M88.4 R36, [R220+0x7800] ;  /* 0x00780000dc24783b */ /* 0x000f220000000200 */
[----:B------:R-:W-:-:S06]  /*22c0*/  DEPBAR.LE SB0, 0x0 ;  /* 0x000080000000791a */ /* 0x000fcc0000000000 */
[C---:B------:R-:W-:Y:S08]  /*22d0*/  HMMA.16816.F32 R104, R184.reuse, R124, R104 ;  /* 0x0000007cb868723c */ /* 0x040ff00000001868 */
        /* <DEDUP_REMOVED lines=8> */
[----:B------:R-:W-:Y:S08]  /*2360*/  HMMA.16816.F32 R68, R184, R110, R68 ;  /* 0x0000006eb844723c */ /* 0x000ff00000001844 */
[C---:B------:R-:W-:Y:S08]  /*2370*/  HMMA.16816.F32 R28, R188.reuse, R64, R28 ;  /* 0x00000040bc1c723c */ /* 0x040ff0000000181c */
[C---:B------:R-:W-:Y:S08]  /*2380*/  HMMA.16816.F32 R24, R188.reuse, R66, R24 ;  /* 0x00000042bc18723c */ /* 0x040ff00000001818 */
[C---:B------:R-:W-:Y:S08]  /*2390*/  HMMA.16816.F32 R20, R188.reuse, R60, R20 ;  /* 0x0000003cbc14723c */ /* 0x040ff00000001814 */
[C---:B------:R-:W-:Y:S08]  /*23a0*/  HMMA.16816.F32 R16, R188.reuse, R62, R16 ;  /* 0x0000003ebc10723c */ /* 0x040ff00000001810 */
[C---:B------:R-:W-:Y:S08]  /*23b0*/  HMMA.16816.F32 R12, R188.reuse, R56, R12 ;  /* 0x00000038bc0c723c */ /* 0x040ff0000000180c */
[C---:B------:R-:W-:Y:S08]  /*23c0*/  HMMA.16816.F32 R8, R188.reuse, R58, R8 ;  /* 0x0000003abc08723c */ /* 0x040ff00000001808 */
[C---:B-----5:R-:W-:Y:S08]  /*23d0*/  HMMA.16816.F32 R104, R188.reuse, R52, R104 ;  /* 0x00000034bc68723c */ /* 0x060ff00000001868 */
[C---:B------:R-:W-:Y:S08]  /*23e0*/  HMMA.16816.F32 R100, R188.reuse, R54, R100 ;  /* 0x00000036bc64723c */ /* 0x040ff00000001864 */
[C---:B-1----:R-:W-:Y:S08]  /*23f0*/  HMMA.16816.F32 R96, R188.reuse, R48, R96 ;  /* 0x00000030bc60723c */ /* 0x042ff00000001860 */
[C---:B------:R-:W-:Y:S08]  /*2400*/  HMMA.16816.F32 R92, R188.reuse, R50, R92 ;  /* 0x00000032bc5c723c */ /* 0x040ff0000000185c */
[C---:B--2---:R-:W-:Y:S08]  /*2410*/  HMMA.16816.F32 R88, R188.reuse, R44, R88 ;  /* 0x0000002cbc58723c */ /* 0x044ff00000001858 */
[C---:B------:R-:W-:Y:S08]  /*2420*/  HMMA.16816.F32 R84, R188.reuse, R46, R84 ;  /* 0x0000002ebc54723c */ /* 0x040ff00000001854 */
[C---:B---3--:R-:W-:Y:S08]  /*2430*/  HMMA.16816.F32 R80, R188.reuse, R40, R80 ;  /* 0x00000028bc50723c */ /* 0x048ff00000001850 */
[C---:B------:R-:W-:Y:S08]  /*2440*/  HMMA.16816.F32 R76, R188.reuse, R42, R76 ;  /* 0x0000002abc4c723c */ /* 0x040ff0000000184c */
[C---:B----4-:R-:W-:Y:S08]  /*2450*/  HMMA.16816.F32 R72, R188.reuse, R36, R72 ;  /* 0x00000024bc48723c */ /* 0x050ff00000001848 */
[----:B------:R-:W-:Y:S01]  /*2460*/  HMMA.16816.F32 R68, R188, R38, R68 ;  /* 0x00000026bc44723c */ /* 0x000fe20000001844 */
[----:B------:R-:W-:Y:S06]  /*2470*/  BAR.SYNC.DEFER_BLOCKING 0x0 ;  /* 0x0000000000007b1d */ /* 0x000fec0000010000 */
[----:B------:R-:W-:Y:S05]  /*2480*/  @P1 BRA `(.L_x_1) ;  /* 0x000004a000001947 */ /* 0x000fea0003800000 */
[----:B------:R-:W-:Y:S01]  /*2490*/  ULEA UR5, UR8, UR11, 0x7 ;  /* 0x0000000b08057291 */ /* 0x000fe2000f8e383f */
[----:B------:R-:W-:Y:S01]  /*24a0*/  PLOP3.LUT P2, PT, PT, PT, UP1, 0x80, 0x0 ;  /* 0x000000000000781c */ /* 0x000fe20003f4f018 */
[----:B------:R-:W-:Y:S01]  /*24b0*/  IMAD.MOV.U32 R235, RZ, RZ, RZ ;  /* 0x000000ffffeb7224 */ /* 0x000fe200078e00ff */
[----:B------:R-:W-:-:S03]  /*24c0*/  PLOP3.LUT P1, PT, PT, PT, UP1, 0x80, 0x0 ;  /* 0x000000000000781c */ /* 0x000fc60003f2f018 */
[----:B------:R-:W-:-:S05]  /*24d0*/  IMAD.U32 R236, RZ, RZ, UR5 ;  /* 0x00000005ffec7e24 */ /* 0x000fca000f8e00ff */
[----:B------:R-:W-:-:S05]  /*24e0*/  IADD3 R236, R236, -0x100, R240 ;  /* 0xffffff00ecec7810 */ /* 0x000fca0007ffe0f0 */
[----:B------:R-:W-:-:S04]  /*24f0*/  @P2 IMAD.HI.U32 R7, R236, c[0x0][0x2bc], RZ ;  /* 0x0000af00ec072a27 */ /* 0x000fc800078e00ff */
[----:B------:R-:W-:Y:S01]  /*2500*/  IMAD.MOV.U32 R3, RZ, RZ, R236 ;  /* 0x000000ffff037224 */ /* 0x000fe200078e00ec */
[----:B------:R-:W-:-:S04]  /*2510*/  @P1 SHF.R.U32.HI R3, RZ, c[0x0][0x2c0], R7 ;  /* 0x0000b000ff031a19 */ /* 0x000fc80000011607 */
[----:B------:R-:W-:-:S04]  /*2520*/  @!P6 IADD3 R33, P1, R3, UR12, RZ ;  /* 0x0000000c0321ec10 */ /* 0x000fc8000ff3e0ff */
[----:B------:R-:W-:Y:S02]  /*2530*/  @!P6 LEA.HI.X.SX32 R7, R3, UR6, 0x1, P1 ;  /* 0x000000060307ec11 */ /* 0x000fe400088f0eff */
[----:B------:R-:W-:-:S04]  /*2540*/  @!P6 LEA R34, P1, R33, c[0x0][0x2a0], 0x2 ;  /* 0x0000a8002122ea11 */ /* 0x000fc800078210ff */
[----:B------:R-:W-:-:S05]  /*2550*/  @!P6 LEA.HI.X R35, R33, c[0x0][0x2a4], R7, 0x2, P1 ;  /* 0x0000a9002123ea11 */ /* 0x000fca00008f1407 */
[----:B------:R1:W2:Y:S01]  /*2560*/  @!P6 LDG.E R235, [R34.64] ;  /* 0x0000000e22ebe981 */ /* 0x0002a2000c1e1900 */
[----:B------:R-:W-:Y:S01]  /*2570*/  IMAD.MOV R3, RZ, RZ, -R3 ;  /* 0x000000ffff037224 */ /* 0x000fe200078e0a03 */
[----:B------:R-:W-:Y:S01]  /*2580*/  SEL R39, RZ, 0x10, P0 ;  /* 0x00000010ff277807 */ /* 0x000fe20000000000 */
[----:B------:R-:W-:Y:S01]  /*2590*/  IMAD.WIDE R42, R32, 0x2, RZ ;  /* 0x00000002202a7825 */ /* 0x000fe200078e02ff */
[C---:B------:R-:W-:Y:S02]  /*25a0*/  ISETP.NE.U32.AND P5, PT, R6.reuse, RZ, PT ;  /* 0x000000ff0600720c */ /* 0x040fe40003fa5070 */
[----:B------:R-:W-:Y:S01]  /*25b0*/  IADD3 R7, -R39, 0x10, RZ ;  /* 0x0000001027077810 */ /* 0x000fe20007ffe1ff */
[----:B------:R-:W-:Y:S01]  /*25c0*/  IMAD R236, R3, c[0x0][0x2b8], R236 ;  /* 0x0000ae0003ec7a24 */ /* 0x000fe200078e02ec */
[----:B------:R-:W-:Y:S02]  /*25d0*/  IADD3 R6, -R6, 0x10, RZ ;  /* 0x0000001006067810 */ /* 0x000fe40007ffe1ff */
[----:B------:R-:W-:-:S02]  /*25e0*/  LOP3.LUT R7, R7, 0xf, RZ, 0xc0, !PT ;  /* 0x0000000f07077812 */ /* 0x000fc400078ec0ff */
[----:B------:R-:W-:Y:S02]  /*25f0*/  SHF.R.S32.HI R3, RZ, 0x1f, R236 ;  /* 0x0000001fff037819 */ /* 0x000fe400000114ec */
[----:B------:R-:W-:-:S03]  /*2600*/  LOP3.LUT R6, R6, 0xf, RZ, 0xc0, !PT ;  /* 0x0000000f06067812 */ /* 0x000fc600078ec0ff */
[----:B------:R-:W-:-:S04]  /*2610*/  IMAD R3, R3, c[0x0][0x1e0], RZ ;  /* 0x0000780003037a24 */ /* 0x000fc800078e02ff */
[C---:B------:R-:W-:Y:S02]  /*2620*/  IMAD R3, R236.reuse, c[0x0][0x1e4], R3 ;  /* 0x00007900ec037a24 */ /* 0x040fe400078e0203 */
[----:B-1----:R-:W-:-:S04]  /*2630*/  IMAD.WIDE.U32 R34, R236, c[0x0][0x1e0], RZ ;  /* 0x00007800ec227a25 */ /* 0x002fc800078e00ff */
[----:B------:R-:W-:Y:S01]  /*2640*/  IMAD.IADD R35, R35, 0x1, R3 ;  /* 0x0000000123237824 */ /* 0x000fe200078e0203 */
[----:B--2---:R-:W-:-:S03]  /*2650*/  SHF.R.S32.HI R3, RZ, 0x1f, R235 ;  /* 0x0000001fff037819 */ /* 0x004fc600000114eb */
[----:B------:R-:W-:-:S04]  /*2660*/  IMAD.WIDE.U32 R34, R235, c[0x0][0x1f0], R34 ;  /* 0x00007c00eb227a25 */ /* 0x000fc800078e0022 */
[----:B------:R-:W-:Y:S01]  /*2670*/  IMAD R3, R3, c[0x0][0x1f0], RZ ;  /* 0x00007c0003037a24 */ /* 0x000fe200078e02ff */
[----:B------:R-:W-:-:S03]  /*2680*/  IADD3 R48, P1, R34, UR18, RZ ;  /* 0x0000001222307c10 */ /* 0x000fc6000ff3e0ff */
[----:B------:R-:W-:-:S05]  /*2690*/  IMAD R3, R235, c[0x0][0x1f4], R3 ;  /* 0x00007d00eb037a24 */ /* 0x000fca00078e0203 */
[----:B------:R-:W-:Y:S02]  /*26a0*/  IADD3.X R3, R35, UR16, R3, P1, !PT ;  /* 0x0000001023037c10 */ /* 0x000fe40008ffe403 */
[----:B------:R-:W-:-:S04]  /*26b0*/  LEA R33, P1, R48, c[0x0][0x1c8], 0x1 ;  /* 0x0000720030217a11 */ /* 0x000fc800078208ff */
[----:B------:R-:W-:Y:S01]  /*26c0*/  LEA.HI.X R48, R48, c[0x0][0x1cc], R3, 0x1, P1 ;  /* 0x0000730030307a11 */ /* 0x000fe200008f0c03 */
[----:B------:R-:W1:Y:S01]  /*26d0*/  SHFL.IDX PT, R35, R33, 0x2, 0x181f ;  /* 0x00581f0021237f89 */ /* 0x000e6200000e0000 */
[----:B------:R-:W-:-:S03]  /*26e0*/  SHF.R.S32.HI R3, RZ, 0x1f, R241 ;  /* 0x0000001fff037819 */ /* 0x000fc600000114f1 */
[----:B------:R-:W2:Y:S01]  /*26f0*/  SHFL.IDX PT, R40, R33, RZ, 0x181f ;  /* 0x00181fff21287589 */ /* 0x000ea200000e0000 */
[----:B------:R-:W-:-:S03]  /*2700*/  LEA.HI R3, R3, R241, RZ, 0x3 ;  /* 0x000000f103037211 */ /* 0x000fc600078f18ff */
[----:B------:R-:W3:Y:S01]  /*2710*/  SHFL.IDX PT, R36, R48, 0x2, 0x181f ;  /* 0x00581f0030247f89 */ /* 0x000ee200000e0000 */
[----:B------:R-:W-:-:S03]  /*2720*/  LOP3.LUT R3, R3, 0xfffffff8, RZ, 0xc0, !PT ;  /* 0xfffffff803037812 */ /* 0x000fc600078ec0ff */
[----:B------:R-:W4:Y:S04]  /*2730*/  SHFL.IDX PT, R37, R33, 0x1, 0x181f ;  /* 0x00381f0021257f89 */ /* 0x000f2800000e0000 */
[----:B------:R-:W5:Y:S04]  /*2740*/  SHFL.IDX PT, R41, R48, RZ, 0x181f ;  /* 0x00181fff30297589 */ /* 0x000f6800000e0000 */
[----:B------:R-:W5:Y:S04]  /*2750*/  SHFL.IDX PT, R38, R48, 0x1, 0x181f ;  /* 0x00381f0030267f89 */ /* 0x000f6800000e0000 */
[----:B------:R-:W5:Y:S01]  /*2760*/  SHFL.IDX PT, R33, R33, 0x3, 0x181f ;  /* 0x00781f0021217f89 */ /* 0x000f6200000e0000 */
[----:B-1----:R-:W-:-:S03]  /*2770*/  IADD3 R50, P4, R42, R35, RZ ;  /* 0x000000232a327210 */ /* 0x002fc60007f9e0ff */
[----:B------:R1:W1:Y:S01]  /*2780*/  SHFL.IDX PT, R34, R48, 0x3, 0x181f ;  /* 0x00781f0030227f89 */ /* 0x00026200000e0000 */
[C---:B--2---:R-:W-:Y:S01]  /*2790*/  IADD3 R46, P2, R42.reuse, R40, RZ ;  /* 0x000000282a2e7210 */ /* 0x044fe20007f5e0ff */
[----:B---3--:R-:W-:Y:S01]  /*27a0*/  IMAD.X R51, R43, 0x1, R36, P4 ;  /* 0x000000012b337824 */ /* 0x008fe200020e0624 */
[----:B----4-:R-:W-:-:S03]  /*27b0*/  IADD3 R44, P1, R42, R37, RZ ;  /* 0x000000252a2c7210 */ /* 0x010fc60007f3e0ff */
[C---:B-----5:R-:W-:Y:S02]  /*27c0*/  IMAD.X R47, R43.reuse, 0x1, R41, P2 ;  /* 0x000000012b2f7824 */ /* 0x060fe400010e0629 */
[----:B------:R-:W-:Y:S01]  /*27d0*/  IMAD.X R45, R43, 0x1, R38, P1 ;  /* 0x000000012b2d7824 */ /* 0x000fe200008e0626 */
[----:B------:R-:W-:Y:S01]  /*27e0*/  IADD3 R42, P2, P1, R7, R33, R42 ;  /* 0x00000021072a7210 */ /* 0x000fe2000795e02a */
[----:B-1----:R-:W-:-:S03]  /*27f0*/  IMAD.WIDE R48, R3, 0x2, RZ ;  /* 0x0000000203307825 */ /* 0x002fc600078e02ff */
[----:B------:R-:W-:Y:S01]  /*2800*/  IADD3.X R43, RZ, R34, R43, P2, P1 ;  /* 0x00000022ff2b7210 */ /* 0x000fe200017e242b */
[----:B------:R-:W-:Y:S01]  /*2810*/  IMAD.SHL.U32 R3, R238, 0x2, RZ ;  /* 0x00000002ee037824 */ /* 0x000fe200078e00ff */
[C---:B------:R-:W-:Y:S02]  /*2820*/  IADD3 R40, P4, R48.reuse, R40, RZ ;  /* 0x0000002830287210 */ /* 0x040fe40007f9e0ff */
[C---:B------:R-:W-:Y:S02]  /*2830*/  IADD3 R52, P1, R48.reuse, R37, RZ ;  /* 0x0000002530347210 */ /* 0x040fe40007f3e0ff */
[----:B------:R1:W-:Y:S01]  /*2840*/  LDGSTS.E.BYPASS.LTC128B.128 [R3+0x8100], [R46.64], !P0 ;  /* 0x081000002e037fae */ /* 0x0003e2000c101d4e */
[C---:B------:R-:W-:Y:S01]  /*2850*/  IMAD.X R41, R49.reuse, 0x1, R41, P4 ;  /* 0x0000000131297824 */ /* 0x040fe200020e0629 */
[----:B------:R-:W-:Y:S01]  /*2860*/  IADD3 R54, P4, R48, R35, RZ ;  /* 0x0000002330367210 */ /* 0x000fe20007f9e0ff */
[----:B------:R-:W-:Y:S01]  /*2870*/  IMAD.X R53, R49, 0x1, R38, P1 ;  /* 0x0000000131357824 */ /* 0x000fe200008e0626 */
[----:B------:R-:W-:-:S02]  /*2880*/  IADD3 R6, P2, P1, R6, R33, R48 ;  /* 0x0000002106067210 */ /* 0x000fc4000795e030 */
[----:B------:R1:W-:Y:S01]  /*2890*/  LDGSTS.E.BYPASS.LTC128B.128 [R3+0xc100], [R40.64], !P3 ;  /* 0x0c10000028037fae */ /* 0x0003e2000d901d4e */
[----:B------:R-:W-:Y:S01]  /*28a0*/  IMAD.X R55, R49, 0x1, R36, P4 ;  /* 0x0000000131377824 */ /* 0x000fe200020e0624 */
[----:B------:R-:W-:Y:S02]  /*28b0*/  ISETP.NE.U32.AND P4, PT, R39, RZ, PT ;  /* 0x000000ff2700720c */ /* 0x000fe40003f85070 */
[----:B------:R-:W-:Y:S01]  /*28c0*/  IADD3.X R7, RZ, R34, R49, P2, P1 ;  /* 0x00000022ff077210 */ /* 0x000fe200017e2431 */
[----:B------:R1:W-:Y:S04]  /*28d0*/  LDGSTS.E.BYPASS.LTC128B.128 [R3+0x9100], [R44.64], !P0 ;  /* 0x091000002c037fae */ /* 0x0003e8000c101d4e */
[----:B------:R1:W-:Y:S04]  /*28e0*/  LDGSTS.E.BYPASS.LTC128B.128 [R3+0xd100], [R52.64], !P3 ;  /* 0x0d10000034037fae */ /* 0x0003e8000d901d4e */
[----:B------:R1:W-:Y:S04]  /*28f0*/  LDGSTS.E.BYPASS.LTC128B.128 [R3+0xa100], [R50.64], !P0 ;  /* 0x0a10000032037fae */ /* 0x0003e8000c101d4e */
[----:B------:R1:W-:Y:S04]  /*2900*/  LDGSTS.E.BYPASS.LTC128B.128 [R3+0xe100], [R54.64], !P3 ;  /* 0x0e10000036037fae */ /* 0x0003e8000d901d4e */
[----:B------:R1:W-:Y:S04]  /*2910*/  LDGSTS.E.BYPASS.LTC128B.128.ZFILL [R3+0xb100], [R42.64], P4 ;  /* 0x0b1000002a037fae */ /* 0x0003e8000a141d4e */
[----:B------:R1:W-:Y:S02]  /*2920*/  LDGSTS.E.BYPASS.LTC128B.128.ZFILL [R3+0xf100], [R6.64], P5 ;  /* 0x0f10000006037fae */ /* 0x0003e4000a941d4e */
.L_x_1:
[----:B------:R-:W-:Y:S01]  /*2930*/  SHF.R.S32.HI R242, RZ, 0x1f, R5 ;  /* 0x0000001ffff27819 */ /* 0x000fe20000011405 */
[----:B------:R-:W-:Y:S01]  /*2940*/  IMAD.MOV.U32 R36, RZ, RZ, -0x2 ;  /* 0xfffffffeff247424 */ /* 0x000fe200078e00ff */
[----:B------:R-:W0:Y:S01]  /*2950*/  LDGDEPBAR ;  /* 0x00000000000079af */ /* 0x000e220000000000 */
[----:B------:R-:W-:Y:S01]  /*2960*/  IMAD.SHL.U32 R232, R4, 0x2, RZ ;  /* 0x0000000204e87824 */ /* 0x000fe200078e00ff */
[----:B------:R-:W-:-:S03]  /*2970*/  LEA.HI R242, R242, R5, RZ, 0x2 ;  /* 0x00000005f2f27211 */ /* 0x000fc600078f10ff */
[--C-:B------:R-:W-:Y:S01]  /*2980*/  IMAD R230, R2, 0x2, R232.reuse ;  /* 0x0000000202e67824 */ /* 0x100fe200078e02e8 */
[----:B-1----:R-:W-:Y:S01]  /*2990*/  LOP3.LUT R3, R242, 0x7ffffffc, RZ, 0xc0, !PT ;  /* 0x7ffffffcf2037812 */ /* 0x002fe200078ec0ff */
[C---:B------:R-:W-:Y:S01]  /*29a0*/  IMAD R229, R0.reuse, 0x2, R232 ;  /* 0x0000000200e57824 */ /* 0x040fe200078e02e8 */
[----:B------:R-:W-:Y:S01]  /*29b0*/  LDSM.16.MT88.4 R124, [R232+0x100] ;  /* 0x00010000e87c783b */ /* 0x000fe20000004200 */
[----:B------:R-:W-:Y:S02]  /*29c0*/  IMAD R228, R0, 0x2, R230 ;  /* 0x0000000200e47824 */ /* 0x000fe400078e02e6 */
[----:B------:R-:W-:Y:S01]  /*29d0*/  IMAD.IADD R3, R5, 0x1, -R3 ;  /* 0x0000000105037824 */ /* 0x000fe200078e0a03 */
[----:B------:R-:W-:Y:S03]  /*29e0*/  LDSM.16.MT88.4 R108, [R229+0x4100] ;  /* 0x00410000e56c783b */ /* 0x000fe60000004200 */
[----:B------:R-:W-:-:S05]  /*29f0*/  IMAD R36, R3, R36, UR17 ;  /* 0x0000001103247e24 */ /* 0x000fca000f8e0224 */
[C---:B------:R-:W-:Y:S02]  /*2a00*/  ISETP.GT.AND P1, PT, R36.reuse, 0x1, PT ;  /* 0x000000012400780c */ /* 0x040fe40003f24270 */
[C---:B------:R-:W-:Y:S02]  /*2a10*/  ISETP.GT.AND P4, PT, R36.reuse, RZ, PT ;  /* 0x000000ff2400720c */ /* 0x040fe40003f84270 */
[----:B------:R-:W-:Y:S02]  /*2a20*/  FSEL R5, R31, -INF , P1 ;  /* 0xff8000001f057808 */ /* 0x000fe40000800000 */
[----:B------:R-:W-:Y:S02]  /*2a30*/  FSEL R7, R29, -INF , P1 ;  /* 0xff8000001d077808 */ /* 0x000fe40000800000 */
[----:B------:R-:W-:Y:S02]  /*2a40*/  ISETP.GT.AND P1, PT, R36, 0x9, PT ;  /* 0x000000092400780c */ /* 0x000fe40003f24270 */
[----:B------:R-:W-:-:S02]  /*2a50*/  FSEL R6, R30, -INF , P4 ;  /* 0xff8000001e067808 */ /* 0x000fc40002000000 */
[----:B------:R-:W-:Y:S02]  /*2a60*/  FSEL R27, R27, -INF , P1 ;  /* 0xff8000001b1b7808 */ /* 0x000fe40000800000 */
[----:B------:R-:W-:Y:S02]  /*2a70*/  FSEL R25, R25, -INF , P1 ;  /* 0xff80000019197808 */ /* 0x000fe40000800000 */
[----:B------:R-:W-:Y:S02]  /*2a80*/  FSEL R3, R28, -INF , P4 ;  /* 0xff8000001c037808 */ /* 0x000fe40002000000 */
[C---:B------:R-:W-:Y:S02]  /*2a90*/  ISETP.GT.AND P1, PT, R36.reuse, 0x11, PT ;  /* 0x000000112400780c */ /* 0x040fe40003f24270 */
[----:B------:R-:W-:Y:S02]  /*2aa0*/  ISETP.GT.AND P4, PT, R36, 0x10, PT ;  /* 0x000000102400780c */ /* 0x000fe40003f84270 */
[----:B------:R-:W-:-:S02]  /*2ab0*/  FSEL R23, R23, -INF , P1 ;  /* 0xff80000017177808 */ /* 0x000fc40000800000 */
[----:B------:R-:W-:Y:S02]  /*2ac0*/  FSEL R21, R21, -INF , P1 ;  /* 0xff80000015157808 */ /* 0x000fe40000800000 */
[----:B------:R-:W-:Y:S02]  /*2ad0*/  FSEL R22, R22, -INF , P4 ;  /* 0xff80000016167808 */ /* 0x000fe40002000000 */
[----:B------:R-:W-:Y:S02]  /*2ae0*/  FSEL R20, R20, -INF , P4 ;  /* 0xff80000014147808 */ /* 0x000fe40002000000 */
[C---:B------:R-:W-:Y:S02]  /*2af0*/  ISETP.GT.AND P1, PT, R36.reuse, 0x19, PT ;  /* 0x000000192400780c */ /* 0x040fe40003f24270 */
[C---:B------:R-:W-:Y:S02]  /*2b00*/  ISETP.GT.AND P4, PT, R36.reuse, 0x20, PT ;  /* 0x000000202400780c */ /* 0x040fe40003f84270 */
[----:B------:R-:W-:-:S02]  /*2b10*/  ISETP.GT.AND P2, PT, R36, 0x8, PT ;  /* 0x000000082400780c */ /* 0x000fc40003f44270 */
[----:B------:R-:W-:Y:S02]  /*2b20*/  FSEL R31, R19, -INF , P1 ;  /* 0xff800000131f7808 */ /* 0x000fe40000800000 */
[----:B------:R-:W-:Y:S02]  /*2b30*/  FSEL R17, R17, -INF , P1 ;  /* 0xff80000011117808 */ /* 0x000fe40000800000 */
[----:B------:R-:W-:Y:S02]  /*2b40*/  ISETP.GT.AND P1, PT, R36, 0x28, PT ;  /* 0x000000282400780c */ /* 0x000fe40003f24270 */
[----:B------:R-:W-:Y:S02]  /*2b50*/  FSEL R30, R12, -INF , P4 ;  /* 0xff8000000c1e7808 */ /* 0x000fe40002000000 */
[----:B------:R-:W-:Y:S02]  /*2b60*/  FSEL R24, R24, -INF , P2 ;  /* 0xff80000018187808 */ /* 0x000fe40001000000 */
[----:B------:R-:W-:-:S02]  /*2b70*/  FMNMX.FTZ R12, R3, R7, !PT ;  /* 0x00000007030c7209 */ /* 0x000fc40007810000 */
[----:B------:R-:W-:Y:S02]  /*2b80*/  FSEL R199, R10, -INF , P1 ;  /* 0xff8000000ac77808 */ /* 0x000fe40000800000 */
[----:B------:R-:W-:Y:S02]  /*2b90*/  FMNMX.FTZ R10, R24, R12, !PT ;  /* 0x0000000c180a7209 */ /* 0x000fe40007810000 */
[----:B------:R-:W-:Y:S02]  /*2ba0*/  FSEL R26, R26, -INF , P2 ;  /* 0xff8000001a1a7808 */ /* 0x000fe40001000000 */
[----:B------:R-:W-:Y:S02]  /*2bb0*/  FSEL R29, R8, -INF , P1 ;  /* 0xff800000081d7808 */ /* 0x000fe40000800000 */
[----:B------:R-:W-:Y:S02]  /*2bc0*/  ISETP.GT.AND P2, PT, R36, 0x18, PT ;  /* 0x000000182400780c */ /* 0x000fe40003f44270 */
[----:B------:R-:W-:-:S02]  /*2bd0*/  FMNMX.FTZ R8, R25, R10, !PT ;  /* 0x0000000a19087209 */ /* 0x000fc40007810000 */
[----:B------:R-:W-:Y:S02]  /*2be0*/  FSEL R35, R18, -INF , P2 ;  /* 0xff80000012237808 */ /* 0x000fe40001000000 */
[----:B------:R-:W-:Y:S02]  /*2bf0*/  FSEL R16, R16, -INF , P2 ;  /* 0xff80000010107808 */ /* 0x000fe40001000000 */
[----:B------:R-:W-:Y:S02]  /*2c00*/  FMNMX.FTZ R8, R20, R8, !PT ;  /* 0x0000000814087209 */ /* 0x000fe40007810000 */
[----:B------:R-:W-:Y:S02]  /*2c10*/  ISETP.GT.AND P2, PT, R36, 0x21, PT ;  /* 0x000000212400780c */ /* 0x000fe40003f44270 */
[----:B------:R-:W-:Y:S02]  /*2c20*/  FMNMX.FTZ R8, R21, R8, !PT ;  /* 0x0000000815087209 */ /* 0x000fe40007810000 */
[----:B------:R-:W-:-:S02]  /*2c30*/  FSEL R200, R15, -INF , P2 ;  /* 0xff8000000fc87808 */ /* 0x000fc40001000000 */
[----:B------:R-:W-:Y:S02]  /*2c40*/  FSEL R28, R13, -INF , P2 ;  /* 0xff8000000d1c7808 */ /* 0x000fe40001000000 */
[----:B------:R-:W-:Y:S02]  /*2c50*/  ISETP.GT.AND P2, PT, R36, 0x29, PT ;  /* 0x000000292400780c */ /* 0x000fe40003f44270 */
[----:B------:R-:W-:Y:S02]  /*2c60*/  FMNMX.FTZ R8, R16, R8, !PT ;  /* 0x0000000810087209 */ /* 0x000fe40007810000 */
[----:B------:R-:W-:Y:S02]  /*2c70*/  FSEL R33, R9, -INF , P2 ;  /* 0xff80000009217808 */ /* 0x000fe40001000000 */
[----:B------:R-:W-:Y:S02]  /*2c80*/  FMNMX.FTZ R9, R6, R5, !PT ;  /* 0x0000000506097209 */ /* 0x000fe40007810000 */
[----:B------:R-:W-:-:S02]  /*2c90*/  FMNMX.FTZ R8, R17, R8, !PT ;  /* 0x0000000811087209 */ /* 0x000fc40007810000 */
[----:B------:R-:W-:Y:S02]  /*2ca0*/  FMNMX.FTZ R9, R26, R9, !PT ;  /* 0x000000091a097209 */ /* 0x000fe40007810000 */
[----:B------:R-:W-:Y:S02]  /*2cb0*/  FMNMX.FTZ R8, R30, R8, !PT ;  /* 0x000000081e087209 */ /* 0x000fe40007810000 */
[----:B------:R-:W-:Y:S02]  /*2cc0*/  FMNMX.FTZ R9, R27, R9, !PT ;  /* 0x000000091b097209 */ /* 0x000fe40007810000 */
[----:B------:R-:W-:Y:S02]  /*2cd0*/  FMNMX.FTZ R8, R28, R8, !PT ;  /* 0x000000081c087209 */ /* 0x000fe40007810000 */
[----:B------:R-:W-:Y:S02]  /*2ce0*/  FSEL R34, R14, -INF , P4 ;  /* 0xff8000000e227808 */ /* 0x000fe40002000000 */
[----:B------:R-:W-:Y:S01]  /*2cf0*/  FMNMX.FTZ R9, R22, R9, !PT ;  /* 0x0000000916097209 */ /* 0x000fe20007810000 */
[----:B------:R-:W-:Y:S01]  /*2d00*/  LDSM.16.MT88.4 R12, [R228+0x900] ;  /* 0x00090000e40c783b */ /* 0x000fe20000004200 */
[----:B------:R-:W-:-:S02]  /*2d10*/  ISETP.GT.AND P4, PT, R36, 0x30, PT ;  /* 0x000000302400780c */ /* 0x000fc40003f84270 */
[----:B------:R-:W-:Y:S02]  /*2d20*/  FMNMX.FTZ R8, R29, R8, !PT ;  /* 0x000000081d087209 */ /* 0x000fe40007810000 */
[----:B------:R-:W-:Y:S02]  /*2d30*/  FSEL R198, R11, -INF , P2 ;  /* 0xff8000000bc67808 */ /* 0x000fe40001000000 */
[----:B------:R-:W-:Y:S02]  /*2d40*/  FMNMX.FTZ R9, R23, R9, !PT ;  /* 0x0000000917097209 */ /* 0x000fe40007810000 */
[----:B------:R-:W-:Y:S02]  /*2d50*/  ISETP.GT.AND P2, PT, R36, 0x31, PT ;  /* 0x000000312400780c */ /* 0x000fe40003f44270 */
[----:B------:R-:W-:Y:S02]  /*2d60*/  FSEL R134, R104, -INF , P4 ;  /* 0xff80000068867808 */ /* 0x000fe40002000000 */
[----:B------:R-:W-:-:S02]  /*2d70*/  FMNMX.FTZ R8, R33, R8, !PT ;  /* 0x0000000821087209 */ /* 0x000fc40007810000 */
[----:B------:R-:W-:Y:S02]  /*2d80*/  FMNMX.FTZ R9, R35, R9, !PT ;  /* 0x0000000923097209 */ /* 0x000fe40007810000 */
[----:B------:R-:W-:Y:S02]  /*2d90*/  ISETP.GT.AND P1, PT, R36, 0x38, PT ;  /* 0x000000382400780c */ /* 0x000fe40003f24270 */
[----:B------:R-:W-:Y:S02]  /*2da0*/  FSEL R135, R105, -INF , P2 ;  /* 0xff80000069877808 */ /* 0x000fe40001000000 */
[----:B------:R-:W-:Y:S02]  /*2db0*/  FMNMX.FTZ R8, R134, R8, !PT ;  /* 0x0000000886087209 */ /* 0x000fe40007810000 */
[----:B------:R-:W-:Y:S02]  /*2dc0*/  FSEL R148, R107, -INF , P2 ;  /* 0xff8000006b947808 */ /* 0x000fe40001000000 */
[----:B------:R-:W-:-:S02]  /*2dd0*/  ISETP.GT.AND P2, PT, R36, 0x39, PT ;  /* 0x000000392400780c */ /* 0x000fc40003f44270 */
[----:B------:R-:W-:Y:S02]  /*2de0*/  FMNMX.FTZ R9, R31, R9, !PT ;  /* 0x000000091f097209 */ /* 0x000fe40007810000 */
[----:B------:R-:W-:Y:S02]  /*2df0*/  FSEL R145, R100, -INF , P1 ;  /* 0xff80000064917808 */ /* 0x000fe40000800000 */
[----:B------:R-:W-:Y:S02]  /*2e00*/  FMNMX.FTZ R8, R135, R8, !PT ;  /* 0x0000000887087209 */ /* 0x000fe40007810000 */
[----:B------:R-:W-:Y:S02]  /*2e10*/  FSEL R196, R103, -INF , P2 ;  /* 0xff80000067c47808 */ /* 0x000fe40001000000 */
[----:B------:R-:W-:Y:S02]  /*2e20*/  FSEL R144, R101, -INF , P2 ;  /* 0xff80000065907808 */ /* 0x000fe40001000000 */
[----:B------:R-:W-:-:S02]  /*2e30*/  FMNMX.FTZ R9, R34, R9, !PT ;  /* 0x0000000922097209 */ /* 0x000fc40007810000 */
[----:B------:R-:W-:Y:S02]  /*2e40*/  ISETP.GT.AND P2, PT, R36, 0x40, PT ;  /* 0x000000402400780c */ /* 0x000fe40003f44270 */
[----:B------:R-:W-:Y:S02]  /*2e50*/  FMNMX.FTZ R8, R145, R8, !PT ;  /* 0x0000000891087209 */ /* 0x000fe40007810000 */
[----:B------:R-:W-:Y:S02]  /*2e60*/  FSEL R197, R102, -INF , P1 ;  /* 0xff80000066c57808 */ /* 0x000fe40000800000 */
[----:B------:R-:W-:Y:S01]  /*2e70*/  FMNMX.FTZ R9, R200, R9, !PT ;  /* 0x00000009c8097209 */ /* 0x000fe20007810000 */
[----:B------:R-:W-:Y:S01]  /*2e80*/  LDSM.16.MT88.4 R100, [R230+0x4100] ;  /* 0x00410000e664783b */ /* 0x000fe20000004200 */
[----:B------:R-:W-:Y:S02]  /*2e90*/  ISETP.GT.AND P1, PT, R36, 0x41, PT ;  /* 0x000000412400780c */ /* 0x000fe40003f24270 */
[----:B------:R-:W-:-:S02]  /*2ea0*/  FSEL R195, R96, -INF , P2 ;  /* 0xff80000060c37808 */ /* 0x000fc40001000000 */
[----:B------:R-:W-:Y:S02]  /*2eb0*/  FMNMX.FTZ R8, R144, R8, !PT ;  /* 0x0000000890087209 */ /* 0x000fe40007810000 */
[----:B------:R-:W-:Y:S02]  /*2ec0*/  FSEL R158, R98, -INF , P2 ;  /* 0xff800000629e7808 */ /* 0x000fe40001000000 */
[----:B------:R-:W-:Y:S02]  /*2ed0*/  FMNMX.FTZ R9, R199, R9, !PT ;  /* 0x00000009c7097209 */ /* 0x000fe40007810000 */
[----:B------:R-:W-:Y:S02]  /*2ee0*/  FSEL R157, R97, -INF , P1 ;  /* 0xff800000619d7808 */ /* 0x000fe40000800000 */
[----:B------:R-:W-:Y:S02]  /*2ef0*/  ISETP.GT.AND P2, PT, R36, 0x48, PT ;  /* 0x000000482400780c */ /* 0x000fe40003f44270 */
[----:B------:R-:W-:-:S02]  /*2f00*/  FMNMX.FTZ R8, R195, R8, !PT ;  /* 0x00000008c3087209 */ /* 0x000fc40007810000 */
[----:B------:R-:W-:Y:S02]  /*2f10*/  FSEL R147, R106, -INF , P4 ;  /* 0xff8000006a937808 */ /* 0x000fe40002000000 */
[----:B------:R-:W-:Y:S02]  /*2f20*/  FSEL R159, R99, -INF , P1 ;  /* 0xff800000639f7808 */ /* 0x000fe40000800000 */
[----:B------:R-:W-:Y:S01]  /*2f30*/  FMNMX.FTZ R9, R198, R9, !PT ;  /* 0x00000009c6097209 */ /* 0x000fe20007810000 */
[----:B------:R-:W-:Y:S01]  /*2f40*/  LDSM.16.MT88.4 R96, [R232+0x4100] ;  /* 0x00410000e860783b */ /* 0x000fe20000004200 */
[----:B------:R-:W-:Y:S02]  /*2f50*/  ISETP.GT.AND P1, PT, R36, 0x49, PT ;  /* 0x000000492400780c */ /* 0x000fe40003f24270 */
[----:B------:R-:W-:Y:S02]  /*2f60*/  FSEL R194, R92, -INF , P2 ;  /* 0xff8000005cc27808 */ /* 0x000fe40001000000 */
[----:B------:R-:W-:-:S02]  /*2f70*/  FMNMX.FTZ R8, R157, R8, !PT ;  /* 0x000000089d087209 */ /* 0x000fc40007810000 */
[----:B------:R-:W-:Y:S02]  /*2f80*/  FSEL R161, R94, -INF , P2 ;  /* 0xff8000005ea17808 */ /* 0x000fe40001000000 */
[----:B------:R-:W-:Y:S02]  /*2f90*/  FMNMX.FTZ R9, R147, R9, !PT ;  /* 0x0000000993097209 */ /* 0x000fe40007810000 */
[----:B------:R-:W-:Y:S02]  /*2fa0*/  FSEL R156, R93, -INF , P1 ;  /* 0xff8000005d9c7808 */ /* 0x000fe40000800000 */
[----:B------:R-:W-:Y:S02]  /*2fb0*/  ISETP.GT.AND P2, PT, R36, 0x50, PT ;  /* 0x000000502400780c */ /* 0x000fe40003f44270 */
[----:B------:R-:W-:Y:S02]  /*2fc0*/  FMNMX.FTZ R8, R194, R8, !PT ;  /* 0x00000008c2087209 */ /* 0x000fe40007810000 */
[----:B------:R-:W-:-:S02]  /*2fd0*/  FSEL R162, R95, -INF , P1 ;  /* 0xff8000005fa27808 */ /* 0x000fc40000800000 */
[----:B------:R-:W-:Y:S02]  /*2fe0*/  FMNMX.FTZ R9, R148, R9, !PT ;  /* 0x0000000994097209 */ /* 0x000fe40007810000 */
[----:B------:R-:W-:Y:S02]  /*2ff0*/  ISETP.GT.AND P1, PT, R36, 0x51, PT ;  /* 0x000000512400780c */ /* 0x000fe40003f24270 */
[----:B------:R-:W-:Y:S02]  /*3000*/  FSEL R193, R88, -INF , P2 ;  /* 0xff80000058c17808 */ /* 0x000fe40001000000 */
[----:B------:R-:W-:Y:S02]  /*3010*/  FMNMX.FTZ R8, R156, R8, !PT ;  /* 0x000000089c087209 */ /* 0x000fe40007810000 */
[----:B------:R-:W-:Y:S02]  /*3020*/  FSEL R165, R90, -INF , P2 ;  /* 0xff8000005aa57808 */ /* 0x000fe40001000000 */
[----:B------:R-:W-:-:S02]  /*3030*/  FMNMX.FTZ R9, R197, R9, !PT ;  /* 0x00000009c5097209 */ /* 0x000fc40007810000 */
[----:B------:R-:W-:Y:S02]  /*3040*/  FSEL R192, R89, -INF , P1 ;  /* 0xff80000059c07808 */ /* 0x000fe40000800000 */
[----:B------:R-:W-:Y:S02]  /*3050*/  ISETP.GT.AND P2, PT, R36, 0x58, PT ;  /* 0x000000582400780c */ /* 0x000fe40003f44270 */
[----:B------:R-:W-:Y:S02]  /*3060*/  FMNMX.FTZ R8, R193, R8, !PT ;  /* 0x00000008c1087209 */ /* 0x000fe40007810000 */
[----:B------:R-:W-:Y:S02]  /*3070*/  FSEL R164, R91, -INF , P1 ;  /* 0xff8000005ba47808 */ /* 0x000fe40000800000 */
[----:B------:R-:W-:Y:S01]  /*3080*/  FMNMX.FTZ R9, R196, R9, !PT ;  /* 0x00000009c4097209 */ /* 0x000fe20007810000 */
[----:B------:R-:W-:Y:S01]  /*3090*/  LDSM.16.MT88.4 R88, [R228+0x100] ;  /* 0x00010000e458783b */ /* 0x000fe20000004200 */
[----:B------:R-:W-:-:S02]  /*30a0*/  ISETP.GT.AND P1, PT, R36, 0x59, PT ;  /* 0x000000592400780c */ /* 0x000fc40003f24270 */
[----:B------:R-:W-:Y:S02]  /*30b0*/  FSEL R167, R84, -INF , P2 ;  /* 0xff80000054a77808 */ /* 0x000fe40001000000 */
[----:B------:R-:W-:Y:S02]  /*30c0*/  FMNMX.FTZ R8, R192, R8, !PT ;  /* 0x00000008c0087209 */ /* 0x000fe40007810000 */
[----:B------:R-:W-:Y:S02]  /*30d0*/  FSEL R163, R86, -INF , P2 ;  /* 0xff80000056a37808 */ /* 0x000fe40001000000 */
[----:B------:R-:W-:Y:S02]  /*30e0*/  FMNMX.FTZ R9, R158, R9, !PT ;  /* 0x000000099e097209 */ /* 0x000fe40007810000 */
[----:B------:R-:W-:Y:S02]  /*30f0*/  FSEL R166, R85, -INF , P1 ;  /* 0xff80000055a67808 */ /* 0x000fe40000800000 */
[----:B------:R-:W-:-:S02]  /*3100*/  ISETP.GT.AND P2, PT, R36, 0x60, PT ;  /* 0x000000602400780c */ /* 0x000fc40003f44270 */
[----:B------:R-:W-:Y:S02]  /*3110*/  FMNMX.FTZ R8, R167, R8, !PT ;  /* 0x00000008a7087209 */ /* 0x000fe40007810000 */
[----:B------:R-:W-:Y:S02]  /*3120*/  FSEL R160, R87, -INF , P1 ;  /* 0xff80000057a07808 */ /* 0x000fe40000800000 */
[----:B------:R-:W-:Y:S02]  /*3130*/  FMNMX.FTZ R9, R159, R9, !PT ;  /* 0x000000099f097209 */ /* 0x000fe40007810000 */
        /* <DEDUP_REMOVED lines=9> */
[----:B------:R-:W-:Y:S01]  /*31d0*/  FMNMX.FTZ R9, R162, R9, !PT ;  /* 0x00000009a2097209 */ /* 0x000fe20007810000 */
[----:B------:R-:W-:Y:S01]  /*31e0*/  LDSM.16.MT88.4 R80, [R229+0x100] ;  /* 0x00010000e550783b */ /* 0x000fe20000004200 */
[----:B------:R-:W-:Y:S02]  /*31f0*/  ISETP.GT.AND P1, PT, R36, 0x69, PT ;  /* 0x000000692400780c */ /* 0x000fe40003f24270 */
[----:B------:R-:W-:Y:S02]  /*3200*/  FSEL R153, R76, -INF , P2 ;  /* 0xff8000004c997808 */ /* 0x000fe40001000000 */
[----:B------:R-:W-:Y:S02]  /*3210*/  FMNMX.FTZ R8, R154, R8, !PT ;  /* 0x000000089a087209 */ /* 0x000fe40007810000 */
[----:B------:R-:W-:Y:S02]  /*3220*/  FMNMX.FTZ R9, R165, R9, !PT ;  /* 0x00000009a5097209 */ /* 0x000fe40007810000 */
[----:B------:R-:W-:-:S02]  /*3230*/  FSEL R152, R77, -INF , P1 ;  /* 0xff8000004d987808 */ /* 0x000fc40000800000 */
[----:B------:R-:W-:Y:S02]  /*3240*/  ISETP.GT.AND P5, PT, R36, 0x70, PT ;  /* 0x000000702400780c */ /* 0x000fe40003fa4270 */
[----:B------:R-:W-:Y:S02]  /*3250*/  FMNMX.FTZ R8, R153, R8, !PT ;  /* 0x0000000899087209 */ /* 0x000fe40007810000 */
[----:B------:R-:W-:Y:S02]  /*3260*/  FMNMX.FTZ R9, R164, R9, !PT ;  /* 0x00000009a4097209 */ /* 0x000fe40007810000 */
[----:B------:R-:W-:Y:S02]  /*3270*/  ISETP.GT.AND P4, PT, R36, 0x71, PT ;  /* 0x000000712400780c */ /* 0x000fe40003f84270 */
[----:B------:R-:W-:Y:S02]  /*3280*/  FSEL R133, R72, -INF , P5 ;  /* 0xff80000048857808 */ /* 0x000fe40002800000 */
[----:B------:R-:W-:-:S02]  /*3290*/  FMNMX.FTZ R8, R152, R8, !PT ;  /* 0x0000000898087209 */ /* 0x000fc40007810000 */
[----:B------:R-:W-:Y:S02]  /*32a0*/  FSEL R149, R78, -INF , P2 ;  /* 0xff8000004e957808 */ /* 0x000fe40001000000 */
[----:B------:R-:W-:Y:S02]  /*32b0*/  FMNMX.FTZ R9, R163, R9, !PT ;  /* 0x00000009a3097209 */ /* 0x000fe40007810000 */
[----:B------:R-:W-:Y:S02]  /*32c0*/  ISETP.GT.AND P2, PT, R36, 0x78, PT ;  /* 0x000000782400780c */ /* 0x000fe40003f44270 */
[----:B------:R-:W-:Y:S02]  /*32d0*/  FSEL R67, R73, -INF , P4 ;  /* 0xff80000049437808 */ /* 0x000fe40002000000 */
[----:B------:R-:W-:Y:S02]  /*32e0*/  FMNMX.FTZ R8, R133, R8, !PT ;  /* 0x0000000885087209 */ /* 0x000fe40007810000 */
[----:B------:R-:W-:-:S02]  /*32f0*/  FSEL R146, R79, -INF , P1 ;  /* 0xff8000004f927808 */ /* 0x000fc40000800000 */
[----:B------:R-:W-:Y:S02]  /*3300*/  FMNMX.FTZ R9, R160, R9, !PT ;  /* 0x00000009a0097209 */ /* 0x000fe40007810000 */
[----:B------:R-:W-:Y:S02]  /*3310*/  ISETP.GT.AND P1, PT, R36, 0x79, PT ;  /* 0x000000792400780c */ /* 0x000fe40003f24270 */
[----:B------:R-:W-:Y:S01]  /*3320*/  FSEL R66, R68, -INF , P2 ;  /* 0xff80000044427808 */ /* 0x000fe20001000000 */
[----:B------:R-:W-:Y:S01]  /*3330*/  LDSM.16.MT88.4 R36, [R230+0x4900] ;  /* 0x00490000e624783b */ /* 0x000fe20000004200 */
[----:B------:R-:W-:Y:S02]  /*3340*/  FMNMX.FTZ R8, R67, R8, !PT ;  /* 0x0000000843087209 */ /* 0x000fe40007810000 */
[----:B------:R-:W-:Y:S02]  /*3350*/  FMNMX.FTZ R9, R151, R9, !PT ;  /* 0x0000000997097209 */ /* 0x000fe40007810000 */
[----:B------:R-:W-:-:S02]  /*3360*/  FSEL R65, R69, -INF , P1 ;  /* 0xff80000045417808 */ /* 0x000fc40000800000 */
[----:B------:R-:W-:Y:S02]  /*3370*/  FMNMX.FTZ R8, R66, R8, !PT ;  /* 0x0000000842087209 */ /* 0x000fe40007810000 */
[----:B------:R-:W-:Y:S02]  /*3380*/  FMNMX.FTZ R10, R150, R9, !PT ;  /* 0x00000009960a7209 */ /* 0x000fe40007810000 */
[----:B------:R-:W-:Y:S02]  /*3390*/  FMNMX.FTZ R9, R65, R8, !PT ;  /* 0x0000000841097209 */ /* 0x000fe40007810000 */
[----:B------:R-:W-:Y:S02]  /*33a0*/  FMNMX.FTZ R10, R149, R10, !PT ;  /* 0x0000000a950a7209 */ /* 0x000fe40007810000 */
[----:B------:R-:W-:Y:S01]  /*33b0*/  FSEL R63, R74, -INF , P5 ;  /* 0xff8000004a3f7808 */ /* 0x000fe20002800000 */
[----:B------:R-:W1:Y:S01]  /*33c0*/  SHFL.BFLY PT, R8, R9, 0x2, 0x1f ;  /* 0x0c401f0009087f89 */ /* 0x000e6200000e0000 */
[----:B------:R-:W-:-:S02]  /*33d0*/  FMNMX.FTZ R10, R146, R10, !PT ;  /* 0x0000000a920a7209 */ /* 0x000fc40007810000 */
[----:B------:R-:W-:Y:S02]  /*33e0*/  FSEL R62, R75, -INF , P4 ;  /* 0xff8000004b3e7808 */ /* 0x000fe40002000000 */
[----:B------:R-:W-:Y:S01]  /*33f0*/  FMNMX.FTZ R10, R63, R10, !PT ;  /* 0x0000000a3f0a7209 */ /* 0x000fe20007810000 */
[----:B------:R-:W-:Y:S01]  /*3400*/  LDSM.16.MT88.4 R72, [R230+0x100] ;  /* 0x00010000e648783b */ /* 0x000fe20000004200 */
[----:B------:R-:W-:Y:S02]  /*3410*/  FSEL R61, R70, -INF , P2 ;  /* 0xff800000463d7808 */ /* 0x000fe40001000000 */
[----:B------:R-:W-:Y:S02]  /*3420*/  FMNMX.FTZ R10, R62, R10, !PT ;  /* 0x0000000a3e0a7209 */ /* 0x000fe40007810000 */
[----:B------:R-:W-:Y:S02]  /*3430*/  FSEL R60, R71, -INF , P1 ;  /* 0xff800000473c7808 */ /* 0x000fe40000800000 */
[----:B------:R-:W-:-:S04]  /*3440*/  FMNMX.FTZ R10, R61, R10, !PT ;  /* 0x0000000a3d0a7209 */ /* 0x000fc80007810000 */
[----:B------:R-:W-:Y:S02]  /*3450*/  FMNMX.FTZ R10, R60, R10, !PT ;  /* 0x0000000a3c0a7209 */ /* 0x000fe40007810000 */
[----:B-1----:R-:W-:-:S03]  /*3460*/  FMNMX.FTZ R8, R9, R8, !PT ;  /* 0x0000000809087209 */ /* 0x002fc60007810000 */
[----:B------:R-:W1:Y:S04]  /*3470*/  SHFL.BFLY PT, R9, R10, 0x2, 0x1f ;  /* 0x0c401f000a097f89 */ /* 0x000e6800000e0000 */
[----:B------:R-:W2:Y:S01]  /*3480*/  SHFL.BFLY PT, R132, R8, 0x1, 0x1f ;  /* 0x0c201f0008847f89 */ /* 0x000ea200000e0000 */
[----:B-1----:R-:W-:Y:S02]  /*3490*/  FMNMX.FTZ R9, R10, R9, !PT ;  /* 0x000000090a097209 */ /* 0x002fe40007810000 */
[----:B--2---:R-:W-:-:S03]  /*34a0*/  FMNMX.FTZ R132, R8, R132, !PT ;  /* 0x0000008408847209 */ /* 0x004fc60007810000 */
[----:B------:R-:W1:Y:S01]  /*34b0*/  SHFL.BFLY PT, R8, R9, 0x1, 0x1f ;  /* 0x0c201f0009087f89 */ /* 0x000e6200000e0000 */
[C---:B------:R-:W-:Y:S01]  /*34c0*/  FSETP.NEU.FTZ.AND P1, PT, R132.reuse, -INF , PT ;  /* 0xff8000008400780b */ /* 0x040fe20003f3d000 */
[----:B------:R-:W-:-:S05]  /*34d0*/  FMUL.FTZ R64, R132, c[0x0][0x2d0] ;  /* 0x0000b40084407a20 */ /* 0x000fca0000410000 */
[----:B------:R-:W-:-:S05]  /*34e0*/  FSEL R64, R64, RZ, P1 ;  /* 0x000000ff40407208 */ /* 0x000fca0000800000 */
[--C-:B------:R-:W-:Y:S02]  /*34f0*/  FFMA.FTZ R56, R3, c[0x0][0x2d0], -R64.reuse ;  /* 0x0000b40003387a23 */ /* 0x100fe40000010840 */
[--C-:B------:R-:W-:Y:S02]  /*3500*/  FFMA.FTZ R55, R7, c[0x0][0x2d0], -R64.reuse ;  /* 0x0000b40007377a23 */ /* 0x100fe40000010840 */
[--C-:B------:R-:W-:Y:S02]  /*3510*/  FFMA.FTZ R54, R24, c[0x0][0x2d0], -R64.reuse ;  /* 0x0000b40018367a23 */ /* 0x100fe40000010840 */
[--C-:B------:R-:W-:Y:S01]  /*3520*/  FFMA.FTZ R50, R25, c[0x0][0x2d0], -R64.reuse ;  /* 0x0000b40019327a23 */ /* 0x100fe20000010840 */
[----:B------:R-:W-:Y:S01]  /*3530*/  MUFU.EX2 R56, R56 ;  /* 0x0000003800387308 */ /* 0x000fe20000000800 */
[--C-:B------:R-:W-:Y:S02]  /*3540*/  FFMA.FTZ R53, R20, c[0x0][0x2d0], -R64.reuse ;  /* 0x0000b40014357a23 */ /* 0x100fe40000010840 */
[--C-:B------:R-:W-:Y:S01]  /*3550*/  FFMA.FTZ R49, R21, c[0x0][0x2d0], -R64.reuse ;  /* 0x0000b40015317a23 */ /* 0x100fe20000010840 */
[----:B-1----:R-:W-:Y:S01]  /*3560*/  FMNMX.FTZ R3, R9, R8, !PT ;  /* 0x0000000809037209 */ /* 0x002fe20007810000 */
[--C-:B------:R-:W-:Y:S01]  /*3570*/  FFMA.FTZ R48, R16, c[0x0][0x2d0], -R64.reuse ;  /* 0x0000b40010307a23 */ /* 0x100fe20000010840 */
[----:B------:R-:W-:Y:S01]  /*3580*/  LDSM.16.MT88.4 R8, [R232+0x4900] ;  /* 0x00490000e808783b */ /* 0x000fe20000004200 */
[--C-:B------:R-:W-:Y:S01]  /*3590*/  FFMA.FTZ R45, R17, c[0x0][0x2d0], -R64.reuse ;  /* 0x0000b400112d7a23 */ /* 0x100fe20000010840 */
[C---:B------:R-:W-:Y:S01]  /*35a0*/  FSETP.NEU.FTZ.AND P1, PT, R3.reuse, -INF , PT ;  /* 0xff8000000300780b */ /* 0x040fe20003f3d000 */
[----:B------:R-:W-:Y:S01]  /*35b0*/  FMUL.FTZ R59, R3, c[0x0][0x2d0] ;  /* 0x0000b400033b7a20 */ /* 0x000fe20000410000 */
[----:B------:R-:W1:Y:S01]  /*35c0*/  MUFU.EX2 R55, R55 ;  /* 0x0000003700377308 */ /* 0x000e620000000800 */
[--C-:B------:R-:W-:Y:S01]  /*35d0*/  FFMA.FTZ R44, R30, c[0x0][0x2d0], -R64.reuse ;  /* 0x0000b4001e2c7a23 */ /* 0x100fe20000010840 */
[----:B------:R-:W-:Y:S01]  /*35e0*/  LDSM.16.MT88.4 R16, [R229+0x900] ;  /* 0x00090000e510783b */ /* 0x000fe20000004200 */
[--C-:B------:R-:W-:Y:S01]  /*35f0*/  FFMA.FTZ R41, R28, c[0x0][0x2d0], -R64.reuse ;  /* 0x0000b4001c297a23 */ /* 0x100fe20000010840 */
[----:B------:R-:W-:Y:S01]  /*3600*/  FSEL R59, R59, RZ, P1 ;  /* 0x000000ff3b3b7208 */ /* 0x000fe20000800000 */
[--C-:B------:R-:W-:Y:S01]  /*3610*/  FFMA.FTZ R40, R29, c[0x0][0x2d0], -R64.reuse ;  /* 0x0000b4001d287a23 */ /* 0x100fe20000010840 */
[----:B------:R-:W-:Y:S01]  /*3620*/  PLOP3.LUT P1, PT, PT, PT, UP0, 0x40, 0x0 ;  /* 0x000000000000781c */ /* 0x000fe20003f2e808 */
[----:B------:R-:W-:Y:S01]  /*3630*/  FFMA.FTZ R33, R33, c[0x0][0x2d0], -R64 ;  /* 0x0000b40021217a23 */ /* 0x000fe20000010840 */
[----:B------:R-:W-:Y:S01]  /*3640*/  MUFU.EX2 R54, R54 ;  /* 0x0000003600367308 */ /* 0x000fe20000000800 */
[----:B------:R-:W-:-:S02]  /*3650*/  FFMA.FTZ R58, R6, c[0x0][0x2d0], -R59 ;  /* 0x0000b400063a7a23 */ /* 0x000fc4000001083b */
[--C-:B------:R-:W-:Y:S02]  /*3660*/  FFMA.FTZ R57, R5, c[0x0][0x2d0], -R59.reuse ;  /* 0x0000b40005397a23 */ /* 0x100fe4000001083b */
[--C-:B------:R-:W-:Y:S01]  /*3670*/  FFMA.FTZ R52, R26, c[0x0][0x2d0], -R59.reuse ;  /* 0x0000b4001a347a23 */ /* 0x100fe2000001083b */
[----:B------:R-:W2:Y:S01]  /*3680*/  LDSM.16.MT88.4 R4, [R228+0x4100] ;  /* 0x00410000e404783b */ /* 0x000ea20000004200 */
[--C-:B------:R-:W-:Y:S01]  /*3690*/  FFMA.FTZ R51, R27, c[0x0][0x2d0], -R59.reuse ;  /* 0x0000b4001b337a23 */ /* 0x100fe2000001083b */
[----:B------:R-:W3:Y:S01]  /*36a0*/  MUFU.EX2 R50, R50 ;  /* 0x0000003200327308 */ /* 0x000ee20000000800 */
[----:B-1----:R-:W-:Y:S01]  /*36b0*/  F2FP.PACK_AB R112, R55, R56 ;  /* 0x000000383770723e */ /* 0x002fe200000000ff */
[--C-:B------:R-:W-:Y:S01]  /*36c0*/  FFMA.FTZ R47, R22, c[0x0][0x2d0], -R59.reuse ;  /* 0x0000b400162f7a23 */ /* 0x100fe2000001083b */
[----:B------:R-:W1:Y:S01]  /*36d0*/  LDSM.16.MT88.4 R24, [R232+0x900] ;  /* 0x00090000e818783b */ /* 0x000e620000004200 */
[--C-:B------:R-:W-:Y:S02]  /*36e0*/  FFMA.FTZ R46, R23, c[0x0][0x2d0], -R59.reuse ;  /* 0x0000b400172e7a23 */ /* 0x100fe4000001083b */
[--C-:B------:R-:W-:Y:S01]  /*36f0*/  FFMA.FTZ R43, R35, c[0x0][0x2d0], -R59.reuse ;  /* 0x0000b400232b7a23 */ /* 0x100fe2000001083b */
[----:B------:R-:W4:Y:S01]  /*3700*/  LDSM.16.MT88.4 R20, [R230+0x900] ;  /* 0x00090000e614783b */ /* 0x000f220000004200 */
[----:B------:R-:W-:Y:S01]  /*3710*/  MUFU.EX2 R58, R58 ;  /* 0x0000003a003a7308 */ /* 0x000fe20000000800 */
[----:B------:R-:W-:-:S02]  /*3720*/  FFMA.FTZ R42, R31, c[0x0][0x2d0], -R59 ;  /* 0x0000b4001f2a7a23 */ /* 0x000fc4000001083b */
[----:B------:R-:W5:Y:S01]  /*3730*/  LDSM.16.MT88.4 R28, [R229+0x4900] ;  /* 0x00490000e51c783b */ /* 0x000f620000004200 */
[--C-:B------:R-:W-:Y:S02]  /*3740*/  FFMA.FTZ R35, R34, c[0x0][0x2d0], -R59.reuse ;  /* 0x0000b40022237a23 */ /* 0x100fe4000001083b */
[--C-:B------:R-:W-:Y:S02]  /*3750*/  FFMA.FTZ R34, R200, c[0x0][0x2d0], -R59.reuse ;  /* 0x0000b400c8227a23 */ /* 0x100fe4000001083b */
[----:B------:R-:W2:Y:S01]  /*3760*/  MUFU.EX2 R57, R57 ;  /* 0x0000003900397308 */ /* 0x000ea20000000800 */
[----:B---3--:R-:W-:Y:S01]  /*3770*/  F2FP.PACK_AB R114, R50, R54 ;  /* 0x000000363272723e */ /* 0x008fe200000000ff */
[--C-:B------:R-:W-:Y:S02]  /*3780*/  FFMA.FTZ R2, R199, c[0x0][0x2d0], -R59.reuse ;  /* 0x0000b400c7027a23 */ /* 0x100fe4000001083b */
[----:B------:R-:W-:Y:S02]  /*3790*/  FFMA.FTZ R0, R198, c[0x0][0x2d0], -R59 ;  /* 0x0000b400c6007a23 */ /* 0x000fe4000001083b */
[----:B------:R-:W-:-:S02]  /*37a0*/  FFMA.FTZ R134, R134, c[0x0][0x2d0], -R64 ;  /* 0x0000b40086867a23 */ /* 0x000fc40000010840 */
[----:B------:R-:W-:Y:S01]  /*37b0*/  MUFU.EX2 R52, R52 ;  /* 0x0000003400347308 */ /* 0x000fe20000000800 */
[--C-:B------:R-:W-:Y:S02]  /*37c0*/  FFMA.FTZ R135, R135, c[0x0][0x2d0], -R64.reuse ;  /* 0x0000b40087877a23 */ /* 0x100fe40000010840 */
[--C-:B------:R-:W-:Y:S02]  /*37d0*/  FFMA.FTZ R145, R145, c[0x0][0x2d0], -R64.reuse ;  /* 0x0000b40091917a23 */ /* 0x100fe40000010840 */
[----:B------:R-:W-:Y:S02]  /*37e0*/  FFMA.FTZ R144, R144, c[0x0][0x2d0], -R64 ;  /* 0x0000b40090907a23 */ /* 0x000fe40000010840 */
[--C-:B------:R-:W-:Y:S01]  /*37f0*/  FFMA.FTZ R147, R147, c[0x0][0x2d0], -R59.reuse ;  /* 0x0000b40093937a23 */ /* 0x100fe2000001083b */
[----:B------:R-:W3:Y:S01]  /*3800*/  MUFU.EX2 R51, R51 ;  /* 0x0000003300337308 */ /* 0x000ee20000000800 */
[----:B--2---:R-:W-:Y:S01]  /*3810*/  F2FP.PACK_AB R113, R57, R58 ;  /* 0x0000003a3971723e */ /* 0x004fe200000000ff */
[----:B------:R-:W-:-:S02]  /*3820*/  FFMA.FTZ R148, R148, c[0x0][0x2d0], -R59 ;  /* 0x0000b40094947a23 */ /* 0x000fc4000001083b */
[--C-:B------:R-:W-:Y:S02]  /*3830*/  FFMA.FTZ R197, R197, c[0x0][0x2d0], -R59.reuse ;  /* 0x0000b400c5c57a23 */ /* 0x100fe4000001083b */
[--C-:B------:R-:W-:Y:S02]  /*3840*/  FFMA.FTZ R156, R156, c[0x0][0x2d0], -R64.reuse ;  /* 0x0000b4009c9c7a23 */ /* 0x100fe40000010840 */
[----:B------:R-:W-:Y:S01]  /*3850*/  MUFU.EX2 R53, R53 ;  /* 0x0000003500357308 */ /* 0x000fe20000000800 */
[--C-:B------:R-:W-:Y:S02]  /*3860*/  FFMA.FTZ R158, R158, c[0x0][0x2d0], -R59.reuse ;  /* 0x0000b4009e9e7a23 */ /* 0x100fe4000001083b */
[--C-:B------:R-:W-:Y:S02]  /*3870*/  FFMA.FTZ R159, R159, c[0x0][0x2d0], -R59.reuse ;  /* 0x0000b4009f9f7a23 */ /* 0x100fe4000001083b */
[--C-:B------:R-:W-:Y:S02]  /*3880*/  FFMA.FTZ R161, R161, c[0x0][0x2d0], -R59.reuse ;  /* 0x0000b400a1a17a23 */ /* 0x100fe4000001083b */
[----:B------:R-:W-:Y:S01]  /*3890*/  FFMA.FTZ R162, R162, c[0x0][0x2d0], -R59 ;  /* 0x0000b400a2a27a23 */ /* 0x000fe2000001083b */
[----:B---3--:R-:W-:Y:S01]  /*38a0*/  F2FP.PACK_AB R115, R51, R52 ;  /* 0x000000343373723e */ /* 0x008fe200000000ff */
[----:B------:R-:W-:Y:S01]  /*38b0*/  MUFU.EX2 R49, R49 ;  /* 0x0000003100317308 */ /* 0x000fe20000000800 */
[----:B------:R-:W-:-:S02]  /*38c0*/  FFMA.FTZ R193, R193, c[0x0][0x2d0], -R64 ;  /* 0x0000b400c1c17a23 */ /* 0x000fc40000010840 */
[--C-:B------:R-:W-:Y:S02]  /*38d0*/  FFMA.FTZ R192, R192, c[0x0][0x2d0], -R64.reuse ;  /* 0x0000b400c0c07a23 */ /* 0x100fe40000010840 */
[--C-:B------:R-:W-:Y:S01]  /*38e0*/  FFMA.FTZ R167, R167, c[0x0][0x2d0], -R64.reuse ;  /* 0x0000b400a7a77a23 */ /* 0x100fe20000010840 */
[C---:B------:R-:W-:Y:S01]  /*38f0*/  HMMA.16816.F32 R84, R112.reuse, R88, RZ ;  /* 0x000000587054723c */ /* 0x040fe200000018ff */
[--C-:B------:R-:W-:Y:S01]  /*3900*/  FFMA.FTZ R166, R166, c[0x0][0x2d0], -R64.reuse ;  /* 0x0000b400a6a67a23 */ /* 0x100fe20000010840 */
[----:B------:R-:W-:Y:S01]  /*3910*/  MUFU.EX2 R48, R48 ;  /* 0x0000003000307308 */ /* 0x000fe20000000800 */
[--C-:B------:R-:W-:Y:S02]  /*3920*/  FFMA.FTZ R165, R165, c[0x0][0x2d0], -R59.reuse ;  /* 0x0000b400a5a57a23 */ /* 0x100fe4000001083b */
[--C-:B------:R-:W-:Y:S02]  /*3930*/  FFMA.FTZ R164, R164, c[0x0][0x2d0], -R59.reuse ;  /* 0x0000b400a4a47a23 */ /* 0x100fe4000001083b */
[--C-:B------:R-:W-:Y:S01]  /*3940*/  FFMA.FTZ R163, R163, c[0x0][0x2d0], -R59.reuse ;  /* 0x0000b400a3a37a23 */ /* 0x100fe2000001083b */
[----:B------:R-:W-:Y:S01]  /*3950*/  HMMA.16816.F32 R88, R112, R90, RZ ;  /* 0x0000005a7058723c */ /* 0x000fe200000018ff */
[----:B------:R-:W-:Y:S01]  /*3960*/  FFMA.FTZ R160, R160, c[0x0][0x2d0], -R59 ;  /* 0x0000b400a0a07a23 */ /* 0x000fe2000001083b */
[----:B------:R-:W-:Y:S01]  /*3970*/  MUFU.EX2 R45, R45 ;  /* 0x0000002d002d7308 */ /* 0x000fe20000000800 */
[----:B------:R-:W-:-:S02]  /*3980*/  FFMA.FTZ R155, R155, c[0x0][0x2d0], -R64 ;  /* 0x0000b4009b9b7a23 */ /* 0x000fc40000010840 */
[--C-:B------:R-:W-:Y:S02]  /*3990*/  FFMA.FTZ R154, R154, c[0x0][0x2d0], -R64.reuse ;  /* 0x0000b4009a9a7a23 */ /* 0x100fe40000010840 */
[--C-:B------:R-:W-:Y:S01]  /*39a0*/  FFMA.FTZ R153, R153, c[0x0][0x2d0], -R64.reuse ;  /* 0x0000b40099997a23 */ /* 0x100fe20000010840 */
[C---:B------:R-:W-:Y:S01]  /*39b0*/  HMMA.16816.F32 R92, R112.reuse, R96, RZ ;  /* 0x00000060705c723c */ /* 0x040fe200000018ff */
[----:B------:R-:W-:Y:S01]  /*39c0*/  FFMA.FTZ R152, R152, c[0x0][0x2d0], -R64 ;  /* 0x0000b40098987a23 */ /* 0x000fe20000010840 */
[----:B------:R-:W2:Y:S01]  /*39d0*/  MUFU.EX2 R47, R47 ;  /* 0x0000002f002f7308 */ /* 0x000ea20000000800 */
[--C-:B------:R-:W-:Y:S02]  /*39e0*/  FFMA.FTZ R151, R151, c[0x0][0x2d0], -R59.reuse ;  /* 0x0000b40097977a23 */ /* 0x100fe4000001083b */
[--C-:B------:R-:W-:Y:S02]  /*39f0*/  FFMA.FTZ R150, R150, c[0x0][0x2d0], -R59.reuse ;  /* 0x0000b40096967a23 */ /* 0x100fe4000001083b */
[--C-:B------:R-:W-:Y:S01]  /*3a00*/  FFMA.FTZ R149, R149, c[0x0][0x2d0], -R59.reuse ;  /* 0x0000b40095957a23 */ /* 0x100fe2000001083b */
[----:B------:R-:W-:Y:S01]  /*3a10*/  HMMA.16816.F32 R96, R112, R98, RZ ;  /* 0x000000627060723c */ /* 0x000fe200000018ff */
[----:B------:R-:W-:Y:S01]  /*3a20*/  FFMA.FTZ R146, R146, c[0x0][0x2d0], -R59 ;  /* 0x0000b40092927a23 */ /* 0x000fe2000001083b */
[----:B------:R-:W3:Y:S01]  /*3a30*/  MUFU.EX2 R46, R46 ;  /* 0x0000002e002e7308 */ /* 0x000ee20000000800 */
[----:B------:R-:W-:-:S02]  /*3a40*/  FADD.FTZ R55, R56, R55 ;  /* 0x0000003738377221 */ /* 0x000fc40000010000 */
[----:B------:R-:W-:Y:S02]  /*3a50*/  FADD.FTZ R57, R58, R57 ;  /* 0x000000393a397221 */ /* 0x000fe40000010000 */
[----:B------:R-:W-:Y:S01]  /*3a60*/  FADD.FTZ R54, R54, R55 ;  /* 0x0000003736367221 */ /* 0x000fe20000010000 */
[C---:B------:R-:W-:Y:S01]  /*3a70*/  HMMA.16816.F32 R128, R112.reuse, R124, RZ ;  /* 0x0000007c7080723c */ /* 0x040fe200000018ff */
[----:B------:R-:W-:Y:S01]  /*3a80*/  FADD.FTZ R57, R52, R57 ;  /* 0x0000003934397221 */ /* 0x000fe20000010000 */
[----:B------:R-:W-:Y:S01]  /*3a90*/  MUFU.EX2 R43, R43 ;  /* 0x0000002b002b7308 */ /* 0x000fe20000000800 */
[----:B------:R-:W-:Y:S02]  /*3aa0*/  FFMA.FTZ R251, R65, c[0x0][0x2d0], -R64 ;  /* 0x0000b40041fb7a23 */ /* 0x000fe40000010840 */
[----:B------:R-:W-:Y:S02]  /*3ab0*/  FFMA.FTZ R250, R60, c[0x0][0x2d0], -R59 ;  /* 0x0000b4003cfa7a23 */ /* 0x000fe4000001083b */
[----:B------:R-:W-:Y:S01]  /*3ac0*/  FADD.FTZ R54, R50, R54 ;  /* 0x0000003632367221 */ /* 0x000fe20000010000 */
[----:B------:R-:W-:Y:S01]  /*3ad0*/  HMMA.16816.F32 R68, R112, R72, RZ ;  /* 0x000000487044723c */ /* 0x000fe200000018ff */
[----:B------:R-:W-:Y:S01]  /*3ae0*/  FADD.FTZ R51, R51, R57 ;  /* 0x0000003933337221 */ /* 0x000fe20000010000 */
[----:B------:R-:W1:Y:S03]  /*3af0*/  MUFU.EX2 R42, R42 ;  /* 0x0000002a002a7308 */ /* 0x000e660000000800 */
[----:B--2---:R-:W-:-:S03]  /*3b00*/  FADD.FTZ R51, R47, R51 ;  /* 0x000000332f337221 */ /* 0x004fc60000010000 */
[C---:B------:R-:W-:Y:S02]  /*3b10*/  HMMA.16816.F32 R76, R112.reuse, R80, RZ ;  /* 0x00000050704c723c */ /* 0x040fe400000018ff */
[----:B------:R-:W-:Y:S06]  /*3b20*/  MUFU.EX2 R44, R44 ;  /* 0x0000002c002c7308 */ /* 0x000fec0000000800 */
[C---:B------:R-:W-:Y:S02]  /*3b30*/  HMMA.16816.F32 R120, R112.reuse, R100, RZ ;  /* 0x000000647078723c */ /* 0x040fe400000018ff */
[----:B------:R-:W-:Y:S06]  /*3b40*/  MUFU.EX2 R41, R41 ;  /* 0x0000002900297308 */ /* 0x000fec0000000800 */
[C---:B------:R-:W-:Y:S02]  /*3b50*/  HMMA.16816.F32 R104, R112.reuse, R108, RZ ;  /* 0x0000006c7068723c */ /* 0x040fe400000018ff */
[----:B------:R-:W-:Y:S06]  /*3b60*/  MUFU.EX2 R40, R40 ;  /* 0x0000002800287308 */ /* 0x000fec0000000800 */
[C---:B------:R-:W-:Y:S02]  /*3b70*/  HMMA.16816.F32 R124, R112.reuse, R126, RZ ;  /* 0x0000007e707c723c */ /* 0x040fe400000018ff */
[----:B------:R-:W-:Y:S06]  /*3b80*/  MUFU.EX2 R33, R33 ;  /* 0x0000002100217308 */ /* 0x000fec0000000800 */
[C---:B------:R-:W-:Y:S02]  /*3b90*/  HMMA.16816.F32 R72, R112.reuse, R74, RZ ;  /* 0x0000004a7048723c */ /* 0x040fe400000018ff */
[----:B------:R-:W2:Y:S06]  /*3ba0*/  MUFU.EX2 R35, R35 ;  /* 0x0000002300237308 */ /* 0x000eac0000000800 */
[C---:B------:R-:W-:Y:S02]  /*3bb0*/  HMMA.16816.F32 R80, R112.reuse, R82, RZ ;  /* 0x000000527050723c */ /* 0x040fe400000018ff */
[----:B------:R-:W1:Y:S06]  /*3bc0*/  MUFU.EX2 R34, R34 ;  /* 0x0000002200227308 */ /* 0x000e6c0000000800 */
[C---:B------:R-:W-:Y:S02]  /*3bd0*/  HMMA.16816.F32 R100, R112.reuse, R102, RZ ;  /* 0x000000667064723c */ /* 0x040fe400000018ff */
[----:B------:R-:W-:Y:S06]  /*3be0*/  MUFU.EX2 R2, R2 ;  /* 0x0000000200027308 */ /* 0x000fec0000000800 */
[C---:B------:R-:W-:Y:S02]  /*3bf0*/  HMMA.16816.F32 R108, R112.reuse, R110, RZ ;  /* 0x0000006e706c723c */ /* 0x040fe400000018ff */
[----:B------:R-:W1:Y:S06]  /*3c00*/  MUFU.EX2 R0, R0 ;  /* 0x0000000000007308 */ /* 0x000e6c0000000800 */
[C---:B------:R-:W-:Y:S02]  /*3c10*/  HMMA.16816.F32 R116, R112.reuse, R4, RZ ;  /* 0x000000047074723c */ /* 0x040fe400000018ff */
[----:B------:R-:W-:Y:S05]  /*3c20*/  MUFU.EX2 R134, R134 ;  /* 0x0000008600867308 */ /* 0x000fea0000000800 */
[----:B------:R-:W-:Y:S01]  /*3c30*/  F2FP.PACK_AB R4, R49, R53 ;  /* 0x000000353104723e */ /* 0x000fe200000000ff */
[----:B------:R-:W-:Y:S01]  /*3c40*/  HMMA.16816.F32 R112, R112, R6, RZ ;  /* 0x000000067070723c */ /* 0x000fe200000018ff */
[----:B---3--:R-:W-:Y:S01]  /*3c50*/  F2FP.PACK_AB R5, R46, R47 ;  /* 0x0000002f2e05723e */ /* 0x008fe200000000ff */
[----:B------:R-:W-:Y:S01]  /*3c60*/  MUFU.EX2 R135, R135 ;  /* 0x0000008700877308 */ /* 0x000fe20000000800 */
[----:B------:R-:W-:-:S02]  /*3c70*/  FADD.FTZ R53, R53, R54 ;  /* 0x0000003635357221 */ /* 0x000fc40000010000 */
[----:B------:R-:W-:Y:S02]  /*3c80*/  FADD.FTZ R46, R46, R51 ;  /* 0x000000332e2e7221 */ /* 0x000fe40000010000 */
[----:B------:R-:W-:Y:S01]  /*3c90*/  F2FP.PACK_AB R6, R45, R48 ;  /* 0x000000302d06723e */ /* 0x000fe200000000ff */
[----:B------:R-:W-:Y:S01]  /*3ca0*/  FADD.FTZ R53, R49, R53 ;  /* 0x0000003531357221 */ /* 0x000fe20000010000 */
[----:B-1----:R-:W-:Y:S01]  /*3cb0*/  F2FP.PACK_AB R7, R42, R43 ;  /* 0x0000002b2a07723e */ /* 0x002fe200000000ff */
[----:B------:R-:W-:Y:S01]  /*3cc0*/  MUFU.EX2 R145, R145 ;  /* 0x0000009100917308 */ /* 0x000fe20000000800 */
[----:B------:R-:W-:Y:S02]  /*3cd0*/  FADD.FTZ R46, R43, R46 ;  /* 0x0000002e2b2e7221 */ /* 0x000fe40000010000 */
[----:B------:R-:W-:Y:S02]  /*3ce0*/  FADD.FTZ R48, R48, R53 ;  /* 0x0000003530307221 */ /* 0x000fe40000010000 */
[----:B------:R-:W-:Y:S01]  /*3cf0*/  FADD.FTZ R42, R42, R46 ;  /* 0x0000002e2a2a7221 */ /* 0x000fe20000010000 */
[----:B------:R-:W-:Y:S01]  /*3d00*/  HMMA.16816.F32 R84, R4, R12, R84 ;  /* 0x0000000c0454723c */ /* 0x000fe20000001854 */
[----:B------:R-:W-:Y:S01]  /*3d10*/  FADD.FTZ R48, R45, R48 ;  /* 0x000000302d307221 */ /* 0x000fe20000010000 */
[----:B------:R-:W-:Y:S01]  /*3d20*/  MUFU.EX2 R144, R144 ;  /* 0x0000009000907308 */ /* 0x000fe20000000800 */
[----:B--2---:R-:W-:-:S05]  /*3d30*/  FADD.FTZ R42, R35, R42 ;  /* 0x0000002a232a7221 */ /* 0x004fca0000010000 */
[C---:B------:R-:W-:Y:S01]  /*3d40*/  HMMA.16816.F32 R88, R4.reuse, R14, R88 ;  /* 0x0000000e0458723c */ /* 0x040fe20000001858 */
[----:B------:R-:W1:Y:S01]  /*3d50*/  LDSM.16.MT88.4 R12, [R228+0x4900] ;  /* 0x00490000e40c783b */ /* 0x000e620000004200 */
[----:B------:R-:W2:Y:S06]  /*3d60*/  MUFU.EX2 R147, R147 ;  /* 0x0000009300937308 */ /* 0x000eac0000000800 */
[C---:B------:R-:W-:Y:S02]  /*3d70*/  HMMA.16816.F32 R92, R4.reuse, R8, R92 ;  /* 0x00000008045c723c */ /* 0x040fe4000000185c */
[----:B------:R-:W3:Y:S06]  /*3d80*/  MUFU.EX2 R148, R148 ;  /* 0x0000009400947308 */ /* 0x000eec0000000800 */
[C---:B------:R-:W-:Y:S01]  /*3d90*/  HMMA.16816.F32 R96, R4.reuse, R10, R96 ;  /* 0x0000000a0460723c */ /* 0x040fe20000001860 */
[----:B------:R-:W1:Y:S01]  /*3da0*/  LDSM.16.MT88.4 R8, [R228+0x1100] ;  /* 0x00110000e408783b */ /* 0x000e620000004200 */
[----:B------:R-:W-:Y:S06]  /*3db0*/  MUFU.EX2 R156, R156 ;  /* 0x0000009c009c7308 */ /* 0x000fec0000000800 */
[C---:B------:R-:W-:Y:S02]  /*3dc0*/  HMMA.16816.F32 R128, R4.reuse, R24, R128 ;  /* 0x000000180480723c */ /* 0x040fe40000001880 */
[----:B------:R-:W-:Y:S06]  /*3dd0*/  MUFU.EX2 R158, R158 ;  /* 0x0000009e009e7308 */ /* 0x000fec0000000800 */
[C---:B------:R-:W-:Y:S01]  /*3de0*/  HMMA.16816.F32 R124, R4.reuse, R26, R124 ;  /* 0x0000001a047c723c */ /* 0x040fe2000000187c */
[----:B------:R-:W-:Y:S01]  /*3df0*/  LDSM.16.MT88.4 R24, [R232+0x1100] ;  /* 0x00110000e818783b */ /* 0x000fe20000004200 */
[----:B------:R-:W-:Y:S06]  /*3e00*/  MUFU.EX2 R159, R159 ;  /* 0x0000009f009f7308 */ /* 0x000fec0000000800 */
[C---:B----4-:R-:W-:Y:S02]  /*3e10*/  HMMA.16816.F32 R68, R4.reuse, R20, R68 ;  /* 0x000000140444723c */ /* 0x050fe40000001844 */
[----:B------:R-:W-:Y:S06]  /*3e20*/  MUFU.EX2 R161, R161 ;  /* 0x000000a100a17308 */ /* 0x000fec0000000800 */
[C---:B------:R-:W-:Y:S01]  /*3e30*/  HMMA.16816.F32 R72, R4.reuse, R22, R72 ;  /* 0x000000160448723c */ /* 0x040fe20000001848 */
[----:B------:R-:W-:Y:S01]  /*3e40*/  LDSM.16.MT88.4 R20, [R230+0x1100] ;  /* 0x00110000e614783b */ /* 0x000fe20000004200 */
[----:B------:R-:W-:Y:S06]  /*3e50*/  MUFU.EX2 R162, R162 ;  /* 0x000000a200a27308 */ /* 0x000fec0000000800 */
[C---:B------:R-:W-:Y:S02]  /*3e60*/  HMMA.16816.F32 R76, R4.reuse, R16, R76 ;  /* 0x00000010044c723c */ /* 0x040fe4000000184c */
[----:B------:R-:W-:Y:S06]  /*3e70*/  MUFU.EX2 R193, R193 ;  /* 0x000000c100c17308 */ /* 0x000fec0000000800 */
[C---:B------:R-:W-:Y:S01]  /*3e80*/  HMMA.16816.F32 R80, R4.reuse, R18, R80 ;  /* 0x000000120450723c */ /* 0x040fe20000001850 */
[----:B------:R-:W4:Y:S01]  /*3e90*/  LDSM.16.MT88.4 R16, [R229+0x1100] ;  /* 0x00110000e510783b */ /* 0x000f220000004200 */
[----:B------:R-:W-:Y:S06]  /*3ea0*/  MUFU.EX2 R192, R192 ;  /* 0x000000c000c07308 */ /* 0x000fec0000000800 */
[C---:B------:R-:W-:Y:S02]  /*3eb0*/  HMMA.16816.F32 R120, R4.reuse, R36, R120 ;  /* 0x000000240478723c */ /* 0x040fe40000001878 */
[----:B------:R-:W-:Y:S06]  /*3ec0*/  MUFU.EX2 R167, R167 ;  /* 0x000000a700a77308 */ /* 0x000fec0000000800 */
[C---:B------:R-:W-:Y:S01]  /*3ed0*/  HMMA.16816.F32 R100, R4.reuse, R38, R100 ;  /* 0x000000260464723c */ /* 0x040fe20000001864 */
[----:B------:R-:W-:Y:S01]  /*3ee0*/  LDSM.16.MT88.4 R36, [R230+0x5100] ;  /* 0x00510000e624783b */ /* 0x000fe20000004200 */
[----:B------:R-:W-:Y:S06]  /*3ef0*/  MUFU.EX2 R166, R166 ;  /* 0x000000a600a67308 */ /* 0x000fec0000000800 */
[C---:B-----5:R-:W-:Y:S02]  /*3f00*/  HMMA.16816.F32 R104, R4.reuse, R28, R104 ;  /* 0x0000001c0468723c */ /* 0x060fe40000001868 */
[----:B------:R-:W-:Y:S06]  /*3f10*/  MUFU.EX2 R165, R165 ;  /* 0x000000a500a57308 */ /* 0x000fec0000000800 */
[C---:B------:R-:W-:Y:S01]  /*3f20*/  HMMA.16816.F32 R108, R4.reuse, R30, R108 ;  /* 0x0000001e046c723c */ /* 0x040fe2000000186c */
[----:B------:R-:W-:Y:S01]  /*3f30*/  LDSM.16.MT88.4 R28, [R229+0x5100] ;  /* 0x00510000e51c783b */ /* 0x000fe20000004200 */
[----:B------:R-:W-:Y:S06]  /*3f40*/  MUFU.EX2 R164, R164 ;  /* 0x000000a400a47308 */ /* 0x000fec0000000800 */
[C---:B-1----:R-:W-:Y:S02]  /*3f50*/  HMMA.16816.F32 R116, R4.reuse, R12, R116 ;  /* 0x0000000c0474723c */ /* 0x042fe40000001874 */
[----:B------:R-:W-:Y:S06]  /*3f60*/  MUFU.EX2 R163, R163 ;  /* 0x000000a300a37308 */ /* 0x000fec0000000800 */
[----:B------:R-:W-:Y:S01]  /*3f70*/  HMMA.16816.F32 R112, R4, R14, R112 ;  /* 0x0000000e0470723c */ /* 0x000fe20000001870 */
[----:B------:R-:W1:Y:S01]  /*3f80*/  LDSM.16.MT88.4 R12, [R232+0x5100] ;  /* 0x00510000e80c783b */ /* 0x000e620000004200 */
[----:B------:R-:W-:Y:S05]  /*3f90*/  MUFU.EX2 R160, R160 ;  /* 0x000000a000a07308 */ /* 0x000fea0000000800 */
[----:B------:R-:W-:Y:S01]  /*3fa0*/  F2FP.PACK_AB R4, R41, R44 ;  /* 0x0000002c2904723e */ /* 0x000fe200000000ff */
[----:B------:R-:W-:Y:S01]  /*3fb0*/  FADD.FTZ R44, R44, R48 ;  /* 0x000000302c2c7221 */ /* 0x000fe20000010000 */
[----:B------:R-:W-:Y:S01]  /*3fc0*/  F2FP.PACK_AB R6, R33, R40 ;  /* 0x000000282106723e */ /* 0x000fe200000000ff */
[----:B------:R-:W-:Y:S01]  /*3fd0*/  MUFU.EX2 R155, R155 ;  /* 0x0000009b009b7308 */ /* 0x000fe20000000800 */
[----:B------:R-:W-:Y:S01]  /*3fe0*/  F2FP.PACK_AB R5, R34, R35 ;  /* 0x000000232205723e */ /* 0x000fe200000000ff */
[----:B------:R-:W-:Y:S01]  /*3ff0*/  FADD.FTZ R44, R41, R44 ;  /* 0x0000002c292c7221 */ /* 0x000fe20000010000 */
[----:B------:R-:W-:Y:S01]  /*4000*/  F2FP.PACK_AB R7, R0, R2 ;  /* 0x000000020007723e */ /* 0x000fe200000000ff */
[----:B------:R-:W-:-:S02]  /*4010*/  FADD.FTZ R34, R34, R42 ;  /* 0x0000002a22227221 */ /* 0x000fc40000010000 */
[----:B------:R-:W-:Y:S02]  /*4020*/  FADD.FTZ R40, R40, R44 ;  /* 0x0000002c28287221 */ /* 0x000fe40000010000 */
[----:B------:R-:W-:Y:S01]  /*4030*/  MUFU.EX2 R154, R154 ;  /* 0x0000009a009a7308 */ /* 0x000fe20000000800 */
[----:B------:R-:W-:Y:S01]  /*4040*/  FADD.FTZ R34, R2, R34 ;  /* 0x0000002202227221 */ /* 0x000fe20000010000 */
[----:B------:R-:W-:Y:S01]  /*4050*/  HMMA.16816.F32 R84, R4, R8, R84 ;  /* 0x000000080454723c */ /* 0x000fe20000001854 */
[----:B------:R-:W-:Y:S02]  /*4060*/  FADD.FTZ R40, R33, R40 ;  /* 0x0000002821287221 */ /* 0x000fe40000010000 */
[----:B------:R-:W-:-:S03]  /*4070*/  FADD.FTZ R0, R0, R34 ;  /* 0x0000002200007221 */ /* 0x000fc60000010000 */
[----:B------:R-:W-:Y:S01]  /*4080*/  MUFU.EX2 R153, R153 ;  /* 0x0000009900997308 */ /* 0x000fe20000000800 */
[----:B--2---:R-:W-:Y:S01]  /*4090*/  FADD.FTZ R0, R147, R0 ;  /* 0x0000000093007221 */ /* 0x004fe20000010000 */
[C---:B------:R-:W-:Y:S01]  /*40a0*/  HMMA.16816.F32 R88, R4.reuse, R10, R88 ;  /* 0x0000000a0458723c */ /* 0x040fe20000001858 */
[----:B------:R-:W2:Y:S05]  /*40b0*/  LDSM.16.MT88.4 R8, [R228+0x5100] ;  /* 0x00510000e408783b */ /* 0x000eaa0000004200 */
[----:B------:R-:W-:Y:S02]  /*40c0*/  MUFU.EX2 R152, R152 ;  /* 0x0000009800987308 */ /* 0x000fe40000000800 */
[C---:B----4-:R-:W-:Y:S06]  /*40d0*/  HMMA.16816.F32 R76, R4.reuse, R16, R76 ;  /* 0x00000010044c723c */ /* 0x050fec000000184c */
[----:B------:R-:W-:Y:S02]  /*40e0*/  MUFU.EX2 R151, R151 ;  /* 0x0000009700977308 */ /* 0x000fe40000000800 */
[C---:B------:R-:W-:Y:S01]  /*40f0*/  HMMA.16816.F32 R80, R4.reuse, R18, R80 ;  /* 0x000000120450723c */ /* 0x040fe20000001850 */
[----:B------:R-:W4:Y:S05]  /*4100*/  LDSM.16.MT88.4 R16, [R229+0x1900] ;  /* 0x00190000e510783b */ /* 0x000f2a0000004200 */
[----:B------:R-:W-:Y:S02]  /*4110*/  MUFU.EX2 R150, R150 ;  /* 0x0000009600967308 */ /* 0x000fe40000000800 */
[C---:B-1----:R-:W-:Y:S06]  /*4120*/  HMMA.16816.F32 R92, R4.reuse, R12, R92 ;  /* 0x0000000c045c723c */ /* 0x042fec000000185c */
[----:B------:R-:W-:Y:S02]  /*4130*/  MUFU.EX2 R149, R149 ;  /* 0x0000009500957308 */ /* 0x000fe40000000800 */
[C---:B------:R-:W-:Y:S01]  /*4140*/  HMMA.16816.F32 R96, R4.reuse, R14, R96 ;  /* 0x0000000e0460723c */ /* 0x040fe20000001860 */
[----:B------:R-:W1:Y:S05]  /*4150*/  LDSM.16.MT88.4 R12, [R228+0x1900] ;  /* 0x00190000e40c783b */ /* 0x000e6a0000004200 */
[----:B------:R-:W-:Y:S02]  /*4160*/  MUFU.EX2 R146, R146 ;  /* 0x0000009200927308 */ /* 0x000fe40000000800 */
[C---:B------:R-:W-:Y:S06]  /*4170*/  HMMA.16816.F32 R120, R4.reuse, R36, R120 ;  /* 0x000000240478723c */ /* 0x040fec0000001878 */
[----:B------:R-:W-:Y:S01]  /*4180*/  MUFU.EX2 R36, R197 ;  /* 0x000000c500247308 */ /* 0x000fe20000000800 */
[----:B------:R-:W-:Y:S01]  /*4190*/  FFMA.FTZ R37, R196, c[0x0][0x2d0], -R59 ;  /* 0x0000b400c4257a23 */ /* 0x000fe2000001083b */
[C---:B--2---:R-:W-:Y:S06]  /*41a0*/  HMMA.16816.F32 R116, R4.reuse, R8, R116 ;  /* 0x000000080474723c */ /* 0x044fec0000001874 */
[----:B------:R-:W2:Y:S02]  /*41b0*/  MUFU.EX2 R37, R37 ;  /* 0x0000002500257308 */ /* 0x000ea40000000800 */
[C---:B------:R-:W-:Y:S01]  /*41c0*/  HMMA.16816.F32 R112, R4.reuse, R10, R112 ;  /* 0x0000000a0470723c */ /* 0x040fe20000001870 */
[----:B------:R-:W5:Y:S05]  /*41d0*/  LDSM.16.MT88.4 R8, [R232+0x5900] ;  /* 0x00590000e808783b */ /* 0x000f6a0000004200 */
[----:B------:R-:W-:Y:S02]  /*41e0*/  MUFU.EX2 R251, R251 ;  /* 0x000000fb00fb7308 */ /* 0x000fe40000000800 */
[C---:B------:R-:W-:Y:S06]  /*41f0*/  HMMA.16816.F32 R68, R4.reuse, R20, R68 ;  /* 0x000000140444723c */ /* 0x040fec0000001844 */
[----:B------:R-:W-:Y:S02]  /*4200*/  MUFU.EX2 R250, R250 ;  /* 0x000000fa00fa7308 */ /* 0x000fe40000000800 */
[C---:B------:R-:W-:Y:S01]  /*4210*/  HMMA.16816.F32 R72, R4.reuse, R22, R72 ;  /* 0x000000160448723c */ /* 0x040fe20000001848 */
[----:B------:R-:W1:Y:S07]  /*4220*/  LDSM.16.MT88.4 R20, [R230+0x1900] ;  /* 0x00190000e614783b */ /* 0x000e6e0000004200 */
[C---:B------:R-:W-:Y:S08]  /*4230*/  HMMA.16816.F32 R128, R4.reuse, R24, R128 ;  /* 0x000000180480723c */ /* 0x040ff00000001880 */
[C---:B------:R-:W-:Y:S01]  /*4240*/  HMMA.16816.F32 R124, R4.reuse, R26, R124 ;  /* 0x0000001a047c723c */ /* 0x040fe2000000187c */
[----:B------:R-:W1:Y:S07]  /*4250*/  LDSM.16.MT88.4 R24, [R232+0x1900] ;  /* 0x00190000e818783b */ /* 0x000e6e0000004200 */
[C---:B------:R-:W-:Y:S07]  /*4260*/  HMMA.16816.F32 R100, R4.reuse, R38, R100 ;  /* 0x000000260464723c */ /* 0x040fee0000001864 */
[--C-:B------:R-:W-:Y:S01]  /*4270*/  FFMA.FTZ R39, R157, c[0x0][0x2d0], -R64.reuse ;  /* 0x0000b4009d277a23 */ /* 0x100fe20000010840 */
[----:B------:R-:W-:Y:S01]  /*4280*/  HMMA.16816.F32 R104, R4, R28, R104 ;  /* 0x0000001c0468723c */ /* 0x000fe20000001868 */
[----:B------:R-:W-:-:S02]  /*4290*/  FFMA.FTZ R38, R195, c[0x0][0x2d0], -R64 ;  /* 0x0000b400c3267a23 */ /* 0x000fc40000010840 */
[----:B------:R-:W-:Y:S02]  /*42a0*/  FFMA.FTZ R157, R194, c[0x0][0x2d0], -R64 ;  /* 0x0000b400c29d7a23 */ /* 0x000fe40000010840 */
[----:B------:R-:W-:Y:S03]  /*42b0*/  MUFU.EX2 R39, R39 ;  /* 0x0000002700277308 */ /* 0x000fe60000000800 */
[----:B------:R-:W-:Y:S01]  /*42c0*/  HMMA.16816.F32 R108, R4, R30, R108 ;  /* 0x0000001e046c723c */ /* 0x000fe2000000186c */
[----:B------:R-:W-:Y:S04]  /*42d0*/  LDSM.16.MT88.4 R28, [R229+0x5900] ;  /* 0x00590000e51c783b */ /* 0x000fe80000004200 */
[----:B------:R-:W1:Y:S02]  /*42e0*/  MUFU.EX2 R38, R38 ;  /* 0x0000002600267308 */ /* 0x000e640000000800 */
[----:B------:R-:W-:Y:S01]  /*42f0*/  F2FP.PACK_AB R4, R135, R134 ;  /* 0x000000868704723e */ /* 0x000fe200000000ff */
[----:B------:R-:W-:Y:S01]  /*4300*/  FADD.FTZ R134, R134, R40 ;  /* 0x0000002886867221 */ /* 0x000fe20000010000 */
[----:B------:R-:W-:-:S02]  /*4310*/  F2FP.PACK_AB R6, R144, R145 ;  /* 0x000000919006723e */ /* 0x000fc400000000ff */
[C---:B---3--:R-:W-:Y:S01]  /*4320*/  F2FP.PACK_AB R5, R148.reuse, R147 ;  /* 0x000000939405723e */ /* 0x048fe200000000ff */
[----:B------:R-:W-:Y:S01]  /*4330*/  FADD.FTZ R134, R135, R134 ;  /* 0x0000008687867221 */ /* 0x000fe20000010000 */
[----:B--2---:R-:W-:Y:S01]  /*4340*/  F2FP.PACK_AB R7, R37, R36 ;  /* 0x000000242507723e */ /* 0x004fe200000000ff */
[----:B------:R-:W2:Y:S01]  /*4350*/  MUFU.EX2 R157, R157 ;  /* 0x0000009d009d7308 */ /* 0x000ea20000000800 */
[----:B------:R-:W-:Y:S02]  /*4360*/  FADD.FTZ R148, R148, R0 ;  /* 0x0000000094947221 */ /* 0x000fe40000010000 */
[----:B------:R-:W-:Y:S02]  /*4370*/  FADD.FTZ R145, R145, R134 ;  /* 0x0000008691917221 */ /* 0x000fe40000010000 */
[----:B------:R-:W-:Y:S01]  /*4380*/  FADD.FTZ R148, R36, R148 ;  /* 0x0000009424947221 */ /* 0x000fe20000010000 */
[----:B----4-:R-:W-:Y:S01]  /*4390*/  HMMA.16816.F32 R76, R4, R16, R76 ;  /* 0x00000010044c723c */ /* 0x010fe2000000184c */
[----:B------:R-:W-:-:S02]  /*43a0*/  FADD.FTZ R145, R144, R145 ;  /* 0x0000009190917221 */ /* 0x000fc40000010000 */
[----:B------:R-:W-:-:S05]  /*43b0*/  FADD.FTZ R148, R37, R148 ;  /* 0x0000009425947221 */ /* 0x000fca0000010000 */
[C---:B------:R-:W-:Y:S01]  /*43c0*/  HMMA.16816.F32 R80, R4.reuse, R18, R80 ;  /* 0x000000120450723c */ /* 0x040fe20000001850 */
[----:B------:R-:W3:Y:S07]  /*43d0*/  LDSM.16.MT88.4 R16, [R230+0x5900] ;  /* 0x00590000e610783b */ /* 0x000eee0000004200 */
[C---:B-1----:R-:W-:Y:S08]  /*43e0*/  HMMA.16816.F32 R84, R4.reuse, R12, R84 ;  /* 0x0000000c0454723c */ /* 0x042ff00000001854 */
[C---:B------:R-:W-:Y:S01]  /*43f0*/  HMMA.16816.F32 R88, R4.reuse, R14, R88 ;  /* 0x0000000e0458723c */ /* 0x040fe20000001858 */
[----:B------:R-:W1:Y:S07]  /*4400*/  LDSM.16.MT88.4 R12, [R228+0x5900] ;  /* 0x00590000e40c783b */ /* 0x000e6e0000004200 */
[C---:B-----5:R-:W-:Y:S08]  /*4410*/  HMMA.16816.F32 R92, R4.reuse, R8, R92 ;  /* 0x00000008045c723c */ /* 0x060ff0000000185c */
[C---:B------:R-:W-:Y:S01]  /*4420*/  HMMA.16816.F32 R96, R4.reuse, R10, R96 ;  /* 0x0000000a0460723c */ /* 0x040fe20000001860 */
[----:B------:R-:W4:Y:S07]  /*4430*/  LDSM.16.MT88.4 R8, [R230+0x2100] ;  /* 0x00210000e608783b */ /* 0x000f2e0000004200 */
[C---:B------:R-:W-:Y:S08]  /*4440*/  HMMA.16816.F32 R68, R4.reuse, R20, R68 ;  /* 0x000000140444723c */ /* 0x040ff00000001844 */
[C---:B------:R-:W-:Y:S01]  /*4450*/  HMMA.16816.F32 R72, R4.reuse, R22, R72 ;  /* 0x000000160448723c */ /* 0x040fe20000001848 */
[----:B------:R-:W5:Y:S07]  /*4460*/  LDSM.16.MT88.4 R20, [R229+0x2100] ;  /* 0x00210000e514783b */ /* 0x000f6e0000004200 */
[C---:B------:R-:W-:Y:S08]  /*4470*/  HMMA.16816.F32 R128, R4.reuse, R24, R128 ;  /* 0x000000180480723c */ /* 0x040ff00000001880 */
[C---:B------:R-:W-:Y:S01]  /*4480*/  HMMA.16816.F32 R124, R4.reuse, R26, R124 ;  /* 0x0000001a047c723c */ /* 0x040fe2000000187c */
[----:B------:R-:W-:Y:S07]  /*4490*/  LDSM.16.MT88.4 R24, [R232+0x2100] ;  /* 0x00210000e818783b */ /* 0x000fee0000004200 */
[C---:B---3--:R-:W-:Y:S08]  /*44a0*/  HMMA.16816.F32 R120, R4.reuse, R16, R120 ;  /* 0x000000100478723c */ /* 0x048ff00000001878 */
[C---:B------:R-:W-:Y:S01]  /*44b0*/  HMMA.16816.F32 R100, R4.reuse, R18, R100 ;  /* 0x000000120464723c */ /* 0x040fe20000001864 */
[----:B------:R-:W3:Y:S07]  /*44c0*/  LDSM.16.MT88.4 R16, [R228+0x2100] ;  /* 0x00210000e410783b */ /* 0x000eee0000004200 */
[C---:B------:R-:W-:Y:S08]  /*44d0*/  HMMA.16816.F32 R104, R4.reuse, R28, R104 ;  /* 0x0000001c0468723c */ /* 0x040ff00000001868 */
[C---:B------:R-:W-:Y:S01]  /*44e0*/  HMMA.16816.F32 R108, R4.reuse, R30, R108 ;  /* 0x0000001e046c723c */ /* 0x040fe2000000186c */
[----:B------:R-:W-:Y:S07]  /*44f0*/  LDSM.16.MT88.4 R28, [R229+0x6100] ;  /* 0x00610000e51c783b */ /* 0x000fee0000004200 */
[C---:B-1----:R-:W-:Y:S08]  /*4500*/  HMMA.16816.F32 R116, R4.reuse, R12, R116 ;  /* 0x0000000c0474723c */ /* 0x042ff00000001874 */
[----:B------:R-:W-:Y:S01]  /*4510*/  HMMA.16816.F32 R112, R4, R14, R112 ;  /* 0x0000000e0470723c */ /* 0x000fe20000001870 */
[----:B------:R-:W1:Y:S06]  /*4520*/  LDSM.16.MT88.4 R12, [R232+0x6100] ;  /* 0x00610000e80c783b */ /* 0x000e6c0000004200 */
[----:B------:R-:W-:Y:S01]  /*4530*/  F2FP.PACK_AB R4, R39, R38 ;  /* 0x000000262704723e */ /* 0x000fe200000000ff */
[----:B------:R-:W-:Y:S01]  /*4540*/  FADD.FTZ R38, R38, R145 ;  /* 0x0000009126267221 */ /* 0x000fe20000010000 */
[----:B--2---:R-:W-:-:S02]  /*4550*/  F2FP.PACK_AB R6, R156, R157 ;  /* 0x0000009d9c06723e */ /* 0x004fc400000000ff */
[----:B------:R-:W-:Y:S01]  /*4560*/  F2FP.PACK_AB R5, R159, R158 ;  /* 0x0000009e9f05723e */ /* 0x000fe200000000ff */
[----:B------:R-:W-:Y:S01]  /*4570*/  FADD.FTZ R158, R158, R148 ;  /* 0x000000949e9e7221 */ /* 0x000fe20000010000 */
[----:B------:R-:W-:Y:S01]  /*4580*/  F2FP.PACK_AB R7, R162, R161 ;  /* 0x000000a1a207723e */ /* 0x000fe200000000ff */
[----:B------:R-:W-:Y:S02]  /*4590*/  FADD.FTZ R38, R39, R38 ;  /* 0x0000002627267221 */ /* 0x000fe40000010000 */
[----:B------:R-:W-:Y:S02]  /*45a0*/  FADD.FTZ R158, R159, R158 ;  /* 0x0000009e9f9e7221 */ /* 0x000fe40000010000 */
[----:B------:R-:W-:Y:S02]  /*45b0*/  FADD.FTZ R157, R157, R38 ;  /* 0x000000269d9d7221 */ /* 0x000fe40000010000 */
[----:B----4-:R-:W-:Y:S01]  /*45c0*/  HMMA.16816.F32 R68, R4, R8, R68 ;  /* 0x000000080444723c */ /* 0x010fe20000001844 */
[----:B------:R-:W-:-:S02]  /*45d0*/  FADD.FTZ R161, R161, R158 ;  /* 0x0000009ea1a17221 */ /* 0x000fc40000010000 */
[----:B------:R-:W-:Y:S02]  /*45e0*/  FADD.FTZ R157, R156, R157 ;  /* 0x0000009d9c9d7221 */ /* 0x000fe40000010000 */
[----:B------:R-:W-:-:S03]  /*45f0*/  FADD.FTZ R161, R162, R161 ;  /* 0x000000a1a2a17221 */ /* 0x000fc60000010000 */
[C---:B------:R-:W-:Y:S01]  /*4600*/  HMMA.16816.F32 R72, R4.reuse, R10, R72 ;  /* 0x0000000a0448723c */ /* 0x040fe20000001848 */
[----:B------:R-:W2:Y:S07]  /*4610*/  LDSM.16.MT88.4 R8, [R230+0x6100] ;  /* 0x00610000e608783b */ /* 0x000eae0000004200 */
[C---:B-----5:R-:W-:Y:S08]  /*4620*/  HMMA.16816.F32 R76, R4.reuse, R20, R76 ;  /* 0x00000014044c723c */ /* 0x060ff0000000184c */
[C---:B------:R-:W-:Y:S01]  /*4630*/  HMMA.16816.F32 R80, R4.reuse, R22, R80 ;  /* 0x000000160450723c */ /* 0x040fe20000001850 */
[----:B------:R-:W4:Y:S07]  /*4640*/  LDSM.16.MT88.4 R20, [R228+0x6100] ;  /* 0x00610000e414783b */ /* 0x000f2e0000004200 */
[C---:B---3--:R-:W-:Y:S08]  /*4650*/  HMMA.16816.F32 R84, R4.reuse, R16, R84 ;  /* 0x000000100454723c */ /* 0x048ff00000001854 */
[C---:B------:R-:W-:Y:S01]  /*4660*/  HMMA.16816.F32 R88, R4.reuse, R18, R88 ;  /* 0x000000120458723c */ /* 0x040fe20000001858 */
[----:B------:R-:W3:Y:S07]  /*4670*/  LDSM.16.MT88.4 R16, [R232+0x2900] ;  /* 0x00290000e810783b */ /* 0x000eee0000004200 */
[C---:B-1----:R-:W-:Y:S08]  /*4680*/  HMMA.16816.F32 R92, R4.reuse, R12, R92 ;  /* 0x0000000c045c723c */ /* 0x042ff0000000185c */
[C---:B------:R-:W-:Y:S01]  /*4690*/  HMMA.16816.F32 R96, R4.reuse, R14, R96 ;  /* 0x0000000e0460723c */ /* 0x040fe20000001860 */
[----:B------:R-:W1:Y:S07]  /*46a0*/  LDSM.16.MT88.4 R12, [R229+0x2900] ;  /* 0x00290000e50c783b */ /* 0x000e6e0000004200 */
[C---:B--2---:R-:W-:Y:S08]  /*46b0*/  HMMA.16816.F32 R120, R4.reuse, R8, R120 ;  /* 0x000000080478723c */ /* 0x044ff00000001878 */
[C---:B------:R-:W-:Y:S01]  /*46c0*/  HMMA.16816.F32 R100, R4.reuse, R10, R100 ;  /* 0x0000000a0464723c */ /* 0x040fe20000001864 */
[----:B------:R-:W2:Y:S07]  /*46d0*/  LDSM.16.MT88.4 R8, [R228+0x2900] ;  /* 0x00290000e408783b */ /* 0x000eae0000004200 */
[C---:B------:R-:W-:Y:S08]  /*46e0*/  HMMA.16816.F32 R128, R4.reuse, R24, R128 ;  /* 0x000000180480723c */ /* 0x040ff00000001880 */
[C---:B------:R-:W-:Y:S01]  /*46f0*/  HMMA.16816.F32 R124, R4.reuse, R26, R124 ;  /* 0x0000001a047c723c */ /* 0x040fe2000000187c */
[----:B------:R-:W-:Y:S07]  /*4700*/  LDSM.16.MT88.4 R24, [R230+0x2900] ;  /* 0x00290000e618783b */ /* 0x000fee0000004200 */
[C---:B------:R-:W-:Y:S08]  /*4710*/  HMMA.16816.F32 R104, R4.reuse, R28, R104 ;  /* 0x0000001c0468723c */ /* 0x040ff00000001868 */
[C---:B------:R-:W-:Y:S01]  /*4720*/  HMMA.16816.F32 R108, R4.reuse, R30, R108 ;  /* 0x0000001e046c723c */ /* 0x040fe2000000186c */
[----:B------:R-:W-:Y:S07]  /*4730*/  LDSM.16.MT88.4 R28, [R232+0x3100] ;  /* 0x00310000e81c783b */ /* 0x000fee0000004200 */
[C---:B----4-:R-:W-:Y:S08]  /*4740*/  HMMA.16816.F32 R116, R4.reuse, R20, R116 ;  /* 0x000000140474723c */ /* 0x050ff00000001874 */
[----:B------:R-:W-:Y:S01]  /*4750*/  HMMA.16816.F32 R112, R4, R22, R112 ;  /* 0x000000160470723c */ /* 0x000fe20000001870 */
[----:B------:R-:W4:Y:S06]  /*4760*/  LDSM.16.MT88.4 R20, [R232+0x6900] ;  /* 0x00690000e814783b */ /* 0x000f2c0000004200 */
[----:B------:R-:W-:Y:S01]  /*4770*/  F2FP.PACK_AB R4, R192, R193 ;  /* 0x000000c1c004723e */ /* 0x000fe200000000ff */
[----:B------:R-:W-:Y:S01]  /*4780*/  FADD.FTZ R193, R193, R157 ;  /* 0x0000009dc1c17221 */ /* 0x000fe20000010000 */
[----:B------:R-:W-:-:S02]  /*4790*/  F2FP.PACK_AB R6, R166, R167 ;  /* 0x000000a7a606723e */ /* 0x000fc400000000ff */
[----:B------:R-:W-:Y:S01]  /*47a0*/  F2FP.PACK_AB R5, R164, R165 ;  /* 0x000000a5a405723e */ /* 0x000fe200000000ff */
[----:B------:R-:W-:Y:S01]  /*47b0*/  FADD.FTZ R165, R165, R161 ;  /* 0x000000a1a5a57221 */ /* 0x000fe20000010000 */
[----:B------:R-:W-:Y:S01]  /*47c0*/  F2FP.PACK_AB R7, R160, R163 ;  /* 0x000000a3a007723e */ /* 0x000fe200000000ff */
[----:B------:R-:W-:Y:S02]  /*47d0*/  FADD.FTZ R193, R192, R193 ;  /* 0x000000c1c0c17221 */ /* 0x000fe40000010000 */
[----:B------:R-:W-:Y:S02]  /*47e0*/  FADD.FTZ R165, R164, R165 ;  /* 0x000000a5a4a57221 */ /* 0x000fe40000010000 */
[----:B------:R-:W-:Y:S02]  /*47f0*/  FADD.FTZ R167, R167, R193 ;  /* 0x000000c1a7a77221 */ /* 0x000fe40000010000 */
[----:B---3--:R-:W-:Y:S01]  /*4800*/  HMMA.16816.F32 R128, R4, R16, R128 ;  /* 0x000000100480723c */ /* 0x008fe20000001880 */
[----:B------:R-:W-:-:S02]  /*4810*/  FADD.FTZ R163, R163, R165 ;  /* 0x000000a5a3a37221 */ /* 0x000fc40000010000 */
[----:B------:R-:W-:Y:S02]  /*4820*/  FADD.FTZ R167, R166, R167 ;  /* 0x000000a7a6a77221 */ /* 0x000fe40000010000 */
[----:B------:R-:W-:-:S03]  /*4830*/  FADD.FTZ R163, R160, R163 ;  /* 0x000000a3a0a37221 */ /* 0x000fc60000010000 */
        /* <DEDUP_REMOVED lines=8> */
[C---:B----4-:R-:W-:Y:S08]  /*48c0*/  HMMA.16816.F32 R92, R4.reuse, R20, R92 ;  /* 0x00000014045c723c */ /* 0x050ff0000000185c */
        /* <DEDUP_REMOVED lines=9> */
[C---:B------:R-:W-:Y:S01]  /*4960*/  HMMA.16816.F32 R96, R4.reuse, R22, R96 ;  /* 0x000000160460723c */ /* 0x040fe20000001860 */
[----:B------:R-:W-:Y:S07]  /*4970*/  LDSM.16.MT88.4 R20, [R229+0x3100] ;  /* 0x00310000e514783b */ /* 0x000fee0000004200 */
[C---:B------:R-:W-:Y:S08]  /*4980*/  HMMA.16816.F32 R68, R4.reuse, R24, R68 ;  /* 0x000000180444723c */ /* 0x040ff00000001844 */
        /* <DEDUP_REMOVED lines=23> */
[C---:B------:R-:W-:Y:S07]  /*4b00*/  HMMA.16816.F32 R128, R4.reuse, R28, R128 ;  /* 0x0000001c0480723c */ /* 0x040fee0000001880 */
[--C-:B------:R-:W-:Y:S01]  /*4b10*/  FFMA.FTZ R28, R62, c[0x0][0x2d0], -R59.reuse ;  /* 0x0000b4003e1c7a23 */ /* 0x100fe2000001083b */
[----:B----4-:R-:W-:Y:S01]  /*4b20*/  HMMA.16816.F32 R68, R4, R24, R68 ;  /* 0x000000180444723c */ /* 0x010fe20000001844 */
[----:B------:R-:W-:-:S04]  /*4b30*/  FFMA.FTZ R29, R61, c[0x0][0x2d0], -R59 ;  /* 0x0000b4003d1d7a23 */ /* 0x000fc8000001083b */
[----:B------:R-:W-:Y:S02]  /*4b40*/  MUFU.EX2 R28, R28 ;  /* 0x0000001c001c7308 */ /* 0x000fe40000000800 */
[--C-:B------:R-:W-:Y:S01]  /*4b50*/  FFMA.FTZ R24, R133, c[0x0][0x2d0], -R64.reuse ;  /* 0x0000b40085187a23 */ /* 0x100fe20000010840 */
[----:B------:R-:W-:Y:S01]  /*4b60*/  HMMA.16816.F32 R72, R4, R26, R72 ;  /* 0x0000001a0448723c */ /* 0x000fe20000001848 */
[----:B------:R-:W-:-:S04]  /*4b70*/  FFMA.FTZ R25, R67, c[0x0][0x2d0], -R64 ;  /* 0x0000b40043197a23 */ /* 0x000fc80000010840 */
[----:B------:R-:W4:Y:S02]  /*4b80*/  MUFU.EX2 R24, R24 ;  /* 0x0000001800187308 */ /* 0x000f240000000800 */
[----:B------:R-:W-:Y:S01]  /*4b90*/  FFMA.FTZ R26, R66, c[0x0][0x2d0], -R64 ;  /* 0x0000b400421a7a23 */ /* 0x000fe20000010840 */
[----:B------:R-:W-:Y:S01]  /*4ba0*/  HMMA.16816.F32 R124, R4, R30, R124 ;  /* 0x0000001e047c723c */ /* 0x000fe2000000187c */
[----:B------:R-:W-:-:S04]  /*4bb0*/  FFMA.FTZ R27, R63, c[0x0][0x2d0], -R59 ;  /* 0x0000b4003f1b7a23 */ /* 0x000fc8000001083b */
[----:B------:R-:W5:Y:S03]  /*4bc0*/  MUFU.EX2 R25, R25 ;  /* 0x0000001900197308 */ /* 0x000f660000000800 */
[C---:B------:R-:W-:Y:S05]  /*4bd0*/  HMMA.16816.F32 R76, R4.reuse, R20, R76 ;  /* 0x00000014044c723c */ /* 0x040fea000000184c */
[----:B------:R-:W1:Y:S01]  /*4be0*/  MUFU.EX2 R26, R26 ;  /* 0x0000001a001a7308 */ /* 0x000e620000000800 */
[----:B----4-:R-:W-:Y:S02]  /*4bf0*/  FADD.FTZ R153, R24, R153 ;  /* 0x0000009918997221 */ /* 0x010fe40000010000 */
[----:B------:R-:W-:Y:S01]  /*4c00*/  HMMA.16816.F32 R80, R4, R22, R80 ;  /* 0x000000160450723c */ /* 0x000fe20000001850 */
[----:B------:R-:W-:Y:S04]  /*4c10*/  LDSM.16.MT88.4 R20, [R232+0x3900] ;  /* 0x00390000e814783b */ /* 0x000fe80000004200 */
[----:B------:R-:W4:Y:S01]  /*4c20*/  MUFU.EX2 R27, R27 ;  /* 0x0000001b001b7308 */ /* 0x000f220000000800 */
[----:B-----5:R-:W-:-:S02]  /*4c30*/  FADD.FTZ R153, R25, R153 ;  /* 0x0000009919997221 */ /* 0x020fc40000010000 */
[C---:B---3--:R-:W-:Y:S05]  /*4c40*/  HMMA.16816.F32 R104, R4.reuse, R16, R104 ;  /* 0x000000100468723c */ /* 0x048fea0000001868 */
[----:B------:R-:W3:Y:S01]  /*4c50*/  MUFU.EX2 R29, R29 ;  /* 0x0000001d001d7308 */ /* 0x000ee20000000800 */
[----:B-1----:R-:W-:Y:S02]  /*4c60*/  FADD.FTZ R153, R26, R153 ;  /* 0x000000991a997221 */ /* 0x002fe40000010000 */
[----:B------:R-:W-:Y:S01]  /*4c70*/  HMMA.16816.F32 R108, R4, R18, R108 ;  /* 0x00000012046c723c */ /* 0x000fe2000000186c */
[----:B------:R-:W1:Y:S01]  /*4c80*/  LDSM.16.MT88.4 R16, [R229+0x3900] ;  /* 0x00390000e510783b */ /* 0x000e620000004200 */
[----:B----4-:R-:W-:-:S06]  /*4c90*/  FADD.FTZ R149, R27, R149 ;  /* 0x000000951b957221 */ /* 0x010fcc0000010000 */
[----:B------:R-:W-:Y:S01]  /*4ca0*/  HMMA.16816.F32 R116, R4, R12, R116 ;  /* 0x0000000c0474723c */ /* 0x000fe20000001874 */
[----:B------:R-:W-:-:S04]  /*4cb0*/  FADD.FTZ R149, R28, R149 ;  /* 0x000000951c957221 */ /* 0x000fc80000010000 */
[----:B---3--:R-:W-:-:S03]  /*4cc0*/  FADD.FTZ R149, R29, R149 ;  /* 0x000000951d957221 */ /* 0x008fc60000010000 */
[----:B------:R-:W-:Y:S01]  /*4cd0*/  HMMA.16816.F32 R112, R4, R14, R112 ;  /* 0x0000000e0470723c */ /* 0x000fe20000001870 */
[----:B------:R-:W3:Y:S06]  /*4ce0*/  LDSM.16.MT88.4 R12, [R228+0x3900] ;  /* 0x00390000e40c783b */ /* 0x000eec0000004200 */
[----:B------:R-:W-:Y:S02]  /*4cf0*/  F2FP.PACK_AB R4, R25, R24 ;  /* 0x000000181904723e */ /* 0x000fe400000000ff */
[C---:B------:R-:W-:Y:S01]  /*4d00*/  F2FP.PACK_AB R6, R251.reuse, R26 ;  /* 0x0000001afb06723e */ /* 0x040fe200000000ff */
[----:B------:R-:W-:Y:S01]  /*4d10*/  FADD.FTZ R251, R251, R153 ;  /* 0x00000099fbfb7221 */ /* 0x000fe20000010000 */
[----:B------:R-:W-:-:S02]  /*4d20*/  F2FP.PACK_AB R5, R28, R27 ;  /* 0x0000001b1c05723e */ /* 0x000fc400000000ff */
[C---:B------:R-:W-:Y:S01]  /*4d30*/  F2FP.PACK_AB R7, R250.reuse, R29 ;  /* 0x0000001dfa07723e */ /* 0x040fe200000000ff */
[----:B------:R-:W-:-:S06]  /*4d40*/  FADD.FTZ R250, R250, R149 ;  /* 0x00000095fafa7221 */ /* 0x000fcc0000010000 */
[C---:B--2---:R-:W-:Y:S08]  /*4d50*/  HMMA.16816.F32 R68, R4.reuse, R8, R68 ;  /* 0x000000080444723c */ /* 0x044ff00000001844 */
[C---:B------:R-:W-:Y:S01]  /*4d60*/  HMMA.16816.F32 R72, R4.reuse, R10, R72 ;  /* 0x0000000a0448723c */ /* 0x040fe20000001848 */
[----:B------:R-:W2:Y:S07]  /*4d70*/  LDSM.16.MT88.4 R8, [R232+0x7900] ;  /* 0x00790000e808783b */ /* 0x000eae0000004200 */
[C---:B-1----:R-:W-:Y:S08]  /*4d80*/  HMMA.16816.F32 R76, R4.reuse, R16, R76 ;  /* 0x00000010044c723c */ /* 0x042ff0000000184c */
[C---:B------:R-:W-:Y:S01]  /*4d90*/  HMMA.16816.F32 R80, R4.reuse, R18, R80 ;  /* 0x000000120450723c */ /* 0x040fe20000001850 */
[----:B------:R-:W1:Y:S07]  /*4da0*/  LDSM.16.MT88.4 R16, [R230+0x7900] ;  /* 0x00790000e610783b */ /* 0x000e6e0000004200 */
[C---:B---3--:R-:W-:Y:S08]  /*4db0*/  HMMA.16816.F32 R84, R4.reuse, R12, R84 ;  /* 0x0000000c0454723c */ /* 0x048ff00000001854 */
[C---:B------:R-:W-:Y:S01]  /*4dc0*/  HMMA.16816.F32 R88, R4.reuse, R14, R88 ;  /* 0x0000000e0458723c */ /* 0x040fe20000001858 */
[----:B------:R-:W3:Y:S07]  /*4dd0*/  LDSM.16.MT88.4 R12, [R229+0x7900] ;  /* 0x00790000e50c783b */ /* 0x000eee0000004200 */
[C---:B------:R-:W-:Y:S08]  /*4de0*/  HMMA.16816.F32 R128, R4.reuse, R20, R128 ;  /* 0x000000140480723c */ /* 0x040ff00000001880 */
[C---:B--2---:R-:W-:Y:S08]  /*4df0*/  HMMA.16816.F32 R92, R4.reuse, R8, R92 ;  /* 0x00000008045c723c */ /* 0x044ff0000000185c */
[C---:B------:R-:W-:Y:S01]  /*4e00*/  HMMA.16816.F32 R96, R4.reuse, R10, R96 ;  /* 0x0000000a0460723c */ /* 0x040fe20000001860 */
[----:B------:R-:W2:Y:S07]  /*4e10*/  LDSM.16.MT88.4 R8, [R228+0x7900] ;  /* 0x00790000e408783b */ /* 0x000eae0000004200 */
[C---:B------:R-:W-:Y:S08]  /*4e20*/  HMMA.16816.F32 R124, R4.reuse, R22, R124 ;  /* 0x00000016047c723c */ /* 0x040ff0000000187c */
[C---:B-1----:R-:W-:Y:S08]  /*4e30*/  HMMA.16816.F32 R120, R4.reuse, R16, R120 ;  /* 0x000000100478723c */ /* 0x042ff00000001878 */
[C---:B------:R-:W-:Y:S08]  /*4e40*/  HMMA.16816.F32 R100, R4.reuse, R18, R100 ;  /* 0x000000120464723c */ /* 0x040ff00000001864 */
[C---:B---3--:R-:W-:Y:S08]  /*4e50*/  HMMA.16816.F32 R104, R4.reuse, R12, R104 ;  /* 0x0000000c0468723c */ /* 0x048ff00000001868 */
[C---:B------:R-:W-:Y:S08]  /*4e60*/  HMMA.16816.F32 R108, R4.reuse, R14, R108 ;  /* 0x0000000e046c723c */ /* 0x040ff0000000186c */
[C---:B--2---:R-:W-:Y:S08]  /*4e70*/  HMMA.16816.F32 R116, R4.reuse, R8, R116 ;  /* 0x000000080474723c */ /* 0x044ff00000001874 */
[----:B------:R-:W-:Y:S01]  /*4e80*/  HMMA.16816.F32 R112, R4, R10, R112 ;  /* 0x0000000a0470723c */ /* 0x000fe20000001870 */
[----:B------:R-:W-:Y:S07]  /*4e90*/  @P1 BRA `(.L_x_2) ;  /* 0x0000380000001947 */ /* 0x000fee0003800000 */
[----:B------:R-:W-:Y:S01]  /*4ea0*/  SHF.R.S32.HI R247, RZ, 0x1f, R241 ;  /* 0x0000001ffff77819 */ /* 0x000fe200000114f1 */
[----:B------:R-:W-:Y:S01]  /*4eb0*/  IMAD.MOV.U32 R0, RZ, RZ, R3 ;  /* 0x000000ffff007224 */ /* 0x000fe200078e0003 */
[----:B------:R-:W-:Y:S01]  /*4ec0*/  UIADD3 UR8, UR8, -0x2, URZ ;  /* 0xfffffffe08087890 */ /* 0x000fe2000fffe03f */
[----:B------:R-:W-:Y:S01]  /*4ed0*/  IMAD.MOV.U32 R2, RZ, RZ, R132 ;  /* 0x000000ffff027224 */ /* 0x000fe200078e0084 */
[----:B------:R-:W-:Y:S01]  /*4ee0*/  LEA.HI R247, R247, R241, RZ, 0x3 ;  /* 0x000000f1f7f77211 */ /* 0x000fe200078f18ff */
[----:B------:R-:W-:-:S03]  /*4ef0*/  IMAD.WIDE R248, R32, 0x2, RZ ;  /* 0x0000000220f87825 */ /* 0x000fc600078e02ff */
[----:B------:R-:W-:-:S04]  /*4f00*/  LOP3.LUT R247, R247, 0xfffffff8, RZ, 0xc0, !PT ;  /* 0xfffffff8f7f77812 */ /* 0x000fc800078ec0ff */
[----:B------:R-:W-:-:S04]  /*4f10*/  SHF.R.S32.HI R246, RZ, 0x1f, R247 ;  /* 0x0000001ffff67819 */ /* 0x000fc800000114f7 */
[C---:B------:R-:W-:Y:S01]  /*4f20*/  SHF.L.U64.HI R246, R247.reuse, 0x1, R246 ;  /* 0x00000001f7f67819 */ /* 0x040fe200000102f6 */
[----:B------:R-:W-:Y:S02]  /*4f30*/  IMAD.SHL.U32 R247, R247, 0x2, RZ ;  /* 0x00000002f7f77824 */ /* 0x000fe400078e00ff */
[----:B------:R-:W-:Y:S01]  /*4f40*/  SEL R244, RZ, 0x10, P0 ;  /* 0x00000010fff47807 */ /* 0x000fe20000000000 */
[----:B------:R-:W-:Y:S01]  /*4f50*/  IMAD.SHL.U32 R245, R238, 0x2, RZ ;  /* 0x00000002eef57824 */ /* 0x000fe200078e00ff */
[----:B------:R-:W-:Y:S02]  /*4f60*/  SEL R243, RZ, 0x10, P3 ;  /* 0x00000010fff37807 */ /* 0x000fe40001800000 */
[C---:B------:R-:W-:Y:S02]  /*4f70*/  ISETP.NE.U32.AND P5, PT, R244.reuse, RZ, PT ;  /* 0x000000fff400720c */ /* 0x040fe40003fa5070 */
[C---:B------:R-:W-:Y:S02]  /*4f80*/  ISETP.NE.U32.AND P4, PT, R243.reuse, RZ, PT ;  /* 0x000000fff300720c */ /* 0x040fe40003f85070 */
[----:B------:R-:W-:Y:S02]  /*4f90*/  IADD3 R244, -R244, 0x10, RZ ;  /* 0x00000010f4f47810 */ /* 0x000fe40007ffe1ff */
[----:B------:R-:W-:-:S02]  /*4fa0*/  IADD3 R243, -R243, 0x10, RZ ;  /* 0x00000010f3f37810 */ /* 0x000fc40007ffe1ff */
[----:B------:R-:W-:Y:S02]  /*4fb0*/  LOP3.LUT R244, R244, 0xf, RZ, 0xc0, !PT ;  /* 0x0000000ff4f47812 */ /* 0x000fe400078ec0ff */
[----:B------:R-:W-:Y:S01]  /*4fc0*/  LOP3.LUT R243, R243, 0xf, RZ, 0xc0, !PT ;  /* 0x0000000ff3f37812 */ /* 0x000fe200078ec0ff */
[----:B------:R-:W-:Y:S05]  /*4fd0*/  BRA `(.L_x_3) ;  /* 0x000003e000007947 */ /* 0x000fea0003800000 */
.L_x_5:
[----:B------:R-:W-:Y:S01]  /*4fe0*/  ULEA UR5, UR8, UR11, 0x7 ;  /* 0x0000000b08057291 */ /* 0x000fe2000f8e383f */
[----:B------:R-:W-:Y:S01]  /*4ff0*/  PLOP3.LUT P2, PT, PT, PT, UP1, 0x80, 0x0 ;  /* 0x000000000000781c */ /* 0x000fe20003f4f018 */
[----:B------:R-:W-:Y:S01]  /*5000*/  IMAD.MOV.U32 R235, RZ, RZ, RZ ;  /* 0x000000ffffeb7224 */ /* 0x000fe200078e00ff */
[----:B------:R-:W-:Y:S03]  /*5010*/  PLOP3.LUT P1, PT, PT, PT, UP1, 0x80, 0x0 ;  /* 0x000000000000781c */ /* 0x000fe60003f2f018 */
[----:B------:R-:W-:Y:S05]  /*5020*/  IMAD.U32 R236, RZ, RZ, UR5 ;  /* 0x00000005ffec7e24 */ /* 0x000fea000f8e00ff */
[----:B------:R-:W-:Y:S05]  /*5030*/  IADD3 R236, R236, -0x80, R240 ;  /* 0xffffff80ecec7810 */ /* 0x000fea0007ffe0f0 */
[----:B------:R-:W-:Y:S04]  /*5040*/  @P2 IMAD.HI.U32 R132, R236, c[0x0][0x2bc], RZ ;  /* 0x0000af00ec842a27 */ /* 0x000fe800078e00ff */
[----:B------:R-:W-:Y:S01]  /*5050*/  IMAD.MOV.U32 R3, RZ, RZ, R236 ;  /* 0x000000ffff037224 */ /* 0x000fe200078e00ec */
[----:B------:R-:W-:Y:S04]  /*5060*/  @P1 SHF.R.U32.HI R3, RZ, c[0x0][0x2c0], R132 ;  /* 0x0000b000ff031a19 */ /* 0x000fe80000011684 */
[C---:B------:R-:W-:Y:S04]  /*5070*/  @!P6 IADD3 R133, P1, R3.reuse, UR12, RZ ;  /* 0x0000000c0385ec10 */ /* 0x040fe8000ff3e0ff */
[----:B------:R-:W-:Y:S01]  /*5080*/  @!P6 LEA.HI.X.SX32 R132, R3, UR6, 0x1, P1 ;  /* 0x000000060384ec11 */ /* 0x000fe200088f0eff */
[----:B------:R-:W-:Y:S01]  /*5090*/  IMAD.MOV R3, RZ, RZ, -R3 ;  /* 0x000000ffff037224 */ /* 0x000fe200078e0a03 */
[----:B------:R-:W-:Y:S03]  /*50a0*/  @!P6 LEA R134, P1, R133, c[0x0][0x2a0], 0x2 ;  /* 0x0000a8008586ea11 */ /* 0x000fe600078210ff */
[----:B------:R-:W-:Y:S01]  /*50b0*/  IMAD R236, R3, c[0x0][0x2b8], R236 ;  /* 0x0000ae0003ec7a24 */ /* 0x000fe200078e02ec */
[----:B------:R-:W-:Y:S04]  /*50c0*/  @!P6 LEA.HI.X R135, R133, c[0x0][0x2a4], R132, 0x2, P1 ;  /* 0x0000a9008587ea11 */ /* 0x000fe800008f1484 */
[----:B------:R-:W-:Y:S01]  /*50d0*/  SHF.R.S32.HI R3, RZ, 0x1f, R236 ;  /* 0x0000001fff037819 */ /* 0x000fe200000114ec */
[----:B------:R1:W2:Y:S04]  /*50e0*/  @!P6 LDG.E R235, [R134.64] ;  /* 0x0000000e86ebe981 */ /* 0x0002a8000c1e1900 */
[----:B------:R-:W-:Y:S04]  /*50f0*/  IMAD R3, R3, c[0x0][0x1e0], RZ ;  /* 0x0000780003037a24 */ /* 0x000fe800078e02ff */
[C---:B------:R-:W-:Y:S02]  /*5100*/  IMAD R3, R236.reuse, c[0x0][0x1e4], R3 ;  /* 0x00007900ec037a24 */ /* 0x040fe400078e0203 */
[----:B-1----:R-:W-:Y:S04]  /*5110*/  IMAD.WIDE.U32 R134, R236, c[0x0][0x1e0], RZ ;  /* 0x00007800ec867a25 */ /* 0x002fe800078e00ff */
[----:B------:R-:W-:Y:S01]  /*5120*/  IMAD.IADD R135, R135, 0x1, R3 ;  /* 0x0000000187877824 */ /* 0x000fe200078e0203 */
[----:B--2---:R-:W-:Y:S03]  /*5130*/  SHF.R.S32.HI R3, RZ, 0x1f, R235 ;  /* 0x0000001fff037819 */ /* 0x004fe600000114eb */
[----:B------:R-:W-:Y:S04]  /*5140*/  IMAD.WIDE.U32 R134, R235, c[0x0][0x1f0], R134 ;  /* 0x00007c00eb867a25 */ /* 0x000fe800078e0086 */
[----:B------:R-:W-:Y:S01]  /*5150*/  IMAD R3, R3, c[0x0][0x1f0], RZ ;  /* 0x00007c0003037a24 */ /* 0x000fe200078e02ff */
[----:B------:R-:W-:Y:S03]  /*5160*/  IADD3 R133, P1, R134, UR18, RZ ;  /* 0x0000001286857c10 */ /* 0x000fe6000ff3e0ff */
[----:B------:R-:W-:Y:S05]  /*5170*/  IMAD R3, R235, c[0x0][0x1f4], R3 ;  /* 0x00007d00eb037a24 */ /* 0x000fea00078e0203 */
[----:B------:R-:W-:Y:S02]  /*5180*/  IADD3.X R3, R135, UR16, R3, P1, !PT ;  /* 0x0000001087037c10 */ /* 0x000fe40008ffe403 */
[C---:B------:R-:W-:Y:S04]  /*5190*/  LEA R132, P1, R133.reuse, c[0x0][0x1c8], 0x1 ;  /* 0x0000720085847a11 */ /* 0x040fe800078208ff */
[----:B------:R-:W-:Y:S01]  /*51a0*/  LEA.HI.X R3, R133, c[0x0][0x1cc], R3, 0x1, P1 ;  /* 0x0000730085037a11 */ /* 0x000fe200008f0c03 */
[----:B------:R-:W1:Y:S04]  /*51b0*/  SHFL.IDX PT, R145, R132, RZ, 0x181f ;  /* 0x00181fff84917589 */ /* 0x000e6800000e0000 */
[----:B------:R-:W2:Y:S04]  /*51c0*/  SHFL.IDX PT, R146, R3, RZ, 0x181f ;  /* 0x00181fff03927589 */ /* 0x000ea800000e0000 */
[----:B------:R-:W3:Y:S04]  /*51d0*/  SHFL.IDX PT, R135, R132, 0x1, 0x181f ;  /* 0x00381f0084877f89 */ /* 0x000ee800000e0000 */
[----:B------:R-:W4:Y:S04]  /*51e0*/  SHFL.IDX PT, R144, R3, 0x1, 0x181f ;  /* 0x00381f0003907f89 */ /* 0x000f2800000e0000 */
[----:B------:R-:W5:Y:S04]  /*51f0*/  SHFL.IDX PT, R133, R132, 0x2, 0x181f ;  /* 0x00581f0084857f89 */ /* 0x000f6800000e0000 */
[----:B------:R-:W5:Y:S04]  /*5200*/  SHFL.IDX PT, R134, R3, 0x2, 0x181f ;  /* 0x00581f0003867f89 */ /* 0x000f6800000e0000 */
[----:B------:R-:W5:Y:S01]  /*5210*/  SHFL.IDX PT, R132, R132, 0x3, 0x181f ;  /* 0x00781f0084847f89 */ /* 0x000f6200000e0000 */
[C---:B-1----:R-:W-:Y:S02]  /*5220*/  IADD3 R148, P2, R248.reuse, R145, RZ ;  /* 0x00000091f8947210 */ /* 0x042fe40007f5e0ff */
[----:B------:R-:W-:Y:S01]  /*5230*/  IADD3 R152, P1, R145, R247, RZ ;  /* 0x000000f791987210 */ /* 0x000fe20007f3e0ff */
[----:B------:R-:W1:Y:S02]  /*5240*/  SHFL.IDX PT, R3, R3, 0x3, 0x181f ;  /* 0x00781f0003037f89 */ /* 0x000e6400000e0000 */
[----:B--2---:R-:W-:Y:S01]  /*5250*/  IMAD.X R149, R249, 0x1, R146, P2 ;  /* 0x00000001f9957824 */ /* 0x004fe200010e0692 */
[----:B---3--:R-:W-:Y:S01]  /*5260*/  IADD3 R150, P2, R248, R135, RZ ;  /* 0x00000087f8967210 */ /* 0x008fe20007f5e0ff */
[----:B------:R-:W-:Y:S01]  /*5270*/  IMAD.X R153, R146, 0x1, R246, P1 ;  /* 0x0000000192997824 */ /* 0x000fe200008e06f6 */
[-C--:B------:R-:W-:Y:S02]  /*5280*/  IADD3 R146, P1, R135, R247.reuse, RZ ;  /* 0x000000f787927210 */ /* 0x080fe40007f3e0ff */
[----:B------:R2:W-:Y:S01]  /*5290*/  LDGSTS.E.BYPASS.LTC128B.128 [R245+0x8100], [R148.64], !P0 ;  /* 0x0810000094f57fae */ /* 0x0005e2000c101d4e */
[----:B----4-:R-:W-:Y:S03]  /*52a0*/  IMAD.X R151, R249, 0x1, R144, P2 ;  /* 0x00000001f9977824 */ /* 0x010fe600010e0690 */
[----:B------:R3:W-:Y:S01]  /*52b0*/  LDGSTS.E.BYPASS.LTC128B.128 [R245+0xc100], [R152.64], !P3 ;  /* 0x0c10000098f57fae */ /* 0x0007e2000d901d4e */
[--C-:B------:R-:W-:Y:S01]  /*52c0*/  IMAD.X R147, R144, 0x1, R246.reuse, P1 ;  /* 0x0000000190937824 */ /* 0x100fe200008e06f6 */
[----:B-----5:R-:W-:Y:S02]  /*52d0*/  IADD3 R144, P1, R133, R247, RZ ;  /* 0x000000f785907210 */ /* 0x020fe40007f3e0ff */
[----:B------:R4:W-:Y:S03]  /*52e0*/  LDGSTS.E.BYPASS.LTC128B.128 [R245+0x9100], [R150.64], !P0 ;  /* 0x0910000096f57fae */ /* 0x0009e6000c101d4e */
[----:B------:R-:W-:Y:S01]  /*52f0*/  IMAD.X R145, R134, 0x1, R246, P1 ;  /* 0x0000000186917824 */ /* 0x000fe200008e06f6 */
[----:B------:R3:W-:Y:S01]  /*5300*/  LDGSTS.E.BYPASS.LTC128B.128 [R245+0xd100], [R146.64], !P3 ;  /* 0x0d10000092f57fae */ /* 0x0007e2000d901d4e */
[C---:B--2---:R-:W-:Y:S05]  /*5310*/  IADD3 R148, P2, R248.reuse, R133, RZ ;  /* 0x00000085f8947210 */ /* 0x044fea0007f5e0ff */
[C---:B------:R-:W-:Y:S01]  /*5320*/  IMAD.X R149, R249.reuse, 0x1, R134, P2 ;  /* 0x00000001f9957824 */ /* 0x040fe200010e0686 */
[----:B----4-:R-:W-:Y:S04]  /*5330*/  IADD3 R150, P2, R248, R132, RZ ;  /* 0x00000084f8967210 */ /* 0x010fe80007f5e0ff */
[----:B------:R3:W-:Y:S01]  /*5340*/  LDGSTS.E.BYPASS.LTC128B.128 [R245+0xa100], [R148.64], !P0 ;  /* 0x0a10000094f57fae */ /* 0x0007e2000c101d4e */
[----:B------:R-:W-:Y:S01]  /*5350*/  IADD3 R132, P1, R132, R247, RZ ;  /* 0x000000f784847210 */ /* 0x000fe20007f3e0ff */
[----:B-1----:R-:W-:Y:S02]  /*5360*/  IMAD.X R151, R249, 0x1, R3, P2 ;  /* 0x00000001f9977824 */ /* 0x002fe400010e0603 */
[----:B------:R3:W-:Y:S02]  /*5370*/  LDGSTS.E.BYPASS.LTC128B.128 [R245+0xe100], [R144.64], !P3 ;  /* 0x0e10000090f57fae */ /* 0x0007e4000d901d4e */
[----:B------:R-:W-:Y:S02]  /*5380*/  IMAD.X R133, R3, 0x1, R246, P1 ;  /* 0x0000000103857824 */ /* 0x000fe400008e06f6 */
[----:B------:R3:W-:Y:S04]  /*5390*/  LDGSTS.E.BYPASS.LTC128B.128 [R245+0xb100], [R150.64], !P0 ;  /* 0x0b10000096f57fae */ /* 0x0007e8000c101d4e */
[----:B------:R3:W-:Y:S01]  /*53a0*/  LDGSTS.E.BYPASS.LTC128B.128 [R245+0xf100], [R132.64], !P3 ;  /* 0x0f10000084f57fae */ /* 0x0007e2000d901d4e */
[----:B------:R-:W-:-:S05]  /*53b0*/  BRA `(.L_x_4) ;  /* 0x00000f8000007947 */ /* 0x000fca0003800000 */
.L_x_3:
[----:B------:R-:W-:Y:S04]  /*53c0*/  DEPBAR.LE SB0, 0x0 ;  /* 0x000080000000791a */ /* 0x000fe80000000000 */
[----:B------:R-:W-:Y:S01]  /*53d0*/  BAR.SYNC.DEFER_BLOCKING 0x0 ;  /* 0x0000000000007b1d */ /* 0x000fe20000010000 */
[C---:B------:R-:W-:Y:S01]  /*53e0*/  IMAD.WIDE.U32 R60, R236.reuse, c[0x0][0x208], RZ ;  /* 0x00008200ec3c7a25 */ /* 0x040fe200078e00ff */
[----:B------:R-:W-:Y:S01]  /*53f0*/  SHF.R.S32.HI R3, RZ, 0x1f, R236 ;  /* 0x0000001fff037819 */ /* 0x000fe200000114ec */
[----:B------:R-:W-:Y:S04]  /*5400*/  UISETP.GE.AND UP0, UPT, UR8, 0x1, UPT ;  /* 0x000000010800788c */ /* 0x000fe8000bf06270 */
[----:B------:R-:W-:Y:S04]  /*5410*/  IMAD R3, R3, c[0x0][0x208], RZ ;  /* 0x0000820003037a24 */ /* 0x000fe800078e02ff */
[----:B------:R-:W-:Y:S04]  /*5420*/  IMAD R3, R236, c[0x0][0x20c], R3 ;  /* 0x00008300ec037a24 */ /* 0x000fe800078e0203 */
[----:B------:R-:W-:Y:S01]  /*5430*/  IMAD.IADD R61, R61, 0x1, R3 ;  /* 0x000000013d3d7824 */ /* 0x000fe200078e0203 */
[----:B------:R-:W-:Y:S03]  /*5440*/  SHF.R.S32.HI R3, RZ, 0x1f, R235 ;  /* 0x0000001fff037819 */ /* 0x000fe600000114eb */
[----:B------:R-:W-:Y:S04]  /*5450*/  IMAD.WIDE.U32 R60, R235, c[0x0][0x218], R60 ;  /* 0x00008600eb3c7a25 */ /* 0x000fe800078e003c */
[----:B------:R-:W-:Y:S01]  /*5460*/  IMAD R3, R3, c[0x0][0x218], RZ ;  /* 0x0000860003037a24 */ /* 0x000fe200078e02ff */
[----:B------:R-:W1:Y:S01]  /*5470*/  LDSM.16.M88.4 R8, [R234+0x8100] ;  /* 0x00810000ea08783b */ /* 0x000e620000000200 */
[----:B------:R-:W-:Y:S02]  /*5480*/  IADD3 R156, P1, R60, UR20, RZ ;  /* 0x000000143c9c7c10 */ /* 0x000fe4000ff3e0ff */
[----:B------:R-:W-:Y:S02]  /*5490*/  IMAD R3, R235, c[0x0][0x21c], R3 ;  /* 0x00008700eb037a24 */ /* 0x000fe400078e0203 */
[----:B------:R-:W2:Y:S03]  /*54a0*/  LDSM.16.M88.4 R16, [R234+0x8900] ;  /* 0x00890000ea10783b */ /* 0x000ea60000000200 */
[----:B------:R-:W-:Y:S02]  /*54b0*/  IADD3.X R3, R61, UR4, R3, P1, !PT ;  /* 0x000000043d037c10 */ /* 0x000fe40008ffe403 */
[----:B------:R-:W3:Y:S01]  /*54c0*/  LDSM.16.M88.4 R24, [R234+0x9100] ;  /* 0x00910000ea18783b */ /* 0x000ee20000000200 */
[C---:B------:R-:W-:Y:S04]  /*54d0*/  LEA R194, P1, R156.reuse, c[0x0][0x1f8], 0x1 ;  /* 0x00007e009cc27a11 */ /* 0x040fe800078208ff */
[----:B------:R-:W-:Y:S01]  /*54e0*/  LDSM.16.M88.4 R32, [R234+0x9900] ;  /* 0x00990000ea20783b */ /* 0x000fe20000000200 */
[----:B------:R-:W-:Y:S04]  /*54f0*/  LEA.HI.X R156, R156, c[0x0][0x1fc], R3, 0x1, P1 ;  /* 0x00007f009c9c7a11 */ /* 0x000fe800008f0c03 */
[----:B------:R-:W-:Y:S05]  /*5500*/  LDSM.16.M88.4 R40, [R234+0xa100] ;  /* 0x00a10000ea28783b */ /* 0x000fea0000000200 */
[----:B------:R-:W-:Y:S05]  /*5510*/  LDSM.16.M88.4 R48, [R234+0xa900] ;  /* 0x00a90000ea30783b */ /* 0x000fea0000000200 */
[----:B------:R-:W-:Y:S05]  /*5520*/  LDSM.16.M88.4 R56, [R234+0xb100] ;  /* 0x00b10000ea38783b */ /* 0x000fea0000000200 */
[----:B------:R-:W-:Y:S01]  /*5530*/  LDSM.16.M88.4 R64, [R234+0xb900] ;  /* 0x00b90000ea40783b */ /* 0x000fe20000000200 */
[C---:B-1----:R-:W-:Y:S04]  /*5540*/  HMMA.16816.F32 R4, R136.reuse, R8, RZ ;  /* 0x000000088804723c */ /* 0x042fe800000018ff */
[----:B------:R-:W-:Y:S05]  /*5550*/  LDSM.16.M88.4 R132, [R233] ;  /* 0x00000000e984783b */ /* 0x000fea0000000200 */
[----:B------:R-:W-:Y:S01]  /*5560*/  LDSM.16.M88.4 R144, [R227] ;  /* 0x00000000e390783b */ /* 0x000fe20000000200 */
[C---:B------:R-:W-:Y:S04]  /*5570*/  HMMA.16816.F32 R8, R136.reuse, R10, RZ ;  /* 0x0000000a8808723c */ /* 0x040fe800000018ff */
[----:B------:R-:W-:Y:S04]  /*5580*/  LDSM.16.M88.4 R148, [R226] ;  /* 0x00000000e294783b */ /* 0x000fe80000000200 */
[C---:B--2---:R-:W-:Y:S01]  /*5590*/  HMMA.16816.F32 R12, R136.reuse, R16, RZ ;  /* 0x00000010880c723c */ /* 0x044fe200000018ff */
[----:B------:R-:W-:Y:S05]  /*55a0*/  LDSM.16.M88.4 R152, [R224] ;  /* 0x00000000e098783b */ /* 0x000fea0000000200 */
[----:B------:R-:W1:Y:S02]  /*55b0*/  SHFL.IDX PT, R160, R194, RZ, 0x181f ;  /* 0x00181fffc2a07589 */ /* 0x000e6400000e0000 */
[C---:B------:R-:W-:Y:S03]  /*55c0*/  HMMA.16816.F32 R16, R136.reuse, R18, RZ ;  /* 0x000000128810723c */ /* 0x040fe600000018ff */
[----:B------:R-:W2:Y:S05]  /*55d0*/  SHFL.IDX PT, R164, R156, RZ, 0x181f ;  /* 0x00181fff9ca47589 */ /* 0x000eaa00000e0000 */
[C---:B---3--:R-:W-:Y:S01]  /*55e0*/  HMMA.16816.F32 R20, R136.reuse, R24, RZ ;  /* 0x000000188814723c */ /* 0x048fe200000018ff */
[----:B------:R-:W-:Y:S05]  /*55f0*/  SHFL.IDX PT, R193, R156, 0x1, 0x181f ;  /* 0x00381f009cc17f89 */ /* 0x000fea00000e0000 */
[----:B------:R-:W-:Y:S02]  /*5600*/  SHFL.IDX PT, R195, R156, 0x2, 0x181f ;  /* 0x00581f009cc37f89 */ /* 0x000fe400000e0000 */
[C---:B------:R-:W-:Y:S03]  /*5610*/  HMMA.16816.F32 R24, R136.reuse, R26, RZ ;  /* 0x0000001a8818723c */ /* 0x040fe600000018ff */
[----:B------:R-:W3:Y:S01]  /*5620*/  SHFL.IDX PT, R3, R194, 0x1, 0x181f ;  /* 0x00381f00c2037f89 */ /* 0x000ee200000e0000 */
[----:B-1----:R-:W-:Y:S04]  /*5630*/  IADD3 R204, P2, R248, R160, RZ ;  /* 0x000000a0f8cc7210 */ /* 0x002fe80007f5e0ff */
[C---:B------:R-:W-:Y:S01]  /*5640*/  HMMA.16816.F32 R28, R136.reuse, R32, RZ ;  /* 0x00000020881c723c */ /* 0x040fe200000018ff */
[----:B------:R-:W-:Y:S01]  /*5650*/  IADD3 R200, P1, R160, R247, RZ ;  /* 0x000000f7a0c87210 */ /* 0x000fe20007f3e0ff */
[----:B------:R-:W1:Y:S02]  /*5660*/  SHFL.IDX PT, R192, R194, 0x2, 0x181f ;  /* 0x00581f00c2c07f89 */ /* 0x000e6400000e0000 */
[----:B--2---:R-:W-:Y:S02]  /*5670*/  IMAD.X R205, R249, 0x1, R164, P2 ;  /* 0x00000001f9cd7824 */ /* 0x004fe400010e06a4 */
[--C-:B------:R-:W-:Y:S01]  /*5680*/  IMAD.X R201, R164, 0x1, R246.reuse, P1 ;  /* 0x00000001a4c97824 */ /* 0x100fe200008e06f6 */
[----:B------:R-:W-:Y:S01]  /*5690*/  LDSM.16.M88.4 R160, [R222] ;  /* 0x00000000dea0783b */ /* 0x000fe20000000200 */
[C---:B------:R-:W-:Y:S04]  /*56a0*/  HMMA.16816.F32 R32, R136.reuse, R34, RZ ;  /* 0x000000228820723c */ /* 0x040fe800000018ff */
[----:B------:R-:W-:Y:S04]  /*56b0*/  LDSM.16.M88.4 R164, [R221] ;  /* 0x00000000dda4783b */ /* 0x000fe80000000200 */
[C---:B------:R-:W-:Y:S01]  /*56c0*/  HMMA.16816.F32 R36, R136.reuse, R40, RZ ;  /* 0x000000288824723c */ /* 0x040fe200000018ff */
[----:B------:R-:W2:Y:S03]  /*56d0*/  SHFL.IDX PT, R194, R194, 0x3, 0x181f ;  /* 0x00781f00c2c27f89 */ /* 0x000ea600000e0000 */
[C---:B---3--:R-:W-:Y:S02]  /*56e0*/  IADD3 R198, P2, R248.reuse, R3, RZ ;  /* 0x00000003f8c67210 */ /* 0x048fe40007f5e0ff */
[-C--:B------:R-:W-:Y:S02]  /*56f0*/  IADD3 R202, P1, R3, R247.reuse, RZ ;  /* 0x000000f703ca7210 */ /* 0x080fe40007f3e0ff */
[C---:B------:R-:W-:Y:S01]  /*5700*/  HMMA.16816.F32 R40, R136.reuse, R42, RZ ;  /* 0x0000002a8828723c */ /* 0x040fe200000018ff */
[----:B------:R-:W-:Y:S03]  /*5710*/  IMAD.X R199, R249, 0x1, R193, P2 ;  /* 0x00000001f9c77824 */ /* 0x000fe600010e06c1 */
[----:B-1----:R-:W-:Y:S01]  /*5720*/  IADD3 R196, P2, R248, R192, RZ ;  /* 0x000000c0f8c47210 */ /* 0x002fe20007f5e0ff */
[--C-:B------:R-:W-:Y:S01]  /*5730*/  IMAD.X R203, R193, 0x1, R246.reuse, P1 ;  /* 0x00000001c1cb7824 */ /* 0x100fe200008e06f6 */
[----:B------:R-:W-:Y:S02]  /*5740*/  IADD3 R192, P1, R192, R247, RZ ;  /* 0x000000f7c0c07210 */ /* 0x000fe40007f3e0ff */
[C---:B------:R-:W-:Y:S01]  /*5750*/  HMMA.16816.F32 R44, R136.reuse, R48, RZ ;  /* 0x00000030882c723c */ /* 0x040fe200000018ff */
[----:B------:R-:W-:Y:S03]  /*5760*/  IMAD.X R197, R249, 0x1, R195, P2 ;  /* 0x00000001f9c57824 */ /* 0x000fe600010e06c3 */
[----:B------:R-:W-:Y:S04]  /*5770*/  IMAD.X R193, R195, 0x1, R246, P1 ;  /* 0x00000001c3c17824 */ /* 0x000fe800008e06f6 */
[C---:B------:R-:W-:Y:S08]  /*5780*/  HMMA.16816.F32 R48, R136.reuse, R50, RZ ;  /* 0x000000328830723c */ /* 0x040ff000000018ff */
[C---:B------:R-:W-:Y:S08]  /*5790*/  HMMA.16816.F32 R52, R136.reuse, R56, RZ ;  /* 0x000000388834723c */ /* 0x040ff000000018ff */
[C---:B------:R-:W-:Y:S08]  /*57a0*/  HMMA.16816.F32 R56, R136.reuse, R58, RZ ;  /* 0x0000003a8838723c */ /* 0x040ff000000018ff */
[C---:B------:R-:W-:Y:S08]  /*57b0*/  HMMA.16816.F32 R60, R136.reuse, R64, RZ ;  /* 0x00000040883c723c */ /* 0x040ff000000018ff */
[----:B------:R-:W-:Y:S08]  /*57c0*/  HMMA.16816.F32 R64, R136, R66, RZ ;  /* 0x000000428840723c */ /* 0x000ff000000018ff */
[C---:B------:R-:W-:Y:S08]  /*57d0*/  HMMA.16816.F32 R4, R140.reuse, R132, R4 ;  /* 0x000000848c04723c */ /* 0x040ff00000001804 */
[C---:B------:R-:W-:Y:S01]  /*57e0*/  HMMA.16816.F32 R8, R140.reuse, R134, R8 ;  /* 0x000000868c08723c */ /* 0x040fe20000001808 */
[----:B------:R-:W-:Y:S07]  /*57f0*/  LDSM.16.M88.4 R132, [R225] ;  /* 0x00000000e184783b */ /* 0x000fee0000000200 */
[C---:B------:R-:W-:Y:S01]  /*5800*/  HMMA.16816.F32 R12, R140.reuse, R144, R12 ;  /* 0x000000908c0c723c */ /* 0x040fe2000000180c */
[----:B------:R-:W1:Y:S05]  /*5810*/  SHFL.IDX PT, R144, R156, 0x3, 0x181f ;  /* 0x00781f009c907f89 */ /* 0x000e6a00000e0000 */
[----:B------:R-:W3:Y:S02]  /*5820*/  LDSM.16.M88.4 R156, [R223] ;  /* 0x00000000df9c783b */ /* 0x000ee40000000200 */
[C---:B------:R-:W-:Y:S03]  /*5830*/  HMMA.16816.F32 R16, R140.reuse, R146, R16 ;  /* 0x000000928c10723c */ /* 0x040fe60000001810 */
[----:B------:R-:W-:Y:S01]  /*5840*/  @!PT LDS RZ, [RZ] ;  /* 0x00000000fffff984 */ /* 0x000fe20000000800 */
[----:B------:R-:W-:Y:S01]  /*5850*/  @!PT LDS RZ, [RZ] ;  /* 0x00000000fffff984 */ /* 0x000fe20000000800 */
[----:B------:R-:W-:Y:S01]  /*5860*/  @!PT LDS RZ, [RZ] ;  /* 0x00000000fffff984 */ /* 0x000fe20000000800 */
[----:B------:R4:W-:Y:S04]  /*5870*/  LDGSTS.E.BYPASS.LTC128B.128 [R245+0x100], [R204.64], !P0 ;  /* 0x00100000ccf57fae */ /* 0x0009e8000c101d4e */
[----:B--2---:R-:W-:Y:S01]  /*5880*/  IADD3 R146, P2, P1, R244, R194, R248 ;  /* 0x000000c2f4927210 */ /* 0x004fe2000795e0f8 */
[C---:B------:R-:W-:Y:S01]  /*5890*/  HMMA.16816.F32 R20, R140.reuse, R148, R20 ;  /* 0x000000948c14723c */ /* 0x040fe20000001814 */
[----:B------:R2:W-:Y:S05]  /*58a0*/  LDGSTS.E.BYPASS.LTC128B.128 [R245+0x4100], [R200.64], !P3 ;  /* 0x04100000c8f57fae */ /* 0x0005ea000d901d4e */
[----:B------:R5:W-:Y:S02]  /*58b0*/  LDGSTS.E.BYPASS.LTC128B.128 [R245+0x1100], [R198.64], !P0 ;  /* 0x01100000c6f57fae */ /* 0x000be4000c101d4e */
[C---:B------:R-:W-:Y:S03]  /*58c0*/  HMMA.16816.F32 R24, R140.reuse, R150, R24 ;  /* 0x000000968c18723c */ /* 0x040fe60000001818 */
[----:B------:R2:W-:Y:S01]  /*58d0*/  LDGSTS.E.BYPASS.LTC128B.128 [R245+0x5100], [R202.64], !P3 ;  /* 0x05100000caf57fae */ /* 0x0005e2000d901d4e */
[----:B-1----:R-:W-:Y:S02]  /*58e0*/  IADD3.X R147, RZ, R144, R249, P2, P1 ;  /* 0x00000090ff937210 */ /* 0x002fe400017e24f9 */
[----:B------:R-:W-:Y:S02]  /*58f0*/  IADD3 R194, P2, P1, R243, R194, R247 ;  /* 0x000000c2f3c27210 */ /* 0x000fe4000795e0f7 */
[----:B------:R5:W-:Y:S01]  /*5900*/  LDGSTS.E.BYPASS.LTC128B.128 [R245+0x2100], [R196.64], !P0 ;  /* 0x02100000c4f57fae */ /* 0x000be2000c101d4e */
[C---:B------:R-:W-:Y:S03]  /*5910*/  HMMA.16816.F32 R28, R140.reuse, R132, R28 ;  /* 0x000000848c1c723c */ /* 0x040fe6000000181c */
[----:B------:R-:W-:Y:S01]  /*5920*/  IADD3.X R195, RZ, R144, R246, P2, P1 ;  /* 0x00000090ffc37210 */ /* 0x000fe200017e24f6 */
[----:B------:R1:W-:Y:S01]  /*5930*/  LDGSTS.E.BYPASS.LTC128B.128 [R245+0x6100], [R192.64], !P3 ;  /* 0x06100000c0f57fae */ /* 0x0003e2000d901d4e */
[----:B------:R-:W-:Y:S03]  /*5940*/  PLOP3.LUT P1, PT, PT, PT, UP0, 0x80, 0x0 ;  /* 0x000000000000781c */ /* 0x000fe60003f2f008 */
[C---:B------:R-:W-:Y:S01]  /*5950*/  HMMA.16816.F32 R32, R140.reuse, R134, R32 ;  /* 0x000000868c20723c */ /* 0x040fe20000001820 */
[----:B------:R1:W-:Y:S05]  /*5960*/  LDGSTS.E.BYPASS.LTC128B.128.ZFILL [R245+0x3100], [R146.64], P5 ;  /* 0x0310000092f57fae */ /* 0x0003ea000a941d4e */
[----:B------:R1:W-:Y:S02]  /*5970*/  LDGSTS.E.BYPASS.LTC128B.128.ZFILL [R245+0x7100], [R194.64], P4 ;  /* 0x07100000c2f57fae */ /* 0x0003e4000a141d4e */
[C---:B------:R-:W-:Y:S03]  /*5980*/  HMMA.16816.F32 R36, R140.reuse, R152, R36 ;  /* 0x000000988c24723c */ /* 0x040fe60000001824 */
[----:B------:R-:W-:Y:S05]  /*5990*/  LDSM.16.M88.4 R132, [R231+0x8900] ;  /* 0x00890000e784783b */ /* 0x000fea0000000200 */
[C---:B------:R-:W-:Y:S01]  /*59a0*/  HMMA.16816.F32 R40, R140.reuse, R154, R40 ;  /* 0x0000009a8c28723c */ /* 0x040fe20000001828 */
[----:B------:R-:W0:Y:S05]  /*59b0*/  LDGDEPBAR ;  /* 0x00000000000079af */ /* 0x000e2a0000000000 */
[----:B------:R-:W-:Y:S02]  /*59c0*/  LDSM.16.M88.4 R148, [R231+0x9100] ;  /* 0x00910000e794783b */ /* 0x000fe40000000200 */
[C---:B---3--:R-:W-:Y:S03]  /*59d0*/  HMMA.16816.F32 R44, R140.reuse, R156, R44 ;  /* 0x0000009c8c2c723c */ /* 0x048fe6000000182c */
[----:B------:R-:W-:Y:S05]  /*59e0*/  LDSM.16.M88.4 R152, [R231+0x9900] ;  /* 0x00990000e798783b */ /* 0x000fea0000000200 */
[C---:B------:R-:W-:Y:S01]  /*59f0*/  HMMA.16816.F32 R48, R140.reuse, R158, R48 ;  /* 0x0000009e8c30723c */ /* 0x040fe20000001830 */
[----:B-1----:R-:W1:Y:S05]  /*5a00*/  LDSM.16.M88.4 R144, [R231+0x8100] ;  /* 0x00810000e790783b */ /* 0x002e6a0000000200 */
[----:B------:R-:W3:Y:S02]  /*5a10*/  LDSM.16.M88.4 R156, [R231+0xa100] ;  /* 0x00a10000e79c783b */ /* 0x000ee40000000200 */
[C---:B------:R-:W-:Y:S03]  /*5a20*/  HMMA.16816.F32 R52, R140.reuse, R160, R52 ;  /* 0x000000a08c34723c */ /* 0x040fe60000001834 */
[----:B------:R-:W-:Y:S05]  /*5a30*/  LDSM.16.M88.4 R192, [R220+0x5000] ;  /* 0x00500000dcc0783b */ /* 0x000fea0000000200 */
[C---:B------:R-:W-:Y:S01]  /*5a40*/  HMMA.16816.F32 R56, R140.reuse, R162, R56 ;  /* 0x000000a28c38723c */ /* 0x040fe20000001838 */
[----:B------:R-:W-:Y:S05]  /*5a50*/  LDSM.16.M88.4 R160, [R231+0xc900] ;  /* 0x00c90000e7a0783b */ /* 0x000fea0000000200 */
[----:B-----5:R-:W-:Y:S02]  /*5a60*/  LDSM.16.M88.4 R196, [R220+0x6000] ;  /* 0x00600000dcc4783b */ /* 0x020fe40000000200 */
[C---:B------:R-:W-:Y:S03]  /*5a70*/  HMMA.16816.F32 R60, R140.reuse, R164, R60 ;  /* 0x000000a48c3c723c */ /* 0x040fe6000000183c */
[----:B--2---:R-:W-:Y:S05]  /*5a80*/  LDSM.16.M88.4 R200, [R220+0x6800] ;  /* 0x00680000dcc8783b */ /* 0x004fea0000000200 */
[----:B------:R-:W-:Y:S01]  /*5a90*/  HMMA.16816.F32 R64, R140, R166, R64 ;  /* 0x000000a68c40723c */ /* 0x000fe20000001840 */
[----:B------:R-:W-:Y:S05]  /*5aa0*/  LDSM.16.M88.4 R164, [R231+0xd100] ;  /* 0x00d10000e7a4783b */ /* 0x000fea0000000200 */
[----:B----4-:R-:W-:Y:S02]  /*5ab0*/  LDSM.16.M88.4 R204, [R220+0x7000] ;  /* 0x00700000dccc783b */ /* 0x010fe40000000200 */
[C---:B-1----:R-:W-:Y:S03]  /*5ac0*/  HMMA.16816.F32 R4, R168.reuse, R144, R4 ;  /* 0x00000090a804723c */ /* 0x042fe60000001804 */
[----:B------:R-:W-:Y:S05]  /*5ad0*/  LDSM.16.M88.4 R208, [R220+0x7800] ;  /* 0x00780000dcd0783b */ /* 0x000fea0000000200 */
[C---:B------:R-:W-:Y:S01]  /*5ae0*/  HMMA.16816.F32 R8, R168.reuse, R146, R8 ;  /* 0x00000092a808723c */ /* 0x040fe20000001808 */
[----:B------:R-:W1:Y:S07]  /*5af0*/  LDSM.16.M88.4 R144, [R231+0xa900] ;  /* 0x00a90000e790783b */ /* 0x000e6e0000000200 */
[C---:B------:R-:W-:Y:S08]  /*5b00*/  HMMA.16816.F32 R12, R168.reuse, R132, R12 ;  /* 0x00000084a80c723c */ /* 0x040ff0000000180c */
[C---:B------:R-:W-:Y:S01]  /*5b10*/  HMMA.16816.F32 R16, R168.reuse, R134, R16 ;  /* 0x00000086a810723c */ /* 0x040fe20000001810 */
[----:B------:R-:W2:Y:S07]  /*5b20*/  LDSM.16.M88.4 R132, [R231+0xb100] ;  /* 0x00b10000e784783b */ /* 0x000eae0000000200 */
[C---:B------:R-:W-:Y:S08]  /*5b30*/  HMMA.16816.F32 R20, R168.reuse, R148, R20 ;  /* 0x00000094a814723c */ /* 0x040ff00000001814 */
[C---:B------:R-:W-:Y:S01]  /*5b40*/  HMMA.16816.F32 R24, R168.reuse, R150, R24 ;  /* 0x00000096a818723c */ /* 0x040fe20000001818 */
[----:B------:R-:W4:Y:S07]  /*5b50*/  LDSM.16.M88.4 R148, [R231+0xb900] ;  /* 0x00b90000e794783b */ /* 0x000f2e0000000200 */
[C---:B------:R-:W-:Y:S08]  /*5b60*/  HMMA.16816.F32 R28, R168.reuse, R152, R28 ;  /* 0x00000098a81c723c */ /* 0x040ff0000000181c */
[C---:B------:R-:W-:Y:S01]  /*5b70*/  HMMA.16816.F32 R32, R168.reuse, R154, R32 ;  /* 0x0000009aa820723c */ /* 0x040fe20000001820 */
[----:B------:R-:W5:Y:S07]  /*5b80*/  LDSM.16.M88.4 R152, [R220] ;  /* 0x00000000dc98783b */ /* 0x000f6e0000000200 */
[C---:B---3--:R-:W-:Y:S08]  /*5b90*/  HMMA.16816.F32 R36, R168.reuse, R156, R36 ;  /* 0x0000009ca824723c */ /* 0x048ff00000001824 */
[C---:B------:R-:W-:Y:S01]  /*5ba0*/  HMMA.16816.F32 R40, R168.reuse, R158, R40 ;  /* 0x0000009ea828723c */ /* 0x040fe20000001828 */
[----:B------:R-:W3:Y:S07]  /*5bb0*/  LDSM.16.M88.4 R156, [R220+0x800] ;  /* 0x00080000dc9c783b */ /* 0x000eee0000000200 */
[C---:B-1----:R-:W-:Y:S08]  /*5bc0*/  HMMA.16816.F32 R44, R168.reuse, R144, R44 ;  /* 0x00000090a82c723c */ /* 0x042ff0000000182c */
[C---:B------:R-:W-:Y:S01]  /*5bd0*/  HMMA.16816.F32 R48, R168.reuse, R146, R48 ;  /* 0x00000092a830723c */ /* 0x040fe20000001830 */
[----:B------:R-:W1:Y:S07]  /*5be0*/  LDSM.16.M88.4 R144, [R220+0x1000] ;  /* 0x00100000dc90783b */ /* 0x000e6e0000000200 */
[C---:B--2---:R-:W-:Y:S08]  /*5bf0*/  HMMA.16816.F32 R52, R168.reuse, R132, R52 ;  /* 0x00000084a834723c */ /* 0x044ff00000001834 */
[C---:B------:R-:W-:Y:S01]  /*5c00*/  HMMA.16816.F32 R56, R168.reuse, R134, R56 ;  /* 0x00000086a838723c */ /* 0x040fe20000001838 */
[----:B------:R-:W2:Y:S07]  /*5c10*/  LDSM.16.M88.4 R132, [R220+0x1800] ;  /* 0x00180000dc84783b */ /* 0x000eae0000000200 */
[C---:B----4-:R-:W-:Y:S08]  /*5c20*/  HMMA.16816.F32 R60, R168.reuse, R148, R60 ;  /* 0x00000094a83c723c */ /* 0x050ff0000000183c */
[----:B------:R-:W-:Y:S01]  /*5c30*/  HMMA.16816.F32 R64, R168, R150, R64 ;  /* 0x00000096a840723c */ /* 0x000fe20000001840 */
[----:B------:R-:W4:Y:S07]  /*5c40*/  LDSM.16.M88.4 R148, [R220+0x2000] ;  /* 0x00200000dc94783b */ /* 0x000f2e0000000200 */
[C---:B-----5:R-:W-:Y:S08]  /*5c50*/  HMMA.16816.F32 R4, R172.reuse, R152, R4 ;  /* 0x00000098ac04723c */ /* 0x060ff00000001804 */
[C---:B------:R-:W-:Y:S01]  /*5c60*/  HMMA.16816.F32 R8, R172.reuse, R154, R8 ;  /* 0x0000009aac08723c */ /* 0x040fe20000001808 */
[----:B------:R-:W5:Y:S07]  /*5c70*/  LDSM.16.M88.4 R152, [R220+0x2800] ;  /* 0x00280000dc98783b */ /* 0x000f6e0000000200 */
        /* <DEDUP_REMOVED lines=10> */
[C---:B------:R-:W-:Y:S01]  /*5d20*/  HMMA.16816.F32 R40, R172.reuse, R150, R40 ;  /* 0x00000096ac28723c */ /* 0x040fe20000001828 */
        /* <DEDUP_REMOVED lines=8> */
[----:B------:R-:W-:Y:S01]  /*5db0*/  HMMA.16816.F32 R64, R172, R146, R64 ;  /* 0x00000092ac40723c */ /* 0x000fe20000001840 */
        /* <DEDUP_REMOVED lines=12> */
[----:B------:R-:W3:Y:S07]  /*5e80*/  LDSM.16.M88.4 R156, [R219] ;  /* 0x00000000db9c783b */ /* 0x000eee0000000200 */
[C---:B-1----:R-:W-:Y:S08]  /*5e90*/  HMMA.16816.F32 R36, R176.reuse, R144, R36 ;  /* 0x00000090b024723c */ /* 0x042ff00000001824 */
[C---:B------:R-:W-:Y:S01]  /*5ea0*/  HMMA.16816.F32 R40, R176.reuse, R146, R40 ;  /* 0x00000092b028723c */ /* 0x040fe20000001828 */
[----:B------:R-:W1:Y:S07]  /*5eb0*/  LDSM.16.M88.4 R144, [R218] ;  /* 0x00000000da90783b */ /* 0x000e6e0000000200 */
[C---:B--2---:R-:W-:Y:S08]  /*5ec0*/  HMMA.16816.F32 R44, R176.reuse, R132, R44 ;  /* 0x00000084b02c723c */ /* 0x044ff0000000182c */
[C---:B------:R-:W-:Y:S01]  /*5ed0*/  HMMA.16816.F32 R48, R176.reuse, R134, R48 ;  /* 0x00000086b030723c */ /* 0x040fe20000001830 */
[----:B------:R-:W2:Y:S07]  /*5ee0*/  LDSM.16.M88.4 R132, [R217] ;  /* 0x00000000d984783b */ /* 0x000eae0000000200 */
[C---:B----4-:R-:W-:Y:S08]  /*5ef0*/  HMMA.16816.F32 R52, R176.reuse, R148, R52 ;  /* 0x00000094b034723c */ /* 0x050ff00000001834 */
[C---:B------:R-:W-:Y:S01]  /*5f00*/  HMMA.16816.F32 R56, R176.reuse, R150, R56 ;  /* 0x00000096b038723c */ /* 0x040fe20000001838 */
[----:B------:R-:W4:Y:S07]  /*5f10*/  LDSM.16.M88.4 R148, [R216] ;  /* 0x00000000d894783b */ /* 0x000f2e0000000200 */
[C---:B-----5:R-:W-:Y:S08]  /*5f20*/  HMMA.16816.F32 R60, R176.reuse, R152, R60 ;  /* 0x00000098b03c723c */ /* 0x060ff0000000183c */
[----:B------:R-:W-:Y:S01]  /*5f30*/  HMMA.16816.F32 R64, R176, R154, R64 ;  /* 0x0000009ab040723c */ /* 0x000fe20000001840 */
[----:B------:R-:W5:Y:S07]  /*5f40*/  LDSM.16.M88.4 R152, [R215] ;  /* 0x00000000d798783b */ /* 0x000f6e0000000200 */
        /* <DEDUP_REMOVED lines=17> */
[----:B------:R-:W-:Y:S07]  /*6060*/  LDSM.16.M88.4 R156, [R231+0xf900] ;  /* 0x00f90000e79c783b */ /* 0x000fee0000000200 */
[C---:B-1----:R-:W-:Y:S08]  /*6070*/  HMMA.16816.F32 R52, R180.reuse, R144, R52 ;  /* 0x00000090b434723c */ /* 0x042ff00000001834 */
[C---:B------:R-:W-:Y:S01]  /*6080*/  HMMA.16816.F32 R56, R180.reuse, R146, R56 ;  /* 0x00000092b438723c */ /* 0x040fe20000001838 */
[----:B------:R-:W1:Y:S07]  /*6090*/  LDSM.16.M88.4 R144, [R231+0xe100] ;  /* 0x00e10000e790783b */ /* 0x000e6e0000000200 */
[C---:B--2---:R-:W-:Y:S08]  /*60a0*/  HMMA.16816.F32 R60, R180.reuse, R132, R60 ;  /* 0x00000084b43c723c */ /* 0x044ff0000000183c */
[----:B------:R-:W-:Y:S01]  /*60b0*/  HMMA.16816.F32 R64, R180, R134, R64 ;  /* 0x00000086b440723c */ /* 0x000fe20000001840 */
[----:B------:R-:W2:Y:S07]  /*60c0*/  LDSM.16.M88.4 R132, [R231+0xe900] ;  /* 0x00e90000e784783b */ /* 0x000eae0000000200 */
[C---:B----4-:R-:W-:Y:S08]  /*60d0*/  HMMA.16816.F32 R4, R184.reuse, R148, R4 ;  /* 0x00000094b804723c */ /* 0x050ff00000001804 */
[C---:B------:R-:W-:Y:S01]  /*60e0*/  HMMA.16816.F32 R8, R184.reuse, R150, R8 ;  /* 0x00000096b808723c */ /* 0x040fe20000001808 */
[----:B------:R-:W3:Y:S07]  /*60f0*/  LDSM.16.M88.4 R148, [R231+0xf100] ;  /* 0x00f10000e794783b */ /* 0x000eee0000000200 */
[C---:B------:R-:W-:Y:S08]  /*6100*/  HMMA.16816.F32 R12, R184.reuse, R160, R12 ;  /* 0x000000a0b80c723c */ /* 0x040ff0000000180c */
[C---:B------:R-:W-:Y:S01]  /*6110*/  HMMA.16816.F32 R16, R184.reuse, R162, R16 ;  /* 0x000000a2b810723c */ /* 0x040fe20000001810 */
[----:B------:R-:W4:Y:S07]  /*6120*/  LDSM.16.M88.4 R160, [R220+0x4000] ;  /* 0x00400000dca0783b */ /* 0x000f2e0000000200 */
[C---:B------:R-:W-:Y:S08]  /*6130*/  HMMA.16816.F32 R20, R184.reuse, R164, R20 ;  /* 0x000000a4b814723c */ /* 0x040ff00000001814 */
[C---:B------:R-:W-:Y:S01]  /*6140*/  HMMA.16816.F32 R24, R184.reuse, R166, R24 ;  /* 0x000000a6b818723c */ /* 0x040fe20000001818 */
[----:B------:R-:W3:Y:S07]  /*6150*/  LDSM.16.M88.4 R164, [R220+0x4800] ;  /* 0x00480000dca4783b */ /* 0x000eee0000000200 */
[C---:B-----5:R-:W-:Y:S08]  /*6160*/  HMMA.16816.F32 R28, R184.reuse, R152, R28 ;  /* 0x00000098b81c723c */ /* 0x060ff0000000181c */
[C---:B------:R-:W-:Y:S01]  /*6170*/  HMMA.16816.F32 R32, R184.reuse, R154, R32 ;  /* 0x0000009ab820723c */ /* 0x040fe20000001820 */
[----:B------:R-:W5:Y:S01]  /*6180*/  LDSM.16.M88.4 R152, [R220+0x5800] ;  /* 0x00580000dc98783b */ /* 0x000f620000000200 */
[----:B------:R-:W-:Y:S04]  /*6190*/  DEPBAR.LE SB0, 0x0 ;  /* 0x000080000000791a */ /* 0x000fe80000000000 */
[----:B------:R-:W-:Y:S02]  /*61a0*/  BAR.SYNC.DEFER_BLOCKING 0x0 ;  /* 0x0000000000007b1d */ /* 0x000fe40000010000 */
[C---:B-1----:R-:W-:Y:S08]  /*61b0*/  HMMA.16816.F32 R36, R184.reuse, R144, R36 ;  /* 0x00000090b824723c */ /* 0x042ff00000001824 */
[C---:B------:R-:W-:Y:S08]  /*61c0*/  HMMA.16816.F32 R40, R184.reuse, R146, R40 ;  /* 0x00000092b828723c */ /* 0x040ff00000001828 */
[C---:B--2---:R-:W-:Y:S08]  /*61d0*/  HMMA.16816.F32 R44, R184.reuse, R132, R44 ;  /* 0x00000084b82c723c */ /* 0x044ff0000000182c */
[C---:B------:R-:W-:Y:S08]  /*61e0*/  HMMA.16816.F32 R48, R184.reuse, R134, R48 ;  /* 0x00000086b830723c */ /* 0x040ff00000001830 */
[C---:B---3--:R-:W-:Y:S08]  /*61f0*/  HMMA.16816.F32 R52, R184.reuse, R148, R52 ;  /* 0x00000094b834723c */ /* 0x048ff00000001834 */
[C---:B------:R-:W-:Y:S08]  /*6200*/  HMMA.16816.F32 R56, R184.reuse, R150, R56 ;  /* 0x00000096b838723c */ /* 0x040ff00000001838 */
[C---:B------:R-:W-:Y:S08]  /*6210*/  HMMA.16816.F32 R60, R184.reuse, R156, R60 ;  /* 0x0000009cb83c723c */ /* 0x040ff0000000183c */
[----:B------:R-:W-:Y:S08]  /*6220*/  HMMA.16816.F32 R64, R184, R158, R64 ;  /* 0x0000009eb840723c */ /* 0x000ff00000001840 */
[C---:B----4-:R-:W-:Y:S08]  /*6230*/  HMMA.16816.F32 R4, R188.reuse, R160, R4 ;  /* 0x000000a0bc04723c */ /* 0x050ff00000001804 */
[C---:B------:R-:W-:Y:S08]  /*6240*/  HMMA.16816.F32 R8, R188.reuse, R162, R8 ;  /* 0x000000a2bc08723c */ /* 0x040ff00000001808 */
[C---:B------:R-:W-:Y:S08]  /*6250*/  HMMA.16816.F32 R12, R188.reuse, R164, R12 ;  /* 0x000000a4bc0c723c */ /* 0x040ff0000000180c */
[C---:B------:R-:W-:Y:S08]  /*6260*/  HMMA.16816.F32 R16, R188.reuse, R166, R16 ;  /* 0x000000a6bc10723c */ /* 0x040ff00000001810 */
[C---:B------:R-:W-:Y:S08]  /*6270*/  HMMA.16816.F32 R20, R188.reuse, R192, R20 ;  /* 0x000000c0bc14723c */ /* 0x040ff00000001814 */
[C---:B------:R-:W-:Y:S08]  /*6280*/  HMMA.16816.F32 R24, R188.reuse, R194, R24 ;  /* 0x000000c2bc18723c */ /* 0x040ff00000001818 */
[C---:B-----5:R-:W-:Y:S08]  /*6290*/  HMMA.16816.F32 R28, R188.reuse, R152, R28 ;  /* 0x00000098bc1c723c */ /* 0x060ff0000000181c */
        /* <DEDUP_REMOVED lines=8> */
[----:B------:R-:W-:Y:S01]  /*6320*/  HMMA.16816.F32 R64, R188, R210, R64 ;  /* 0x000000d2bc40723c */ /* 0x000fe20000001840 */
[----:B------:R-:W-:-:S07]  /*6330*/  @P1 BRA `(.L_x_5) ;  /* 0xffffeca000001947 */ /* 0x000fce000383ffff */
.L_x_4:
[----:B------:R-:W-:Y:S01]  /*6340*/  FMNMX.FTZ R134, R4, R2, !PT ;  /* 0x0000000204867209 */ /* 0x000fe20007810000 */
[----:B---3--:R-:W-:Y:S01]  /*6350*/  LDSM.16.MT88.4 R144, [R232+0x100] ;  /* 0x00010000e890783b */ /* 0x008fe20000004200 */
[----:B------:R-:W-:Y:S02]  /*6360*/  FMNMX.FTZ R3, R6, R0, !PT ;  /* 0x0000000006037209 */ /* 0x000fe40007810000 */
[----:B------:R-:W-:Y:S02]  /*6370*/  FMNMX.FTZ R134, R5, R134, !PT ;  /* 0x0000008605867209 */ /* 0x000fe40007810000 */
[----:B------:R-:W-:Y:S02]  /*6380*/  FMNMX.FTZ R3, R7, R3, !PT ;  /* 0x0000000307037209 */ /* 0x000fe40007810000 */
[----:B------:R-:W-:Y:S01]  /*6390*/  FMNMX.FTZ R134, R8, R134, !PT ;  /* 0x0000008608867209 */ /* 0x000fe20007810000 */
[----:B------:R-:W-:Y:S01]  /*63a0*/  LDSM.16.MT88.4 R148, [R230+0x100] ;  /* 0x00010000e694783b */ /* 0x000fe20000004200 */
        /* <DEDUP_REMOVED lines=9> */
[----:B------:R-:W0:Y:S01]  /*6440*/  LDGDEPBAR ;  /* 0x00000000000079af */ /* 0x000e220000000000 */
[----:B------:R-:W-:Y:S02]  /*6450*/  FMNMX.FTZ R3, R18, R3, !PT ;  /* 0x0000000312037209 */ /* 0x000fe40007810000 */
        /* <DEDUP_REMOVED lines=50> */
[----:B------:R-:W-:Y:S01]  /*6780*/  ISETP.LT.AND P1, PT, RZ, UR8, PT ;  /* 0x00000008ff007c0c */ /* 0x000fe2000bf21270 */
[----:B------:R-:W-:Y:S01]  /*6790*/  SHFL.BFLY PT, R132, R134, 0x2, 0x1f ;  /* 0x0c401f0086847f89 */ /* 0x000fe200000e0000 */
[----:B------:R-:W-:Y:S07]  /*67a0*/  UIADD3 UR8, UR8, -0x1, URZ ;  /* 0xffffffff08087890 */ /* 0x000fee000fffe03f */
[----:B------:R-:W1:Y:S02]  /*67b0*/  SHFL.BFLY PT, R3, R133, 0x2, 0x1f ;  /* 0x0c401f0085037f89 */ /* 0x000e6400000e0000 */
[----:B-1----:R-:W-:Y:S02]  /*67c0*/  FMNMX.FTZ R133, R133, R3, !PT ;  /* 0x0000000385857209 */ /* 0x002fe40007810000 */
[----:B------:R-:W-:Y:S04]  /*67d0*/  FMNMX.FTZ R134, R134, R132, !PT ;  /* 0x0000008486867209 */ /* 0x000fe80007810000 */
[----:B------:R-:W1:Y:S08]  /*67e0*/  SHFL.BFLY PT, R3, R133, 0x1, 0x1f ;  /* 0x0c201f0085037f89 */ /* 0x000e7000000e0000 */
[----:B------:R-:W2:Y:S01]  /*67f0*/  SHFL.BFLY PT, R132, R134, 0x1, 0x1f ;  /* 0x0c201f0086847f89 */ /* 0x000ea200000e0000 */
[----:B-1----:R-:W-:Y:S05]  /*6800*/  FMNMX.FTZ R3, R133, R3, !PT ;  /* 0x0000000385037209 */ /* 0x002fea0007810000 */
[C---:B------:R-:W-:Y:S02]  /*6810*/  FMUL.FTZ R161, R3.reuse, c[0x0][0x2d0] ;  /* 0x0000b40003a17a20 */ /* 0x040fe40000410000 */
[----:B------:R-:W-:Y:S01]  /*6820*/  FADD.FTZ R0, -R3, R0 ;  /* 0x0000000003007221 */ /* 0x000fe20000010100 */
[----:B--2---:R-:W-:Y:S01]  /*6830*/  FMNMX.FTZ R132, R134, R132, !PT ;  /* 0x0000008486847209 */ /* 0x004fe20007810000 */
[--C-:B------:R-:W-:Y:S02]  /*6840*/  FFMA.FTZ R159, R10, c[0x0][0x2d0], -R161.reuse ;  /* 0x0000b4000a9f7a23 */ /* 0x100fe400000108a1 */
[--C-:B------:R-:W-:Y:S02]  /*6850*/  FFMA.FTZ R160, R11, c[0x0][0x2d0], -R161.reuse ;  /* 0x0000b4000ba07a23 */ /* 0x100fe400000108a1 */
[C---:B------:R-:W-:Y:S02]  /*6860*/  FMUL.FTZ R162, R132.reuse, c[0x0][0x2d0] ;  /* 0x0000b40084a27a20 */ /* 0x040fe40000410000 */
[----:B------:R-:W-:Y:S01]  /*6870*/  FADD.FTZ R2, -R132, R2 ;  /* 0x0000000284027221 */ /* 0x000fe20000010100 */
[----:B------:R-:W-:Y:S01]  /*6880*/  MUFU.EX2 R159, R159 ;  /* 0x0000009f009f7308 */ /* 0x000fe20000000800 */
[--C-:B------:R-:W-:Y:S02]  /*6890*/  FFMA.FTZ R135, R8, c[0x0][0x2d0], -R162.reuse ;  /* 0x0000b40008877a23 */ /* 0x100fe400000108a2 */
[--C-:B------:R-:W-:Y:S02]  /*68a0*/  FFMA.FTZ R156, R9, c[0x0][0x2d0], -R162.reuse ;  /* 0x0000b400099c7a23 */ /* 0x100fe400000108a2 */
[----:B------:R-:W-:Y:S02]  /*68b0*/  FMUL.FTZ R2, R2, c[0x0][0x2d0] ;  /* 0x0000b40002027a20 */ /* 0x000fe40000410000 */
[----:B------:R-:W-:Y:S02]  /*68c0*/  FMUL.FTZ R0, R0, c[0x0][0x2d0] ;  /* 0x0000b40000007a20 */ /* 0x000fe40000410000 */
[--C-:B------:R-:W-:Y:S01]  /*68d0*/  FFMA.FTZ R133, R4, c[0x0][0x2d0], -R162.reuse ;  /* 0x0000b40004857a23 */ /* 0x100fe200000108a2 */
[----:B------:R-:W-:Y:S01]  /*68e0*/  MUFU.EX2 R135, R135 ;  /* 0x0000008700877308 */ /* 0x000fe20000000800 */
[--C-:B------:R-:W-:Y:S02]  /*68f0*/  FFMA.FTZ R134, R5, c[0x0][0x2d0], -R162.reuse ;  /* 0x0000b40005867a23 */ /* 0x100fe400000108a2 */
[--C-:B------:R-:W-:Y:S02]  /*6900*/  FFMA.FTZ R157, R6, c[0x0][0x2d0], -R161.reuse ;  /* 0x0000b400069d7a23 */ /* 0x100fe400000108a1 */
[--C-:B------:R-:W-:Y:S02]  /*6910*/  FFMA.FTZ R158, R7, c[0x0][0x2d0], -R161.reuse ;  /* 0x0000b400079e7a23 */ /* 0x100fe400000108a1 */
[--C-:B------:R-:W-:Y:S02]  /*6920*/  FFMA.FTZ R167, R20, c[0x0][0x2d0], -R162.reuse ;  /* 0x0000b40014a77a23 */ /* 0x100fe400000108a2 */
[--C-:B------:R-:W-:Y:S01]  /*6930*/  FFMA.FTZ R192, R21, c[0x0][0x2d0], -R162.reuse ;  /* 0x0000b40015c07a23 */ /* 0x100fe200000108a2 */
[----:B------:R-:W1:Y:S01]  /*6940*/  MUFU.EX2 R2, R2 ;  /* 0x0000000200027308 */ /* 0x000e620000000800 */
[--C-:B------:R-:W-:Y:S02]  /*6950*/  FFMA.FTZ R193, R22, c[0x0][0x2d0], -R161.reuse ;  /* 0x0000b40016c17a23 */ /* 0x100fe400000108a1 */
[--C-:B------:R-:W-:Y:S02]  /*6960*/  FFMA.FTZ R194, R23, c[0x0][0x2d0], -R161.reuse ;  /* 0x0000b40017c27a23 */ /* 0x100fe400000108a1 */
[----:B------:R-:W-:Y:S01]  /*6970*/  LDSM.16.MT88.4 R20, [R230+0x4900] ;  /* 0x00490000e614783b */ /* 0x000fe20000004200 */
[--C-:B------:R-:W-:Y:S02]  /*6980*/  FFMA.FTZ R195, R32, c[0x0][0x2d0], -R162.reuse ;  /* 0x0000b40020c37a23 */ /* 0x100fe400000108a2 */
[--C-:B------:R-:W-:Y:S02]  /*6990*/  FFMA.FTZ R196, R33, c[0x0][0x2d0], -R162.reuse ;  /* 0x0000b40021c47a23 */ /* 0x100fe400000108a2 */
[----:B------:R-:W2:Y:S01]  /*69a0*/  MUFU.EX2 R0, R0 ;  /* 0x0000000000007308 */ /* 0x000ea20000000800 */
[--C-:B------:R-:W-:Y:S02]  /*69b0*/  FFMA.FTZ R197, R38, c[0x0][0x2d0], -R161.reuse ;  /* 0x0000b40026c57a23 */ /* 0x100fe400000108a1 */
[--C-:B------:R-:W-:Y:S02]  /*69c0*/  FFMA.FTZ R198, R39, c[0x0][0x2d0], -R161.reuse ;  /* 0x0000b40027c67a23 */ /* 0x100fe400000108a1 */
[--C-:B------:R-:W-:Y:S02]  /*69d0*/  FFMA.FTZ R199, R40, c[0x0][0x2d0], -R162.reuse ;  /* 0x0000b40028c77a23 */ /* 0x100fe400000108a2 */
[--C-:B------:R-:W-:Y:S02]  /*69e0*/  FFMA.FTZ R200, R41, c[0x0][0x2d0], -R162.reuse ;  /* 0x0000b40029c87a23 */ /* 0x100fe400000108a2 */
[--C-:B------:R-:W-:Y:S01]  /*69f0*/  FFMA.FTZ R201, R42, c[0x0][0x2d0], -R161.reuse ;  /* 0x0000b4002ac97a23 */ /* 0x100fe200000108a1 */
[----:B------:R-:W-:Y:S01]  /*6a00*/  MUFU.EX2 R133, R133 ;  /* 0x0000008500857308 */ /* 0x000fe20000000800 */
[--C-:B------:R-:W-:Y:S02]  /*6a10*/  FFMA.FTZ R202, R43, c[0x0][0x2d0], -R161.reuse ;  /* 0x0000b4002bca7a23 */ /* 0x100fe400000108a1 */
[----:B------:R-:W-:Y:S01]  /*6a20*/  LDSM.16.MT88.4 R40, [R229+0x6900] ;  /* 0x00690000e528783b */ /* 0x000fe20000004200 */
[C---:B-1----:R-:W-:Y:S02]  /*6a30*/  FMUL.FTZ R4, R2.reuse, R128 ;  /* 0x0000008002047220 */ /* 0x042fe40000410000 */
[C---:B------:R-:W-:Y:S02]  /*6a40*/  FMUL.FTZ R5, R2.reuse, R129 ;  /* 0x0000008102057220 */ /* 0x040fe40000410000 */
[C---:B------:R-:W-:Y:S02]  /*6a50*/  FMUL.FTZ R8, R2.reuse, R124 ;  /* 0x0000007c02087220 */ /* 0x040fe40000410000 */
[----:B------:R-:W1:Y:S01]  /*6a60*/  MUFU.EX2 R134, R134 ;  /* 0x0000008600867308 */ /* 0x000e620000000800 */
[C---:B------:R-:W-:Y:S02]  /*6a70*/  FMUL.FTZ R9, R2.reuse, R125 ;  /* 0x0000007d02097220 */ /* 0x040fe40000410000 */
[----:B------:R-:W-:Y:S02]  /*6a80*/  FMUL.FTZ R68, R2, R68 ;  /* 0x0000004402447220 */ /* 0x000fe40000410000 */
[C---:B--2---:R-:W-:Y:S02]  /*6a90*/  FMUL.FTZ R6, R0.reuse, R130 ;  /* 0x0000008200067220 */ /* 0x044fe40000410000 */
[C---:B------:R-:W-:Y:S02]  /*6aa0*/  FMUL.FTZ R7, R0.reuse, R131 ;  /* 0x0000008300077220 */ /* 0x040fe40000410000 */
[C---:B------:R-:W-:Y:S01]  /*6ab0*/  FMUL.FTZ R10, R0.reuse, R126 ;  /* 0x0000007e000a7220 */ /* 0x040fe20000410000 */
[----:B------:R-:W2:Y:S01]  /*6ac0*/  MUFU.EX2 R156, R156 ;  /* 0x0000009c009c7308 */ /* 0x000ea20000000800 */
[----:B------:R-:W-:Y:S02]  /*6ad0*/  FMUL.FTZ R11, R0, R127 ;  /* 0x0000007f000b7220 */ /* 0x000fe40000410000 */
[----:B------:R-:W3:Y:S01]  /*6ae0*/  LDSM.16.MT88.4 R124, [R228+0x100] ;  /* 0x00010000e47c783b */ /* 0x000ee20000004200 */
[----:B------:R-:W-:Y:S02]  /*6af0*/  FMUL.FTZ R69, R2, R69 ;  /* 0x0000004502457220 */ /* 0x000fe40000410000 */
[C---:B------:R-:W-:Y:S02]  /*6b00*/  FMUL.FTZ R70, R0.reuse, R70 ;  /* 0x0000004600467220 */ /* 0x040fe40000410000 */
[----:B------:R-:W-:Y:S02]  /*6b10*/  FMUL.FTZ R71, R0, R71 ;  /* 0x0000004700477220 */ /* 0x000fe40000410000 */
[----:B------:R-:W-:Y:S01]  /*6b20*/  MUFU.EX2 R157, R157 ;  /* 0x0000009d009d7308 */ /* 0x000fe20000000800 */
[C---:B------:R-:W-:Y:S02]  /*6b30*/  FMUL.FTZ R72, R2.reuse, R72 ;  /* 0x0000004802487220 */ /* 0x040fe40000410000 */
[----:B------:R-:W-:Y:S01]  /*6b40*/  FMUL.FTZ R73, R2, R73 ;  /* 0x0000004902497220 */ /* 0x000fe20000410000 */
[----:B-1----:R-:W-:Y:S01]  /*6b50*/  F2FP.PACK_AB R128, R134, R133 ;  /* 0x000000858680723e */ /* 0x002fe200000000ff */
[C---:B------:R-:W-:Y:S02]  /*6b60*/  FMUL.FTZ R74, R0.reuse, R74 ;  /* 0x0000004a004a7220 */ /* 0x040fe40000410000 */
[----:B------:R-:W-:Y:S02]  /*6b70*/  FMUL.FTZ R75, R0, R75 ;  /* 0x0000004b004b7220 */ /* 0x000fe40000410000 */
[C---:B------:R-:W-:Y:S01]  /*6b80*/  FMUL.FTZ R76, R2.reuse, R76 ;  /* 0x0000004c024c7220 */ /* 0x040fe20000410000 */
[----:B------:R-:W1:Y:S01]  /*6b90*/  MUFU.EX2 R158, R158 ;  /* 0x0000009e009e7308 */ /* 0x000e620000000800 */
[----:B------:R-:W-:Y:S02]  /*6ba0*/  FMUL.FTZ R77, R2, R77 ;  /* 0x0000004d024d7220 */ /* 0x000fe40000410000 */
[----:B------:R-:W-:Y:S01]  /*6bb0*/  FMUL.FTZ R78, R0, R78 ;  /* 0x0000004e004e7220 */ /* 0x000fe20000410000 */
[----:B--2---:R-:W-:Y:S01]  /*6bc0*/  F2FP.PACK_AB R130, R156, R135 ;  /* 0x000000879c82723e */ /* 0x004fe200000000ff */
[----:B------:R-:W-:Y:S02]  /*6bd0*/  FMUL.FTZ R79, R0, R79 ;  /* 0x0000004f004f7220 */ /* 0x000fe40000410000 */
[C---:B------:R-:W-:Y:S02]  /*6be0*/  FMUL.FTZ R80, R2.reuse, R80 ;  /* 0x0000005002507220 */ /* 0x040fe40000410000 */
[----:B------:R-:W-:Y:S01]  /*6bf0*/  FMUL.FTZ R81, R2, R81 ;  /* 0x0000005102517220 */ /* 0x000fe20000410000 */
[----:B------:R-:W2:Y:S01]  /*6c00*/  MUFU.EX2 R160, R160 ;  /* 0x000000a000a07308 */ /* 0x000ea20000000800 */
[C---:B------:R-:W-:Y:S02]  /*6c10*/  FMUL.FTZ R82, R0.reuse, R82 ;  /* 0x0000005200527220 */ /* 0x040fe40000410000 */
[----:B------:R-:W-:Y:S02]  /*6c20*/  FMUL.FTZ R83, R0, R83 ;  /* 0x0000005300537220 */ /* 0x000fe40000410000 */
[C---:B------:R-:W-:Y:S02]  /*6c30*/  FMUL.FTZ R84, R2.reuse, R84 ;  /* 0x0000005402547220 */ /* 0x040fe40000410000 */
[----:B------:R-:W-:Y:S02]  /*6c40*/  FMUL.FTZ R85, R2, R85 ;  /* 0x0000005502557220 */ /* 0x000fe40000410000 */
[C---:B------:R-:W-:Y:S01]  /*6c50*/  FMUL.FTZ R86, R0.reuse, R86 ;  /* 0x0000005600567220 */ /* 0x040fe20000410000 */
[----:B------:R-:W-:Y:S01]  /*6c60*/  MUFU.EX2 R167, R167 ;  /* 0x000000a700a77308 */ /* 0x000fe20000000800 */
[----:B------:R-:W-:Y:S02]  /*6c70*/  FMUL.FTZ R87, R0, R87 ;  /* 0x0000005700577220 */ /* 0x000fe40000410000 */
[--C-:B------:R-:W-:Y:S01]  /*6c80*/  FFMA.FTZ R203, R48, c[0x0][0x2d0], -R162.reuse ;  /* 0x0000b40030cb7a23 */ /* 0x100fe200000108a2 */
[----:B-1----:R-:W-:Y:S01]  /*6c90*/  F2FP.PACK_AB R129, R158, R157 ;  /* 0x0000009d9e81723e */ /* 0x002fe200000000ff */
[--C-:B------:R-:W-:Y:S02]  /*6ca0*/  FFMA.FTZ R204, R49, c[0x0][0x2d0], -R162.reuse ;  /* 0x0000b40031cc7a23 */ /* 0x100fe400000108a2 */
[--C-:B------:R-:W-:Y:S02]  /*6cb0*/  FFMA.FTZ R205, R50, c[0x0][0x2d0], -R161.reuse ;  /* 0x0000b40032cd7a23 */ /* 0x100fe400000108a1 */
[--C-:B------:R-:W-:Y:S01]  /*6cc0*/  FFMA.FTZ R206, R51, c[0x0][0x2d0], -R161.reuse ;  /* 0x0000b40033ce7a23 */ /* 0x100fe200000108a1 */
[----:B------:R-:W-:Y:S01]  /*6cd0*/  MUFU.EX2 R192, R192 ;  /* 0x000000c000c07308 */ /* 0x000fe20000000800 */
[----:B------:R-:W-:Y:S01]  /*6ce0*/  LDSM.16.MT88.4 R48, [R228+0x7100] ;  /* 0x00710000e430783b */ /* 0x000fe20000004200 */
[----:B------:R-:W-:Y:S01]  /*6cf0*/  FMUL.FTZ R88, R2, R88 ;  /* 0x0000005802587220 */ /* 0x000fe20000410000 */
[----:B--2---:R-:W-:Y:S01]  /*6d00*/  F2FP.PACK_AB R131, R160, R159 ;  /* 0x0000009fa083723e */ /* 0x004fe200000000ff */
[----:B------:R-:W-:Y:S02]  /*6d10*/  FMUL.FTZ R89, R2, R89 ;  /* 0x0000005902597220 */ /* 0x000fe40000410000 */
[C---:B------:R-:W-:Y:S02]  /*6d20*/  FMUL.FTZ R90, R0.reuse, R90 ;  /* 0x0000005a005a7220 */ /* 0x040fe40000410000 */
[----:B------:R-:W-:Y:S02]  /*6d30*/  FMUL.FTZ R91, R0, R91 ;  /* 0x0000005b005b7220 */ /* 0x000fe40000410000 */
[----:B------:R-:W-:Y:S01]  /*6d40*/  MUFU.EX2 R193, R193 ;  /* 0x000000c100c17308 */ /* 0x000fe20000000800 */
[C---:B------:R-:W-:Y:S05]  /*6d50*/  HMMA.16816.F32 R4, R128.reuse, R144, R4 ;  /* 0x000000908004723c */ /* 0x040fea0000001804 */
[C---:B------:R-:W-:Y:S02]  /*6d60*/  FMUL.FTZ R92, R2.reuse, R92 ;  /* 0x0000005c025c7220 */ /* 0x040fe40000410000 */
[----:B------:R-:W-:Y:S01]  /*6d70*/  FMUL.FTZ R93, R2, R93 ;  /* 0x0000005d025d7220 */ /* 0x000fe20000410000 */
[C---:B------:R-:W-:Y:S01]  /*6d80*/  HMMA.16816.F32 R8, R128.reuse, R146, R8 ;  /* 0x000000928008723c */ /* 0x040fe20000001808 */
[----:B------:R-:W1:Y:S01]  /*6d90*/  LDSM.16.MT88.4 R144, [R232+0x4100] ;  /* 0x00410000e890783b */ /* 0x000e620000004200 */
[----:B------:R-:W-:Y:S02]  /*6da0*/  MUFU.EX2 R194, R194 ;  /* 0x000000c200c27308 */ /* 0x000fe40000000800 */
[C---:B------:R-:W-:Y:S02]  /*6db0*/  FMUL.FTZ R94, R0.reuse, R94 ;  /* 0x0000005e005e7220 */ /* 0x040fe40000410000 */
[----:B------:R-:W-:Y:S02]  /*6dc0*/  FMUL.FTZ R95, R0, R95 ;  /* 0x0000005f005f7220 */ /* 0x000fe40000410000 */
[C---:B------:R-:W-:Y:S04]  /*6dd0*/  HMMA.16816.F32 R68, R128.reuse, R148, R68 ;  /* 0x000000948044723c */ /* 0x040fe80000001844 */
[C---:B------:R-:W-:Y:S01]  /*6de0*/  FMUL.FTZ R96, R2.reuse, R96 ;  /* 0x0000006002607220 */ /* 0x040fe20000410000 */
[----:B------:R-:W-:Y:S01]  /*6df0*/  MUFU.EX2 R195, R195 ;  /* 0x000000c300c37308 */ /* 0x000fe20000000800 */
[----:B------:R-:W-:Y:S02]  /*6e00*/  FMUL.FTZ R97, R2, R97 ;  /* 0x0000006102617220 */ /* 0x000fe40000410000 */
[C---:B------:R-:W-:Y:S01]  /*6e10*/  HMMA.16816.F32 R72, R128.reuse, R150, R72 ;  /* 0x000000968048723c */ /* 0x040fe20000001848 */
[----:B------:R-:W2:Y:S03]  /*6e20*/  LDSM.16.MT88.4 R148, [R230+0x4100] ;  /* 0x00410000e694783b */ /* 0x000ea60000004200 */
[C---:B------:R-:W-:Y:S02]  /*6e30*/  FMUL.FTZ R98, R0.reuse, R98 ;  /* 0x0000006200627220 */ /* 0x040fe40000410000 */
[----:B------:R-:W-:Y:S01]  /*6e40*/  FMUL.FTZ R99, R0, R99 ;  /* 0x0000006300637220 */ /* 0x000fe20000410000 */
[----:B------:R-:W-:Y:S01]  /*6e50*/  MUFU.EX2 R196, R196 ;  /* 0x000000c400c47308 */ /* 0x000fe20000000800 */
[C---:B------:R-:W-:Y:S04]  /*6e60*/  HMMA.16816.F32 R76, R128.reuse, R152, R76 ;  /* 0x00000098804c723c */ /* 0x040fe8000000184c */
[C---:B------:R-:W-:Y:S02]  /*6e70*/  FMUL.FTZ R100, R2.reuse, R100 ;  /* 0x0000006402647220 */ /* 0x040fe40000410000 */
[----:B------:R-:W-:Y:S02]  /*6e80*/  FMUL.FTZ R101, R2, R101 ;  /* 0x0000006502657220 */ /* 0x000fe40000410000 */
[C---:B------:R-:W-:Y:S01]  /*6e90*/  HMMA.16816.F32 R80, R128.reuse, R154, R80 ;  /* 0x0000009a8050723c */ /* 0x040fe20000001850 */
[----:B------:R-:W-:Y:S03]  /*6ea0*/  MUFU.EX2 R197, R197 ;  /* 0x000000c500c57308 */ /* 0x000fe60000000800 */
[--C-:B------:R-:W-:Y:S02]  /*6eb0*/  FFMA.FTZ R152, R12, c[0x0][0x2d0], -R162.reuse ;  /* 0x0000b4000c987a23 */ /* 0x100fe400000108a2 */
[C---:B------:R-:W-:Y:S02]  /*6ec0*/  FMUL.FTZ R12, R2.reuse, R120 ;  /* 0x00000078020c7220 */ /* 0x040fe40000410000 */
[C---:B---3--:R-:W-:Y:S03]  /*6ed0*/  HMMA.16816.F32 R84, R128.reuse, R124, R84 ;  /* 0x0000007c8054723c */ /* 0x048fe60000001854 */
[----:B------:R-:W-:Y:S01]  /*6ee0*/  MUFU.EX2 R152, R152 ;  /* 0x0000009800987308 */ /* 0x000fe20000000800 */
[--C-:B------:R-:W-:Y:S02]  /*6ef0*/  FFMA.FTZ R153, R13, c[0x0][0x2d0], -R162.reuse ;  /* 0x0000b4000d997a23 */ /* 0x100fe400000108a2 */
[----:B------:R-:W-:Y:S02]  /*6f00*/  FMUL.FTZ R13, R2, R121 ;  /* 0x00000079020d7220 */ /* 0x000fe40000410000 */
[C---:B------:R-:W-:Y:S01]  /*6f10*/  HMMA.16816.F32 R88, R128.reuse, R126, R88 ;  /* 0x0000007e8058723c */ /* 0x040fe20000001858 */
[----:B------:R-:W3:Y:S03]  /*6f20*/  LDSM.16.MT88.4 R124, [R229+0x4100] ;  /* 0x00410000e57c783b */ /* 0x000ee60000004200 */
[--C-:B------:R-:W-:Y:S01]  /*6f30*/  FFMA.FTZ R154, R14, c[0x0][0x2d0], -R161.reuse ;  /* 0x0000b4000e9a7a23 */ /* 0x100fe200000108a1 */
[----:B------:R-:W4:Y:S01]  /*6f40*/  MUFU.EX2 R153, R153 ;  /* 0x0000009900997308 */ /* 0x000f220000000800 */
[C---:B------:R-:W-:Y:S02]  /*6f50*/  FMUL.FTZ R14, R0.reuse, R122 ;  /* 0x0000007a000e7220 */ /* 0x040fe40000410000 */
[C---:B-1----:R-:W-:Y:S04]  /*6f60*/  HMMA.16816.F32 R92, R128.reuse, R144, R92 ;  /* 0x00000090805c723c */ /* 0x042fe8000000185c */
[--C-:B------:R-:W-:Y:S02]  /*6f70*/  FFMA.FTZ R155, R15, c[0x0][0x2d0], -R161.reuse ;  /* 0x0000b4000f9b7a23 */ /* 0x100fe400000108a1 */
[C---:B------:R-:W-:Y:S01]  /*6f80*/  FMUL.FTZ R15, R0.reuse, R123 ;  /* 0x0000007b000f7220 */ /* 0x040fe20000410000 */
[----:B------:R-:W-:Y:S01]  /*6f90*/  MUFU.EX2 R154, R154 ;  /* 0x0000009a009a7308 */ /* 0x000fe20000000800 */
[C---:B------:R-:W-:Y:S01]  /*6fa0*/  HMMA.16816.F32 R96, R128.reuse, R146, R96 ;  /* 0x000000928060723c */ /* 0x040fe20000001860 */
[----:B------:R-:W1:Y:S03]  /*6fb0*/  LDSM.16.MT88.4 R120, [R228+0x4100] ;  /* 0x00410000e478783b */ /* 0x000e660000004200 */
[C---:B------:R-:W-:Y:S02]  /*6fc0*/  FMUL.FTZ R102, R0.reuse, R102 ;  /* 0x0000006600667220 */ /* 0x040fe40000410000 */
[----:B------:R-:W-:Y:S02]  /*6fd0*/  FMUL.FTZ R103, R0, R103 ;  /* 0x0000006700677220 */ /* 0x000fe40000410000 */
[C---:B--2---:R-:W-:Y:S01]  /*6fe0*/  HMMA.16816.F32 R12, R128.reuse, R148, R12 ;  /* 0x00000094800c723c */ /* 0x044fe2000000180c */
[----:B------:R-:W2:Y:S01]  /*6ff0*/  LDSM.16.MT88.4 R144, [R232+0x900] ;  /* 0x00090000e890783b */ /* 0x000ea20000004200 */
[----:B------:R-:W5:Y:S02]  /*7000*/  MUFU.EX2 R155, R155 ;  /* 0x0000009b009b7308 */ /* 0x000f640000000800 */
[C---:B------:R-:W-:Y:S02]  /*7010*/  FMUL.FTZ R104, R2.reuse, R104 ;  /* 0x0000006802687220 */ /* 0x040fe40000410000 */
[----:B------:R-:W-:Y:S02]  /*7020*/  FMUL.FTZ R105, R2, R105 ;  /* 0x0000006902697220 */ /* 0x000fe40000410000 */
[C---:B------:R-:W-:Y:S01]  /*7030*/  HMMA.16816.F32 R100, R128.reuse, R150, R100 ;  /* 0x000000968064723c */ /* 0x040fe20000001864 */
[----:B------:R-:W-:Y:S03]  /*7040*/  LDSM.16.MT88.4 R148, [R229+0x900] ;  /* 0x00090000e594783b */ /* 0x000fe60000004200 */
[C---:B------:R-:W-:Y:S01]  /*7050*/  FMUL.FTZ R106, R0.reuse, R106 ;  /* 0x0000006a006a7220 */ /* 0x040fe20000410000 */
[----:B------:R-:W-:Y:S01]  /*7060*/  MUFU.EX2 R198, R198 ;  /* 0x000000c600c67308 */ /* 0x000fe20000000800 */
[----:B------:R-:W-:Y:S02]  /*7070*/  FMUL.FTZ R107, R0, R107 ;  /* 0x0000006b006b7220 */ /* 0x000fe40000410000 */
[--C-:B------:R-:W-:Y:S04]  /*7080*/  FFMA.FTZ R163, R16, c[0x0][0x2d0], -R162.reuse ;  /* 0x0000b40010a37a23 */ /* 0x100fe800000108a2 */
[--C-:B------:R-:W-:Y:S01]  /*7090*/  FFMA.FTZ R164, R17, c[0x0][0x2d0], -R162.reuse ;  /* 0x0000b40011a47a23 */ /* 0x100fe200000108a2 */
[C---:B---3--:R-:W-:Y:S02]  /*70a0*/  HMMA.16816.F32 R104, R128.reuse, R124, R104 ;  /* 0x0000007c8068723c */ /* 0x048fe40000001868 */
[----:B------:R-:W-:Y:S01]  /*70b0*/  MUFU.EX2 R163, R163 ;  /* 0x000000a300a37308 */ /* 0x000fe20000000800 */
[--C-:B------:R-:W-:Y:S02]  /*70c0*/  FFMA.FTZ R165, R18, c[0x0][0x2d0], -R161.reuse ;  /* 0x0000b40012a57a23 */ /* 0x100fe400000108a1 */
[--C-:B------:R-:W-:Y:S02]  /*70d0*/  FFMA.FTZ R166, R19, c[0x0][0x2d0], -R161.reuse ;  /* 0x0000b40013a67a23 */ /* 0x100fe400000108a1 */
[C---:B------:R-:W-:Y:S02]  /*70e0*/  FMUL.FTZ R108, R2.reuse, R108 ;  /* 0x0000006c026c7220 */ /* 0x040fe40000410000 */
[----:B------:R-:W-:Y:S03]  /*70f0*/  FMUL.FTZ R109, R2, R109 ;  /* 0x0000006d026d7220 */ /* 0x000fe60000410000 */
[----:B------:R-:W3:Y:S01]  /*7100*/  MUFU.EX2 R164, R164 ;  /* 0x000000a400a47308 */ /* 0x000ee20000000800 */
[C---:B------:R-:W-:Y:S02]  /*7110*/  FMUL.FTZ R110, R0.reuse, R110 ;  /* 0x0000006e006e7220 */ /* 0x040fe40000410000 */
[----:B------:R-:W-:Y:S02]  /*7120*/  FMUL.FTZ R111, R0, R111 ;  /* 0x0000006f006f7220 */ /* 0x000fe40000410000 */
[C---:B------:R-:W-:Y:S01]  /*7130*/  FMUL.FTZ R16, R2.reuse, R116 ;  /* 0x0000007402107220 */ /* 0x040fe20000410000 */
[----:B----4-:R-:W-:Y:S01]  /*7140*/  F2FP.PACK_AB R116, R153, R152 ;  /* 0x000000989974723e */ /* 0x010fe200000000ff */
[----:B------:R-:W-:Y:S01]  /*7150*/  FMUL.FTZ R17, R2, R117 ;  /* 0x0000007502117220 */ /* 0x000fe20000410000 */
[----:B-----5:R-:W-:Y:S01]  /*7160*/  F2FP.PACK_AB R117, R155, R154 ;  /* 0x0000009a9b75723e */ /* 0x020fe200000000ff */
[C---:B------:R-:W-:Y:S01]  /*7170*/  FMUL.FTZ R18, R0.reuse, R118 ;  /* 0x0000007600127220 */ /* 0x040fe20000410000 */
[C---:B------:R-:W-:Y:S01]  /*7180*/  HMMA.16816.F32 R108, R128.reuse, R126, R108 ;  /* 0x0000007e806c723c */ /* 0x040fe2000000186c */
[----:B------:R-:W-:Y:S01]  /*7190*/  MUFU.EX2 R165, R165 ;  /* 0x000000a500a57308 */ /* 0x000fe20000000800 */
[----:B------:R-:W4:Y:S01]  /*71a0*/  LDSM.16.MT88.4 R124, [R230+0x900] ;  /* 0x00090000e67c783b */ /* 0x000f220000004200 */
[----:B------:R-:W-:Y:S02]  /*71b0*/  FMUL.FTZ R19, R0, R119 ;  /* 0x0000007700137220 */ /* 0x000fe40000410000 */
[C---:B------:R-:W-:Y:S02]  /*71c0*/  FMUL.FTZ R112, R2.reuse, R112 ;  /* 0x0000007002707220 */ /* 0x040fe40000410000 */
[----:B------:R-:W-:Y:S02]  /*71d0*/  FMUL.FTZ R113, R2, R113 ;  /* 0x0000007102717220 */ /* 0x000fe40000410000 */
[C---:B------:R-:W-:Y:S01]  /*71e0*/  FMUL.FTZ R114, R0.reuse, R114 ;  /* 0x0000007200727220 */ /* 0x040fe20000410000 */
[C---:B-1----:R-:W-:Y:S01]  /*71f0*/  HMMA.16816.F32 R16, R128.reuse, R120, R16 ;  /* 0x000000788010723c */ /* 0x042fe20000001810 */
[----:B------:R-:W1:Y:S02]  /*7200*/  MUFU.EX2 R166, R166 ;  /* 0x000000a600a67308 */ /* 0x000e640000000800 */
[----:B------:R-:W-:Y:S01]  /*7210*/  FMUL.FTZ R115, R0, R115 ;  /* 0x0000007300737220 */ /* 0x000fe20000410000 */
[----:B---3--:R-:W-:Y:S01]  /*7220*/  F2FP.PACK_AB R118, R164, R163 ;  /* 0x000000a3a476723e */ /* 0x008fe200000000ff */
[--C-:B------:R-:W-:Y:S02]  /*7230*/  FFMA.FTZ R52, R52, c[0x0][0x2d0], -R162.reuse ;  /* 0x0000b40034347a23 */ /* 0x100fe400000108a2 */
[--C-:B------:R-:W-:Y:S02]  /*7240*/  FFMA.FTZ R53, R53, c[0x0][0x2d0], -R162.reuse ;  /* 0x0000b40035357a23 */ /* 0x100fe400000108a2 */
[--C-:B------:R-:W-:Y:S01]  /*7250*/  FFMA.FTZ R54, R54, c[0x0][0x2d0], -R161.reuse ;  /* 0x0000b40036367a23 */ /* 0x100fe200000108a1 */
[----:B------:R-:W-:Y:S01]  /*7260*/  HMMA.16816.F32 R112, R128, R122, R112 ;  /* 0x0000007a8070723c */ /* 0x000fe20000001870 */
[----:B------:R-:W3:Y:S01]  /*7270*/  LDSM.16.MT88.4 R120, [R228+0x900] ;  /* 0x00090000e478783b */ /* 0x000ee20000004200 */
[----:B------:R-:W-:Y:S01]  /*7280*/  MUFU.EX2 R199, R199 ;  /* 0x000000c700c77308 */ /* 0x000fe20000000800 */
[--C-:B------:R-:W-:Y:S02]  /*7290*/  FFMA.FTZ R55, R55, c[0x0][0x2d0], -R161.reuse ;  /* 0x0000b40037377a23 */ /* 0x100fe400000108a1 */
[--C-:B------:R-:W-:Y:S02]  /*72a0*/  FFMA.FTZ R56, R56, c[0x0][0x2d0], -R162.reuse ;  /* 0x0000b40038387a23 */ /* 0x100fe400000108a2 */
[--C-:B------:R-:W-:Y:S02]  /*72b0*/  FFMA.FTZ R57, R57, c[0x0][0x2d0], -R162.reuse ;  /* 0x0000b40039397a23 */ /* 0x100fe400000108a2 */
[----:B------:R-:W5:Y:S03]  /*72c0*/  LDSM.16.MT88.4 R128, [R232+0x4900] ;  /* 0x00490000e880783b */ /* 0x000f660000004200 */
[----:B------:R-:W-:Y:S01]  /*72d0*/  MUFU.EX2 R200, R200 ;  /* 0x000000c800c87308 */ /* 0x000fe20000000800 */
[--C-:B------:R-:W-:Y:S01]  /*72e0*/  FFMA.FTZ R58, R58, c[0x0][0x2d0], -R161.reuse ;  /* 0x0000b4003a3a7a23 */ /* 0x100fe200000108a1 */
[----:B-1----:R-:W-:Y:S01]  /*72f0*/  F2FP.PACK_AB R119, R166, R165 ;  /* 0x000000a5a677723e */ /* 0x002fe200000000ff */
[--C-:B------:R-:W-:Y:S02]  /*7300*/  FFMA.FTZ R59, R59, c[0x0][0x2d0], -R161.reuse ;  /* 0x0000b4003b3b7a23 */ /* 0x100fe400000108a1 */
[--C-:B------:R-:W-:Y:S02]  /*7310*/  FFMA.FTZ R60, R60, c[0x0][0x2d0], -R162.reuse ;  /* 0x0000b4003c3c7a23 */ /* 0x100fe400000108a2 */
[--C-:B------:R-:W-:Y:S02]  /*7320*/  FFMA.FTZ R61, R61, c[0x0][0x2d0], -R162.reuse ;  /* 0x0000b4003d3d7a23 */ /* 0x100fe400000108a2 */
[C---:B--2---:R-:W-:Y:S01]  /*7330*/  HMMA.16816.F32 R4, R116.reuse, R144, R4 ;  /* 0x000000907404723c */ /* 0x044fe20000001804 */
[----:B------:R-:W-:Y:S04]  /*7340*/  MUFU.EX2 R201, R201 ;  /* 0x000000c900c97308 */ /* 0x000fe80000000800 */
[--C-:B------:R-:W-:Y:S02]  /*7350*/  FFMA.FTZ R62, R62, c[0x0][0x2d0], -R161.reuse ;  /* 0x0000b4003e3e7a23 */ /* 0x100fe400000108a1 */
[----:B------:R-:W-:Y:S01]  /*7360*/  FFMA.FTZ R63, R63, c[0x0][0x2d0], -R161 ;  /* 0x0000b4003f3f7a23 */ /* 0x000fe200000108a1 */
[C---:B------:R-:W-:Y:S01]  /*7370*/  HMMA.16816.F32 R8, R116.reuse, R146, R8 ;  /* 0x000000927408723c */ /* 0x040fe20000001808 */
[----:B------:R-:W-:Y:S02]  /*7380*/  LDSM.16.MT88.4 R144, [R228+0x4900] ;  /* 0x00490000e490783b */ /* 0x000fe40000004200 */
[----:B------:R-:W-:Y:S01]  /*7390*/  MUFU.EX2 R202, R202 ;  /* 0x000000ca00ca7308 */ /* 0x000fe20000000800 */
[----:B------:R-:W-:Y:S01]  /*73a0*/  FFMA.FTZ R133, R2, R251, R133 ;  /* 0x000000fb02857223 */ /* 0x000fe20000010085 */
[----:B------:R-:W-:Y:S01]  /*73b0*/  MOV R2, R132 ;  /* 0x0000008400027202 */ /* 0x000fe20000000f00 */
[----:B------:R-:W-:Y:S02]  /*73c0*/  FFMA.FTZ R157, R0, R250, R157 ;  /* 0x000000fa009d7223 */ /* 0x000fe4000001009d */
[C---:B----4-:R-:W-:Y:S04]  /*73d0*/  HMMA.16816.F32 R68, R116.reuse, R124, R68 ;  /* 0x0000007c7444723c */ /* 0x050fe80000001844 */
[----:B------:R-:W-:Y:S01]  /*73e0*/  FADD.FTZ R133, R134, R133 ;  /* 0x0000008586857221 */ /* 0x000fe20000010000 */
[----:B------:R-:W-:Y:S01]  /*73f0*/  MUFU.EX2 R203, R203 ;  /* 0x000000cb00cb7308 */ /* 0x000fe20000000800 */
[----:B------:R-:W-:Y:S02]  /*7400*/  FADD.FTZ R157, R158, R157 ;  /* 0x0000009d9e9d7221 */ /* 0x000fe40000010000 */
[C---:B------:R-:W-:Y:S01]  /*7410*/  HMMA.16816.F32 R72, R116.reuse, R126, R72 ;  /* 0x0000007e7448723c */ /* 0x040fe20000001848 */
[----:B------:R-:W1:Y:S03]  /*7420*/  LDSM.16.MT88.4 R124, [R229+0x4900] ;  /* 0x00490000e57c783b */ /* 0x000e660000004200 */
[----:B------:R-:W-:Y:S02]  /*7430*/  FADD.FTZ R133, R135, R133 ;  /* 0x0000008587857221 */ /* 0x000fe40000010000 */
[----:B------:R-:W-:Y:S01]  /*7440*/  FADD.FTZ R157, R159, R157 ;  /* 0x0000009d9f9d7221 */ /* 0x000fe20000010000 */
[----:B------:R-:W-:Y:S01]  /*7450*/  MUFU.EX2 R204, R204 ;  /* 0x000000cc00cc7308 */ /* 0x000fe20000000800 */
[C---:B------:R-:W-:Y:S04]  /*7460*/  HMMA.16816.F32 R76, R116.reuse, R148, R76 ;  /* 0x00000094744c723c */ /* 0x040fe8000000184c */
[----:B------:R-:W-:Y:S02]  /*7470*/  FADD.FTZ R156, R156, R133 ;  /* 0x000000859c9c7221 */ /* 0x000fe40000010000 */
[----:B------:R-:W-:Y:S02]  /*7480*/  FADD.FTZ R160, R160, R157 ;  /* 0x0000009da0a07221 */ /* 0x000fe40000010000 */
[C---:B------:R-:W-:Y:S01]  /*7490*/  HMMA.16816.F32 R80, R116.reuse, R150, R80 ;  /* 0x000000967450723c */ /* 0x040fe20000001850 */
[----:B------:R-:W-:Y:S03]  /*74a0*/  MUFU.EX2 R205, R205 ;  /* 0x000000cd00cd7308 */ /* 0x000fe60000000800 */
[--C-:B------:R-:W-:Y:S02]  /*74b0*/  FFMA.FTZ R148, R24, c[0x0][0x2d0], -R162.reuse ;  /* 0x0000b40018947a23 */ /* 0x100fe400000108a2 */
[----:B------:R-:W-:Y:S02]  /*74c0*/  FFMA.FTZ R149, R25, c[0x0][0x2d0], -R162 ;  /* 0x0000b40019957a23 */ /* 0x000fe400000108a2 */
[C---:B---3--:R-:W-:Y:S03]  /*74d0*/  HMMA.16816.F32 R84, R116.reuse, R120, R84 ;  /* 0x000000787454723c */ /* 0x048fe60000001854 */
[----:B------:R-:W-:Y:S01]  /*74e0*/  MUFU.EX2 R148, R148 ;  /* 0x0000009400947308 */ /* 0x000fe20000000800 */
[--C-:B------:R-:W-:Y:S02]  /*74f0*/  FFMA.FTZ R150, R26, c[0x0][0x2d0], -R161.reuse ;  /* 0x0000b4001a967a23 */ /* 0x100fe400000108a1 */
[----:B------:R-:W-:Y:S02]  /*7500*/  FFMA.FTZ R151, R27, c[0x0][0x2d0], -R161 ;  /* 0x0000b4001b977a23 */ /* 0x000fe400000108a1 */
[C---:B------:R-:W-:Y:S01]  /*7510*/  HMMA.16816.F32 R88, R116.reuse, R122, R88 ;  /* 0x0000007a7458723c */ /* 0x040fe20000001858 */
[----:B------:R-:W2:Y:S03]  /*7520*/  LDSM.16.MT88.4 R120, [R232+0x1100] ;  /* 0x00110000e878783b */ /* 0x000ea60000004200 */
[----:B------:R-:W-:Y:S01]  /*7530*/  FADD.FTZ R156, R152, R156 ;  /* 0x0000009c989c7221 */ /* 0x000fe20000010000 */
[----:B------:R-:W3:Y:S01]  /*7540*/  MUFU.EX2 R149, R149 ;  /* 0x0000009500957308 */ /* 0x000ee20000000800 */
[----:B------:R-:W-:Y:S02]  /*7550*/  FADD.FTZ R160, R154, R160 ;  /* 0x000000a09aa07221 */ /* 0x000fe40000010000 */
[C---:B-----5:R-:W-:Y:S01]  /*7560*/  HMMA.16816.F32 R92, R116.reuse, R128, R92 ;  /* 0x00000080745c723c */ /* 0x060fe2000000185c */
[----:B------:R-:W4:Y:S03]  /*7570*/  LDSM.16.MT88.4 R24, [R230+0x1100] ;  /* 0x00110000e618783b */ /* 0x000f260000004200 */
[----:B------:R-:W-:Y:S02]  /*7580*/  FADD.FTZ R153, R153, R156 ;  /* 0x0000009c99997221 */ /* 0x000fe40000010000 */
[----:B------:R-:W-:Y:S01]  /*7590*/  FADD.FTZ R155, R155, R160 ;  /* 0x000000a09b9b7221 */ /* 0x000fe20000010000 */
[----:B------:R-:W-:Y:S01]  /*75a0*/  MUFU.EX2 R150, R150 ;  /* 0x0000009600967308 */ /* 0x000fe20000000800 */
[C---:B------:R-:W-:Y:S04]  /*75b0*/  HMMA.16816.F32 R96, R116.reuse, R130, R96 ;  /* 0x000000827460723c */ /* 0x040fe80000001860 */
[----:B------:R-:W-:Y:S02]  /*75c0*/  FADD.FTZ R153, R163, R153 ;  /* 0x00000099a3997221 */ /* 0x000fe40000010000 */
[----:B------:R-:W-:Y:S02]  /*75d0*/  FADD.FTZ R155, R165, R155 ;  /* 0x0000009ba59b7221 */ /* 0x000fe40000010000 */
[C---:B------:R-:W-:Y:S01]  /*75e0*/  HMMA.16816.F32 R12, R116.reuse, R20, R12 ;  /* 0x00000014740c723c */ /* 0x040fe2000000180c */
[----:B------:R-:W5:Y:S03]  /*75f0*/  MUFU.EX2 R151, R151 ;  /* 0x0000009700977308 */ /* 0x000f660000000800 */
[----:B------:R-:W-:Y:S02]  /*7600*/  FADD.FTZ R164, R164, R153 ;  /* 0x00000099a4a47221 */ /* 0x000fe40000010000 */
[----:B------:R-:W-:Y:S01]  /*7610*/  FADD.FTZ R166, R166, R155 ;  /* 0x0000009ba6a67221 */ /* 0x000fe20000010000 */
[----:B------:R-:W-:Y:S01]  /*7620*/  F2FP.PACK_AB R20, R192, R167 ;  /* 0x000000a7c014723e */ /* 0x000fe200000000ff */
[C---:B------:R-:W-:Y:S03]  /*7630*/  HMMA.16816.F32 R100, R116.reuse, R22, R100 ;  /* 0x000000167464723c */ /* 0x040fe60000001864 */
[----:B------:R-:W-:Y:S01]  /*7640*/  MUFU.EX2 R206, R206 ;  /* 0x000000ce00ce7308 */ /* 0x000fe20000000800 */
[----:B------:R-:W-:Y:S01]  /*7650*/  F2FP.PACK_AB R21, R194, R193 ;  /* 0x000000c1c215723e */ /* 0x000fe200000000ff */
[----:B------:R-:W-:Y:S02]  /*7660*/  FADD.FTZ R164, R167, R164 ;  /* 0x000000a4a7a47221 */ /* 0x000fe40000010000 */
[----:B---3--:R-:W-:Y:S01]  /*7670*/  F2FP.PACK_AB R22, R149, R148 ;  /* 0x000000949516723e */ /* 0x008fe200000000ff */
[C---:B-1----:R-:W-:Y:S04]  /*7680*/  HMMA.16816.F32 R104, R116.reuse, R124, R104 ;  /* 0x0000007c7468723c */ /* 0x042fe80000001868 */
[----:B------:R-:W-:Y:S01]  /*7690*/  FADD.FTZ R166, R193, R166 ;  /* 0x000000a6c1a67221 */ /* 0x000fe20000010000 */
[----:B------:R-:W-:Y:S01]  /*76a0*/  MUFU.EX2 R52, R52 ;  /* 0x0000003400347308 */ /* 0x000fe20000000800 */
[----:B------:R-:W-:Y:S02]  /*76b0*/  FADD.FTZ R192, R192, R164 ;  /* 0x000000a4c0c07221 */ /* 0x000fe40000010000 */
[C---:B------:R-:W-:Y:S01]  /*76c0*/  HMMA.16816.F32 R108, R116.reuse, R126, R108 ;  /* 0x0000007e746c723c */ /* 0x040fe2000000186c */
[----:B------:R-:W1:Y:S03]  /*76d0*/  LDSM.16.MT88.4 R124, [R229+0x1100] ;  /* 0x00110000e57c783b */ /* 0x000e660000004200 */
[----:B-----5:R-:W-:Y:S01]  /*76e0*/  F2FP.PACK_AB R23, R151, R150 ;  /* 0x000000969717723e */ /* 0x020fe200000000ff */
[----:B------:R-:W-:Y:S02]  /*76f0*/  FADD.FTZ R194, R194, R166 ;  /* 0x000000a6c2c27221 */ /* 0x000fe40000010000 */
[----:B------:R-:W-:Y:S01]  /*7700*/  MUFU.EX2 R53, R53 ;  /* 0x0000003500357308 */ /* 0x000fe20000000800 */
[C---:B------:R-:W-:Y:S04]  /*7710*/  HMMA.16816.F32 R16, R116.reuse, R144, R16 ;  /* 0x000000907410723c */ /* 0x040fe80000001810 */
[----:B------:R-:W-:Y:S02]  /*7720*/  FADD.FTZ R192, R148, R192 ;  /* 0x000000c094c07221 */ /* 0x000fe40000010000 */
[----:B------:R-:W-:Y:S02]  /*7730*/  FADD.FTZ R194, R150, R194 ;  /* 0x000000c296c27221 */ /* 0x000fe40000010000 */
[----:B------:R-:W-:Y:S01]  /*7740*/  HMMA.16816.F32 R112, R116, R146, R112 ;  /* 0x000000927470723c */ /* 0x000fe20000001870 */
[----:B------:R-:W3:Y:S01]  /*7750*/  LDSM.16.MT88.4 R116, [R228+0x1100] ;  /* 0x00110000e474783b */ /* 0x000ee20000004200 */
[----:B------:R-:W-:Y:S02]  /*7760*/  MUFU.EX2 R54, R54 ;  /* 0x0000003600367308 */ /* 0x000fe40000000800 */
[--C-:B------:R-:W-:Y:S02]  /*7770*/  FFMA.FTZ R144, R28, c[0x0][0x2d0], -R162.reuse ;  /* 0x0000b4001c907a23 */ /* 0x100fe400000108a2 */
[----:B------:R-:W-:Y:S02]  /*7780*/  FFMA.FTZ R145, R29, c[0x0][0x2d0], -R162 ;  /* 0x0000b4001d917a23 */ /* 0x000fe400000108a2 */
[C---:B--2---:R-:W-:Y:S04]  /*7790*/  HMMA.16816.F32 R4, R20.reuse, R120, R4 ;  /* 0x000000781404723c */ /* 0x044fe80000001804 */
[----:B------:R-:W2:Y:S01]  /*77a0*/  MUFU.EX2 R144, R144 ;  /* 0x0000009000907308 */ /* 0x000ea20000000800 */
[--C-:B------:R-:W-:Y:S02]  /*77b0*/  FFMA.FTZ R146, R30, c[0x0][0x2d0], -R161.reuse ;  /* 0x0000b4001e927a23 */ /* 0x100fe400000108a1 */
[----:B------:R-:W-:Y:S01]  /*77c0*/  FFMA.FTZ R147, R31, c[0x0][0x2d0], -R161 ;  /* 0x0000b4001f937a23 */ /* 0x000fe200000108a1 */
[C---:B------:R-:W-:Y:S01]  /*77d0*/  HMMA.16816.F32 R8, R20.reuse, R122, R8 ;  /* 0x0000007a1408723c */ /* 0x040fe20000001808 */
[----:B------:R-:W5:Y:S03]  /*77e0*/  LDSM.16.MT88.4 R120, [R232+0x5100] ;  /* 0x00510000e878783b */ /* 0x000f660000004200 */
[----:B------:R-:W-:Y:S02]  /*77f0*/  FADD.FTZ R149, R149, R192 ;  /* 0x000000c095957221 */ /* 0x000fe40000010000 */
[----:B------:R-:W-:Y:S01]  /*7800*/  MUFU.EX2 R145, R145 ;  /* 0x0000009100917308 */ /* 0x000fe20000000800 */
[----:B------:R-:W-:Y:S01]  /*7810*/  FADD.FTZ R151, R151, R194 ;  /* 0x000000c297977221 */ /* 0x000fe20000010000 */
[C---:B----4-:R-:W-:Y:S01]  /*7820*/  HMMA.16816.F32 R68, R20.reuse, R24, R68 ;  /* 0x000000181444723c */ /* 0x050fe20000001844 */
[----:B------:R-:W-:Y:S07]  /*7830*/  LDSM.16.MT88.4 R28, [R229+0x5100] ;  /* 0x00510000e51c783b */ /* 0x000fee0000004200 */
[C---:B------:R-:W-:Y:S01]  /*7840*/  HMMA.16816.F32 R72, R20.reuse, R26, R72 ;  /* 0x0000001a1448723c */ /* 0x040fe20000001848 */
[----:B------:R-:W4:Y:S01]  /*7850*/  LDSM.16.MT88.4 R24, [R230+0x5100] ;  /* 0x00510000e618783b */ /* 0x000f220000004200 */
[----:B------:R-:W5:Y:S02]  /*7860*/  MUFU.EX2 R146, R146 ;  /* 0x0000009200927308 */ /* 0x000f640000000800 */
[----:B--2---:R-:W-:Y:S04]  /*7870*/  FADD.FTZ R149, R144, R149 ;  /* 0x0000009590957221 */ /* 0x004fe80000010000 */
[C---:B-1----:R-:W-:Y:S04]  /*7880*/  HMMA.16816.F32 R76, R20.reuse, R124, R76 ;  /* 0x0000007c144c723c */ /* 0x042fe8000000184c */
[----:B------:R-:W1:Y:S04]  /*7890*/  MUFU.EX2 R147, R147 ;  /* 0x0000009300937308 */ /* 0x000e680000000800 */
[C---:B------:R-:W-:Y:S01]  /*78a0*/  HMMA.16816.F32 R80, R20.reuse, R126, R80 ;  /* 0x0000007e1450723c */ /* 0x040fe20000001850 */
[----:B------:R-:W2:Y:S05]  /*78b0*/  LDSM.16.MT88.4 R124, [R228+0x5100] ;  /* 0x00510000e47c783b */ /* 0x000eaa0000004200 */
[----:B------:R-:W-:Y:S02]  /*78c0*/  MUFU.EX2 R55, R55 ;  /* 0x0000003700377308 */ /* 0x000fe40000000800 */
[C---:B---3--:R-:W-:Y:S04]  /*78d0*/  HMMA.16816.F32 R84, R20.reuse, R116, R84 ;  /* 0x000000741454723c */ /* 0x048fe80000001854 */
[----:B-----5:R-:W-:Y:S04]  /*78e0*/  FADD.FTZ R151, R146, R151 ;  /* 0x0000009792977221 */ /* 0x020fe80000010000 */
[C---:B------:R-:W-:Y:S01]  /*78f0*/  HMMA.16816.F32 R88, R20.reuse, R118, R88 ;  /* 0x000000761458723c */ /* 0x040fe20000001858 */
[----:B------:R-:W3:Y:S01]  /*7900*/  LDSM.16.MT88.4 R116, [R232+0x1900] ;  /* 0x00190000e874783b */ /* 0x000ee20000004200 */
[----:B------:R-:W-:Y:S06]  /*7910*/  MUFU.EX2 R56, R56 ;  /* 0x0000003800387308 */ /* 0x000fec0000000800 */
[C---:B------:R-:W-:Y:S04]  /*7920*/  HMMA.16816.F32 R92, R20.reuse, R120, R92 ;  /* 0x00000078145c723c */ /* 0x040fe8000000185c */
[----:B------:R-:W-:Y:S03]  /*7930*/  MUFU.EX2 R57, R57 ;  /* 0x0000003900397308 */ /* 0x000fe60000000800 */
[--C-:B------:R-:W-:Y:S01]  /*7940*/  FFMA.FTZ R120, R34, c[0x0][0x2d0], -R161.reuse ;  /* 0x0000b40022787a23 */ /* 0x100fe200000108a1 */
[C---:B------:R-:W-:Y:S04]  /*7950*/  HMMA.16816.F32 R96, R20.reuse, R122, R96 ;  /* 0x0000007a1460723c */ /* 0x040fe80000001860 */
[----:B------:R-:W-:Y:S02]  /*7960*/  FFMA.FTZ R121, R35, c[0x0][0x2d0], -R161 ;  /* 0x0000b40023797a23 */ /* 0x000fe400000108a1 */
[----:B------:R-:W5:Y:S01]  /*7970*/  LDSM.16.MT88.4 R32, [R230+0x1900] ;  /* 0x00190000e620783b */ /* 0x000f620000004200 */
[--C-:B------:R-:W-:Y:S01]  /*7980*/  FFMA.FTZ R122, R36, c[0x0][0x2d0], -R162.reuse ;  /* 0x0000b400247a7a23 */ /* 0x100fe200000108a2 */
[C---:B----4-:R-:W-:Y:S01]  /*7990*/  HMMA.16816.F32 R12, R20.reuse, R24, R12 ;  /* 0x00000018140c723c */ /* 0x050fe2000000180c */
[----:B------:R-:W-:Y:S03]  /*79a0*/  MUFU.EX2 R120, R120 ;  /* 0x0000007800787308 */ /* 0x000fe60000000800 */
[----:B------:R-:W-:Y:S02]  /*79b0*/  FFMA.FTZ R123, R37, c[0x0][0x2d0], -R162 ;  /* 0x0000b400257b7a23 */ /* 0x000fe400000108a2 */
[----:B------:R-:W-:Y:S02]  /*79c0*/  LDSM.16.MT88.4 R36, [R232+0x2100] ;  /* 0x00210000e824783b */ /* 0x000fe40000004200 */
[C---:B------:R-:W-:Y:S03]  /*79d0*/  HMMA.16816.F32 R100, R20.reuse, R26, R100 ;  /* 0x0000001a1464723c */ /* 0x040fe60000001864 */
[----:B------:R-:W4:Y:S03]  /*79e0*/  MUFU.EX2 R121, R121 ;  /* 0x0000007900797308 */ /* 0x000f260000000800 */
[----:B------:R-:W3:Y:S02]  /*79f0*/  LDSM.16.MT88.4 R24, [R229+0x1900] ;  /* 0x00190000e518783b */ /* 0x000ee40000004200 */
[C---:B------:R-:W-:Y:S05]  /*7a00*/  HMMA.16816.F32 R104, R20.reuse, R28, R104 ;  /* 0x0000001c1468723c */ /* 0x040fea0000001868 */
[----:B------:R-:W1:Y:S03]  /*7a10*/  MUFU.EX2 R122, R122 ;  /* 0x0000007a007a7308 */ /* 0x000e660000000800 */
[C---:B------:R-:W-:Y:S01]  /*7a20*/  HMMA.16816.F32 R108, R20.reuse, R30, R108 ;  /* 0x0000001e146c723c */ /* 0x040fe2000000186c */
[----:B------:R-:W5:Y:S06]  /*7a30*/  LDSM.16.MT88.4 R28, [R228+0x1900] ;  /* 0x00190000e41c783b */ /* 0x000f6c0000004200 */
[----:B------:R-:W3:Y:S01]  /*7a40*/  MUFU.EX2 R123, R123 ;  /* 0x0000007b007b7308 */ /* 0x000ee20000000800 */
[C---:B--2---:R-:W-:Y:S08]  /*7a50*/  HMMA.16816.F32 R16, R20.reuse, R124, R16 ;  /* 0x0000007c1410723c */ /* 0x044ff00000001810 */
[----:B------:R-:W-:Y:S01]  /*7a60*/  HMMA.16816.F32 R112, R20, R126, R112 ;  /* 0x0000007e1470723c */ /* 0x000fe20000001870 */
[----:B------:R-:W-:Y:S01]  /*7a70*/  LDSM.16.MT88.4 R124, [R232+0x3900] ;  /* 0x00390000e87c783b */ /* 0x000fe20000004200 */
[----:B------:R-:W-:Y:S05]  /*7a80*/  MUFU.EX2 R58, R58 ;  /* 0x0000003a003a7308 */ /* 0x000fea0000000800 */
[C---:B------:R-:W-:Y:S01]  /*7a90*/  F2FP.PACK_AB R20, R145.reuse, R144 ;  /* 0x000000909114723e */ /* 0x040fe200000000ff */
[----:B------:R-:W-:Y:S01]  /*7aa0*/  FADD.FTZ R145, R145, R149 ;  /* 0x0000009591917221 */ /* 0x000fe20000010000 */
[----:B-1----:R-:W-:Y:S03]  /*7ab0*/  F2FP.PACK_AB R21, R147, R146 ;  /* 0x000000929315723e */ /* 0x002fe600000000ff */
[----:B------:R-:W-:Y:S01]  /*7ac0*/  F2FP.PACK_AB R22, R196, R195 ;  /* 0x000000c3c416723e */ /* 0x000fe200000000ff */
[----:B------:R-:W-:Y:S01]  /*7ad0*/  MUFU.EX2 R59, R59 ;  /* 0x0000003b003b7308 */ /* 0x000fe20000000800 */
[----:B----4-:R-:W-:Y:S01]  /*7ae0*/  F2FP.PACK_AB R23, R121, R120 ;  /* 0x000000787917723e */ /* 0x010fe200000000ff */
[----:B------:R-:W-:Y:S02]  /*7af0*/  FADD.FTZ R147, R147, R151 ;  /* 0x0000009793937221 */ /* 0x000fe40000010000 */
[----:B------:R-:W-:Y:S02]  /*7b00*/  FADD.FTZ R145, R195, R145 ;  /* 0x00000091c3917221 */ /* 0x000fe40000010000 */
[----:B------:R-:W-:Y:S02]  /*7b10*/  FADD.FTZ R147, R120, R147 ;  /* 0x0000009378937221 */ /* 0x000fe40000010000 */
[C---:B---3--:R-:W-:Y:S02]  /*7b20*/  HMMA.16816.F32 R4, R20.reuse, R116, R4 ;  /* 0x000000741404723c */ /* 0x048fe40000001804 */
[----:B------:R-:W-:Y:S01]  /*7b30*/  MUFU.EX2 R60, R60 ;  /* 0x0000003c003c7308 */ /* 0x000fe20000000800 */
[----:B------:R-:W-:Y:S02]  /*7b40*/  FADD.FTZ R196, R196, R145 ;  /* 0x00000091c4c47221 */ /* 0x000fe40000010000 */
[----:B------:R-:W-:Y:S02]  /*7b50*/  FADD.FTZ R121, R121, R147 ;  /* 0x0000009379797221 */ /* 0x000fe40000010000 */
[----:B------:R-:W-:Y:S01]  /*7b60*/  FADD.FTZ R0, R122, R196 ;  /* 0x000000c47a007221 */ /* 0x000fe20000010000 */
[C---:B------:R-:W-:Y:S01]  /*7b70*/  HMMA.16816.F32 R8, R20.reuse, R118, R8 ;  /* 0x000000761408723c */ /* 0x040fe20000001808 */
[----:B------:R-:W1:Y:S03]  /*7b80*/  LDSM.16.MT88.4 R116, [R232+0x5900] ;  /* 0x00590000e874783b */ /* 0x000e660000004200 */
[----:B------:R-:W-:Y:S01]  /*7b90*/  MUFU.EX2 R61, R61 ;  /* 0x0000003d003d7308 */ /* 0x000fe20000000800 */
[----:B------:R-:W-:Y:S02]  /*7ba0*/  FADD.FTZ R121, R197, R121 ;  /* 0x00000079c5797221 */ /* 0x000fe40000010000 */
[----:B------:R-:W-:Y:S01]  /*7bb0*/  FADD.FTZ R0, R123, R0 ;  /* 0x000000007b007221 */ /* 0x000fe20000010000 */
[C---:B-----5:R-:W-:Y:S04]  /*7bc0*/  HMMA.16816.F32 R68, R20.reuse, R32, R68 ;  /* 0x000000201444723c */ /* 0x060fe80000001844 */
[----:B------:R-:W-:Y:S02]  /*7bd0*/  FADD.FTZ R0, R199, R0 ;  /* 0x00000000c7007221 */ /* 0x000fe40000010000 */
[----:B------:R-:W-:Y:S02]  /*7be0*/  MUFU.EX2 R62, R62 ;  /* 0x0000003e003e7308 */ /* 0x000fe40000000800 */
[C---:B------:R-:W-:Y:S01]  /*7bf0*/  HMMA.16816.F32 R72, R20.reuse, R34, R72 ;  /* 0x000000221448723c */ /* 0x040fe20000001848 */
[----:B------:R-:W2:Y:S07]  /*7c00*/  LDSM.16.MT88.4 R32, [R230+0x5900] ;  /* 0x00590000e620783b */ /* 0x000eae0000004200 */
[C---:B------:R-:W-:Y:S01]  /*7c10*/  HMMA.16816.F32 R76, R20.reuse, R24, R76 ;  /* 0x00000018144c723c */ /* 0x040fe2000000184c */
[----:B------:R-:W-:Y:S07]  /*7c20*/  MUFU.EX2 R63, R63 ;  /* 0x0000003f003f7308 */ /* 0x000fee0000000800 */
[C---:B------:R-:W-:Y:S01]  /*7c30*/  HMMA.16816.F32 R80, R20.reuse, R26, R80 ;  /* 0x0000001a1450723c */ /* 0x040fe20000001850 */
[----:B------:R-:W3:Y:S07]  /*7c40*/  LDSM.16.MT88.4 R24, [R229+0x5900] ;  /* 0x00590000e518783b */ /* 0x000eee0000004200 */
[C---:B------:R-:W-:Y:S08]  /*7c50*/  HMMA.16816.F32 R84, R20.reuse, R28, R84 ;  /* 0x0000001c1454723c */ /* 0x040ff00000001854 */
[C---:B------:R-:W-:Y:S01]  /*7c60*/  HMMA.16816.F32 R88, R20.reuse, R30, R88 ;  /* 0x0000001e1458723c */ /* 0x040fe20000001858 */
[----:B------:R-:W4:Y:S07]  /*7c70*/  LDSM.16.MT88.4 R28, [R228+0x5900] ;  /* 0x00590000e41c783b */ /* 0x000f2e0000004200 */
[C---:B-1----:R-:W-:Y:S08]  /*7c80*/  HMMA.16816.F32 R92, R20.reuse, R116, R92 ;  /* 0x00000074145c723c */ /* 0x042ff0000000185c */
[C---:B------:R-:W-:Y:S01]  /*7c90*/  HMMA.16816.F32 R96, R20.reuse, R118, R96 ;  /* 0x000000761460723c */ /* 0x040fe20000001860 */
[----:B------:R-:W1:Y:S07]  /*7ca0*/  LDSM.16.MT88.4 R116, [R230+0x2100] ;  /* 0x00210000e674783b */ /* 0x000e6e0000004200 */
[C---:B--2---:R-:W-:Y:S08]  /*7cb0*/  HMMA.16816.F32 R12, R20.reuse, R32, R12 ;  /* 0x00000020140c723c */ /* 0x044ff0000000180c */
[C---:B------:R-:W-:Y:S01]  /*7cc0*/  HMMA.16816.F32 R100, R20.reuse, R34, R100 ;  /* 0x000000221464723c */ /* 0x040fe20000001864 */
[----:B------:R-:W2:Y:S07]  /*7cd0*/  LDSM.16.MT88.4 R32, [R229+0x2100] ;  /* 0x00210000e520783b */ /* 0x000eae0000004200 */
[C---:B---3--:R-:W-:Y:S08]  /*7ce0*/  HMMA.16816.F32 R104, R20.reuse, R24, R104 ;  /* 0x000000181468723c */ /* 0x048ff00000001868 */
[C---:B------:R-:W-:Y:S01]  /*7cf0*/  HMMA.16816.F32 R108, R20.reuse, R26, R108 ;  /* 0x0000001a146c723c */ /* 0x040fe2000000186c */
[----:B------:R-:W3:Y:S07]  /*7d00*/  LDSM.16.MT88.4 R24, [R228+0x2100] ;  /* 0x00210000e418783b */ /* 0x000eee0000004200 */
[C---:B----4-:R-:W-:Y:S08]  /*7d10*/  HMMA.16816.F32 R16, R20.reuse, R28, R16 ;  /* 0x0000001c1410723c */ /* 0x050ff00000001810 */
[----:B------:R-:W-:Y:S01]  /*7d20*/  HMMA.16816.F32 R112, R20, R30, R112 ;  /* 0x0000001e1470723c */ /* 0x000fe20000001870 */
[----:B------:R-:W4:Y:S06]  /*7d30*/  LDSM.16.MT88.4 R28, [R232+0x6100] ;  /* 0x00610000e81c783b */ /* 0x000f2c0000004200 */
[----:B------:R-:W-:Y:S02]  /*7d40*/  F2FP.PACK_AB R20, R123, R122 ;  /* 0x0000007a7b14723e */ /* 0x000fe400000000ff */
[----:B------:R-:W-:Y:S03]  /*7d50*/  F2FP.PACK_AB R21, R198, R197 ;  /* 0x000000c5c615723e */ /* 0x000fe600000000ff */
[----:B------:R-:W-:Y:S01]  /*7d60*/  F2FP.PACK_AB R22, R200, R199 ;  /* 0x000000c7c816723e */ /* 0x000fe200000000ff */
[----:B------:R-:W-:Y:S01]  /*7d70*/  FADD.FTZ R198, R198, R121 ;  /* 0x00000079c6c67221 */ /* 0x000fe20000010000 */
[----:B------:R-:W-:Y:S01]  /*7d80*/  F2FP.PACK_AB R23, R202, R201 ;  /* 0x000000c9ca17723e */ /* 0x000fe200000000ff */
[----:B------:R-:W-:Y:S01]  /*7d90*/  FADD.FTZ R200, R200, R0 ;  /* 0x00000000c8c87221 */ /* 0x000fe20000010000 */
[----:B------:R-:W-:Y:S01]  /*7da0*/  MOV R0, R3 ;  /* 0x0000000300007202 */ /* 0x000fe20000000f00 */
[----:B------:R-:W-:Y:S04]  /*7db0*/  FADD.FTZ R198, R201, R198 ;  /* 0x000000c6c9c67221 */ /* 0x000fe80000010000 */
[C---:B------:R-:W-:Y:S03]  /*7dc0*/  HMMA.16816.F32 R4, R20.reuse, R36, R4 ;  /* 0x000000241404723c */ /* 0x040fe60000001804 */
[----:B------:R-:W-:Y:S05]  /*7dd0*/  FADD.FTZ R202, R202, R198 ;  /* 0x000000c6caca7221 */ /* 0x000fea0000010000 */
[C---:B------:R-:W-:Y:S01]  /*7de0*/  HMMA.16816.F32 R8, R20.reuse, R38, R8 ;  /* 0x000000261408723c */ /* 0x040fe20000001808 */
[----:B------:R-:W5:Y:S07]  /*7df0*/  LDSM.16.MT88.4 R36, [R230+0x6100] ;  /* 0x00610000e624783b */ /* 0x000f6e0000004200 */
[C---:B-1----:R-:W-:Y:S07]  /*7e00*/  HMMA.16816.F32 R68, R20.reuse, R116, R68 ;  /* 0x000000741444723c */ /* 0x042fee0000001844 */
[--C-:B------:R-:W-:Y:S01]  /*7e10*/  FFMA.FTZ R116, R44, c[0x0][0x2d0], -R162.reuse ;  /* 0x0000b4002c747a23 */ /* 0x100fe200000108a2 */
[C---:B------:R-:W-:Y:S04]  /*7e20*/  HMMA.16816.F32 R72, R20.reuse, R118, R72 ;  /* 0x000000761448723c */ /* 0x040fe80000001848 */
[----:B------:R-:W-:Y:S01]  /*7e30*/  FFMA.FTZ R117, R45, c[0x0][0x2d0], -R162 ;  /* 0x0000b4002d757a23 */ /* 0x000fe200000108a2 */
[----:B------:R-:W1:Y:S02]  /*7e40*/  MUFU.EX2 R116, R116 ;  /* 0x0000007400747308 */ /* 0x000e640000000800 */
[--C-:B------:R-:W-:Y:S01]  /*7e50*/  FFMA.FTZ R118, R46, c[0x0][0x2d0], -R161.reuse ;  /* 0x0000b4002e767a23 */ /* 0x100fe200000108a1 */
[C---:B--2---:R-:W-:Y:S04]  /*7e60*/  HMMA.16816.F32 R76, R20.reuse, R32, R76 ;  /* 0x00000020144c723c */ /* 0x044fe8000000184c */
[----:B------:R-:W-:Y:S02]  /*7e70*/  FFMA.FTZ R119, R47, c[0x0][0x2d0], -R161 ;  /* 0x0000b4002f777a23 */ /* 0x000fe400000108a1 */
[----:B------:R-:W-:Y:S01]  /*7e80*/  LDSM.16.MT88.4 R44, [R229+0x7100] ;  /* 0x00710000e52c783b */ /* 0x000fe20000004200 */
[----:B------:R-:W-:Y:S01]  /*7e90*/  MUFU.EX2 R117, R117 ;  /* 0x0000007500757308 */ /* 0x000fe20000000800 */
[C---:B------:R-:W-:Y:S06]  /*7ea0*/  HMMA.16816.F32 R80, R20.reuse, R34, R80 ;  /* 0x000000221450723c */ /* 0x040fec0000001850 */
[----:B------:R-:W2:Y:S02]  /*7eb0*/  LDSM.16.MT88.4 R32, [R229+0x6100] ;  /* 0x00610000e520783b */ /* 0x000ea40000004200 */
[C---:B---3--:R-:W-:Y:S01]  /*7ec0*/  HMMA.16816.F32 R84, R20.reuse, R24, R84 ;  /* 0x000000181454723c */ /* 0x048fe20000001854 */
[----:B------:R-:W3:Y:S03]  /*7ed0*/  MUFU.EX2 R118, R118 ;  /* 0x0000007600767308 */ /* 0x000ee60000000800 */
[----:B-1----:R-:W-:Y:S04]  /*7ee0*/  FADD.FTZ R200, R116, R200 ;  /* 0x000000c874c87221 */ /* 0x002fe80000010000 */
[C---:B------:R-:W-:Y:S01]  /*7ef0*/  HMMA.16816.F32 R88, R20.reuse, R26, R88 ;  /* 0x0000001a1458723c */ /* 0x040fe20000001858 */
[----:B------:R-:W1:Y:S02]  /*7f00*/  LDSM.16.MT88.4 R24, [R228+0x6100] ;  /* 0x00610000e418783b */ /* 0x000e640000004200 */
[----:B------:R-:W1:Y:S05]  /*7f10*/  MUFU.EX2 R119, R119 ;  /* 0x0000007700777308 */ /* 0x000e6a0000000800 */
[C---:B----4-:R-:W-:Y:S08]  /*7f20*/  HMMA.16816.F32 R92, R20.reuse, R28, R92 ;  /* 0x0000001c145c723c */ /* 0x050ff0000000185c */
[C---:B------:R-:W-:Y:S01]  /*7f30*/  HMMA.16816.F32 R96, R20.reuse, R30, R96 ;  /* 0x0000001e1460723c */ /* 0x040fe20000001860 */
[----:B------:R-:W4:Y:S03]  /*7f40*/  LDSM.16.MT88.4 R28, [R232+0x2900] ;  /* 0x00290000e81c783b */ /* 0x000f260000004200 */
[----:B---3--:R-:W-:Y:S04]  /*7f50*/  FADD.FTZ R202, R118, R202 ;  /* 0x000000ca76ca7221 */ /* 0x008fe80000010000 */
[C---:B-----5:R-:W-:Y:S08]  /*7f60*/  HMMA.16816.F32 R12, R20.reuse, R36, R12 ;  /* 0x00000024140c723c */ /* 0x060ff0000000180c */
[C---:B------:R-:W-:Y:S01]  /*7f70*/  HMMA.16816.F32 R100, R20.reuse, R38, R100 ;  /* 0x000000261464723c */ /* 0x040fe20000001864 */
[----:B------:R-:W3:Y:S07]  /*7f80*/  LDSM.16.MT88.4 R36, [R230+0x2900] ;  /* 0x00290000e624783b */ /* 0x000eee0000004200 */
[C---:B--2---:R-:W-:Y:S08]  /*7f90*/  HMMA.16816.F32 R104, R20.reuse, R32, R104 ;  /* 0x000000201468723c */ /* 0x044ff00000001868 */
[C---:B------:R-:W-:Y:S01]  /*7fa0*/  HMMA.16816.F32 R108, R20.reuse, R34, R108 ;  /* 0x00000022146c723c */ /* 0x040fe2000000186c */
[----:B------:R-:W2:Y:S07]  /*7fb0*/  LDSM.16.MT88.4 R32, [R229+0x2900] ;  /* 0x00290000e520783b */ /* 0x000eae0000004200 */
[C---:B-1----:R-:W-:Y:S08]  /*7fc0*/  HMMA.16816.F32 R16, R20.reuse, R24, R16 ;  /* 0x000000181410723c */ /* 0x042ff00000001810 */
[----:B------:R-:W-:Y:S01]  /*7fd0*/  HMMA.16816.F32 R112, R20, R26, R112 ;  /* 0x0000001a1470723c */ /* 0x000fe20000001870 */
[----:B------:R-:W1:Y:S06]  /*7fe0*/  LDSM.16.MT88.4 R24, [R228+0x2900] ;  /* 0x00290000e418783b */ /* 0x000e6c0000004200 */
[C---:B------:R-:W-:Y:S01]  /*7ff0*/  F2FP.PACK_AB R20, R117.reuse, R116 ;  /* 0x000000747514723e */ /* 0x040fe200000000ff */
[----:B------:R-:W-:Y:S01]  /*8000*/  FADD.FTZ R117, R117, R200 ;  /* 0x000000c875757221 */ /* 0x000fe20000010000 */
[C---:B------:R-:W-:Y:S03]  /*8010*/  F2FP.PACK_AB R21, R119.reuse, R118 ;  /* 0x000000767715723e */ /* 0x040fe600000000ff */
[----:B------:R-:W-:Y:S01]  /*8020*/  F2FP.PACK_AB R22, R204, R203 ;  /* 0x000000cbcc16723e */ /* 0x000fe200000000ff */
[----:B------:R-:W-:Y:S01]  /*8030*/  FADD.FTZ R119, R119, R202 ;  /* 0x000000ca77777221 */ /* 0x000fe20000010000 */
[----:B------:R-:W-:Y:S01]  /*8040*/  F2FP.PACK_AB R23, R206, R205 ;  /* 0x000000cdce17723e */ /* 0x000fe200000000ff */
[----:B------:R-:W-:Y:S02]  /*8050*/  FADD.FTZ R117, R203, R117 ;  /* 0x00000075cb757221 */ /* 0x000fe40000010000 */
[----:B------:R-:W-:Y:S02]  /*8060*/  FADD.FTZ R119, R205, R119 ;  /* 0x00000077cd777221 */ /* 0x000fe40000010000 */
[----:B------:R-:W-:Y:S02]  /*8070*/  FADD.FTZ R204, R204, R117 ;  /* 0x00000075cccc7221 */ /* 0x000fe40000010000 */
[C---:B----4-:R-:W-:Y:S03]  /*8080*/  HMMA.16816.F32 R4, R20.reuse, R28, R4 ;  /* 0x0000001c1404723c */ /* 0x050fe60000001804 */
[----:B------:R-:W-:Y:S02]  /*8090*/  FADD.FTZ R206, R206, R119 ;  /* 0x00000077cece7221 */ /* 0x000fe40000010000 */
[----:B------:R-:W-:Y:S02]  /*80a0*/  FADD.FTZ R204, R52, R204 ;  /* 0x000000cc34cc7221 */ /* 0x000fe40000010000 */
[----:B------:R-:W-:Y:S01]  /*80b0*/  FADD.FTZ R206, R54, R206 ;  /* 0x000000ce36ce7221 */ /* 0x000fe20000010000 */
[C---:B------:R-:W-:Y:S01]  /*80c0*/  HMMA.16816.F32 R8, R20.reuse, R30, R8 ;  /* 0x0000001e1408723c */ /* 0x040fe20000001808 */
[----:B------:R-:W4:Y:S07]  /*80d0*/  LDSM.16.MT88.4 R28, [R232+0x6900] ;  /* 0x00690000e81c783b */ /* 0x000f2e0000004200 */
[C---:B---3--:R-:W-:Y:S08]  /*80e0*/  HMMA.16816.F32 R68, R20.reuse, R36, R68 ;  /* 0x000000241444723c */ /* 0x048ff00000001844 */
[C---:B------:R-:W-:Y:S01]  /*80f0*/  HMMA.16816.F32 R72, R20.reuse, R38, R72 ;  /* 0x000000261448723c */ /* 0x040fe20000001848 */
[----:B------:R-:W3:Y:S07]  /*8100*/  LDSM.16.MT88.4 R36, [R230+0x6900] ;  /* 0x00690000e624783b */ /* 0x000eee0000004200 */
[C---:B--2---:R-:W-:Y:S08]  /*8110*/  HMMA.16816.F32 R76, R20.reuse, R32, R76 ;  /* 0x00000020144c723c */ /* 0x044ff0000000184c */
[C---:B------:R-:W-:Y:S01]  /*8120*/  HMMA.16816.F32 R80, R20.reuse, R34, R80 ;  /* 0x000000221450723c */ /* 0x040fe20000001850 */
[----:B------:R-:W-:Y:S07]  /*8130*/  LDSM.16.MT88.4 R32, [R230+0x3100] ;  /* 0x00310000e620783b */ /* 0x000fee0000004200 */
[C---:B-1----:R-:W-:Y:S08]  /*8140*/  HMMA.16816.F32 R84, R20.reuse, R24, R84 ;  /* 0x000000181454723c */ /* 0x042ff00000001854 */
[C---:B------:R-:W-:Y:S01]  /*8150*/  HMMA.16816.F32 R88, R20.reuse, R26, R88 ;  /* 0x0000001a1458723c */ /* 0x040fe20000001858 */
[----:B------:R-:W1:Y:S07]  /*8160*/  LDSM.16.MT88.4 R24, [R228+0x6900] ;  /* 0x00690000e418783b */ /* 0x000e6e0000004200 */
[C---:B----4-:R-:W-:Y:S08]  /*8170*/  HMMA.16816.F32 R92, R20.reuse, R28, R92 ;  /* 0x0000001c145c723c */ /* 0x050ff0000000185c */
[C---:B------:R-:W-:Y:S01]  /*8180*/  HMMA.16816.F32 R96, R20.reuse, R30, R96 ;  /* 0x0000001e1460723c */ /* 0x040fe20000001860 */
[----:B------:R-:W2:Y:S07]  /*8190*/  LDSM.16.MT88.4 R28, [R232+0x3100] ;  /* 0x00310000e81c783b */ /* 0x000eae0000004200 */
[C---:B---3--:R-:W-:Y:S08]  /*81a0*/  HMMA.16816.F32 R12, R20.reuse, R36, R12 ;  /* 0x00000024140c723c */ /* 0x048ff0000000180c */
[C---:B------:R-:W-:Y:S01]  /*81b0*/  HMMA.16816.F32 R100, R20.reuse, R38, R100 ;  /* 0x000000261464723c */ /* 0x040fe20000001864 */
[----:B------:R-:W-:Y:S07]  /*81c0*/  LDSM.16.MT88.4 R36, [R228+0x3100] ;  /* 0x00310000e424783b */ /* 0x000fee0000004200 */
[C---:B------:R-:W-:Y:S08]  /*81d0*/  HMMA.16816.F32 R104, R20.reuse, R40, R104 ;  /* 0x000000281468723c */ /* 0x040ff00000001868 */
[C---:B------:R-:W-:Y:S01]  /*81e0*/  HMMA.16816.F32 R108, R20.reuse, R42, R108 ;  /* 0x0000002a146c723c */ /* 0x040fe2000000186c */
[----:B------:R-:W-:Y:S07]  /*81f0*/  LDSM.16.MT88.4 R40, [R230+0x7100] ;  /* 0x00710000e628783b */ /* 0x000fee0000004200 */
[C---:B-1----:R-:W-:Y:S08]  /*8200*/  HMMA.16816.F32 R16, R20.reuse, R24, R16 ;  /* 0x000000181410723c */ /* 0x042ff00000001810 */
[----:B------:R-:W-:Y:S01]  /*8210*/  HMMA.16816.F32 R112, R20, R26, R112 ;  /* 0x0000001a1470723c */ /* 0x000fe20000001870 */
[----:B------:R-:W1:Y:S06]  /*8220*/  LDSM.16.MT88.4 R24, [R229+0x3100] ;  /* 0x00310000e518783b */ /* 0x000e6c0000004200 */
[C---:B------:R-:W-:Y:S01]  /*8230*/  F2FP.PACK_AB R20, R53.reuse, R52 ;  /* 0x000000343514723e */ /* 0x040fe200000000ff */
[----:B------:R-:W-:Y:S01]  /*8240*/  FADD.FTZ R53, R53, R204 ;  /* 0x000000cc35357221 */ /* 0x000fe20000010000 */
[----:B------:R-:W-:Y:S03]  /*8250*/  F2FP.PACK_AB R21, R55, R54 ;  /* 0x000000363715723e */ /* 0x000fe600000000ff */
[----:B------:R-:W-:Y:S01]  /*8260*/  F2FP.PACK_AB R22, R57, R56 ;  /* 0x000000383916723e */ /* 0x000fe200000000ff */
[----:B------:R-:W-:Y:S01]  /*8270*/  FADD.FTZ R55, R55, R206 ;  /* 0x000000ce37377221 */ /* 0x000fe20000010000 */
[----:B------:R-:W-:Y:S01]  /*8280*/  F2FP.PACK_AB R23, R59, R58 ;  /* 0x0000003a3b17723e */ /* 0x000fe200000000ff */
[----:B------:R-:W-:Y:S02]  /*8290*/  FADD.FTZ R53, R56, R53 ;  /* 0x0000003538357221 */ /* 0x000fe40000010000 */
[----:B------:R-:W-:Y:S02]  /*82a0*/  FADD.FTZ R55, R58, R55 ;  /* 0x000000373a377221 */ /* 0x000fe40000010000 */
[----:B------:R-:W-:Y:S02]  /*82b0*/  FADD.FTZ R57, R57, R53 ;  /* 0x0000003539397221 */ /* 0x000fe40000010000 */
[C---:B--2---:R-:W-:Y:S03]  /*82c0*/  HMMA.16816.F32 R4, R20.reuse, R28, R4 ;  /* 0x0000001c1404723c */ /* 0x044fe60000001804 */
[----:B------:R-:W-:Y:S02]  /*82d0*/  FADD.FTZ R59, R59, R55 ;  /* 0x000000373b3b7221 */ /* 0x000fe40000010000 */
[----:B------:R-:W-:Y:S02]  /*82e0*/  FADD.FTZ R57, R60, R57 ;  /* 0x000000393c397221 */ /* 0x000fe40000010000 */
[----:B------:R-:W-:Y:S01]  /*82f0*/  FADD.FTZ R59, R62, R59 ;  /* 0x0000003b3e3b7221 */ /* 0x000fe20000010000 */
[C---:B------:R-:W-:Y:S01]  /*8300*/  HMMA.16816.F32 R8, R20.reuse, R30, R8 ;  /* 0x0000001e1408723c */ /* 0x040fe20000001808 */
[----:B------:R-:W2:Y:S03]  /*8310*/  LDSM.16.MT88.4 R28, [R232+0x7100] ;  /* 0x00710000e81c783b */ /* 0x000ea60000004200 */
[----:B------:R-:W-:Y:S02]  /*8320*/  FADD.FTZ R57, R61, R57 ;  /* 0x000000393d397221 */ /* 0x000fe40000010000 */
[----:B------:R-:W-:Y:S02]  /*8330*/  FADD.FTZ R59, R63, R59 ;  /* 0x0000003b3f3b7221 */ /* 0x000fe40000010000 */
[C---:B------:R-:W-:Y:S07]  /*8340*/  HMMA.16816.F32 R68, R20.reuse, R32, R68 ;  /* 0x000000201444723c */ /* 0x040fee0000001844 */
[--C-:B------:R-:W-:Y:S01]  /*8350*/  FFMA.FTZ R32, R64, c[0x0][0x2d0], -R162.reuse ;  /* 0x0000b40040207a23 */ /* 0x100fe200000108a2 */
[C---:B------:R-:W-:Y:S04]  /*8360*/  HMMA.16816.F32 R72, R20.reuse, R34, R72 ;  /* 0x000000221448723c */ /* 0x040fe80000001848 */
[----:B------:R-:W-:Y:S01]  /*8370*/  FFMA.FTZ R162, R65, c[0x0][0x2d0], -R162 ;  /* 0x0000b40041a27a23 */ /* 0x000fe200000108a2 */
[----:B------:R-:W3:Y:S01]  /*8380*/  MUFU.EX2 R32, R32 ;  /* 0x0000002000207308 */ /* 0x000ee20000000800 */
[--C-:B------:R-:W-:Y:S02]  /*8390*/  FFMA.FTZ R33, R66, c[0x0][0x2d0], -R161.reuse ;  /* 0x0000b40042217a23 */ /* 0x100fe400000108a1 */
[C---:B-1----:R-:W-:Y:S04]  /*83a0*/  HMMA.16816.F32 R76, R20.reuse, R24, R76 ;  /* 0x00000018144c723c */ /* 0x042fe8000000184c */
[----:B------:R-:W-:Y:S03]  /*83b0*/  FFMA.FTZ R161, R67, c[0x0][0x2d0], -R161 ;  /* 0x0000b40043a17a23 */ /* 0x000fe600000108a1 */
[----:B------:R-:W1:Y:S01]  /*83c0*/  MUFU.EX2 R162, R162 ;  /* 0x000000a200a27308 */ /* 0x000e620000000800 */
[C---:B------:R-:W-:Y:S01]  /*83d0*/  HMMA.16816.F32 R80, R20.reuse, R26, R80 ;  /* 0x0000001a1450723c */ /* 0x040fe20000001850 */
[----:B------:R-:W4:Y:S07]  /*83e0*/  LDSM.16.MT88.4 R24, [R230+0x3900] ;  /* 0x00390000e618783b */ /* 0x000f2e0000004200 */
[C---:B------:R-:W-:Y:S01]  /*83f0*/  HMMA.16816.F32 R84, R20.reuse, R36, R84 ;  /* 0x000000241454723c */ /* 0x040fe20000001854 */
[----:B------:R-:W5:Y:S03]  /*8400*/  MUFU.EX2 R33, R33 ;  /* 0x0000002100217308 */ /* 0x000f660000000800 */
[----:B---3--:R-:W-:Y:S04]  /*8410*/  FADD.FTZ R57, R32, R57 ;  /* 0x0000003920397221 */ /* 0x008fe80000010000 */
[C---:B------:R-:W-:Y:S03]  /*8420*/  HMMA.16816.F32 R88, R20.reuse, R38, R88 ;  /* 0x000000261458723c */ /* 0x040fe60000001858 */
[----:B------:R-:W3:Y:S01]  /*8430*/  MUFU.EX2 R161, R161 ;  /* 0x000000a100a17308 */ /* 0x000ee20000000800 */
[C---:B-1----:R-:W-:Y:S04]  /*8440*/  FADD.FTZ R251, R162.reuse, R57 ;  /* 0x00000039a2fb7221 */ /* 0x042fe80000010000 */
[C---:B--2---:R-:W-:Y:S08]  /*8450*/  HMMA.16816.F32 R92, R20.reuse, R28, R92 ;  /* 0x0000001c145c723c */ /* 0x044ff0000000185c */
[C---:B------:R-:W-:Y:S01]  /*8460*/  HMMA.16816.F32 R96, R20.reuse, R30, R96 ;  /* 0x0000001e1460723c */ /* 0x040fe20000001860 */
[----:B------:R-:W1:Y:S03]  /*8470*/  LDSM.16.MT88.4 R28, [R229+0x3900] ;  /* 0x00390000e51c783b */ /* 0x000e660000004200 */
[----:B-----5:R-:W-:Y:S04]  /*8480*/  FADD.FTZ R59, R33, R59 ;  /* 0x0000003b213b7221 */ /* 0x020fe80000010000 */
[C---:B------:R-:W-:Y:S04]  /*8490*/  HMMA.16816.F32 R12, R20.reuse, R40, R12 ;  /* 0x00000028140c723c */ /* 0x040fe8000000180c */
[----:B---3--:R-:W-:Y:S04]  /*84a0*/  FADD.FTZ R250, R161, R59 ;  /* 0x0000003ba1fa7221 */ /* 0x008fe80000010000 */
[C---:B------:R-:W-:Y:S08]  /*84b0*/  HMMA.16816.F32 R100, R20.reuse, R42, R100 ;  /* 0x0000002a1464723c */ /* 0x040ff00000001864 */
[C---:B------:R-:W-:Y:S08]  /*84c0*/  HMMA.16816.F32 R104, R20.reuse, R44, R104 ;  /* 0x0000002c1468723c */ /* 0x040ff00000001868 */
[C---:B------:R-:W-:Y:S08]  /*84d0*/  HMMA.16816.F32 R108, R20.reuse, R46, R108 ;  /* 0x0000002e146c723c */ /* 0x040ff0000000186c */
[C---:B------:R-:W-:Y:S08]  /*84e0*/  HMMA.16816.F32 R16, R20.reuse, R48, R16 ;  /* 0x000000301410723c */ /* 0x040ff00000001810 */
[----:B------:R-:W-:Y:S07]  /*84f0*/  HMMA.16816.F32 R112, R20, R50, R112 ;  /* 0x000000321470723c */ /* 0x000fee0000001870 */
[----:B------:R-:W-:Y:S02]  /*8500*/  F2FP.PACK_AB R20, R61, R60 ;  /* 0x0000003c3d14723e */ /* 0x000fe400000000ff */
[----:B------:R-:W-:Y:S03]  /*8510*/  F2FP.PACK_AB R21, R63, R62 ;  /* 0x0000003e3f15723e */ /* 0x000fe600000000ff */
[----:B------:R-:W-:Y:S02]  /*8520*/  F2FP.PACK_AB R22, R162, R32 ;  /* 0x00000020a216723e */ /* 0x000fe400000000ff */
[----:B------:R-:W-:Y:S07]  /*8530*/  F2FP.PACK_AB R23, R161, R33 ;  /* 0x00000021a117723e */ /* 0x000fee00000000ff */
[C---:B------:R-:W-:Y:S01]  /*8540*/  HMMA.16816.F32 R128, R20.reuse, R124, R4 ;  /* 0x0000007c1480723c */ /* 0x040fe20000001804 */
[----:B------:R-:W2:Y:S07]  /*8550*/  LDSM.16.MT88.4 R4, [R228+0x3900] ;  /* 0x00390000e404783b */ /* 0x000eae0000004200 */
[C---:B------:R-:W-:Y:S01]  /*8560*/  HMMA.16816.F32 R124, R20.reuse, R126, R8 ;  /* 0x0000007e147c723c */ /* 0x040fe20000001808 */
[----:B------:R-:W3:Y:S07]  /*8570*/  LDSM.16.MT88.4 R8, [R232+0x7900] ;  /* 0x00790000e808783b */ /* 0x000eee0000004200 */
[C---:B----4-:R-:W-:Y:S08]  /*8580*/  HMMA.16816.F32 R68, R20.reuse, R24, R68 ;  /* 0x000000181444723c */ /* 0x050ff00000001844 */
[C---:B------:R-:W-:Y:S01]  /*8590*/  HMMA.16816.F32 R72, R20.reuse, R26, R72 ;  /* 0x0000001a1448723c */ /* 0x040fe20000001848 */
[----:B------:R-:W4:Y:S07]  /*85a0*/  LDSM.16.MT88.4 R24, [R230+0x7900] ;  /* 0x00790000e618783b */ /* 0x000f2e0000004200 */
[C---:B-1----:R-:W-:Y:S08]  /*85b0*/  HMMA.16816.F32 R76, R20.reuse, R28, R76 ;  /* 0x0000001c144c723c */ /* 0x042ff0000000184c */
[C---:B------:R-:W-:Y:S08]  /*85c0*/  HMMA.16816.F32 R80, R20.reuse, R30, R80 ;  /* 0x0000001e1450723c */ /* 0x040ff00000001850 */
[C---:B--2---:R-:W-:Y:S08]  /*85d0*/  HMMA.16816.F32 R84, R20.reuse, R4, R84 ;  /* 0x000000041454723c */ /* 0x044ff00000001854 */
[C---:B------:R-:W-:Y:S01]  /*85e0*/  HMMA.16816.F32 R88, R20.reuse, R6, R88 ;  /* 0x000000061458723c */ /* 0x040fe20000001858 */
[----:B------:R-:W1:Y:S07]  /*85f0*/  LDSM.16.MT88.4 R4, [R229+0x7900] ;  /* 0x00790000e504783b */ /* 0x000e6e0000004200 */
[C---:B---3--:R-:W-:Y:S08]  /*8600*/  HMMA.16816.F32 R92, R20.reuse, R8, R92 ;  /* 0x00000008145c723c */ /* 0x048ff0000000185c */
[C---:B------:R-:W-:Y:S01]  /*8610*/  HMMA.16816.F32 R96, R20.reuse, R10, R96 ;  /* 0x0000000a1460723c */ /* 0x040fe20000001860 */
[----:B------:R-:W2:Y:S07]  /*8620*/  LDSM.16.MT88.4 R8, [R228+0x7900] ;  /* 0x00790000e408783b */ /* 0x000eae0000004200 */
[C---:B----4-:R-:W-:Y:S08]  /*8630*/  HMMA.16816.F32 R120, R20.reuse, R24, R12 ;  /* 0x000000181478723c */ /* 0x050ff0000000180c */
[C---:B------:R-:W-:Y:S08]  /*8640*/  HMMA.16816.F32 R100, R20.reuse, R26, R100 ;  /* 0x0000001a1464723c */ /* 0x040ff00000001864 */
[C---:B-1----:R-:W-:Y:S08]  /*8650*/  HMMA.16816.F32 R104, R20.reuse, R4, R104 ;  /* 0x000000041468723c */ /* 0x042ff00000001868 */
[C---:B------:R-:W-:Y:S08]  /*8660*/  HMMA.16816.F32 R108, R20.reuse, R6, R108 ;  /* 0x00000006146c723c */ /* 0x040ff0000000186c */
[C---:B--2---:R-:W-:Y:S08]  /*8670*/  HMMA.16816.F32 R116, R20.reuse, R8, R16 ;  /* 0x000000081474723c */ /* 0x044ff00000001810 */
[----:B------:R-:W-:Y:S01]  /*8680*/  HMMA.16816.F32 R112, R20, R10, R112 ;  /* 0x0000000a1470723c */ /* 0x000fe20000001870 */
[----:B------:R-:W-:-:S07]  /*8690*/  @P1 BRA `(.L_x_3) ;  /* 0xffffcd2000001947 */ /* 0x000fce000383ffff */
.L_x_2:
[----:B------:R-:W1:Y:S01]  /*86a0*/  SHFL.BFLY PT, R0, R250, 0x2, 0x1f ;  /* 0x0c401f00fa007f89 */ /* 0x000e6200000e0000 */
[----:B------:R-:W-:Y:S01]  /*86b0*/  MOV R5, c[0x0][0x4e8] ;  /* 0x00013a0000057a02 */ /* 0x000fe20000000f00 */
[----:B------:R-:W2:Y:S01]  /*86c0*/  S2UR UR7, SR_CTAID.Y ;  /* 0x00000000000779c3 */ /* 0x000ea20000002600 */
[----:B------:R-:W-:Y:S01]  /*86d0*/  MOV R6, R239 ;  /* 0x000000ef00067202 */ /* 0x000fe20000000f00 */
[----:B------:R-:W3:Y:S01]  /*86e0*/  SHFL.BFLY PT, R2, R251, 0x2, 0x1f ;  /* 0x0c401f00fb027f89 */ /* 0x000ee200000e0000 */
[C---:B------:R-:W-:Y:S01]  /*86f0*/  ISETP.NE.AND P0, PT, R5.reuse, 0x1, PT ;  /* 0x000000010500780c */ /* 0x040fe20003f05270 */
[----:B------:R-:W-:Y:S01]  /*8700*/  IMAD.MOV.U32 R10, RZ, RZ, RZ ;  /* 0x000000ffff0a7224 */ /* 0x000fe200078e00ff */
[----:B------:R-:W-:Y:S01]  /*8710*/  ULDC.64 UR4, c[0x0][0x490] ;  /* 0x0001240000047ab9 */ /* 0x000fe20000000a00 */
[----:B------:R-:W4:Y:S01]  /*8720*/  S2R R7, SR_TID.X ;  /* 0x0000000000077919 */ /* 0x000f220000002100 */
[----:B------:R-:W-:Y:S01]  /*8730*/  IMAD.MOV.U32 R14, RZ, RZ, -0x800000 ;  /* 0xff800000ff0e7424 */ /* 0x000fe200078e00ff */
[----:B------:R-:W-:Y:S01]  /*8740*/  MOV R15, 0xff800000 ;  /* 0xff800000000f7802 */ /* 0x000fe20000000f00 */
[----:B------:R-:W-:Y:S01]  /*8750*/  IMAD R5, R5, c[0x0][0x388], RZ ;  /* 0x0000e20005057a24 */ /* 0x000fe200078e02ff */
[----:B------:R-:W-:Y:S01]  /*8760*/  SHF.R.S32.HI R242, RZ, 0x2, R242 ;  /* 0x00000002fff27819 */ /* 0x000fe200000114f2 */
[----:B------:R-:W-:Y:S05]  /*8770*/  BSSY B0, `(.L_x_6) ;  /* 0x0000126000007945 */ /* 0x000fea0003800000 */
[----:B------:R-:W-:-:S05]  /*8780*/  @P0 IMAD.HI.U32 R9, R239, c[0x0][0x4ec], RZ ;  /* 0x00013b00ef090a27 */ /* 0x000fca00078e00ff */
[----:B------:R-:W-:Y:S01]  /*8790*/  @P0 SHF.R.U32.HI R6, RZ, c[0x0][0x4f0], R9 ;  /* 0x00013c00ff060a19 */ /* 0x000fe20000011609 */
[----:B-1----:R-:W-:Y:S02]  /*87a0*/  FADD.FTZ R250, R0, R250 ;  /* 0x000000fa00fa7221 */ /* 0x002fe40000010000 */
[----:B------:R-:W-:Y:S01]  /*87b0*/  IMAD.MOV.U32 R9, RZ, RZ, RZ ;  /* 0x000000ffff097224 */ /* 0x000fe200078e00ff */
[----:B------:R-:W-:Y:S01]  /*87c0*/  IADD3 R12, -R6, RZ, RZ ;  /* 0x000000ff060c7210 */ /* 0x000fe20007ffe1ff */
[----:B---3--:R-:W-:Y:S01]  /*87d0*/  FADD.FTZ R251, R2, R251 ;  /* 0x000000fb02fb7221 */ /* 0x008fe20000010000 */
[----:B--2---:R-:W-:Y:S01]  /*87e0*/  USHF.R.S32.HI UR6, URZ, 0x1f, UR7 ;  /* 0x0000001f3f067899 */ /* 0x004fe20008011407 */
[----:B------:R-:W1:Y:S01]  /*87f0*/  SHFL.BFLY PT, R2, R250, 0x1, 0x1f ;  /* 0x0c201f00fa027f89 */ /* 0x000e6200000e0000 */
[----:B------:R-:W-:Y:S01]  /*8800*/  UIMAD.WIDE.U32 UR10, UR7, UR4, URZ ;  /* 0x00000004070a72a5 */ /* 0x000fe2000f8e003f */
[----:B----4-:R-:W-:Y:S01]  /*8810*/  SHF.R.S32.HI R8, RZ, 0x1f, R7 ;  /* 0x0000001fff087819 */ /* 0x010fe20000011407 */
[----:B------:R-:W-:Y:S01]  /*8820*/  UIMAD UR8, UR6, UR4, URZ ;  /* 0x00000004060872a4 */ /* 0x000fe2000f8e023f */
[----:B------:R-:W2:Y:S02]  /*8830*/  SHFL.BFLY PT, R4, R251, 0x1, 0x1f ;  /* 0x0c201f00fb047f89 */ /* 0x000ea400000e0000 */
[CC--:B------:R-:W-:Y:S01]  /*8840*/  LEA.HI R0, R8.reuse, R7.reuse, RZ, 0x5 ;  /* 0x0000000708007211 */ /* 0x0c0fe200078f28ff */
[----:B------:R-:W-:Y:S01]  /*8850*/  UIMAD UR8, UR7, UR5, UR8 ;  /* 0x00000005070872a4 */ /* 0x000fe2000f8e0208 */
[-C--:B------:R-:W-:Y:S01]  /*8860*/  LEA.HI R8, R8, R7.reuse, RZ, 0x2 ;  /* 0x0000000708087211 */ /* 0x080fe200078f10ff */
[----:B------:R-:W-:Y:S01]  /*8870*/  IMAD.U32 R19, RZ, RZ, UR11 ;  /* 0x0000000bff137e24 */ /* 0x000fe2000f8e00ff */
[----:B------:R-:W-:Y:S01]  /*8880*/  LOP3.LUT R11, R0, 0xffffffe0, RZ, 0xc0, !PT ;  /* 0xffffffe0000b7812 */ /* 0x000fe200078ec0ff */
[----:B------:R-:W-:Y:S01]  /*8890*/  ULDC.64 UR4, c[0x0][0x3e8] ;  /* 0x0000fa0000047ab9 */ /* 0x000fe20000000a00 */
[----:B------:R-:W-:Y:S01]  /*88a0*/  LOP3.LUT R13, R8, 0xfffffffc, RZ, 0xc0, !PT ;  /* 0xfffffffc080d7812 */ /* 0x000fe200078ec0ff */
[----:B------:R-:W-:Y:S01]  /*88b0*/  UIMAD UR6, UR6, UR4, URZ ;  /* 0x00000004060672a4 */ /* 0x000fe2000f8e023f */
[----:B------:R-:W-:Y:S01]  /*88c0*/  SHF.R.S32.HI R0, RZ, 0x5, R0 ;  /* 0x00000005ff007819 */ /* 0x000fe20000011400 */
[----:B------:R-:W-:Y:S01]  /*88d0*/  IMAD.IADD R11, R7, 0x1, -R11 ;  /* 0x00000001070b7824 */ /* 0x000fe200078e0a0b */
[----:B------:R-:W-:Y:S01]  /*88e0*/  IADD3 R7, -R13, R7, RZ ;  /* 0x000000070d077210 */ /* 0x000fe20007ffe1ff */
[----:B------:R-:W-:Y:S01]  /*88f0*/  UIMAD.WIDE.U32 UR12, UR7, UR4, URZ ;  /* 0x00000004070c72a5 */ /* 0x000fe2000f8e003f */
[----:B------:R-:W-:Y:S01]  /*8900*/  MOV R18, UR10 ;  /* 0x0000000a00127c02 */ /* 0x000fe20008000f00 */
[----:B------:R-:W-:Y:S01]  /*8910*/  UIMAD UR5, UR7, UR5, UR6 ;  /* 0x00000005070572a4 */ /* 0x000fe2000f8e0206 */
[----:B------:R-:W-:Y:S01]  /*8920*/  BAR.SYNC.DEFER_BLOCKING 0x1, 0x100 ;  /* 0x0044000000007b1d */ /* 0x000fe20000010000 */
[----:B------:R-:W-:Y:S01]  /*8930*/  LOP3.LUT P4, RZ, R11, 0x3, RZ, 0xc0, !PT ;  /* 0x000000030bff7812 */ /* 0x000fe2000788c0ff */
[----:B------:R-:W-:Y:S01]  /*8940*/  IMAD R11, R12, c[0x0][0x4e8], R239 ;  /* 0x00013a000c0b7a24 */ /* 0x000fe200078e02ef */
[----:B------:R-:W-:Y:S01]  /*8950*/  SHF.R.S32.HI R12, RZ, 0x2, R8 ;  /* 0x00000002ff0c7819 */ /* 0x000fe20000011408 */
[----:B-1----:R-:W-:Y:S01]  /*8960*/  FADD.FTZ R2, R250, R2 ;  /* 0x00000002fa027221 */ /* 0x002fe20000010000 */
[----:B------:R-:W-:Y:S01]  /*8970*/  SHF.R.S32.HI R8, RZ, 0x1f, R8 ;  /* 0x0000001fff087819 */ /* 0x000fe20000011408 */
[----:B------:R-:W-:Y:S01]  /*8980*/  UIADD3 UR5, UR13, UR5, URZ ;  /* 0x000000050d057290 */ /* 0x000fe2000fffe03f */
[----:B------:R-:W-:Y:S01]  /*8990*/  IMAD.U32 R17, RZ, RZ, UR13 ;  /* 0x0000000dff117e24 */ /* 0x000fe2000f8e00ff */
[----:B------:R-:W-:Y:S01]  /*89a0*/  UIADD3 UR8, UR11, UR8, URZ ;  /* 0x000000080b087290 */ /* 0x000fe2000fffe03f */
[----:B------:R-:W-:Y:S01]  /*89b0*/  FSETP.NE.FTZ.AND P1, PT, R2, RZ, PT ;  /* 0x000000ff0200720b */ /* 0x000fe20003f35000 */
[----:B--2---:R-:W-:Y:S01]  /*89c0*/  FADD.FTZ R4, R251, R4 ;  /* 0x00000004fb047221 */ /* 0x004fe20000010000 */
[----:B------:R-:W-:-:S02]  /*89d0*/  LEA.HI R8, R8, R12, RZ, 0x3 ;  /* 0x0000000c08087211 */ /* 0x000fc400078f18ff */
[----:B------:R-:W-:Y:S01]  /*89e0*/  MOV R16, UR12 ;  /* 0x0000000c00107c02 */ /* 0x000fe20008000f00 */
[----:B------:R-:W-:Y:S01]  /*89f0*/  IMAD.U32 R19, RZ, RZ, UR8 ;  /* 0x00000008ff137e24 */ /* 0x000fe2000f8e00ff */
[----:B------:R-:W-:Y:S02]  /*8a00*/  FSETP.NE.FTZ.AND P2, PT, R4, RZ, PT ;  /* 0x000000ff0400720b */ /* 0x000fe40003f55000 */
[----:B------:R-:W-:Y:S02]  /*8a10*/  LOP3.LUT R8, R8, 0xfffffff8, RZ, 0xc0, !PT ;  /* 0xfffffff808087812 */ /* 0x000fe400078ec0ff */
[----:B------:R-:W-:-:S03]  /*8a20*/  MOV R17, UR5 ;  /* 0x0000000500117c02 */ /* 0x000fc60008000f00 */
[----:B------:R-:W1:Y:S01]  /*8a30*/  @P1 MUFU.LG2 R13, R2 ;  /* 0x00000002000d1308 */ /* 0x000e620000000c00 */
[----:B------:R-:W-:-:S05]  /*8a40*/  IMAD.IADD R12, R12, 0x1, -R8 ;  /* 0x000000010c0c7824 */ /* 0x000fca00078e0a08 */
[----:B------:R-:W-:Y:S02]  /*8a50*/  @P2 MOV R8, 0x3f317218 ;  /* 0x3f31721800082802 */ /* 0x000fe40000000f00 */
[----:B------:R2:W3:Y:S03]  /*8a60*/  @P1 MUFU.RCP R9, R2 ;  /* 0x0000000200091308 */ /* 0x0004e60000001000 */
[----:B------:R-:W-:-:S05]  /*8a70*/  @P2 FMUL.FTZ R8, R8, c[0x0][0x2d0] ;  /* 0x0000b40008082a20 */ /* 0x000fca0000410000 */
[----:B------:R-:W-:Y:S01]  /*8a80*/  @P2 MUFU.RCP R10, R4 ;  /* 0x00000004000a2308 */ /* 0x000fe20000001000 */
[----:B-1----:R-:W-:Y:S01]  /*8a90*/  @P1 FMUL.FTZ R13, R13, 0.69314718246459960938 ;  /* 0x3f3172180d0d1820 */ /* 0x002fe20000410000 */
[----:B--2---:R-:W-:-:S06]  /*8aa0*/  @P1 MOV R2, 0x3f317218 ;  /* 0x3f31721800021802 */ /* 0x004fcc0000000f00 */
[----:B------:R-:W1:Y:S01]  /*8ab0*/  @P2 MUFU.LG2 R4, R4 ;  /* 0x0000000400042308 */ /* 0x000e620000000c00 */
[C---:B---3--:R-:W-:Y:S02]  /*8ac0*/  FMUL.FTZ R131, R9.reuse, R131 ;  /* 0x0000008309837220 */ /* 0x048fe40000410000 */
[C---:B------:R-:W-:Y:S02]  /*8ad0*/  FMUL.FTZ R130, R9.reuse, R130 ;  /* 0x0000008209827220 */ /* 0x040fe40000410000 */
[----:B------:R-:W-:Y:S02]  /*8ae0*/  @P1 FMUL.FTZ R2, R2, c[0x0][0x2d0] ;  /* 0x0000b40002021a20 */ /* 0x000fe40000410000 */
[----:B------:R-:W-:Y:S01]  /*8af0*/  FMUL.FTZ R127, R9, R127 ;  /* 0x0000007f097f7220 */ /* 0x000fe20000410000 */
[----:B------:R-:W-:Y:S01]  /*8b00*/  F2FP.PACK_AB R130, R131, R130 ;  /* 0x000000828382723e */ /* 0x000fe200000000ff */
[----:B------:R-:W-:Y:S01]  /*8b10*/  @P1 FFMA.FTZ R14, R2, R3, R13 ;  /* 0x00000003020e1223 */ /* 0x000fe2000001000d */
[----:B------:R-:W-:Y:S01]  /*8b20*/  SHF.R.S32.HI R3, RZ, 0x1f, R0 ;  /* 0x0000001fff037819 */ /* 0x000fe20000011400 */
[----:B------:R-:W2:Y:S01]  /*8b30*/  S2R R2, SR_CTAID.Z ;  /* 0x0000000000027919 */ /* 0x000ea20000002700 */
[----:B------:R-:W-:-:S02]  /*8b40*/  FMUL.FTZ R126, R9, R126 ;  /* 0x0000007e097e7220 */ /* 0x000fc40000410000 */
[----:B------:R-:W-:Y:S02]  /*8b50*/  FMUL.FTZ R71, R9, R71 ;  /* 0x0000004709477220 */ /* 0x000fe40000410000 */
[----:B-1----:R-:W-:Y:S01]  /*8b60*/  @P2 FMUL.FTZ R4, R4, 0.69314718246459960938 ;  /* 0x3f31721804042820 */ /* 0x002fe20000410000 */
[----:B------:R-:W-:Y:S01]  /*8b70*/  F2FP.PACK_AB R126, R127, R126 ;  /* 0x0000007e7f7e723e */ /* 0x000fe200000000ff */
[C---:B------:R-:W-:Y:S02]  /*8b80*/  FMUL.FTZ R70, R9.reuse, R70 ;  /* 0x0000004609467220 */ /* 0x040fe40000410000 */
[C---:B------:R-:W-:Y:S02]  /*8b90*/  FMUL.FTZ R75, R9.reuse, R75 ;  /* 0x0000004b094b7220 */ /* 0x040fe40000410000 */
[----:B------:R-:W-:Y:S01]  /*8ba0*/  FMUL.FTZ R74, R9, R74 ;  /* 0x0000004a094a7220 */ /* 0x000fe20000410000 */
[----:B------:R-:W-:Y:S01]  /*8bb0*/  F2FP.PACK_AB R70, R71, R70 ;  /* 0x000000464746723e */ /* 0x000fe200000000ff */
[----:B------:R-:W-:-:S02]  /*8bc0*/  FMUL.FTZ R79, R9, R79 ;  /* 0x0000004f094f7220 */ /* 0x000fc40000410000 */
[----:B------:R-:W-:Y:S01]  /*8bd0*/  FMUL.FTZ R78, R9, R78 ;  /* 0x0000004e094e7220 */ /* 0x000fe20000410000 */
[----:B------:R-:W-:Y:S01]  /*8be0*/  F2FP.PACK_AB R74, R75, R74 ;  /* 0x0000004a4b4a723e */ /* 0x000fe200000000ff */
[C---:B------:R-:W-:Y:S02]  /*8bf0*/  FMUL.FTZ R83, R9.reuse, R83 ;  /* 0x0000005309537220 */ /* 0x040fe40000410000 */
[----:B------:R-:W-:Y:S01]  /*8c00*/  FMUL.FTZ R82, R9, R82 ;  /* 0x0000005209527220 */ /* 0x000fe20000410000 */
[----:B------:R-:W-:Y:S01]  /*8c10*/  F2FP.PACK_AB R78, R79, R78 ;  /* 0x0000004e4f4e723e */ /* 0x000fe200000000ff */
        /* <DEDUP_REMOVED lines=30> */
[----:B------:R-:W-:Y:S01]  /*8e00*/  @P2 FFMA.FTZ R15, R8, R132, R4 ;  /* 0x00000084080f2223 */ /* 0x000fe20000010004 */
[----:B------:R-:W-:Y:S01]  /*8e10*/  LEA.HI R8, R3, R0, RZ, 0x3 ;  /* 0x0000000003087211 */ /* 0x000fe200078f18ff */
[----:B--2---:R-:W-:Y:S01]  /*8e20*/  IMAD.WIDE.U32 R16, R2, c[0x0][0x3f0], R16 ;  /* 0x0000fc0002107a25 */ /* 0x004fe200078e0010 */
[----:B------:R-:W-:-:S02]  /*8e30*/  F2FP.PACK_AB R115, R115, R9 ;  /* 0x000000097373723e */ /* 0x000fc400000000ff */
[----:B------:R-:W-:Y:S01]  /*8e40*/  LOP3.LUT R9, R8, 0xffffff8, RZ, 0xc0, !PT ;  /* 0x0ffffff808097812 */ /* 0x000fe200078ec0ff */
[----:B------:R-:W-:Y:S01]  /*8e50*/  IMAD.WIDE.U32 R18, R2, c[0x0][0x498], R18 ;  /* 0x0001260002127a25 */ /* 0x000fe200078e0012 */
[----:B------:R-:W1:Y:S01]  /*8e60*/  S2R R8, SR_CTAID.X ;  /* 0x0000000000087919 */ /* 0x000e620000002500 */
[----:B------:R-:W-:Y:S02]  /*8e70*/  SHF.R.S32.HI R3, RZ, 0x1f, R2 ;  /* 0x0000001fff037819 */ /* 0x000fe40000011402 */
[----:B------:R-:W-:Y:S01]  /*8e80*/  LEA.HI R4, R7, R7, RZ, 0x1 ;  /* 0x0000000707047211 */ /* 0x000fe200078f08ff */
[----:B------:R-:W-:Y:S01]  /*8e90*/  FMUL.FTZ R129, R10, R129 ;  /* 0x000000810a817220 */ /* 0x000fe20000410000 */
[C---:B------:R-:W-:Y:S01]  /*8ea0*/  IADD3 R9, R0.reuse, -R9, RZ ;  /* 0x8000000900097210 */ /* 0x040fe20007ffe0ff */
[----:B------:R-:W-:Y:S01]  /*8eb0*/  IMAD R0, R0, 0x200, R7 ;  /* 0x0000020000007824 */ /* 0x000fe200078e0207 */
[----:B------:R-:W-:Y:S01]  /*8ec0*/  LOP3.LUT R13, R4, 0x1ffffffe, RZ, 0xc0, !PT ;  /* 0x1ffffffe040d7812 */ /* 0x000fe200078ec0ff */
[C---:B------:R-:W-:Y:S01]  /*8ed0*/  IMAD R4, R3.reuse, c[0x0][0x3f0], RZ ;  /* 0x0000fc0003047a24 */ /* 0x040fe200078e02ff */
[----:B------:R-:W-:Y:S01]  /*8ee0*/  R2P PR, R12, 0x6 ;  /* 0x000000060c007804 */ /* 0x000fe20000000000 */
[----:B------:R-:W-:Y:S01]  /*8ef0*/  IMAD R3, R3, c[0x0][0x498], RZ ;  /* 0x0001260003037a24 */ /* 0x000fe200078e02ff */
[----:B------:R-:W-:Y:S01]  /*8f00*/  IADD3 R13, R7, -R13, RZ ;  /* 0x8000000d070d7210 */ /* 0x000fe20007ffe0ff */
[----:B------:R-:W-:Y:S01]  /*8f10*/  IMAD R4, R2, c[0x0][0x3f4], R4 ;  /* 0x0000fd0002047a24 */ /* 0x000fe200078e0204 */
[----:B------:R-:W-:Y:S01]  /*8f20*/  LOP3.LUT R7, R12, 0x1, RZ, 0xc0, !PT ;  /* 0x000000010c077812 */ /* 0x000fe200078ec0ff */
[----:B------:R-:W-:Y:S01]  /*8f30*/  IMAD R3, R2, c[0x0][0x49c], R3 ;  /* 0x0001270002037a24 */ /* 0x000fe200078e0203 */
[----:B------:R-:W-:Y:S01]  /*8f40*/  SHF.L.U32 R12, R12, 0x6, RZ ;  /* 0x000000060c0c7819 */ /* 0x000fe200000006ff */
[----:B------:R-:W-:Y:S01]  /*8f50*/  IMAD.IADD R17, R17, 0x1, R4 ;  /* 0x0000000111117824 */ /* 0x000fe200078e0204 */
[----:B------:R-:W-:Y:S01]  /*8f60*/  LEA R9, R9, R242, 0x4 ;  /* 0x000000f209097211 */ /* 0x000fe200078e20ff */
[C---:B------:R-:W-:Y:S01]  /*8f70*/  FMUL.FTZ R128, R10.reuse, R128 ;  /* 0x000000800a807220 */ /* 0x040fe20000410000 */
[----:B------:R-:W-:Y:S01]  /*8f80*/  SHF.R.S32.HI R2, RZ, 0x1f, R6 ;  /* 0x0000001fff027819 */ /* 0x000fe20000011406 */
[----:B------:R-:W-:Y:S01]  /*8f90*/  FMUL.FTZ R125, R10, R125 ;  /* 0x0000007d0a7d7220 */ /* 0x000fe20000410000 */
[----:B------:R-:W-:Y:S01]  /*8fa0*/  LOP3.LUT R12, R12, 0x1c0, RZ, 0xc0, !PT ;  /* 0x000001c00c0c7812 */ /* 0x000fe200078ec0ff */
[----:B------:R-:W-:Y:S01]  /*8fb0*/  FMUL.FTZ R124, R10, R124 ;  /* 0x0000007c0a7c7220 */ /* 0x000fe20000410000 */
[----:B------:R-:W-:Y:S01]  /*8fc0*/  LEA R13, R13, R9, 0x3 ;  /* 0x000000090d0d7211 */ /* 0x000fe200078e18ff */
[----:B------:R-:W-:Y:S01]  /*8fd0*/  IMAD R2, R2, c[0x0][0x3e0], RZ ;  /* 0x0000f80002027a24 */ /* 0x000fe200078e02ff */
[----:B------:R-:W-:Y:S01]  /*8fe0*/  LEA.HI R12, R12, R12, RZ, 0x1d ;  /* 0x0000000c0c0c7211 */ /* 0x000fe200078fe8ff */
[C---:B-1----:R-:W-:Y:S01]  /*8ff0*/  IMAD R9, R8.reuse, 0x80, R9 ;  /* 0x0000008008097824 */ /* 0x042fe200078e0209 */
[----:B------:R-:W-:Y:S01]  /*9000*/  LEA R13, R8, R13, 0x7 ;  /* 0x0000000d080d7211 */ /* 0x000fe200078e38ff */
[C---:B------:R-:W-:Y:S01]  /*9010*/  IMAD R2, R6.reuse, c[0x0][0x3e4], R2 ;  /* 0x0000f90006027a24 */ /* 0x040fe200078e0202 */
[----:B------:R-:W-:Y:S01]  /*9020*/  ISETP.NE.U32.AND P3, PT, R7, 0x1, PT ;  /* 0x000000010700780c */ /* 0x000fe20003f65070 */
[----:B------:R-:W-:Y:S01]  /*9030*/  IMAD.WIDE.U32 R6, R6, c[0x0][0x3e0], R16 ;  /* 0x0000f80006067a25 */ /* 0x000fe200078e0010 */
[----:B------:R-:W-:-:S02]  /*9040*/  LEA R0, R0, R12, 0x1 ;  /* 0x0000000c00007211 */ /* 0x000fc400078e08ff */
[----:B------:R-:W-:Y:S01]  /*9050*/  ISETP.GE.OR P5, PT, R9, R5, P4 ;  /* 0x000000050900720c */ /* 0x000fe200027a6670 */
[----:B------:R-:W-:Y:S01]  /*9060*/  @P0 IMAD.HI.U32 R4, R13, c[0x0][0x4ec], RZ ;  /* 0x00013b000d040a27 */ /* 0x000fe200078e00ff */
[----:B------:R-:W-:Y:S02]  /*9070*/  IADD3 R17, R7, R2, RZ ;  /* 0x0000000207117210 */ /* 0x000fe40007ffe0ff */
[----:B------:R-:W-:Y:S01]  /*9080*/  SHF.R.S32.HI R2, RZ, 0x1f, R11 ;  /* 0x0000001fff027819 */ /* 0x000fe2000001140b */
[----:B------:R-:W-:Y:S01]  /*9090*/  IMAD.SHL.U32 R0, R0, 0x2, RZ ;  /* 0x0000000200007824 */ /* 0x000fe200078e00ff */
[----:B------:R-:W-:Y:S01]  /*90a0*/  IADD3 R9, R9, 0x8, RZ ;  /* 0x0000000809097810 */ /* 0x000fe20007ffe0ff */
[----:B------:R-:W-:Y:S01]  /*90b0*/  IMAD.MOV.U32 R16, RZ, RZ, R6 ;  /* 0x000000ffff107224 */ /* 0x000fe200078e0006 */
[----:B------:R-:W-:Y:S01]  /*90c0*/  MOV R7, R13 ;  /* 0x0000000d00077202 */ /* 0x000fe20000000f00 */
[----:B------:R-:W-:Y:S01]  /*90d0*/  IMAD R6, R2, c[0x0][0x3d8], RZ ;  /* 0x0000f60002067a24 */ /* 0x000fe200078e02ff */
[----:B------:R-:W-:Y:S01]  /*90e0*/  @P0 SHF.R.U32.HI R7, RZ, c[0x0][0x4f0], R4 ;  /* 0x00013c00ff070a19 */ /* 0x000fe20000011604 */
[C---:B------:R-:W-:Y:S01]  /*90f0*/  FMUL.FTZ R69, R10.reuse, R69 ;  /* 0x000000450a457220 */ /* 0x040fe20000410000 */
[----:B------:R-:W-:Y:S01]  /*9100*/  ISETP.GE.OR P4, PT, R9, R5, P4 ;  /* 0x000000050900720c */ /* 0x000fe20002786670 */
[----:B------:R-:W-:Y:S01]  /*9110*/  FMUL.FTZ R68, R10, R68 ;  /* 0x000000440a447220 */ /* 0x000fe20000410000 */
[----:B------:R-:W-:Y:S01]  /*9120*/  IADD3 R9, R0, 0x80, RZ ;  /* 0x0000008000097810 */ /* 0x000fe20007ffe0ff */
[C---:B------:R-:W-:Y:S01]  /*9130*/  FMUL.FTZ R73, R10.reuse, R73 ;  /* 0x000000490a497220 */ /* 0x040fe20000410000 */
[----:B------:R-:W-:Y:S01]  /*9140*/  IADD3 R2, -R7, RZ, RZ ;  /* 0x000000ff07027210 */ /* 0x000fe20007ffe1ff */
[----:B------:R-:W-:Y:S01]  /*9150*/  FMUL.FTZ R72, R10, R72 ;  /* 0x000000480a487220 */ /* 0x000fe20000410000 */
[----:B------:R-:W-:Y:S01]  /*9160*/  IADD3 R8, R0, 0x70, RZ ;  /* 0x0000007000087810 */ /* 0x000fe20007ffe0ff */
[----:B------:R-:W-:Y:S01]  /*9170*/  FMUL.FTZ R77, R10, R77 ;  /* 0x0000004d0a4d7220 */ /* 0x000fe20000410000 */
[----:B------:R-:W-:Y:S01]  /*9180*/  @P3 IADD3 R8, R9, 0x10, RZ ;  /* 0x0000001009083810 */ /* 0x000fe20007ffe0ff */
[----:B------:R-:W-:Y:S01]  /*9190*/  IMAD R13, R2, c[0x0][0x4e8], R13 ;  /* 0x00013a00020d7a24 */ /* 0x000fe200078e020d */
[----:B------:R-:W-:Y:S01]  /*91a0*/  SHF.R.S32.HI R9, RZ, 0x1f, R7 ;  /* 0x0000001fff097819 */ /* 0x000fe20000011407 */
[C---:B------:R-:W-:Y:S01]  /*91b0*/  FMUL.FTZ R76, R10.reuse, R76 ;  /* 0x0000004c0a4c7220 */ /* 0x040fe20000410000 */
[----:B------:R-:W-:Y:S01]  /*91c0*/  IADD3 R18, P0, R7, R18, RZ ;  /* 0x0000001207127210 */ /* 0x000fe20007f1e0ff */
[C---:B------:R-:W-:Y:S01]  /*91d0*/  FMUL.FTZ R81, R10.reuse, R81 ;  /* 0x000000510a517220 */ /* 0x040fe20000410000 */
[----:B------:R-:W-:Y:S01]  /*91e0*/  MOV R4, 0x20 ;  /* 0x0000002000047802 */ /* 0x000fe20000000f00 */
[C---:B------:R-:W-:Y:S01]  /*91f0*/  FMUL.FTZ R80, R10.reuse, R80 ;  /* 0x000000500a507220 */ /* 0x040fe20000410000 */
[----:B------:R-:W-:Y:S01]  /*9200*/  IADD3.X R19, R9, R19, R3, P0, !PT ;  /* 0x0000001309137210 */ /* 0x000fe200007fe403 */
[C---:B------:R-:W-:Y:S01]  /*9210*/  FMUL.FTZ R85, R10.reuse, R85 ;  /* 0x000000550a557220 */ /* 0x040fe20000410000 */
[----:B------:R-:W-:Y:S01]  /*9220*/  MOV R7, 0x40 ;  /* 0x0000004000077802 */ /* 0x000fe20000000f00 */
[C---:B------:R-:W-:Y:S01]  /*9230*/  FMUL.FTZ R84, R10.reuse, R84 ;  /* 0x000000540a547220 */ /* 0x040fe20000410000 */
[----:B------:R-:W-:Y:S01]  /*9240*/  SHF.R.S32.HI R3, RZ, 0x1f, R13 ;  /* 0x0000001fff037819 */ /* 0x000fe2000001140d */
[----:B------:R-:W-:Y:S01]  /*9250*/  FMUL.FTZ R89, R10, R89 ;  /* 0x000000590a597220 */ /* 0x000fe20000410000 */
[----:B------:R-:W-:Y:S01]  /*9260*/  SEL R4, R4, 0xffffffe0, !P1 ;  /* 0xffffffe004047807 */ /* 0x000fe20004800000 */
[----:B------:R-:W-:Y:S01]  /*9270*/  FMUL.FTZ R88, R10, R88 ;  /* 0x000000580a587220 */ /* 0x000fe20000410000 */
[----:B------:R-:W-:Y:S01]  /*9280*/  SEL R7, R7, 0xffffffc0, !P2 ;  /* 0xffffffc007077807 */ /* 0x000fe20005000000 */
[----:B------:R-:W-:Y:S01]  /*9290*/  IMAD R3, R3, c[0x0][0x488], RZ ;  /* 0x0001220003037a24 */ /* 0x000fe200078e02ff */
[----:B------:R-:W-:Y:S01]  /*92a0*/  F2FP.PACK_AB R128, R129, R128 ;  /* 0x000000808180723e */ /* 0x000fe200000000ff */
[----:B------:R-:W-:Y:S01]  /*92b0*/  IMAD.IADD R2, R0, 0x1, R4 ;  /* 0x0000000100027824 */ /* 0x000fe200078e0204 */
[----:B------:R-:W-:Y:S01]  /*92c0*/  F2FP.PACK_AB R124, R125, R124 ;  /* 0x0000007c7d7c723e */ /* 0x000fe200000000ff */
[C---:B------:R-:W-:Y:S01]  /*92d0*/  FMUL.FTZ R93, R10.reuse, R93 ;  /* 0x0000005d0a5d7220 */ /* 0x040fe20000410000 */
[----:B------:R-:W-:Y:S01]  /*92e0*/  F2FP.PACK_AB R68, R69, R68 ;  /* 0x000000444544723e */ /* 0x000fe200000000ff */
[C---:B------:R-:W-:Y:S01]  /*92f0*/  FMUL.FTZ R92, R10.reuse, R92 ;  /* 0x0000005c0a5c7220 */ /* 0x040fe20000410000 */
[----:B------:R-:W-:Y:S01]  /*9300*/  F2FP.PACK_AB R72, R73, R72 ;  /* 0x000000484948723e */ /* 0x000fe200000000ff */
[----:B------:R-:W-:Y:S01]  /*9310*/  FMUL.FTZ R97, R10, R97 ;  /* 0x000000610a617220 */ /* 0x000fe20000410000 */
[----:B------:R-:W-:Y:S01]  /*9320*/  IADD3 R4, R4, R8, RZ ;  /* 0x0000000804047210 */ /* 0x000fe20007ffe0ff */
[----:B------:R-:W-:Y:S01]  /*9330*/  FMUL.FTZ R96, R10, R96 ;  /* 0x000000600a607220 */ /* 0x000fe20000410000 */
[----:B------:R-:W-:Y:S01]  /*9340*/  F2FP.PACK_AB R76, R77, R76 ;  /* 0x0000004c4d4c723e */ /* 0x000fe200000000ff */
[----:B------:R-:W-:Y:S01]  /*9350*/  IMAD.IADD R9, R0, 0x1, R7 ;  /* 0x0000000100097824 */ /* 0x000fe200078e0207 */
[----:B------:R-:W-:Y:S01]  /*9360*/  F2FP.PACK_AB R80, R81, R80 ;  /* 0x000000505150723e */ /* 0x000fe200000000ff */
[C---:B------:R-:W-:Y:S01]  /*9370*/  FMUL.FTZ R121, R10.reuse, R121 ;  /* 0x000000790a797220 */ /* 0x040fe20000410000 */
[----:B------:R-:W-:Y:S01]  /*9380*/  STS [R0+0x80], R128 ;  /* 0x0000808000007388 */ /* 0x000fe20000000800 */
[----:B------:R-:W-:Y:S01]  /*9390*/  FMUL.FTZ R120, R10, R120 ;  /* 0x000000780a787220 */ /* 0x000fe20000410000 */
[----:B------:R-:W-:Y:S01]  /*93a0*/  IADD3 R12, R7, R8, RZ ;  /* 0x00000008070c7210 */ /* 0x000fe20007ffe0ff */
[----:B------:R-:W-:Y:S01]  /*93b0*/  IMAD.WIDE.U32 R18, R13, c[0x0][0x488], R18 ;  /* 0x000122000d127a25 */ /* 0x000fe200078e0012 */
[----:B------:R-:W-:Y:S01]  /*93c0*/  STS [R0+0x480], R130 ;  /* 0x0004808200007388 */ /* 0x000fe20000000800 */
[----:B------:R-:W-:-:S02]  /*93d0*/  F2FP.PACK_AB R84, R85, R84 ;  /* 0x000000545554723e */ /* 0x000fc400000000ff */
[----:B------:R-:W-:Y:S01]  /*93e0*/  IMAD R3, R13, c[0x0][0x48c], R3 ;  /* 0x000123000d037a24 */ /* 0x000fe200078e0203 */
[----:B------:R-:W-:Y:S01]  /*93f0*/  STS [R8], R124 ;  /* 0x0000007c08007388 */ /* 0x000fe20000000800 */
[C---:B------:R-:W-:Y:S01]  /*9400*/  FMUL.FTZ R101, R10.reuse, R101 ;  /* 0x000000650a657220 */ /* 0x040fe20000410000 */
[----:B------:R-:W-:Y:S01]  /*9410*/  F2FP.PACK_AB R88, R89, R88 ;  /* 0x000000585958723e */ /* 0x000fe200000000ff */
[----:B------:R-:W-:Y:S01]  /*9420*/  FMUL.FTZ R100, R10, R100 ;  /* 0x000000640a647220 */ /* 0x000fe20000410000 */
[----:B------:R-:W-:Y:S01]  /*9430*/  STS [R8+0x400], R126 ;  /* 0x0004007e08007388 */ /* 0x000fe20000000800 */
[----:B------:R-:W-:Y:S01]  /*9440*/  IMAD.IADD R13, R7, 0x1, R2 ;  /* 0x00000001070d7824 */ /* 0x000fe200078e0202 */
[----:B------:R-:W-:Y:S01]  /*9450*/  IADD3 R7, R4, R7, RZ ;  /* 0x0000000704077210 */ /* 0x000fe20007ffe0ff */
[C---:B------:R-:W-:Y:S01]  /*9460*/  FMUL.FTZ R105, R10.reuse, R105 ;  /* 0x000000690a697220 */ /* 0x040fe20000410000 */
[----:B------:R-:W-:Y:S01]  /*9470*/  STS [R2+0x80], R68 ;  /* 0x0000804402007388 */ /* 0x000fe20000000800 */
[C---:B------:R-:W-:Y:S01]  /*9480*/  FMUL.FTZ R104, R10.reuse, R104 ;  /* 0x000000680a687220 */ /* 0x040fe20000410000 */
[----:B------:R-:W-:Y:S01]  /*9490*/  F2FP.PACK_AB R92, R93, R92 ;  /* 0x0000005c5d5c723e */ /* 0x000fe200000000ff */
[C---:B------:R-:W-:Y:S01]  /*94a0*/  FMUL.FTZ R109, R10.reuse, R109 ;  /* 0x0000006d0a6d7220 */ /* 0x040fe20000410000 */
[----:B------:R-:W-:Y:S01]  /*94b0*/  STS [R2+0x480], R70 ;  /* 0x0004804602007388 */ /* 0x000fe20000000800 */
[C---:B------:R-:W-:Y:S01]  /*94c0*/  FMUL.FTZ R108, R10.reuse, R108 ;  /* 0x0000006c0a6c7220 */ /* 0x040fe20000410000 */
[----:B------:R-:W-:Y:S01]  /*94d0*/  F2FP.PACK_AB R96, R97, R96 ;  /* 0x000000606160723e */ /* 0x000fe200000000ff */
[C---:B------:R-:W-:Y:S01]  /*94e0*/  FMUL.FTZ R117, R10.reuse, R117 ;  /* 0x000000750a757220 */ /* 0x040fe20000410000 */
[----:B------:R-:W-:Y:S01]  /*94f0*/  STS [R4], R72 ;  /* 0x0000004804007388 */ /* 0x000fe20000000800 */
[C---:B------:R-:W-:Y:S01]  /*9500*/  FMUL.FTZ R116, R10.reuse, R116 ;  /* 0x000000740a747220 */ /* 0x040fe20000410000 */
[----:B------:R-:W-:Y:S01]  /*9510*/  F2FP.PACK_AB R120, R121, R120 ;  /* 0x000000787978723e */ /* 0x000fe200000000ff */
[C---:B------:R-:W-:Y:S01]  /*9520*/  FMUL.FTZ R113, R10.reuse, R113 ;  /* 0x000000710a717220 */ /* 0x040fe20000410000 */
[----:B------:R-:W-:Y:S01]  /*9530*/  STS [R4+0x400], R74 ;  /* 0x0004004a04007388 */ /* 0x000fe20000000800 */
[----:B------:R-:W-:Y:S01]  /*9540*/  FMUL.FTZ R10, R10, R112 ;  /* 0x000000700a0a7220 */ /* 0x000fe20000410000 */
[----:B------:R-:W-:Y:S01]  /*9550*/  F2FP.PACK_AB R100, R101, R100 ;  /* 0x000000646564723e */ /* 0x000fe200000000ff */
[C---:B------:R-:W-:Y:S01]  /*9560*/  IMAD R6, R11.reuse, c[0x0][0x3dc], R6 ;  /* 0x0000f7000b067a24 */ /* 0x040fe200078e0206 */
[----:B------:R-:W-:Y:S01]  /*9570*/  STS [R9+0x80], R76 ;  /* 0x0000804c09007388 */ /* 0x000fe20000000800 */
[----:B------:R-:W-:Y:S01]  /*9580*/  IMAD.WIDE.U32 R16, R11, c[0x0][0x3d8], R16 ;  /* 0x0000f6000b107a25 */ /* 0x000fe200078e0010 */
[----:B------:R-:W-:-:S02]  /*9590*/  F2FP.PACK_AB R104, R105, R104 ;  /* 0x000000686968723e */ /* 0x000fc400000000ff */
[----:B------:R-:W-:Y:S01]  /*95a0*/  STS [R9+0x480], R78 ;  /* 0x0004804e09007388 */ /* 0x000fe20000000800 */
[C---:B------:R-:W-:Y:S02]  /*95b0*/  LEA R11, P0, R18.reuse, c[0x0][0x450], 0x2 ;  /* 0x00011400120b7a11 */ /* 0x040fe400078010ff */
[----:B------:R-:W-:Y:S01]  /*95c0*/  IADD3 R3, R19, R3, RZ ;  /* 0x0000000313037210 */ /* 0x000fe20007ffe0ff */
[----:B------:R-:W-:Y:S01]  /*95d0*/  STS [R12], R80 ;  /* 0x000000500c007388 */ /* 0x000fe20000000800 */
[----:B------:R-:W-:Y:S02]  /*95e0*/  F2FP.PACK_AB R108, R109, R108 ;  /* 0x0000006c6d6c723e */ /* 0x000fe400000000ff */
[----:B------:R-:W-:Y:S01]  /*95f0*/  F2FP.PACK_AB R116, R117, R116 ;  /* 0x000000747574723e */ /* 0x000fe200000000ff */
[----:B------:R-:W-:Y:S01]  /*9600*/  STS [R12+0x400], R82 ;  /* 0x000400520c007388 */ /* 0x000fe20000000800 */
[----:B------:R-:W-:Y:S02]  /*9610*/  F2FP.PACK_AB R10, R113, R10 ;  /* 0x0000000a710a723e */ /* 0x000fe400000000ff */
[----:B------:R-:W-:Y:S01]  /*9620*/  LEA.HI.X R3, R18, c[0x0][0x454], R3, 0x2, P0 ;  /* 0x0001150012037a11 */ /* 0x000fe200000f1403 */
[----:B------:R-:W-:Y:S04]  /*9630*/  STS [R13+0x80], R84 ;  /* 0x000080540d007388 */ /* 0x000fe80000000800 */
[----:B------:R-:W-:Y:S04]  /*9640*/  STS [R13+0x480], R86 ;  /* 0x000480560d007388 */ /* 0x000fe80000000800 */
[----:B------:R-:W-:Y:S04]  /*9650*/  STS [R7], R88 ;  /* 0x0000005807007388 */ /* 0x000fe80000000800 */
[----:B------:R-:W-:Y:S04]  /*9660*/  STS [R7+0x400], R90 ;  /* 0x0004005a07007388 */ /* 0x000fe80000000800 */
[----:B------:R-:W-:Y:S04]  /*9670*/  STS [R0+0x4080], R92 ;  /* 0x0040805c00007388 */ /* 0x000fe80000000800 */
[----:B------:R1:W-:Y:S04]  /*9680*/  STS [R0+0x4480], R94 ;  /* 0x0044805e00007388 */ /* 0x0003e80000000800 */
[----:B------:R-:W-:Y:S04]  /*9690*/  STS [R8+0x4000], R96 ;  /* 0x0040006008007388 */ /* 0x000fe80000000800 */
[----:B------:R-:W-:Y:S04]  /*96a0*/  STS [R8+0x4400], R98 ;  /* 0x0044006208007388 */ /* 0x000fe80000000800 */
[----:B------:R-:W-:Y:S04]  /*96b0*/  STS [R2+0x4080], R120 ;  /* 0x0040807802007388 */ /* 0x000fe80000000800 */
[----:B------:R2:W-:Y:S04]  /*96c0*/  STS [R2+0x4480], R122 ;  /* 0x0044807a02007388 */ /* 0x0005e80000000800 */
[----:B------:R-:W-:Y:S04]  /*96d0*/  STS [R4+0x4000], R100 ;  /* 0x0040006404007388 */ /* 0x000fe80000000800 */
[----:B------:R3:W-:Y:S01]  /*96e0*/  STS [R4+0x4400], R102 ;  /* 0x0044006604007388 */ /* 0x0007e20000000800 */
[----:B-1----:R-:W-:-:S03]  /*96f0*/  SHF.L.U32 R0, R238, 0x1, RZ ;  /* 0x00000001ee007819 */ /* 0x002fc600000006ff */
[----:B------:R-:W-:Y:S04]  /*9700*/  STS [R9+0x4080], R104 ;  /* 0x0040806809007388 */ /* 0x000fe80000000800 */
[----:B------:R-:W-:Y:S04]  /*9710*/  STS [R9+0x4480], R106 ;  /* 0x0044806a09007388 */ /* 0x000fe80000000800 */
[----:B------:R-:W-:Y:S04]  /*9720*/  STS [R12+0x4000], R108 ;  /* 0x0040006c0c007388 */ /* 0x000fe80000000800 */
[----:B------:R-:W-:Y:S01]  /*9730*/  STS [R12+0x4400], R110 ;  /* 0x0044006e0c007388 */ /* 0x000fe20000000800 */
[----:B--2---:R-:W-:-:S03]  /*9740*/  LEA R2, P0, R16, c[0x0][0x380], 0x1 ;  /* 0x0000e00010027a11 */ /* 0x004fc600078008ff */
[----:B------:R-:W-:Y:S04]  /*9750*/  STS [R13+0x4080], R116 ;  /* 0x004080740d007388 */ /* 0x000fe80000000800 */
[----:B------:R-:W-:Y:S01]  /*9760*/  STS [R13+0x4480], R118 ;  /* 0x004480760d007388 */ /* 0x000fe20000000800 */
[----:B---3--:R-:W-:-:S03]  /*9770*/  IMAD.IADD R4, R17, 0x1, R6 ;  /* 0x0000000111047824 */ /* 0x008fc600078e0206 */
[----:B------:R-:W-:Y:S02]  /*9780*/  STS [R7+0x4000], R10 ;  /* 0x0040000a07007388 */ /* 0x000fe40000000800 */
[----:B------:R-:W-:Y:S02]  /*9790*/  LEA.HI.X R4, R16, c[0x0][0x384], R4, 0x1, P0 ;  /* 0x0000e10010047a11 */ /* 0x000fe400000f0c04 */
[----:B------:R-:W-:Y:S04]  /*97a0*/  STS [R7+0x4400], R115 ;  /* 0x0044007307007388 */ /* 0x000fe80000000800 */
[----:B------:R-:W-:Y:S01]  /*97b0*/  BAR.SYNC.DEFER_BLOCKING 0x1, 0x100 ;  /* 0x0044000000007b1d */ /* 0x000fe20000010000 */
[----:B------:R-:W-:-:S05]  /*97c0*/  ISETP.GE.AND P0, PT, R237, R5, PT ;  /* 0x00000005ed00720c */ /* 0x000fca0003f06270 */
[----:B------:R-:W-:Y:S04]  /*97d0*/  SHFL.IDX PT, R18, R11, RZ, 0x1c1f ;  /* 0x001c1fff0b127589 */ /* 0x000fe800000e0000 */
[----:B------:R-:W1:Y:S04]  /*97e0*/  SHFL.IDX PT, R19, R3, RZ, 0x1c1f ;  /* 0x001c1fff03137589 */ /* 0x000e6800000e0000 */
[----:B------:R-:W-:Y:S04]  /*97f0*/  SHFL.IDX PT, R20, R11, 0x1, 0x1c1f ;  /* 0x003c1f000b147f89 */ /* 0x000fe800000e0000 */
[----:B------:R2:W3:Y:S04]  /*9800*/  SHFL.IDX PT, R21, R3, 0x1, 0x1c1f ;  /* 0x003c1f0003157f89 */ /* 0x0004e800000e0000 */
[----:B------:R4:W4:Y:S04]  /*9810*/  SHFL.IDX PT, R40, R2, RZ, 0x181f ;  /* 0x00181fff02287589 */ /* 0x00092800000e0000 */
[----:B------:R4:W4:Y:S04]  /*9820*/  SHFL.IDX PT, R41, R4, RZ, 0x181f ;  /* 0x00181fff04297589 */ /* 0x00092800000e0000 */
[----:B-1----:R1:W-:Y:S04]  /*9830*/  @!P5 ST.E [R18.64], R15 ;  /* 0x0000000f1200d985 */ /* 0x0023e8000c10190e */
[----:B--2---:R-:W2:Y:S04]  /*9840*/  S2R R3, SR_TID.X ;  /* 0x0000000000037919 */ /* 0x004ea80000002100 */
[----:B---3--:R1:W-:Y:S04]  /*9850*/  @!P4 ST.E [R20.64], R14 ;  /* 0x0000000e1400c985 */ /* 0x0083e8000c10190e */
[----:B------:R1:W3:Y:S04]  /*9860*/  LDS.128 R32, [R0+0x1080] ;  /* 0x0010800000207984 */ /* 0x0002e80000000c00 */
[----:B------:R1:W1:Y:S04]  /*9870*/  LDS.128 R28, [R0+0x2080] ;  /* 0x00208000001c7984 */ /* 0x0002680000000c00 */
[----:B------:R1:W1:Y:S04]  /*9880*/  LDS.128 R24, [R0+0x3080] ;  /* 0x0030800000187984 */ /* 0x0002680000000c00 */
[----:B------:R1:W1:Y:S04]  /*9890*/  LDS.128 R20, [R0+0x5080] ;  /* 0x0050800000147984 */ /* 0x0002680000000c00 */
[----:B------:R1:W1:Y:S01]  /*98a0*/  LDS.128 R12, [R0+0x6080] ;  /* 0x00608000000c7984 */ /* 0x0002620000000c00 */
[----:B--2---:R-:W-:-:S03]  /*98b0*/  SHF.R.S32.HI R6, RZ, 0x1f, R3 ;  /* 0x0000001fff067819 */ /* 0x004fc60000011403 */
[----:B------:R2:W1:Y:S01]  /*98c0*/  LDS.128 R8, [R0+0x7080] ;  /* 0x0070800000087984 */ /* 0x0004620000000c00 */
[----:B------:R-:W-:-:S04]  /*98d0*/  LEA.HI R6, R6, R3, RZ, 0x3 ;  /* 0x0000000306067211 */ /* 0x000fc800078f18ff */
[----:B------:R-:W-:-:S04]  /*98e0*/  LOP3.LUT R6, R6, 0xfffffff8, RZ, 0xc0, !PT ;  /* 0xfffffff806067812 */ /* 0x000fc800078ec0ff */
[----:B------:R-:W-:-:S04]  /*98f0*/  IADD3 R3, -R6, R3, RZ ;  /* 0x0000000306037210 */ /* 0x000fc80007ffe1ff */
[----:B------:R-:W-:Y:S01]  /*9900*/  SHF.L.U32 R3, R3, 0x3, RZ ;  /* 0x0000000303037819 */ /* 0x000fe200000006ff */
[----:B------:R-:W-:Y:S05]  /*9910*/  @P0 BRA `(.L_x_7) ;  /* 0x000000b000000947 */ /* 0x000fea0003800000 */
[----:B-1--4-:R-:W1:Y:S01]  /*9920*/  LDS.128 R16, [R0+0x80] ;  /* 0x0000800000107984 */ /* 0x012e620000000c00 */
[----:B------:R-:W-:Y:S02]  /*9930*/  ISETP.GE.AND P0, PT, R241, c[0x0][0x3c8], PT ;  /* 0x0000f200f1007a0c */ /* 0x000fe40003f06270 */
[----:B------:R-:W-:Y:S01]  /*9940*/  ISETP.GE.AND P1, PT, R3, c[0x0][0x3c8], PT ;  /* 0x0000f20003007a0c */ /* 0x000fe20003f26270 */
[----:B------:R4:W5:-:S12]  /*9950*/  LDS.128 R36, [R0+0x4080] ;  /* 0x0040800000247984 */ /* 0x0009580000000c00 */
[----:B------:R-:W-:Y:S01]  /*9960*/  @!P1 IMAD.WIDE R6, R3, 0x2, R40 ;  /* 0x0000000203069825 */ /* 0x000fe200078e0228 */
[----:B--2-4-:R-:W-:-:S04]  /*9970*/  @!P0 SHF.R.S32.HI R0, RZ, 0x1f, R241 ;  /* 0x0000001fff008819 */ /* 0x014fc800000114f1 */
[----:B------:R-:W-:-:S04]  /*9980*/  @!P0 LEA.HI R0, R0, R241, RZ, 0x3 ;  /* 0x000000f100008211 */ /* 0x000fc800078f18ff */
[----:B------:R-:W-:-:S05]  /*9990*/  @!P0 LOP3.LUT R0, R0, 0xfffffff8, RZ, 0xc0, !PT ;  /* 0xfffffff800008812 */ /* 0x000fca00078ec0ff */
[----:B------:R-:W-:Y:S01]  /*99a0*/  @!P0 IMAD.WIDE R40, R0, 0x2, R40 ;  /* 0x0000000200288825 */ /* 0x000fe200078e0228 */
[----:B-1----:R1:W-:Y:S04]  /*99b0*/  @!P1 ST.E.128 [R6.64], R16 ;  /* 0x0000001006009985 */ /* 0x0023e8000c101d0e */
[----:B-----5:R1:W-:Y:S02]  /*99c0*/  @!P0 ST.E.128 [R40.64], R36 ;  /* 0x0000002428008985 */ /* 0x0203e4000c101d0e */
.L_x_7:
[----:B----4-:R-:W-:Y:S05]  /*99d0*/  BSYNC B0 ;  /* 0x0000000000007941 */ /* 0x010fea0003800000 */
.L_x_6:
[----:B-12---:R-:W-:Y:S01]  /*99e0*/  IADD3 R0, R237, 0x20, RZ ;  /* 0x00000020ed007810 */ /* 0x006fe20007ffe0ff */
[----:B------:R1:W2:Y:S01]  /*99f0*/  SHFL.IDX PT, R7, R4, 0x1, 0x181f ;  /* 0x00381f0004077f89 */ /* 0x0002a200000e0000 */
[----:B------:R-:W-:Y:S02]  /*9a00*/  BSSY B0, `(.L_x_8) ;  /* 0x000000d000007945 */ /* 0x000fe40003800000 */
[----:B------:R-:W-:Y:S01]  /*9a10*/  ISETP.GE.AND P0, PT, R0, R5, PT ;  /* 0x000000050000720c */ /* 0x000fe20003f06270 */
[----:B------:R1:W4:-:S12]  /*9a20*/  SHFL.IDX PT, R6, R2, 0x1, 0x181f ;  /* 0x00381f0002067f89 */ /* 0x00031800000e0000 */
[----:B------:R-:W-:Y:S05]  /*9a30*/  @P0 BRA `(.L_x_9) ;  /* 0x0000009000000947 */ /* 0x000fea0003800000 */
[----:B------:R-:W-:Y:S02]  /*9a40*/  ISETP.GE.AND P0, PT, R241, c[0x0][0x3c8], PT ;  /* 0x0000f200f1007a0c */ /* 0x000fe40003f06270 */
[----:B------:R-:W-:-:S11]  /*9a50*/  ISETP.GE.AND P1, PT, R3, c[0x0][0x3c8], PT ;  /* 0x0000f20003007a0c */ /* 0x000fd60003f26270 */
[----:B------:R-:W-:Y:S02]  /*9a60*/  @!P0 SHF.R.S32.HI R0, RZ, 0x1f, R241 ;  /* 0x0000001fff008819 */ /* 0x000fe400000114f1 */
[----:B--2-4-:R-:W-:Y:S02]  /*9a70*/  @!P1 IMAD.WIDE R16, R3, 0x2, R6 ;  /* 0x0000000203109825 */ /* 0x014fe400078e0206 */
[----:B------:R-:W-:-:S03]  /*9a80*/  @!P0 LEA.HI R0, R0, R241, RZ, 0x3 ;  /* 0x000000f100008211 */ /* 0x000fc600078f18ff */
[----:B---3--:R2:W-:Y:S01]  /*9a90*/  @!P1 ST.E.128 [R16.64], R32 ;  /* 0x0000002010009985 */ /* 0x0085e2000c101d0e */
[----:B------:R-:W-:-:S05]  /*9aa0*/  @!P0 LOP3.LUT R0, R0, 0xfffffff8, RZ, 0xc0, !PT ;  /* 0xfffffff800008812 */ /* 0x000fca00078ec0ff */
[----:B------:R-:W-:-:S05]  /*9ab0*/  @!P0 IMAD.WIDE R6, R0, 0x2, R6 ;  /* 0x0000000200068825 */ /* 0x000fca00078e0206 */
[----:B------:R2:W-:Y:S02]  /*9ac0*/  @!P0 ST.E.128 [R6.64], R20 ;  /* 0x0000001406008985 */ /* 0x0005e4000c101d0e */
.L_x_9:
[----:B------:R-:W-:Y:S05]  /*9ad0*/  BSYNC B0 ;  /* 0x0000000000007941 */ /* 0x000fea0003800000 */
.L_x_8:
[----:B------:R-:W-:Y:S01]  /*9ae0*/  IADD3 R0, R237, 0x40, RZ ;  /* 0x00000040ed007810 */ /* 0x000fe20007ffe0ff */
[----:B--2---:R2:W1:Y:S01]  /*9af0*/  SHFL.IDX PT, R7, R4, 0x2, 0x181f ;  /* 0x00581f0004077f89 */ /* 0x00446200000e0000 */
[----:B------:R-:W-:Y:S02]  /*9b00*/  BSSY B0, `(.L_x_10) ;  /* 0x000000d000007945 */ /* 0x000fe40003800000 */
[----:B------:R-:W-:Y:S01]  /*9b10*/  ISETP.GE.AND P0, PT, R0, R5, PT ;  /* 0x000000050000720c */ /* 0x000fe20003f06270 */
[----:B----4-:R2:W4:-:S12]  /*9b20*/  SHFL.IDX PT, R6, R2, 0x2, 0x181f ;  /* 0x00581f0002067f89 */ /* 0x01051800000e0000 */
[----:B------:R-:W-:Y:S05]  /*9b30*/  @P0 BRA `(.L_x_11) ;  /* 0x0000009000000947 */ /* 0x000fea0003800000 */
[----:B------:R-:W-:Y:S02]  /*9b40*/  ISETP.GE.AND P0, PT, R241, c[0x0][0x3c8], PT ;  /* 0x0000f200f1007a0c */ /* 0x000fe40003f06270 */
[----:B------:R-:W-:-:S11]  /*9b50*/  ISETP.GE.AND P1, PT, R3, c[0x0][0x3c8], PT ;  /* 0x0000f20003007a0c */ /* 0x000fd60003f26270 */
[----:B------:R-:W-:Y:S02]  /*9b60*/  @!P0 SHF.R.S32.HI R0, RZ, 0x1f, R241 ;  /* 0x0000001fff008819 */ /* 0x000fe400000114f1 */
[----:B-1--4-:R-:W-:Y:S02]  /*9b70*/  @!P1 IMAD.WIDE R16, R3, 0x2, R6 ;  /* 0x0000000203109825 */ /* 0x012fe400078e0206 */
[----:B------:R-:W-:-:S03]  /*9b80*/  @!P0 LEA.HI R0, R0, R241, RZ, 0x3 ;  /* 0x000000f100008211 */ /* 0x000fc600078f18ff */
[----:B------:R1:W-:Y:S01]  /*9b90*/  @!P1 ST.E.128 [R16.64], R28 ;  /* 0x0000001c10009985 */ /* 0x0003e2000c101d0e */
[----:B------:R-:W-:-:S05]  /*9ba0*/  @!P0 LOP3.LUT R0, R0, 0xfffffff8, RZ, 0xc0, !PT ;  /* 0xfffffff800008812 */ /* 0x000fca00078ec0ff */
[----:B------:R-:W-:-:S05]  /*9bb0*/  @!P0 IMAD.WIDE R6, R0, 0x2, R6 ;  /* 0x0000000200068825 */ /* 0x000fca00078e0206 */
[----:B------:R1:W-:Y:S02]  /*9bc0*/  @!P0 ST.E.128 [R6.64], R12 ;  /* 0x0000000c06008985 */ /* 0x0003e4000c101d0e */
.L_x_11:
[----:B------:R-:W-:Y:S05]  /*9bd0*/  BSYNC B0 ;  /* 0x0000000000007941 */ /* 0x000fea0003800000 */
.L_x_10:
[----:B------:R-:W-:Y:S01]  /*9be0*/  IADD3 R237, R237, 0x60, RZ ;  /* 0x00000060eded7810 */ /* 0x000fe20007ffe0ff */
[----:B-1----:R1:W2:Y:S03]  /*9bf0*/  SHFL.IDX PT, R7, R4, 0x3, 0x181f ;  /* 0x00781f0004077f89 */ /* 0x0022a600000e0000 */
[----:B------:R-:W-:Y:S01]  /*9c00*/  ISETP.GE.AND P0, PT, R237, R5, PT ;  /* 0x00000005ed00720c */ /* 0x000fe20003f06270 */
[----:B----4-:R1:W4:-:S12]  /*9c10*/  SHFL.IDX PT, R6, R2, 0x3, 0x181f ;  /* 0x00781f0002067f89 */ /* 0x01031800000e0000 */
[----:B------:R-:W-:Y:S05]  /*9c20*/  @P0 EXIT ;  /* 0x000000000000094d */ /* 0x000fea0003800000 */
[----:B------:R-:W-:-:S13]  /*9c30*/  ISETP.GE.AND P0, PT, R3, c[0x0][0x3c8], PT ;  /* 0x0000f20003007a0c */ /* 0x000fda0003f06270 */
[----:B-12-4-:R-:W-:-:S05]  /*9c40*/  @!P0 IMAD.WIDE R2, R3, 0x2, R6 ;  /* 0x0000000203028825 */ /* 0x016fca00078e0206 */
[----:B------:R1:W-:Y:S01]  /*9c50*/  @!P0 ST.E.128 [R2.64], R24 ;  /* 0x0000001802008985 */ /* 0x0003e2000c101d0e */
[----:B------:R-:W-:-:S13]  /*9c60*/  ISETP.GE.AND P0, PT, R241, c[0x0][0x3c8], PT ;  /* 0x0000f200f1007a0c */ /* 0x000fda0003f06270 */
[----:B------:R-:W-:Y:S05]  /*9c70*/  @P0 EXIT ;  /* 0x000000000000094d */ /* 0x000fea0003800000 */
[----:B------:R-:W-:-:S04]  /*9c80*/  SHF.R.S32.HI R0, RZ, 0x1f, R241 ;  /* 0x0000001fff007819 */ /* 0x000fc800000114f1 */
[----:B------:R-:W-:-:S04]  /*9c90*/  LEA.HI R0, R0, R241, RZ, 0x3 ;  /* 0x000000f100007211 */ /* 0x000fc800078f18ff */
[----:B------:R-:W-:-:S05]  /*9ca0*/  LOP3.LUT R0, R0, 0xfffffff8, RZ, 0xc0, !PT ;  /* 0xfffffff800007812 */ /* 0x000fca00078ec0ff */
[----:B------:R-:W-:-:S05]  /*9cb0*/  IMAD.WIDE R6, R0, 0x2, R6 ;  /* 0x0000000200067825 */ /* 0x000fca00078e0206 */
[----:B------:R-:W-:Y:S01]  /*9cc0*/  ST.E.128 [R6.64], R8 ;  /* 0x0000000806007985 */ /* 0x000fe2000c101d0e */
[----:B------:R-:W-:Y:S05]  /*9cd0*/  EXIT ;  /* 0x000000000000794d */ /* 0x000fea0003800000 */
.L_x_12:
[----:B------:R-:W-:-:S00]  /*9ce0*/  BRA `(.L_x_12) ;  /* 0xfffffff000007947 */ /* 0x000fc0000383ffff */
[----:B------:R-:W-:-:S00]  /*9cf0*/  NOP ;  /* 0x0000000000007918 */ /* 0x000fc00000000000 */
        /* <DEDUP_REMOVED lines=8> */
.L_x_2023:


//--------------------- .text._ZN7cutlass13device_kernelIN5flash19enable_sm80_to_sm89INS1_16FlashAttnFwdSm80INS1_25CollectiveMainloopFwdSm80ILi8ELi1ELb1EN4cute5tupleIJNS5_1CILi128EEES8_S8_EEELi128ENS_6half_tEfNS_4arch4Sm80ELb0ELb0ELb0ELb1ELb1ELb0ELb1ELb0EEENS1_21CollectiveEpilogueFwdIS9_NS6_IJNS7_ILi1EEESF_SF_EEESA_SC_Li256ELb1ELb1ELb0ELb0EEENS1_19SingleTileSchedulerILb1ELb0ELb1ELi128EEEEEEEEEvNT_6ParamsE --------------------------
	.section	.text._ZN7cutlass13device_kernelIN5flash19enable_sm80_to_sm89INS1_16FlashAttnFwdSm80INS1_25CollectiveMainloopFwdSm80ILi8ELi1ELb1EN4cute5tupleIJNS5_1CILi128EEES8_S8_EEELi128ENS_6half_tEfNS_4arch4Sm80ELb0ELb0ELb0ELb1ELb1ELb0ELb1ELb0EEENS1_21CollectiveEpilogueFwdIS9_NS6_IJNS7_ILi1EEESF_SF_EEESA_SC_Li256ELb1ELb1ELb0ELb0EEENS1_19SingleTileSchedulerILb1ELb0ELb1ELi128EEEEEEEEEvNT_6ParamsE,"ax",@progbits
	.sectioninfo	@"SHI_REGISTERS=252"
	.align	128
.text._ZN7cutlass13device_kernelIN5flash19enable_sm80_to_sm89INS1_16FlashAttnFwdSm80INS1_25CollectiveMainloopFwdSm80ILi8ELi1ELb1EN4cute5tupleIJNS5_1CILi128EEES8_S8_EEELi128ENS_6half_tEfNS_4arch4Sm80ELb0ELb0ELb0ELb1ELb1ELb0ELb1ELb0EEENS1_21CollectiveEpilogueFwdIS9_NS6_IJNS7_ILi1EEESF_SF_EEESA_SC_Li256ELb1ELb1ELb0ELb0EEENS1_19SingleTileSchedulerILb1ELb0ELb1ELi128EEEEEEEEEvNT_6ParamsE:
        .type           _ZN7cutlass13device_kernelIN5flash19enable_sm80_to_sm89INS1_16FlashAttnFwdSm80INS1_25CollectiveMainloopFwdSm80ILi8ELi1ELb1EN4cute5tupleIJNS5_1CILi128EEES8_S8_EEELi128ENS_6half_tEfNS_4arch4Sm80ELb0ELb0ELb0ELb1ELb1ELb0ELb1ELb0EEENS1_21CollectiveEpilogueFwdIS9_NS6_IJNS7_ILi1EEESF_SF_EEESA_SC_Li256ELb1ELb1ELb0ELb0EEENS1_19SingleTileSchedulerILb1ELb0ELb1ELi128EEEEEEEEEvNT_6ParamsE,@function
        .size           _ZN7cutlass13device_kernelIN5flash19enable_sm80_to_sm89INS1_16FlashAttnFwdSm80INS1_25CollectiveMainloopFwdSm80ILi8ELi1ELb1EN4cute5tupleIJNS5_1CILi128EEES8_S8_EEELi128ENS_6half_tEfNS_4arch4Sm80ELb0ELb0ELb0ELb1ELb1ELb0ELb1ELb0EEENS1_21CollectiveEpilogueFwdIS9_NS6_IJNS7_ILi1EEESF_SF_EEESA_SC_Li256ELb1ELb1ELb0ELb0EEENS1_19SingleTileSchedulerILb1ELb0ELb1ELi128EEEEEEEEEvNT_6ParamsE,(.L_x_2024 - _ZN7cutlass13device_kernelIN5flash19enable_sm80_to_sm89INS1_16FlashAttnFwdSm80INS1_25CollectiveMainloopFwdSm80ILi8ELi1ELb1EN4cute5tupleIJNS5_1CILi128EEES8_S8_EEELi128ENS_6half_tEfNS_4arch4Sm80ELb0ELb0ELb0ELb1ELb1ELb0ELb1ELb0EEENS1_21CollectiveEpilogueFwdIS9_NS6_IJNS7_ILi1EEESF_SF_EEESA_SC_Li256ELb1ELb1ELb0ELb0EEENS1_19SingleTileSchedulerILb1ELb0ELb1ELi128EEEEEEEEEvNT_6ParamsE)
        .other          _ZN7cutlass13device_kernelIN5flash19enable_sm80_to_sm89INS1_16FlashAttnFwdSm80INS1_25CollectiveMainloopFwdSm80ILi8ELi1ELb1EN4cute5tupleIJNS5_1CILi128EEES8_S8_EEELi128ENS_6half_tEfNS_4arch4Sm80ELb0ELb0ELb0ELb1ELb1ELb0ELb1ELb0EEENS1_21CollectiveEpilogueFwdIS9_NS6_IJNS7_ILi1EEESF_SF_EEESA_SC_Li256ELb1ELb1ELb0ELb0EEENS1_19SingleTileSchedulerILb1ELb0ELb1ELi128EEEEEEEEEvNT_6ParamsE,@"STO_CUDA_ENTRY STV_DEFAULT"
_ZN7cutlass13device_kernelIN5flash19enable_sm80_to_sm89INS1_16FlashAttnFwdSm80INS1_25CollectiveMainloopFwdSm80ILi8ELi1ELb1EN4cute5tupleIJNS5_1CILi128EEES8_S8_EEELi128ENS_6half_tEfNS_4arch4Sm80ELb0ELb0ELb0ELb1ELb1ELb0ELb1ELb0EEENS1_21CollectiveEpilogueFwdIS9_NS6_IJNS7_ILi1EEESF_SF_EEESA_SC_Li256ELb1ELb1ELb0ELb0EEENS1_19SingleTileSchedulerILb1ELb0ELb1ELi128EEEEEEEEEvNT_6ParamsE:
[----:B------:R-:W-:Y:S02]  /*0000*/  MOV R1, c[0x0][0x28] ;  /* 0x00000a0000017a02 */ /* 0x000fe40000000f00 */
[----:B------:R-:W1:Y:S01]  /*0010*/  S2R R5, SR_TID.X ;  /* 0x0000000000057919 */ /* 0x000e620000002100 */
[----:B------:R-:W2:Y:S01]  /*0020*/  S2UR UR11, SR_CTAID.Z ;  /* 0x00000000000b79c3 */ /* 0x000ea20000002700 */
[----:B------:R-:W-:Y:S02]  /*0030*/  UMOV UR14, 0x4 ;  /* 0x00000004000e7882 */ /* 0x000fe40000000000 */
[----:B------:R-:W-:Y:S02]  /*0040*/  ULDC.64 UR6, c[0x0][0x568] ;  /* 0x00015a0000067ab9 */ /* 0x000fe40000000a00 */
[----:B------:R-:W-:-:S03]  /*0050*/  ULDC.64 UR12, c[0x0][0x118] ;  /* 0x00004600000c7ab9 */ /* 0x000fc60000000a00 */
[----:B------:R-:W3:Y:S01]  /*0060*/  S2UR UR5, SR_CTAID.X ;  /* 0x00000000000579c3 */ /* 0x000ee20000002500 */
[----:B-1----:R-:W-:Y:S01]  /*0070*/  SHF.R.U32.HI R0, RZ, 0x5, R5 ;  /* 0x00000005ff007819 */ /* 0x002fe20000011605 */
[----:B--2---:R-:W-:-:S05]  /*0080*/  UIMAD.WIDE UR6, UR11, UR14, UR6 ;  /* 0x0000000e0b0672a5 */ /* 0x004fca000f8e0206 */
[----:B------:R-:W1:Y:S02]  /*0090*/  SHFL.IDX PT, R0, R0, RZ, 0x1f ;  /* 0x00001fff00007589 */ /* 0x000e6400000e0000 */
[----:B-1----:R-:W-:-:S13]  /*00a0*/  ISETP.NE.AND P0, PT, R0, RZ, PT ;  /* 0x000000ff0000720c */ /* 0x002fda0003f05270 */
[----:B---3--:R-:W-:Y:S05]  /*00b0*/  @!P0 BRA `(.L_x_13) ;  /* 0x000001c000008947 */ /* 0x008fea0003800000 */
[----:B------:R-:W-:-:S04]  /*00c0*/  ISETP.NE.U32.AND P0, PT, RZ, c[0x0][0x568], PT ;  /* 0x00015a00ff007a0c */ /* 0x000fc80003f05070 */
[----:B------:R-:W-:-:S13]  /*00d0*/  ISETP.NE.AND.EX P0, PT, RZ, c[0x0][0x56c], PT, P0 ;  /* 0x00015b00ff007a0c */ /* 0x000fda0003f05300 */
[----:B------:R-:W-:Y:S05]  /*00e0*/  @!P0 BRA `(.L_x_14) ;  /* 0x0000005000008947 */ /* 0x000fea0003800000 */
[----:B------:R-:W-:Y:S02]  /*00f0*/  MOV R2, UR6 ;  /* 0x0000000600027c02 */ /* 0x000fe40008000f00 */
[----:B------:R-:W-:-:S05]  /*0100*/  MOV R3, UR7 ;  /* 0x0000000700037c02 */ /* 0x000fca0008000f00 */
[----:B------:R-:W2:Y:S02]  /*0110*/  LDG.E R2, [R2.64] ;  /* 0x0000000c02027981 */ /* 0x000ea4000c1e1900 */
[----:B--2---:R1:W2:Y:S02]  /*0120*/  R2UR UR6, R2 ;  /* 0x00000000020673c2 */ /* 0x0042a400000e0000 */
[----:B-12---:R-:W-:Y:S05]  /*0130*/  BRA `(.L_x_15) ;  /* 0x000000e000007947 */ /* 0x006fea0003800000 */
.L_x_14:
[----:B------:R-:W-:-:S04]  /*0140*/  ISETP.NE.U32.AND P0, PT, RZ, c[0x0][0x560], PT ;  /* 0x00015800ff007a0c */ /* 0x000fc80003f05070 */
[----:B------:R-:W-:-:S13]  /*0150*/  ISETP.NE.AND.EX P0, PT, RZ, c[0x0][0x564], PT, P0 ;  /* 0x00015900ff007a0c */ /* 0x000fda0003f05300 */
[----:B------:R-:W-:Y:S05]  /*0160*/  @!P0 BRA `(.L_x_16) ;  /* 0x000000a000008947 */ /* 0x000fea0003800000 */
[----:B------:R-:W-:Y:S02]  /*0170*/  ULDC.64 UR6, c[0x0][0x560] ;  /* 0x0001580000067ab9 */ /* 0x000fe40000000a00 */
[----:B------:R-:W-:-:S06]  /*0180*/  UIMAD.WIDE UR6, UR11, UR14, UR6 ;  /* 0x0000000e0b0672a5 */ /* 0x000fcc000f8e0206 */
[----:B------:R-:W-:Y:S02]  /*0190*/  MOV R6, UR6 ;  /* 0x0000000600067c02 */ /* 0x000fe40008000f00 */
[----:B------:R-:W-:-:S05]  /*01a0*/  MOV R7, UR7 ;  /* 0x0000000700077c02 */ /* 0x000fca0008000f00 */
[----:B------:R-:W2:Y:S04]  /*01b0*/  LDG.E R2, [R6.64] ;  /* 0x0000000c06027981 */ /* 0x000ea8000c1e1900 */
[----:B------:R-:W3:Y:S01]  /*01c0*/  LDG.E R0, [R6.64+0x4] ;  /* 0x0000040c06007981 */ /* 0x000ee2000c1e1900 */
[----:B--2---:R-:W1:Y:S08]  /*01d0*/  R2UR UR4, R2 ;  /* 0x00000000020473c2 */ /* 0x004e7000000e0000 */
[----:B---3--:R-:W1:Y:S02]  /*01e0*/  R2UR UR6, R0 ;  /* 0x00000000000673c2 */ /* 0x008e6400000e0000 */
[----:B-1----:R-:W-:Y:S01]  /*01f0*/  UIADD3 UR6, -UR4, UR6, URZ ;  /* 0x0000000604067290 */ /* 0x002fe2000fffe13f */
[----:B------:R-:W-:Y:S05]  /*0200*/  BRA `(.L_x_15) ;  /* 0x0000001000007947 */ /* 0x000fea0003800000 */
.L_x_16:
[----:B------:R-:W-:Y:S02]  /*0210*/  ULDC UR6, c[0x0][0x54c] ;  /* 0x0001530000067ab9 */ /* 0x000fe40000000800 */
.L_x_15:
[----:B------:R-:W-:Y:S02]  /*0220*/  ULDC UR4, c[0x0][0x548] ;  /* 0x0001520000047ab9 */ /* 0x000fe40000000800 */
[----:B------:R-:W-:-:S02]  /*0230*/  USHF.L.U32 UR5, UR5, 0x7, URZ ;  /* 0x0000000705057899 */ /* 0x000fc4000800063f */
[----:B------:R-:W-:-:S04]  /*0240*/  UIMAD UR4, UR6, UR4, URZ ;  /* 0x00000004060472a4 */ /* 0x000fc8000f8e023f */
[----:B------:R-:W-:-:S04]  /*0250*/  UISETP.GE.AND UP0, UPT, UR5, UR4, UPT ;  /* 0x000000040500728c */ /* 0x000fc8000bf06270 */
[----:B------:R-:W-:Y:S01]  /*0260*/  USEL UR11, UR11, 0xffffffff, !UP0 ;  /* 0xffffffff0b0b7887 */ /* 0x000fe2000c000000 */
[----:B------:R-:W-:Y:S05]  /*0270*/  BRA `(.L_x_17) ;  /* 0x000001b000007947 */ /* 0x000fea0003800000 */
.L_x_13:
        /* <DEDUP_REMOVED lines=8> */
.L_x_18:
        /* <DEDUP_REMOVED lines=13> */
.L_x_20:
[----:B------:R-:W-:Y:S02]  /*03d0*/  ULDC UR6, c[0x0][0x54c] ;  /* 0x0001530000067ab9 */ /* 0x000fe40000000800 */
.L_x_19:
[----:B------:R-:W-:Y:S02]  /*03e0*/  ULDC UR4, c[0x0][0x548] ;  /* 0x0001520000047ab9 */ /* 0x000fe40000000800 */
[----:B------:R-:W-:-:S02]  /*03f0*/  USHF.L.U32 UR5, UR5, 0x7, URZ ;  /* 0x0000000705057899 */ /* 0x000fc4000800063f */
[----:B------:R-:W-:-:S04]  /*0400*/  UIMAD UR4, UR6, UR4, URZ ;  /* 0x00000004060472a4 */ /* 0x000fc8000f8e023f */
[----:B------:R-:W-:-:S04]  /*0410*/  UISETP.GE.AND UP0, UPT, UR5, UR4, UPT ;  /* 0x000000040500728c */ /* 0x000fc8000bf06270 */
[----:B------:R-:W-:-:S06]  /*0420*/  USEL UR11, UR11, 0xffffffff, !UP0 ;  /* 0xffffffff0b0b7887 */ /* 0x000fcc000c000000 */
.L_x_17:
[----:B------:R-:W-:-:S13]  /*0430*/  ISETP.LE.AND P0, PT, RZ, UR11, PT ;  /* 0x0000000bff007c0c */ /* 0x000fda000bf03270 */
[----:B------:R-:W-:Y:S05]  /*0440*/  @!P0 EXIT ;  /* 0x000000000000894d */ /* 0x000fea0003800000 */
[----:B------:R-:W-:Y:S02]  /*0450*/  ULDC.64 UR4, c[0x0][0x370] ;  /* 0x0000dc0000047ab9 */ /* 0x000fe40000000a00 */
[----:B------:R-:W-:Y:S02]  /*0460*/  UISETP.NE.U32.AND UP0, UPT, URZ, UR4, UPT ;  /* 0x000000043f00728c */ /* 0x000fe4000bf05070 */
[----:B------:R-:W-:Y:S02]  /*0470*/  ULDC.64 UR6, c[0x0][0x370] ;  /* 0x0000dc0000067ab9 */ /* 0x000fe40000000a00 */
[----:B------:R-:W-:-:S03]  /*0480*/  UISETP.NE.AND.EX UP0, UPT, URZ, UR5, UPT, UP0 ;  /* 0x000000053f00728c */ /* 0x000fc6000bf05300 */
[----:B------:R-:W-:Y:S02]  /*0490*/  ULDC.64 UR4, c[0x0][0x348] ;  /* 0x0000d20000047ab9 */ /* 0x000fe40000000a00 */
[----:B------:R-:W-:Y:S01]  /*04a0*/  UISETP.NE.U32.AND UP1, UPT, URZ, UR4, UPT ;  /* 0x000000043f00728c */ /* 0x000fe2000bf25070 */
[----:B------:R-:W-:-:S03]  /*04b0*/  PLOP3.LUT P2, PT, PT, PT, UP0, 0x80, 0x0 ;  /* 0x000000000000781c */ /* 0x000fc60003f4f008 */
[----:B------:R-:W-:Y:S02]  /*04c0*/  UISETP.NE.AND.EX UP1, UPT, URZ, UR5, UPT, UP1 ;  /* 0x000000053f00728c */ /* 0x000fe4000bf25310 */
[----:B------:R-:W-:Y:S02]  /*04d0*/  @UP0 UIMAD.WIDE UR6, UR11, UR14, UR6 ;  /* 0x0000000e0b0602a5 */ /* 0x000fe4000f8e0206 */
[----:B------:R-:W-:Y:S02]  /*04e0*/  ULDC.64 UR4, c[0x0][0x348] ;  /* 0x0000d20000047ab9 */ /* 0x000fe40000000a00 */
[----:B------:R-:W-:Y:S01]  /*04f0*/  UIMAD.WIDE UR4, UR11, UR14, UR4 ;  /* 0x0000000e0b0472a5 */ /* 0x000fe2000f8e0204 */
[----:B------:R-:W-:Y:S01]  /*0500*/  PLOP3.LUT P1, PT, PT, PT, UP1, 0x80, 0x0 ;  /* 0x000000000000781c */ /* 0x000fe20003f2f018 */
[----:B------:R-:W-:Y:S02]  /*0510*/  IMAD.U32 R3, RZ, RZ, UR7 ;  /* 0x00000007ff037e24 */ /* 0x000fe4000f8e00ff */
[----:B------:R-:W-:-:S02]  /*0520*/  IMAD.U32 R2, RZ, RZ, UR6 ;  /* 0x00000006ff027e24 */ /* 0x000fc4000f8e00ff */
[----:B------:R-:W-:Y:S01]  /*0530*/  MOV R8, UR4 ;  /* 0x0000000400087c02 */ /* 0x000fe20008000f00 */
[----:B------:R-:W-:Y:S01]  /*0540*/  IMAD.U32 R9, RZ, RZ, UR5 ;  /* 0x00000005ff097e24 */ /* 0x000fe2000f8e00ff */
[----:B------:R-:W-:Y:S01]  /*0550*/  ULDC.64 UR4, c[0x0][0x360] ;  /* 0x0000d80000047ab9 */ /* 0x000fe20000000a00 */
[----:B------:R1:W2:Y:S01]  /*0560*/  @P2 LDG.E R3, [R2.64] ;  /* 0x0000000c02032981 */ /* 0x0002a2000c1e1900 */
[----:B------:R-:W-:-:S04]  /*0570*/  UISETP.NE.U32.AND UP0, UPT, URZ, UR4, UPT ;  /* 0x000000043f00728c */ /* 0x000fc8000bf05070 */
[----:B------:R-:W-:-:S03]  /*0580*/  UISETP.NE.AND.EX UP0, UPT, URZ, UR5, UPT, UP0 ;  /* 0x000000053f00728c */ /* 0x000fc6000bf05300 */
[----:B------:R-:W-:-:S03]  /*0590*/  ULDC.64 UR4, c[0x0][0x360] ;  /* 0x0000d80000047ab9 */ /* 0x000fc60000000a00 */
[----:B------:R-:W-:-:S05]  /*05a0*/  PLOP3.LUT P0, PT, PT, PT, UP0, 0x80, 0x0 ;  /* 0x000000000000781c */ /* 0x000fca0003f0f008 */
[----:B------:R-:W-:Y:S01]  /*05b0*/  @UP0 UIMAD.WIDE UR4, UR11, UR14, UR4 ;  /* 0x0000000e0b0402a5 */ /* 0x000fe2000f8e0204 */
[----:B------:R-:W-:-:S05]  /*05c0*/  MOV R0, c[0x0][0x168] ;  /* 0x00005a0000007a02 */ /* 0x000fca0000000f00 */
[----:B------:R-:W-:Y:S01]  /*05d0*/  IMAD.U32 R6, RZ, RZ, UR4 ;  /* 0x00000004ff067e24 */ /* 0x000fe2000f8e00ff */
[----:B------:R-:W-:Y:S01]  /*05e0*/  MOV R7, UR5 ;  /* 0x0000000500077c02 */ /* 0x000fe20008000f00 */
[----:B-1----:R-:W3:Y:S04]  /*05f0*/  @P1 LDG.E R2, [R8.64] ;  /* 0x0000000c08021981 */ /* 0x002ee8000c1e1900 */
[----:B------:R1:W5:Y:S01]  /*0600*/  @P0 LDG.E R0, [R6.64] ;  /* 0x0000000c06000981 */ /* 0x000362000c1e1900 */
[----:B------:R-:W4:Y:S01]  /*0610*/  S2UR UR9, SR_CTAID.Y ;  /* 0x00000000000979c3 */ /* 0x000f220000002600 */
[----:B------:R-:W-:Y:S02]  /*0620*/  UMOV UR10, URZ ;  /* 0x0000003f000a7c82 */ /* 0x000fe40008000000 */
[----:B------:R-:W-:-:S02]  /*0630*/  UMOV UR15, URZ ;  /* 0x0000003f000f7c82 */ /* 0x000fc40008000000 */
[----:B------:R-:W-:Y:S02]  /*0640*/  ULDC UR5, c[0x0][0x2ac] ;  /* 0x0000ab0000057ab9 */ /* 0x000fe40000000800 */
[----:B------:R-:W-:Y:S02]  /*0650*/  ULDC UR4, c[0x0][0x1d0] ;  /* 0x0000740000047ab9 */ /* 0x000fe40000000800 */
[----:B------:R-:W-:Y:S02]  /*0660*/  UIMAD UR4, UR5, UR4, URZ ;  /* 0x00000004050472a4 */ /* 0x000fe4000f8e023f */
[----:B----4-:R-:W-:Y:S01]  /*0670*/  USHF.R.S32.HI UR8, URZ, 0x1f, UR9 ;  /* 0x0000001f3f087899 */ /* 0x010fe20008011409 */
[----:B--2---:R1:W2:Y:S08]  /*0680*/  @P2 R2UR UR10, R3 ;  /* 0x00000000030a23c2 */ /* 0x0042b000000e0000 */
[----:B---3--:R1:W3:Y:S02]  /*0690*/  @P1 R2UR UR15, R2 ;  /* 0x00000000020f13c2 */ /* 0x0082e400000e0000 */
[----:B-123--:R-:W-:Y:S05]  /*06a0*/  @P0 BRA `(.L_x_21) ;  /* 0x0000004000000947 */ /* 0x00efea0003800000 */
[----:B------:R-:W-:Y:S05]  /*06b0*/  @!P1 BRA `(.L_x_21) ;  /* 0x0000003000009947 */ /* 0x000fea0003800000 */
[----:B-----5:R1:W2:Y:S04]  /*06c0*/  LDG.E R0, [R8.64] ;  /* 0x0000000c08007981 */ /* 0x0202a8000c1e1900 */
[----:B-1----:R-:W2:Y:S02]  /*06d0*/  LDG.E R8, [R8.64+0x4] ;  /* 0x0000040c08087981 */ /* 0x002ea4000c1e1900 */
[----:B--2---:R-:W-:-:S02]  /*06e0*/  IADD3 R0, -R0, R8, RZ ;  /* 0x0000000800007210 */ /* 0x004fc40007ffe1ff */
.L_x_21:
[----:B------:R-:W-:-:S04]  /*06f0*/  ISETP.NE.U32.AND P0, PT, RZ, c[0x0][0x368], PT ;  /* 0x0000da00ff007a0c */ /* 0x000fc80003f05070 */
[----:B------:R-:W-:-:S13]  /*0700*/  ISETP.NE.AND.EX P0, PT, RZ, c[0x0][0x36c], PT, P0 ;  /* 0x0000db00ff007a0c */ /* 0x000fda0003f05300 */
[----:B------:R-:W-:Y:S05]  /*0710*/  @!P0 BRA `(.L_x_22) ;  /* 0x0000007000008947 */ /* 0x000fea0003800000 */
[----:B------:R-:W-:Y:S02]  /*0720*/  ULDC.64 UR4, c[0x0][0x368] ;  /* 0x0000da0000047ab9 */ /* 0x000fe40000000a00 */
[----:B------:R-:W-:-:S06]  /*0730*/  UIMAD.WIDE UR4, UR11, UR14, UR4 ;  /* 0x0000000e0b0472a5 */ /* 0x000fcc000f8e0204 */
[----:B------:R-:W-:Y:S02]  /*0740*/  MOV R2, UR4 ;  /* 0x0000000400027c02 */ /* 0x000fe40008000f00 */
[----:B------:R-:W-:-:S05]  /*0750*/  MOV R3, UR5 ;  /* 0x0000000500037c02 */ /* 0x000fca0008000f00 */
[----:B------:R-:W2:Y:S02]  /*0760*/  LDG.E R2, [R2.64] ;  /* 0x0000000c02027981 */ /* 0x000ea4000c1e1900 */
[----:B--2---:R1:W2:Y:S02]  /*0770*/  R2UR UR4, R2 ;  /* 0x00000000020473c2 */ /* 0x0042a400000e0000 */
[----:B-12---:R-:W-:Y:S05]  /*0780*/  BRA `(.L_x_23) ;  /* 0x000000c000007947 */ /* 0x006fea0003800000 */
.L_x_22:
        /* <DEDUP_REMOVED lines=11> */
[----:B-1----:R-:W-:-:S06]  /*0840*/  UIADD3 UR4, -UR5, UR4, URZ ;  /* 0x0000000405047290 */ /* 0x002fcc000fffe13f */
.L_x_23:
[----:B------:R-:W-:Y:S01]  /*0850*/  UIADD3 UR7, -UR10, UR4, URZ ;  /* 0x000000040a077290 */ /* 0x000fe2000fffe13f */
[----:B------:R-:W-:Y:S01]  /*0860*/  PLOP3.LUT P2, PT, PT, PT, PT, 0x80, 0x0 ;  /* 0x000000000000781c */ /* 0x000fe20003f4f070 */
[----:B------:R-:W-:Y:S01]  /*0870*/  IMAD.MOV.U32 R2, RZ, RZ, RZ ;  /* 0x000000ffff027224 */ /* 0x000fe200078e00ff */
[----:B------:R-:W-:Y:S01]  /*0880*/  MOV R4, RZ ;  /* 0x000000ff00047202 */ /* 0x000fe20000000f00 */
[----:B------:R-:W-:Y:S01]  /*0890*/  UISETP.GE.AND UP0, UPT, UR7, 0x1, UPT ;  /* 0x000000010700788c */ /* 0x000fe2000bf06270 */
[----:B------:R-:W-:Y:S01]  /*08a0*/  IMAD.MOV.U32 R114, RZ, RZ, RZ ;  /* 0x000000ffff727224 */ /* 0x000fe200078e00ff */
[----:B------:R-:W-:Y:S01]  /*08b0*/  UIADD3 UR4, UR7, 0x7f, URZ ;  /* 0x0000007f07047890 */ /* 0x000fe2000fffe03f */
[----:B------:R-:W-:Y:S01]  /*08c0*/  IMAD.MOV.U32 R112, RZ, RZ, RZ ;  /* 0x000000ffff707224 */ /* 0x000fe200078e00ff */
[----:B------:R-:W-:Y:S01]  /*08d0*/  CS2R R118, SRZ ;  /* 0x0000000000767805 */ /* 0x000fe2000001ff00 */
[----:B------:R-:W-:Y:S01]  /*08e0*/  CS2R R116, SRZ ;  /* 0x0000000000747805 */ /* 0x000fe2000001ff00 */
[----:B------:R-:W-:Y:S01]  /*08f0*/  PLOP3.LUT P0, PT, PT, PT, UP0, 0x80, 0x0 ;  /* 0x000000000000781c */ /* 0x000fe20003f0f008 */
[----:B------:R-:W-:Y:S01]  /*0900*/  USHF.R.S32.HI UR6, URZ, 0x1f, UR4 ;  /* 0x0000001f3f067899 */ /* 0x000fe20008011404 */
[----:B------:R-:W-:Y:S01]  /*0910*/  CS2R R110, SRZ ;  /* 0x00000000006e7805 */ /* 0x000fe2000001ff00 */
[----:B------:R-:W-:Y:S01]  /*0920*/  CS2R R108, SRZ ;  /* 0x00000000006c7805 */ /* 0x000fe2000001ff00 */
[----:B------:R-:W-:Y:S01]  /*0930*/  CS2R R106, SRZ ;  /* 0x00000000006a7805 */ /* 0x000fe2000001ff00 */
[----:B------:R-:W-:Y:S01]  /*0940*/  ULEA.HI UR6, UR6, UR4, URZ, 0x7 ;  /* 0x0000000406067291 */ /* 0x000fe2000f8f383f */
[----:B------:R-:W-:Y:S01]  /*0950*/  CS2R R104, SRZ ;  /* 0x0000000000687805 */ /* 0x000fe2000001ff00 */
        /* <DEDUP_REMOVED lines=25> */
[----:B------:R-:W-:Y:S05]  /*0af0*/  @!P0 BRA `(.L_x_24) ;  /* 0x0000880000008947 */ /* 0x000fea0003800000 */
[----:B------:R-:W-:Y:S02]  /*0b00*/  ULDC.64 UR4, c[0x0][0x340] ;  /* 0x0000d00000047ab9 */ /* 0x000fe40000000a00 */
[----:B------:R-:W-:-:S04]  /*0b10*/  UISETP.NE.U32.AND UP0, UPT, URZ, UR4, UPT ;  /* 0x000000043f00728c */ /* 0x000fc8000bf05070 */
[----:B------:R-:W-:-:S03]  /*0b20*/  UISETP.NE.AND.EX UP0, UPT, URZ, UR5, UPT, UP0 ;  /* 0x000000053f00728c */ /* 0x000fc6000bf05300 */
[----:B------:R-:W-:-:S03]  /*0b30*/  ULDC.64 UR4, c[0x0][0x340] ;  /* 0x0000d00000047ab9 */ /* 0x000fc60000000a00 */
[----:B------:R-:W-:-:S05]  /*0b40*/  PLOP3.LUT P0, PT, PT, PT, UP0, 0x80, 0x0 ;  /* 0x000000000000781c */ /* 0x000fca0003f0f008 */
[----:B------:R-:W-:-:S06]  /*0b50*/  @UP0 UIMAD.WIDE UR4, UR11, UR14, UR4 ;  /* 0x0000000e0b0402a5 */ /* 0x000fcc000f8e0204 */
[----:B------:R-:W-:Y:S02]  /*0b60*/  IMAD.U32 R3, RZ, RZ, UR5 ;  /* 0x00000005ff037e24 */ /* 0x000fe4000f8e00ff */
[----:B------:R-:W-:Y:S01]  /*0b70*/  IMAD.U32 R2, RZ, RZ, UR4 ;  /* 0x00000004ff027e24 */ /* 0x000fe2000f8e00ff */
[----:B------:R-:W-:Y:S01]  /*0b80*/  SHF.R.S32.HI R6, RZ, 0x1f, R5 ;  /* 0x0000001fff067819 */ /* 0x000fe20000011405 */
[----:B------:R-:W-:Y:S01]  /*0b90*/  USHF.R.S32.HI UR6, URZ, 0x7, UR6 ;  /* 0x000000073f067899 */ /* 0x000fe20008011406 */
[----:B------:R-:W-:Y:S01]  /*0ba0*/  IMAD.MOV.U32 R4, RZ, RZ, c[0x0][0x2b8] ;  /* 0x0000ae00ff047624 */ /* 0x000fe200078e00ff */
[----:B------:R-:W-:Y:S01]  /*0bb0*/  ULDC.64 UR4, c[0x0][0x2b0] ;  /* 0x0000ac0000047ab9 */ /* 0x000fe20000000a00 */
[----:B------:R1:W2:Y:S01]  /*0bc0*/  @P0 LDG.E R3, [R2.64] ;  /* 0x0000000c02030981 */ /* 0x0002a2000c1e1900 */
[----:B------:R-:W-:Y:S01]  /*0bd0*/  IMAD.MOV.U32 R239, RZ, RZ, RZ ;  /* 0x000000ffffef7224 */ /* 0x000fe200078e00ff */
[----:B-1----:R-:W-:-:S04]  /*0be0*/  LEA.HI R2, R6, R5, RZ, 0x3 ;  /* 0x0000000506027211 */ /* 0x002fc800078f18ff */
[----:B------:R-:W-:Y:S02]  /*0bf0*/  LOP3.LUT R35, R2, 0xfffffff8, RZ, 0xc0, !PT ;  /* 0xfffffff802237812 */ /* 0x000fe400078ec0ff */
[----:B------:R-:W-:-:S03]  /*0c00*/  SHF.R.S32.HI R2, RZ, 0x3, R2 ;  /* 0x00000003ff027819 */ /* 0x000fc60000011402 */
[----:B------:R-:W-:-:S04]  /*0c10*/  IMAD.IADD R35, R5, 0x1, -R35 ;  /* 0x0000000105237824 */ /* 0x000fc800078e0a23 */
[----:B------:R-:W-:Y:S01]  /*0c20*/  IMAD R242, R35, 0x20, R2 ;  /* 0x0000002023f27824 */ /* 0x000fe200078e0202 */
[----:B------:R-:W-:Y:S06]  /*0c30*/  BAR.SYNC.DEFER_BLOCKING 0x0 ;  /* 0x0000000000007b1d */ /* 0x000fec0000010000 */
[----:B------:R-:W1:Y:S01]  /*0c40*/  S2R R7, SR_CTAID.X ;  /* 0x0000000000077919 */ /* 0x000e620000002500 */
[----:B--2---:R2:W3:Y:S01]  /*0c50*/  @P0 R2UR UR18, R3 ;  /* 0x00000000031203c2 */ /* 0x0044e200000e0000 */
[----:B------:R-:W-:Y:S01]  /*0c60*/  ISETP.NE.AND P0, PT, R4, 0x1, PT ;  /* 0x000000010400780c */ /* 0x000fe20003f05270 */
[----:B---3--:R-:W-:-:S02]  /*0c70*/  @!UP0 UMOV UR18, UR11 ;  /* 0x0000000b00128c82 */ /* 0x008fc40008000000 */
[----:B------:R-:W-:Y:S02]  /*0c80*/  USHF.R.S32.HI UR14, URZ, 0x1f, UR18 ;  /* 0x0000001f3f0e7899 */ /* 0x000fe40008011412 */
[----:B------:R-:W-:Y:S02]  /*0c90*/  UIMAD.WIDE.U32 UR16, UR18, UR4, URZ ;  /* 0x00000004121072a5 */ /* 0x000fe4000f8e003f */
[----:B------:R-:W-:-:S04]  /*0ca0*/  UIMAD UR14, UR14, UR4, URZ ;  /* 0x000000040e0e72a4 */ /* 0x000fc8000f8e023f */
[----:B------:R-:W-:Y:S01]  /*0cb0*/  UIMAD UR14, UR18, UR5, UR14 ;  /* 0x00000005120e72a4 */ /* 0x000fe2000f8e020e */
[----:B--2---:R-:W-:-:S03]  /*0cc0*/  IMAD.U32 R3, RZ, RZ, UR6 ;  /* 0x00000006ff037e24 */ /* 0x004fc6000f8e00ff */
[----:B------:R-:W-:Y:S02]  /*0cd0*/  UIADD3 UR14, UR17, UR14, URZ ;  /* 0x0000000e110e7290 */ /* 0x000fe4000fffe03f */
[----:B------:R-:W-:Y:S01]  /*0ce0*/  USHF.R.S32.HI UR18, URZ, 0x1f, UR15 ;  /* 0x0000001f3f127899 */ /* 0x000fe2000801140f */
[----:B------:R-:W-:Y:S01]  /*0cf0*/  IMAD R3, R3, 0x80, R242 ;  /* 0x0000008003037824 */ /* 0x000fe200078e02f2 */
[----:B------:R-:W-:-:S04]  /*0d00*/  ULDC.64 UR4, c[0x0][0x178] ;  /* 0x00005e0000047ab9 */ /* 0x000fc80000000a00 */
[----:B------:R-:W-:-:S04]  /*0d10*/  IADD3 R3, R3, -0x80, RZ ;  /* 0xffffff8003037810 */ /* 0x000fc80007ffe0ff */
[C---:B------:R-:W-:Y:S02]  /*0d20*/  ISETP.GE.AND P3, PT, R3.reuse, UR7, PT ;  /* 0x0000000703007c0c */ /* 0x040fe4000bf66270 */
[----:B------:R-:W-:Y:S02]  /*0d30*/  IADD3 R240, R3, UR10, RZ ;  /* 0x0000000a03f07c10 */ /* 0x000fe4000fffe0ff */
[----:B------:R-:W-:-:S03]  /*0d40*/  ISETP.GT.OR P3, PT, R242, 0x7f, P3 ;  /* 0x0000007ff200780c */ /* 0x000fc60001f64670 */
[----:B------:R-:W-:-:S04]  /*0d50*/  @P0 IMAD.HI.U32 R3, R240, c[0x0][0x2bc], RZ ;  /* 0x0000af00f0030a27 */ /* 0x000fc800078e00ff */
[----:B------:R-:W-:Y:S01]  /*0d60*/  IMAD.MOV.U32 R8, RZ, RZ, R240 ;  /* 0x000000ffff087224 */ /* 0x000fe200078e00f0 */
[----:B------:R-:W-:-:S05]  /*0d70*/  @P0 SHF.R.U32.HI R8, RZ, c[0x0][0x2c0], R3 ;  /* 0x0000b000ff080a19 */ /* 0x000fca0000011603 */
[----:B------:R-:W-:-:S04]  /*0d80*/  @!P3 IADD3 R4, P2, R8, UR16, RZ ;  /* 0x000000100804bc10 */ /* 0x000fc8000ff5e0ff */
[----:B------:R-:W-:Y:S02]  /*0d90*/  @!P3 LEA R10, P1, R4, c[0x0][0x2a0], 0x2 ;  /* 0x0000a800040aba11 */ /* 0x000fe400078210ff */
[----:B------:R-:W-:-:S04]  /*0da0*/  @!P3 LEA.HI.X.SX32 R3, R8, UR14, 0x1, P2 ;  /* 0x0000000e0803bc11 */ /* 0x000fc800090f0eff */
[----:B------:R-:W-:-:S05]  /*0db0*/  @!P3 LEA.HI.X R11, R4, c[0x0][0x2a4], R3, 0x2, P1 ;  /* 0x0000a900040bba11 */ /* 0x000fca00008f1403 */
[----:B------:R1:W2:Y:S01]  /*0dc0*/  @!P3 LDG.E R239, [R10.64] ;  /* 0x0000000c0aefb981 */ /* 0x0002a2000c1e1900 */
[----:B------:R-:W-:Y:S01]  /*0dd0*/  IMAD.MOV.U32 R3, RZ, RZ, c[0x0][0x2c4] ;  /* 0x0000b100ff037624 */ /* 0x000fe200078e00ff */
[----:B------:R-:W-:Y:S01]  /*0de0*/  UIMAD UR18, UR18, UR4, URZ ;  /* 0x00000004121272a4 */ /* 0x000fe2000f8e023f */
[----:B------:R-:W-:Y:S01]  /*0df0*/  IMAD.SHL.U32 R33, R35, 0x8, RZ ;  /* 0x0000000823217824 */ /* 0x000fe200078e00ff */
[----:B------:R-:W-:Y:S02]  /*0e00*/  UIMAD.WIDE.U32 UR20, UR15, UR4, URZ ;  /* 0x000000040f1472a5 */ /* 0x000fe4000f8e003f */
[----:B------:R-:W-:Y:S01]  /*0e10*/  UIMAD UR18, UR15, UR5, UR18 ;  /* 0x000000050f1272a4 */ /* 0x000fe2000f8e0212 */
[----:B------:R-:W-:Y:S01]  /*0e20*/  ISETP.NE.AND P1, PT, R3, 0x1, PT ;  /* 0x000000010300780c */ /* 0x000fe20003f25270 */
[----:B------:R-:W-:Y:S01]  /*0e30*/  USEL UR19, UR11, URZ, !UP1 ;  /* 0x0000003f0b137287 */ /* 0x000fe2000c800000 */
[C---:B------:R-:W-:Y:S01]  /*0e40*/  IADD3 R34, R33.reuse, 0x40, RZ ;  /* 0x0000004021227810 */ /* 0x040fe20007ffe0ff */
[----:B------:R-:W-:Y:S01]  /*0e50*/  ULDC.64 UR4, c[0x0][0x1b8] ;  /* 0x00006e0000047ab9 */ /* 0x000fe20000000a00 */
[----:B------:R-:W-:Y:S01]  /*0e60*/  ISETP.GE.AND P3, PT, R33, c[0x0][0x198], PT ;  /* 0x0000660021007a0c */ /* 0x000fe20003f66270 */
[----:B------:R-:W-:Y:S01]  /*0e70*/  UIADD3 UR21, UR21, UR18, URZ ;  /* 0x0000001215157290 */ /* 0x000fe2000fffe03f */
[----:B------:R-:W-:Y:S01]  /*0e80*/  SHF.R.S32.HI R32, RZ, 0x1f, R34 ;  /* 0x0000001fff207819 */ /* 0x000fe20000011422 */
[----:B------:R-:W-:Y:S01]  /*0e90*/  UIMAD UR15, UR8, UR4, URZ ;  /* 0x00000004080f72a4 */ /* 0x000fe2000f8e023f */
[----:B------:R-:W-:Y:S01]  /*0ea0*/  ISETP.GE.AND P2, PT, R34, c[0x0][0x198], PT ;  /* 0x0000660022007a0c */ /* 0x000fe20003f46270 */
[----:B------:R-:W-:Y:S01]  /*0eb0*/  USHF.R.S32.HI UR18, URZ, 0x1f, UR11 ;  /* 0x0000001f3f127899 */ /* 0x000fe2000801140b */
[----:B------:R-:W-:Y:S01]  /*0ec0*/  LEA.HI R32, R32, R34, RZ, 0x3 ;  /* 0x0000002220207211 */ /* 0x000fe200078f18ff */
[----:B------:R-:W-:-:S02]  /*0ed0*/  UIMAD UR15, UR9, UR5, UR15 ;  /* 0x00000005090f72a4 */ /* 0x000fc4000f8e020f */
[----:B------:R-:W-:Y:S01]  /*0ee0*/  UIMAD.WIDE.U32 UR20, UR9, UR4, UR20 ;  /* 0x00000004091472a5 */ /* 0x000fe2000f8e0014 */
[----:B------:R-:W-:Y:S01]  /*0ef0*/  LOP3.LUT R32, R32, 0xfffffff8, RZ, 0xc0, !PT ;  /* 0xfffffff820207812 */ /* 0x000fe200078ec0ff */
[----:B------:R-:W-:Y:S02]  /*0f00*/  USEL UR18, UR18, URZ, !UP1 ;  /* 0x0000003f12127287 */ /* 0x000fe4000c800000 */
[----:B------:R-:W-:Y:S01]  /*0f10*/  ULDC.64 UR4, c[0x0][0x1c0] ;  /* 0x0000700000047ab9 */ /* 0x000fe20000000a00 */
[C---:B-1----:R-:W-:Y:S01]  /*0f20*/  IMAD R10, R7.reuse, 0x80, R242 ;  /* 0x00000080070a7824 */ /* 0x042fe200078e02f2 */
[----:B------:R-:W-:Y:S01]  /*0f30*/  UIMAD UR18, UR18, UR4, URZ ;  /* 0x00000004121272a4 */ /* 0x000fe2000f8e023f */
[----:B------:R-:W-:Y:S01]  /*0f40*/  IMAD R7, R7, 0x80, R2 ;  /* 0x0000008007077824 */ /* 0x000fe200078e0202 */
[----:B------:R-:W-:Y:S01]  /*0f50*/  UIADD3 UR21, UR21, UR15, URZ ;  /* 0x0000000f15157290 */ /* 0x000fe2000fffe03f */
[----:B------:R-:W-:Y:S01]  /*0f60*/  @P1 IMAD.HI.U32 R3, R10, c[0x0][0x2c8], RZ ;  /* 0x0000b2000a031a27 */ /* 0x000fe200078e00ff */
[----:B------:R-:W-:-:S02]  /*0f70*/  UIMAD UR5, UR19, UR5, UR18 ;  /* 0x00000005130572a4 */ /* 0x000fc4000f8e0212 */
[----:B------:R-:W-:Y:S01]  /*0f80*/  UIMAD.WIDE.U32 UR20, UR19, UR4, UR20 ;  /* 0x00000004131472a5 */ /* 0x000fe2000f8e0014 */
[----:B------:R-:W-:Y:S01]  /*0f90*/  IMAD.MOV.U32 R9, RZ, RZ, R10 ;  /* 0x000000ffff097224 */ /* 0x000fe200078e000a */
[----:B------:R-:W-:Y:S01]  /*0fa0*/  @P1 SHF.R.U32.HI R9, RZ, c[0x0][0x2cc], R3 ;  /* 0x0000b300ff091a19 */ /* 0x000fe20000011603 */
[----:B------:R-:W-:Y:S02]  /*0fb0*/  UISETP.GE.AND UP0, UPT, UR7, 0x81, UPT ;  /* 0x000000810700788c */ /* 0x000fe4000bf06270 */
[----:B------:R-:W-:Y:S01]  /*0fc0*/  UIADD3 UR5, UR21, UR5, URZ ;  /* 0x0000000515057290 */ /* 0x000fe2000fffe03f */
[--C-:B------:R-:W-:Y:S01]  /*0fd0*/  SHF.R.S32.HI R4, RZ, 0x1f, R9.reuse ;  /* 0x0000001fff047819 */ /* 0x100fe20000011409 */
[----:B------:R-:W-:Y:S02]  /*0fe0*/  IMAD.MOV R3, RZ, RZ, -R9 ;  /* 0x000000ffff037224 */ /* 0x000fe400078e0a09 */
[----:B------:R-:W-:Y:S02]  /*0ff0*/  IMAD.U32 R13, RZ, RZ, UR21 ;  /* 0x00000015ff0d7e24 */ /* 0x000fe4000f8e00ff */
[----:B------:R-:W-:-:S02]  /*1000*/  IMAD.U32 R12, RZ, RZ, UR20 ;  /* 0x00000014ff0c7e24 */ /* 0x000fc4000f8e00ff */
[----:B------:R-:W-:Y:S01]  /*1010*/  IMAD.U32 R13, RZ, RZ, UR5 ;  /* 0x00000005ff0d7e24 */ /* 0x000fe2000f8e00ff */
[----:B------:R-:W-:Y:S01]  /*1020*/  ULDC.64 UR4, c[0x0][0x1e8] ;  /* 0x00007a0000047ab9 */ /* 0x000fe20000000a00 */
[----:B------:R-:W-:Y:S01]  /*1030*/  IMAD R4, R4, c[0x0][0x1b0], RZ ;  /* 0x00006c0004047a24 */ /* 0x000fe200078e02ff */
[----:B------:R-:W-:Y:S01]  /*1040*/  UIMAD UR15, UR8, UR4, URZ ;  /* 0x00000004080f72a4 */ /* 0x000fe2000f8e023f */
[----:B------:R-:W-:Y:S01]  /*1050*/  IMAD R3, R3, c[0x0][0x2c4], R10 ;  /* 0x0000b10003037a24 */ /* 0x000fe200078e020a */
[----:B------:R-:W-:Y:S01]  /*1060*/  LEA.HI R10, R6, R5, RZ, 0x6 ;  /* 0x00000005060a7211 */ /* 0x000fe200078f30ff */
[C---:B------:R-:W-:Y:S01]  /*1070*/  IMAD R4, R9.reuse, c[0x0][0x1b4], R4 ;  /* 0x00006d0009047a24 */ /* 0x040fe200078e0204 */
[----:B------:R-:W-:Y:S01]  /*1080*/  UIMAD.WIDE.U32 UR20, UR9, UR4, URZ ;  /* 0x00000004091472a5 */ /* 0x000fe2000f8e003f */
[----:B------:R-:W-:Y:S01]  /*1090*/  IMAD.WIDE.U32 R12, R9, c[0x0][0x1b0], R12 ;  /* 0x00006c00090c7a25 */ /* 0x000fe200078e000c */
[----:B------:R-:W-:Y:S01]  /*10a0*/  SHF.R.S32.HI R9, RZ, 0x1f, R3 ;  /* 0x0000001fff097819 */ /* 0x000fe20000011403 */
[----:B------:R-:W-:-:S02]  /*10b0*/  UIMAD UR5, UR9, UR5, UR15 ;  /* 0x00000005090572a4 */ /* 0x000fc4000f8e020f */
[----:B------:R-:W-:Y:S01]  /*10c0*/  IMAD.IADD R13, R13, 0x1, R4 ;  /* 0x000000010d0d7824 */ /* 0x000fe200078e0204 */
[----:B------:R-:W-:Y:S01]  /*10d0*/  ULEA UR15, UR6, 0xffffff80, 0x7 ;  /* 0xffffff80060f7891 */ /* 0x000fe2000f8e383f */
[----:B------:R-:W-:Y:S01]  /*10e0*/  IMAD R4, R9, c[0x0][0x1a8], RZ ;  /* 0x00006a0009047a24 */ /* 0x000fe200078e02ff */
[----:B------:R-:W-:Y:S01]  /*10f0*/  UIADD3 UR18, UR21, UR5, URZ ;  /* 0x0000000515127290 */ /* 0x000fe2000fffe03f */
[C---:B------:R-:W-:Y:S01]  /*1100*/  IMAD.WIDE.U32 R12, R3.reuse, c[0x0][0x1a8], R12 ;  /* 0x00006a00030c7a25 */ /* 0x040fe200078e000c */
[----:B------:R-:W-:Y:S02]  /*1110*/  UIADD3 UR15, UR7, -UR15, URZ ;  /* 0x8000000f070f7290 */ /* 0x000fe4000fffe03f */
[----:B------:R-:W-:Y:S01]  /*1120*/  ULDC.64 UR4, c[0x0][0x210] ;  /* 0x0000840000047ab9 */ /* 0x000fe20000000a00 */
[----:B------:R-:W-:Y:S01]  /*1130*/  IMAD R4, R3, c[0x0][0x1ac], R4 ;  /* 0x00006b0003047a24 */ /* 0x000fe200078e0204 */
[----:B------:R-:W-:Y:S01]  /*1140*/  LEA R18, P1, R12, c[0x0][0x160], 0x1 ;  /* 0x000058000c127a11 */ /* 0x000fe200078208ff */
[----:B------:R-:W-:Y:S01]  /*1150*/  IMAD.SHL.U32 R9, R2, 0x40, RZ ;  /* 0x0000004002097824 */ /* 0x000fe200078e00ff */
[----:B------:R-:W-:Y:S01]  /*1160*/  UIMAD UR8, UR8, UR4, URZ ;  /* 0x00000004080872a4 */ /* 0x000fe2000f8e023f */
[----:B------:R-:W-:Y:S01]  /*1170*/  IMAD.IADD R4, R13, 0x1, R4 ;  /* 0x000000010d047824 */ /* 0x000fe200078e0204 */
[----:B------:R-:W-:Y:S01]  /*1180*/  UIMAD.WIDE.U32 UR22, UR9, UR4, URZ ;  /* 0x00000004091672a5 */ /* 0x000fe2000f8e003f */
[----:B------:R-:W-:Y:S01]  /*1190*/  IMAD.SHL.U32 R10, R10, 0x8, RZ ;  /* 0x000000080a0a7824 */ /* 0x000fe200078e00ff */
[----:B------:R-:W-:Y:S01]  /*11a0*/  LOP3.LUT R9, R9, 0x1c0, RZ, 0xc0, !PT ;  /* 0x000001c009097812 */ /* 0x000fe200078ec0ff */
[----:B------:R-:W-:Y:S01]  /*11b0*/  UIMAD UR5, UR9, UR5, UR8 ;  /* 0x00000005090572a4 */ /* 0x000fe2000f8e0208 */
[----:B------:R-:W-:-:S02]  /*11c0*/  LEA.HI.X R4, R12, c[0x0][0x164], R4, 0x1, P1 ;  /* 0x000059000c047a11 */ /* 0x000fc400008f0c04 */
[----:B------:R-:W-:Y:S01]  /*11d0*/  SHF.R.U32.HI R3, RZ, 0x3, R9 ;  /* 0x00000003ff037819 */ /* 0x000fe20000011609 */
[----:B------:R-:W-:Y:S01]  /*11e0*/  SHFL.IDX PT, R12, R18, RZ, 0x181f ;  /* 0x00181fff120c7589 */ /* 0x000fe200000e0000 */
[----:B------:R-:W-:Y:S01]  /*11f0*/  LOP3.LUT R241, R9, 0x38, R33, 0xf8, !PT ;  /* 0x0000003809f17812 */ /* 0x000fe200078ef821 */
[----:B------:R-:W-:Y:S01]  /*1200*/  UIADD3 UR5, UR23, UR5, URZ ;  /* 0x0000000517057290 */ /* 0x000fe2000fffe03f */
[----:B------:R-:W-:Y:S01]  /*1210*/  IADD3 R9, R7, 0x20, RZ ;  /* 0x0000002007097810 */ /* 0x000fe20007ffe0ff */
[----:B------:R-:W1:Y:S01]  /*1220*/  SHFL.IDX PT, R13, R4, RZ, 0x181f ;  /* 0x00181fff040d7589 */ /* 0x000e6200000e0000 */
[----:B------:R-:W-:Y:S01]  /*1230*/  LOP3.LUT R241, R241, R3, RZ, 0x3c, !PT ;  /* 0x00000003f1f17212 */ /* 0x000fe200078e3cff */
[----:B-----5:R-:W-:Y:S02]  /*1240*/  IMAD R3, R0, c[0x0][0x2c4], RZ ;  /* 0x0000b10000037a24 */ /* 0x020fe400078e02ff */
[----:B------:R-:W-:Y:S01]  /*1250*/  IMAD.MOV R0, RZ, RZ, -R8 ;  /* 0x000000ffff007224 */ /* 0x000fe200078e0a08 */
[----:B------:R-:W-:Y:S01]  /*1260*/  LOP3.LUT R241, R241, 0xfffffe00, R10, 0xf8, !PT ;  /* 0xfffffe00f1f17812 */ /* 0x000fe200078ef80a */
[----:B------:R-:W-:Y:S01]  /*1270*/  SHFL.IDX PT, R11, R4, 0x1, 0x181f ;  /* 0x00381f00040b7f89 */ /* 0x000fe200000e0000 */
[-C--:B------:R-:W-:Y:S01]  /*1280*/  ISETP.GE.AND P1, PT, R7, R3.reuse, PT ;  /* 0x000000030700720c */ /* 0x080fe20003f26270 */
[----:B------:R-:W-:Y:S01]  /*1290*/  IMAD R240, R0, c[0x0][0x2b8], R240 ;  /* 0x0000ae0000f07a24 */ /* 0x000fe200078e02f0 */
[----:B------:R-:W-:Y:S01]  /*12a0*/  ISETP.GE.AND P4, PT, R9, R3, PT ;  /* 0x000000030900720c */ /* 0x000fe20003f86270 */
[----:B------:R-:W3:Y:S01]  /*12b0*/  SHFL.IDX PT, R10, R18, 0x1, 0x181f ;  /* 0x00381f00120a7f89 */ /* 0x000ee200000e0000 */
[----:B------:R-:W-:Y:S01]  /*12c0*/  IMAD.SHL.U32 R241, R241, 0x2, RZ ;  /* 0x00000002f1f17824 */ /* 0x000fe200078e00ff */
[----:B------:R-:W-:Y:S01]  /*12d0*/  IADD3 R8, R7, 0x40, RZ ;  /* 0x0000004007087810 */ /* 0x000fe20007ffe0ff */
[----:B------:R-:W-:Y:S01]  /*12e0*/  IMAD.WIDE.U32 R14, R240, c[0x0][0x1e0], RZ ;  /* 0x00007800f00e7a25 */ /* 0x000fe200078e00ff */
[----:B------:R-:W-:Y:S01]  /*12f0*/  SHF.R.S32.HI R37, RZ, 0x1f, R240 ;  /* 0x0000001fff257819 */ /* 0x000fe200000114f0 */
[----:B------:R-:W-:Y:S01]  /*1300*/  SHFL.IDX PT, R19, R4, 0x3, 0x181f ;  /* 0x00781f0004137f89 */ /* 0x000fe200000e0000 */
[----:B------:R-:W-:-:S02]  /*1310*/  LEA.HI R0, R6, R5, RZ, 0x4 ;  /* 0x0000000506007211 */ /* 0x000fc400078f20ff */
[----:B------:R-:W-:Y:S01]  /*1320*/  ISETP.GE.AND P5, PT, R8, R3, PT ;  /* 0x000000030800720c */ /* 0x000fe20003fa6270 */
[----:B------:R-:W-:Y:S01]  /*1330*/  IMAD R9, R37, c[0x0][0x1e0], RZ ;  /* 0x0000780025097a24 */ /* 0x000fe200078e02ff */
[----:B------:R-:W-:Y:S02]  /*1340*/  SHF.R.S32.HI R8, RZ, 0x4, R0 ;  /* 0x00000004ff087819 */ /* 0x000fe40000011400 */
[----:B------:R-:W-:Y:S01]  /*1350*/  IADD3 R7, R7, 0x60, RZ ;  /* 0x0000006007077810 */ /* 0x000fe20007ffe0ff */
[----:B------:R-:W-:Y:S01]  /*1360*/  IMAD R9, R240, c[0x0][0x1e4], R9 ;  /* 0x00007900f0097a24 */ /* 0x000fe200078e0209 */
[----:B------:R-:W-:Y:S01]  /*1370*/  LEA.HI R238, R0, R8, RZ, 0x1 ;  /* 0x0000000800ee7211 */ /* 0x000fe200078f08ff */
[--C-:B-1----:R-:W-:Y:S01]  /*1380*/  @!P1 IMAD.WIDE R16, R33, 0x2, R12.reuse ;  /* 0x0000000221109825 */ /* 0x102fe200078e020c */
[----:B------:R-:W-:Y:S02]  /*1390*/  LEA.HI R6, R6, R5, RZ, 0x5 ;  /* 0x0000000506067211 */ /* 0x000fe400078f28ff */
[----:B------:R-:W-:Y:S01]  /*13a0*/  LOP3.LUT R238, R238, 0xfffffffe, RZ, 0xc0, !PT ;  /* 0xfffffffeeeee7812 */ /* 0x000fe200078ec0ff */
[----:B------:R-:W-:Y:S01]  /*13b0*/  @!P1 IMAD.WIDE R12, R32, 0x2, R12 ;  /* 0x00000002200c9825 */ /* 0x000fe200078e020c */
[----:B------:R3:W-:Y:S01]  /*13c0*/  @!P1 LDGSTS.E.BYPASS.LTC128B.128 [R241+0x100], [R16.64], !P3 ;  /* 0x0010000010f19fae */ /* 0x0007e2000d901d4c */
[----:B------:R-:W-:-:S02]  /*13d0*/  IADD3 R243, R241, 0x100, RZ ;  /* 0x00000100f1f37810 */ /* 0x000fc40007ffe0ff */
[----:B------:R-:W-:Y:S01]  /*13e0*/  IMAD.IADD R15, R15, 0x1, R9 ;  /* 0x000000010f0f7824 */ /* 0x000fe200078e0209 */
[----:B------:R1:W-:Y:S01]  /*13f0*/  @!P1 LDGSTS.E.BYPASS.LTC128B.128 [R241+0x4100], [R12.64], !P2 ;  /* 0x041000000cf19fae */ /* 0x0003e2000d101d4c */
[----:B------:R-:W-:Y:S01]  /*1400*/  LOP3.LUT R9, R0, 0xfffffff0, RZ, 0xc0, !PT ;  /* 0xfffffff000097812 */ /* 0x000fe200078ec0ff */
[----:B------:R-:W-:Y:S01]  /*1410*/  IMAD.IADD R238, R8, 0x1, -R238 ;  /* 0x0000000108ee7824 */ /* 0x000fe200078e0aee */
[----:B------:R-:W-:-:S03]  /*1420*/  ISETP.GE.AND P1, PT, R7, R3, PT ;  /* 0x000000030700720c */ /* 0x000fc60003f26270 */
[----:B------:R-:W-:-:S05]  /*1430*/  IMAD.IADD R9, R5, 0x1, -R9 ;  /* 0x0000000105097824 */ /* 0x000fca00078e0a09 */
[----:B------:R-:W-:-:S04]  /*1440*/  SHF.R.S32.HI R3, RZ, 0x1f, R9 ;  /* 0x0000001fff037819 */ /* 0x000fc80000011409 */
[----:B------:R-:W-:Y:S01]  /*1450*/  LEA.HI R3, R3, R9, RZ, 0x3 ;  /* 0x0000000903037211 */ /* 0x000fe200078f18ff */
[C-C-:B---3--:R-:W-:Y:S01]  /*1460*/  @!P4 IMAD.WIDE R16, R33.reuse, 0x2, R10.reuse ;  /* 0x000000022110c825 */ /* 0x148fe200078e020a */
[----:B-1----:R-:W-:Y:S03]  /*1470*/  SHFL.IDX PT, R12, R18, 0x2, 0x181f ;  /* 0x00581f00120c7f89 */ /* 0x002fe600000e0000 */
[----:B------:R-:W-:Y:S01]  /*1480*/  @!P4 IMAD.WIDE R10, R32, 0x2, R10 ;  /* 0x00000002200ac825 */ /* 0x000fe200078e020a */
[----:B------:R-:W1:Y:S04]  /*1490*/  SHFL.IDX PT, R13, R4, 0x2, 0x181f ;  /* 0x00581f00040d7f89 */ /* 0x000e6800000e0000 */
[----:B------:R3:W-:Y:S04]  /*14a0*/  @!P4 LDGSTS.E.BYPASS.LTC128B.128 [R241+0x1100], [R16.64], !P3 ;  /* 0x0110000010f1cfae */ /* 0x0007e8000d901d4c */
[----:B------:R1:W-:Y:S04]  /*14b0*/  @!P4 LDGSTS.E.BYPASS.LTC128B.128 [R241+0x5100], [R10.64], !P2 ;  /* 0x051000000af1cfae */ /* 0x0003e8000d101d4c */
[----:B------:R-:W4:Y:S01]  /*14c0*/  SHFL.IDX PT, R18, R18, 0x3, 0x181f ;  /* 0x00781f0012127f89 */ /* 0x000f2200000e0000 */
[----:B-1----:R-:W-:-:S04]  /*14d0*/  @!P5 IMAD.WIDE R10, R33, 0x2, R12 ;  /* 0x00000002210ad825 */ /* 0x002fc800078e020c */
[C---:B------:R-:W-:Y:S01]  /*14e0*/  @!P5 IMAD.WIDE R12, R32.reuse, 0x2, R12 ;  /* 0x00000002200cd825 */ /* 0x040fe200078e020c */
[----:B------:R1:W-:Y:S03]  /*14f0*/  @!P5 LDGSTS.E.BYPASS.LTC128B.128 [R241+0x2100], [R10.64], !P3 ;  /* 0x021000000af1dfae */ /* 0x0003e6000d901d4c */
[--C-:B----4-:R-:W-:Y:S01]  /*1500*/  @!P1 IMAD.WIDE R20, R33, 0x2, R18.reuse ;  /* 0x0000000221149825 */ /* 0x110fe200078e0212 */
[----:B------:R4:W-:Y:S03]  /*1510*/  @!P5 LDGSTS.E.BYPASS.LTC128B.128 [R241+0x6100], [R12.64], !P2 ;  /* 0x061000000cf1dfae */ /* 0x0009e6000d101d4c */
[----:B------:R-:W-:Y:S01]  /*1520*/  @!P1 IMAD.WIDE R18, R32, 0x2, R18 ;  /* 0x0000000220129825 */ /* 0x000fe200078e0212 */
[----:B------:R1:W-:Y:S01]  /*1530*/  @!P1 LDGSTS.E.BYPASS.LTC128B.128 [R241+0x3100], [R20.64], !P3 ;  /* 0x0310000014f19fae */ /* 0x0003e2000d901d4c */
[----:B------:R-:W-:-:S03]  /*1540*/  ISETP.GE.AND P3, PT, R34, c[0x0][0x1d4], PT ;  /* 0x0000750022007a0c */ /* 0x000fc60003f66270 */
[----:B------:R1:W-:Y:S04]  /*1550*/  @!P1 LDGSTS.E.BYPASS.LTC128B.128 [R241+0x7100], [R18.64], !P2 ;  /* 0x0710000012f19fae */ /* 0x0003e8000d101d4c */
[----:B------:R-:W0:Y:S01]  /*1560*/  LDGDEPBAR ;  /* 0x00000000000079af */ /* 0x000e220000000000 */
[----:B--2---:R-:W-:Y:S01]  /*1570*/  SHF.R.S32.HI R36, RZ, 0x1f, R239 ;  /* 0x0000001fff247819 */ /* 0x004fe200000114ef */
[----:B------:R-:W-:-:S04]  /*1580*/  IMAD.WIDE.U32 R14, R239, c[0x0][0x1f0], R14 ;  /* 0x00007c00ef0e7a25 */ /* 0x000fc800078e000e */
[----:B------:R-:W-:Y:S01]  /*1590*/  IMAD R0, R36, c[0x0][0x1f0], RZ ;  /* 0x00007c0024007a24 */ /* 0x000fe200078e02ff */
[----:B------:R-:W-:Y:S01]  /*15a0*/  IADD3 R7, P4, R14, UR20, RZ ;  /* 0x000000140e077c10 */ /* 0x000fe2000ff9e0ff */
[----:B------:R-:W-:Y:S02]  /*15b0*/  IMAD R36, R36, c[0x0][0x218], RZ ;  /* 0x0000860024247a24 */ /* 0x000fe400078e02ff */
[----:B------:R-:W-:Y:S01]  /*15c0*/  IMAD R4, R239, c[0x0][0x1f4], R0 ;  /* 0x00007d00ef047a24 */ /* 0x000fe200078e0200 */
[----:B------:R-:W-:-:S04]  /*15d0*/  LOP3.LUT R0, R3, 0xfffffff8, RZ, 0xc0, !PT ;  /* 0xfffffff803007812 */ /* 0x000fc800078ec0ff */
[----:B------:R-:W-:Y:S01]  /*15e0*/  IADD3.X R4, R15, UR18, R4, P4, !PT ;  /* 0x000000120f047c10 */ /* 0x000fe2000a7fe404 */
[----:B------:R-:W-:Y:S01]  /*15f0*/  IMAD.IADD R0, R9, 0x1, -R0 ;  /* 0x0000000109007824 */ /* 0x000fe200078e0a00 */
[C---:B------:R-:W-:Y:S01]  /*1600*/  LEA R8, P4, R7.reuse, c[0x0][0x1c8], 0x1 ;  /* 0x0000720007087a11 */ /* 0x040fe200078808ff */
[----:B------:R-:W-:Y:S02]  /*1610*/  IMAD.SHL.U32 R9, R238, 0x8, RZ ;  /* 0x00000008ee097824 */ /* 0x000fe400078e00ff */
[----:B-1----:R-:W-:Y:S01]  /*1620*/  IMAD.SHL.U32 R10, R0, 0x40, RZ ;  /* 0x00000040000a7824 */ /* 0x002fe200078e00ff */
[----:B------:R-:W-:Y:S01]  /*1630*/  LEA.HI.X R4, R7, c[0x0][0x1cc], R4, 0x1, P4 ;  /* 0x0000730007047a11 */ /* 0x000fe200020f0c04 */
[----:B---3--:R-:W-:Y:S01]  /*1640*/  SHFL.IDX PT, R16, R8, RZ, 0x181f ;  /* 0x00181fff08107589 */ /* 0x008fe200000e0000 */
[C---:B------:R-:W-:Y:S01]  /*1650*/  IADD3 R7, -R2.reuse, UR15, RZ ;  /* 0x0000000f02077c10 */ /* 0x040fe2000fffe1ff */
[----:B------:R-:W-:Y:S01]  /*1660*/  IMAD.SHL.U32 R2, R2, 0x8, RZ ;  /* 0x0000000802027824 */ /* 0x000fe200078e00ff */
[----:B------:R-:W-:Y:S01]  /*1670*/  LOP3.LUT R10, R10, 0x1c0, RZ, 0xc0, !PT ;  /* 0x000001c00a0a7812 */ /* 0x000fe200078ec0ff */
[----:B------:R-:W1:Y:S01]  /*1680*/  SHFL.IDX PT, R17, R4, RZ, 0x181f ;  /* 0x00181fff04117589 */ /* 0x000e6200000e0000 */
[----:B------:R-:W-:-:S02]  /*1690*/  ISETP.GE.AND P6, PT, R7, 0x1, PT ;  /* 0x000000010700780c */ /* 0x000fc40003fc6270 */
[----:B------:R-:W-:Y:S01]  /*16a0*/  ISETP.GE.AND P5, PT, R7, 0x21, PT ;  /* 0x000000210700780c */ /* 0x000fe20003fa6270 */
[----:B------:R-:W-:Y:S01]  /*16b0*/  SHFL.IDX PT, R14, R8, 0x1, 0x181f ;  /* 0x00381f00080e7f89 */ /* 0x000fe200000e0000 */
[----:B------:R-:W-:Y:S02]  /*16c0*/  ISETP.GE.AND P4, PT, R33, c[0x0][0x1d4], PT ;  /* 0x0000750021007a0c */ /* 0x000fe40003f86270 */
[----:B------:R-:W-:Y:S01]  /*16d0*/  LOP3.LUT R9, R10, 0x8, R9, 0xf8, !PT ;  /* 0x000000080a097812 */ /* 0x000fe200078ef809 */
[----:B------:R-:W2:Y:S01]  /*16e0*/  SHFL.IDX PT, R15, R4, 0x1, 0x181f ;  /* 0x00381f00040f7f89 */ /* 0x000ea200000e0000 */
[----:B------:R-:W-:Y:S02]  /*16f0*/  SHF.R.U32.HI R10, RZ, 0x3, R10 ;  /* 0x00000003ff0a7819 */ /* 0x000fe4000001160a */
[C---:B------:R-:W-:Y:S01]  /*1700*/  ISETP.GE.AND P2, PT, R7.reuse, 0x41, PT ;  /* 0x000000410700780c */ /* 0x040fe20003f46270 */
[----:B----4-:R-:W-:Y:S01]  /*1710*/  SHFL.IDX PT, R12, R8, 0x2, 0x181f ;  /* 0x00581f00080c7f89 */ /* 0x010fe200000e0000 */
[----:B------:R-:W-:-:S03]  /*1720*/  ISETP.GT.AND P1, PT, R7, 0x60, PT ;  /* 0x000000600700780c */ /* 0x000fc60003f24270 */
[----:B------:R-:W-:Y:S04]  /*1730*/  SHFL.IDX PT, R13, R4, 0x2, 0x181f ;  /* 0x00581f00040d7f89 */ /* 0x000fe800000e0000 */
[----:B------:R-:W-:Y:S04]  /*1740*/  SHFL.IDX PT, R22, R8, 0x3, 0x181f ;  /* 0x00781f0008167f89 */ /* 0x000fe800000e0000 */
[----:B------:R3:W4:Y:S02]  /*1750*/  SHFL.IDX PT, R23, R4, 0x3, 0x181f ;  /* 0x00781f0004177f89 */ /* 0x00072400000e0000 */
[----:B---3--:R-:W-:Y:S01]  /*1760*/  LOP3.LUT R4, R9, R10, RZ, 0x3c, !PT ;  /* 0x0000000a09047212 */ /* 0x008fe200078e3cff */
[----:B-1----:R-:W-:-:S04]  /*1770*/  @P6 IMAD.WIDE R8, R33, 0x2, R16 ;  /* 0x0000000221086825 */ /* 0x002fc800078e0210 */
[C---:B------:R-:W-:Y:S01]  /*1780*/  @P6 IMAD.WIDE R16, R32.reuse, 0x2, R16 ;  /* 0x0000000220106825 */ /* 0x040fe200078e0210 */
[----:B------:R4:W-:Y:S03]  /*1790*/  @P6 LDGSTS.E.BYPASS.LTC128B.128 [R241+0x8100], [R8.64], !P4 ;  /* 0x0810000008f16fae */ /* 0x0009e6000e101d4c */
[C-C-:B--2---:R-:W-:Y:S01]  /*17a0*/  @P5 IMAD.WIDE R10, R33.reuse, 0x2, R14.reuse ;  /* 0x00000002210a5825 */ /* 0x144fe200078e020e */
[----:B------:R1:W-:Y:S03]  /*17b0*/  @P6 LDGSTS.E.BYPASS.LTC128B.128 [R241+0xc100], [R16.64], !P3 ;  /* 0x0c10000010f16fae */ /* 0x0003e6000d901d4c */
[----:B------:R-:W-:Y:S01]  /*17c0*/  @P5 IMAD.WIDE R14, R32, 0x2, R14 ;  /* 0x00000002200e5825 */ /* 0x000fe200078e020e */
[----:B------:R2:W-:Y:S04]  /*17d0*/  @P5 LDGSTS.E.BYPASS.LTC128B.128 [R241+0x9100], [R10.64], !P4 ;  /* 0x091000000af15fae */ /* 0x0005e8000e101d4c */
[----:B------:R3:W-:Y:S01]  /*17e0*/  @P5 LDGSTS.E.BYPASS.LTC128B.128 [R241+0xd100], [R14.64], !P3 ;  /* 0x0d1000000ef15fae */ /* 0x0007e2000d901d4c */
[----:B----4-:R-:W-:-:S04]  /*17f0*/  @P1 IMAD.WIDE R8, R33, 0x2, R22 ;  /* 0x0000000221081825 */ /* 0x010fc800078e0216 */
[----:B------:R-:W-:-:S04]  /*1800*/  @P1 IMAD.WIDE R22, R32, 0x2, R22 ;  /* 0x0000000220161825 */ /* 0x000fc800078e0216 */
[----:B--2---:R-:W-:-:S04]  /*1810*/  @P2 IMAD.WIDE R10, R33, 0x2, R12 ;  /* 0x00000002210a2825 */ /* 0x004fc800078e020c */
[----:B------:R-:W-:Y:S01]  /*1820*/  @P2 IMAD.WIDE R12, R32, 0x2, R12 ;  /* 0x00000002200c2825 */ /* 0x000fe200078e020c */
[----:B------:R2:W-:Y:S04]  /*1830*/  @P2 LDGSTS.E.BYPASS.LTC128B.128 [R241+0xa100], [R10.64], !P4 ;  /* 0x0a1000000af12fae */ /* 0x0005e8000e101d4c */
[----:B------:R3:W-:Y:S04]  /*1840*/  @P2 LDGSTS.E.BYPASS.LTC128B.128 [R241+0xe100], [R12.64], !P3 ;  /* 0x0e1000000cf12fae */ /* 0x0007e8000d901d4c */
[----:B------:R4:W-:Y:S04]  /*1850*/  @P1 LDGSTS.E.BYPASS.LTC128B.128 [R241+0xb100], [R8.64], !P4 ;  /* 0x0b10000008f11fae */ /* 0x0009e8000e101d4c */
[----:B------:R1:W-:Y:S01]  /*1860*/  @P1 LDGSTS.E.BYPASS.LTC128B.128 [R241+0xf100], [R22.64], !P3 ;  /* 0x0f10000016f11fae */ /* 0x0003e2000d901d4c */
[----:B------:R-:W-:-:S02]  /*1870*/  R2P PR, R0, 0x6 ;  /* 0x0000000600007804 */ /* 0x000fc40000000000 */
[----:B------:R-:W-:Y:S01]  /*1880*/  LOP3.LUT P5, RZ, R35, 0x4, RZ, 0xc0, !PT ;  /* 0x0000000423ff7812 */ /* 0x000fe200078ac0ff */
[----:B------:R-:W0:Y:S01]  /*1890*/  LDGDEPBAR ;  /* 0x00000000000079af */ /* 0x000e220000000000 */
[----:B--2---:R-:W-:-:S05]  /*18a0*/  IMAD.SHL.U32 R10, R3, 0x40, RZ ;  /* 0x00000040030a7824 */ /* 0x004fca00078e00ff */
[----:B------:R-:W-:Y:S01]  /*18b0*/  LOP3.LUT R4, R4, 0xfffffe00, R10, 0xf8, !PT ;  /* 0xfffffe0004047812 */ /* 0x000fe200078ef80a */
[----:B----4-:R-:W-:Y:S02]  /*18c0*/  IMAD.SHL.U32 R9, R35, 0x40, RZ ;  /* 0x0000004023097824 */ /* 0x010fe400078e00ff */
[----:B------:R-:W-:-:S03]  /*18d0*/  IMAD.SHL.U32 R8, R6, 0x20, RZ ;  /* 0x0000002006087824 */ /* 0x000fc600078e00ff */
[----:B------:R-:W-:Y:S01]  /*18e0*/  LOP3.LUT R3, R9, 0x1c0, RZ, 0xc0, !PT ;  /* 0x000001c009037812 */ /* 0x000fe200078ec0ff */
[----:B------:R-:W-:-:S04]  /*18f0*/  DEPBAR.LE SB0, 0x1 ;  /* 0x000080400000791a */ /* 0x000fc80000000000 */
[----:B------:R-:W-:Y:S02]  /*1900*/  LOP3.LUT R8, R8, 0x7ffffc00, RZ, 0xc0, !PT ;  /* 0x7ffffc0008087812 */ /* 0x000fe400078ec0ff */
[----:B------:R-:W-:Y:S01]  /*1910*/  LOP3.LUT R9, R3, 0x8, R2, 0xf8, !PT ;  /* 0x0000000803097812 */ /* 0x000fe200078ef802 */
[----:B------:R-:W-:Y:S01]  /*1920*/  IMAD.MOV.U32 R2, RZ, RZ, 0x10 ;  /* 0x00000010ff027424 */ /* 0x000fe200078e00ff */
[----:B------:R-:W-:Y:S01]  /*1930*/  SHF.R.U32.HI R3, RZ, 0x3, R3 ;  /* 0x00000003ff037819 */ /* 0x000fe20000011603 */
[----:B------:R-:W-:-:S03]  /*1940*/  IMAD.IADD R176, R4, 0x1, R8 ;  /* 0x0000000104b07824 */ /* 0x000fc600078e0208 */
[----:B------:R-:W-:Y:S01]  /*1950*/  LOP3.LUT R0, R9, R3, RZ, 0x3c, !PT ;  /* 0x0000000309007212 */ /* 0x000fe200078e3cff */
[----:B------:R-:W-:Y:S01]  /*1960*/  IMAD.MOV.U32 R3, RZ, RZ, 0x20 ;  /* 0x00000020ff037424 */ /* 0x000fe200078e00ff */
[----:B------:R-:W-:Y:S02]  /*1970*/  SEL R2, R2, 0xfffffff0, !P1 ;  /* 0xfffffff002027807 */ /* 0x000fe40004800000 */
[----:B------:R-:W-:Y:S01]  /*1980*/  LEA R196, R176, 0x100, 0x1 ;  /* 0x00000100b0c47811 */ /* 0x000fe200078e08ff */
[----:B------:R-:W-:Y:S01]  /*1990*/  IMAD R238, R238, 0x200, R0 ;  /* 0x00000200eeee7824 */ /* 0x000fe200078e0200 */
[----:B------:R-:W-:Y:S01]  /*19a0*/  SEL R0, R3, 0xffffffe0, !P2 ;  /* 0xffffffe003007807 */ /* 0x000fe20005000000 */
[----:B------:R-:W-:Y:S01]  /*19b0*/  IMAD.SHL.U32 R176, R176, 0x2, RZ ;  /* 0x00000002b0b07824 */ /* 0x000fe200078e00ff */
[----:B------:R-:W-:Y:S01]  /*19c0*/  BAR.SYNC.DEFER_BLOCKING 0x0 ;  /* 0x0000000000007b1d */ /* 0x000fe20000010000 */
[--C-:B------:R-:W-:Y:S01]  /*19d0*/  IMAD R184, R2, 0x2, R196.reuse ;  /* 0x0000000202b87824 */ /* 0x100fe200078e02c4 */
[----:B------:R-:W-:Y:S01]  /*19e0*/  LOP3.LUT P1, RZ, R35, 0x2, RZ, 0xc0, !PT ;  /* 0x0000000223ff7812 */ /* 0x000fe2000782c0ff */
[C---:B------:R-:W-:Y:S01]  /*19f0*/  IMAD R196, R0.reuse, 0x2, R196 ;  /* 0x0000000200c47824 */ /* 0x040fe200078e02c4 */
[----:B------:R-:W-:Y:S01]  /*1a00*/  SEL R3, R3, 0xffffffe0, !P5 ;  /* 0xffffffe003037807 */ /* 0x000fe20006800000 */
[----:B------:R-:W-:Y:S01]  /*1a10*/  IMAD R204, R0, 0x2, R184 ;  /* 0x0000000200cc7824 */ /* 0x000fe200078e02b8 */
[----:B------:R-:W-:Y:S01]  /*1a20*/  SHF.R.S32.HI R35, RZ, 0x1f, R33 ;  /* 0x0000001fff237819 */ /* 0x000fe20000011421 */
[----:B------:R-:W-:-:S04]  /*1a30*/  IMAD.SHL.U32 R238, R238, 0x2, RZ ;  /* 0x00000002eeee7824 */ /* 0x000fc800078e00ff */
[----:B------:R-:W-:Y:S01]  /*1a40*/  IMAD R235, R3, 0x2, R238 ;  /* 0x0000000203eb7824 */ /* 0x000fe200078e02ee */
[C---:B------:R-:W-:Y:S02]  /*1a50*/  IADD3 R8, R238.reuse, 0x8100, RZ ;  /* 0x00008100ee087810 */ /* 0x040fe40007ffe0ff */
[----:B------:R-:W-:Y:S02]  /*1a60*/  IADD3 R237, R238, 0x8120, RZ ;  /* 0x00008120eeed7810 */ /* 0x000fe40007ffe0ff */
[----:B------:R-:W-:-:S04]  /*1a70*/  @P1 IADD3 R237, R8, -0x20, RZ ;  /* 0xffffffe008ed1810 */ /* 0x000fc80007ffe0ff */
[----:B------:R-:W-:Y:S01]  /*1a80*/  IADD3 R231, R237, 0x800, RZ ;  /* 0x00000800ede77810 */ /* 0x000fe20007ffe0ff */
[----:B------:R-:W-:Y:S01]  /*1a90*/  IMAD R224, R3, 0x2, R237 ;  /* 0x0000000203e07824 */ /* 0x000fe200078e02ed */
[C---:B------:R-:W-:Y:S01]  /*1aa0*/  IADD3 R230, R237.reuse, 0x1000, RZ ;  /* 0x00001000ede67810 */ /* 0x040fe20007ffe0ff */
[----:B------:R-:W-:Y:S01]  /*1ab0*/  LDSM.16.M88.4 R136, [R176+0x100] ;  /* 0x00010000b088783b */ /* 0x000fe20000000200 */
[C---:B------:R-:W-:Y:S02]  /*1ac0*/  IADD3 R229, R237.reuse, 0x1800, RZ ;  /* 0x00001800ede57810 */ /* 0x040fe40007ffe0ff */
[C---:B------:R-:W-:Y:S01]  /*1ad0*/  IADD3 R228, R237.reuse, 0x2000, RZ ;  /* 0x00002000ede47810 */ /* 0x040fe20007ffe0ff */
[----:B------:R-:W-:Y:S01]  /*1ae0*/  LDSM.16.M88.4 R140, [R184] ;  /* 0x00000000b88c783b */ /* 0x000fe20000000200 */
[C---:B------:R-:W-:Y:S02]  /*1af0*/  IADD3 R227, R237.reuse, 0x2800, RZ ;  /* 0x00002800ede37810 */ /* 0x040fe40007ffe0ff */
[C---:B------:R-:W-:Y:S01]  /*1b00*/  IADD3 R226, R237.reuse, 0x3000, RZ ;  /* 0x00003000ede27810 */ /* 0x040fe20007ffe0ff */
[----:B------:R-:W-:Y:S01]  /*1b10*/  LDSM.16.M88.4 R168, [R196] ;  /* 0x00000000c4a8783b */ /* 0x000fe20000000200 */
[----:B------:R-:W-:-:S02]  /*1b20*/  IADD3 R225, R237, 0x3800, RZ ;  /* 0x00003800ede17810 */ /* 0x000fc40007ffe0ff */
[C---:B------:R-:W-:Y:S01]  /*1b30*/  IADD3 R223, R237.reuse, 0x4000, RZ ;  /* 0x00004000eddf7810 */ /* 0x040fe20007ffe0ff */
[----:B------:R-:W-:Y:S01]  /*1b40*/  LDSM.16.M88.4 R172, [R204] ;  /* 0x00000000ccac783b */ /* 0x000fe20000000200 */
[C---:B------:R-:W-:Y:S02]  /*1b50*/  IADD3 R222, R237.reuse, 0x4800, RZ ;  /* 0x00004800edde7810 */ /* 0x040fe40007ffe0ff */
[C---:B------:R-:W-:Y:S01]  /*1b60*/  IADD3 R221, R237.reuse, 0x5000, RZ ;  /* 0x00005000eddd7810 */ /* 0x040fe20007ffe0ff */
[----:B------:R-:W-:Y:S01]  /*1b70*/  LDSM.16.M88.4 R176, [R176+0x4100] ;  /* 0x00410000b0b0783b */ /* 0x000fe20000000200 */
[C---:B------:R-:W-:Y:S02]  /*1b80*/  IADD3 R220, R237.reuse, 0x5800, RZ ;  /* 0x00005800eddc7810 */ /* 0x040fe40007ffe0ff */
[C---:B------:R-:W-:Y:S01]  /*1b90*/  IADD3 R219, R237.reuse, 0x6000, RZ ;  /* 0x00006000eddb7810 */ /* 0x040fe20007ffe0ff */
[----:B------:R-:W-:Y:S01]  /*1ba0*/  LDSM.16.M88.4 R184, [R184+0x4000] ;  /* 0x00400000b8b8783b */ /* 0x000fe20000000200 */
[----:B------:R-:W-:-:S02]  /*1bb0*/  IADD3 R218, R237, 0x6800, RZ ;  /* 0x00006800edda7810 */ /* 0x000fc40007ffe0ff */
[C---:B------:R-:W-:Y:S01]  /*1bc0*/  IADD3 R217, R237.reuse, 0x7000, RZ ;  /* 0x00007000edd97810 */ /* 0x040fe20007ffe0ff */
[----:B------:R-:W-:Y:S01]  /*1bd0*/  LDSM.16.M88.4 R196, [R196+0x4000] ;  /* 0x00400000c4c4783b */ /* 0x000fe20000000200 */
[----:B------:R-:W-:-:S03]  /*1be0*/  IADD3 R216, R237, 0x7800, RZ ;  /* 0x00007800edd87810 */ /* 0x000fc60007ffe0ff */
[----:B------:R-:W-:Y:S04]  /*1bf0*/  LDSM.16.M88.4 R204, [R204+0x4000] ;  /* 0x00400000cccc783b */ /* 0x000fe80000000200 */
[----:B------:R-:W-:Y:S06]  /*1c00*/  BAR.SYNC.DEFER_BLOCKING 0x0 ;  /* 0x0000000000007b1d */ /* 0x000fec0000010000 */
[----:B------:R-:W-:-:S04]  /*1c10*/  DEPBAR.LE SB0, 0x0 ;  /* 0x000080000000791a */ /* 0x000fc80000000000 */
[----:B------:R-:W-:Y:S06]  /*1c20*/  BAR.SYNC.DEFER_BLOCKING 0x0 ;  /* 0x0000000000007b1d */ /* 0x000fec0000010000 */
[----:B---3--:R-:W2:Y:S04]  /*1c30*/  LDSM.16.M88.4 R12, [R238+0x8100] ;  /* 0x00810000ee0c783b */ /* 0x008ea80000000200 */
[----:B------:R-:W3:Y:S04]  /*1c40*/  LDSM.16.M88.4 R64, [R238+0x9100] ;  /* 0x00910000ee40783b */ /* 0x000ee80000000200 */
[----:B------:R-:W4:Y:S04]  /*1c50*/  LDSM.16.M88.4 R72, [R238+0x8900] ;  /* 0x00890000ee48783b */ /* 0x000f280000000200 */
[----:B------:R-:W3:Y:S04]  /*1c60*/  LDSM.16.M88.4 R28, [R237] ;  /* 0x00000000ed1c783b */ /* 0x000ee80000000200 */
[----:B------:R-:W3:Y:S04]  /*1c70*/  LDSM.16.M88.4 R24, [R237+0x1000] ;  /* 0x00100000ed18783b */ /* 0x000ee80000000200 */
[----:B-1----:R-:W1:Y:S04]  /*1c80*/  LDSM.16.M88.4 R20, [R237+0x800] ;  /* 0x00080000ed14783b */ /* 0x002e680000000200 */
[----:B------:R-:W1:Y:S04]  /*1c90*/  LDSM.16.M88.4 R56, [R238+0x9900] ;  /* 0x00990000ee38783b */ /* 0x000e680000000200 */
[----:B------:R-:W-:Y:S04]  /*1ca0*/  LDSM.16.M88.4 R48, [R238+0xa100] ;  /* 0x00a10000ee30783b */ /* 0x000fe80000000200 */
[----:B------:R-:W-:Y:S04]  /*1cb0*/  LDSM.16.M88.4 R40, [R238+0xa900] ;  /* 0x00a90000ee28783b */ /* 0x000fe80000000200 */
[----:B------:R-:W-:Y:S01]  /*1cc0*/  LDSM.16.M88.4 R88, [R237+0x2800] ;  /* 0x00280000ed58783b */ /* 0x000fe20000000200 */
[C---:B--2---:R-:W-:Y:S03]  /*1cd0*/  HMMA.16816.F32 R16, R136.reuse, R12, RZ ;  /* 0x0000000c8810723c */ /* 0x044fe600000018ff */
[----:B------:R-:W-:Y:S04]  /*1ce0*/  LDSM.16.M88.4 R80, [R237+0x3000] ;  /* 0x00300000ed50783b */ /* 0x000fe80000000200 */
[----:B------:R-:W-:Y:S01]  /*1cf0*/  LDSM.16.M88.4 R76, [R237+0x3800] ;  /* 0x00380000ed4c783b */ /* 0x000fe20000000200 */
[C---:B------:R-:W-:Y:S08]  /*1d00*/  HMMA.16816.F32 R12, R136.reuse, R14, RZ ;  /* 0x0000000e880c723c */ /* 0x040ff000000018ff */
[C---:B---3--:R-:W-:Y:S08]  /*1d10*/  HMMA.16816.F32 R68, R136.reuse, R64, RZ ;  /* 0x000000408844723c */ /* 0x048ff000000018ff */
[C---:B----4-:R-:W-:Y:S08]  /*1d20*/  HMMA.16816.F32 R8, R136.reuse, R72, RZ ;  /* 0x000000488808723c */ /* 0x050ff000000018ff */
[----:B------:R-:W-:Y:S08]  /*1d30*/  HMMA.16816.F32 R72, R136, R74, RZ ;  /* 0x0000004a8848723c */ /* 0x000ff000000018ff */
[C---:B------:R-:W-:Y:S07]  /*1d40*/  HMMA.16816.F32 R12, R140.reuse, R30, R12 ;  /* 0x0000001e8c0c723c */ /* 0x040fee000000180c */
[----:B------:R-:W-:Y:S01]  /*1d50*/  IMAD R30, R37, c[0x0][0x208], RZ ;  /* 0x00008200251e7a24 */ /* 0x000fe200078e02ff */
[----:B------:R-:W-:Y:S03]  /*1d60*/  HMMA.16816.F32 R16, R140, R28, R16 ;  /* 0x0000001c8c10723c */ /* 0x000fe60000001810 */
[----:B------:R-:W-:-:S04]  /*1d70*/  IMAD R30, R240, c[0x0][0x20c], R30 ;  /* 0x00008300f01e7a24 */ /* 0x000fc800078e021e */
[----:B------:R-:W-:Y:S01]  /*1d80*/  IMAD.WIDE.U32 R28, R240, c[0x0][0x208], RZ ;  /* 0x00008200f01c7a25 */ /* 0x000fe200078e00ff */
[----:B------:R-:W-:Y:S03]  /*1d90*/  HMMA.16816.F32 R68, R140, R24, R68 ;  /* 0x000000188c44723c */ /* 0x000fe60000001844 */
[----:B------:R-:W-:Y:S02]  /*1da0*/  IMAD.IADD R29, R29, 0x1, R30 ;  /* 0x000000011d1d7824 */ /* 0x000fe400078e021e */
[----:B------:R-:W-:-:S03]  /*1db0*/  IMAD.WIDE R30, R33, 0x2, RZ ;  /* 0x00000002211e7825 */ /* 0x000fc600078e02ff */
[----:B-1----:R-:W-:Y:S01]  /*1dc0*/  HMMA.16816.F32 R8, R140, R20, R8 ;  /* 0x000000148c08723c */ /* 0x002fe20000001808 */
[----:B------:R-:W-:-:S04]  /*1dd0*/  IMAD.WIDE.U32 R24, R239, c[0x0][0x218], R28 ;  /* 0x00008600ef187a25 */ /* 0x000fc800078e001c */
[----:B------:R-:W-:Y:S01]  /*1de0*/  IMAD R28, R239, c[0x0][0x21c], R36 ;  /* 0x00008700ef1c7a24 */ /* 0x000fe200078e0224 */
[----:B------:R-:W-:Y:S02]  /*1df0*/  IADD3 R44, P1, R24, UR22, RZ ;  /* 0x00000016182c7c10 */ /* 0x000fe4000ff3e0ff */
[----:B------:R-:W-:Y:S01]  /*1e00*/  HMMA.16816.F32 R72, R140, R22, R72 ;  /* 0x000000168c48723c */ /* 0x000fe20000001848 */
[----:B------:R-:W-:Y:S01]  /*1e10*/  LDSM.16.M88.4 R20, [R237+0x1800] ;  /* 0x00180000ed14783b */ /* 0x000fe20000000200 */
[----:B------:R-:W-:Y:S02]  /*1e20*/  IADD3.X R28, R25, UR5, R28, P1, !PT ;  /* 0x00000005191c7c10 */ /* 0x000fe40008ffe41c */
[----:B------:R-:W-:-:S04]  /*1e30*/  LEA R92, P1, R44, c[0x0][0x1f8], 0x1 ;  /* 0x00007e002c5c7a11 */ /* 0x000fc800078208ff */
[----:B------:R-:W-:Y:S01]  /*1e40*/  LEA.HI.X R44, R44, c[0x0][0x1fc], R28, 0x1, P1 ;  /* 0x00007f002c2c7a11 */ /* 0x000fe200008f0c1c */
[----:B------:R-:W1:Y:S01]  /*1e50*/  SHFL.IDX PT, R98, R92, RZ, 0x181f ;  /* 0x00181fff5c627589 */ /* 0x000e6200000e0000 */
[C---:B------:R-:W-:Y:S03]  /*1e60*/  HMMA.16816.F32 R60, R136.reuse, R56, RZ ;  /* 0x00000038883c723c */ /* 0x040fe600000018ff */
[----:B------:R-:W2:Y:S04]  /*1e70*/  SHFL.IDX PT, R36, R92, 0x1, 0x181f ;  /* 0x00381f005c247f89 */ /* 0x000ea800000e0000 */
[----:B------:R-:W3:Y:S01]  /*1e80*/  SHFL.IDX PT, R86, R92, 0x2, 0x181f ;  /* 0x00581f005c567f89 */ /* 0x000ee200000e0000 */
[C---:B------:R-:W-:Y:S03]  /*1e90*/  HMMA.16816.F32 R64, R136.reuse, R66, RZ ;  /* 0x000000428840723c */ /* 0x040fe600000018ff */
[----:B------:R-:W4:Y:S04]  /*1ea0*/  SHFL.IDX PT, R29, R44, RZ, 0x181f ;  /* 0x00181fff2c1d7589 */ /* 0x000f2800000e0000 */
[----:B------:R-:W4:Y:S01]  /*1eb0*/  SHFL.IDX PT, R92, R92, 0x3, 0x181f ;  /* 0x00781f005c5c7f89 */ /* 0x000f2200000e0000 */
[C---:B------:R-:W-:Y:S03]  /*1ec0*/  HMMA.16816.F32 R56, R136.reuse, R58, RZ ;  /* 0x0000003a8838723c */ /* 0x040fe600000018ff */
[----:B------:R-:W4:Y:S04]  /*1ed0*/  SHFL.IDX PT, R28, R44, 0x1, 0x181f ;  /* 0x00381f002c1c7f89 */ /* 0x000f2800000e0000 */
[----:B------:R-:W4:Y:S01]  /*1ee0*/  SHFL.IDX PT, R45, R44, 0x2, 0x181f ;  /* 0x00581f002c2d7f89 */ /* 0x000f2200000e0000 */
[----:B-1----:R-:W-:Y:S01]  /*1ef0*/  IADD3 R96, P1, R98, R30, RZ ;  /* 0x0000001e62607210 */ /* 0x002fe20007f3e0ff */
[----:B------:R-:W-:Y:S02]  /*1f00*/  HMMA.16816.F32 R52, R136, R48, RZ ;  /* 0x000000308834723c */ /* 0x000fe400000018ff */
[----:B------:R-:W1:Y:S01]  /*1f10*/  SHFL.IDX PT, R44, R44, 0x3, 0x181f ;  /* 0x00781f002c2c7f89 */ /* 0x000e6200000e0000 */
[----:B--2---:R-:W-:-:S02]  /*1f20*/  IADD3 R38, P2, R30, R36, RZ ;  /* 0x000000241e267210 */ /* 0x004fc40007f5e0ff */
[----:B---3--:R-:W-:-:S03]  /*1f30*/  IADD3 R94, P6, R30, R86, RZ ;  /* 0x000000561e5e7210 */ /* 0x008fc60007fde0ff */
[----:B------:R-:W-:Y:S01]  /*1f40*/  HMMA.16816.F32 R60, R140, R20, R60 ;  /* 0x000000148c3c723c */ /* 0x000fe2000000183c */
[----:B----4-:R-:W-:Y:S01]  /*1f50*/  IMAD.X R97, R29, 0x1, R31, P1 ;  /* 0x000000011d617824 */ /* 0x010fe200008e061f */
[----:B------:R-:W-:-:S05]  /*1f60*/  IADD3 R84, P1, R30, R92, RZ ;  /* 0x0000005c1e547210 */ /* 0x000fca0007f3e0ff */
[----:B------:R-:W-:Y:S01]  /*1f70*/  IMAD.WIDE R20, R32, 0x2, RZ ;  /* 0x0000000220147825 */ /* 0x000fe200078e02ff */
[C---:B------:R-:W-:Y:S01]  /*1f80*/  HMMA.16816.F32 R64, R140.reuse, R26, R64 ;  /* 0x0000001a8c40723c */ /* 0x040fe20000001840 */
[----:B------:R-:W2:Y:S02]  /*1f90*/  LDSM.16.M88.4 R24, [R237+0x2000] ;  /* 0x00200000ed18783b */ /* 0x000ea40000000200 */
[C---:B------:R-:W-:Y:S01]  /*1fa0*/  IMAD.X R39, R31.reuse, 0x1, R28, P2 ;  /* 0x000000011f277824 */ /* 0x040fe200010e061c */
[----:B------:R-:W-:Y:S01]  /*1fb0*/  IADD3 R98, P2, R98, R20, RZ ;  /* 0x0000001462627210 */ /* 0x000fe20007f5e0ff */
[----:B------:R-:W-:Y:S01]  /*1fc0*/  IMAD.X R95, R31, 0x1, R45, P6 ;  /* 0x000000011f5f7824 */ /* 0x000fe200030e062d */
[----:B------:R-:W-:Y:S02]  /*1fd0*/  ISETP.GE.AND P6, PT, R33, c[0x0][0x1d4], PT ;  /* 0x0000750021007a0c */ /* 0x000fe40003fc6270 */
[----:B------:R-:W-:Y:S01]  /*1fe0*/  HMMA.16816.F32 R56, R140, R22, R56 ;  /* 0x000000168c38723c */ /* 0x000fe20000001838 */
[----:B------:R-:W-:Y:S01]  /*1ff0*/  IMAD.X R99, R29, 0x1, R21, P2 ;  /* 0x000000011d637824 */ /* 0x000fe200010e0615 */
[C---:B------:R-:W-:Y:S01]  /*2000*/  IADD3 R86, P2, R20.reuse, R86, RZ ;  /* 0x0000005614567210 */ /* 0x040fe20007f5e0ff */
[----:B-1----:R-:W-:Y:S01]  /*2010*/  IMAD.X R85, R31, 0x1, R44, P1 ;  /* 0x000000011f557824 */ /* 0x002fe200008e062c */
[----:B------:R-:W-:-:S03]  /*2020*/  IADD3 R36, P1, R20, R36, RZ ;  /* 0x0000002414247210 */ /* 0x000fc60007f3e0ff */
[C---:B------:R-:W-:Y:S01]  /*2030*/  IMAD.X R87, R21.reuse, 0x1, R45, P2 ;  /* 0x0000000115577824 */ /* 0x040fe200010e062d */
[----:B------:R-:W-:Y:S01]  /*2040*/  ISETP.GE.AND P2, PT, R34, c[0x0][0x1d4], PT ;  /* 0x0000750022007a0c */ /* 0x000fe20003f46270 */
[----:B------:R-:W-:Y:S01]  /*2050*/  IMAD.X R37, R21, 0x1, R28, P1 ;  /* 0x0000000115257824 */ /* 0x000fe200008e061c */
[----:B------:R-:W-:Y:S01]  /*2060*/  IADD3 R92, P1, R20, R92, RZ ;  /* 0x0000005c145c7210 */ /* 0x000fe20007f3e0ff */
[----:B------:R-:W-:Y:S01]  /*2070*/  LDSM.16.M88.4 R28, [R238+0xb100] ;  /* 0x00b10000ee1c783b */ /* 0x000fe20000000200 */
[----:B------:R-:W-:Y:S01]  /*2080*/  ISETP.LT.OR P5, PT, R7, 0x1, P2 ;  /* 0x000000010700780c */ /* 0x000fe200017a1670 */
[C---:B------:R-:W-:Y:S01]  /*2090*/  HMMA.16816.F32 R48, R136.reuse, R50, RZ ;  /* 0x000000328830723c */ /* 0x040fe200000018ff */
[----:B------:R-:W-:Y:S01]  /*20a0*/  SHF.R.S32.HI R34, RZ, 0x1f, R32 ;  /* 0x0000001fff227819 */ /* 0x000fe20000011420 */
[----:B------:R-:W-:Y:S01]  /*20b0*/  IMAD.X R93, R21, 0x1, R44, P1 ;  /* 0x00000001155d7824 */ /* 0x000fe200008e062c */
[C---:B------:R-:W-:Y:S01]  /*20c0*/  ISETP.LT.OR P1, PT, R7.reuse, 0x1, P6 ;  /* 0x000000010700780c */ /* 0x040fe20003721670 */
[----:B------:R-:W1:Y:S04]  /*20d0*/  LDSM.16.M88.4 R20, [R238+0xb900] ;  /* 0x00b90000ee14783b */ /* 0x000e680000000200 */
[C---:B------:R-:W-:Y:S08]  /*20e0*/  HMMA.16816.F32 R44, R136.reuse, R40, RZ ;  /* 0x00000028882c723c */ /* 0x040ff000000018ff */
[----:B------:R-:W-:Y:S01]  /*20f0*/  @!PT LDS RZ, [RZ] ;  /* 0x00000000fffff984 */ /* 0x000fe20000000800 */
[----:B------:R-:W-:Y:S01]  /*2100*/  @!PT LDS RZ, [RZ] ;  /* 0x00000000fffff984 */ /* 0x000fe20000000800 */
[----:B------:R-:W-:Y:S01]  /*2110*/  @!PT LDS RZ, [RZ] ;  /* 0x00000000fffff984 */ /* 0x000fe20000000800 */
[----:B------:R3:W-:Y:S01]  /*2120*/  LDGSTS.E.BYPASS.LTC128B.128 [R241+0x100], [R96.64], !P1 ;  /* 0x0010000060f17fae */ /* 0x0007e2000c901d4c */
[C---:B------:R-:W-:Y:S01]  /*2130*/  ISETP.LT.OR P1, PT, R7.reuse, 0x21, P6 ;  /* 0x000000210700780c */ /* 0x040fe20003721670 */
[----:B------:R-:W-:Y:S02]  /*2140*/  HMMA.16816.F32 R40, R136, R42, RZ ;  /* 0x0000002a8828723c */ /* 0x000fe400000018ff */
[----:B------:R3:W-:Y:S01]  /*2150*/  LDGSTS.E.BYPASS.LTC128B.128 [R241+0x4100], [R98.64], !P5 ;  /* 0x0410000062f17fae */ /* 0x0007e2000e901d4c */
[----:B------:R-:W-:-:S05]  /*2160*/  ISETP.LT.OR P5, PT, R7, 0x21, P2 ;  /* 0x000000210700780c */ /* 0x000fca00017a1670 */
[C---:B--2---:R-:W-:Y:S04]  /*2170*/  HMMA.16816.F32 R52, R140.reuse, R24, R52 ;  /* 0x000000188c34723c */ /* 0x044fe80000001834 */
[----:B------:R2:W-:Y:S01]  /*2180*/  LDGSTS.E.BYPASS.LTC128B.128 [R241+0x1100], [R38.64], !P1 ;  /* 0x0110000026f17fae */ /* 0x0005e2000c901d4c */
[C---:B------:R-:W-:Y:S02]  /*2190*/  ISETP.LT.OR P1, PT, R7.reuse, 0x41, P6 ;  /* 0x000000410700780c */ /* 0x040fe40003721670 */
[C---:B------:R-:W-:Y:S01]  /*21a0*/  ISETP.LT.OR P6, PT, R7.reuse, 0x61, P6 ;  /* 0x000000610700780c */ /* 0x040fe200037c1670 */
[----:B------:R2:W-:Y:S01]  /*21b0*/  LDGSTS.E.BYPASS.LTC128B.128 [R241+0x5100], [R36.64], !P5 ;  /* 0x0510000024f17fae */ /* 0x0005e2000e901d4c */
[C---:B------:R-:W-:Y:S01]  /*21c0*/  ISETP.LT.OR P5, PT, R7.reuse, 0x41, P2 ;  /* 0x000000410700780c */ /* 0x040fe200017a1670 */
[----:B------:R-:W-:Y:S01]  /*21d0*/  HMMA.16816.F32 R48, R140, R26, R48 ;  /* 0x0000001a8c30723c */ /* 0x000fe20000001830 */
[----:B------:R-:W-:-:S07]  /*21e0*/  ISETP.LT.OR P2, PT, R7, 0x61, P2 ;  /* 0x000000610700780c */ /* 0x000fce0001741670 */
[----:B------:R4:W-:Y:S01]  /*21f0*/  LDGSTS.E.BYPASS.LTC128B.128 [R241+0x2100], [R94.64], !P1 ;  /* 0x021000005ef17fae */ /* 0x0009e2000c901d4c */
[C---:B-1----:R-:W-:Y:S01]  /*2200*/  HMMA.16816.F32 R24, R136.reuse, R20, RZ ;  /* 0x000000148818723c */ /* 0x042fe200000018ff */
[----:B------:R-:W-:Y:S02]  /*2210*/  PLOP3.LUT P1, PT, PT, PT, UP0, 0x40, 0x0 ;  /* 0x000000000000781c */ /* 0x000fe40003f2e808 */
[----:B------:R1:W-:Y:S04]  /*2220*/  LDGSTS.E.BYPASS.LTC128B.128 [R241+0x6100], [R86.64], !P5 ;  /* 0x0610000056f17fae */ /* 0x0003e8000e901d4c */
[----:B------:R1:W-:Y:S01]  /*2230*/  LDGSTS.E.BYPASS.LTC128B.128 [R241+0x3100], [R84.64], !P6 ;  /* 0x0310000054f17fae */ /* 0x0003e2000f101d4c */
[----:B------:R-:W-:Y:S01]  /*2240*/  HMMA.16816.F32 R20, R136, R22, RZ ;  /* 0x000000168814723c */ /* 0x000fe200000018ff */
[----:B------:R-:W-:-:S02]  /*2250*/  ISETP.GT.AND P6, PT, R242, 0x7f, PT ;  /* 0x0000007ff200780c */ /* 0x000fc40003fc4270 */
[----:B------:R4:W-:Y:S04]  /*2260*/  LDGSTS.E.BYPASS.LTC128B.128 [R241+0x7100], [R92.64], !P2 ;  /* 0x071000005cf17fae */ /* 0x0009e8000d101d4c */
[----:B------:R-:W4:Y:S01]  /*2270*/  LDSM.16.M88.4 R112, [R235+0x8900] ;  /* 0x00890000eb70783b */ /* 0x000f220000000200 */
[C---:B--2---:R-:W-:Y:S03]  /*2280*/  HMMA.16816.F32 R36, R136.reuse, R28, RZ ;  /* 0x0000001c8824723c */ /* 0x044fe600000018ff */
[----:B------:R-:W-:Y:S04]  /*2290*/  LDSM.16.M88.4 R108, [R235+0x9100] ;  /* 0x00910000eb6c783b */ /* 0x000fe80000000200 */
[----:B------:R-:W-:Y:S01]  /*22a0*/  LDSM.16.M88.4 R104, [R235+0xa900] ;  /* 0x00a90000eb68783b */ /* 0x000fe20000000200 */
[----:B------:R-:W-:Y:S03]  /*22b0*/  HMMA.16816.F32 R28, R136, R30, RZ ;  /* 0x0000001e881c723c */ /* 0x000fe600000018ff */
[----:B------:R-:W-:Y:S04]  /*22c0*/  LDSM.16.M88.4 R100, [R235+0xb100] ;  /* 0x00b10000eb64783b */ /* 0x000fe80000000200 */
[----:B---3--:R-:W-:Y:S01]  /*22d0*/  LDSM.16.M88.4 R96, [R235+0xb900] ;  /* 0x00b90000eb60783b */ /* 0x008fe20000000200 */
[C---:B------:R-:W-:Y:S03]  /*22e0*/  HMMA.16816.F32 R24, R140.reuse, R76, R24 ;  /* 0x0000004c8c18723c */ /* 0x040fe60000001818 */
[----:B-1----:R-:W1:Y:S04]  /*22f0*/  LDSM.16.M88.4 R84, [R235+0x8100] ;  /* 0x00810000eb54783b */ /* 0x002e680000000200 */
[----:B----4-:R-:W-:Y:S01]  /*2300*/  LDSM.16.M88.4 R92, [R224] ;  /* 0x00000000e05c783b */ /* 0x010fe20000000200 */
[C---:B------:R-:W-:Y:S03]  /*2310*/  HMMA.16816.F32 R36, R140.reuse, R80, R36 ;  /* 0x000000508c24723c */ /* 0x040fe60000001824 */
[----:B------:R-:W-:Y:S04]  /*2320*/  LDSM.16.M88.4 R116, [R235+0xe900] ;  /* 0x00e90000eb74783b */ /* 0x000fe80000000200 */
[----:B------:R-:W0:Y:S01]  /*2330*/  LDGDEPBAR ;  /* 0x00000000000079af */ /* 0x000e220000000000 */
[C---:B------:R-:W-:Y:S03]  /*2340*/  HMMA.16816.F32 R28, R140.reuse, R82, R28 ;  /* 0x000000528c1c723c */ /* 0x040fe6000000181c */
[----:B------:R-:W2:Y:S05]  /*2350*/  LDSM.16.M88.4 R80, [R235+0xa100] ;  /* 0x00a10000eb50783b */ /* 0x000eaa0000000200 */
[C---:B------:R-:W-:Y:S01]  /*2360*/  HMMA.16816.F32 R20, R140.reuse, R78, R20 ;  /* 0x0000004e8c14723c */ /* 0x040fe20000001814 */
[----:B------:R-:W3:Y:S07]  /*2370*/  LDSM.16.M88.4 R76, [R224+0x800] ;  /* 0x00080000e04c783b */ /* 0x000eee0000000200 */
[C---:B------:R-:W-:Y:S08]  /*2380*/  HMMA.16816.F32 R44, R140.reuse, R88, R44 ;  /* 0x000000588c2c723c */ /* 0x040ff0000000182c */
[----:B------:R-:W-:Y:S01]  /*2390*/  HMMA.16816.F32 R40, R140, R90, R40 ;  /* 0x0000005a8c28723c */ /* 0x000fe20000001828 */
[----:B------:R-:W4:Y:S07]  /*23a0*/  LDSM.16.M88.4 R88, [R235+0x9900] ;  /* 0x00990000eb58783b */ /* 0x000f2e0000000200 */
[C---:B------:R-:W-:Y:S08]  /*23b0*/  HMMA.16816.F32 R8, R168.reuse, R112, R8 ;  /* 0x00000070a808723c */ /* 0x040ff00000001808 */
        /* <DEDUP_REMOVED lines=8> */
[C---:B---3--:R-:W-:Y:S08]  /*2440*/  HMMA.16816.F32 R8, R172.reuse, R76, R8 ;  /* 0x0000004cac08723c */ /* 0x048ff00000001808 */
[----:B------:R-:W-:Y:S01]  /*2450*/  HMMA.16816.F32 R72, R172, R78, R72 ;  /* 0x0000004eac48723c */ /* 0x000fe20000001848 */
[----:B------:R-:W3:Y:S07]  /*2460*/  LDSM.16.M88.4 R76, [R224+0x2800] ;  /* 0x00280000e04c783b */ /* 0x000eee0000000200 */
[C---:B------:R-:W-:Y:S08]  /*2470*/  HMMA.16816.F32 R68, R168.reuse, R108, R68 ;  /* 0x0000006ca844723c */ /* 0x040ff00000001844 */
[C---:B------:R-:W-:Y:S01]  /*2480*/  HMMA.16816.F32 R64, R168.reuse, R110, R64 ;  /* 0x0000006ea840723c */ /* 0x040fe20000001840 */
[----:B------:R-:W-:Y:S07]  /*2490*/  LDSM.16.M88.4 R108, [R224+0x3800] ;  /* 0x00380000e06c783b */ /* 0x000fee0000000200 */
[C---:B----4-:R-:W-:Y:S08]  /*24a0*/  HMMA.16816.F32 R60, R168.reuse, R88, R60 ;  /* 0x00000058a83c723c */ /* 0x050ff0000000183c */
[C---:B------:R-:W-:Y:S01]  /*24b0*/  HMMA.16816.F32 R56, R168.reuse, R90, R56 ;  /* 0x0000005aa838723c */ /* 0x040fe20000001838 */
[----:B------:R-:W4:Y:S07]  /*24c0*/  LDSM.16.M88.4 R88, [R224+0x2000] ;  /* 0x00200000e058783b */ /* 0x000f2e0000000200 */
[C---:B------:R-:W-:Y:S08]  /*24d0*/  HMMA.16816.F32 R44, R168.reuse, R104, R44 ;  /* 0x00000068a82c723c */ /* 0x040ff0000000182c */
[C---:B------:R-:W-:Y:S01]  /*24e0*/  HMMA.16816.F32 R40, R168.reuse, R106, R40 ;  /* 0x0000006aa828723c */ /* 0x040fe20000001828 */
[----:B------:R-:W3:Y:S07]  /*24f0*/  LDSM.16.M88.4 R104, [R238+0xc100] ;  /* 0x00c10000ee68783b */ /* 0x000eee0000000200 */
        /* <DEDUP_REMOVED lines=12> */
[C---:B------:R-:W-:Y:S08]  /*25c0*/  HMMA.16816.F32 R16, R172.reuse, R92, R16 ;  /* 0x0000005cac10723c */ /* 0x040ff00000001810 */
[----:B------:R-:W-:Y:S01]  /*25d0*/  HMMA.16816.F32 R12, R172, R94, R12 ;  /* 0x0000005eac0c723c */ /* 0x000fe2000000180c */
[----:B------:R-:W-:Y:S07]  /*25e0*/  LDSM.16.M88.4 R92, [R238+0xe900] ;  /* 0x00e90000ee5c783b */ /* 0x000fee0000000200 */
[C---:B------:R-:W-:Y:S08]  /*25f0*/  HMMA.16816.F32 R24, R168.reuse, R96, R24 ;  /* 0x00000060a818723c */ /* 0x040ff00000001818 */
[----:B------:R-:W-:Y:S01]  /*2600*/  HMMA.16816.F32 R20, R168, R98, R20 ;  /* 0x00000062a814723c */ /* 0x000fe20000001814 */
[----:B------:R-:W1:Y:S07]  /*2610*/  LDSM.16.M88.4 R96, [R238+0xe100] ;  /* 0x00e10000ee60783b */ /* 0x000e6e0000000200 */
[C---:B------:R-:W-:Y:S08]  /*2620*/  HMMA.16816.F32 R36, R172.reuse, R112, R36 ;  /* 0x00000070ac24723c */ /* 0x040ff00000001824 */
[C---:B------:R-:W-:Y:S01]  /*2630*/  HMMA.16816.F32 R28, R172.reuse, R114, R28 ;  /* 0x00000072ac1c723c */ /* 0x040fe2000000181c */
[----:B------:R-:W2:Y:S07]  /*2640*/  LDSM.16.M88.4 R112, [R237+0x4000] ;  /* 0x00400000ed70783b */ /* 0x000eae0000000200 */
[C---:B----4-:R-:W-:Y:S08]  /*2650*/  HMMA.16816.F32 R52, R172.reuse, R88, R52 ;  /* 0x00000058ac34723c */ /* 0x050ff00000001834 */
        /* <DEDUP_REMOVED lines=12> */
[----:B------:R-:W-:Y:S01]  /*2720*/  HMMA.16816.F32 R28, R176, R78, R28 ;  /* 0x0000004eb01c723c */ /* 0x000fe2000000181c */
[----:B------:R-:W3:Y:S07]  /*2730*/  LDSM.16.M88.4 R76, [R235+0xc100] ;  /* 0x00c10000eb4c783b */ /* 0x000eee0000000200 */
[C---:B------:R-:W-:Y:S08]  /*2740*/  HMMA.16816.F32 R24, R172.reuse, R108, R24 ;  /* 0x0000006cac18723c */ /* 0x040ff00000001818 */
[----:B------:R-:W-:Y:S01]  /*2750*/  HMMA.16816.F32 R20, R172, R110, R20 ;  /* 0x0000006eac14723c */ /* 0x000fe20000001814 */
[----:B------:R-:W1:Y:S07]  /*2760*/  LDSM.16.M88.4 R108, [R237+0x4800] ;  /* 0x00480000ed6c783b */ /* 0x000e6e0000000200 */
[C---:B------:R-:W-:Y:S08]  /*2770*/  HMMA.16816.F32 R60, R176.reuse, R100, R60 ;  /* 0x00000064b03c723c */ /* 0x040ff0000000183c */
[C---:B------:R-:W-:Y:S01]  /*2780*/  HMMA.16816.F32 R56, R176.reuse, R102, R56 ;  /* 0x00000066b038723c */ /* 0x040fe20000001838 */
[----:B------:R-:W1:Y:S07]  /*2790*/  LDSM.16.M88.4 R100, [R237+0x6800] ;  /* 0x00680000ed64783b */ /* 0x000e6e0000000200 */
[C---:B------:R-:W-:Y:S08]  /*27a0*/  HMMA.16816.F32 R52, R176.reuse, R96, R52 ;  /* 0x00000060b034723c */ /* 0x040ff00000001834 */
[----:B------:R-:W-:Y:S01]  /*27b0*/  HMMA.16816.F32 R48, R176, R98, R48 ;  /* 0x00000062b030723c */ /* 0x000fe20000001830 */
[----:B------:R-:W1:Y:S07]  /*27c0*/  LDSM.16.M88.4 R96, [R237+0x7000] ;  /* 0x00700000ed60783b */ /* 0x000e6e0000000200 */
[C---:B------:R-:W-:Y:S08]  /*27d0*/  HMMA.16816.F32 R16, R184.reuse, R112, R16 ;  /* 0x00000070b810723c */ /* 0x040ff00000001810 */
[----:B------:R-:W-:Y:S01]  /*27e0*/  HMMA.16816.F32 R12, R184, R114, R12 ;  /* 0x00000072b80c723c */ /* 0x000fe2000000180c */
[----:B------:R-:W-:Y:S07]  /*27f0*/  LDSM.16.M88.4 R112, [R235+0xf100] ;  /* 0x00f10000eb70783b */ /* 0x000fee0000000200 */
[C---:B------:R-:W-:Y:S08]  /*2800*/  HMMA.16816.F32 R44, R176.reuse, R92, R44 ;  /* 0x0000005cb02c723c */ /* 0x040ff0000000182c */
[C---:B------:R-:W-:Y:S01]  /*2810*/  HMMA.16816.F32 R40, R176.reuse, R94, R40 ;  /* 0x0000005eb028723c */ /* 0x040fe20000001828 */
[----:B------:R-:W3:Y:S07]  /*2820*/  LDSM.16.M88.4 R92, [R237+0x7800] ;  /* 0x00780000ed5c783b */ /* 0x000eee0000000200 */
[C---:B----4-:R-:W-:Y:S08]  /*2830*/  HMMA.16816.F32 R24, R176.reuse, R88, R24 ;  /* 0x00000058b018723c */ /* 0x050ff00000001818 */
[----:B------:R-:W-:Y:S01]  /*2840*/  HMMA.16816.F32 R20, R176, R90, R20 ;  /* 0x0000005ab014723c */ /* 0x000fe20000001814 */
[----:B------:R-:W4:Y:S07]  /*2850*/  LDSM.16.M88.4 R88, [R235+0xc900] ;  /* 0x00c90000eb58783b */ /* 0x000f2e0000000200 */
        /* <DEDUP_REMOVED lines=22> */
[----:B------:R-:W-:Y:S01]  /*29c0*/  HMMA.16816.F32 R20, R184, R94, R20 ;  /* 0x0000005eb814723c */ /* 0x000fe20000001814 */
[----:B------:R-:W3:Y:S07]  /*29d0*/  LDSM.16.M88.4 R92, [R224+0x5800] ;  /* 0x00580000e05c783b */ /* 0x000eee0000000200 */
[C---:B----4-:R-:W-:Y:S08]  /*29e0*/  HMMA.16816.F32 R8, R196.reuse, R88, R8 ;  /* 0x00000058c408723c */ /* 0x050ff00000001808 */
[C---:B------:R-:W-:Y:S01]  /*29f0*/  HMMA.16816.F32 R72, R196.reuse, R90, R72 ;  /* 0x0000005ac448723c */ /* 0x040fe20000001848 */
[----:B------:R-:W4:Y:S07]  /*2a00*/  LDSM.16.M88.4 R88, [R224+0x6000] ;  /* 0x00600000e058783b */ /* 0x000f2e0000000200 */
        /* <DEDUP_REMOVED lines=8> */
[----:B------:R-:W3:Y:S01]  /*2a90*/  LDSM.16.M88.4 R76, [R224+0x7800] ;  /* 0x00780000e04c783b */ /* 0x000ee20000000200 */
[----:B------:R-:W-:-:S06]  /*2aa0*/  DEPBAR.LE SB0, 0x0 ;  /* 0x000080000000791a */ /* 0x000fcc0000000000 */
        /* <DEDUP_REMOVED lines=14> */
[C---:B----4-:R-:W-:Y:S08]  /*2b90*/  HMMA.16816.F32 R52, R204.reuse, R88, R52 ;  /* 0x00000058cc34723c */ /* 0x050ff00000001834 */
[C---:B------:R-:W-:Y:S08]  /*2ba0*/  HMMA.16816.F32 R48, R204.reuse, R90, R48 ;  /* 0x0000005acc30723c */ /* 0x040ff00000001830 */
[C---:B-1----:R-:W-:Y:S08]  /*2bb0*/  HMMA.16816.F32 R44, R204.reuse, R84, R44 ;  /* 0x00000054cc2c723c */ /* 0x042ff0000000182c */
[C---:B------:R-:W-:Y:S08]  /*2bc0*/  HMMA.16816.F32 R40, R204.reuse, R86, R40 ;  /* 0x00000056cc28723c */ /* 0x040ff00000001828 */
[C---:B--2---:R-:W-:Y:S08]  /*2bd0*/  HMMA.16816.F32 R36, R204.reuse, R80, R36 ;  /* 0x00000050cc24723c */ /* 0x044ff00000001824 */
[C---:B------:R-:W-:Y:S08]  /*2be0*/  HMMA.16816.F32 R28, R204.reuse, R82, R28 ;  /* 0x00000052cc1c723c */ /* 0x040ff0000000181c */
[C---:B---3--:R-:W-:Y:S08]  /*2bf0*/  HMMA.16816.F32 R24, R204.reuse, R76, R24 ;  /* 0x0000004ccc18723c */ /* 0x048ff00000001818 */
[----:B------:R-:W-:Y:S01]  /*2c00*/  HMMA.16816.F32 R20, R204, R78, R20 ;  /* 0x0000004ecc14723c */ /* 0x000fe20000001814 */
[----:B------:R-:W-:Y:S06]  /*2c10*/  BAR.SYNC.DEFER_BLOCKING 0x0 ;  /* 0x0000000000007b1d */ /* 0x000fec0000010000 */
[----:B------:R-:W-:Y:S05]  /*2c20*/  @P1 BRA `(.L_x_25) ;  /* 0x0000047000001947 */ /* 0x000fea0003800000 */
[----:B------:R-:W-:Y:S01]  /*2c30*/  ULEA UR4, UR6, UR10, 0x7 ;  /* 0x0000000a06047291 */ /* 0x000fe2000f8e383f */
[----:B------:R-:W-:-:S05]  /*2c40*/  IMAD.MOV.U32 R239, RZ, RZ, RZ ;  /* 0x000000ffffef7224 */ /* 0x000fca00078e00ff */
        /* <DEDUP_REMOVED lines=11> */
[----:B------:R-:W-:Y:S02]  /*2d00*/  SEL R86, RZ, 0x10, P3 ;  /* 0x00000010ff567807 */ /* 0x000fe40001800000 */
[----:B------:R-:W-:Y:S01]  /*2d10*/  SHF.L.U64.HI R78, R33, 0x1, R35 ;  /* 0x00000001214e7819 */ /* 0x000fe20000010223 */
[----:B------:R-:W-:Y:S01]  /*2d20*/  IMAD R240, R3, c[0x0][0x2b8], R240 ;  /* 0x0000ae0003f07a24 */ /* 0x000fe200078e02f0 */
[----:B------:R-:W-:Y:S02]  /*2d30*/  IADD3 R88, -R86, 0x10, RZ ;  /* 0x0000001056587810 */ /* 0x000fe40007ffe1ff */
[----:B------:R-:W-:Y:S02]  /*2d40*/  SHF.L.U64.HI R7, R32, 0x1, R34 ;  /* 0x0000000120077819 */ /* 0x000fe40000010222 */
[----:B------:R-:W-:-:S02]  /*2d50*/  SHF.R.S32.HI R3, RZ, 0x1f, R240 ;  /* 0x0000001fff037819 */ /* 0x000fc400000114f0 */
        /* <DEDUP_REMOVED lines=8> */
[----:B------:R-:W-:Y:S02]  /*2de0*/  IADD3 R81, P1, R76, UR20, RZ ;  /* 0x000000144c517c10 */ /* 0x000fe4000ff3e0ff */
[----:B------:R-:W-:Y:S01]  /*2df0*/  SEL R76, RZ, 0x10, P4 ;  /* 0x00000010ff4c7807 */ /* 0x000fe20002000000 */
[----:B------:R-:W-:-:S03]  /*2e00*/  IMAD R3, R239, c[0x0][0x1f4], R3 ;  /* 0x00007d00ef037a24 */ /* 0x000fc600078e0203 */
[----:B------:R-:W-:Y:S02]  /*2e10*/  IADD3 R90, -R76, 0x10, RZ ;  /* 0x000000104c5a7810 */ /* 0x000fe40007ffe1ff */
[----:B------:R-:W-:Y:S01]  /*2e20*/  IADD3.X R3, R77, UR18, R3, P1, !PT ;  /* 0x000000124d037c10 */ /* 0x000fe20008ffe403 */
[----:B------:R-:W-:Y:S01]  /*2e30*/  IMAD.SHL.U32 R77, R33, 0x2, RZ ;  /* 0x00000002214d7824 */ /* 0x000fe200078e00ff */
[C---:B------:R-:W-:Y:S02]  /*2e40*/  LEA R80, P1, R81.reuse, c[0x0][0x1c8], 0x1 ;  /* 0x0000720051507a11 */ /* 0x040fe400078208ff */
[----:B------:R-:W-:Y:S02]  /*2e50*/  LOP3.LUT R90, R90, 0xf, RZ, 0xc0, !PT ;  /* 0x0000000f5a5a7812 */ /* 0x000fe400078ec0ff */
[----:B------:R-:W-:Y:S01]  /*2e60*/  LEA.HI.X R81, R81, c[0x0][0x1cc], R3, 0x1, P1 ;  /* 0x0000730051517a11 */ /* 0x000fe200008f0c03 */
[----:B------:R-:W1:Y:S01]  /*2e70*/  SHFL.IDX PT, R89, R80, 0x3, 0x181f ;  /* 0x00781f0050597f89 */ /* 0x000e6200000e0000 */
[----:B------:R-:W-:-:S03]  /*2e80*/  IMAD.SHL.U32 R3, R32, 0x2, RZ ;  /* 0x0000000220037824 */ /* 0x000fc600078e00ff */
[----:B------:R-:W2:Y:S04]  /*2e90*/  SHFL.IDX PT, R79, R81, 0x3, 0x181f ;  /* 0x00781f00514f7f89 */ /* 0x000ea800000e0000 */
[----:B------:R-:W3:Y:S04]  /*2ea0*/  SHFL.IDX PT, R84, R80, RZ, 0x181f ;  /* 0x00181fff50547589 */ /* 0x000ee800000e0000 */
[----:B------:R-:W4:Y:S04]  /*2eb0*/  SHFL.IDX PT, R82, R80, 0x1, 0x181f ;  /* 0x00381f0050527f89 */ /* 0x000f2800000e0000 */
[----:B------:R-:W5:Y:S04]  /*2ec0*/  SHFL.IDX PT, R85, R81, RZ, 0x181f ;  /* 0x00181fff51557589 */ /* 0x000f6800000e0000 */
[----:B------:R-:W5:Y:S04]  /*2ed0*/  SHFL.IDX PT, R80, R80, 0x2, 0x181f ;  /* 0x00581f0050507f89 */ /* 0x000f6800000e0000 */
[----:B------:R-:W5:Y:S01]  /*2ee0*/  SHFL.IDX PT, R83, R81, 0x1, 0x181f ;  /* 0x00381f0051537f89 */ /* 0x000f6200000e0000 */
[----:B-1----:R-:W-:-:S03]  /*2ef0*/  IADD3 R90, P2, P1, R90, R89, R77 ;  /* 0x000000595a5a7210 */ /* 0x002fc6000795e04d */
[----:B------:R-:W1:Y:S01]  /*2f00*/  SHFL.IDX PT, R81, R81, 0x2, 0x181f ;  /* 0x00581f0051517f89 */ /* 0x000e6200000e0000 */
[--C-:B--2---:R-:W-:Y:S02]  /*2f10*/  IADD3.X R91, RZ, R79, R78.reuse, P2, P1 ;  /* 0x0000004fff5b7210 */ /* 0x104fe400017e244e */
[----:B------:R-:W-:Y:S02]  /*2f20*/  IADD3 R88, P2, P1, R88, R89, R3 ;  /* 0x0000005958587210 */ /* 0x000fe4000795e003 */
[C---:B---3--:R-:W-:Y:S02]  /*2f30*/  IADD3 R92, P5, R84.reuse, R77, RZ ;  /* 0x0000004d545c7210 */ /* 0x048fe40007fbe0ff */
[--C-:B------:R-:W-:Y:S02]  /*2f40*/  IADD3.X R89, RZ, R79, R7.reuse, P2, P1 ;  /* 0x0000004fff597210 */ /* 0x100fe400017e2407 */
[----:B------:R-:W-:Y:S02]  /*2f50*/  IADD3 R94, P2, R84, R3, RZ ;  /* 0x00000003545e7210 */ /* 0x000fe40007f5e0ff */
[C---:B----4-:R-:W-:Y:S01]  /*2f60*/  IADD3 R84, P1, R82.reuse, R77, RZ ;  /* 0x0000004d52547210 */ /* 0x050fe20007f3e0ff */
[C---:B-----5:R-:W-:Y:S01]  /*2f70*/  IMAD.X R93, R85.reuse, 0x1, R78, P5 ;  /* 0x00000001555d7824 */ /* 0x060fe200028e064e */
[----:B------:R-:W-:Y:S01]  /*2f80*/  IADD3 R82, P5, R82, R3, RZ ;  /* 0x0000000352527210 */ /* 0x000fe20007fbe0ff */
[----:B------:R-:W-:Y:S01]  /*2f90*/  IMAD.X R95, R85, 0x1, R7, P2 ;  /* 0x00000001555f7824 */ /* 0x000fe200010e0607 */
[----:B------:R-:W-:-:S02]  /*2fa0*/  IADD3 R96, P2, R80, R77, RZ ;  /* 0x0000004d50607210 */ /* 0x000fc40007f5e0ff */
[----:B------:R2:W-:Y:S01]  /*2fb0*/  LDGSTS.E.BYPASS.LTC128B.128 [R241+0x8100], [R92.64], !P4 ;  /* 0x081000005cf17fae */ /* 0x0005e2000e101d4c */
[C-C-:B------:R-:W-:Y:S01]  /*2fc0*/  IMAD.X R85, R83.reuse, 0x1, R78.reuse, P1 ;  /* 0x0000000153557824 */ /* 0x140fe200008e064e */
[----:B------:R-:W-:Y:S01]  /*2fd0*/  IADD3 R80, P1, R80, R3, RZ ;  /* 0x0000000350507210 */ /* 0x000fe20007f3e0ff */
[--C-:B------:R-:W-:Y:S01]  /*2fe0*/  IMAD.X R83, R83, 0x1, R7.reuse, P5 ;  /* 0x0000000153537824 */ /* 0x100fe200028e0607 */
[----:B------:R-:W-:Y:S01]  /*2ff0*/  ISETP.NE.U32.AND P5, PT, R76, RZ, PT ;  /* 0x000000ff4c00720c */ /* 0x000fe20003fa5070 */
[C---:B-1----:R-:W-:Y:S01]  /*3000*/  IMAD.X R97, R81.reuse, 0x1, R78, P2 ;  /* 0x0000000151617824 */ /* 0x042fe200010e064e */
[----:B------:R-:W-:Y:S01]  /*3010*/  ISETP.NE.U32.AND P2, PT, R86, RZ, PT ;  /* 0x000000ff5600720c */ /* 0x000fe20003f45070 */
[----:B------:R-:W-:Y:S01]  /*3020*/  IMAD.X R81, R81, 0x1, R7, P1 ;  /* 0x0000000151517824 */ /* 0x000fe200008e0607 */
[----:B------:R2:W-:Y:S04]  /*3030*/  LDGSTS.E.BYPASS.LTC128B.128 [R241+0xc100], [R94.64], !P3 ;  /* 0x0c1000005ef17fae */ /* 0x0005e8000d901d4c */
[----:B------:R2:W-:Y:S04]  /*3040*/  LDGSTS.E.BYPASS.LTC128B.128 [R241+0x9100], [R84.64], !P4 ;  /* 0x0910000054f17fae */ /* 0x0005e8000e101d4c */
[----:B------:R2:W-:Y:S04]  /*3050*/  LDGSTS.E.BYPASS.LTC128B.128 [R241+0xd100], [R82.64], !P3 ;  /* 0x0d10000052f17fae */ /* 0x0005e8000d901d4c */
[----:B------:R2:W-:Y:S04]  /*3060*/  LDGSTS.E.BYPASS.LTC128B.128 [R241+0xa100], [R96.64], !P4 ;  /* 0x0a10000060f17fae */ /* 0x0005e8000e101d4c */
[----:B------:R2:W-:Y:S04]  /*3070*/  LDGSTS.E.BYPASS.LTC128B.128 [R241+0xe100], [R80.64], !P3 ;  /* 0x0e10000050f17fae */ /* 0x0005e8000d901d4c */
[----:B------:R2:W-:Y:S04]  /*3080*/  LDGSTS.E.BYPASS.LTC128B.128.ZFILL [R241+0xb100], [R90.64], P5 ;  /* 0x0b1000005af17fae */ /* 0x0005e8000a941d4c */
[----:B------:R2:W-:Y:S02]  /*3090*/  LDGSTS.E.BYPASS.LTC128B.128.ZFILL [R241+0xf100], [R88.64], P2 ;  /* 0x0f10000058f17fae */ /* 0x0005e40009141d4c */
.L_x_25:
[----:B------:R-:W-:Y:S01]  /*30a0*/  LOP3.LUT R6, R6, 0xffffffe0, RZ, 0xc0, !PT ;  /* 0xffffffe006067812 */ /* 0x000fe200078ec0ff */
[----:B------:R-:W-:Y:S01]  /*30b0*/  IMAD.MOV.U32 R76, RZ, RZ, -0x2 ;  /* 0xfffffffeff4c7424 */ /* 0x000fe200078e00ff */
[----:B------:R-:W0:Y:S01]  /*30c0*/  LDGDEPBAR ;  /* 0x00000000000079af */ /* 0x000e220000000000 */
[----:B------:R-:W-:-:S02]  /*30d0*/  IMAD.SHL.U32 R236, R4, 0x2, RZ ;  /* 0x0000000204ec7824 */ /* 0x000fc400078e00ff */
[----:B------:R-:W-:Y:S02]  /*30e0*/  IMAD.IADD R5, R5, 0x1, -R6 ;  /* 0x0000000105057824 */ /* 0x000fe400078e0a06 */
[--C-:B------:R-:W-:Y:S01]  /*30f0*/  IMAD R234, R2, 0x2, R236.reuse ;  /* 0x0000000202ea7824 */ /* 0x100fe200078e02ec */
[----:B--2---:R-:W-:Y:S01]  /*3100*/  LDSM.16.MT88.4 R96, [R236+0x4100] ;  /* 0x00410000ec60783b */ /* 0x004fe20000004200 */
[C---:B------:R-:W-:Y:S01]  /*3110*/  IMAD R233, R0.reuse, 0x2, R236 ;  /* 0x0000000200e97824 */ /* 0x040fe200078e02ec */
[----:B------:R-:W-:Y:S01]  /*3120*/  SHF.R.S32.HI R3, RZ, 0x1f, R5 ;  /* 0x0000001fff037819 */ /* 0x000fe20000011405 */
[----:B------:R-:W-:Y:S01]  /*3130*/  IMAD R232, R0, 0x2, R234 ;  /* 0x0000000200e87824 */ /* 0x000fe200078e02ea */
[----:B------:R-:W-:Y:S02]  /*3140*/  LDSM.16.MT88.4 R124, [R236+0x100] ;  /* 0x00010000ec7c783b */ /* 0x000fe40000004200 */
[----:B------:R-:W-:Y:S02]  /*3150*/  LEA.HI R3, R3, R5, RZ, 0x2 ;  /* 0x0000000503037211 */ /* 0x000fe400078f10ff */
[----:B------:R-:W-:Y:S02]  /*3160*/  LDSM.16.MT88.4 R88, [R232+0x100] ;  /* 0x00010000e858783b */ /* 0x000fe40000004200 */
[----:B------:R-:W-:-:S02]  /*3170*/  LOP3.LUT R3, R3, 0x7ffffffc, RZ, 0xc0, !PT ;  /* 0x7ffffffc03037812 */ /* 0x000fc400078ec0ff */
[----:B------:R-:W-:Y:S03]  /*3180*/  LDSM.16.MT88.4 R80, [R233+0x100] ;  /* 0x00010000e950783b */ /* 0x000fe60000004200 */
[----:B------:R-:W-:Y:S01]  /*3190*/  IMAD.IADD R3, R5, 0x1, -R3 ;  /* 0x0000000105037824 */ /* 0x000fe200078e0a03 */
[----:B------:R-:W-:Y:S03]  /*31a0*/  LDSM.16.MT88.4 R100, [R234+0x4100] ;  /* 0x00410000ea64783b */ /* 0x000fe60000004200 */
[----:B------:R-:W-:Y:S01]  /*31b0*/  IMAD R76, R3, R76, UR15 ;  /* 0x0000000f034c7e24 */ /* 0x000fe2000f8e024c */
[----:B------:R-:W-:Y:S04]  /*31c0*/  LDSM.16.MT88.4 R108, [R233+0x4100] ;  /* 0x00410000e96c783b */ /* 0x000fe80000004200 */
[----:B------:R-:W-:-:S02]  /*31d0*/  ISETP.GT.AND P1, PT, R76, 0x1, PT ;  /* 0x000000014c00780c */ /* 0x000fc40003f24270 */
[C---:B------:R-:W-:Y:S02]  /*31e0*/  ISETP.GT.AND P5, PT, R76.reuse, RZ, PT ;  /* 0x000000ff4c00720c */ /* 0x040fe40003fa4270 */
[----:B------:R-:W-:Y:S02]  /*31f0*/  FSEL R19, R19, -INF , P1 ;  /* 0xff80000013137808 */ /* 0x000fe40000800000 */
[----:B------:R-:W-:Y:S02]  /*3200*/  FSEL R3, R17, -INF , P1 ;  /* 0xff80000011037808 */ /* 0x000fe40000800000 */
[----:B------:R-:W-:Y:S02]  /*3210*/  ISETP.GT.AND P1, PT, R76, 0x9, PT ;  /* 0x000000094c00780c */ /* 0x000fe40003f24270 */
[----:B------:R-:W-:Y:S02]  /*3220*/  FSEL R18, R18, -INF , P5 ;  /* 0xff80000012127808 */ /* 0x000fe40002800000 */
[----:B------:R-:W-:-:S02]  /*3230*/  FSEL R15, R15, -INF , P1 ;  /* 0xff8000000f0f7808 */ /* 0x000fc40000800000 */
[----:B------:R-:W-:Y:S02]  /*3240*/  FSEL R13, R13, -INF , P1 ;  /* 0xff8000000d0d7808 */ /* 0x000fe40000800000 */
[----:B------:R-:W-:Y:S02]  /*3250*/  FSEL R16, R16, -INF , P5 ;  /* 0xff80000010107808 */ /* 0x000fe40002800000 */
[C---:B------:R-:W-:Y:S02]  /*3260*/  ISETP.GT.AND P1, PT, R76.reuse, 0x11, PT ;  /* 0x000000114c00780c */ /* 0x040fe40003f24270 */
[C---:B------:R-:W-:Y:S02]  /*3270*/  ISETP.GT.AND P5, PT, R76.reuse, 0x10, PT ;  /* 0x000000104c00780c */ /* 0x040fe40003fa4270 */
        /* <DEDUP_REMOVED lines=11> */
[----:B------:R-:W-:Y:S02]  /*3330*/  ISETP.GT.AND P1, PT, R76, 0x28, PT ;  /* 0x000000284c00780c */ /* 0x000fe40003f24270 */
[----:B------:R-:W-:Y:S02]  /*3340*/  FSEL R208, R68, -INF , P5 ;  /* 0xff80000044d07808 */ /* 0x000fe40002800000 */
[----:B------:R-:W-:-:S02]  /*3350*/  ISETP.GT.AND P2, PT, R76, 0x18, PT ;  /* 0x000000184c00780c */ /* 0x000fc40003f44270 */
[----:B------:R-:W-:Y:S02]  /*3360*/  FMNMX.FTZ R68, R16, R3, !PT ;  /* 0x0000000310447209 */ /* 0x000fe40007810000 */
[----:B------:R-:W-:Y:S02]  /*3370*/  FSEL R203, R64, -INF , P1 ;  /* 0xff80000040cb7808 */ /* 0x000fe40000800000 */
[----:B------:R-:W-:Y:S02]  /*3380*/  FSEL R9, R74, -INF , P2 ;  /* 0xff8000004a097808 */ /* 0x000fe40001000000 */
[----:B------:R-:W-:Y:S02]  /*3390*/  FSEL R6, R72, -INF , P2 ;  /* 0xff80000048067808 */ /* 0x000fe40001000000 */
[----:B------:R-:W-:Y:S01]  /*33a0*/  FMNMX.FTZ R64, R17, R68, !PT ;  /* 0x0000004411407209 */ /* 0x000fe20007810000 */
[----:B------:R-:W-:Y:S01]  /*33b0*/  LDSM.16.MT88.4 R72, [R234+0x100] ;  /* 0x00010000ea48783b */ /* 0x000fe20000004200 */
[----:B------:R-:W-:-:S02]  /*33c0*/  ISETP.GT.AND P2, PT, R76, 0x21, PT ;  /* 0x000000214c00780c */ /* 0x000fc40003f44270 */
[----:B------:R-:W-:Y:S02]  /*33d0*/  FSEL R195, R70, -INF , P5 ;  /* 0xff80000046c37808 */ /* 0x000fe40002800000 */
[C---:B------:R-:W-:Y:S02]  /*33e0*/  ISETP.GT.AND P5, PT, R76.reuse, 0x30, PT ;  /* 0x000000304c00780c */ /* 0x040fe40003fa4270 */
[----:B------:R-:W-:Y:S02]  /*33f0*/  FMNMX.FTZ R64, R13, R64, !PT ;  /* 0x000000400d407209 */ /* 0x000fe40007810000 */
[----:B------:R-:W-:Y:S02]  /*3400*/  FSEL R200, R71, -INF , P2 ;  /* 0xff80000047c87808 */ /* 0x000fe40001000000 */
[----:B------:R-:W-:Y:S02]  /*3410*/  FSEL R202, R69, -INF , P2 ;  /* 0xff80000045ca7808 */ /* 0x000fe40001000000 */
[----:B------:R-:W-:-:S02]  /*3420*/  ISETP.GT.AND P2, PT, R76, 0x29, PT ;  /* 0x000000294c00780c */ /* 0x000fc40003f44270 */
[----:B------:R-:W-:Y:S02]  /*3430*/  FSEL R150, R62, -INF , P5 ;  /* 0xff8000003e967808 */ /* 0x000fe40002800000 */
[----:B------:R-:W-:Y:S02]  /*3440*/  FMNMX.FTZ R62, R7, R64, !PT ;  /* 0x00000040073e7209 */ /* 0x000fe40007810000 */
[----:B------:R-:W-:Y:S02]  /*3450*/  FSEL R194, R66, -INF , P1 ;  /* 0xff80000042c27808 */ /* 0x000fe40000800000 */
[----:B------:R-:W-:Y:S02]  /*3460*/  FSEL R193, R67, -INF , P2 ;  /* 0xff80000043c17808 */ /* 0x000fe40001000000 */
[----:B------:R-:W-:Y:S02]  /*3470*/  FSEL R201, R65, -INF , P2 ;  /* 0xff80000041c97808 */ /* 0x000fe40001000000 */
[----:B------:R-:W-:-:S02]  /*3480*/  ISETP.GT.AND P2, PT, R76, 0x31, PT ;  /* 0x000000314c00780c */ /* 0x000fc40003f44270 */
[----:B------:R-:W-:Y:S02]  /*3490*/  ISETP.GT.AND P1, PT, R76, 0x38, PT ;  /* 0x000000384c00780c */ /* 0x000fe40003f24270 */
[----:B------:R-:W-:Y:S02]  /*34a0*/  FMNMX.FTZ R62, R5, R62, !PT ;  /* 0x0000003e053e7209 */ /* 0x000fe40007810000 */
[----:B------:R-:W-:Y:S02]  /*34b0*/  FSEL R151, R63, -INF , P2 ;  /* 0xff8000003f977808 */ /* 0x000fe40001000000 */
[----:B------:R-:W-:Y:S02]  /*34c0*/  FSEL R146, R61, -INF , P2 ;  /* 0xff8000003d927808 */ /* 0x000fe40001000000 */
[----:B------:R-:W-:Y:S02]  /*34d0*/  FSEL R148, R56, -INF , P1 ;  /* 0xff80000038947808 */ /* 0x000fe40000800000 */
[----:B------:R-:W-:-:S02]  /*34e0*/  ISETP.GT.AND P2, PT, R76, 0x39, PT ;  /* 0x000000394c00780c */ /* 0x000fc40003f44270 */
[----:B------:R-:W-:Y:S02]  /*34f0*/  FMNMX.FTZ R56, R6, R62, !PT ;  /* 0x0000003e06387209 */ /* 0x000fe40007810000 */
[----:B------:R-:W-:Y:S02]  /*3500*/  FSEL R147, R57, -INF , P2 ;  /* 0xff80000039937808 */ /* 0x000fe40001000000 */
[----:B------:R-:W-:Y:S02]  /*3510*/  FMNMX.FTZ R56, R12, R56, !PT ;  /* 0x000000380c387209 */ /* 0x000fe40007810000 */
[----:B------:R-:W-:Y:S02]  /*3520*/  FMNMX.FTZ R57, R18, R19, !PT ;  /* 0x0000001312397209 */ /* 0x000fe40007810000 */
[----:B------:R-:W-:Y:S02]  /*3530*/  FSEL R191, R59, -INF , P2 ;  /* 0xff8000003bbf7808 */ /* 0x000fe40001000000 */
[----:B------:R-:W-:-:S02]  /*3540*/  ISETP.GT.AND P2, PT, R76, 0x40, PT ;  /* 0x000000404c00780c */ /* 0x000fc40003f44270 */
[----:B------:R-:W-:Y:S02]  /*3550*/  FMNMX.FTZ R56, R208, R56, !PT ;  /* 0x00000038d0387209 */ /* 0x000fe40007810000 */
[----:B------:R-:W-:Y:S02]  /*3560*/  FMNMX.FTZ R57, R14, R57, !PT ;  /* 0x000000390e397209 */ /* 0x000fe40007810000 */
[----:B------:R-:W-:Y:S02]  /*3570*/  FSEL R192, R58, -INF , P1 ;  /* 0xff8000003ac07808 */ /* 0x000fe40000800000 */
[----:B------:R-:W-:Y:S02]  /*3580*/  FSEL R190, R52, -INF , P2 ;  /* 0xff80000034be7808 */ /* 0x000fe40001000000 */
[----:B------:R-:W-:Y:S02]  /*3590*/  ISETP.GT.AND P1, PT, R76, 0x41, PT ;  /* 0x000000414c00780c */ /* 0x000fe40003f24270 */
[----:B------:R-:W-:-:S02]  /*35a0*/  FSEL R161, R54, -INF , P2 ;  /* 0xff80000036a17808 */ /* 0x000fc40001000000 */
[----:B------:R-:W-:Y:S02]  /*35b0*/  FMNMX.FTZ R52, R202, R56, !PT ;  /* 0x00000038ca347209 */ /* 0x000fe40007810000 */
[----:B------:R-:W-:Y:S02]  /*35c0*/  FMNMX.FTZ R54, R15, R57, !PT ;  /* 0x000000390f367209 */ /* 0x000fe40007810000 */
[----:B------:R-:W-:Y:S02]  /*35d0*/  FSEL R160, R53, -INF , P1 ;  /* 0xff80000035a07808 */ /* 0x000fe40000800000 */
[----:B------:R-:W-:Y:S02]  /*35e0*/  FMNMX.FTZ R52, R203, R52, !PT ;  /* 0x00000034cb347209 */ /* 0x000fe40007810000 */
[----:B------:R-:W-:Y:S02]  /*35f0*/  FMNMX.FTZ R53, R10, R54, !PT ;  /* 0x000000360a357209 */ /* 0x000fe40007810000 */
[----:B------:R-:W-:-:S02]  /*3600*/  ISETP.GT.AND P2, PT, R76, 0x48, PT ;  /* 0x000000484c00780c */ /* 0x000fc40003f44270 */
[----:B------:R-:W-:Y:S02]  /*3610*/  FSEL R145, R60, -INF , P5 ;  /* 0xff8000003c917808 */ /* 0x000fe40002800000 */
[----:B------:R-:W-:Y:S02]  /*3620*/  FMNMX.FTZ R52, R201, R52, !PT ;  /* 0x00000034c9347209 */ /* 0x000fe40007810000 */
[----:B------:R-:W-:Y:S02]  /*3630*/  FMNMX.FTZ R53, R11, R53, !PT ;  /* 0x000000350b357209 */ /* 0x000fe40007810000 */
[----:B------:R-:W-:Y:S02]  /*3640*/  FSEL R162, R55, -INF , P1 ;  /* 0xff80000037a27808 */ /* 0x000fe40000800000 */
[----:B------:R-:W-:Y:S02]  /*3650*/  FSEL R189, R48, -INF , P2 ;  /* 0xff80000030bd7808 */ /* 0x000fe40001000000 */
[----:B------:R-:W-:-:S02]  /*3660*/  ISETP.GT.AND P1, PT, R76, 0x49, PT ;  /* 0x000000494c00780c */ /* 0x000fc40003f24270 */
[----:B------:R-:W-:Y:S02]  /*3670*/  FSEL R164, R50, -INF , P2 ;  /* 0xff80000032a47808 */ /* 0x000fe40001000000 */
[----:B------:R-:W-:Y:S02]  /*3680*/  FMNMX.FTZ R48, R145, R52, !PT ;  /* 0x0000003491307209 */ /* 0x000fe40007810000 */
[----:B------:R-:W-:Y:S02]  /*3690*/  FMNMX.FTZ R50, R9, R53, !PT ;  /* 0x0000003509327209 */ /* 0x000fe40007810000 */
[----:B------:R-:W-:Y:S02]  /*36a0*/  FSEL R159, R49, -INF , P1 ;  /* 0xff800000319f7808 */ /* 0x000fe40000800000 */
[----:B------:R-:W-:Y:S02]  /*36b0*/  FMNMX.FTZ R48, R146, R48, !PT ;  /* 0x0000003092307209 */ /* 0x000fe40007810000 */
[----:B------:R-:W-:-:S02]  /*36c0*/  FMNMX.FTZ R49, R8, R50, !PT ;  /* 0x0000003208317209 */ /* 0x000fc40007810000 */
[----:B------:R-:W-:Y:S02]  /*36d0*/  ISETP.GT.AND P2, PT, R76, 0x50, PT ;  /* 0x000000504c00780c */ /* 0x000fe40003f44270 */
        /* <DEDUP_REMOVED lines=44> */
[----:B------:R-:W-:Y:S01]  /*39a0*/  FSEL R155, R29, -INF , P1 ;  /* 0xff8000001d9b7808 */ /* 0x000fe20000800000 */
[----:B------:R-:W-:Y:S01]  /*39b0*/  LDSM.16.MT88.4 R36, [R234+0x4900] ;  /* 0x00490000ea24783b */ /* 0x000fe20000004200 */
[----:B------:R-:W-:Y:S02]  /*39c0*/  FMNMX.FTZ R28, R157, R28, !PT ;  /* 0x0000001c9d1c7209 */ /* 0x000fe40007810000 */
[----:B------:R-:W-:-:S02]  /*39d0*/  FMNMX.FTZ R29, R165, R30, !PT ;  /* 0x0000001ea51d7209 */ /* 0x000fc40007810000 */
[----:B------:R-:W-:Y:S02]  /*39e0*/  FSEL R149, R31, -INF , P1 ;  /* 0xff8000001f957808 */ /* 0x000fe40000800000 */
[----:B------:R-:W-:Y:S02]  /*39f0*/  ISETP.GT.AND P1, PT, R76, 0x70, PT ;  /* 0x000000704c00780c */ /* 0x000fe40003f24270 */
[----:B------:R-:W-:Y:S02]  /*3a00*/  FMNMX.FTZ R28, R156, R28, !PT ;  /* 0x0000001c9c1c7209 */ /* 0x000fe40007810000 */
[----:B------:R-:W-:Y:S02]  /*3a10*/  FMNMX.FTZ R29, R180, R29, !PT ;  /* 0x0000001db41d7209 */ /* 0x000fe40007810000 */
[----:B------:R-:W-:Y:S02]  /*3a20*/  ISETP.GT.AND P5, PT, R76, 0x71, PT ;  /* 0x000000714c00780c */ /* 0x000fe40003fa4270 */
[----:B------:R-:W-:-:S02]  /*3a30*/  FSEL R144, R24, -INF , P1 ;  /* 0xff80000018907808 */ /* 0x000fc40000800000 */
[----:B------:R-:W-:Y:S02]  /*3a40*/  FMNMX.FTZ R28, R155, R28, !PT ;  /* 0x0000001c9b1c7209 */ /* 0x000fe40007810000 */
[----:B------:R-:W-:Y:S02]  /*3a50*/  FMNMX.FTZ R29, R167, R29, !PT ;  /* 0x0000001da71d7209 */ /* 0x000fe40007810000 */
[----:B------:R-:W-:Y:S02]  /*3a60*/  ISETP.GT.AND P2, PT, R76, 0x78, PT ;  /* 0x000000784c00780c */ /* 0x000fe40003f44270 */
[----:B------:R-:W-:Y:S02]  /*3a70*/  FSEL R135, R25, -INF , P5 ;  /* 0xff80000019877808 */ /* 0x000fe40002800000 */
[----:B------:R-:W-:Y:S02]  /*3a80*/  FMNMX.FTZ R28, R144, R28, !PT ;  /* 0x0000001c901c7209 */ /* 0x000fe40007810000 */
[----:B------:R-:W-:-:S02]  /*3a90*/  FMNMX.FTZ R29, R166, R29, !PT ;  /* 0x0000001da61d7209 */ /* 0x000fc40007810000 */
[----:B------:R-:W-:Y:S02]  /*3aa0*/  FSEL R66, R26, -INF , P1 ;  /* 0xff8000001a427808 */ /* 0x000fe40000800000 */
[----:B------:R-:W-:Y:S02]  /*3ab0*/  ISETP.GT.AND P1, PT, R76, 0x79, PT ;  /* 0x000000794c00780c */ /* 0x000fe40003f24270 */
[----:B------:R-:W-:Y:S02]  /*3ac0*/  FSEL R134, R20, -INF , P2 ;  /* 0xff80000014867808 */ /* 0x000fe40001000000 */
[----:B------:R-:W-:Y:S02]  /*3ad0*/  FMNMX.FTZ R28, R135, R28, !PT ;  /* 0x0000001c871c7209 */ /* 0x000fe40007810000 */
[----:B------:R-:W-:Y:S02]  /*3ae0*/  FMNMX.FTZ R29, R163, R29, !PT ;  /* 0x0000001da31d7209 */ /* 0x000fe40007810000 */
[----:B------:R-:W-:-:S02]  /*3af0*/  FSEL R67, R21, -INF , P1 ;  /* 0xff80000015437808 */ /* 0x000fc40000800000 */
[----:B------:R-:W-:Y:S02]  /*3b00*/  FMNMX.FTZ R20, R134, R28, !PT ;  /* 0x0000001c86147209 */ /* 0x000fe40007810000 */
[----:B------:R-:W-:Y:S02]  /*3b10*/  FMNMX.FTZ R24, R154, R29, !PT ;  /* 0x0000001d9a187209 */ /* 0x000fe40007810000 */
[----:B------:R-:W-:Y:S01]  /*3b20*/  FMNMX.FTZ R20, R67, R20, !PT ;  /* 0x0000001443147209 */ /* 0x000fe20007810000 */
[----:B------:R-:W-:Y:S01]  /*3b30*/  LDSM.16.MT88.4 R28, [R233+0x4900] ;  /* 0x00490000e91c783b */ /* 0x000fe20000004200 */
[----:B------:R-:W-:Y:S02]  /*3b40*/  FMNMX.FTZ R24, R153, R24, !PT ;  /* 0x0000001899187209 */ /* 0x000fe40007810000 */
[----:B------:R-:W-:Y:S01]  /*3b50*/  FSEL R65, R27, -INF , P5 ;  /* 0xff8000001b417808 */ /* 0x000fe20002800000 */
[----:B------:R-:W1:Y:S01]  /*3b60*/  SHFL.BFLY PT, R21, R20, 0x2, 0x1f ;  /* 0x0c401f0014157f89 */ /* 0x000e6200000e0000 */
[----:B------:R-:W-:-:S02]  /*3b70*/  FMNMX.FTZ R24, R152, R24, !PT ;  /* 0x0000001898187209 */ /* 0x000fc40007810000 */
[----:B------:R-:W-:Y:S02]  /*3b80*/  FSEL R64, R22, -INF , P2 ;  /* 0xff80000016407808 */ /* 0x000fe40001000000 */
[----:B------:R-:W-:Y:S02]  /*3b90*/  FMNMX.FTZ R24, R149, R24, !PT ;  /* 0x0000001895187209 */ /* 0x000fe40007810000 */
[----:B------:R-:W-:Y:S02]  /*3ba0*/  FSEL R62, R23, -INF , P1 ;  /* 0xff800000173e7808 */ /* 0x000fe40000800000 */
[----:B------:R-:W-:-:S04]  /*3bb0*/  FMNMX.FTZ R24, R66, R24, !PT ;  /* 0x0000001842187209 */ /* 0x000fc80007810000 */
[----:B------:R-:W-:Y:S02]  /*3bc0*/  FMNMX.FTZ R22, R65, R24, !PT ;  /* 0x0000001841167209 */ /* 0x000fe40007810000 */
[----:B------:R-:W-:Y:S02]  /*3bd0*/  LDSM.16.MT88.4 R24, [R236+0x900] ;  /* 0x00090000ec18783b */ /* 0x000fe40000004200 */
        /* <DEDUP_REMOVED lines=24> */
[----:B------:R-:W1:Y:S01]  /*3d60*/  LDSM.16.MT88.4 R4, [R232+0x4100] ;  /* 0x00410000e804783b */ /* 0x000e620000004200 */
[----:B------:R-:W2:Y:S01]  /*3d70*/  MUFU.EX2 R59, R59 ;  /* 0x0000003b003b7308 */ /* 0x000ea20000000800 */
[----:B------:R-:W-:-:S02]  /*3d80*/  FFMA.FTZ R47, R208, c[0x0][0x2d0], -R133 ;  /* 0x0000b400d02f7a23 */ /* 0x000fc40000010885 */
[----:B------:R-:W-:Y:S01]  /*3d90*/  FSEL R63, R63, RZ, P1 ;  /* 0x000000ff3f3f7208 */ /* 0x000fe20000800000 */
[--C-:B------:R-:W-:Y:S01]  /*3da0*/  FFMA.FTZ R44, R202, c[0x0][0x2d0], -R133.reuse ;  /* 0x0000b400ca2c7a23 */ /* 0x100fe20000010885 */
[----:B------:R-:W-:Y:S01]  /*3db0*/  PLOP3.LUT P1, PT, PT, PT, UP0, 0x40, 0x0 ;  /* 0x000000000000781c */ /* 0x000fe20003f2e808 */
[----:B------:R-:W-:Y:S02]  /*3dc0*/  FFMA.FTZ R43, R203, c[0x0][0x2d0], -R133 ;  /* 0x0000b400cb2b7a23 */ /* 0x000fe40000010885 */
[--C-:B------:R-:W-:Y:S01]  /*3dd0*/  FFMA.FTZ R61, R18, c[0x0][0x2d0], -R63.reuse ;  /* 0x0000b400123d7a23 */ /* 0x100fe2000001083f */
[----:B------:R-:W-:Y:S01]  /*3de0*/  MUFU.EX2 R57, R57 ;  /* 0x0000003900397308 */ /* 0x000fe20000000800 */
[--C-:B------:R-:W-:Y:S02]  /*3df0*/  FFMA.FTZ R60, R19, c[0x0][0x2d0], -R63.reuse ;  /* 0x0000b400133c7a23 */ /* 0x100fe4000001083f */
[--C-:B------:R-:W-:Y:S01]  /*3e00*/  FFMA.FTZ R55, R14, c[0x0][0x2d0], -R63.reuse ;  /* 0x0000b4000e377a23 */ /* 0x100fe2000001083f */
[----:B------:R-:W-:Y:S01]  /*3e10*/  LDSM.16.MT88.4 R16, [R233+0x900] ;  /* 0x00090000e910783b */ /* 0x000fe20000004200 */
[----:B------:R-:W-:-:S02]  /*3e20*/  FFMA.FTZ R54, R15, c[0x0][0x2d0], -R63 ;  /* 0x0000b4000f367a23 */ /* 0x000fc4000001083f */
[--C-:B------:R-:W-:Y:S01]  /*3e30*/  FFMA.FTZ R50, R10, c[0x0][0x2d0], -R63.reuse ;  /* 0x0000b4000a327a23 */ /* 0x100fe2000001083f */
[----:B------:R-:W3:Y:S01]  /*3e40*/  MUFU.EX2 R53, R53 ;  /* 0x0000003500357308 */ /* 0x000ee20000000800 */
[----:B------:R-:W4:Y:S01]  /*3e50*/  LDSM.16.MT88.4 R12, [R232+0x900] ;  /* 0x00090000e80c783b */ /* 0x000f220000004200 */
[--C-:B------:R-:W-:Y:S01]  /*3e60*/  FFMA.FTZ R49, R11, c[0x0][0x2d0], -R63.reuse ;  /* 0x0000b4000b317a23 */ /* 0x100fe2000001083f */
[----:B--2---:R-:W-:Y:S01]  /*3e70*/  F2FP.PACK_AB R112, R58, R59 ;  /* 0x0000003b3a70723e */ /* 0x004fe200000000ff */
[--C-:B------:R-:W-:Y:S02]  /*3e80*/  FFMA.FTZ R46, R9, c[0x0][0x2d0], -R63.reuse ;  /* 0x0000b400092e7a23 */ /* 0x100fe4000001083f */
[----:B------:R-:W-:Y:S02]  /*3e90*/  FFMA.FTZ R45, R8, c[0x0][0x2d0], -R63 ;  /* 0x0000b400082d7a23 */ /* 0x000fe4000001083f */
[----:B------:R-:W-:Y:S01]  /*3ea0*/  MUFU.EX2 R61, R61 ;  /* 0x0000003d003d7308 */ /* 0x000fe20000000800 */
[----:B------:R-:W2:Y:S01]  /*3eb0*/  LDSM.16.MT88.4 R8, [R236+0x4900] ;  /* 0x00490000ec08783b */ /* 0x000ea20000004200 */
[----:B------:R-:W-:-:S02]  /*3ec0*/  FFMA.FTZ R40, R201, c[0x0][0x2d0], -R133 ;  /* 0x0000b400c9287a23 */ /* 0x000fc40000010885 */
[--C-:B------:R-:W-:Y:S02]  /*3ed0*/  FFMA.FTZ R42, R195, c[0x0][0x2d0], -R63.reuse ;  /* 0x0000b400c32a7a23 */ /* 0x100fe4000001083f */
[--C-:B------:R-:W-:Y:S02]  /*3ee0*/  FFMA.FTZ R41, R200, c[0x0][0x2d0], -R63.reuse ;  /* 0x0000b400c8297a23 */ /* 0x100fe4000001083f */
[----:B------:R-:W5:Y:S01]  /*3ef0*/  MUFU.EX2 R60, R60 ;  /* 0x0000003c003c7308 */ /* 0x000f620000000800 */
        /* <DEDUP_REMOVED lines=10> */
[----:B-----5:R-:W-:Y:S01]  /*3fa0*/  F2FP.PACK_AB R113, R60, R61 ;  /* 0x0000003d3c71723e */ /* 0x020fe200000000ff */
[----:B------:R-:W-:-:S02]  /*3fb0*/  FFMA.FTZ R151, R151, c[0x0][0x2d0], -R63 ;  /* 0x0000b40097977a23 */ /* 0x000fc4000001083f */
[----:B------:R-:W-:Y:S02]  /*3fc0*/  FFMA.FTZ R192, R192, c[0x0][0x2d0], -R63 ;  /* 0x0000b400c0c07a23 */ /* 0x000fe4000001083f */
[----:B------:R-:W-:Y:S02]  /*3fd0*/  FFMA.FTZ R159, R159, c[0x0][0x2d0], -R133 ;  /* 0x0000b4009f9f7a23 */ /* 0x000fe40000010885 */
        /* <DEDUP_REMOVED lines=11> */
[----:B------:R-:W-:Y:S01]  /*4090*/  FFMA.FTZ R181, R181, c[0x0][0x2d0], -R133 ;  /* 0x0000b400b5b57a23 */ /* 0x000fe20000010885 */
        /* <DEDUP_REMOVED lines=12> */
[----:B------:R-:W3:Y:S01]  /*4160*/  MUFU.EX2 R50, R50 ;  /* 0x0000003200327308 */ /* 0x000ee20000000800 */
[--C-:B------:R-:W-:Y:S02]  /*4170*/  FFMA.FTZ R154, R154, c[0x0][0x2d0], -R63.reuse ;  /* 0x0000b4009a9a7a23 */ /* 0x100fe4000001083f */
[--C-:B------:R-:W-:Y:S02]  /*4180*/  FFMA.FTZ R153, R153, c[0x0][0x2d0], -R63.reuse ;  /* 0x0000b40099997a23 */ /* 0x100fe4000001083f */
[--C-:B------:R-:W-:Y:S01]  /*4190*/  FFMA.FTZ R152, R152, c[0x0][0x2d0], -R63.reuse ;  /* 0x0000b40098987a23 */ /* 0x100fe2000001083f */
[----:B------:R-:W-:Y:S01]  /*41a0*/  HMMA.16816.F32 R96, R112, R98, RZ ;  /* 0x000000627060723c */ /* 0x000fe200000018ff */
[----:B------:R-:W-:Y:S01]  /*41b0*/  FFMA.FTZ R149, R149, c[0x0][0x2d0], -R63 ;  /* 0x0000b40095957a23 */ /* 0x000fe2000001083f */
[----:B------:R-:W5:Y:S01]  /*41c0*/  MUFU.EX2 R49, R49 ;  /* 0x0000003100317308 */ /* 0x000f620000000800 */
        /* <DEDUP_REMOVED lines=12> */
[----:B---3--:R-:W-:-:S03]  /*4290*/  FADD.FTZ R54, R50, R54 ;  /* 0x0000003632367221 */ /* 0x008fc60000010000 */
        /* <DEDUP_REMOVED lines=9> */
[----:B------:R-:W3:Y:S06]  /*4330*/  MUFU.EX2 R42, R42 ;  /* 0x0000002a002a7308 */ /* 0x000eec0000000800 */
[C---:B------:R-:W-:Y:S02]  /*4340*/  HMMA.16816.F32 R80, R112.reuse, R82, RZ ;  /* 0x000000527050723c */ /* 0x040fe400000018ff */
[----:B------:R-:W1:Y:S06]  /*4350*/  MUFU.EX2 R41, R41 ;  /* 0x0000002900297308 */ /* 0x000e6c0000000800 */
[C---:B------:R-:W-:Y:S02]  /*4360*/  HMMA.16816.F32 R100, R112.reuse, R102, RZ ;  /* 0x000000667064723c */ /* 0x040fe400000018ff */
[----:B------:R-:W-:Y:S06]  /*4370*/  MUFU.EX2 R2, R2 ;  /* 0x0000000200027308 */ /* 0x000fec0000000800 */
[C---:B------:R-:W-:Y:S02]  /*4380*/  HMMA.16816.F32 R108, R112.reuse, R110, RZ ;  /* 0x0000006e706c723c */ /* 0x040fe400000018ff */
[----:B------:R-:W2:Y:S06]  /*4390*/  MUFU.EX2 R0, R0 ;  /* 0x0000000000007308 */ /* 0x000eac0000000800 */
[C---:B-1----:R-:W-:Y:S02]  /*43a0*/  HMMA.16816.F32 R116, R112.reuse, R4, RZ ;  /* 0x000000047074723c */ /* 0x042fe400000018ff */
[----:B------:R-:W-:Y:S05]  /*43b0*/  MUFU.EX2 R145, R145 ;  /* 0x0000009100917308 */ /* 0x000fea0000000800 */
[----:B------:R-:W-:Y:S01]  /*43c0*/  F2FP.PACK_AB R4, R52, R56 ;  /* 0x000000383404723e */ /* 0x000fe200000000ff */
[----:B------:R-:W-:Y:S01]  /*43d0*/  HMMA.16816.F32 R112, R112, R6, RZ ;  /* 0x000000067070723c */ /* 0x000fe200000018ff */
[----:B-----5:R-:W-:Y:S01]  /*43e0*/  F2FP.PACK_AB R5, R49, R50 ;  /* 0x000000323105723e */ /* 0x020fe200000000ff */
[----:B------:R-:W-:Y:S01]  /*43f0*/  MUFU.EX2 R146, R146 ;  /* 0x0000009200927308 */ /* 0x000fe20000000800 */
[----:B------:R-:W-:-:S02]  /*4400*/  FADD.FTZ R56, R56, R57 ;  /* 0x0000003938387221 */ /* 0x000fc40000010000 */
[----:B------:R-:W-:Y:S02]  /*4410*/  FADD.FTZ R49, R49, R54 ;  /* 0x0000003631317221 */ /* 0x000fe40000010000 */
[----:B------:R-:W-:Y:S01]  /*4420*/  F2FP.PACK_AB R6, R48, R51 ;  /* 0x000000333006723e */ /* 0x000fe200000000ff */
[----:B------:R-:W-:Y:S01]  /*4430*/  FADD.FTZ R56, R52, R56 ;  /* 0x0000003834387221 */ /* 0x000fe20000010000 */
[----:B------:R-:W-:Y:S01]  /*4440*/  F2FP.PACK_AB R7, R45, R46 ;  /* 0x0000002e2d07723e */ /* 0x000fe200000000ff */
[----:B------:R-:W-:Y:S01]  /*4450*/  MUFU.EX2 R148, R148 ;  /* 0x0000009400947308 */ /* 0x000fe20000000800 */
[----:B------:R-:W-:Y:S02]  /*4460*/  FADD.FTZ R49, R46, R49 ;  /* 0x000000312e317221 */ /* 0x000fe40000010000 */
[----:B------:R-:W-:Y:S02]  /*4470*/  FADD.FTZ R51, R51, R56 ;  /* 0x0000003833337221 */ /* 0x000fe40000010000 */
[----:B------:R-:W-:Y:S01]  /*4480*/  FADD.FTZ R45, R45, R49 ;  /* 0x000000312d2d7221 */ /* 0x000fe20000010000 */
[----:B----4-:R-:W-:Y:S01]  /*4490*/  HMMA.16816.F32 R84, R4, R12, R84 ;  /* 0x0000000c0454723c */ /* 0x010fe20000001854 */
[----:B------:R-:W-:Y:S01]  /*44a0*/  FADD.FTZ R51, R48, R51 ;  /* 0x0000003330337221 */ /* 0x000fe20000010000 */
[----:B------:R-:W-:Y:S01]  /*44b0*/  MUFU.EX2 R147, R147 ;  /* 0x0000009300937308 */ /* 0x000fe20000000800 */
[----:B---3--:R-:W-:-:S05]  /*44c0*/  FADD.FTZ R45, R42, R45 ;  /* 0x0000002d2a2d7221 */ /* 0x008fca0000010000 */
[C---:B------:R-:W-:Y:S01]  /*44d0*/  HMMA.16816.F32 R88, R4.reuse, R14, R88 ;  /* 0x0000000e0458723c */ /* 0x040fe20000001858 */
[----:B------:R-:W1:Y:S01]  /*44e0*/  LDSM.16.MT88.4 R12, [R232+0x4900] ;  /* 0x00490000e80c783b */ /* 0x000e620000004200 */
[----:B------:R-:W3:Y:S06]  /*44f0*/  MUFU.EX2 R150, R150 ;  /* 0x0000009600967308 */ /* 0x000eec0000000800 */
[C---:B--2---:R-:W-:Y:S02]  /*4500*/  HMMA.16816.F32 R92, R4.reuse, R8, R92 ;  /* 0x00000008045c723c */ /* 0x044fe4000000185c */
[----:B------:R-:W2:Y:S06]  /*4510*/  MUFU.EX2 R151, R151 ;  /* 0x0000009700977308 */ /* 0x000eac0000000800 */
        /* <DEDUP_REMOVED lines=16> */
[----:B------:R-:W5:Y:S01]  /*4620*/  LDSM.16.MT88.4 R16, [R233+0x1100] ;  /* 0x00110000e910783b */ /* 0x000f620000004200 */
        /* <DEDUP_REMOVED lines=20> */
[C---:B------:R-:W-:Y:S01]  /*4770*/  F2FP.PACK_AB R5, R41.reuse, R42 ;  /* 0x0000002a2905723e */ /* 0x040fe200000000ff */
[----:B------:R-:W-:Y:S01]  /*4780*/  FADD.FTZ R47, R44, R47 ;  /* 0x0000002f2c2f7221 */ /* 0x000fe20000010000 */
[----:B------:R-:W-:Y:S01]  /*4790*/  F2FP.PACK_AB R7, R0, R2 ;  /* 0x000000020007723e */ /* 0x000fe200000000ff */
[----:B------:R-:W-:-:S02]  /*47a0*/  FADD.FTZ R41, R41, R45 ;  /* 0x0000002d29297221 */ /* 0x000fc40000010000 */
[----:B------:R-:W-:Y:S02]  /*47b0*/  FADD.FTZ R43, R43, R47 ;  /* 0x0000002f2b2b7221 */ /* 0x000fe40000010000 */
[----:B------:R-:W-:Y:S01]  /*47c0*/  MUFU.EX2 R157, R157 ;  /* 0x0000009d009d7308 */ /* 0x000fe20000000800 */
[----:B------:R-:W-:Y:S01]  /*47d0*/  FADD.FTZ R41, R2, R41 ;  /* 0x0000002902297221 */ /* 0x000fe20000010000 */
[----:B----4-:R-:W-:Y:S01]  /*47e0*/  HMMA.16816.F32 R84, R4, R8, R84 ;  /* 0x000000080454723c */ /* 0x010fe20000001854 */
[----:B------:R-:W-:Y:S02]  /*47f0*/  FADD.FTZ R43, R40, R43 ;  /* 0x0000002b282b7221 */ /* 0x000fe40000010000 */
[----:B------:R-:W-:-:S03]  /*4800*/  FADD.FTZ R0, R0, R41 ;  /* 0x0000002900007221 */ /* 0x000fc60000010000 */
[----:B------:R-:W-:Y:S01]  /*4810*/  MUFU.EX2 R156, R156 ;  /* 0x0000009c009c7308 */ /* 0x000fe20000000800 */
[----:B---3--:R-:W-:Y:S01]  /*4820*/  FADD.FTZ R0, R150, R0 ;  /* 0x0000000096007221 */ /* 0x008fe20000010000 */
[C---:B------:R-:W-:Y:S01]  /*4830*/  HMMA.16816.F32 R88, R4.reuse, R10, R88 ;  /* 0x0000000a0458723c */ /* 0x040fe20000001858 */
[----:B------:R-:W3:Y:S05]  /*4840*/  LDSM.16.MT88.4 R8, [R232+0x5100] ;  /* 0x00510000e808783b */ /* 0x000eea0000004200 */
[----:B------:R-:W-:Y:S02]  /*4850*/  MUFU.EX2 R155, R155 ;  /* 0x0000009b009b7308 */ /* 0x000fe40000000800 */
[C---:B-----5:R-:W-:Y:S06]  /*4860*/  HMMA.16816.F32 R76, R4.reuse, R16, R76 ;  /* 0x00000010044c723c */ /* 0x060fec000000184c */
        /* <DEDUP_REMOVED lines=12> */
[C---:B---3--:R-:W-:Y:S06]  /*4930*/  HMMA.16816.F32 R116, R4.reuse, R8, R116 ;  /* 0x000000080474723c */ /* 0x048fec0000001874 */
[----:B------:R-:W3:Y:S02]  /*4940*/  MUFU.EX2 R37, R37 ;  /* 0x0000002500257308 */ /* 0x000ee40000000800 */
        /* <DEDUP_REMOVED lines=22> */
[----:B--2---:R-:W-:Y:S01]  /*4ab0*/  F2FP.PACK_AB R5, R151, R150 ;  /* 0x000000969705723e */ /* 0x004fe200000000ff */
[----:B------:R-:W-:Y:S01]  /*4ac0*/  FADD.FTZ R145, R146, R145 ;  /* 0x0000009192917221 */ /* 0x000fe20000010000 */
[----:B---3--:R-:W-:Y:S01]  /*4ad0*/  F2FP.PACK_AB R7, R37, R36 ;  /* 0x000000242507723e */ /* 0x008fe200000000ff */
        /* <DEDUP_REMOVED lines=33> */
[C---:B------:R-:W-:Y:S01]  /*4cf0*/  F2FP.PACK_AB R5, R162.reuse, R161 ;  /* 0x000000a1a205723e */ /* 0x040fe200000000ff */
        /* <DEDUP_REMOVED lines=147> */
[C---:B------:R-:W-:Y:S01]  /*5630*/  SHF.L.U64.HI R247, R33.reuse, 0x1, R35 ;  /* 0x0000000121f77819 */ /* 0x040fe20000010223 */
[----:B------:R-:W-:Y:S01]  /*5640*/  IMAD.SHL.U32 R246, R33, 0x2, RZ ;  /* 0x0000000221f67824 */ /* 0x000fe200078e00ff */
[C---:B------:R-:W-:Y:S01]  /*5650*/  SHF.L.U64.HI R245, R32.reuse, 0x1, R34 ;  /* 0x0000000120f57819 */ /* 0x040fe20000010222 */
[----:B------:R-:W-:Y:S01]  /*5660*/  IMAD.SHL.U32 R244, R32, 0x2, RZ ;  /* 0x0000000220f47824 */ /* 0x000fe200078e00ff */
[----:B------:R-:W-:Y:S01]  /*5670*/  MOV R0, R3 ;  /* 0x0000000300007202 */ /* 0x000fe20000000f00 */
[----:B------:R-:W-:Y:S01]  /*5680*/  IMAD.MOV.U32 R2, RZ, RZ, R132 ;  /* 0x000000ffff027224 */ /* 0x000fe200078e0084 */
[----:B------:R-:W-:Y:S01]  /*5690*/  UIADD3 UR6, UR6, -0x2, URZ ;  /* 0xfffffffe06067890 */ /* 0x000fe2000fffe03f */
[----:B------:R-:W-:Y:S09]  /*56a0*/  BRA `(.L_x_27) ;  /* 0x000003c000007947 */ /* 0x000ff20003800000 */
.L_x_29:
[----:B------:R-:W-:Y:S01]  /*56b0*/  ULEA UR4, UR6, UR10, 0x7 ;  /* 0x0000000a06047291 */ /* 0x000fe2000f8e383f */
[----:B------:R-:W-:Y:S05]  /*56c0*/  IMAD.MOV.U32 R239, RZ, RZ, RZ ;  /* 0x000000ffffef7224 */ /* 0x000fea00078e00ff */
        /* <DEDUP_REMOVED lines=8> */
[C---:B------:R-:W-:Y:S03]  /*5750*/  @!P6 LEA R132, P1, R134.reuse, c[0x0][0x2a0], 0x2 ;  /* 0x0000a8008684ea11 */ /* 0x040fe600078210ff */
[----:B------:R-:W-:Y:S01]  /*5760*/  IMAD R240, R3, c[0x0][0x2b8], R240 ;  /* 0x0000ae0003f07a24 */ /* 0x000fe200078e02f0 */
[----:B------:R-:W-:Y:S03]  /*5770*/  @!P6 LEA.HI.X R133, R134, c[0x0][0x2a4], R133, 0x2, P1 ;  /* 0x0000a9008685ea11 */ /* 0x000fe600008f1485 */
[C---:B------:R-:W-:Y:S01]  /*5780*/  IMAD.WIDE.U32 R134, R240.reuse, c[0x0][0x1e0], RZ ;  /* 0x00007800f0867a25 */ /* 0x040fe200078e00ff */
[----:B------:R-:W-:Y:S01]  /*5790*/  SHF.R.S32.HI R3, RZ, 0x1f, R240 ;  /* 0x0000001fff037819 */ /* 0x000fe200000114f0 */
[----:B------:R-:W2:Y:S04]  /*57a0*/  @!P6 LDG.E R239, [R132.64] ;  /* 0x0000000c84efe981 */ /* 0x000ea8000c1e1900 */
[----:B------:R-:W-:Y:S04]  /*57b0*/  IMAD R3, R3, c[0x0][0x1e0], RZ ;  /* 0x0000780003037a24 */ /* 0x000fe800078e02ff */
[----:B------:R-:W-:Y:S04]  /*57c0*/  IMAD R3, R240, c[0x0][0x1e4], R3 ;  /* 0x00007900f0037a24 */ /* 0x000fe800078e0203 */
        /* <DEDUP_REMOVED lines=13> */
[----:B------:R-:W-:Y:S04]  /*58a0*/  SHFL.IDX PT, R133, R132, 0x2, 0x181f ;  /* 0x00581f0084857f89 */ /* 0x000fe800000e0000 */
[----:B------:R-:W-:Y:S04]  /*58b0*/  SHFL.IDX PT, R134, R3, 0x2, 0x181f ;  /* 0x00581f0003867f89 */ /* 0x000fe800000e0000 */
[----:B------:R-:W5:Y:S01]  /*58c0*/  SHFL.IDX PT, R132, R132, 0x3, 0x181f ;  /* 0x00781f0084847f89 */ /* 0x000f6200000e0000 */
[C---:B-1----:R-:W-:Y:S02]  /*58d0*/  IADD3 R148, P5, R145.reuse, R246, RZ ;  /* 0x000000f691947210 */ /* 0x042fe40007fbe0ff */
[----:B------:R-:W-:Y:S01]  /*58e0*/  IADD3 R152, P2, R145, R244, RZ ;  /* 0x000000f491987210 */ /* 0x000fe20007f5e0ff */
[----:B------:R-:W1:Y:S02]  /*58f0*/  SHFL.IDX PT, R3, R3, 0x3, 0x181f ;  /* 0x00781f0003037f89 */ /* 0x000e6400000e0000 */
[C-C-:B--2---:R-:W-:Y:S01]  /*5900*/  IMAD.X R149, R146.reuse, 0x1, R247.reuse, P5 ;  /* 0x0000000192957824 */ /* 0x144fe200028e06f7 */
[-C--:B------:R-:W-:Y:S02]  /*5910*/  IADD3.X R153, R146, R245.reuse, RZ, P2, !PT ;  /* 0x000000f592997210 */ /* 0x080fe400017fe4ff */
[C---:B---3--:R-:W-:Y:S02]  /*5920*/  IADD3 R150, P1, R135.reuse, R246, RZ ;  /* 0x000000f687967210 */ /* 0x048fe40007f3e0ff */
[----:B------:R2:W-:Y:S01]  /*5930*/  LDGSTS.E.BYPASS.LTC128B.128 [R241+0x8100], [R148.64], !P4 ;  /* 0x0810000094f17fae */ /* 0x0005e2000e101d4c */
[----:B------:R-:W-:Y:S02]  /*5940*/  IADD3 R146, P2, R135, R244, RZ ;  /* 0x000000f487927210 */ /* 0x000fe40007f5e0ff */
[C---:B----4-:R-:W-:Y:S01]  /*5950*/  IMAD.X R151, R144.reuse, 0x1, R247, P1 ;  /* 0x0000000190977824 */ /* 0x050fe200008e06f7 */
[----:B------:R3:W-:Y:S02]  /*5960*/  LDGSTS.E.BYPASS.LTC128B.128 [R241+0xc100], [R152.64], !P3 ;  /* 0x0c10000098f17fae */ /* 0x0007e4000d901d4c */
[----:B------:R-:W-:Y:S02]  /*5970*/  IMAD.X R147, R144, 0x1, R245, P2 ;  /* 0x0000000190937824 */ /* 0x000fe400010e06f5 */
[----:B------:R4:W-:Y:S04]  /*5980*/  LDGSTS.E.BYPASS.LTC128B.128 [R241+0x9100], [R150.64], !P4 ;  /* 0x0910000096f17fae */ /* 0x0009e8000e101d4c */
[----:B------:R3:W-:Y:S01]  /*5990*/  LDGSTS.E.BYPASS.LTC128B.128 [R241+0xd100], [R146.64], !P3 ;  /* 0x0d10000092f17fae */ /* 0x0007e2000d901d4c */
[-C--:B-----5:R-:W-:Y:S05]  /*59a0*/  IADD3 R144, P2, R132, R246.reuse, RZ ;  /* 0x000000f684907210 */ /* 0x0a0fea0007f5e0ff */
[--C-:B-1----:R-:W-:Y:S01]  /*59b0*/  IMAD.X R145, R3, 0x1, R247.reuse, P2 ;  /* 0x0000000103917824 */ /* 0x102fe200010e06f7 */
[C---:B--2---:R-:W-:Y:S05]  /*59c0*/  IADD3 R148, P1, R133.reuse, R246, RZ ;  /* 0x000000f685947210 */ /* 0x044fea0007f3e0ff */
[----:B------:R-:W-:Y:S01]  /*59d0*/  IMAD.X R149, R134, 0x1, R247, P1 ;  /* 0x0000000186957824 */ /* 0x000fe200008e06f7 */
[-C--:B------:R-:W-:Y:S02]  /*59e0*/  IADD3 R132, P1, R132, R244.reuse, RZ ;  /* 0x000000f484847210 */ /* 0x080fe40007f3e0ff */
[----:B----4-:R-:W-:Y:S02]  /*59f0*/  IADD3 R150, P5, R133, R244, RZ ;  /* 0x000000f485967210 */ /* 0x010fe40007fbe0ff */
[----:B------:R3:W-:Y:S01]  /*5a00*/  LDGSTS.E.BYPASS.LTC128B.128 [R241+0xa100], [R148.64], !P4 ;  /* 0x0a10000094f17fae */ /* 0x0007e2000e101d4c */
[----:B------:R-:W-:Y:S01]  /*5a10*/  IMAD.X R133, R3, 0x1, R245, P1 ;  /* 0x0000000103857824 */ /* 0x000fe200008e06f5 */
[----:B------:R-:W-:Y:S05]  /*5a20*/  IADD3.X R151, R134, R245, RZ, P5, !PT ;  /* 0x000000f586977210 */ /* 0x000fea0002ffe4ff */
[----:B------:R3:W-:Y:S04]  /*5a30*/  LDGSTS.E.BYPASS.LTC128B.128 [R241+0xe100], [R150.64], !P3 ;  /* 0x0e10000096f17fae */ /* 0x0007e8000d901d4c */
[----:B------:R3:W-:Y:S04]  /*5a40*/  LDGSTS.E.BYPASS.LTC128B.128 [R241+0xb100], [R144.64], !P4 ;  /* 0x0b10000090f17fae */ /* 0x0007e8000e101d4c */
[----:B------:R3:W-:Y:S01]  /*5a50*/  LDGSTS.E.BYPASS.LTC128B.128 [R241+0xf100], [R132.64], !P3 ;  /* 0x0f10000084f17fae */ /* 0x0007e2000d901d4c */
[----:B------:R-:W-:-:S05]  /*5a60*/  BRA `(.L_x_28) ;  /* 0x00000f8000007947 */ /* 0x000fca0003800000 */
.L_x_27:
        /* <DEDUP_REMOVED lines=18> */
[----:B------:R-:W4:Y:S01]  /*5b90*/  LDSM.16.M88.4 R32, [R238+0x9900] ;  /* 0x00990000ee20783b */ /* 0x000f220000000200 */
        /* <DEDUP_REMOVED lines=12> */
[----:B------:R-:W-:Y:S02]  /*5c60*/  LDSM.16.M88.4 R156, [R227] ;  /* 0x00000000e39c783b */ /* 0x000fe40000000200 */
[C---:B------:R-:W-:Y:S03]  /*5c70*/  HMMA.16816.F32 R16, R136.reuse, R18, RZ ;  /* 0x000000128810723c */ /* 0x040fe600000018ff */
[----:B------:R-:W1:Y:S05]  /*5c80*/  SHFL.IDX PT, R165, R160, RZ, 0x181f ;  /* 0x00181fffa0a57589 */ /* 0x000e6a00000e0000 */
[C---:B---3--:R-:W-:Y:S01]  /*5c90*/  HMMA.16816.F32 R20, R136.reuse, R24, RZ ;  /* 0x000000188814723c */ /* 0x048fe200000018ff */
[----:B------:R-:W2:Y:S05]  /*5ca0*/  SHFL.IDX PT, R180, R164, RZ, 0x181f ;  /* 0x00181fffa4b47589 */ /* 0x000eaa00000e0000 */
[----:B------:R-:W3:Y:S02]  /*5cb0*/  SHFL.IDX PT, R3, R160, 0x1, 0x181f ;  /* 0x00381f00a0037f89 */ /* 0x000ee400000e0000 */
[C---:B------:R-:W-:Y:S03]  /*5cc0*/  HMMA.16816.F32 R24, R136.reuse, R26, RZ ;  /* 0x0000001a8818723c */ /* 0x040fe600000018ff */
[----:B------:R-:W5:Y:S05]  /*5cd0*/  SHFL.IDX PT, R183, R164, 0x1, 0x181f ;  /* 0x00381f00a4b77f89 */ /* 0x000f6a00000e0000 */
[C---:B----4-:R-:W-:Y:S01]  /*5ce0*/  HMMA.16816.F32 R28, R136.reuse, R32, RZ ;  /* 0x00000020881c723c */ /* 0x050fe200000018ff */
[----:B------:R-:W-:Y:S03]  /*5cf0*/  SHFL.IDX PT, R188, R160, 0x2, 0x181f ;  /* 0x00581f00a0bc7f89 */ /* 0x000fe600000e0000 */
[C---:B-1----:R-:W-:Y:S02]  /*5d00*/  IADD3 R192, P5, R165.reuse, R246, RZ ;  /* 0x000000f6a5c07210 */ /* 0x042fe40007fbe0ff */
[----:B------:R-:W-:Y:S01]  /*5d10*/  IADD3 R194, P2, R165, R244, RZ ;  /* 0x000000f4a5c27210 */ /* 0x000fe20007f5e0ff */
[----:B------:R-:W1:Y:S01]  /*5d20*/  SHFL.IDX PT, R189, R160, 0x3, 0x181f ;  /* 0x00781f00a0bd7f89 */ /* 0x000e6200000e0000 */
[C---:B------:R-:W-:Y:S01]  /*5d30*/  HMMA.16816.F32 R32, R136.reuse, R34, RZ ;  /* 0x000000228820723c */ /* 0x040fe200000018ff */
[C---:B--2---:R-:W-:Y:S03]  /*5d40*/  IMAD.X R193, R180.reuse, 0x1, R247, P5 ;  /* 0x00000001b4c17824 */ /* 0x044fe600028e06f7 */
[----:B------:R-:W-:Y:S01]  /*5d50*/  LDSM.16.M88.4 R160, [R226] ;  /* 0x00000000e2a0783b */ /* 0x000fe20000000200 */
[----:B------:R-:W-:Y:S01]  /*5d60*/  IMAD.X R195, R180, 0x1, R245, P2 ;  /* 0x00000001b4c37824 */ /* 0x000fe200010e06f5 */
[C---:B---3--:R-:W-:Y:S02]  /*5d70*/  IADD3 R200, P1, R3.reuse, R246, RZ ;  /* 0x000000f603c87210 */ /* 0x048fe40007f3e0ff */
[C---:B------:R-:W-:Y:S01]  /*5d80*/  HMMA.16816.F32 R36, R136.reuse, R40, RZ ;  /* 0x000000288824723c */ /* 0x040fe200000018ff */
[----:B------:R-:W2:Y:S03]  /*5d90*/  SHFL.IDX PT, R181, R164, 0x2, 0x181f ;  /* 0x00581f00a4b57f89 */ /* 0x000ea600000e0000 */
[----:B------:R-:W-:Y:S01]  /*5da0*/  IADD3 R190, P2, R3, R244, RZ ;  /* 0x000000f403be7210 */ /* 0x000fe20007f5e0ff */
[C---:B-----5:R-:W-:Y:S01]  /*5db0*/  IMAD.X R201, R183.reuse, 0x1, R247, P1 ;  /* 0x00000001b7c97824 */ /* 0x060fe200008e06f7 */
[----:B------:R-:W-:Y:S02]  /*5dc0*/  SHFL.IDX PT, R182, R164, 0x3, 0x181f ;  /* 0x00781f00a4b67f89 */ /* 0x000fe400000e0000 */
[C---:B------:R-:W-:Y:S01]  /*5dd0*/  HMMA.16816.F32 R40, R136.reuse, R42, RZ ;  /* 0x0000002a8828723c */ /* 0x040fe200000018ff */
[----:B------:R-:W-:Y:S02]  /*5de0*/  IMAD.X R191, R183, 0x1, R245, P2 ;  /* 0x00000001b7bf7824 */ /* 0x000fe400010e06f5 */
[----:B------:R-:W-:Y:S01]  /*5df0*/  LDSM.16.M88.4 R164, [R225] ;  /* 0x00000000e1a4783b */ /* 0x000fe20000000200 */
[-C--:B-1----:R-:W-:Y:S04]  /*5e00*/  IADD3 R180, P2, R189, R246.reuse, RZ ;  /* 0x000000f6bdb47210 */ /* 0x082fe80007f5e0ff */
[C---:B------:R-:W-:Y:S08]  /*5e10*/  HMMA.16816.F32 R44, R136.reuse, R48, RZ ;  /* 0x00000030882c723c */ /* 0x040ff000000018ff */
[C---:B------:R-:W-:Y:S08]  /*5e20*/  HMMA.16816.F32 R48, R136.reuse, R50, RZ ;  /* 0x000000328830723c */ /* 0x040ff000000018ff */
[C---:B------:R-:W-:Y:S08]  /*5e30*/  HMMA.16816.F32 R52, R136.reuse, R56, RZ ;  /* 0x000000388834723c */ /* 0x040ff000000018ff */
[C---:B------:R-:W-:Y:S08]  /*5e40*/  HMMA.16816.F32 R56, R136.reuse, R58, RZ ;  /* 0x0000003a8838723c */ /* 0x040ff000000018ff */
[C---:B------:R-:W-:Y:S08]  /*5e50*/  HMMA.16816.F32 R60, R136.reuse, R64, RZ ;  /* 0x00000040883c723c */ /* 0x040ff000000018ff */
[----:B------:R-:W-:Y:S08]  /*5e60*/  HMMA.16816.F32 R64, R136, R66, RZ ;  /* 0x000000428840723c */ /* 0x000ff000000018ff */
[C---:B------:R-:W-:Y:S08]  /*5e70*/  HMMA.16816.F32 R4, R140.reuse, R132, R4 ;  /* 0x000000848c04723c */ /* 0x040ff00000001804 */
[C---:B------:R-:W-:Y:S01]  /*5e80*/  HMMA.16816.F32 R8, R140.reuse, R134, R8 ;  /* 0x000000868c08723c */ /* 0x040fe20000001808 */
[----:B------:R-:W1:Y:S05]  /*5e90*/  LDSM.16.M88.4 R132, [R230] ;  /* 0x00000000e684783b */ /* 0x000e6a0000000200 */
[----:B------:R-:W-:Y:S01]  /*5ea0*/  @!PT LDS RZ, [RZ] ;  /* 0x00000000fffff984 */ /* 0x000fe20000000800 */
[----:B------:R-:W-:Y:S01]  /*5eb0*/  @!PT LDS RZ, [RZ] ;  /* 0x00000000fffff984 */ /* 0x000fe20000000800 */
[----:B------:R-:W-:Y:S01]  /*5ec0*/  @!PT LDS RZ, [RZ] ;  /* 0x00000000fffff984 */ /* 0x000fe20000000800 */
[----:B------:R3:W-:Y:S02]  /*5ed0*/  LDGSTS.E.BYPASS.LTC128B.128 [R243], [R192.64], !P4 ;  /* 0x00000000c0f37fae */ /* 0x0007e4000e101d4c */
[C---:B------:R-:W-:Y:S03]  /*5ee0*/  HMMA.16816.F32 R12, R140.reuse, R144, R12 ;  /* 0x000000908c0c723c */ /* 0x040fe6000000180c */
[----:B------:R3:W-:Y:S04]  /*5ef0*/  LDGSTS.E.BYPASS.LTC128B.128 [R241+0x4100], [R194.64], !P3 ;  /* 0x04100000c2f17fae */ /* 0x0007e8000d901d4c */
[C---:B------:R-:W-:Y:S01]  /*5f00*/  IADD3 R144, P1, R188.reuse, R246, RZ ;  /* 0x000000f6bc907210 */ /* 0x040fe20007f3e0ff */
[C---:B------:R-:W-:Y:S01]  /*5f10*/  HMMA.16816.F32 R16, R140.reuse, R146, R16 ;  /* 0x000000928c10723c */ /* 0x040fe20000001810 */
[----:B------:R4:W-:Y:S03]  /*5f20*/  LDGSTS.E.BYPASS.LTC128B.128 [R241+0x1100], [R200.64], !P4 ;  /* 0x01100000c8f17fae */ /* 0x0009e6000e101d4c */
[----:B--2---:R-:W-:Y:S01]  /*5f30*/  IMAD.X R145, R181, 0x1, R247, P1 ;  /* 0x00000001b5917824 */ /* 0x004fe200008e06f7 */
[-C--:B------:R-:W-:Y:S01]  /*5f40*/  IADD3 R188, P5, R188, R244.reuse, RZ ;  /* 0x000000f4bcbc7210 */ /* 0x080fe20007fbe0ff */
[----:B------:R2:W-:Y:S05]  /*5f50*/  LDGSTS.E.BYPASS.LTC128B.128 [R241+0x5100], [R190.64], !P3 ;  /* 0x05100000bef17fae */ /* 0x0005ea000d901d4c */
[----:B------:R5:W-:Y:S01]  /*5f60*/  LDGSTS.E.BYPASS.LTC128B.128 [R241+0x2100], [R144.64], !P4 ;  /* 0x0210000090f17fae */ /* 0x000be2000e101d4c */
[C---:B-1----:R-:W-:Y:S08]  /*5f70*/  HMMA.16816.F32 R20, R140.reuse, R132, R20 ;  /* 0x000000848c14723c */ /* 0x042ff00000001814 */
[C---:B------:R-:W-:Y:S04]  /*5f80*/  HMMA.16816.F32 R24, R140.reuse, R134, R24 ;  /* 0x000000868c18723c */ /* 0x040fe80000001818 */
[----:B--2---:R-:W-:Y:S01]  /*5f90*/  IADD3 R190, P1, R189, R244, RZ ;  /* 0x000000f4bdbe7210 */ /* 0x004fe20007f3e0ff */
[----:B------:R-:W-:Y:S02]  /*5fa0*/  IMAD.X R189, R181, 0x1, R245, P5 ;  /* 0x00000001b5bd7824 */ /* 0x000fe400028e06f5 */
[C---:B------:R-:W-:Y:S01]  /*5fb0*/  IMAD.X R181, R182.reuse, 0x1, R247, P2 ;  /* 0x00000001b6b57824 */ /* 0x040fe200010e06f7 */
[C---:B------:R-:W-:Y:S02]  /*5fc0*/  HMMA.16816.F32 R28, R140.reuse, R148, R28 ;  /* 0x000000948c1c723c */ /* 0x040fe4000000181c */
[----:B------:R1:W-:Y:S02]  /*5fd0*/  LDGSTS.E.BYPASS.LTC128B.128 [R241+0x6100], [R188.64], !P3 ;  /* 0x06100000bcf17fae */ /* 0x0003e4000d901d4c */
[----:B------:R-:W-:Y:S01]  /*5fe0*/  IMAD.X R191, R182, 0x1, R245, P1 ;  /* 0x00000001b6bf7824 */ /* 0x000fe200008e06f5 */
[----:B------:R-:W-:Y:S02]  /*5ff0*/  PLOP3.LUT P1, PT, PT, PT, UP0, 0x80, 0x0 ;  /* 0x000000000000781c */ /* 0x000fe40003f2f008 */
[----:B------:R2:W-:Y:S01]  /*6000*/  LDGSTS.E.BYPASS.LTC128B.128 [R243+0x3000], [R180.64], !P4 ;  /* 0x03000000b4f37fae */ /* 0x0005e2000e101d4c */
[C---:B------:R-:W-:Y:S04]  /*6010*/  HMMA.16816.F32 R32, R140.reuse, R150, R32 ;  /* 0x000000968c20723c */ /* 0x040fe80000001820 */
[----:B------:R1:W-:Y:S04]  /*6020*/  LDGSTS.E.BYPASS.LTC128B.128 [R243+0x7000], [R190.64], !P3 ;  /* 0x07000000bef37fae */ /* 0x0003e8000d901d4c */
[C---:B------:R-:W-:Y:S01]  /*6030*/  HMMA.16816.F32 R36, R140.reuse, R152, R36 ;  /* 0x000000988c24723c */ /* 0x040fe20000001824 */
[----:B-----5:R-:W5:Y:S05]  /*6040*/  LDSM.16.M88.4 R144, [R235+0x8100] ;  /* 0x00810000eb90783b */ /* 0x020f6a0000000200 */
[----:B------:R-:W0:Y:S02]  /*6050*/  LDGDEPBAR ;  /* 0x00000000000079af */ /* 0x000e240000000000 */
[C---:B------:R-:W-:Y:S03]  /*6060*/  HMMA.16816.F32 R40, R140.reuse, R154, R40 ;  /* 0x0000009a8c28723c */ /* 0x040fe60000001828 */
[----:B------:R-:W4:Y:S05]  /*6070*/  LDSM.16.M88.4 R132, [R235+0x8900] ;  /* 0x00890000eb84783b */ /* 0x000f2a0000000200 */
[C---:B------:R-:W-:Y:S01]  /*6080*/  HMMA.16816.F32 R44, R140.reuse, R156, R44 ;  /* 0x0000009c8c2c723c */ /* 0x040fe2000000182c */
[----:B------:R-:W5:Y:S05]  /*6090*/  LDSM.16.M88.4 R148, [R235+0x9100] ;  /* 0x00910000eb94783b */ /* 0x000f6a0000000200 */
[----:B------:R-:W5:Y:S02]  /*60a0*/  LDSM.16.M88.4 R152, [R235+0x9900] ;  /* 0x00990000eb98783b */ /* 0x000f640000000200 */
[C---:B------:R-:W-:Y:S03]  /*60b0*/  HMMA.16816.F32 R48, R140.reuse, R158, R48 ;  /* 0x0000009e8c30723c */ /* 0x040fe60000001830 */
[----:B------:R-:W5:Y:S05]  /*60c0*/  LDSM.16.M88.4 R156, [R235+0xa100] ;  /* 0x00a10000eb9c783b */ /* 0x000f6a0000000200 */
[C---:B------:R-:W-:Y:S01]  /*60d0*/  HMMA.16816.F32 R52, R140.reuse, R160, R52 ;  /* 0x000000a08c34723c */ /* 0x040fe20000001834 */
[----:B--2---:R-:W-:Y:S05]  /*60e0*/  LDSM.16.M88.4 R180, [R238+0xe100] ;  /* 0x00e10000eeb4783b */ /* 0x004fea0000000200 */
[----:B-1----:R-:W-:Y:S02]  /*60f0*/  LDSM.16.M88.4 R188, [R217] ;  /* 0x00000000d9bc783b */ /* 0x002fe40000000200 */
[C---:B------:R-:W-:Y:S03]  /*6100*/  HMMA.16816.F32 R56, R140.reuse, R162, R56 ;  /* 0x000000a28c38723c */ /* 0x040fe60000001838 */
[----:B------:R-:W-:Y:S05]  /*6110*/  LDSM.16.M88.4 R160, [R235+0xb100] ;  /* 0x00b10000eba0783b */ /* 0x000fea0000000200 */
[C---:B------:R-:W-:Y:S01]  /*6120*/  HMMA.16816.F32 R60, R140.reuse, R164, R60 ;  /* 0x000000a48c3c723c */ /* 0x040fe2000000183c */
[----:B---3--:R-:W-:Y:S05]  /*6130*/  LDSM.16.M88.4 R192, [R216] ;  /* 0x00000000d8c0783b */ /* 0x008fea0000000200 */
[----:B----4-:R-:W-:Y:S02]  /*6140*/  LDSM.16.M88.4 R200, [R235+0xc100] ;  /* 0x00c10000ebc8783b */ /* 0x010fe40000000200 */
[----:B------:R-:W-:Y:S03]  /*6150*/  HMMA.16816.F32 R64, R140, R166, R64 ;  /* 0x000000a68c40723c */ /* 0x000fe60000001840 */
[----:B------:R-:W-:Y:S05]  /*6160*/  LDSM.16.M88.4 R164, [R224+0x800] ;  /* 0x00080000e0a4783b */ /* 0x000fea0000000200 */
[C---:B-----5:R-:W-:Y:S01]  /*6170*/  HMMA.16816.F32 R4, R168.reuse, R144, R4 ;  /* 0x00000090a804723c */ /* 0x060fe20000001804 */
[----:B------:R-:W-:Y:S05]  /*6180*/  LDSM.16.M88.4 R208, [R224+0x6800] ;  /* 0x00680000e0d0783b */ /* 0x000fea0000000200 */
[----:B------:R-:W-:Y:S02]  /*6190*/  LDSM.16.M88.4 R212, [R224+0x7000] ;  /* 0x00700000e0d4783b */ /* 0x000fe40000000200 */
[C---:B------:R-:W-:Y:S03]  /*61a0*/  HMMA.16816.F32 R8, R168.reuse, R146, R8 ;  /* 0x00000092a808723c */ /* 0x040fe60000001808 */
[----:B------:R-:W1:Y:S05]  /*61b0*/  LDSM.16.M88.4 R144, [R235+0xa900] ;  /* 0x00a90000eb90783b */ /* 0x000e6a0000000200 */
[C---:B------:R-:W-:Y:S08]  /*61c0*/  HMMA.16816.F32 R12, R168.reuse, R132, R12 ;  /* 0x00000084a80c723c */ /* 0x040ff0000000180c */
[C---:B------:R-:W-:Y:S01]  /*61d0*/  HMMA.16816.F32 R16, R168.reuse, R134, R16 ;  /* 0x00000086a810723c */ /* 0x040fe20000001810 */
[----:B------:R-:W2:Y:S07]  /*61e0*/  LDSM.16.M88.4 R132, [R235+0xb900] ;  /* 0x00b90000eb84783b */ /* 0x000eae0000000200 */
[C---:B------:R-:W-:Y:S08]  /*61f0*/  HMMA.16816.F32 R20, R168.reuse, R148, R20 ;  /* 0x00000094a814723c */ /* 0x040ff00000001814 */
[C---:B------:R-:W-:Y:S01]  /*6200*/  HMMA.16816.F32 R24, R168.reuse, R150, R24 ;  /* 0x00000096a818723c */ /* 0x040fe20000001818 */
[----:B------:R-:W3:Y:S07]  /*6210*/  LDSM.16.M88.4 R148, [R224] ;  /* 0x00000000e094783b */ /* 0x000eee0000000200 */
[C---:B------:R-:W-:Y:S08]  /*6220*/  HMMA.16816.F32 R28, R168.reuse, R152, R28 ;  /* 0x00000098a81c723c */ /* 0x040ff0000000181c */
[C---:B------:R-:W-:Y:S01]  /*6230*/  HMMA.16816.F32 R32, R168.reuse, R154, R32 ;  /* 0x0000009aa820723c */ /* 0x040fe20000001820 */
[----:B------:R-:W4:Y:S07]  /*6240*/  LDSM.16.M88.4 R152, [R224+0x1000] ;  /* 0x00100000e098783b */ /* 0x000f2e0000000200 */
[C---:B------:R-:W-:Y:S08]  /*6250*/  HMMA.16816.F32 R36, R168.reuse, R156, R36 ;  /* 0x0000009ca824723c */ /* 0x040ff00000001824 */
[C---:B------:R-:W-:Y:S01]  /*6260*/  HMMA.16816.F32 R40, R168.reuse, R158, R40 ;  /* 0x0000009ea828723c */ /* 0x040fe20000001828 */
[----:B------:R-:W-:Y:S07]  /*6270*/  LDSM.16.M88.4 R156, [R224+0x3000] ;  /* 0x00300000e09c783b */ /* 0x000fee0000000200 */
[C---:B-1----:R-:W-:Y:S08]  /*6280*/  HMMA.16816.F32 R44, R168.reuse, R144, R44 ;  /* 0x00000090a82c723c */ /* 0x042ff0000000182c */
[C---:B------:R-:W-:Y:S01]  /*6290*/  HMMA.16816.F32 R48, R168.reuse, R146, R48 ;  /* 0x00000092a830723c */ /* 0x040fe20000001830 */
[----:B------:R-:W-:Y:S07]  /*62a0*/  LDSM.16.M88.4 R144, [R224+0x2000] ;  /* 0x00200000e090783b */ /* 0x000fee0000000200 */
[C---:B------:R-:W-:Y:S08]  /*62b0*/  HMMA.16816.F32 R52, R168.reuse, R160, R52 ;  /* 0x000000a0a834723c */ /* 0x040ff00000001834 */
[C---:B------:R-:W-:Y:S01]  /*62c0*/  HMMA.16816.F32 R56, R168.reuse, R162, R56 ;  /* 0x000000a2a838723c */ /* 0x040fe20000001838 */
[----:B------:R-:W-:Y:S07]  /*62d0*/  LDSM.16.M88.4 R160, [R224+0x3800] ;  /* 0x00380000e0a0783b */ /* 0x000fee0000000200 */
[C---:B--2---:R-:W-:Y:S08]  /*62e0*/  HMMA.16816.F32 R60, R168.reuse, R132, R60 ;  /* 0x00000084a83c723c */ /* 0x044ff0000000183c */
[----:B------:R-:W-:Y:S01]  /*62f0*/  HMMA.16816.F32 R64, R168, R134, R64 ;  /* 0x00000086a840723c */ /* 0x000fe20000001840 */
[----:B------:R-:W1:Y:S07]  /*6300*/  LDSM.16.M88.4 R132, [R224+0x1800] ;  /* 0x00180000e084783b */ /* 0x000e6e0000000200 */
[C---:B---3--:R-:W-:Y:S08]  /*6310*/  HMMA.16816.F32 R4, R172.reuse, R148, R4 ;  /* 0x00000094ac04723c */ /* 0x048ff00000001804 */
[C---:B------:R-:W-:Y:S01]  /*6320*/  HMMA.16816.F32 R8, R172.reuse, R150, R8 ;  /* 0x00000096ac08723c */ /* 0x040fe20000001808 */
[----:B------:R-:W2:Y:S07]  /*6330*/  LDSM.16.M88.4 R148, [R224+0x2800] ;  /* 0x00280000e094783b */ /* 0x000eae0000000200 */
[C---:B------:R-:W-:Y:S08]  /*6340*/  HMMA.16816.F32 R12, R172.reuse, R164, R12 ;  /* 0x000000a4ac0c723c */ /* 0x040ff0000000180c */
[C---:B------:R-:W-:Y:S01]  /*6350*/  HMMA.16816.F32 R16, R172.reuse, R166, R16 ;  /* 0x000000a6ac10723c */ /* 0x040fe20000001810 */
[----:B------:R-:W3:Y:S07]  /*6360*/  LDSM.16.M88.4 R164, [R238+0xc100] ;  /* 0x00c10000eea4783b */ /* 0x000eee0000000200 */
[C---:B----4-:R-:W-:Y:S08]  /*6370*/  HMMA.16816.F32 R20, R172.reuse, R152, R20 ;  /* 0x00000098ac14723c */ /* 0x050ff00000001814 */
[C---:B------:R-:W-:Y:S01]  /*6380*/  HMMA.16816.F32 R24, R172.reuse, R154, R24 ;  /* 0x0000009aac18723c */ /* 0x040fe20000001818 */
[----:B------:R-:W4:Y:S07]  /*6390*/  LDSM.16.M88.4 R152, [R238+0xc900] ;  /* 0x00c90000ee98783b */ /* 0x000f2e0000000200 */
[C---:B-1----:R-:W-:Y:S08]  /*63a0*/  HMMA.16816.F32 R28, R172.reuse, R132, R28 ;  /* 0x00000084ac1c723c */ /* 0x042ff0000000181c */
[C---:B------:R-:W-:Y:S01]  /*63b0*/  HMMA.16816.F32 R32, R172.reuse, R134, R32 ;  /* 0x00000086ac20723c */ /* 0x040fe20000001820 */
[----:B------:R-:W1:Y:S07]  /*63c0*/  LDSM.16.M88.4 R132, [R238+0xd100] ;  /* 0x00d10000ee84783b */ /* 0x000e6e0000000200 */
[C---:B------:R-:W-:Y:S08]  /*63d0*/  HMMA.16816.F32 R36, R172.reuse, R144, R36 ;  /* 0x00000090ac24723c */ /* 0x040ff00000001824 */
[C---:B------:R-:W-:Y:S01]  /*63e0*/  HMMA.16816.F32 R40, R172.reuse, R146, R40 ;  /* 0x00000092ac28723c */ /* 0x040fe20000001828 */
[----:B------:R-:W5:Y:S07]  /*63f0*/  LDSM.16.M88.4 R144, [R238+0xd900] ;  /* 0x00d90000ee90783b */ /* 0x000f6e0000000200 */
[C---:B--2---:R-:W-:Y:S08]  /*6400*/  HMMA.16816.F32 R44, R172.reuse, R148, R44 ;  /* 0x00000094ac2c723c */ /* 0x044ff0000000182c */
[C---:B------:R-:W-:Y:S01]  /*6410*/  HMMA.16816.F32 R48, R172.reuse, R150, R48 ;  /* 0x00000096ac30723c */ /* 0x040fe20000001830 */
[----:B------:R-:W2:Y:S07]  /*6420*/  LDSM.16.M88.4 R148, [R238+0xe900] ;  /* 0x00e90000ee94783b */ /* 0x000eae0000000200 */
[C---:B------:R-:W-:Y:S08]  /*6430*/  HMMA.16816.F32 R52, R172.reuse, R156, R52 ;  /* 0x0000009cac34723c */ /* 0x040ff00000001834 */
[C---:B------:R-:W-:Y:S01]  /*6440*/  HMMA.16816.F32 R56, R172.reuse, R158, R56 ;  /* 0x0000009eac38723c */ /* 0x040fe20000001838 */
[----:B------:R-:W-:Y:S07]  /*6450*/  LDSM.16.M88.4 R156, [R222] ;  /* 0x00000000de9c783b */ /* 0x000fee0000000200 */
[C---:B------:R-:W-:Y:S08]  /*6460*/  HMMA.16816.F32 R60, R172.reuse, R160, R60 ;  /* 0x000000a0ac3c723c */ /* 0x040ff0000000183c */
[----:B------:R-:W-:Y:S01]  /*6470*/  HMMA.16816.F32 R64, R172, R162, R64 ;  /* 0x000000a2ac40723c */ /* 0x000fe20000001840 */
[----:B------:R-:W-:Y:S07]  /*6480*/  LDSM.16.M88.4 R160, [R221] ;  /* 0x00000000dda0783b */ /* 0x000fee0000000200 */
[C---:B---3--:R-:W-:Y:S08]  /*6490*/  HMMA.16816.F32 R4, R176.reuse, R164, R4 ;  /* 0x000000a4b004723c */ /* 0x048ff00000001804 */
[C---:B------:R-:W-:Y:S01]  /*64a0*/  HMMA.16816.F32 R8, R176.reuse, R166, R8 ;  /* 0x000000a6b008723c */ /* 0x040fe20000001808 */
[----:B------:R-:W-:Y:S07]  /*64b0*/  LDSM.16.M88.4 R164, [R220] ;  /* 0x00000000dca4783b */ /* 0x000fee0000000200 */
[C---:B----4-:R-:W-:Y:S08]  /*64c0*/  HMMA.16816.F32 R12, R176.reuse, R152, R12 ;  /* 0x00000098b00c723c */ /* 0x050ff0000000180c */
[C---:B------:R-:W-:Y:S01]  /*64d0*/  HMMA.16816.F32 R16, R176.reuse, R154, R16 ;  /* 0x0000009ab010723c */ /* 0x040fe20000001810 */
[----:B------:R-:W-:Y:S07]  /*64e0*/  LDSM.16.M88.4 R152, [R223] ;  /* 0x00000000df98783b */ /* 0x000fee0000000200 */
[C---:B-1----:R-:W-:Y:S08]  /*64f0*/  HMMA.16816.F32 R20, R176.reuse, R132, R20 ;  /* 0x00000084b014723c */ /* 0x042ff00000001814 */
[C---:B------:R-:W-:Y:S01]  /*6500*/  HMMA.16816.F32 R24, R176.reuse, R134, R24 ;  /* 0x00000086b018723c */ /* 0x040fe20000001818 */
[----:B------:R-:W1:Y:S07]  /*6510*/  LDSM.16.M88.4 R132, [R238+0xf100] ;  /* 0x00f10000ee84783b */ /* 0x000e6e0000000200 */
[C---:B-----5:R-:W-:Y:S08]  /*6520*/  HMMA.16816.F32 R28, R176.reuse, R144, R28 ;  /* 0x00000090b01c723c */ /* 0x060ff0000000181c */
[C---:B------:R-:W-:Y:S01]  /*6530*/  HMMA.16816.F32 R32, R176.reuse, R146, R32 ;  /* 0x00000092b020723c */ /* 0x040fe20000001820 */
[----:B------:R-:W3:Y:S07]  /*6540*/  LDSM.16.M88.4 R144, [R238+0xf900] ;  /* 0x00f90000ee90783b */ /* 0x000eee0000000200 */
[C---:B------:R-:W-:Y:S08]  /*6550*/  HMMA.16816.F32 R36, R176.reuse, R180, R36 ;  /* 0x000000b4b024723c */ /* 0x040ff00000001824 */
[C---:B------:R-:W-:Y:S01]  /*6560*/  HMMA.16816.F32 R40, R176.reuse, R182, R40 ;  /* 0x000000b6b028723c */ /* 0x040fe20000001828 */
[----:B------:R-:W-:Y:S07]  /*6570*/  LDSM.16.M88.4 R180, [R218] ;  /* 0x00000000dab4783b */ /* 0x000fee0000000200 */
[C---:B--2---:R-:W-:Y:S08]  /*6580*/  HMMA.16816.F32 R44, R176.reuse, R148, R44 ;  /* 0x00000094b02c723c */ /* 0x044ff0000000182c */
[C---:B------:R-:W-:Y:S01]  /*6590*/  HMMA.16816.F32 R48, R176.reuse, R150, R48 ;  /* 0x00000096b030723c */ /* 0x040fe20000001830 */
[----:B------:R-:W2:Y:S07]  /*65a0*/  LDSM.16.M88.4 R148, [R219] ;  /* 0x00000000db94783b */ /* 0x000eae0000000200 */
[C---:B-1----:R-:W-:Y:S08]  /*65b0*/  HMMA.16816.F32 R52, R176.reuse, R132, R52 ;  /* 0x00000084b034723c */ /* 0x042ff00000001834 */
[C---:B------:R-:W-:Y:S01]  /*65c0*/  HMMA.16816.F32 R56, R176.reuse, R134, R56 ;  /* 0x00000086b038723c */ /* 0x040fe20000001838 */
[----:B------:R-:W1:Y:S07]  /*65d0*/  LDSM.16.M88.4 R132, [R235+0xc900] ;  /* 0x00c90000eb84783b */ /* 0x000e6e0000000200 */
[C---:B---3--:R-:W-:Y:S08]  /*65e0*/  HMMA.16816.F32 R60, R176.reuse, R144, R60 ;  /* 0x00000090b03c723c */ /* 0x048ff0000000183c */
[----:B------:R-:W-:Y:S01]  /*65f0*/  HMMA.16816.F32 R64, R176, R146, R64 ;  /* 0x00000092b040723c */ /* 0x000fe20000001840 */
[----:B------:R-:W3:Y:S07]  /*6600*/  LDSM.16.M88.4 R144, [R235+0xd100] ;  /* 0x00d10000eb90783b */ /* 0x000eee0000000200 */
        /* <DEDUP_REMOVED lines=12> */
[C---:B--2---:R-:W-:Y:S08]  /*66d0*/  HMMA.16816.F32 R36, R184.reuse, R148, R36 ;  /* 0x00000094b824723c */ /* 0x044ff00000001824 */
[C---:B------:R-:W-:Y:S01]  /*66e0*/  HMMA.16816.F32 R40, R184.reuse, R150, R40 ;  /* 0x00000096b828723c */ /* 0x040fe20000001828 */
[----:B------:R-:W2:Y:S07]  /*66f0*/  LDSM.16.M88.4 R148, [R235+0xd900] ;  /* 0x00d90000eb94783b */ /* 0x000eae0000000200 */
[C---:B------:R-:W-:Y:S08]  /*6700*/  HMMA.16816.F32 R44, R184.reuse, R180, R44 ;  /* 0x000000b4b82c723c */ /* 0x040ff0000000182c */
[C---:B------:R-:W-:Y:S01]  /*6710*/  HMMA.16816.F32 R48, R184.reuse, R182, R48 ;  /* 0x000000b6b830723c */ /* 0x040fe20000001830 */
[----:B------:R-:W4:Y:S07]  /*6720*/  LDSM.16.M88.4 R180, [R224+0x4000] ;  /* 0x00400000e0b4783b */ /* 0x000f2e0000000200 */
[C---:B------:R-:W-:Y:S08]  /*6730*/  HMMA.16816.F32 R52, R184.reuse, R188, R52 ;  /* 0x000000bcb834723c */ /* 0x040ff00000001834 */
[C---:B------:R-:W-:Y:S01]  /*6740*/  HMMA.16816.F32 R56, R184.reuse, R190, R56 ;  /* 0x000000beb838723c */ /* 0x040fe20000001838 */
[----:B------:R-:W-:Y:S07]  /*6750*/  LDSM.16.M88.4 R188, [R224+0x5000] ;  /* 0x00500000e0bc783b */ /* 0x000fee0000000200 */
[C---:B------:R-:W-:Y:S08]  /*6760*/  HMMA.16816.F32 R60, R184.reuse, R192, R60 ;  /* 0x000000c0b83c723c */ /* 0x040ff0000000183c */
[----:B------:R-:W-:Y:S01]  /*6770*/  HMMA.16816.F32 R64, R184, R194, R64 ;  /* 0x000000c2b840723c */ /* 0x000fe20000001840 */
[----:B------:R-:W-:Y:S07]  /*6780*/  LDSM.16.M88.4 R192, [R224+0x5800] ;  /* 0x00580000e0c0783b */ /* 0x000fee0000000200 */
[C---:B------:R-:W-:Y:S08]  /*6790*/  HMMA.16816.F32 R4, R196.reuse, R200, R4 ;  /* 0x000000c8c404723c */ /* 0x040ff00000001804 */
[C---:B------:R-:W-:Y:S01]  /*67a0*/  HMMA.16816.F32 R8, R196.reuse, R202, R8 ;  /* 0x000000cac408723c */ /* 0x040fe20000001808 */
[----:B------:R-:W-:Y:S07]  /*67b0*/  LDSM.16.M88.4 R200, [R224+0x6000] ;  /* 0x00600000e0c8783b */ /* 0x000fee0000000200 */
[C---:B-1----:R-:W-:Y:S08]  /*67c0*/  HMMA.16816.F32 R12, R196.reuse, R132, R12 ;  /* 0x00000084c40c723c */ /* 0x042ff0000000180c */
[C---:B------:R-:W-:Y:S01]  /*67d0*/  HMMA.16816.F32 R16, R196.reuse, R134, R16 ;  /* 0x00000086c410723c */ /* 0x040fe20000001810 */
[----:B------:R-:W1:Y:S07]  /*67e0*/  LDSM.16.M88.4 R132, [R224+0x4800] ;  /* 0x00480000e084783b */ /* 0x000e6e0000000200 */
[C---:B---3--:R-:W-:Y:S08]  /*67f0*/  HMMA.16816.F32 R20, R196.reuse, R144, R20 ;  /* 0x00000090c414723c */ /* 0x048ff00000001814 */
[C---:B------:R-:W-:Y:S01]  /*6800*/  HMMA.16816.F32 R24, R196.reuse, R146, R24 ;  /* 0x00000092c418723c */ /* 0x040fe20000001818 */
[----:B------:R-:W3:Y:S01]  /*6810*/  LDSM.16.M88.4 R144, [R224+0x7800] ;  /* 0x00780000e090783b */ /* 0x000ee20000000200 */
[----:B------:R-:W-:Y:S04]  /*6820*/  DEPBAR.LE SB0, 0x0 ;  /* 0x000080000000791a */ /* 0x000fe80000000000 */
[----:B------:R-:W-:Y:S02]  /*6830*/  BAR.SYNC.DEFER_BLOCKING 0x0 ;  /* 0x0000000000007b1d */ /* 0x000fe40000010000 */
[C---:B--2---:R-:W-:Y:S08]  /*6840*/  HMMA.16816.F32 R28, R196.reuse, R148, R28 ;  /* 0x00000094c41c723c */ /* 0x044ff0000000181c */
        /* <DEDUP_REMOVED lines=9> */
[C---:B----4-:R-:W-:Y:S08]  /*68e0*/  HMMA.16816.F32 R4, R204.reuse, R180, R4 ;  /* 0x000000b4cc04723c */ /* 0x050ff00000001804 */
[C---:B------:R-:W-:Y:S08]  /*68f0*/  HMMA.16816.F32 R8, R204.reuse, R182, R8 ;  /* 0x000000b6cc08723c */ /* 0x040ff00000001808 */
[C---:B-1----:R-:W-:Y:S08]  /*6900*/  HMMA.16816.F32 R12, R204.reuse, R132, R12 ;  /* 0x00000084cc0c723c */ /* 0x042ff0000000180c */
        /* <DEDUP_REMOVED lines=11> */
[C---:B---3--:R-:W-:Y:S08]  /*69c0*/  HMMA.16816.F32 R60, R204.reuse, R144, R60 ;  /* 0x00000090cc3c723c */ /* 0x048ff0000000183c */
[----:B------:R-:W-:Y:S01]  /*69d0*/  HMMA.16816.F32 R64, R204, R146, R64 ;  /* 0x00000092cc40723c */ /* 0x000fe20000001840 */
[----:B------:R-:W-:-:S07]  /*69e0*/  @P1 BRA `(.L_x_29) ;  /* 0xffffecc000001947 */ /* 0x000fce000383ffff */
.L_x_28:
        /* <DEDUP_REMOVED lines=566> */
.L_x_26:
[----:B------:R-:W1:Y:S01]  /*8d50*/  SHFL.BFLY PT, R5, R249, 0x2, 0x1f ;  /* 0x0c401f00f9057f89 */ /* 0x000e6200000e0000 */
[----:B------:R-:W-:-:S02]  /*8d60*/  MOV R4, RZ ;  /* 0x000000ff00047202 */ /* 0x000fc40000000f00 */
[----:B------:R-:W-:Y:S01]  /*8d70*/  MOV R6, 0xff800000 ;  /* 0xff80000000067802 */ /* 0x000fe20000000f00 */
[----:B------:R-:W2:Y:S01]  /*8d80*/  SHFL.BFLY PT, R0, R248, 0x2, 0x1f ;  /* 0x0c401f00f8007f89 */ /* 0x000ea200000e0000 */
[----:B------:R-:W-:Y:S02]  /*8d90*/  MOV R7, 0xff800000 ;  /* 0xff80000000077802 */ /* 0x000fe40000000f00 */
[----:B------:R-:W-:Y:S01]  /*8da0*/  PLOP3.LUT P2, PT, PT, PT, PT, 0x8, 0x0 ;  /* 0x000000000000781c */ /* 0x000fe20003f4e170 */
[----:B-1----:R-:W-:Y:S02]  /*8db0*/  FADD.FTZ R5, R5, R249 ;  /* 0x000000f905057221 */ /* 0x002fe40000010000 */
[----:B--2---:R-:W-:-:S03]  /*8dc0*/  FADD.FTZ R248, R0, R248 ;  /* 0x000000f800f87221 */ /* 0x004fc60000010000 */
[----:B------:R-:W1:Y:S04]  /*8dd0*/  SHFL.BFLY PT, R2, R5, 0x1, 0x1f ;  /* 0x0c201f0005027f89 */ /* 0x000e6800000e0000 */
[----:B------:R-:W2:Y:S01]  /*8de0*/  SHFL.BFLY PT, R0, R248, 0x1, 0x1f ;  /* 0x0c201f00f8007f89 */ /* 0x000ea200000e0000 */
[----:B-1----:R-:W-:Y:S01]  /*8df0*/  FADD.FTZ R5, R5, R2 ;  /* 0x0000000205057221 */ /* 0x002fe20000010000 */
[----:B------:R-:W-:Y:S01]  /*8e00*/  MOV R2, RZ ;  /* 0x000000ff00027202 */ /* 0x000fe20000000f00 */
[----:B--2---:R-:W-:-:S03]  /*8e10*/  FADD.FTZ R0, R0, R248 ;  /* 0x000000f800007221 */ /* 0x004fc60000010000 */
[----:B------:R-:W-:Y:S02]  /*8e20*/  FSETP.NE.FTZ.AND P1, PT, R5, RZ, PT ;  /* 0x000000ff0500720b */ /* 0x000fe40003f35000 */
[----:B------:R-:W-:-:S11]  /*8e30*/  FSETP.NE.FTZ.AND P0, PT, R0, RZ, PT ;  /* 0x000000ff0000720b */ /* 0x000fd60003f15000 */
[----:B------:R-:W1:Y:S01]  /*8e40*/  @P1 MUFU.RCP R4, R5 ;  /* 0x0000000500041308 */ /* 0x000e620000001000 */
[----:B------:R-:W-:Y:S02]  /*8e50*/  @P1 MOV R9, 0x3f317218 ;  /* 0x3f31721800091802 */ /* 0x000fe40000000f00 */
[----:B------:R-:W-:-:S03]  /*8e60*/  @P0 MOV R8, 0x3f317218 ;  /* 0x3f31721800080802 */ /* 0x000fc60000000f00 */
[----:B------:R-:W-:Y:S02]  /*8e70*/  @P1 FMUL.FTZ R9, R9, c[0x0][0x2d0] ;  /* 0x0000b40009091a20 */ /* 0x000fe40000410000 */
[----:B------:R-:W-:Y:S01]  /*8e80*/  @P0 MUFU.RCP R2, R0 ;  /* 0x0000000000020308 */ /* 0x000fe20000001000 */
[----:B------:R-:W-:-:S07]  /*8e90*/  @P0 FMUL.FTZ R8, R8, c[0x0][0x2d0] ;  /* 0x0000b40008080a20 */ /* 0x000fce0000410000 */
[----:B------:R-:W2:Y:S01]  /*8ea0*/  @P1 MUFU.LG2 R5, R5 ;  /* 0x0000000500051308 */ /* 0x000ea20000000c00 */
[C---:B-1----:R-:W-:Y:S02]  /*8eb0*/  FMUL.FTZ R128, R4.reuse, R128 ;  /* 0x0000008004807220 */ /* 0x042fe40000410000 */
[C---:B------:R-:W-:Y:S02]  /*8ec0*/  FMUL.FTZ R129, R4.reuse, R129 ;  /* 0x0000008104817220 */ /* 0x040fe40000410000 */
[C---:B------:R-:W-:Y:S02]  /*8ed0*/  FMUL.FTZ R124, R4.reuse, R124 ;  /* 0x0000007c047c7220 */ /* 0x040fe40000410000 */
[C---:B------:R-:W-:Y:S01]  /*8ee0*/  FMUL.FTZ R125, R4.reuse, R125 ;  /* 0x0000007d047d7220 */ /* 0x040fe20000410000 */
[----:B------:R-:W1:Y:S01]  /*8ef0*/  @P0 MUFU.LG2 R0, R0 ;  /* 0x0000000000000308 */ /* 0x000e620000000c00 */
[C---:B------:R-:W-:Y:S02]  /*8f00*/  FMUL.FTZ R68, R4.reuse, R68 ;  /* 0x0000004404447220 */ /* 0x040fe40000410000 */
[----:B------:R-:W-:-:S02]  /*8f10*/  FMUL.FTZ R69, R4, R69 ;  /* 0x0000004504457220 */ /* 0x000fc40000410000 */
[C---:B------:R-:W-:Y:S02]  /*8f20*/  FMUL.FTZ R72, R4.reuse, R72 ;  /* 0x0000004804487220 */ /* 0x040fe40000410000 */
[C---:B------:R-:W-:Y:S02]  /*8f30*/  FMUL.FTZ R73, R4.reuse, R73 ;  /* 0x0000004904497220 */ /* 0x040fe40000410000 */
[----:B--2---:R-:W-:Y:S02]  /*8f40*/  @P1 FMUL.FTZ R5, R5, 0.69314718246459960938 ;  /* 0x3f31721805051820 */ /* 0x004fe40000410000 */
[C---:B------:R-:W-:Y:S02]  /*8f50*/  FMUL.FTZ R76, R4.reuse, R76 ;  /* 0x0000004c044c7220 */ /* 0x040fe40000410000 */
[C---:B------:R-:W-:Y:S02]  /*8f60*/  FMUL.FTZ R77, R4.reuse, R77 ;  /* 0x0000004d044d7220 */ /* 0x040fe40000410000 */
[----:B------:R-:W-:-:S02]  /*8f70*/  FMUL.FTZ R80, R4, R80 ;  /* 0x0000005004507220 */ /* 0x000fc40000410000 */
[----:B-1----:R-:W-:Y:S02]  /*8f80*/  @P0 FMUL.FTZ R0, R0, 0.69314718246459960938 ;  /* 0x3f31721800000820 */ /* 0x002fe40000410000 */
[C---:B------:R-:W-:Y:S02]  /*8f90*/  FMUL.FTZ R81, R4.reuse, R81 ;  /* 0x0000005104517220 */ /* 0x040fe40000410000 */
[C---:B------:R-:W-:Y:S02]  /*8fa0*/  FMUL.FTZ R84, R4.reuse, R84 ;  /* 0x0000005404547220 */ /* 0x040fe40000410000 */
[C---:B------:R-:W-:Y:S02]  /*8fb0*/  FMUL.FTZ R85, R4.reuse, R85 ;  /* 0x0000005504557220 */ /* 0x040fe40000410000 */
[C---:B------:R-:W-:Y:S02]  /*8fc0*/  FMUL.FTZ R88, R4.reuse, R88 ;  /* 0x0000005804587220 */ /* 0x040fe40000410000 */
[----:B------:R-:W-:-:S02]  /*8fd0*/  FMUL.FTZ R89, R4, R89 ;  /* 0x0000005904597220 */ /* 0x000fc40000410000 */
[C---:B------:R-:W-:Y:S02]  /*8fe0*/  FMUL.FTZ R92, R4.reuse, R92 ;  /* 0x0000005c045c7220 */ /* 0x040fe40000410000 */
        /* <DEDUP_REMOVED lines=13> */
[----:B------:R-:W-:Y:S02]  /*90c0*/  FMUL.FTZ R112, R4, R112 ;  /* 0x0000007004707220 */ /* 0x000fe40000410000 */
        /* <DEDUP_REMOVED lines=30> */
[----:B------:R-:W-:Y:S02]  /*92b0*/  FMUL.FTZ R114, R2, R114 ;  /* 0x0000007202727220 */ /* 0x000fe40000410000 */
[----:B------:R-:W-:Y:S02]  /*92c0*/  FMUL.FTZ R4, R4, R113 ;  /* 0x0000007104047220 */ /* 0x000fe40000410000 */
[----:B------:R-:W-:-:S02]  /*92d0*/  FMUL.FTZ R2, R2, R115 ;  /* 0x0000007302027220 */ /* 0x000fc40000410000 */
[----:B------:R-:W-:Y:S02]  /*92e0*/  @P1 FFMA.FTZ R6, R9, R132, R5 ;  /* 0x0000008409061223 */ /* 0x000fe40000010005 */
[----:B------:R-:W-:Y:S02]  /*92f0*/  @P0 FFMA.FTZ R7, R8, R3, R0 ;  /* 0x0000000308070223 */ /* 0x000fe40000010000 */
.L_x_24:
[----:B------:R-:W-:Y:S01]  /*9300*/  USHF.R.S32.HI UR8, URZ, 0x1f, UR9 ;  /* 0x0000001f3f087899 */ /* 0x000fe20008011409 */
[----:B------:R-:W-:Y:S05]  /*9310*/  @P2 BRA `(.L_x_30) ;  /* 0x000013e000002947 */ /* 0x000fea0003800000 */
[----:B-----5:R-:W1:Y:S01]  /*9320*/  S2R R0, SR_TID.X ;  /* 0x0000000000007919 */ /* 0x020e620000002100 */
[----:B------:R-:W-:Y:S01]  /*9330*/  F2FP.PACK_AB R112, R4, R112 ;  /* 0x000000700470723e */ /* 0x000fe200000000ff */
[----:B------:R-:W-:Y:S01]  /*9340*/  ULDC.64 UR4, c[0x0][0x500] ;  /* 0x0001400000047ab9 */ /* 0x000fe20000000a00 */
[----:B------:R-:W-:Y:S01]  /*9350*/  F2FP.PACK_AB R128, R129, R128 ;  /* 0x000000808180723e */ /* 0x000fe200000000ff */
[----:B------:R-:W-:Y:S01]  /*9360*/  UISETP.NE.U32.AND UP1, UPT, URZ, UR4, UPT ;  /* 0x000000043f00728c */ /* 0x000fe2000bf25070 */
[----:B------:R-:W-:Y:S01]  /*9370*/  F2FP.PACK_AB R130, R131, R130 ;  /* 0x000000828382723e */ /* 0x000fe200000000ff */
[----:B------:R-:W-:Y:S01]  /*9380*/  UMOV UR6, 0x4 ;  /* 0x0000000400067882 */ /* 0x000fe20000000000 */
[----:B------:R-:W-:Y:S01]  /*9390*/  F2FP.PACK_AB R124, R125, R124 ;  /* 0x0000007c7d7c723e */ /* 0x000fe200000000ff */
[----:B------:R-:W-:Y:S01]  /*93a0*/  UISETP.NE.AND.EX UP1, UPT, URZ, UR5, UPT, UP1 ;  /* 0x000000053f00728c */ /* 0x000fe2000bf25310 */
[----:B------:R-:W-:-:S02]  /*93b0*/  F2FP.PACK_AB R126, R127, R126 ;  /* 0x0000007e7f7e723e */ /* 0x000fc400000000ff */
[----:B------:R-:W-:Y:S01]  /*93c0*/  F2FP.PACK_AB R68, R69, R68 ;  /* 0x000000444544723e */ /* 0x000fe200000000ff */
[----:B------:R-:W-:Y:S01]  /*93d0*/  ULDC.64 UR4, c[0x0][0x500] ;  /* 0x0001400000047ab9 */ /* 0x000fe20000000a00 */
[----:B------:R-:W-:Y:S01]  /*93e0*/  F2FP.PACK_AB R70, R71, R70 ;  /* 0x000000464746723e */ /* 0x000fe200000000ff */
[----:B------:R-:W-:Y:S01]  /*93f0*/  UIMAD.WIDE UR4, UR11, UR6, UR4 ;  /* 0x000000060b0472a5 */ /* 0x000fe2000f8e0204 */
[----:B------:R-:W-:Y:S02]  /*9400*/  F2FP.PACK_AB R72, R73, R72 ;  /* 0x000000484948723e */ /* 0x000fe400000000ff */
[----:B------:R-:W-:Y:S02]  /*9410*/  F2FP.PACK_AB R74, R75, R74 ;  /* 0x0000004a4b4a723e */ /* 0x000fe400000000ff */
[----:B------:R-:W-:Y:S02]  /*9420*/  F2FP.PACK_AB R76, R77, R76 ;  /* 0x0000004c4d4c723e */ /* 0x000fe400000000ff */
[----:B------:R-:W-:-:S02]  /*9430*/  F2FP.PACK_AB R78, R79, R78 ;  /* 0x0000004e4f4e723e */ /* 0x000fc400000000ff */
[----:B------:R-:W-:Y:S02]  /*9440*/  F2FP.PACK_AB R80, R81, R80 ;  /* 0x000000505150723e */ /* 0x000fe400000000ff */
[----:B-1----:R-:W-:Y:S02]  /*9450*/  SHF.R.S32.HI R3, RZ, 0x1f, R0 ;  /* 0x0000001fff037819 */ /* 0x002fe40000011400 */
[----:B------:R-:W-:Y:S02]  /*9460*/  F2FP.PACK_AB R82, R83, R82 ;  /* 0x000000525352723e */ /* 0x000fe400000000ff */
[----:B------:R-:W-:Y:S02]  /*9470*/  LEA.HI R5, R3, R0, RZ, 0x2 ;  /* 0x0000000003057211 */ /* 0x000fe400078f10ff */
[----:B------:R-:W-:Y:S02]  /*9480*/  F2FP.PACK_AB R84, R85, R84 ;  /* 0x000000545554723e */ /* 0x000fe400000000ff */
[----:B------:R-:W-:-:S02]  /*9490*/  SHF.R.S32.HI R9, RZ, 0x2, R5 ;  /* 0x00000002ff097819 */ /* 0x000fc40000011405 */
[----:B------:R-:W-:Y:S02]  /*94a0*/  SHF.R.S32.HI R8, RZ, 0x1f, R5 ;  /* 0x0000001fff087819 */ /* 0x000fe40000011405 */
[----:B------:R-:W-:Y:S02]  /*94b0*/  LOP3.LUT R5, R5, 0xfffffffc, RZ, 0xc0, !PT ;  /* 0xfffffffc05057812 */ /* 0x000fe400078ec0ff */
[----:B------:R-:W-:Y:S02]  /*94c0*/  LEA.HI R8, R8, R9, RZ, 0x3 ;  /* 0x0000000908087211 */ /* 0x000fe400078f18ff */
[----:B------:R-:W-:Y:S01]  /*94d0*/  F2FP.PACK_AB R86, R87, R86 ;  /* 0x000000565756723e */ /* 0x000fe200000000ff */
[----:B------:R-:W-:Y:S01]  /*94e0*/  IMAD.IADD R5, R0, 0x1, -R5 ;  /* 0x0000000100057824 */ /* 0x000fe200078e0a05 */
[----:B------:R-:W-:Y:S02]  /*94f0*/  LOP3.LUT R8, R8, 0xfffffff8, RZ, 0xc0, !PT ;  /* 0xfffffff808087812 */ /* 0x000fe400078ec0ff */
[----:B------:R-:W-:-:S02]  /*9500*/  F2FP.PACK_AB R88, R89, R88 ;  /* 0x000000585958723e */ /* 0x000fc400000000ff */
[----:B------:R-:W-:Y:S01]  /*9510*/  F2FP.PACK_AB R90, R91, R90 ;  /* 0x0000005a5b5a723e */ /* 0x000fe200000000ff */
[----:B------:R-:W-:Y:S01]  /*9520*/  IMAD.IADD R9, R9, 0x1, -R8 ;  /* 0x0000000109097824 */ /* 0x000fe200078e0a08 */
[----:B------:R-:W-:Y:S02]  /*9530*/  LEA.HI R8, R3, R0, RZ, 0x5 ;  /* 0x0000000003087211 */ /* 0x000fe400078f28ff */
[----:B------:R-:W-:Y:S01]  /*9540*/  F2FP.PACK_AB R92, R93, R92 ;  /* 0x0000005c5d5c723e */ /* 0x000fe200000000ff */
[C---:B------:R-:W-:Y:S01]  /*9550*/  IMAD.SHL.U32 R11, R9.reuse, 0x40, RZ ;  /* 0x00000040090b7824 */ /* 0x040fe200078e00ff */
[----:B------:R-:W-:Y:S02]  /*9560*/  SHF.R.S32.HI R10, RZ, 0x5, R8 ;  /* 0x00000005ff0a7819 */ /* 0x000fe40000011408 */
[----:B------:R-:W-:Y:S02]  /*9570*/  LOP3.LUT R13, R9, 0x1, RZ, 0xc0, !PT ;  /* 0x00000001090d7812 */ /* 0x000fe400078ec0ff */
[----:B------:R-:W-:Y:S01]  /*9580*/  LOP3.LUT R11, R11, 0x1c0, RZ, 0xc0, !PT ;  /* 0x000001c00b0b7812 */ /* 0x000fe200078ec0ff */
[----:B------:R-:W-:Y:S01]  /*9590*/  IMAD R12, R10, 0x200, R5 ;  /* 0x000002000a0c7824 */ /* 0x000fe200078e0205 */
[----:B------:R-:W-:-:S02]  /*95a0*/  ISETP.NE.U32.AND P0, PT, R13, 0x1, PT ;  /* 0x000000010d00780c */ /* 0x000fc40003f05070 */
[----:B------:R-:W-:Y:S02]  /*95b0*/  LEA.HI R11, R11, R11, RZ, 0x1d ;  /* 0x0000000b0b0b7211 */ /* 0x000fe400078fe8ff */
[----:B------:R-:W-:Y:S01]  /*95c0*/  R2P PR, R9, 0x6 ;  /* 0x0000000609007804 */ /* 0x000fe20000000000 */
[----:B------:R-:W-:Y:S01]  /*95d0*/  IMAD.MOV.U32 R9, RZ, RZ, 0x20 ;  /* 0x00000020ff097424 */ /* 0x000fe200078e00ff */
[----:B------:R-:W-:Y:S01]  /*95e0*/  F2FP.PACK_AB R94, R95, R94 ;  /* 0x0000005e5f5e723e */ /* 0x000fe200000000ff */
[----:B------:R-:W-:Y:S01]  /*95f0*/  IMAD.U32 R11, R12, 0x2, R11 ;  /* 0x000000020c0b7824 */ /* 0x000fe200078e000b */
[----:B------:R-:W-:Y:S02]  /*9600*/  F2FP.PACK_AB R96, R97, R96 ;  /* 0x000000606160723e */ /* 0x000fe400000000ff */
[----:B------:R-:W-:Y:S01]  /*9610*/  SEL R9, R9, 0xffffffe0, !P1 ;  /* 0xffffffe009097807 */ /* 0x000fe20004800000 */
[----:B------:R-:W-:Y:S01]  /*9620*/  IMAD.SHL.U32 R11, R11, 0x2, RZ ;  /* 0x000000020b0b7824 */ /* 0x000fe200078e00ff */
[----:B------:R-:W-:Y:S01]  /*9630*/  BAR.SYNC.DEFER_BLOCKING 0x1, 0x100 ;  /* 0x0044000000007b1d */ /* 0x000fe20000010000 */
[----:B------:R-:W-:-:S02]  /*9640*/  F2FP.PACK_AB R98, R99, R98 ;  /* 0x000000626362723e */ /* 0x000fc400000000ff */
[C---:B------:R-:W-:Y:S01]  /*9650*/  IMAD.IADD R13, R11.reuse, 0x1, R9 ;  /* 0x000000010b0d7824 */ /* 0x040fe200078e0209 */
[C---:B------:R-:W-:Y:S02]  /*9660*/  IADD3 R12, R11.reuse, 0x80, RZ ;  /* 0x000000800b0c7810 */ /* 0x040fe40007ffe0ff */
[----:B------:R-:W-:Y:S02]  /*9670*/  IADD3 R4, R11, 0x70, RZ ;  /* 0x000000700b047810 */ /* 0x000fe40007ffe0ff */
[----:B------:R-:W-:Y:S01]  /*9680*/  @P0 IADD3 R4, R12, 0x10, RZ ;  /* 0x000000100c040810 */ /* 0x000fe20007ffe0ff */
[----:B------:R-:W-:Y:S01]  /*9690*/  IMAD.MOV.U32 R12, RZ, RZ, 0x40 ;  /* 0x00000040ff0c7424 */ /* 0x000fe200078e00ff */
[----:B------:R-:W-:Y:S02]  /*96a0*/  F2FP.PACK_AB R120, R121, R120 ;  /* 0x000000787978723e */ /* 0x000fe400000000ff */
[----:B------:R-:W-:Y:S01]  /*96b0*/  F2FP.PACK_AB R122, R123, R122 ;  /* 0x0000007a7b7a723e */ /* 0x000fe200000000ff */
[----:B------:R-:W-:Y:S01]  /*96c0*/  IMAD.IADD R9, R9, 0x1, R4 ;  /* 0x0000000109097824 */ /* 0x000fe200078e0204 */
[----:B------:R-:W-:-:S02]  /*96d0*/  SEL R12, R12, 0xffffffc0, !P2 ;  /* 0xffffffc00c0c7807 */ /* 0x000fc40005000000 */
[----:B------:R-:W-:Y:S02]  /*96e0*/  F2FP.PACK_AB R100, R101, R100 ;  /* 0x000000646564723e */ /* 0x000fe400000000ff */
[----:B------:R-:W-:Y:S01]  /*96f0*/  F2FP.PACK_AB R102, R103, R102 ;  /* 0x000000666766723e */ /* 0x000fe200000000ff */
[----:B------:R-:W-:Y:S01]  /*9700*/  IMAD.IADD R14, R11, 0x1, R12 ;  /* 0x000000010b0e7824 */ /* 0x000fe200078e020c */
[----:B------:R-:W-:Y:S01]  /*9710*/  F2FP.PACK_AB R104, R105, R104 ;  /* 0x000000686968723e */ /* 0x000fe200000000ff */
[C---:B------:R-:W-:Y:S01]  /*9720*/  IMAD.IADD R15, R12.reuse, 0x1, R4 ;  /* 0x000000010c0f7824 */ /* 0x040fe200078e0204 */
[----:B------:R-:W-:Y:S01]  /*9730*/  F2FP.PACK_AB R106, R107, R106 ;  /* 0x0000006a6b6a723e */ /* 0x000fe200000000ff */
[----:B------:R-:W-:Y:S01]  /*9740*/  IMAD.IADD R16, R12, 0x1, R13 ;  /* 0x000000010c107824 */ /* 0x000fe200078e020d */
[----:B------:R-:W-:Y:S01]  /*9750*/  STS [R11+0x80], R128 ;  /* 0x000080800b007388 */ /* 0x000fe20000000800 */
[----:B------:R-:W-:Y:S01]  /*9760*/  IMAD.IADD R12, R9, 0x1, R12 ;  /* 0x00000001090c7824 */ /* 0x000fe200078e020c */
[----:B------:R-:W-:-:S02]  /*9770*/  F2FP.PACK_AB R108, R109, R108 ;  /* 0x0000006c6d6c723e */ /* 0x000fc400000000ff */
[----:B------:R-:W-:Y:S01]  /*9780*/  STS [R11+0x480], R130 ;  /* 0x000480820b007388 */ /* 0x000fe20000000800 */
[----:B------:R-:W-:Y:S02]  /*9790*/  F2FP.PACK_AB R110, R111, R110 ;  /* 0x0000006e6f6e723e */ /* 0x000fe400000000ff */
[----:B------:R-:W-:Y:S01]  /*97a0*/  F2FP.PACK_AB R116, R117, R116 ;  /* 0x000000747574723e */ /* 0x000fe200000000ff */
[----:B------:R-:W-:Y:S01]  /*97b0*/  STS [R4], R124 ;  /* 0x0000007c04007388 */ /* 0x000fe20000000800 */
[----:B------:R-:W-:Y:S02]  /*97c0*/  F2FP.PACK_AB R118, R119, R118 ;  /* 0x000000767776723e */ /* 0x000fe400000000ff */
[----:B------:R-:W-:Y:S01]  /*97d0*/  F2FP.PACK_AB R2, R2, R114 ;  /* 0x000000720202723e */ /* 0x000fe200000000ff */
[----:B------:R-:W-:Y:S01]  /*97e0*/  STS [R4+0x400], R126 ;  /* 0x0004007e04007388 */ /* 0x000fe20000000800 */
[----:B------:R-:W-:-:S03]  /*97f0*/  PLOP3.LUT P1, PT, PT, PT, UP1, 0x80, 0x0 ;  /* 0x000000000000781c */ /* 0x000fc60003f2f018 */
[----:B------:R-:W-:Y:S04]  /*9800*/  STS [R13+0x80], R68 ;  /* 0x000080440d007388 */ /* 0x000fe80000000800 */
[----:B------:R-:W-:Y:S04]  /*9810*/  STS [R13+0x480], R70 ;  /* 0x000480460d007388 */ /* 0x000fe80000000800 */
[----:B------:R-:W-:Y:S04]  /*9820*/  STS [R9], R72 ;  /* 0x0000004809007388 */ /* 0x000fe80000000800 */
[----:B------:R-:W-:Y:S04]  /*9830*/  STS [R9+0x400], R74 ;  /* 0x0004004a09007388 */ /* 0x000fe80000000800 */
        /* <DEDUP_REMOVED lines=17> */
[----:B------:R1:W-:Y:S04]  /*9950*/  STS [R14+0x4480], R106 ;  /* 0x0044806a0e007388 */ /* 0x0003e80000000800 */
[----:B------:R-:W-:Y:S04]  /*9960*/  STS [R15+0x4000], R108 ;  /* 0x0040006c0f007388 */ /* 0x000fe80000000800 */
[----:B------:R2:W-:Y:S04]  /*9970*/  STS [R15+0x4400], R110 ;  /* 0x0044006e0f007388 */ /* 0x0005e80000000800 */
[----:B------:R-:W-:Y:S04]  /*9980*/  STS [R16+0x4080], R116 ;  /* 0x0040807410007388 */ /* 0x000fe80000000800 */
[----:B------:R-:W-:Y:S04]  /*9990*/  STS [R16+0x4480], R118 ;  /* 0x0044807610007388 */ /* 0x000fe80000000800 */
[----:B------:R-:W-:Y:S04]  /*99a0*/  STS [R12+0x4000], R112 ;  /* 0x004000700c007388 */ /* 0x000fe80000000800 */
[----:B------:R3:W-:Y:S01]  /*99b0*/  STS [R12+0x4400], R2 ;  /* 0x004400020c007388 */ /* 0x0007e20000000800 */
[----:B-1----:R-:W-:-:S02]  /*99c0*/  IMAD.U32 R14, RZ, RZ, UR4 ;  /* 0x00000004ff0e7e24 */ /* 0x002fc4000f8e00ff */
[----:B--2---:R-:W-:Y:S01]  /*99d0*/  IMAD.U32 R15, RZ, RZ, UR5 ;  /* 0x00000005ff0f7e24 */ /* 0x004fe2000f8e00ff */
[----:B------:R-:W-:Y:S06]  /*99e0*/  BAR.SYNC.DEFER_BLOCKING 0x1, 0x100 ;  /* 0x0044000000007b1d */ /* 0x000fec0000010000 */
[----:B------:R-:W-:Y:S02]  /*99f0*/  ULDC.64 UR4, c[0x0][0x508] ;  /* 0x0001420000047ab9 */ /* 0x000fe40000000a00 */
[----:B------:R-:W-:Y:S01]  /*9a00*/  UISETP.NE.U32.AND UP0, UPT, URZ, UR4, UPT ;  /* 0x000000043f00728c */ /* 0x000fe2000bf05070 */
[----:B------:R-:W2:Y:S03]  /*9a10*/  @P1 LDG.E R4, [R14.64] ;  /* 0x0000000c0e041981 */ /* 0x000ea6000c1e1900 */
[----:B------:R-:W-:Y:S01]  /*9a20*/  UISETP.NE.AND.EX UP0, UPT, URZ, UR5, UPT, UP0 ;  /* 0x000000053f00728c */ /* 0x000fe2000bf05300 */
[----:B---3--:R-:W-:-:S02]  /*9a30*/  IMAD.MOV.U32 R2, RZ, RZ, c[0x0][0x388] ;  /* 0x0000e200ff027624 */ /* 0x008fc400078e00ff */
[----:B------:R-:W-:-:S03]  /*9a40*/  ULDC.64 UR4, c[0x0][0x508] ;  /* 0x0001420000047ab9 */ /* 0x000fc60000000a00 */
[----:B------:R-:W-:-:S05]  /*9a50*/  PLOP3.LUT P0, PT, PT, PT, UP0, 0x80, 0x0 ;  /* 0x000000000000781c */ /* 0x000fca0003f0f008 */
[----:B------:R-:W-:-:S06]  /*9a60*/  @UP0 UIMAD.WIDE UR4, UR11, UR6, UR4 ;  /* 0x000000060b0402a5 */ /* 0x000fcc000f8e0204 */
[----:B------:R-:W-:Y:S02]  /*9a70*/  IMAD.U32 R12, RZ, RZ, UR4 ;  /* 0x00000004ff0c7e24 */ /* 0x000fe4000f8e00ff */
[----:B------:R-:W-:-:S05]  /*9a80*/  IMAD.U32 R13, RZ, RZ, UR5 ;  /* 0x00000005ff0d7e24 */ /* 0x000fca000f8e00ff */
[----:B------:R1:W5:Y:S01]  /*9a90*/  @P0 LDG.E R2, [R12.64] ;  /* 0x0000000c0c020981 */ /* 0x000362000c1e1900 */
[----:B------:R-:W-:Y:S02]  /*9aa0*/  UMOV UR16, URZ ;  /* 0x0000003f00107c82 */ /* 0x000fe40008000000 */
[----:B------:R-:W-:Y:S01]  /*9ab0*/  UMOV UR17, URZ ;  /* 0x0000003f00117c82 */ /* 0x000fe20008000000 */
[----:B--2---:R-:W2:Y:S02]  /*9ac0*/  @P1 R2UR UR5, R4 ;  /* 0x00000000040513c2 */ /* 0x004ea400000e0000 */
[----:B--2---:R-:W-:Y:S02]  /*9ad0*/  @UP1 USHF.R.S32.HI UR4, URZ, 0x1f, UR5 ;  /* 0x0000001f3f041899 */ /* 0x004fe40008011405 */
[----:B------:R-:W-:-:S05]  /*9ae0*/  @UP1 UMOV UR16, UR5 ;  /* 0x0000000500101c82 */ /* 0x000fca0008000000 */
[----:B------:R-:W-:Y:S01]  /*9af0*/  @UP1 UMOV UR17, UR4 ;  /* 0x0000000400111c82 */ /* 0x000fe20008000000 */
[----:B------:R-:W-:Y:S05]  /*9b00*/  @P0 BRA `(.L_x_31) ;  /* 0x0000004000000947 */ /* 0x000fea0003800000 */
[----:B-1----:R-:W-:Y:S05]  /*9b10*/  @!P1 BRA `(.L_x_31) ;  /* 0x0000003000009947 */ /* 0x002fea0003800000 */
[----:B-----5:R1:W2:Y:S04]  /*9b20*/  LDG.E R2, [R14.64] ;  /* 0x0000000c0e027981 */ /* 0x0202a8000c1e1900 */
[----:B-1----:R-:W2:Y:S02]  /*9b30*/  LDG.E R14, [R14.64+0x4] ;  /* 0x0000040c0e0e7981 */ /* 0x002ea4000c1e1900 */
[----:B--2---:R-:W-:Y:S02]  /*9b40*/  IADD3 R2, -R2, R14, RZ ;  /* 0x0000000e02027210 */ /* 0x004fe40007ffe1ff */
.L_x_31:
[----:B-1----:R-:W-:Y:S01]  /*9b50*/  LOP3.LUT R4, R8, 0xffffffe0, RZ, 0xc0, !PT ;  /* 0xffffffe008047812 */ /* 0x002fe200078ec0ff */
[----:B------:R-:W1:Y:S01]  /*9b60*/  S2R R36, SR_CTAID.X ;  /* 0x0000000000247919 */ /* 0x000e620000002500 */
[----:B------:R-:W-:Y:S01]  /*9b70*/  SHF.R.S32.HI R11, RZ, 0x1f, R10 ;  /* 0x0000001fff0b7819 */ /* 0x000fe2000001140a */
[----:B------:R-:W-:Y:S01]  /*9b80*/  ULDC.64 UR4, c[0x0][0x490] ;  /* 0x0001240000047ab9 */ /* 0x000fe20000000a00 */
[----:B------:R-:W-:Y:S01]  /*9b90*/  LEA.HI R9, R5, R5, RZ, 0x1 ;  /* 0x0000000505097211 */ /* 0x000fe200078f08ff */
[----:B------:R-:W-:Y:S01]  /*9ba0*/  IMAD.IADD R4, R0, 0x1, -R4 ;  /* 0x0000000100047824 */ /* 0x000fe200078e0a04 */
[----:B------:R-:W-:Y:S01]  /*9bb0*/  LEA.HI R11, R11, R10, RZ, 0x3 ;  /* 0x0000000a0b0b7211 */ /* 0x000fe200078f18ff */
[----:B------:R-:W-:Y:S01]  /*9bc0*/  UIMAD UR14, UR8, UR4, URZ ;  /* 0x00000004080e72a4 */ /* 0x000fe2000f8e023f */
[----:B------:R-:W-:Y:S01]  /*9bd0*/  LOP3.LUT R9, R9, 0x1ffffffe, RZ, 0xc0, !PT ;  /* 0x1ffffffe09097812 */ /* 0x000fe200078ec0ff */
[----:B------:R-:W-:Y:S01]  /*9be0*/  USHF.R.S32.HI UR10, URZ, 0x1f, UR11 ;  /* 0x0000001f3f0a7899 */ /* 0x000fe2000801140b */
[----:B------:R-:W-:Y:S01]  /*9bf0*/  SHF.R.S32.HI R8, RZ, 0x1f, R4 ;  /* 0x0000001fff087819 */ /* 0x000fe20000011404 */
[----:B------:R-:W-:Y:S01]  /*9c00*/  UMOV UR20, UR16 ;  /* 0x0000001000147c82 */ /* 0x000fe20008000000 */
[----:B------:R-:W-:Y:S01]  /*9c10*/  LOP3.LUT R11, R11, 0xffffff8, RZ, 0xc0, !PT ;  /* 0x0ffffff80b0b7812 */ /* 0x000fe200078ec0ff */
[----:B------:R-:W-:Y:S01]  /*9c20*/  IMAD.IADD R5, R5, 0x1, -R9 ;  /* 0x0000000105057824 */ /* 0x000fe200078e0a09 */
[----:B------:R-:W-:Y:S01]  /*9c30*/  LEA.HI R8, R8, R4, RZ, 0x2 ;  /* 0x0000000408087211 */ /* 0x000fe200078f10ff */
[----:B------:R-:W-:Y:S01]  /*9c40*/  UMOV UR21, UR17 ;  /* 0x0000001100157c82 */ /* 0x000fe20008000000 */
[----:B------:R-:W-:Y:S01]  /*9c50*/  LOP3.LUT P2, RZ, R4, 0x3, RZ, 0xc0, !PT ;  /* 0x0000000304ff7812 */ /* 0x000fe2000784c0ff */
[----:B------:R-:W-:Y:S01]  /*9c60*/  IMAD.IADD R11, R10, 0x1, -R11 ;  /* 0x000000010a0b7824 */ /* 0x000fe200078e0a0b */
[----:B------:R-:W-:Y:S01]  /*9c70*/  SHF.R.S32.HI R8, RZ, 0x2, R8 ;  /* 0x00000002ff087819 */ /* 0x000fe20000011408 */
[----:B------:R-:W-:Y:S01]  /*9c80*/  IMAD.MOV.U32 R10, RZ, RZ, c[0x0][0x4e8] ;  /* 0x00013a00ff0a7624 */ /* 0x000fe200078e00ff */
[----:B------:R-:W-:Y:S01]  /*9c90*/  UIMAD.WIDE.U32 UR20, UR9, UR4, UR20 ;  /* 0x00000004091472a5 */ /* 0x000fe2000f8e0014 */
[----:B-----5:R-:W-:Y:S01]  /*9ca0*/  IMAD R2, R2, c[0x0][0x4e8], RZ ;  /* 0x00013a0002027a24 */ /* 0x020fe200078e02ff */
[----:B------:R-:W-:Y:S01]  /*9cb0*/  UIMAD UR14, UR9, UR5, UR14 ;  /* 0x00000005090e72a4 */ /* 0x000fe2000f8e020e */
[----:B------:R-:W-:Y:S01]  /*9cc0*/  IMAD R9, R11, 0x10, R8 ;  /* 0x000000100b097824 */ /* 0x000fe200078e0208 */
[----:B------:R-:W-:Y:S01]  /*9cd0*/  ISETP.NE.AND P1, PT, R10, 0x1, PT ;  /* 0x000000010a00780c */ /* 0x000fe20003f25270 */
[----:B------:R-:W-:Y:S01]  /*9ce0*/  USEL UR10, UR10, URZ, !UP1 ;  /* 0x0000003f0a0a7287 */ /* 0x000fe2000c800000 */
[----:B------:R-:W-:Y:S01]  /*9cf0*/  LEA.HI R10, R3, R0, RZ, 0x3 ;  /* 0x00000000030a7211 */ /* 0x000fe200078f18ff */
[--C-:B------:R-:W-:Y:S01]  /*9d00*/  IMAD R5, R5, 0x8, R9.reuse ;  /* 0x0000000805057824 */ /* 0x100fe200078e0209 */
[----:B------:R-:W-:Y:S01]  /*9d10*/  ULDC.64 UR6, c[0x0][0x498] ;  /* 0x0001260000067ab9 */ /* 0x000fe20000000a00 */
[C---:B-1----:R-:W-:Y:S01]  /*9d20*/  IMAD R9, R36.reuse, 0x80, R9 ;  /* 0x0000008024097824 */ /* 0x042fe200078e0209 */
[----:B------:R-:W-:Y:S01]  /*9d30*/  UIADD3 UR15, UR21, UR14, URZ ;  /* 0x0000000e150f7290 */ /* 0x000fe2000fffe03f */
[----:B------:R-:W-:Y:S01]  /*9d40*/  IMAD R8, R36, 0x80, R5 ;  /* 0x0000008024087824 */ /* 0x000fe200078e0205 */
[----:B------:R-:W-:Y:S01]  /*9d50*/  UIMAD UR14, UR10, UR6, URZ ;  /* 0x000000060a0e72a4 */ /* 0x000fe2000f8e023f */
[----:B------:R-:W-:Y:S01]  /*9d60*/  LOP3.LUT R11, R10, 0xfffffff8, RZ, 0xc0, !PT ;  /* 0xfffffff80a0b7812 */ /* 0x000fe200078ec0ff */
[----:B------:R-:W-:Y:S01]  /*9d70*/  USEL UR11, UR11, URZ, !UP1 ;  /* 0x0000003f0b0b7287 */ /* 0x000fe2000c800000 */
[----:B------:R-:W-:Y:S01]  /*9d80*/  IMAD.MOV.U32 R16, RZ, RZ, R8 ;  /* 0x000000ffff107224 */ /* 0x000fe200078e0008 */
[----:B------:R-:W-:Y:S01]  /*9d90*/  ULDC.64 UR4, c[0x0][0x3a0] ;  /* 0x0000e80000047ab9 */ /* 0x000fe20000000a00 */
[----:B------:R-:W-:Y:S01]  /*9da0*/  @P1 IMAD.HI.U32 R5, R8, c[0x0][0x4ec], RZ ;  /* 0x00013b0008051a27 */ /* 0x000fe200078e00ff */
[----:B------:R-:W-:Y:S01]  /*9db0*/  UIMAD UR7, UR11, UR7, UR14 ;  /* 0x000000070b0772a4 */ /* 0x000fe2000f8e020e */
[----:B------:R-:W-:Y:S01]  /*9dc0*/  BSSY B0, `(.L_x_32) ;  /* 0x0000063000007945 */ /* 0x000fe20003800000 */
[----:B------:R-:W-:-:S02]  /*9dd0*/  UIMAD.WIDE.U32 UR18, UR16, UR4, URZ ;  /* 0x00000004101272a5 */ /* 0x000fc4000f8e003f */
[----:B------:R-:W-:Y:S01]  /*9de0*/  @P1 SHF.R.U32.HI R16, RZ, c[0x0][0x4f0], R5 ;  /* 0x00013c00ff101a19 */ /* 0x000fe20000011605 */
[----:B------:R-:W-:Y:S02]  /*9df0*/  UMOV UR14, UR20 ;  /* 0x00000014000e7c82 */ /* 0x000fe40008000000 */
[----:B------:R-:W-:Y:S01]  /*9e00*/  UIMAD.WIDE.U32 UR14, UR11, UR6, UR14 ;  /* 0x000000060b0e72a5 */ /* 0x000fe2000f8e000e */
[--C-:B------:R-:W-:Y:S01]  /*9e10*/  SHF.R.S32.HI R4, RZ, 0x1f, R16.reuse ;  /* 0x0000001fff047819 */ /* 0x100fe20000011410 */
[----:B------:R-:W-:Y:S01]  /*9e20*/  IMAD.MOV R5, RZ, RZ, -R16 ;  /* 0x000000ffff057224 */ /* 0x000fe200078e0a10 */
[----:B------:R-:W-:-:S03]  /*9e30*/  UIMAD UR4, UR17, UR4, URZ ;  /* 0x00000004110472a4 */ /* 0x000fc6000f8e023f */
[----:B------:R-:W-:Y:S01]  /*9e40*/  IMAD R5, R5, c[0x0][0x4e8], R8 ;  /* 0x00013a0005057a24 */ /* 0x000fe200078e0208 */
[----:B------:R-:W-:Y:S01]  /*9e50*/  LEA.HI R8, R3, R0, RZ, 0x6 ;  /* 0x0000000003087211 */ /* 0x000fe200078f30ff */
[----:B------:R-:W-:Y:S01]  /*9e60*/  IMAD.IADD R0, R0, 0x1, -R11 ;  /* 0x0000000100007824 */ /* 0x000fe200078e0a0b */
[----:B------:R-:W-:Y:S01]  /*9e70*/  MOV R3, UR7 ;  /* 0x0000000700037c02 */ /* 0x000fe20008000f00 */
[----:B------:R-:W-:Y:S01]  /*9e80*/  UIMAD UR16, UR16, UR5, UR4 ;  /* 0x00000005101072a4 */ /* 0x000fe2000f8e0204 */
[----:B------:R-:W-:Y:S02]  /*9e90*/  IADD3 R16, P0, R16, UR14, RZ ;  /* 0x0000000e10107c10 */ /* 0x000fe4000ff1e0ff */
[----:B------:R-:W-:Y:S01]  /*9ea0*/  SHF.R.S32.HI R11, RZ, 0x1f, R5 ;  /* 0x0000001fff0b7819 */ /* 0x000fe20000011405 */
[----:B------:R-:W-:Y:S01]  /*9eb0*/  ULDC.64 UR4, c[0x0][0x3e8] ;  /* 0x0000fa0000047ab9 */ /* 0x000fe20000000a00 */
[----:B------:R-:W-:Y:S01]  /*9ec0*/  IADD3.X R17, R4, UR15, R3, P0, !PT ;  /* 0x0000000f04117c10 */ /* 0x000fe200087fe403 */
[----:B------:R-:W-:Y:S01]  /*9ed0*/  UIADD3 UR17, UR19, UR16, URZ ;  /* 0x0000001013117290 */ /* 0x000fe2000fffe03f */
[----:B------:R-:W-:Y:S01]  /*9ee0*/  SHF.R.S32.HI R3, RZ, 0x3, R10 ;  /* 0x00000003ff037819 */ /* 0x000fe2000001140a */
[----:B------:R-:W-:Y:S01]  /*9ef0*/  IMAD R4, R11, c[0x0][0x488], RZ ;  /* 0x000122000b047a24 */ /* 0x000fe200078e02ff */
[----:B------:R-:W-:Y:S01]  /*9f00*/  UIMAD UR8, UR8, UR4, URZ ;  /* 0x00000004080872a4 */ /* 0x000fe2000f8e023f */
[----:B------:R-:W-:Y:S01]  /*9f10*/  IMAD.WIDE.U32 R16, R5, c[0x0][0x488], R16 ;  /* 0x0001220005107a25 */ /* 0x000fe200078e0010 */
[----:B------:R-:W-:Y:S01]  /*9f20*/  UMOV UR16, UR18 ;  /* 0x0000001200107c82 */ /* 0x000fe20008000000 */
[----:B------:R-:W-:Y:S01]  /*9f30*/  SHF.L.U32 R8, R8, 0x3, RZ ;  /* 0x0000000308087819 */ /* 0x000fe200000006ff */
[----:B------:R-:W-:Y:S01]  /*9f40*/  UIMAD UR8, UR9, UR5, UR8 ;  /* 0x00000005090872a4 */ /* 0x000fe2000f8e0208 */
[----:B------:R-:W-:Y:S01]  /*9f50*/  IMAD.SHL.U32 R12, R3, 0x40, RZ ;  /* 0x00000040030c7824 */ /* 0x000fe200078e00ff */
[----:B------:R-:W-:Y:S01]  /*9f60*/  UIMAD.WIDE.U32 UR16, UR9, UR4, UR16 ;  /* 0x00000004091072a5 */ /* 0x000fe2000f8e0010 */
[----:B------:R-:W-:-:S02]  /*9f70*/  IMAD R14, R0, 0x20, R3 ;  /* 0x00000020000e7824 */ /* 0x000fc400078e0203 */
[----:B------:R-:W-:Y:S01]  /*9f80*/  IMAD R5, R5, c[0x0][0x48c], R4 ;  /* 0x0001230005057a24 */ /* 0x000fe200078e0204 */
[----:B------:R-:W-:Y:S01]  /*9f90*/  LOP3.LUT R12, R12, 0x1c0, RZ, 0xc0, !PT ;  /* 0x000001c00c0c7812 */ /* 0x000fe200078ec0ff */
[----:B------:R-:W-:Y:S01]  /*9fa0*/  IMAD.SHL.U32 R0, R0, 0x8, RZ ;  /* 0x0000000800007824 */ /* 0x000fe200078e00ff */
[----:B------:R-:W-:Y:S01]  /*9fb0*/  LEA R4, P0, R16, c[0x0][0x450], 0x2 ;  /* 0x0001140010047a11 */ /* 0x000fe200078010ff */
[----:B------:R-:W-:Y:S01]  /*9fc0*/  IMAD R14, R36, 0x80, R14 ;  /* 0x00000080240e7824 */ /* 0x000fe200078e020e */
[----:B------:R-:W-:Y:S01]  /*9fd0*/  IADD3 R5, R17, R5, RZ ;  /* 0x0000000511057210 */ /* 0x000fe20007ffe0ff */
[----:B------:R-:W-:Y:S01]  /*9fe0*/  ULDC.64 UR4, c[0x0][0x3f0] ;  /* 0x0000fc0000047ab9 */ /* 0x000fe20000000a00 */
[----:B------:R-:W-:Y:S01]  /*9ff0*/  LOP3.LUT R10, R12, 0x38, R0, 0xf8, !PT ;  /* 0x000000380c0a7812 */ /* 0x000fe200078ef800 */
[----:B------:R-:W-:Y:S01]  /*a000*/  @P1 IMAD.HI.U32 R11, R14, c[0x0][0x4ec], RZ ;  /* 0x00013b000e0b1a27 */ /* 0x000fe200078e00ff */
[----:B------:R-:W-:Y:S01]  /*a010*/  SHF.R.U32.HI R12, RZ, 0x3, R12 ;  /* 0x00000003ff0c7819 */ /* 0x000fe2000001160c */
[----:B------:R-:W-:Y:S01]  /*a020*/  UIADD3 UR9, UR17, UR8, URZ ;  /* 0x0000000811097290 */ /* 0x000fe2000fffe03f */
[----:B------:R-:W-:Y:S01]  /*a030*/  LEA.HI.X R5, R16, c[0x0][0x454], R5, 0x2, P0 ;  /* 0x0001150010057a11 */ /* 0x000fe200000f1405 */
[--C-:B------:R-:W-:Y:S01]  /*a040*/  IMAD.MOV.U32 R13, RZ, RZ, R14.reuse ;  /* 0x000000ffff0d7224 */ /* 0x100fe200078e000e */
[----:B------:R-:W-:Y:S01]  /*a050*/  UIMAD UR10, UR10, UR4, URZ ;  /* 0x000000040a0a72a4 */ /* 0x000fe2000f8e023f */
[----:B------:R-:W-:Y:S01]  /*a060*/  @P1 SHF.R.U32.HI R13, RZ, c[0x0][0x4f0], R11 ;  /* 0x00013c00ff0d1a19 */ /* 0x000fe2000001160b */
[----:B------:R-:W-:Y:S01]  /*a070*/  UMOV UR8, UR16 ;  /* 0x0000001000087c82 */ /* 0x000fe20008000000 */
[----:B------:R-:W-:Y:S01]  /*a080*/  LOP3.LUT R12, R10, R12, RZ, 0x3c, !PT ;  /* 0x0000000c0a0c7212 */ /* 0x000fe200078e3cff */
[----:B------:R-:W-:Y:S01]  /*a090*/  SHFL.IDX PT, R11, R5, RZ, 0x1c1f ;  /* 0x001c1fff050b7589 */ /* 0x000fe200000e0000 */
[----:B------:R-:W-:Y:S01]  /*a0a0*/  UIMAD UR5, UR11, UR5, UR10 ;  /* 0x000000050b0572a4 */ /* 0x000fe2000f8e020a */
[--C-:B------:R-:W-:Y:S01]  /*a0b0*/  IMAD.MOV R15, RZ, RZ, -R13.reuse ;  /* 0x000000ffff0f7224 */ /* 0x100fe200078e0a0d */
[----:B------:R-:W-:Y:S01]  /*a0c0*/  UIMAD.WIDE.U32 UR8, UR11, UR4, UR8 ;  /* 0x000000040b0872a5 */ /* 0x000fe2000f8e0008 */
[----:B------:R-:W1:Y:S01]  /*a0d0*/  SHFL.IDX PT, R10, R4, RZ, 0x1c1f ;  /* 0x001c1fff040a7589 */ /* 0x000e6200000e0000 */
[----:B------:R-:W-:Y:S01]  /*a0e0*/  SHF.R.S32.HI R16, RZ, 0x1f, R13 ;  /* 0x0000001fff107819 */ /* 0x000fe2000001140d */
[----:B------:R-:W-:Y:S01]  /*a0f0*/  IMAD R15, R15, c[0x0][0x4e8], R14 ;  /* 0x00013a000f0f7a24 */ /* 0x000fe200078e020e */
[----:B------:R-:W-:Y:S01]  /*a100*/  UIADD3 UR5, UR9, UR5, URZ ;  /* 0x0000000509057290 */ /* 0x000fe2000fffe03f */
[----:B------:R-:W-:Y:S01]  /*a110*/  SHFL.IDX PT, R4, R4, 0x1, 0x1c1f ;  /* 0x003c1f0004047f89 */ /* 0x000fe200000e0000 */
[C---:B------:R-:W-:Y:S01]  /*a120*/  IADD3 R14, R9.reuse, 0x8, RZ ;  /* 0x00000008090e7810 */ /* 0x040fe20007ffe0ff */
[----:B------:R-:W-:Y:S01]  /*a130*/  IMAD.U32 R19, RZ, RZ, UR9 ;  /* 0x00000009ff137e24 */ /* 0x000fe2000f8e00ff */
[-C--:B------:R-:W-:Y:S01]  /*a140*/  ISETP.GE.OR P0, PT, R9, R2.reuse, P2 ;  /* 0x000000020900720c */ /* 0x080fe20001706670 */
[----:B------:R-:W2:Y:S01]  /*a150*/  SHFL.IDX PT, R5, R5, 0x1, 0x1c1f ;  /* 0x003c1f0005057f89 */ /* 0x000ea200000e0000 */
[----:B------:R-:W-:Y:S01]  /*a160*/  IMAD.U32 R18, RZ, RZ, UR8 ;  /* 0x00000008ff127e24 */ /* 0x000fe2000f8e00ff */
[----:B------:R-:W-:Y:S01]  /*a170*/  ISETP.GE.OR P2, PT, R14, R2, P2 ;  /* 0x000000020e00720c */ /* 0x000fe20001746670 */
[----:B------:R-:W-:Y:S01]  /*a180*/  IMAD.U32 R19, RZ, RZ, UR5 ;  /* 0x00000005ff137e24 */ /* 0x000fe2000f8e00ff */
[----:B------:R-:W-:Y:S01]  /*a190*/  SHF.R.S32.HI R9, RZ, 0x1f, R15 ;  /* 0x0000001fff097819 */ /* 0x000fe2000001140f */
[----:B------:R-:W-:Y:S01]  /*a1a0*/  IMAD R16, R16, c[0x0][0x3e0], RZ ;  /* 0x0000f80010107a24 */ /* 0x000fe200078e02ff */
[----:B------:R-:W-:Y:S01]  /*a1b0*/  LOP3.LUT R8, R12, 0x7ffffe00, R8, 0xf8, !PT ;  /* 0x7ffffe000c087812 */ /* 0x000fe200078ef808 */
[----:B------:R-:W-:Y:S01]  /*a1c0*/  IMAD.WIDE.U32 R18, R13, c[0x0][0x3e0], R18 ;  /* 0x0000f8000d127a25 */ /* 0x000fe200078e0012 */
[----:B------:R-:W-:-:S03]  /*a1d0*/  IADD3 R37, R0, 0x40, RZ ;  /* 0x0000004000257810 */ /* 0x000fc60007ffe0ff */
[----:B------:R-:W-:Y:S02]  /*a1e0*/  IMAD R16, R13, c[0x0][0x3e4], R16 ;  /* 0x0000f9000d107a24 */ /* 0x000fe400078e0210 */
[----:B------:R-:W-:Y:S02]  /*a1f0*/  IMAD R9, R9, c[0x0][0x3d8], RZ ;  /* 0x0000f60009097a24 */ /* 0x000fe400078e02ff */
[----:B------:R-:W-:Y:S01]  /*a200*/  IMAD.IADD R19, R19, 0x1, R16 ;  /* 0x0000000113137824 */ /* 0x000fe200078e0210 */
[----:B-1----:R1:W-:Y:S01]  /*a210*/  @!P0 ST.E [R10.64], R6 ;  /* 0x000000060a008985 */ /* 0x0023e2000c10190c */
[----:B------:R-:W-:Y:S02]  /*a220*/  IMAD.SHL.U32 R16, R8, 0x2, RZ ;  /* 0x0000000208107824 */ /* 0x000fe400078e00ff */
[C---:B------:R-:W-:Y:S02]  /*a230*/  IMAD R17, R15.reuse, c[0x0][0x3dc], R9 ;  /* 0x0000f7000f117a24 */ /* 0x040fe400078e0209 */
[----:B------:R-:W-:Y:S01]  /*a240*/  IMAD.WIDE.U32 R38, R15, c[0x0][0x3d8], R18 ;  /* 0x0000f6000f267a25 */ /* 0x000fe200078e0012 */
[----:B--2---:R1:W-:Y:S03]  /*a250*/  @!P2 ST.E [R4.64], R7 ;  /* 0x000000070400a985 */ /* 0x0043e6000c10190c */
[----:B------:R-:W-:Y:S01]  /*a260*/  IMAD.IADD R17, R39, 0x1, R17 ;  /* 0x0000000127117824 */ /* 0x000fe200078e0211 */
[----:B------:R-:W-:Y:S01]  /*a270*/  LEA R39, P0, R38, c[0x0][0x380], 0x1 ;  /* 0x0000e00026277a11 */ /* 0x000fe200078008ff */
[----:B------:R-:W-:Y:S01]  /*a280*/  IMAD R36, R36, 0x80, R3 ;  /* 0x0000008024247824 */ /* 0x000fe200078e0203 */
[----:B------:R1:W2:Y:S02]  /*a290*/  LDS.128 R28, [R16+0x1080] ;  /* 0x00108000101c7984 */ /* 0x0002a40000000c00 */
[----:B------:R-:W-:-:S02]  /*a2a0*/  LEA.HI.X R38, R38, c[0x0][0x384], R17, 0x1, P0 ;  /* 0x0000e10026267a11 */ /* 0x000fc400000f0c11 */
[----:B------:R1:W3:Y:S01]  /*a2b0*/  LDS.128 R24, [R16+0x2080] ;  /* 0x0020800010187984 */ /* 0x0002e20000000c00 */
[----:B------:R-:W-:-:S03]  /*a2c0*/  ISETP.GE.AND P0, PT, R36, R2, PT ;  /* 0x000000022400720c */ /* 0x000fc60003f06270 */
[----:B------:R1:W4:Y:S04]  /*a2d0*/  LDS.128 R20, [R16+0x3080] ;  /* 0x0030800010147984 */ /* 0x0003280000000c00 */
[----:B------:R1:W1:Y:S04]  /*a2e0*/  LDS.128 R12, [R16+0x5080] ;  /* 0x00508000100c7984 */ /* 0x0002680000000c00 */
[----:B------:R1:W1:Y:S04]  /*a2f0*/  LDS.128 R8, [R16+0x6080] ;  /* 0x0060800010087984 */ /* 0x0002680000000c00 */
[----:B------:R1:W1:Y:S04]  /*a300*/  LDS.128 R4, [R16+0x7080] ;  /* 0x0070800010047984 */ /* 0x0002680000000c00 */
[----:B------:R1:W1:Y:S04]  /*a310*/  SHFL.IDX PT, R40, R39, RZ, 0x181f ;  /* 0x00181fff27287589 */ /* 0x00026800000e0000 */
[----:B------:R1:W1:Y:S01]  /*a320*/  SHFL.IDX PT, R41, R38, RZ, 0x181f ;  /* 0x00181fff26297589 */ /* 0x00026200000e0000 */
[----:B------:R-:W-:Y:S05]  /*a330*/  @P0 BRA `(.L_x_33) ;  /* 0x000000b000000947 */ /* 0x000fea0003800000 */
[----:B------:R-:W5:Y:S01]  /*a340*/  LDS.128 R32, [R16+0x80] ;  /* 0x0000800010207984 */ /* 0x000f620000000c00 */
[----:B------:R-:W-:-:S02]  /*a350*/  ISETP.GE.AND P0, PT, R37, c[0x0][0x3c8], PT ;  /* 0x0000f20025007a0c */ /* 0x000fc40003f06270 */
[----:B------:R-:W-:Y:S01]  /*a360*/  ISETP.GE.AND P1, PT, R0, c[0x0][0x3c8], PT ;  /* 0x0000f20000007a0c */ /* 0x000fe20003f26270 */
[----:B-1----:R-:W1:Y:S10]  /*a370*/  LDS.128 R16, [R16+0x4080] ;  /* 0x0040800010107984 */ /* 0x002e740000000c00 */
[----:B------:R-:W-:-:S02]  /*a380*/  @!P0 SHF.R.S32.HI R3, RZ, 0x1f, R37 ;  /* 0x0000001fff038819 */ /* 0x000fc40000011425 */
[----:B------:R-:W-:Y:S02]  /*a390*/  @!P1 IMAD.WIDE R42, R0, 0x2, R40 ;  /* 0x00000002002a9825 */ /* 0x000fe400078e0228 */
[----:B------:R-:W-:-:S04]  /*a3a0*/  @!P0 LEA.HI R3, R3, R37, RZ, 0x3 ;  /* 0x0000002503038211 */ /* 0x000fc800078f18ff */
[----:B------:R-:W-:-:S05]  /*a3b0*/  @!P0 LOP3.LUT R3, R3, 0xfffffff8, RZ, 0xc0, !PT ;  /* 0xfffffff803038812 */ /* 0x000fca00078ec0ff */
[----:B------:R-:W-:Y:S01]  /*a3c0*/  @!P0 IMAD.WIDE R40, R3, 0x2, R40 ;  /* 0x0000000203288825 */ /* 0x000fe200078e0228 */
[----:B-----5:R4:W-:Y:S04]  /*a3d0*/  @!P1 ST.E.128 [R42.64], R32 ;  /* 0x000000202a009985 */ /* 0x0209e8000c101d0c */
[----:B-1----:R4:W-:Y:S02]  /*a3e0*/  @!P0 ST.E.128 [R40.64], R16 ;  /* 0x0000001028008985 */ /* 0x0029e4000c101d0c */
.L_x_33:
[----:B------:R-:W-:Y:S05]  /*a3f0*/  BSYNC B0 ;  /* 0x0000000000007941 */ /* 0x000fea0003800000 */
.L_x_32:
[----:B------:R-:W-:Y:S01]  /*a400*/  IADD3 R3, R36, 0x20, RZ ;  /* 0x0000002024037810 */ /* 0x000fe20007ffe0ff */
[----:B----4-:R4:W3:Y:S01]  /*a410*/  SHFL.IDX PT, R17, R38, 0x1, 0x181f ;  /* 0x00381f0026117f89 */ /* 0x0108e200000e0000 */
[----:B------:R-:W-:Y:S02]  /*a420*/  BSSY B0, `(.L_x_34) ;  /* 0x000000d000007945 */ /* 0x000fe40003800000 */
[----:B------:R-:W-:Y:S01]  /*a430*/  ISETP.GE.AND P0, PT, R3, R2, PT ;  /* 0x000000020300720c */ /* 0x000fe20003f06270 */
[----:B-1----:R4:W1:-:S12]  /*a440*/  SHFL.IDX PT, R16, R39, 0x1, 0x181f ;  /* 0x00381f0027107f89 */ /* 0x00285800000e0000 */
[----:B------:R-:W-:Y:S05]  /*a450*/  @P0 BRA `(.L_x_35) ;  /* 0x0000009000000947 */ /* 0x000fea0003800000 */
[----:B------:R-:W-:Y:S02]  /*a460*/  ISETP.GE.AND P0, PT, R37, c[0x0][0x3c8], PT ;  /* 0x0000f20025007a0c */ /* 0x000fe40003f06270 */
[----:B------:R-:W-:-:S11]  /*a470*/  ISETP.GE.AND P1, PT, R0, c[0x0][0x3c8], PT ;  /* 0x0000f20000007a0c */ /* 0x000fd60003f26270 */
[----:B------:R-:W-:Y:S02]  /*a480*/  @!P0 SHF.R.S32.HI R3, RZ, 0x1f, R37 ;  /* 0x0000001fff038819 */ /* 0x000fe40000011425 */
[----:B-1-3--:R-:W-:Y:S02]  /*a490*/  @!P1 IMAD.WIDE R18, R0, 0x2, R16 ;  /* 0x0000000200129825 */ /* 0x00afe400078e0210 */
[----:B------:R-:W-:-:S03]  /*a4a0*/  @!P0 LEA.HI R3, R3, R37, RZ, 0x3 ;  /* 0x0000002503038211 */ /* 0x000fc600078f18ff */
[----:B--2---:R1:W-:Y:S01]  /*a4b0*/  @!P1 ST.E.128 [R18.64], R28 ;  /* 0x0000001c12009985 */ /* 0x0043e2000c101d0c */
[----:B------:R-:W-:-:S05]  /*a4c0*/  @!P0 LOP3.LUT R3, R3, 0xfffffff8, RZ, 0xc0, !PT ;  /* 0xfffffff803038812 */ /* 0x000fca00078ec0ff */
[----:B------:R-:W-:-:S05]  /*a4d0*/  @!P0 IMAD.WIDE R16, R3, 0x2, R16 ;  /* 0x0000000203108825 */ /* 0x000fca00078e0210 */
[----:B------:R1:W-:Y:S02]  /*a4e0*/  @!P0 ST.E.128 [R16.64], R12 ;  /* 0x0000000c10008985 */ /* 0x0003e4000c101d0c */
.L_x_35:
[----:B------:R-:W-:Y:S05]  /*a4f0*/  BSYNC B0 ;  /* 0x0000000000007941 */ /* 0x000fea0003800000 */
.L_x_34:
[----:B------:R-:W-:Y:S01]  /*a500*/  IADD3 R3, R36, 0x40, RZ ;  /* 0x0000004024037810 */ /* 0x000fe20007ffe0ff */
[----:B-1----:R1:W4:Y:S01]  /*a510*/  SHFL.IDX PT, R13, R38, 0x2, 0x181f ;  /* 0x00581f00260d7f89 */ /* 0x00232200000e0000 */
[----:B------:R-:W-:Y:S02]  /*a520*/  BSSY B0, `(.L_x_36) ;  /* 0x000000d000007945 */ /* 0x000fe40003800000 */
[----:B------:R-:W-:Y:S01]  /*a530*/  ISETP.GE.AND P0, PT, R3, R2, PT ;  /* 0x000000020300720c */ /* 0x000fe20003f06270 */
[----:B------:R1:W3:-:S12]  /*a540*/  SHFL.IDX PT, R12, R39, 0x2, 0x181f ;  /* 0x00581f00270c7f89 */ /* 0x0002d800000e0000 */
[----:B------:R-:W-:Y:S05]  /*a550*/  @P0 BRA `(.L_x_37) ;  /* 0x0000009000000947 */ /* 0x000fea0003800000 */
[----:B------:R-:W-:Y:S02]  /*a560*/  ISETP.GE.AND P0, PT, R37, c[0x0][0x3c8], PT ;  /* 0x0000f20025007a0c */ /* 0x000fe40003f06270 */
[----:B------:R-:W-:-:S11]  /*a570*/  ISETP.GE.AND P1, PT, R0, c[0x0][0x3c8], PT ;  /* 0x0000f20000007a0c */ /* 0x000fd60003f26270 */
[----:B------:R-:W-:Y:S02]  /*a580*/  @!P0 SHF.R.S32.HI R3, RZ, 0x1f, R37 ;  /* 0x0000001fff038819 */ /* 0x000fe40000011425 */
[----:B---34-:R-:W-:Y:S02]  /*a590*/  @!P1 IMAD.WIDE R14, R0, 0x2, R12 ;  /* 0x00000002000e9825 */ /* 0x018fe400078e020c */
[----:B------:R-:W-:-:S03]  /*a5a0*/  @!P0 LEA.HI R3, R3, R37, RZ, 0x3 ;  /* 0x0000002503038211 */ /* 0x000fc600078f18ff */
[----:B------:R3:W-:Y:S01]  /*a5b0*/  @!P1 ST.E.128 [R14.64], R24 ;  /* 0x000000180e009985 */ /* 0x0007e2000c101d0c */
[----:B------:R-:W-:-:S05]  /*a5c0*/  @!P0 LOP3.LUT R3, R3, 0xfffffff8, RZ, 0xc0, !PT ;  /* 0xfffffff803038812 */ /* 0x000fca00078ec0ff */
[----:B------:R-:W-:-:S05]  /*a5d0*/  @!P0 IMAD.WIDE R12, R3, 0x2, R12 ;  /* 0x00000002030c8825 */ /* 0x000fca00078e020c */
[----:B------:R3:W-:Y:S02]  /*a5e0*/  @!P0 ST.E.128 [R12.64], R8 ;  /* 0x000000080c008985 */ /* 0x0007e4000c101d0c */
.L_x_37:
[----:B------:R-:W-:Y:S05]  /*a5f0*/  BSYNC B0 ;  /* 0x0000000000007941 */ /* 0x000fea0003800000 */
.L_x_36:
[----:B------:R-:W-:Y:S01]  /*a600*/  IADD3 R36, R36, 0x60, RZ ;  /* 0x0000006024247810 */ /* 0x000fe20007ffe0ff */
[----:B---3--:R3:W1:Y:S03]  /*a610*/  SHFL.IDX PT, R9, R38, 0x3, 0x181f ;  /* 0x00781f0026097f89 */ /* 0x00866600000e0000 */
[----:B------:R-:W-:Y:S01]  /*a620*/  ISETP.GE.AND P0, PT, R36, R2, PT ;  /* 0x000000022400720c */ /* 0x000fe20003f06270 */
[----:B------:R3:W4:-:S12]  /*a630*/  SHFL.IDX PT, R8, R39, 0x3, 0x181f ;  /* 0x00781f0027087f89 */ /* 0x00071800000e0000 */
[----:B------:R-:W-:Y:S05]  /*a640*/  @P0 EXIT ;  /* 0x000000000000094d */ /* 0x000fea0003800000 */
[----:B------:R-:W-:-:S13]  /*a650*/  ISETP.GE.AND P0, PT, R0, c[0x0][0x3c8], PT ;  /* 0x0000f20000007a0c */ /* 0x000fda0003f06270 */
[----:B-1--4-:R-:W-:-:S05]  /*a660*/  @!P0 IMAD.WIDE R2, R0, 0x2, R8 ;  /* 0x0000000200028825 */ /* 0x012fca00078e0208 */
        /* <DEDUP_REMOVED lines=9> */
.L_x_30:
[----:B------:R-:W-:Y:S02]  /*a700*/  ULDC.64 UR4, c[0x0][0x500] ;  /* 0x0001400000047ab9 */ /* 0x000fe40000000a00 */
[----:B------:R-:W-:Y:S02]  /*a710*/  UISETP.NE.U32.AND UP1, UPT, URZ, UR4, UPT ;  /* 0x000000043f00728c */ /* 0x000fe4000bf25070 */
[----:B------:R-:W-:Y:S02]  /*a720*/  UMOV UR6, 0x4 ;  /* 0x0000000400067882 */ /* 0x000fe40000000000 */
[----:B------:R-:W-:-:S03]  /*a730*/  UISETP.NE.AND.EX UP1, UPT, URZ, UR5, UPT, UP1 ;  /* 0x000000053f00728c */ /* 0x000fc6000bf25310 */
[----:B------:R-:W-:Y:S02]  /*a740*/  ULDC.64 UR4, c[0x0][0x500] ;  /* 0x0001400000047ab9 */ /* 0x000fe40000000a00 */
[----:B------:R-:W-:Y:S01]  /*a750*/  UIMAD.WIDE UR4, UR11, UR6, UR4 ;  /* 0x000000060b0472a5 */ /* 0x000fe2000f8e0204 */
[----:B------:R-:W-:-:S05]  /*a760*/  PLOP3.LUT P1, PT, PT, PT, UP1, 0x80, 0x0 ;  /* 0x000000000000781c */ /* 0x000fca0003f2f018 */
[----:B------:R-:W-:Y:S01]  /*a770*/  IMAD.U32 R4, RZ, RZ, UR4 ;  /* 0x00000004ff047e24 */ /* 0x000fe2000f8e00ff */
[----:B------:R-:W-:Y:S01]  /*a780*/  MOV R5, UR5 ;  /* 0x0000000500057c02 */ /* 0x000fe20008000f00 */
[----:B------:R-:W-:-:S06]  /*a790*/  ULDC.64 UR4, c[0x0][0x508] ;  /* 0x0001420000047ab9 */ /* 0x000fcc0000000a00 */
[----:B-----5:R-:W2:Y:S01]  /*a7a0*/  @P1 LDG.E R0, [R4.64] ;  /* 0x0000000c04001981 */ /* 0x020ea2000c1e1900 */
[----:B------:R-:W-:Y:S01]  /*a7b0*/  UISETP.NE.U32.AND UP0, UPT, URZ, UR4, UPT ;  /* 0x000000043f00728c */ /* 0x000fe2000bf05070 */
[----:B------:R-:W-:-:S03]  /*a7c0*/  IMAD.MOV.U32 R8, RZ, RZ, c[0x0][0x388] ;  /* 0x0000e200ff087624 */ /* 0x000fc600078e00ff */
[----:B------:R-:W-:-:S03]  /*a7d0*/  UISETP.NE.AND.EX UP0, UPT, URZ, UR5, UPT, UP0 ;  /* 0x000000053f00728c */ /* 0x000fc6000bf05300 */
[----:B------:R-:W-:-:S03]  /*a7e0*/  ULDC.64 UR4, c[0x0][0x508] ;  /* 0x0001420000047ab9 */ /* 0x000fc60000000a00 */
[----:B------:R-:W-:-:S05]  /*a7f0*/  PLOP3.LUT P0, PT, PT, PT, UP0, 0x80, 0x0 ;  /* 0x000000000000781c */ /* 0x000fca0003f0f008 */
[----:B------:R-:W-:-:S06]  /*a800*/  @UP0 UIMAD.WIDE UR4, UR11, UR6, UR4 ;  /* 0x000000060b0402a5 */ /* 0x000fcc000f8e0204 */
[----:B------:R-:W-:Y:S01]  /*a810*/  MOV R2, UR4 ;  /* 0x0000000400027c02 */ /* 0x000fe20008000f00 */
        /* <DEDUP_REMOVED lines=13> */
.L_x_38:
[----:B-1----:R-:W1:Y:S01]  /*a8f0*/  S2R R0, SR_TID.X ;  /* 0x0000000000007919 */ /* 0x002e620000002100 */
[----:B------:R-:W-:Y:S01]  /*a900*/  USHF.R.S32.HI UR6, URZ, 0x1f, UR11 ;  /* 0x0000001f3f067899 */ /* 0x000fe2000801140b */
[----:B------:R-:W-:Y:S01]  /*a910*/  BSSY B0, `(.L_x_39) ;  /* 0x0000029000007945 */ /* 0x000fe20003800000 */
[----:B------:R-:W-:-:S02]  /*a920*/  USEL UR11, UR11, URZ, !UP1 ;  /* 0x0000003f0b0b7287 */ /* 0x000fc4000c800000 */
[----:B------:R-:W-:Y:S01]  /*a930*/  USEL UR6, UR6, URZ, !UP1 ;  /* 0x0000003f06067287 */ /* 0x000fe2000c800000 */
[----:B-1----:R-:W-:-:S13]  /*a940*/  ISETP.GE.AND P0, PT, R0, 0x80, PT ;  /* 0x000000800000780c */ /* 0x002fda0003f06270 */
[----:B------:R-:W-:Y:S05]  /*a950*/  @P0 BRA `(.L_x_40) ;  /* 0x0000024000000947 */ /* 0x000fea0003800000 */
[----:B------:R-:W1:Y:S01]  /*a960*/  S2R R2, SR_CTAID.X ;  /* 0x0000000000027919 */ /* 0x000e620000002500 */
[----:B-----5:R-:W-:Y:S01]  /*a970*/  IMAD R3, R8, c[0x0][0x4e8], RZ ;  /* 0x00013a0008037a24 */ /* 0x020fe200078e02ff */
[----:B-1----:R-:W-:-:S04]  /*a980*/  LEA R2, R2, R0, 0x7 ;  /* 0x0000000002027211 */ /* 0x002fc800078e38ff */
[----:B------:R-:W-:-:S13]  /*a990*/  ISETP.GE.AND P0, PT, R2, R3, PT ;  /* 0x000000030200720c */ /* 0x000fda0003f06270 */
[----:B------:R-:W-:Y:S05]  /*a9a0*/  @P0 BRA `(.L_x_40) ;  /* 0x000001f000000947 */ /* 0x000fea0003800000 */
[----:B------:R-:W-:Y:S01]  /*a9b0*/  IMAD.MOV.U32 R3, RZ, RZ, c[0x0][0x4e8] ;  /* 0x00013a00ff037624 */ /* 0x000fe200078e00ff */
[----:B------:R-:W-:Y:S01]  /*a9c0*/  ULDC.64 UR4, c[0x0][0x490] ;  /* 0x0001240000047ab9 */ /* 0x000fe20000000a00 */
[----:B------:R-:W-:Y:S01]  /*a9d0*/  IMAD.MOV.U32 R6, RZ, RZ, R2 ;  /* 0x000000ffff067224 */ /* 0x000fe200078e0002 */
[----:B------:R-:W-:Y:S02]  /*a9e0*/  UIMAD UR7, UR8, UR4, URZ ;  /* 0x00000004080772a4 */ /* 0x000fe4000f8e023f */
[----:B------:R-:W-:Y:S01]  /*a9f0*/  ISETP.NE.AND P0, PT, R3, 0x1, PT ;  /* 0x000000010300780c */ /* 0x000fe20003f05270 */
[----:B------:R-:W-:Y:S02]  /*aa00*/  UMOV UR16, UR14 ;  /* 0x0000000e00107c82 */ /* 0x000fe40008000000 */
[----:B------:R-:W-:Y:S02]  /*aa10*/  UMOV UR17, UR15 ;  /* 0x0000000f00117c82 */ /* 0x000fe40008000000 */
[----:B------:R-:W-:-:S02]  /*aa20*/  UIMAD.WIDE.U32 UR16, UR9, UR4, UR16 ;  /* 0x00000004091072a5 */ /* 0x000fc4000f8e0010 */
[----:B------:R-:W-:-:S03]  /*aa30*/  UIMAD UR7, UR9, UR5, UR7 ;  /* 0x00000005090772a4 */ /* 0x000fc6000f8e0207 */
[----:B------:R-:W-:Y:S02]  /*aa40*/  ULDC.64 UR4, c[0x0][0x498] ;  /* 0x0001260000047ab9 */ /* 0x000fe40000000a00 */
[----:B------:R-:W-:Y:S01]  /*aa50*/  UIADD3 UR17, UR7, UR17, URZ ;  /* 0x0000001107117290 */ /* 0x000fe2000fffe03f */
[----:B------:R-:W-:Y:S01]  /*aa60*/  @P0 IMAD.HI.U32 R3, R2, c[0x0][0x4ec], RZ ;  /* 0x00013b0002030a27 */ /* 0x000fe200078e00ff */
[----:B------:R-:W-:Y:S02]  /*aa70*/  UIMAD UR7, UR6, UR4, URZ ;  /* 0x00000004060772a4 */ /* 0x000fe4000f8e023f */
[----:B------:R-:W-:Y:S02]  /*aa80*/  UIMAD.WIDE.U32 UR16, UR11, UR4, UR16 ;  /* 0x000000040b1072a5 */ /* 0x000fe4000f8e0010 */
[----:B------:R-:W-:Y:S01]  /*aa90*/  @P0 SHF.R.U32.HI R6, RZ, c[0x0][0x4f0], R3 ;  /* 0x00013c00ff060a19 */ /* 0x000fe20000011603 */
[----:B------:R-:W-:-:S03]  /*aaa0*/  UIMAD UR5, UR11, UR5, UR7 ;  /* 0x000000050b0572a4 */ /* 0x000fc6000f8e0207 */
[C---:B------:R-:W-:Y:S02]  /*aab0*/  IADD3 R5, -R6.reuse, RZ, RZ ;  /* 0x000000ff06057210 */ /* 0x040fe40007ffe1ff */
[----:B------:R-:W-:Y:S02]  /*aac0*/  SHF.R.S32.HI R3, RZ, 0x1f, R6 ;  /* 0x0000001fff037819 */ /* 0x000fe40000011406 */
[----:B------:R-:W-:Y:S01]  /*aad0*/  IADD3 R6, P0, R6, UR16, RZ ;  /* 0x0000001006067c10 */ /* 0x000fe2000ff1e0ff */
[----:B------:R-:W-:Y:S02]  /*aae0*/  IMAD R5, R5, c[0x0][0x4e8], R2 ;  /* 0x00013a0005057a24 */ /* 0x000fe400078e0202 */
[----:B------:R-:W-:-:S03]  /*aaf0*/  IMAD.U32 R2, RZ, RZ, UR5 ;  /* 0x00000005ff027e24 */ /* 0x000fc6000f8e00ff */
[----:B------:R-:W-:Y:S02]  /*ab00*/  SHF.R.S32.HI R4, RZ, 0x1f, R5 ;  /* 0x0000001fff047819 */ /* 0x000fe40000011405 */
[----:B------:R-:W-:-:S03]  /*ab10*/  IADD3.X R7, R3, UR17, R2, P0, !PT ;  /* 0x0000001103077c10 */ /* 0x000fc600087fe402 */
[----:B------:R-:W-:Y:S02]  /*ab20*/  IMAD R2, R4, c[0x0][0x488], RZ ;  /* 0x0001220004027a24 */ /* 0x000fe400078e02ff */
[----:B------:R-:W-:-:S04]  /*ab30*/  IMAD.WIDE.U32 R6, R5, c[0x0][0x488], R6 ;  /* 0x0001220005067a25 */ /* 0x000fc800078e0006 */
[----:B------:R-:W-:Y:S01]  /*ab40*/  IMAD R2, R5, c[0x0][0x48c], R2 ;  /* 0x0001230005027a24 */ /* 0x000fe200078e0202 */
[----:B------:R-:W-:-:S04]  /*ab50*/  LEA R4, P0, R6, c[0x0][0x450], 0x2 ;  /* 0x0001140006047a11 */ /* 0x000fc800078010ff */
[----:B------:R-:W-:-:S04]  /*ab60*/  IADD3 R2, R7, R2, RZ ;  /* 0x0000000207027210 */ /* 0x000fc80007ffe0ff */
[----:B------:R-:W-:Y:S01]  /*ab70*/  LEA.HI.X R5, R6, c[0x0][0x454], R2, 0x2, P0 ;  /* 0x0001150006057a11 */ /* 0x000fe200000f1402 */
[----:B------:R-:W-:-:S05]  /*ab80*/  IMAD.MOV.U32 R2, RZ, RZ, -0x800000 ;  /* 0xff800000ff027424 */ /* 0x000fca00078e00ff */
[----:B------:R1:W-:Y:S02]  /*ab90*/  STG.E [R4.64], R2 ;  /* 0x0000000204007986 */ /* 0x0003e4000c10190c */
.L_x_40:
[----:B------:R-:W-:Y:S05]  /*aba0*/  BSYNC B0 ;  /* 0x0000000000007941 */ /* 0x000fea0003800000 */
.L_x_39:
[----:B------:R-:W2:Y:S01]  /*abb0*/  S2R R3, SR_CTAID.X ;  /* 0x0000000000037919 */ /* 0x000ea20000002500 */
[----:B-1----:R-:W-:Y:S01]  /*abc0*/  SHF.R.S32.HI R2, RZ, 0x1f, R0 ;  /* 0x0000001fff027819 */ /* 0x002fe20000011400 */
[----:B------:R-:W-:Y:S01]  /*abd0*/  IMAD.MOV.U32 R4, RZ, RZ, c[0x0][0x4e8] ;  /* 0x00013a00ff047624 */ /* 0x000fe200078e00ff */
[----:B------:R-:W-:Y:S01]  /*abe0*/  ULDC.64 UR4, c[0x0][0x3a0] ;  /* 0x0000e80000047ab9 */ /* 0x000fe20000000a00 */
[----:B-----5:R-:W-:Y:S01]  /*abf0*/  IMAD R8, R8, c[0x0][0x4e8], RZ ;  /* 0x00013a0008087a24 */ /* 0x020fe200078e02ff */
[----:B------:R-:W-:Y:S01]  /*ac00*/  LEA.HI R2, R2, R0, RZ, 0x3 ;  /* 0x0000000002027211 */ /* 0x000fe200078f18ff */
[----:B------:R-:W-:Y:S01]  /*ac10*/  UIMAD UR7, UR15, UR4, URZ ;  /* 0x000000040f0772a4 */ /* 0x000fe2000f8e023f */
[----:B------:R-:W-:Y:S01]  /*ac20*/  ISETP.NE.AND P0, PT, R4, 0x1, PT ;  /* 0x000000010400780c */ /* 0x000fe20003f05270 */
[----:B------:R-:W-:Y:S01]  /*ac30*/  UIMAD.WIDE.U32 UR16, UR14, UR4, URZ ;  /* 0x000000040e1072a5 */ /* 0x000fe2000f8e003f */
[----:B------:R-:W-:Y:S01]  /*ac40*/  LOP3.LUT R5, R2, 0xfffffff8, RZ, 0xc0, !PT ;  /* 0xfffffff802057812 */ /* 0x000fe200078ec0ff */
[----:B------:R-:W-:Y:S01]  /*ac50*/  UIMAD UR7, UR14, UR5, UR7 ;  /* 0x000000050e0772a4 */ /* 0x000fe2000f8e0207 */
[----:B------:R-:W-:Y:S01]  /*ac60*/  SHF.R.S32.HI R2, RZ, 0x3, R2 ;  /* 0x00000003ff027819 */ /* 0x000fe20000011402 */
[----:B------:R-:W-:Y:S01]  /*ac70*/  BSSY B0, `(.L_x_41) ;  /* 0x0000033000007945 */ /* 0x000fe20003800000 */
[----:B------:R-:W-:Y:S01]  /*ac80*/  ULDC.64 UR4, c[0x0][0x3e8] ;  /* 0x0000fa0000047ab9 */ /* 0x000fe20000000a00 */
[----:B------:R-:W-:Y:S01]  /*ac90*/  IMAD.IADD R0, R0, 0x1, -R5 ;  /* 0x0000000100007824 */ /* 0x000fe200078e0a05 */
[----:B------:R-:W-:-:S02]  /*aca0*/  UIADD3 UR17, UR17, UR7, URZ ;  /* 0x0000000711117290 */ /* 0x000fc4000fffe03f */
[----:B------:R-:W-:Y:S02]  /*acb0*/  UIMAD UR7, UR8, UR4, URZ ;  /* 0x00000004080772a4 */ /* 0x000fe4000f8e023f */
[C---:B------:R-:W-:Y:S01]  /*acc0*/  LEA R5, R0.reuse, R2, 0x5 ;  /* 0x0000000200057211 */ /* 0x040fe200078e28ff */
[----:B------:R-:W-:Y:S02]  /*acd0*/  UIMAD.WIDE.U32 UR16, UR9, UR4, UR16 ;  /* 0x00000004091072a5 */ /* 0x000fe4000f8e0010 */
[----:B------:R-:W-:Y:S02]  /*ace0*/  UIMAD UR7, UR9, UR5, UR7 ;  /* 0x00000005090772a4 */ /* 0x000fe4000f8e0207 */
[C---:B--2---:R-:W-:Y:S01]  /*acf0*/  IMAD R5, R3.reuse, 0x80, R5 ;  /* 0x0000008003057824 */ /* 0x044fe200078e0205 */
[----:B------:R-:W-:Y:S01]  /*ad00*/  ULDC.64 UR4, c[0x0][0x3f0] ;  /* 0x0000fc0000047ab9 */ /* 0x000fe20000000a00 */
[----:B------:R-:W-:Y:S01]  /*ad10*/  IMAD R2, R3, 0x80, R2 ;  /* 0x0000008003027824 */ /* 0x000fe200078e0202 */
[----:B------:R-:W-:Y:S01]  /*ad20*/  UIMAD UR6, UR6, UR4, URZ ;  /* 0x00000004060672a4 */ /* 0x000fe2000f8e023f */
[----:B------:R-:W-:Y:S01]  /*ad30*/  @P0 IMAD.HI.U32 R4, R5, c[0x0][0x4ec], RZ ;  /* 0x00013b0005040a27 */ /* 0x000fe200078e00ff */
[----:B------:R-:W-:Y:S01]  /*ad40*/  UIADD3 UR17, UR7, UR17, URZ ;  /* 0x0000001107117290 */ /* 0x000fe2000fffe03f */
[----:B------:R-:W-:Y:S01]  /*ad50*/  MOV R7, R5 ;  /* 0x0000000500077202 */ /* 0x000fe20000000f00 */
[----:B------:R-:W-:Y:S01]  /*ad60*/  UIMAD UR5, UR11, UR5, UR6 ;  /* 0x000000050b0572a4 */ /* 0x000fe2000f8e0206 */
[----:B------:R-:W-:Y:S01]  /*ad70*/  SHF.L.U32 R3, R0, 0x3, RZ ;  /* 0x0000000300037819 */ /* 0x000fe200000006ff */
[----:B------:R-:W-:Y:S01]  /*ad80*/  UIMAD.WIDE.U32 UR16, UR11, UR4, UR16 ;  /* 0x000000040b1072a5 */ /* 0x000fe2000f8e0010 */
[----:B------:R-:W-:-:S02]  /*ad90*/  @P0 SHF.R.U32.HI R7, RZ, c[0x0][0x4f0], R4 ;  /* 0x00013c00ff070a19 */ /* 0x000fc40000011604 */
[----:B------:R-:W-:Y:S01]  /*ada0*/  IADD3 R0, R3, 0x40, RZ ;  /* 0x0000004003007810 */ /* 0x000fe20007ffe0ff */
[----:B------:R-:W-:Y:S01]  /*adb0*/  UIADD3 UR5, UR17, UR5, URZ ;  /* 0x0000000511057290 */ /* 0x000fe2000fffe03f */
[--C-:B------:R-:W-:Y:S01]  /*adc0*/  SHF.R.S32.HI R4, RZ, 0x1f, R7.reuse ;  /* 0x0000001fff047819 */ /* 0x100fe20000011407 */
[----:B------:R-:W-:Y:S01]  /*add0*/  IMAD.MOV R6, RZ, RZ, -R7 ;  /* 0x000000ffff067224 */ /* 0x000fe200078e0a07 */
[----:B------:R-:W-:Y:S01]  /*ade0*/  MOV R10, UR16 ;  /* 0x00000010000a7c02 */ /* 0x000fe20008000f00 */
[----:B------:R-:W-:Y:S02]  /*adf0*/  IMAD.U32 R11, RZ, RZ, UR17 ;  /* 0x00000011ff0b7e24 */ /* 0x000fe4000f8e00ff */
[----:B------:R-:W-:Y:S01]  /*ae00*/  IMAD R6, R6, c[0x0][0x4e8], R5 ;  /* 0x00013a0006067a24 */ /* 0x000fe200078e0205 */
[----:B------:R-:W-:Y:S01]  /*ae10*/  MOV R11, UR5 ;  /* 0x00000005000b7c02 */ /* 0x000fe20008000f00 */
[----:B------:R-:W-:-:S03]  /*ae20*/  IMAD R4, R4, c[0x0][0x3e0], RZ ;  /* 0x0000f80004047a24 */ /* 0x000fc600078e02ff */
[----:B------:R-:W-:Y:S01]  /*ae30*/  SHF.R.S32.HI R5, RZ, 0x1f, R6 ;  /* 0x0000001fff057819 */ /* 0x000fe20000011406 */
[C---:B------:R-:W-:Y:S02]  /*ae40*/  IMAD R4, R7.reuse, c[0x0][0x3e4], R4 ;  /* 0x0000f90007047a24 */ /* 0x040fe400078e0204 */
[----:B------:R-:W-:-:S04]  /*ae50*/  IMAD.WIDE.U32 R10, R7, c[0x0][0x3e0], R10 ;  /* 0x0000f800070a7a25 */ /* 0x000fc800078e000a */
[----:B------:R-:W-:Y:S02]  /*ae60*/  IMAD R5, R5, c[0x0][0x3d8], RZ ;  /* 0x0000f60005057a24 */ /* 0x000fe400078e02ff */
[----:B------:R-:W-:Y:S02]  /*ae70*/  IMAD.IADD R11, R11, 0x1, R4 ;  /* 0x000000010b0b7824 */ /* 0x000fe400078e0204 */
[C---:B------:R-:W-:Y:S02]  /*ae80*/  IMAD R5, R6.reuse, c[0x0][0x3dc], R5 ;  /* 0x0000f70006057a24 */ /* 0x040fe400078e0205 */
[----:B------:R-:W-:-:S05]  /*ae90*/  IMAD.WIDE.U32 R6, R6, c[0x0][0x3d8], R10 ;  /* 0x0000f60006067a25 */ /* 0x000fca00078e000a */
[----:B------:R-:W-:Y:S02]  /*aea0*/  IADD3 R4, R7, R5, RZ ;  /* 0x0000000507047210 */ /* 0x000fe40007ffe0ff */
[----:B------:R-:W-:-:S04]  /*aeb0*/  LEA R5, P0, R6, c[0x0][0x380], 0x1 ;  /* 0x0000e00006057a11 */ /* 0x000fc800078008ff */
[----:B------:R-:W-:Y:S02]  /*aec0*/  LEA.HI.X R4, R6, c[0x0][0x384], R4, 0x1, P0 ;  /* 0x0000e10006047a11 */ /* 0x000fe400000f0c04 */
[----:B------:R-:W-:Y:S01]  /*aed0*/  ISETP.GE.AND P0, PT, R2, R8, PT ;  /* 0x000000080200720c */ /* 0x000fe20003f06270 */
[----:B------:R1:W2:Y:S04]  /*aee0*/  SHFL.IDX PT, R6, R5, RZ, 0x181f ;  /* 0x00181fff05067589 */ /* 0x0002a800000e0000 */
[----:B------:R1:W3:Y:S08]  /*aef0*/  SHFL.IDX PT, R7, R4, RZ, 0x181f ;  /* 0x00181fff04077589 */ /* 0x0002f000000e0000 */
[----:B------:R-:W-:Y:S05]  /*af00*/  @P0 BRA `(.L_x_42) ;  /* 0x0000009000000947 */ /* 0x000fea0003800000 */
[----:B------:R-:W-:Y:S02]  /*af10*/  ISETP.GE.AND P0, PT, R0, c[0x0][0x3c8], PT ;  /* 0x0000f20000007a0c */ /* 0x000fe40003f06270 */
[----:B------:R-:W-:-:S11]  /*af20*/  ISETP.GE.AND P1, PT, R3, c[0x0][0x3c8], PT ;  /* 0x0000f20003007a0c */ /* 0x000fd60003f26270 */
[----:B------:R-:W-:Y:S02]  /*af30*/  @!P0 SHF.R.S32.HI R9, RZ, 0x1f, R0 ;  /* 0x0000001fff098819 */ /* 0x000fe40000011400 */
[----:B--23--:R-:W-:Y:S02]  /*af40*/  @!P1 IMAD.WIDE R10, R3, 0x2, R6 ;  /* 0x00000002030a9825 */ /* 0x00cfe400078e0206 */
[----:B------:R-:W-:-:S03]  /*af50*/  @!P0 LEA.HI R9, R9, R0, RZ, 0x3 ;  /* 0x0000000009098211 */ /* 0x000fc600078f18ff */
[----:B------:R2:W-:Y:S01]  /*af60*/  @!P1 ST.E.128 [R10.64], RZ ;  /* 0x000000ff0a009985 */ /* 0x0005e2000c101d0c */
[----:B------:R-:W-:-:S05]  /*af70*/  @!P0 LOP3.LUT R9, R9, 0xfffffff8, RZ, 0xc0, !PT ;  /* 0xfffffff809098812 */ /* 0x000fca00078ec0ff */
[----:B------:R-:W-:-:S05]  /*af80*/  @!P0 IMAD.WIDE R6, R9, 0x2, R6 ;  /* 0x0000000209068825 */ /* 0x000fca00078e0206 */
[----:B------:R2:W-:Y:S02]  /*af90*/  @!P0 ST.E.128 [R6.64], RZ ;  /* 0x000000ff06008985 */ /* 0x0005e4000c101d0c */
.L_x_42:
[----:B------:R-:W-:Y:S05]  /*afa0*/  BSYNC B0 ;  /* 0x0000000000007941 */ /* 0x000fea0003800000 */
.L_x_41:
[----:B--2---:R-:W-:Y:S01]  /*afb0*/  IADD3 R6, R2, 0x20, RZ ;  /* 0x0000002002067810 */ /* 0x004fe20007ffe0ff */
[----:B------:R2:W4:Y:S01]  /*afc0*/  SHFL.IDX PT, R11, R4, 0x1, 0x181f ;  /* 0x00381f00040b7f89 */ /* 0x00052200000e0000 */
[----:B------:R-:W-:Y:S02]  /*afd0*/  BSSY B0, `(.L_x_43) ;  /* 0x000000d000007945 */ /* 0x000fe40003800000 */
[----:B------:R-:W-:Y:S01]  /*afe0*/  ISETP.GE.AND P0, PT, R6, R8, PT ;  /* 0x000000080600720c */ /* 0x000fe20003f06270 */
[----:B------:R2:W1:-:S12]  /*aff0*/  SHFL.IDX PT, R10, R5, 0x1, 0x181f ;  /* 0x00381f00050a7f89 */ /* 0x00045800000e0000 */
[----:B------:R-:W-:Y:S05]  /*b000*/  @P0 BRA `(.L_x_44) ;  /* 0x0000009000000947 */ /* 0x000fea0003800000 */
[----:B------:R-:W-:Y:S02]  /*b010*/  ISETP.GE.AND P0, PT, R0, c[0x0][0x3c8], PT ;  /* 0x0000f20000007a0c */ /* 0x000fe40003f06270 */
[----:B------:R-:W-:-:S11]  /*b020*/  ISETP.GE.AND P1, PT, R3, c[0x0][0x3c8], PT ;  /* 0x0000f20003007a0c */ /* 0x000fd60003f26270 */
[----:B------:R-:W-:Y:S02]  /*b030*/  @!P0 SHF.R.S32.HI R6, RZ, 0x1f, R0 ;  /* 0x0000001fff068819 */ /* 0x000fe40000011400 */
[----:B-1--4-:R-:W-:Y:S02]  /*b040*/  @!P1 IMAD.WIDE R12, R3, 0x2, R10 ;  /* 0x00000002030c9825 */ /* 0x012fe400078e020a */
[----:B------:R-:W-:-:S03]  /*b050*/  @!P0 LEA.HI R6, R6, R0, RZ, 0x3 ;  /* 0x0000000006068211 */ /* 0x000fc600078f18ff */
[----:B------:R1:W-:Y:S01]  /*b060*/  @!P1 ST.E.128 [R12.64], RZ ;  /* 0x000000ff0c009985 */ /* 0x0003e2000c101d0c */
[----:B------:R-:W-:-:S05]  /*b070*/  @!P0 LOP3.LUT R6, R6, 0xfffffff8, RZ, 0xc0, !PT ;  /* 0xfffffff806068812 */ /* 0x000fca00078ec0ff */
[----:B---3--:R-:W-:-:S05]  /*b080*/  @!P0 IMAD.WIDE R6, R6, 0x2, R10 ;  /* 0x0000000206068825 */ /* 0x008fca00078e020a */
[----:B------:R1:W-:Y:S02]  /*b090*/  @!P0 ST.E.128 [R6.64], RZ ;  /* 0x000000ff06008985 */ /* 0x0003e4000c101d0c */
.L_x_44:
[----:B------:R-:W-:Y:S05]  /*b0a0*/  BSYNC B0 ;  /* 0x0000000000007941 */ /* 0x000fea0003800000 */
.L_x_43:
[----:B-1----:R-:W-:Y:S01]  /*b0b0*/  IADD3 R6, R2, 0x40, RZ ;  /* 0x0000004002067810 */ /* 0x002fe20007ffe0ff */
[----:B----4-:R1:W4:Y:S01]  /*b0c0*/  SHFL.IDX PT, R11, R4, 0x2, 0x181f ;  /* 0x00581f00040b7f89 */ /* 0x01032200000e0000 */
[----:B------:R-:W-:Y:S02]  /*b0d0*/  BSSY B0, `(.L_x_45) ;  /* 0x000000d000007945 */ /* 0x000fe40003800000 */
[----:B------:R-:W-:Y:S01]  /*b0e0*/  ISETP.GE.AND P0, PT, R6, R8, PT ;  /* 0x000000080600720c */ /* 0x000fe20003f06270 */
[----:B------:R1:W2:-:S12]  /*b0f0*/  SHFL.IDX PT, R10, R5, 0x2, 0x181f ;  /* 0x00581f00050a7f89 */ /* 0x00029800000e0000 */
[----:B------:R-:W-:Y:S05]  /*b100*/  @P0 BRA `(.L_x_46) ;  /* 0x0000009000000947 */ /* 0x000fea0003800000 */
[----:B------:R-:W-:Y:S02]  /*b110*/  ISETP.GE.AND P0, PT, R0, c[0x0][0x3c8], PT ;  /* 0x0000f20000007a0c */ /* 0x000fe40003f06270 */
[----:B------:R-:W-:-:S11]  /*b120*/  ISETP.GE.AND P1, PT, R3, c[0x0][0x3c8], PT ;  /* 0x0000f20003007a0c */ /* 0x000fd60003f26270 */
[----:B------:R-:W-:Y:S02]  /*b130*/  @!P0 SHF.R.S32.HI R6, RZ, 0x1f, R0 ;  /* 0x0000001fff068819 */ /* 0x000fe40000011400 */
[----:B--2-4-:R-:W-:Y:S02]  /*b140*/  @!P1 IMAD.WIDE R12, R3, 0x2, R10 ;  /* 0x00000002030c9825 */ /* 0x014fe400078e020a */
[----:B------:R-:W-:-:S03]  /*b150*/  @!P0 LEA.HI R6, R6, R0, RZ, 0x3 ;  /* 0x0000000006068211 */ /* 0x000fc600078f18ff */
[----:B------:R2:W-:Y:S01]  /*b160*/  @!P1 ST.E.128 [R12.64], RZ ;  /* 0x000000ff0c009985 */ /* 0x0005e2000c101d0c */
[----:B------:R-:W-:-:S05]  /*b170*/  @!P0 LOP3.LUT R6, R6, 0xfffffff8, RZ, 0xc0, !PT ;  /* 0xfffffff806068812 */ /* 0x000fca00078ec0ff */
[----:B---3--:R-:W-:-:S05]  /*b180*/  @!P0 IMAD.WIDE R6, R6, 0x2, R10 ;  /* 0x0000000206068825 */ /* 0x008fca00078e020a */
[----:B------:R2:W-:Y:S02]  /*b190*/  @!P0 ST.E.128 [R6.64], RZ ;  /* 0x000000ff06008985 */ /* 0x0005e4000c101d0c */
.L_x_46:
[----:B------:R-:W-:Y:S05]  /*b1a0*/  BSYNC B0 ;  /* 0x0000000000007941 */ /* 0x000fea0003800000 */
.L_x_45:
[----:B------:R-:W-:Y:S01]  /*b1b0*/  IADD3 R2, R2, 0x60, RZ ;  /* 0x0000006002027810 */ /* 0x000fe20007ffe0ff */
[----:B--23--:R2:W3:Y:S03]  /*b1c0*/  SHFL.IDX PT, R7, R4, 0x3, 0x181f ;  /* 0x00781f0004077f89 */ /* 0x00c4e600000e0000 */
[----:B------:R-:W-:Y:S01]  /*b1d0*/  ISETP.GE.AND P0, PT, R2, R8, PT ;  /* 0x000000080200720c */ /* 0x000fe20003f06270 */
[----:B------:R2:W1:-:S12]  /*b1e0*/  SHFL.IDX PT, R6, R5, 0x3, 0x181f ;  /* 0x00781f0005067f89 */ /* 0x00045800000e0000 */
[----:B------:R-:W-:Y:S05]  /*b1f0*/  @P0 EXIT ;  /* 0x000000000000094d */ /* 0x000fea0003800000 */
[----:B------:R-:W-:-:S13]  /*b200*/  ISETP.GE.AND P0, PT, R3, c[0x0][0x3c8], PT ;  /* 0x0000f20003007a0c */ /* 0x000fda0003f06270 */
[----:B-1-3--:R-:W-:-:S05]  /*b210*/  @!P0 IMAD.WIDE R2, R3, 0x2, R6 ;  /* 0x0000000203028825 */ /* 0x00afca00078e0206 */
[----:B------:R1:W-:Y:S01]  /*b220*/  @!P0 ST.E.128 [R2.64], RZ ;  /* 0x000000ff02008985 */ /* 0x0003e2000c101d0c */
[----:B------:R-:W-:-:S13]  /*b230*/  ISETP.GE.AND P0, PT, R0, c[0x0][0x3c8], PT ;  /* 0x0000f20000007a0c */ /* 0x000fda0003f06270 */
[----:B------:R-:W-:Y:S05]  /*b240*/  @P0 EXIT ;  /* 0x000000000000094d */ /* 0x000fea0003800000 */
[----:B-1----:R-:W-:-:S04]  /*b250*/  SHF.R.S32.HI R2, RZ, 0x1f, R0 ;  /* 0x0000001fff027819 */ /* 0x002fc80000011400 */
[----:B------:R-:W-:-:S04]  /*b260*/  LEA.HI R0, R2, R0, RZ, 0x3 ;  /* 0x0000000002007211 */ /* 0x000fc800078f18ff */
[----:B------:R-:W-:-:S05]  /*b270*/  LOP3.LUT R0, R0, 0xfffffff8, RZ, 0xc0, !PT ;  /* 0xfffffff800007812 */ /* 0x000fca00078ec0ff */
[----:B------:R-:W-:-:S05]  /*b280*/  IMAD.WIDE R6, R0, 0x2, R6 ;  /* 0x0000000200067825 */ /* 0x000fca00078e0206 */
[----:B------:R-:W-:Y:S01]  /*b290*/  ST.E.128 [R6.64], RZ ;  /* 0x000000ff06007985 */ /* 0x000fe2000c101d0c */
[----:B------:R-:W-:Y:S05]  /*b2a0*/  EXIT ;  /* 0x000000000000794d */ /* 0x000fea0003800000 */
.L_x_47:
        /* <DEDUP_REMOVED lines=13> */
.L_x_2024:


//--------------------- .text._ZN7cutlass13device_kernelIN5flash19enable_sm80_to_sm89INS1_16FlashAttnFwdSm80INS1_25CollectiveMainloopFwdSm80ILi8ELi1ELb1EN4cute5tupleIJNS5_1CILi128EEES8_S8_EEELi128ENS_6half_tEfNS_4arch4Sm80ELb0ELb0ELb0ELb1ELb1ELb1ELb1ELb0EEENS1_21CollectiveEpilogueFwdIS9_NS6_IJNS7_ILi1EEESF_SF_EEESA_SC_Li256ELb1ELb1ELb0ELb0EEENS1_19SingleTileSchedulerILb1ELb0ELb1ELi128EEEEEEEEEvNT_6ParamsE --------------------------
	.section	.text._ZN7cutlass13device_kernelIN5flash19enable_sm80_to_sm89INS1_16FlashAttnFwdSm80INS1_25CollectiveMainloopFwdSm80ILi8ELi1ELb1EN4cute5tupleIJNS5_1CILi128EEES8_S8_EEELi128ENS_6half_tEfNS_4arch4Sm80ELb0ELb0ELb0ELb1ELb1ELb1ELb1ELb0EEENS1_21CollectiveEpilogueFwdIS9_NS6_IJNS7_ILi1EEESF_SF_EEESA_SC_Li256ELb1ELb1ELb0ELb0EEENS1_19SingleTileSchedulerILb1ELb0ELb1ELi128EEEEEEEEEvNT_6ParamsE,"ax",@progbits
	.sectioninfo	@"SHI_REGISTERS=253"
	.align	128
.text._ZN7cutlass13device_kernelIN5flash19enable_sm80_to_sm89INS1_16FlashAttnFwdSm80INS1_25CollectiveMainloopFwdSm80ILi8ELi1ELb1EN4cute5tupleIJNS5_1CILi128EEES8_S8_EEELi128ENS_6half_tEfNS_4arch4Sm80ELb0ELb0ELb0ELb1ELb1ELb1ELb1ELb0EEENS1_21CollectiveEpilogueFwdIS9_NS6_IJNS7_ILi1EEESF_SF_EEESA_SC_Li256ELb1ELb1ELb0ELb0EEENS1_19SingleTileSchedulerILb1ELb0ELb1ELi128EEEEEEEEEvNT_6ParamsE:
        .type           _ZN7cutlass13device_kernelIN5flash19enable_sm80_to_sm89INS1_16FlashAttnFwdSm80INS1_25CollectiveMainloopFwdSm80ILi8ELi1ELb1EN4cute5tupleIJNS5_1CILi128EEES8_S8_EEELi128ENS_6half_tEfNS_4arch4Sm80ELb0ELb0ELb0ELb1ELb1ELb1ELb1ELb0EEENS1_21CollectiveEpilogueFwdIS9_NS6_IJNS7_ILi1EEESF_SF_EEESA_SC_Li256ELb1ELb1ELb0ELb0EEENS1_19SingleTileSchedulerILb1ELb0ELb1ELi128EEEEEEEEEvNT_6ParamsE,@function
        .size           _ZN7cutlass13device_kernelIN5flash19enable_sm80_to_sm89INS1_16FlashAttnFwdSm80INS1_25CollectiveMainloopFwdSm80ILi8ELi1ELb1EN4cute5tupleIJNS5_1CILi128EEES8_S8_EEELi128ENS_6half_tEfNS_4arch4Sm80ELb0ELb0ELb0ELb1ELb1ELb1ELb1ELb0EEENS1_21CollectiveEpilogueFwdIS9_NS6_IJNS7_ILi1EEESF_SF_EEESA_SC_Li256ELb1ELb1ELb0ELb0EEENS1_19SingleTileSchedulerILb1ELb0ELb1ELi128EEEEEEEEEvNT_6ParamsE,(.L_x_2025 - _ZN7cutlass13device_kernelIN5flash19enable_sm80_to_sm89INS1_16FlashAttnFwdSm80INS1_25CollectiveMainloopFwdSm80ILi8ELi1ELb1EN4cute5tupleIJNS5_1CILi128EEES8_S8_EEELi128ENS_6half_tEfNS_4arch4Sm80ELb0ELb0ELb0ELb1ELb1ELb1ELb1ELb0EEENS1_21CollectiveEpilogueFwdIS9_NS6_IJNS7_ILi1EEESF_SF_EEESA_SC_Li256ELb1ELb1ELb0ELb0EEENS1_19SingleTileSchedulerILb1ELb0ELb1ELi128EEEEEEEEEvNT_6ParamsE)
        .other          _ZN7cutlass13device_kernelIN5flash19enable_sm80_to_sm89INS1_16FlashAttnFwdSm80INS1_25CollectiveMainloopFwdSm80ILi8ELi1ELb1EN4cute5tupleIJNS5_1CILi128EEES8_S8_EEELi128ENS_6half_tEfNS_4arch4Sm80ELb0ELb0ELb0ELb1ELb1ELb1ELb1ELb0EEENS1_21CollectiveEpilogueFwdIS9_NS6_IJNS7_ILi1EEESF_SF_EEESA_SC_Li256ELb1ELb1ELb0ELb0EEENS1_19SingleTileSchedulerILb1ELb0ELb1ELi128EEEEEEEEEvNT_6ParamsE,@"STO_CUDA_ENTRY STV_DEFAULT"
_ZN7cutlass13device_kernelIN5flash19enable_sm80_to_sm89INS1_16FlashAttnFwdSm80INS1_25CollectiveMainloopFwdSm80ILi8ELi1ELb1EN4cute5tupleIJNS5_1CILi128EEES8_S8_EEELi128ENS_6half_tEfNS_4arch4Sm80ELb0ELb0ELb0ELb1ELb1ELb1ELb1ELb0EEENS1_21CollectiveEpilogueFwdIS9_NS6_IJNS7_ILi1EEESF_SF_EEESA_SC_Li256ELb1ELb1ELb0ELb0EEENS1_19SingleTileSchedulerILb1ELb0ELb1ELi128EEEEEEEEEvNT_6ParamsE:
        /* <DEDUP_REMOVED lines=11> */
[----:B------:R-:W-:Y:S05]  /*00b0*/  @!P0 BRA `(.L_x_48) ;  /* 0x000001c000008947 */ /* 0x000fea0003800000 */
[----:B---3--:R-:W-:-:S04]  /*00c0*/  ISETP.NE.U32.AND P0, PT, RZ, c[0x0][0x568], PT ;  /* 0x00015a00ff007a0c */ /* 0x008fc80003f05070 */
[----:B------:R-:W-:-:S13]  /*00d0*/  ISETP.NE.AND.EX P0, PT, RZ, c[0x0][0x56c], PT, P0 ;  /* 0x00015b00ff007a0c */ /* 0x000fda0003f05300 */
[----:B------:R-:W-:Y:S05]  /*00e0*/  @!P0 BRA `(.L_x_49) ;  /* 0x0000005000008947 */ /* 0x000fea0003800000 */
[----:B------:R-:W-:Y:S02]  /*00f0*/  MOV R2, UR4 ;  /* 0x0000000400027c02 */ /* 0x000fe40008000f00 */
[----:B------:R-:W-:-:S05]  /*0100*/  MOV R3, UR5 ;  /* 0x0000000500037c02 */ /* 0x000fca0008000f00 */
[----:B------:R-:W2:Y:S02]  /*0110*/  LDG.E R2, [R2.64] ;  /* 0x0000001402027981 */ /* 0x000ea4000c1e1900 */
[----:B--2---:R1:W2:Y:S02]  /*0120*/  R2UR UR6, R2 ;  /* 0x00000000020673c2 */ /* 0x0042a400000e0000 */
[----:B-12---:R-:W-:Y:S05]  /*0130*/  BRA `(.L_x_50) ;  /* 0x000000e000007947 */ /* 0x006fea0003800000 */
.L_x_49:
        /* <DEDUP_REMOVED lines=13> */
.L_x_51:
[----:B------:R-:W-:Y:S02]  /*0210*/  ULDC UR6, c[0x0][0x54c] ;  /* 0x0001530000067ab9 */ /* 0x000fe40000000800 */
.L_x_50:
[----:B------:R-:W-:Y:S02]  /*0220*/  ULDC UR4, c[0x0][0x548] ;  /* 0x0001520000047ab9 */ /* 0x000fe40000000800 */
[----:B------:R-:W-:-:S02]  /*0230*/  USHF.L.U32 UR5, UR12, 0x7, URZ ;  /* 0x000000070c057899 */ /* 0x000fc4000800063f */
[----:B------:R-:W-:-:S04]  /*0240*/  UIMAD UR4, UR6, UR4, URZ ;  /* 0x00000004060472a4 */ /* 0x000fc8000f8e023f */
[----:B------:R-:W-:-:S04]  /*0250*/  UISETP.GE.AND UP0, UPT, UR5, UR4, UPT ;  /* 0x000000040500728c */ /* 0x000fc8000bf06270 */
[----:B------:R-:W-:Y:S01]  /*0260*/  USEL UR19, UR19, 0xffffffff, !UP0 ;  /* 0xffffffff13137887 */ /* 0x000fe2000c000000 */
[----:B------:R-:W-:Y:S05]  /*0270*/  BRA `(.L_x_52) ;  /* 0x000001b000007947 */ /* 0x000fea0003800000 */
.L_x_48:
        /* <DEDUP_REMOVED lines=8> */
.L_x_53:
        /* <DEDUP_REMOVED lines=13> */
.L_x_55:
[----:B------:R-:W-:Y:S02]  /*03d0*/  ULDC UR6, c[0x0][0x54c] ;  /* 0x0001530000067ab9 */ /* 0x000fe40000000800 */
.L_x_54:
[----:B------:R-:W-:Y:S02]  /*03e0*/  ULDC UR4, c[0x0][0x548] ;  /* 0x0001520000047ab9 */ /* 0x000fe40000000800 */
[----:B------:R-:W-:-:S02]  /*03f0*/  USHF.L.U32 UR5, UR12, 0x7, URZ ;  /* 0x000000070c057899 */ /* 0x000fc4000800063f */
[----:B------:R-:W-:-:S04]  /*0400*/  UIMAD UR4, UR6, UR4, URZ ;  /* 0x00000004060472a4 */ /* 0x000fc8000f8e023f */
[----:B------:R-:W-:-:S04]  /*0410*/  UISETP.GE.AND UP0, UPT, UR5, UR4, UPT ;  /* 0x000000040500728c */ /* 0x000fc8000bf06270 */
[----:B------:R-:W-:-:S06]  /*0420*/  USEL UR19, UR19, 0xffffffff, !UP0 ;  /* 0xffffffff13137887 */ /* 0x000fcc000c000000 */
.L_x_52:
[----:B------:R-:W-:-:S13]  /*0430*/  ISETP.LE.AND P0, PT, RZ, UR19, PT ;  /* 0x00000013ff007c0c */ /* 0x000fda000bf03270 */
[----:B------:R-:W-:Y:S05]  /*0440*/  @!P0 EXIT ;  /* 0x000000000000894d */ /* 0x000fea0003800000 */
[----:B------:R-:W-:Y:S01]  /*0450*/  ULDC.64 UR4, c[0x0][0x360] ;  /* 0x0000d80000047ab9 */ /* 0x000fe20000000a00 */
[----:B------:R-:W-:Y:S01]  /*0460*/  ISETP.NE.U32.AND P3, PT, RZ, c[0x0][0x348], PT ;  /* 0x0000d200ff007a0c */ /* 0x000fe20003f65070 */
[----:B------:R-:W-:Y:S02]  /*0470*/  UISETP.NE.U32.AND UP0, UPT, URZ, UR4, UPT ;  /* 0x000000043f00728c */ /* 0x000fe4000bf05070 */
[----:B------:R-:W-:Y:S01]  /*0480*/  ULDC.64 UR6, c[0x0][0x370] ;  /* 0x0000dc0000067ab9 */ /* 0x000fe20000000a00 */
[----:B------:R-:W-:Y:S01]  /*0490*/  ISETP.NE.AND.EX P3, PT, RZ, c[0x0][0x34c], PT, P3 ;  /* 0x0000d300ff007a0c */ /* 0x000fe20003f65330 */
[----:B------:R-:W-:Y:S02]  /*04a0*/  UISETP.NE.AND.EX UP0, UPT, URZ, UR5, UPT, UP0 ;  /* 0x000000053f00728c */ /* 0x000fe4000bf05300 */
[----:B------:R-:W-:Y:S02]  /*04b0*/  UISETP.NE.U32.AND UP1, UPT, URZ, UR6, UPT ;  /* 0x000000063f00728c */ /* 0x000fe4000bf25070 */
[----:B------:R-:W-:-:S02]  /*04c0*/  ULDC.64 UR4, c[0x0][0x360] ;  /* 0x0000d80000047ab9 */ /* 0x000fc40000000a00 */
[----:B------:R-:W-:Y:S01]  /*04d0*/  UISETP.NE.AND.EX UP1, UPT, URZ, UR7, UPT, UP1 ;  /* 0x000000073f00728c */ /* 0x000fe2000bf25310 */
[----:B------:R-:W-:Y:S01]  /*04e0*/  PLOP3.LUT P0, PT, PT, PT, UP0, 0x80, 0x0 ;  /* 0x000000000000781c */ /* 0x000fe20003f0f008 */
[----:B------:R-:W-:Y:S02]  /*04f0*/  ULDC.64 UR8, c[0x0][0x370] ;  /* 0x0000dc0000087ab9 */ /* 0x000fe40000000a00 */
[----:B------:R-:W-:Y:S02]  /*0500*/  ULDC.64 UR6, c[0x0][0x348] ;  /* 0x0000d20000067ab9 */ /* 0x000fe40000000a00 */
[----:B------:R-:W-:Y:S01]  /*0510*/  @UP0 UIMAD.WIDE UR4, UR19, UR22, UR4 ;  /* 0x00000016130402a5 */ /* 0x000fe2000f8e0204 */
[----:B------:R-:W-:Y:S01]  /*0520*/  PLOP3.LUT P2, PT, PT, PT, UP1, 0x80, 0x0 ;  /* 0x000000000000781c */ /* 0x000fe20003f4f018 */
[----:B------:R-:W-:Y:S01]  /*0530*/  UIMAD.WIDE UR6, UR19, UR22, UR6 ;  /* 0x00000016130672a5 */ /* 0x000fe2000f8e0206 */
[----:B------:R-:W-:Y:S02]  /*0540*/  ISETP.NE.U32.AND P4, PT, RZ, c[0x0][0x350], PT ;  /* 0x0000d400ff007a0c */ /* 0x000fe40003f85070 */
[----:B------:R-:W-:Y:S01]  /*0550*/  @UP1 UIMAD.WIDE UR8, UR19, UR22, UR8 ;  /* 0x00000016130812a5 */ /* 0x000fe2000f8e0208 */
[----:B------:R-:W-:Y:S01]  /*0560*/  IMAD.U32 R2, RZ, RZ, UR4 ;  /* 0x00000004ff027e24 */ /* 0x000fe2000f8e00ff */
[----:B------:R-:W-:Y:S01]  /*0570*/  MOV R3, UR5 ;  /* 0x0000000500037c02 */ /* 0x000fe20008000f00 */
[----:B------:R-:W-:Y:S01]  /*0580*/  ULDC.64 UR4, c[0x0][0x358] ;  /* 0x0000d60000047ab9 */ /* 0x000fe20000000a00 */
[----:B------:R-:W-:Y:S01]  /*0590*/  IMAD.U32 R10, RZ, RZ, UR6 ;  /* 0x00000006ff0a7e24 */ /* 0x000fe2000f8e00ff */
[----:B------:R-:W-:Y:S01]  /*05a0*/  UISETP.NE.U32.AND UP2, UPT, URZ, UR4, UPT ;  /* 0x000000043f00728c */ /* 0x000fe2000bf45070 */
[----:B------:R-:W-:Y:S01]  /*05b0*/  IMAD.U32 R11, RZ, RZ, UR7 ;  /* 0x00000007ff0b7e24 */ /* 0x000fe2000f8e00ff */
[----:B------:R-:W-:Y:S01]  /*05c0*/  ISETP.NE.AND.EX P4, PT, RZ, c[0x0][0x354], PT, P4 ;  /* 0x0000d500ff007a0c */ /* 0x000fe20003f85340 */
[----:B------:R-:W-:Y:S01]  /*05d0*/  IMAD.U32 R4, RZ, RZ, UR8 ;  /* 0x00000008ff047e24 */ /* 0x000fe2000f8e00ff */
[----:B------:R-:W-:Y:S01]  /*05e0*/  UISETP.NE.AND.EX UP2, UPT, URZ, UR5, UPT, UP2 ;  /* 0x000000053f00728c */ /* 0x000fe2000bf45320 */
[----:B------:R-:W-:Y:S01]  /*05f0*/  IMAD.U32 R5, RZ, RZ, UR9 ;  /* 0x00000009ff057e24 */ /* 0x000fe2000f8e00ff */
[----:B------:R-:W-:Y:S01]  /*0600*/  ULDC.64 UR6, c[0x0][0x350] ;  /* 0x0000d40000067ab9 */ /* 0x000fe20000000a00 */
[----:B------:R1:W2:Y:S01]  /*0610*/  @P0 LDG.E R0, [R2.64] ;  /* 0x0000001402000981 */ /* 0x0002a2000c1e1900 */
[----:B------:R-:W-:-:S02]  /*0620*/  ULDC.64 UR4, c[0x0][0x358] ;  /* 0x0000d60000047ab9 */ /* 0x000fc40000000a00 */
[----:B------:R-:W-:Y:S01]  /*0630*/  PLOP3.LUT P1, PT, PT, PT, UP2, 0x80, 0x0 ;  /* 0x000000000000781c */ /* 0x000fe20003f2f028 */
[----:B------:R-:W-:Y:S01]  /*0640*/  UIMAD.WIDE UR6, UR19, UR22, UR6 ;  /* 0x00000016130672a5 */ /* 0x000fe2000f8e0206 */
[----:B------:R-:W3:Y:S01]  /*0650*/  @P2 LDG.E R4, [R4.64] ;  /* 0x0000001404042981 */ /* 0x000ee2000c1e1900 */
[----:B------:R-:W-:Y:S01]  /*0660*/  UIMAD.WIDE UR4, UR19, UR22, UR4 ;  /* 0x00000016130472a5 */ /* 0x000fe2000f8e0204 */
[----:B------:R-:W-:-:S03]  /*0670*/  MOV R86, RZ ;  /* 0x000000ff00567202 */ /* 0x000fc60000000f00 */
[----:B------:R-:W-:Y:S01]  /*0680*/  IMAD.U32 R8, RZ, RZ, UR6 ;  /* 0x00000006ff087e24 */ /* 0x000fe2000f8e00ff */
[----:B------:R-:W-:Y:S01]  /*0690*/  MOV R9, UR7 ;  /* 0x0000000700097c02 */ /* 0x000fe20008000f00 */
[----:B------:R-:W-:Y:S01]  /*06a0*/  IMAD.U32 R6, RZ, RZ, UR4 ;  /* 0x00000004ff067e24 */ /* 0x000fe2000f8e00ff */
[----:B------:R-:W-:-:S03]  /*06b0*/  MOV R7, UR5 ;  /* 0x0000000500077c02 */ /* 0x000fc60008000f00 */
[----:B------:R4:W5:Y:S04]  /*06c0*/  @P4 LDG.E R86, [R8.64] ;  /* 0x0000001408564981 */ /* 0x000968000c1e1900 */
[----:B-1----:R-:W4:Y:S01]  /*06d0*/  @P3 LDG.E R3, [R10.64] ;  /* 0x000000140a033981 */ /* 0x002f22000c1e1900 */
[----:B------:R-:W-:-:S06]  /*06e0*/  IMAD.MOV.U32 R2, RZ, RZ, RZ ;  /* 0x000000ffff027224 */ /* 0x000fcc00078e00ff */
[----:B------:R1:W5:Y:S01]  /*06f0*/  @P1 LDG.E R2, [R6.64] ;  /* 0x0000001406021981 */ /* 0x000362000c1e1900 */
[----:B------:R-:W1:Y:S01]  /*0700*/  S2UR UR11, SR_CTAID.Y ;  /* 0x00000000000b79c3 */ /* 0x000e620000002600 */
[----:B------:R-:W-:Y:S02]  /*0710*/  UMOV UR14, URZ ;  /* 0x0000003f000e7c82 */ /* 0x000fe40008000000 */
[----:B------:R-:W-:Y:S02]  /*0720*/  ULDC UR18, c[0x0][0x168] ;  /* 0x00005a0000127ab9 */ /* 0x000fe40000000800 */
[----:B------:R-:W-:Y:S02]  /*0730*/  UMOV UR15, URZ ;  /* 0x0000003f000f7c82 */ /* 0x000fe40008000000 */
[----:B------:R-:W-:Y:S02]  /*0740*/  ULDC UR4, c[0x0][0x2ac] ;  /* 0x0000ab0000047ab9 */ /* 0x000fe40000000800 */
[----:B------:R-:W-:-:S02]  /*0750*/  ULDC UR17, c[0x0][0x1d0] ;  /* 0x0000740000117ab9 */ /* 0x000fc40000000800 */
[----:B------:R-:W-:Y:S02]  /*0760*/  UIMAD UR17, UR4, UR17, URZ ;  /* 0x00000011041172a4 */ /* 0x000fe4000f8e023f */
[----:B------:R-:W-:Y:S02]  /*0770*/  ULDC UR16, c[0x0][0x228] ;  /* 0x00008a0000107ab9 */ /* 0x000fe40000000800 */
[----:B-1----:R-:W-:Y:S01]  /*0780*/  USHF.R.S32.HI UR10, URZ, 0x1f, UR11 ;  /* 0x0000001f3f0a7899 */ /* 0x002fe2000801140b */
[----:B--2---:R1:W2:Y:S08]  /*0790*/  @P0 R2UR UR18, R0 ;  /* 0x00000000001203c2 */ /* 0x0042b000000e0000 */
[----:B---3--:R1:W3:Y:S08]  /*07a0*/  @P2 R2UR UR14, R4 ;  /* 0x00000000040e23c2 */ /* 0x0082f000000e0000 */
[----:B----4-:R1:W4:Y:S01]  /*07b0*/  @P3 R2UR UR15, R3 ;  /* 0x00000000030f33c2 */ /* 0x01032200000e0000 */
[----:B------:R-:W-:Y:S05]  /*07c0*/  @P0 BRA `(.L_x_56) ;  /* 0x0000006000000947 */ /* 0x000fea0003800000 */
[----:B--2---:R-:W-:Y:S05]  /*07d0*/  @!P3 BRA `(.L_x_56) ;  /* 0x000000500000b947 */ /* 0x004fea0003800000 */
[----:B-1----:R1:W2:Y:S04]  /*07e0*/  LDG.E R0, [R10.64] ;  /* 0x000000140a007981 */ /* 0x0022a8000c1e1900 */
[----:B-1--4-:R-:W4:Y:S01]  /*07f0*/  LDG.E R10, [R10.64+0x4] ;  /* 0x000004140a0a7981 */ /* 0x012f22000c1e1900 */
[----:B--2---:R-:W1:Y:S08]  /*0800*/  R2UR UR18, R0 ;  /* 0x00000000001273c2 */ /* 0x004e7000000e0000 */
[----:B----4-:R-:W1:Y:S02]  /*0810*/  R2UR UR4, R10 ;  /* 0x000000000a0473c2 */ /* 0x010e6400000e0000 */
[----:B-1----:R-:W-:-:S06]  /*0820*/  UIADD3 UR18, -UR18, UR4, URZ ;  /* 0x0000000412127290 */ /* 0x002fcc000fffe13f */
.L_x_56:
[----:B--2---:R-:W-:-:S04]  /*0830*/  ISETP.NE.U32.AND P0, PT, RZ, c[0x0][0x368], PT ;  /* 0x0000da00ff007a0c */ /* 0x004fc80003f05070 */
[----:B------:R-:W-:-:S13]  /*0840*/  ISETP.NE.AND.EX P0, PT, RZ, c[0x0][0x36c], PT, P0 ;  /* 0x0000db00ff007a0c */ /* 0x000fda0003f05300 */
[----:B------:R-:W-:Y:S05]  /*0850*/  @!P0 BRA `(.L_x_57) ;  /* 0x0000007000008947 */ /* 0x000fea0003800000 */
[----:B------:R-:W-:Y:S02]  /*0860*/  ULDC.64 UR4, c[0x0][0x368] ;  /* 0x0000da0000047ab9 */ /* 0x000fe40000000a00 */
[----:B------:R-:W-:-:S06]  /*0870*/  UIMAD.WIDE UR4, UR19, UR22, UR4 ;  /* 0x00000016130472a5 */ /* 0x000fcc000f8e0204 */
[----:B-1----:R-:W-:Y:S02]  /*0880*/  MOV R4, UR4 ;  /* 0x0000000400047c02 */ /* 0x002fe40008000f00 */
[----:B------:R-:W-:-:S05]  /*0890*/  MOV R5, UR5 ;  /* 0x0000000500057c02 */ /* 0x000fca0008000f00 */
[----:B------:R-:W2:Y:S02]  /*08a0*/  LDG.E R0, [R4.64] ;  /* 0x0000001404007981 */ /* 0x000ea4000c1e1900 */
[----:B--2---:R1:W2:Y:S02]  /*08b0*/  R2UR UR17, R0 ;  /* 0x00000000001173c2 */ /* 0x0042a400000e0000 */
[----:B-12---:R-:W-:Y:S05]  /*08c0*/  BRA `(.L_x_58) ;  /* 0x0000006000007947 */ /* 0x006fea0003800000 */
.L_x_57:
[----:B------:R-:W-:Y:S05]  /*08d0*/  @!P4 BRA `(.L_x_58) ;  /* 0x000000500000c947 */ /* 0x000fea0003800000 */
[----:B-1----:R1:W2:Y:S04]  /*08e0*/  LDG.E R0, [R8.64] ;  /* 0x0000001408007981 */ /* 0x0022a8000c1e1900 */
[----:B-1--4-:R-:W4:Y:S01]  /*08f0*/  LDG.E R8, [R8.64+0x4] ;  /* 0x0000041408087981 */ /* 0x012f22000c1e1900 */
[----:B--2---:R-:W1:Y:S08]  /*0900*/  R2UR UR17, R0 ;  /* 0x00000000001173c2 */ /* 0x004e7000000e0000 */
[----:B----4-:R-:W1:Y:S02]  /*0910*/  R2UR UR4, R8 ;  /* 0x00000000080473c2 */ /* 0x010e6400000e0000 */
[----:B-1----:R-:W-:-:S06]  /*0920*/  UIADD3 UR17, -UR17, UR4, URZ ;  /* 0x0000000411117290 */ /* 0x002fcc000fffe13f */
.L_x_58:
[----:B-1----:R1:W2:Y:S01]  /*0930*/  @P1 LDG.E R0, [R6.64] ;  /* 0x0000001406001981 */ /* 0x0022a2000c1e1900 */
[----:B------:R-:W-:-:S03]  /*0940*/  ULDC.64 UR4, c[0x0][0x378] ;  /* 0x0000de0000047ab9 */ /* 0x000fc60000000a00 */
[----:B-1--4-:R-:W4:Y:S01]  /*0950*/  @P1 LDG.E R6, [R6.64+0x4] ;  /* 0x0000041406061981 */ /* 0x012f22000c1e1900 */
[----:B------:R-:W-:-:S04]  /*0960*/  UISETP.NE.U32.AND UP0, UPT, URZ, UR4, UPT ;  /* 0x000000043f00728c */ /* 0x000fc8000bf05070 */
[----:B------:R-:W-:-:S03]  /*0970*/  UISETP.NE.AND.EX UP0, UPT, URZ, UR5, UPT, UP0 ;  /* 0x000000053f00728c */ /* 0x000fc6000bf05300 */
[----:B------:R-:W-:-:S03]  /*0980*/  ULDC.64 UR4, c[0x0][0x378] ;  /* 0x0000de0000047ab9 */ /* 0x000fc60000000a00 */
[----:B------:R-:W-:-:S05]  /*0990*/  PLOP3.LUT P0, PT, PT, PT, UP0, 0x80, 0x0 ;  /* 0x000000000000781c */ /* 0x000fca0003f0f008 */
[----:B------:R-:W-:-:S06]  /*09a0*/  @UP0 UIMAD.WIDE UR4, UR19, UR22, UR4 ;  /* 0x00000016130402a5 */ /* 0x000fcc000f8e0204 */
[----:B------:R-:W-:Y:S02]  /*09b0*/  IMAD.U32 R4, RZ, RZ, UR4 ;  /* 0x00000004ff047e24 */ /* 0x000fe4000f8e00ff */
[----:B------:R-:W-:-:S05]  /*09c0*/  IMAD.U32 R5, RZ, RZ, UR5 ;  /* 0x00000005ff057e24 */ /* 0x000fca000f8e00ff */
[----:B---3--:R-:W3:Y:S01]  /*09d0*/  @P0 LDG.E R4, [R4.64] ;  /* 0x0000001404040981 */ /* 0x008ee2000c1e1900 */
[----:B------:R-:W-:Y:S02]  /*09e0*/  UIADD3 UR5, -UR14, UR17, URZ ;  /* 0x000000110e057290 */ /* 0x000fe4000fffe13f */
[----:B------:R-:W-:Y:S01]  /*09f0*/  UMOV UR13, UR17 ;  /* 0x00000011000d7c82 */ /* 0x000fe20008000000 */
[----:B--2---:R-:W1:Y:S08]  /*0a00*/  @P1 R2UR UR4, R0 ;  /* 0x00000000000413c2 */ /* 0x004e7000000e0000 */
[----:B----4-:R-:W1:Y:S02]  /*0a10*/  @P1 R2UR UR6, R6 ;  /* 0x00000000060613c2 */ /* 0x010e6400000e0000 */
[----:B-1----:R-:W-:-:S02]  /*0a20*/  @UP2 UIADD3 UR16, -UR4, UR6, URZ ;  /* 0x0000000604102290 */ /* 0x002fc4000fffe13f */
[----:B------:R-:W-:Y:S02]  /*0a30*/  UIADD3 UR6, -UR5, URZ, URZ ;  /* 0x0000003f05067290 */ /* 0x000fe4000fffe13f */
[----:B------:R-:W-:Y:S02]  /*0a40*/  UIADD3 UR9, UR5, UR16, URZ ;  /* 0x0000001005097290 */ /* 0x000fe4000fffe03f */
[----:B---3--:R1:W2:Y:S01]  /*0a50*/  @P0 R2UR UR13, R4 ;  /* 0x00000000040d03c2 */ /* 0x0082a200000e0000 */
[----:B------:R-:W-:Y:S02]  /*0a60*/  UISETP.LT.AND UP1, UPT, URZ, UR6, UPT ;  /* 0x000000063f00728c */ /* 0x000fe4000bf21270 */
[----:B------:R-:W-:Y:S02]  /*0a70*/  UIADD3 UR4, UR9, 0x7f, URZ ;  /* 0x0000007f09047890 */ /* 0x000fe4000fffe03f */
[----:B------:R-:W-:Y:S02]  /*0a80*/  USEL UR6, URZ, UR6, !UP1 ;  /* 0x000000063f067287 */ /* 0x000fe4000c800000 */
[----:B------:R-:W-:-:S04]  /*0a90*/  USHF.R.S32.HI UR8, URZ, 0x1f, UR4 ;  /* 0x0000001f3f087899 */ /* 0x000fc80008011404 */
[----:B------:R-:W-:-:S04]  /*0aa0*/  ULEA.HI UR8, UR8, UR4, URZ, 0x7 ;  /* 0x0000000408087291 */ /* 0x000fc8000f8f383f */
[----:B------:R-:W-:-:S04]  /*0ab0*/  ULOP3.LUT UR7, UR8, 0xffffff80, URZ, 0xc0, !UPT ;  /* 0xffffff8008077892 */ /* 0x000fc8000f8ec03f */
[----:B------:R-:W-:-:S04]  /*0ac0*/  UIADD3 UR5, -UR5, UR7, URZ ;  /* 0x0000000705057290 */ /* 0x000fc8000fffe13f */
[----:B------:R-:W-:-:S04]  /*0ad0*/  UISETP.LT.AND UP0, UPT, UR5, UR16, UPT ;  /* 0x000000100500728c */ /* 0x000fc8000bf01270 */
[----:B------:R-:W-:-:S04]  /*0ae0*/  USEL UR5, UR5, UR16, UP0 ;  /* 0x0000001005057287 */ /* 0x000fc80008000000 */
[----:B------:R-:W-:Y:S02]  /*0af0*/  UISETP.GT.AND UP0, UPT, UR5, UR6, UPT ;  /* 0x000000060500728c */ /* 0x000fe4000bf04270 */
[----:B------:R-:W-:-:S07]  /*0b00*/  USHF.R.U32.HI UR6, URZ, 0x7, UR6 ;  /* 0x000000073f067899 */ /* 0x000fce0008011606 */
[----:B------:R-:W-:Y:S02]  /*0b10*/  UMOV UR23, UR6 ;  /* 0x0000000600177c82 */ /* 0x000fe40008000000 */
[----:B------:R-:W-:-:S04]  /*0b20*/  @UP0 UIADD3 UR5, UR5, 0x7f, URZ ;  /* 0x0000007f05050890 */ /* 0x000fc8000fffe03f */
[----:B------:R-:W-:-:S04]  /*0b30*/  @UP0 USHF.R.S32.HI UR4, URZ, 0x1f, UR5 ;  /* 0x0000001f3f040899 */ /* 0x000fc80008011405 */
[----:B------:R-:W-:-:S04]  /*0b40*/  @UP0 ULEA.HI UR4, UR4, UR5, URZ, 0x7 ;  /* 0x0000000504040291 */ /* 0x000fc8000f8f383f */
[----:B------:R-:W-:-:S04]  /*0b50*/  @UP0 USHF.R.S32.HI UR23, URZ, 0x7, UR4 ;  /* 0x000000073f170899 */ /* 0x000fc80008011404 */
[----:B------:R-:W-:-:S06]  /*0b60*/  UISETP.GT.AND UP0, UPT, UR23, UR6, UPT ;  /* 0x000000061700728c */ /* 0x000fcc000bf04270 */
[----:B------:R-:W-:-:S13]  /*0b70*/  PLOP3.LUT P0, PT, PT, PT, UP0, 0x80, 0x0 ;  /* 0x000000000000781c */ /* 0x000fda0003f0f008 */
[----:B------:R-:W-:Y:S05]  /*0b80*/  @!P0 BRA `(.L_x_59) ;  /* 0x000070e000008947 */ /* 0x000fea0003800000 */
[----:B-12---:R-:W-:Y:S02]  /*0b90*/  ULDC.64 UR4, c[0x0][0x340] ;  /* 0x0000d00000047ab9 */ /* 0x006fe40000000a00 */
        /* <DEDUP_REMOVED lines=8> */
[----:B------:R-:W-:Y:S02]  /*0c20*/  UIADD3 UR22, UR23, -0x1, URZ ;  /* 0xffffffff17167890 */ /* 0x000fe4000fffe03f */
[----:B------:R-:W-:Y:S01]  /*0c30*/  ULDC.64 UR4, c[0x0][0x260] ;  /* 0x0000980000047ab9 */ /* 0x000fe20000000a00 */
[-C--:B------:R-:W-:Y:S01]  /*0c40*/  LEA.HI R130, R134, R73.reuse, RZ, 0x3 ;  /* 0x0000004986827211 */ /* 0x080fe200078f18ff */
[----:B------:R1:W2:Y:S01]  /*0c50*/  @P4 LDG.E R0, [R4.64] ;  /* 0x0000001404004981 */ /* 0x0002a2000c1e1900 */
[----:B------:R-:W-:Y:S01]  /*0c60*/  UIMAD UR4, UR10, UR4, URZ ;  /* 0x000000040a0472a4 */ /* 0x000fe2000f8e023f */
[----:B------:R-:W-:Y:S01]  /*0c70*/  IMAD.U32 R3, RZ, RZ, UR22 ;  /* 0x00000016ff037e24 */ /* 0x000fe2000f8e00ff */
[----:B------:R-:W-:Y:S01]  /*0c80*/  SHF.R.S32.HI R137, RZ, 0x3, R130 ;  /* 0x00000003ff897819 */ /* 0x000fe20000011482 */
[----:B------:R-:W-:Y:S01]  /*0c90*/  IMAD.U32 R20, RZ, RZ, UR11 ;  /* 0x0000000bff147e24 */ /* 0x000fe2000f8e00ff */
[----:B------:R-:W-:Y:S01]  /*0ca0*/  LOP3.LUT R130, R130, 0xfffffff8, RZ, 0xc0, !PT ;  /* 0xfffffff882827812 */ /* 0x000fe200078ec0ff */
[----:B------:R-:W-:Y:S01]  /*0cb0*/  UIMAD UR23, UR11, UR5, UR4 ;  /* 0x000000050b1772a4 */ /* 0x000fe2000f8e0204 */
[----:B------:R-:W-:Y:S01]  /*0cc0*/  SHF.R.S32.HI R8, RZ, 0x1f, R137 ;  /* 0x0000001fff087819 */ /* 0x000fe20000011489 */
[----:B------:R-:W-:Y:S01]  /*0cd0*/  USHF.R.S32.HI UR28, URZ, 0x1f, UR13 ;  /* 0x0000001f3f1c7899 */ /* 0x000fe2000801140d */
[----:B-----5:R-:W-:Y:S01]  /*0ce0*/  IADD3 R154, P5, R137, R2, RZ ;  /* 0x00000002899a7210 */ /* 0x020fe20007fbe0ff */
[----:B------:R-:W-:Y:S01]  /*0cf0*/  IMAD.IADD R130, R73, 0x1, -R130 ;  /* 0x0000000149827824 */ /* 0x000fe200078e0a82 */
[----:B------:R-:W-:Y:S01]  /*0d00*/  IADD3 R83, -R137, UR16, RZ ;  /* 0x0000001089537c10 */ /* 0x000fe2000fffe1ff */
[----:B------:R-:W-:Y:S01]  /*0d10*/  ULDC.64 UR4, c[0x0][0x240] ;  /* 0x0000900000047ab9 */ /* 0x000fe20000000a00 */
[----:B------:R-:W-:Y:S01]  /*0d20*/  LEA.HI.X.SX32 R155, R2, R8, 0x1, P5 ;  /* 0x00000008029b7211 */ /* 0x000fe200028f0eff */
[C---:B------:R-:W-:Y:S01]  /*0d30*/  IMAD.SHL.U32 R10, R130.reuse, 0x8, RZ ;  /* 0x00000008820a7824 */ /* 0x040fe200078e00ff */
[----:B------:R-:W-:Y:S01]  /*0d40*/  UIMAD UR4, UR10, UR4, URZ ;  /* 0x000000040a0472a4 */ /* 0x000fe2000f8e023f */
[----:B------:R-:W-:Y:S01]  /*0d50*/  IMAD R3, R3, -0x80, R83 ;  /* 0xffffff8003037824 */ /* 0x000fe200078e0253 */
[----:B------:R-:W-:Y:S01]  /*0d60*/  USHF.R.S32.HI UR24, URZ, 0x1f, UR19 ;  /* 0x0000001f3f187899 */ /* 0x000fe20008011413 */
[----:B------:R-:W-:Y:S01]  /*0d70*/  IMAD.SHL.U32 R12, R130, 0x4, RZ ;  /* 0x00000004820c7824 */ /* 0x000fe200078e00ff */
[--C-:B------:R-:W-:Y:S01]  /*0d80*/  SHF.R.S32.HI R11, RZ, 0x1f, R10.reuse ;  /* 0x0000001fff0b7819 */ /* 0x100fe2000001140a */
[----:B------:R-:W-:Y:S01]  /*0d90*/  UIMAD UR25, UR11, UR5, UR4 ;  /* 0x000000050b1972a4 */ /* 0x000fe2000f8e0204 */
[C---:B------:R-:W-:Y:S01]  /*0da0*/  ISETP.GE.AND P3, PT, R3.reuse, 0x1, PT ;  /* 0x000000010300780c */ /* 0x040fe20003f66270 */
[----:B------:R-:W-:Y:S01]  /*0db0*/  USEL UR27, UR19, URZ, !UP2 ;  /* 0x0000003f131b7287 */ /* 0x000fe2000d000000 */
[----:B------:R-:W-:Y:S01]  /*0dc0*/  ISETP.GE.AND P2, PT, R3, 0x21, PT ;  /* 0x000000210300780c */ /* 0x000fe20003f46270 */
[----:B------:R-:W-:Y:S01]  /*0dd0*/  ULDC.64 UR4, c[0x0][0x280] ;  /* 0x0000a00000047ab9 */ /* 0x000fe20000000a00 */
[----:B-1----:R-:W-:Y:S01]  /*0de0*/  IMAD R4, R155, c[0x0][0x238], RZ ;  /* 0x00008e009b047a24 */ /* 0x002fe200078e02ff */
[C---:B------:R-:W-:Y:S01]  /*0df0*/  ISETP.GE.AND P1, PT, R3.reuse, 0x41, PT ;  /* 0x000000410300780c */ /* 0x040fe20003f26270 */
[----:B------:R-:W-:Y:S01]  /*0e00*/  IMAD.WIDE.U32 R20, R20, c[0x0][0x260], R10 ;  /* 0x0000980014147a25 */ /* 0x000fe200078e000a */
[----:B------:R-:W-:Y:S01]  /*0e10*/  ISETP.GT.AND P0, PT, R3, 0x60, PT ;  /* 0x000000600300780c */ /* 0x000fe20003f04270 */
[----:B------:R-:W-:Y:S01]  /*0e20*/  UIMAD UR4, UR28, UR4, URZ ;  /* 0x000000041c0472a4 */ /* 0x000fe2000f8e023f */
[----:B------:R-:W-:Y:S01]  /*0e30*/  SHF.R.S32.HI R13, RZ, 0x1f, R12 ;  /* 0x0000001fff0d7819 */ /* 0x000fe2000001140c */
[C---:B------:R-:W-:Y:S01]  /*0e40*/  IMAD R4, R154.reuse, c[0x0][0x23c], R4 ;  /* 0x00008f009a047a24 */ /* 0x040fe200078e0204 */
[----:B------:R-:W-:Y:S01]  /*0e50*/  IADD3 R21, R21, UR23, RZ ;  /* 0x0000001715157c10 */ /* 0x000fe2000fffe0ff */
[----:B------:R-:W-:Y:S01]  /*0e60*/  IMAD.WIDE.U32 R2, R154, c[0x0][0x238], R10 ;  /* 0x00008e009a027a25 */ /* 0x000fe200078e000a */
[----:B------:R-:W-:Y:S01]  /*0e70*/  UIMAD UR23, UR13, UR5, UR4 ;  /* 0x000000050d1772a4 */ /* 0x000fe2000f8e0204 */
[----:B------:R-:W-:Y:S01]  /*0e80*/  LEA.HI R134, R134, R73, RZ, 0x6 ;  /* 0x0000004986867211 */ /* 0x000fe200078f30ff */
[----:B------:R-:W-:Y:S01]  /*0e90*/  USHF.R.S32.HI UR29, URZ, 0x1f, UR22 ;  /* 0x0000001f3f1d7899 */ /* 0x000fe20008011416 */
[----:B------:R-:W-:Y:S01]  /*0ea0*/  IMAD.IADD R5, R3, 0x1, R4 ;  /* 0x0000000103057824 */ /* 0x000fe200078e0204 */
[----:B------:R-:W-:Y:S01]  /*0eb0*/  ULDC.64 UR4, c[0x0][0x248] ;  /* 0x0000920000047ab9 */ /* 0x000fe20000000a00 */
[----:B------:R-:W-:Y:S01]  /*0ec0*/  IMAD.MOV.U32 R4, RZ, RZ, R2 ;  /* 0x000000ffff047224 */ /* 0x000fe200078e0002 */
[C---:B------:R-:W-:Y:S01]  /*0ed0*/  ISETP.GE.AND P6, PT, R10.reuse, c[0x0][0x27c], PT ;  /* 0x00009f000a007a0c */ /* 0x040fe20003fc6270 */
[----:B------:R-:W-:Y:S01]  /*0ee0*/  IMAD.U32 R2, RZ, RZ, UR11 ;  /* 0x0000000bff027e24 */ /* 0x000fe2000f8e00ff */
[----:B------:R-:W-:Y:S01]  /*0ef0*/  IADD3 R136, R10, 0x40, RZ ;  /* 0x000000400a887810 */ /* 0x000fe20007ffe0ff */
[----:B------:R-:W-:Y:S01]  /*0f00*/  IMAD.MOV.U32 R96, RZ, RZ, c[0x0][0x238] ;  /* 0x00008e00ff607624 */ /* 0x000fe200078e00ff */
[----:B------:R-:W-:Y:S01]  /*0f10*/  P2R R138, PR, RZ, 0x40 ;  /* 0x00000040ff8a7803 */ /* 0x000fe20000000000 */
[----:B------:R-:W-:Y:S01]  /*0f20*/  IMAD.WIDE.U32 R4, R2, c[0x0][0x240], R4 ;  /* 0x0000900002047a25 */ /* 0x000fe200078e0004 */
[----:B------:R-:W-:-:S02]  /*0f30*/  SEL R3, RZ, c[0x0][0x27c], !P6 ;  /* 0x00009f00ff037a07 */ /* 0x000fc40007000000 */
[----:B------:R-:W-:Y:S01]  /*0f40*/  ISETP.GE.AND P6, PT, R10, c[0x0][0x1d4], PT ;  /* 0x000075000a007a0c */ /* 0x000fe20003fc6270 */
[----:B------:R-:W-:Y:S01]  /*0f50*/  IMAD.MOV.U32 R148, RZ, RZ, R4 ;  /* 0x000000ffff947224 */ /* 0x000fe200078e0004 */
[----:B------:R-:W-:Y:S01]  /*0f60*/  IADD3 R149, R5, UR25, RZ ;  /* 0x0000001905957c10 */ /* 0x000fe2000fffe0ff */
[----:B------:R-:W-:Y:S01]  /*0f70*/  USEL UR25, UR24, URZ, !UP2 ;  /* 0x0000003f18197287 */ /* 0x000fe2000d000000 */
[----:B------:R-:W-:Y:S01]  /*0f80*/  IMAD.MOV.U32 R102, RZ, RZ, 0x7 ;  /* 0x00000007ff667424 */ /* 0x000fe200078e00ff */
[----:B------:R-:W-:Y:S01]  /*0f90*/  ISETP.GE.AND P5, PT, R136, c[0x0][0x1d4], PT ;  /* 0x0000750088007a0c */ /* 0x000fe20003fa6270 */
[----:B------:R-:W-:Y:S01]  /*0fa0*/  IMAD.U32 R146, RZ, RZ, UR27 ;  /* 0x0000001bff927e24 */ /* 0x000fe2000f8e00ff */
[----:B------:R-:W-:Y:S01]  /*0fb0*/  UIMAD UR4, UR25, UR4, URZ ;  /* 0x00000004190472a4 */ /* 0x000fe2000f8e023f */
[----:B------:R-:W-:Y:S01]  /*0fc0*/  IMAD R14, R8, c[0x0][0x280], RZ ;  /* 0x0000a000080e7a24 */ /* 0x000fe200078e02ff */
[----:B------:R-:W-:Y:S01]  /*0fd0*/  SHF.L.U64.HI R88, R96, R102, c[0x0][0x23c] ;  /* 0x00008f0060587619 */ /* 0x000fe20000010266 */
[----:B------:R-:W-:Y:S01]  /*0fe0*/  IMAD R8, R8, c[0x0][0x290], RZ ;  /* 0x0000a40008087a24 */ /* 0x000fe200078e02ff */
[----:B------:R-:W-:Y:S01]  /*0ff0*/  UIMAD UR5, UR27, UR5, UR4 ;  /* 0x000000051b0572a4 */ /* 0x000fe2000f8e0204 */
[----:B------:R-:W-:Y:S01]  /*1000*/  IMAD.WIDE.U32 R148, R146, c[0x0][0x248], R148 ;  /* 0x0000920092947a25 */ /* 0x000fe200078e0094 */
[----:B------:R-:W-:-:S02]  /*1010*/  IADD3 R126, R137, 0x20, RZ ;  /* 0x00000020897e7810 */ /* 0x000fc40007ffe0ff */
[C---:B------:R-:W-:Y:S01]  /*1020*/  IADD3 R122, R137.reuse, 0x40, RZ ;  /* 0x00000040897a7810 */ /* 0x040fe20007ffe0ff */
[----:B------:R-:W-:Y:S01]  /*1030*/  IMAD.SHL.U32 R135, R137, 0x40, RZ ;  /* 0x0000004089877824 */ /* 0x000fe200078e00ff */
[----:B------:R-:W-:Y:S01]  /*1040*/  IADD3 R161, R149, UR5, RZ ;  /* 0x0000000595a17c10 */ /* 0x000fe2000fffe0ff */
[C---:B------:R-:W-:Y:S01]  /*1050*/  IMAD R8, R137.reuse, c[0x0][0x294], R8 ;  /* 0x0000a50089087a24 */ /* 0x040fe200078e0208 */
[----:B------:R-:W-:Y:S01]  /*1060*/  ULDC.64 UR4, c[0x0][0x290] ;  /* 0x0000a40000047ab9 */ /* 0x000fe20000000a00 */
[----:B------:R-:W-:Y:S01]  /*1070*/  IMAD.WIDE.U32 R16, R137, c[0x0][0x290], R12 ;  /* 0x0000a40089107a25 */ /* 0x000fe200078e000c */
[----:B------:R-:W-:Y:S01]  /*1080*/  LOP3.LUT R135, R135, 0x1c0, RZ, 0xc0, !PT ;  /* 0x000001c087877812 */ /* 0x000fe200078ec0ff */
[----:B------:R-:W-:Y:S01]  /*1090*/  UIMAD UR28, UR28, UR4, URZ ;  /* 0x000000041c1c72a4 */ /* 0x000fe2000f8e023f */
[C---:B------:R-:W-:Y:S01]  /*10a0*/  IADD3 R118, R137.reuse, 0x60, RZ ;  /* 0x0000006089767810 */ /* 0x040fe20007ffe0ff */
[----:B------:R-:W-:Y:S01]  /*10b0*/  IMAD.WIDE.U32 R6, R137, c[0x0][0x290], R10 ;  /* 0x0000a40089067a25 */ /* 0x000fe200078e000a */
[----:B------:R-:W-:Y:S01]  /*10c0*/  LOP3.LUT R132, R135, 0x38, R10, 0xf8, !PT ;  /* 0x0000003887847812 */ /* 0x000fe200078ef80a */
[----:B------:R-:W-:Y:S01]  /*10d0*/  UIMAD UR28, UR13, UR5, UR28 ;  /* 0x000000050d1c72a4 */ /* 0x000fe2000f8e021c */
[----:B------:R-:W-:Y:S01]  /*10e0*/  SHF.R.U32.HI R133, RZ, 0x3, R135 ;  /* 0x00000003ff857819 */ /* 0x000fe20000011687 */
[----:B------:R-:W-:Y:S01]  /*10f0*/  IMAD.SHL.U32 R134, R134, 0x8, RZ ;  /* 0x0000000886867824 */ /* 0x000fe200078e00ff */
[----:B------:R-:W-:Y:S01]  /*1100*/  ULDC.64 UR4, c[0x0][0x1e8] ;  /* 0x00007a0000047ab9 */ /* 0x000fe20000000a00 */
[----:B------:R-:W-:Y:S01]  /*1110*/  IMAD.SHL.U32 R89, R96, 0x80, RZ ;  /* 0x0000008060597824 */ /* 0x000fe200078e00ff */
[----:B------:R-:W-:Y:S01]  /*1120*/  UIMAD.WIDE.U32 UR30, UR11, UR4, URZ ;  /* 0x000000040b1e72a5 */ /* 0x000fe2000f8e003f */
[----:B------:R-:W-:Y:S01]  /*1130*/  IMAD.MOV.U32 R160, RZ, RZ, R148 ;  /* 0x000000ffffa07224 */ /* 0x000fe200078e0094 */
[----:B------:R-:W-:Y:S01]  /*1140*/  LOP3.LUT R134, R134, 0xfffffe00, RZ, 0xc0, !PT ;  /* 0xfffffe0086867812 */ /* 0x000fe200078ec0ff */
[----:B------:R-:W-:Y:S01]  /*1150*/  IMAD.IADD R17, R17, 0x1, R8 ;  /* 0x0000000111117824 */ /* 0x000fe200078e0208 */
[----:B------:R-:W-:Y:S01]  /*1160*/  SHF.R.S32.HI R124, RZ, 0x1f, R126 ;  /* 0x0000001fff7c7819 */ /* 0x000fe2000001147e */
[----:B------:R-:W-:Y:S01]  /*1170*/  IMAD.IADD R9, R8, 0x1, R7 ;  /* 0x0000000108097824 */ /* 0x000fe200078e0207 */
[----:B------:R-:W-:Y:S01]  /*1180*/  LOP3.LUT R132, R134, R132, R133, 0xf6, !PT ;  /* 0x0000008486847212 */ /* 0x000fe200078ef685 */
[----:B------:R-:W-:Y:S01]  /*1190*/  IMAD.MOV.U32 R8, RZ, RZ, R6 ;  /* 0x000000ffff087224 */ /* 0x000fe200078e0006 */
[----:B------:R-:W-:Y:S01]  /*11a0*/  SHF.R.S32.HI R120, RZ, 0x1f, R122 ;  /* 0x0000001fff787819 */ /* 0x000fe2000001147a */
[----:B------:R-:W-:Y:S01]  /*11b0*/  IMAD.WIDE.U32 R6, R89, UR22, R160 ;  /* 0x0000001659067c25 */ /* 0x000fe2000f8e00a0 */
[----:B------:R-:W-:-:S02]  /*11c0*/  SHF.R.S32.HI R116, RZ, 0x1f, R118 ;  /* 0x0000001fff747819 */ /* 0x000fc40000011476 */
[----:B------:R-:W-:Y:S01]  /*11d0*/  LEA.HI R124, R124, R126, RZ, 0x3 ;  /* 0x0000007e7c7c7211 */ /* 0x000fe200078f18ff */
[----:B------:R-:W-:Y:S01]  /*11e0*/  IMAD.IADD R3, R10, 0x1, R3 ;  /* 0x000000010a037824 */ /* 0x000fe200078e0203 */
[----:B------:R-:W-:Y:S01]  /*11f0*/  LEA.HI R120, R120, R122, RZ, 0x3 ;  /* 0x0000007a78787211 */ /* 0x000fe200078f18ff */
[----:B------:R-:W-:Y:S01]  /*1200*/  IMAD.SHL.U32 R132, R132, 0x2, RZ ;  /* 0x0000000284847824 */ /* 0x000fe200078e00ff */
[----:B------:R-:W-:Y:S01]  /*1210*/  LEA.HI R116, R116, R118, RZ, 0x3 ;  /* 0x0000007674747211 */ /* 0x000fe200078f18ff */
[----:B------:R-:W-:Y:S01]  /*1220*/  IMAD.U32 R150, RZ, RZ, UR13 ;  /* 0x0000000dff967e24 */ /* 0x000fe2000f8e00ff */
[----:B------:R-:W-:Y:S01]  /*1230*/  SHF.R.S32.HI R2, RZ, 0x1f, R3 ;  /* 0x0000001fff027819 */ /* 0x000fe20000011403 */
[----:B------:R-:W-:Y:S01]  /*1240*/  IMAD.U32 R142, RZ, RZ, UR13 ;  /* 0x0000000dff8e7e24 */ /* 0x000fe2000f8e00ff */
[----:B------:R-:W-:Y:S01]  /*1250*/  SHF.R.S32.HI R129, RZ, 0x1f, R136 ;  /* 0x0000001fff817819 */ /* 0x000fe20000011488 */
[----:B------:R-:W-:Y:S01]  /*1260*/  IMAD.WIDE.U32 R150, R150, c[0x0][0x290], R16 ;  /* 0x0000a40096967a25 */ /* 0x000fe200078e0010 */
[----:B------:R-:W-:-:S02]  /*1270*/  LEA.HI R127, R2, R3, RZ, 0x3 ;  /* 0x00000003027f7211 */ /* 0x000fc400078f18ff */
[----:B------:R-:W-:Y:S01]  /*1280*/  LEA.HI R2, R2, R3, RZ, 0x6 ;  /* 0x0000000302027211 */ /* 0x000fe200078f30ff */
[----:B------:R-:W-:Y:S01]  /*1290*/  IMAD.WIDE.U32 R142, R142, c[0x0][0x290], R8 ;  /* 0x0000a4008e8e7a25 */ /* 0x000fe200078e0008 */
[--C-:B------:R-:W-:Y:S02]  /*12a0*/  LOP3.LUT R113, R135, 0x38, R127.reuse, 0xf8, !PT ;  /* 0x0000003887717812 */ /* 0x100fe400078ef87f */
[----:B------:R-:W-:Y:S01]  /*12b0*/  LEA.HI R129, R129, R136, RZ, 0x3 ;  /* 0x0000008881817211 */ /* 0x000fe200078f18ff */
[----:B------:R-:W-:Y:S01]  /*12c0*/  IMAD.SHL.U32 R125, R126, 0x40, RZ ;  /* 0x000000407e7d7824 */ /* 0x000fe200078e00ff */
[----:B------:R-:W-:Y:S01]  /*12d0*/  LOP3.LUT R113, R113, R133, RZ, 0x3c, !PT ;  /* 0x0000008571717212 */ /* 0x000fe200078e3cff */
[----:B------:R-:W-:Y:S01]  /*12e0*/  IMAD.SHL.U32 R121, R122, 0x40, RZ ;  /* 0x000000407a797824 */ /* 0x000fe200078e00ff */
[----:B------:R-:W-:Y:S01]  /*12f0*/  SHF.R.S32.HI R128, RZ, 0x3, R127 ;  /* 0x00000003ff807819 */ /* 0x000fe2000001147f */
[----:B------:R-:W-:Y:S01]  /*1300*/  IMAD.SHL.U32 R117, R118, 0x40, RZ ;  /* 0x0000004076757824 */ /* 0x000fe200078e00ff */
[----:B------:R-:W-:Y:S01]  /*1310*/  LOP3.LUT R125, R125, 0x1c0, RZ, 0xc0, !PT ;  /* 0x000001c07d7d7812 */ /* 0x000fe200078ec0ff */
[----:B------:R-:W-:Y:S01]  /*1320*/  IMAD R14, R137, c[0x0][0x284], R14 ;  /* 0x0000a100890e7a24 */ /* 0x000fe200078e020e */
[----:B------:R-:W-:Y:S01]  /*1330*/  LOP3.LUT R121, R121, 0x1c0, RZ, 0xc0, !PT ;  /* 0x000001c079797812 */ /* 0x000fe200078ec0ff */
[----:B------:R-:W-:Y:S01]  /*1340*/  IMAD.WIDE.U32 R18, R137, c[0x0][0x280], R12 ;  /* 0x0000a00089127a25 */ /* 0x000fe200078e000c */
[----:B------:R-:W-:-:S02]  /*1350*/  LOP3.LUT R117, R117, 0x1c0, RZ, 0xc0, !PT ;  /* 0x000001c075757812 */ /* 0x000fc400078ec0ff */
[----:B------:R-:W-:Y:S01]  /*1360*/  SHF.R.U32.HI R123, RZ, 0x3, R125 ;  /* 0x00000003ff7b7819 */ /* 0x000fe2000001167d */
[----:B------:R-:W-:Y:S01]  /*1370*/  IMAD.WIDE.U32 R22, R137, c[0x0][0x280], R10 ;  /* 0x0000a00089167a25 */ /* 0x000fe200078e000a */
[----:B------:R-:W-:Y:S02]  /*1380*/  SHF.R.U32.HI R119, RZ, 0x3, R121 ;  /* 0x00000003ff777819 */ /* 0x000fe40000011679 */
[----:B------:R-:W-:Y:S01]  /*1390*/  SHF.R.U32.HI R115, RZ, 0x3, R117 ;  /* 0x00000003ff737819 */ /* 0x000fe20000011675 */
[----:B------:R-:W-:Y:S01]  /*13a0*/  IMAD.SHL.U32 R124, R124, 0x40, RZ ;  /* 0x000000407c7c7824 */ /* 0x000fe200078e00ff */
[--C-:B------:R-:W-:Y:S01]  /*13b0*/  LOP3.LUT R112, R125, 0x38, R127.reuse, 0xf8, !PT ;  /* 0x000000387d707812 */ /* 0x100fe200078ef87f */
[----:B------:R-:W-:Y:S01]  /*13c0*/  IMAD.SHL.U32 R120, R120, 0x40, RZ ;  /* 0x0000004078787824 */ /* 0x000fe200078e00ff */
[--C-:B------:R-:W-:Y:S01]  /*13d0*/  LOP3.LUT R111, R121, 0x38, R127.reuse, 0xf8, !PT ;  /* 0x00000038796f7812 */ /* 0x100fe200078ef87f */
[----:B------:R-:W-:Y:S01]  /*13e0*/  IMAD.SHL.U32 R116, R116, 0x40, RZ ;  /* 0x0000004074747824 */ /* 0x000fe200078e00ff */
[----:B------:R-:W-:Y:S01]  /*13f0*/  LOP3.LUT R110, R117, 0x38, R127, 0xf8, !PT ;  /* 0x00000038756e7812 */ /* 0x000fe200078ef87f */
[----:B------:R-:W-:Y:S01]  /*1400*/  IMAD.SHL.U32 R2, R2, 0x80, RZ ;  /* 0x0000008002027824 */ /* 0x000fe200078e00ff */
[----:B------:R-:W-:Y:S01]  /*1410*/  LOP3.LUT R124, R124, 0xfffffe00, RZ, 0xc0, !PT ;  /* 0xfffffe007c7c7812 */ /* 0x000fe200078ec0ff */
[----:B------:R-:W-:Y:S01]  /*1420*/  IMAD.MOV.U32 R92, RZ, RZ, 0x6 ;  /* 0x00000006ff5c7424 */ /* 0x000fe200078e00ff */
[----:B------:R-:W-:Y:S01]  /*1430*/  LOP3.LUT R120, R120, 0xfffffe00, RZ, 0xc0, !PT ;  /* 0xfffffe0078787812 */ /* 0x000fe200078ec0ff */
[----:B------:R-:W-:Y:S01]  /*1440*/  IMAD.MOV.U32 R158, RZ, RZ, c[0x0][0x280] ;  /* 0x0000a000ff9e7624 */ /* 0x000fe200078e00ff */
[----:B------:R-:W-:Y:S01]  /*1450*/  LOP3.LUT R116, R116, 0xfffffe00, RZ, 0xc0, !PT ;  /* 0xfffffe0074747812 */ /* 0x000fe200078ec0ff */
[----:B------:R-:W-:Y:S01]  /*1460*/  IMAD.MOV.U32 R106, RZ, RZ, 0x5 ;  /* 0x00000005ff6a7424 */ /* 0x000fe200078e00ff */
[----:B------:R-:W-:Y:S01]  /*1470*/  LOP3.LUT R2, R2, 0xffffe000, RZ, 0xc0, !PT ;  /* 0xffffe00002027812 */ /* 0x000fe200078ec0ff */
[----:B------:R-:W-:Y:S01]  /*1480*/  IMAD.IADD R19, R19, 0x1, R14 ;  /* 0x0000000113137824 */ /* 0x000fe200078e020e */
[----:B------:R-:W-:Y:S01]  /*1490*/  LOP3.LUT R112, R112, R123, RZ, 0x3c, !PT ;  /* 0x0000007b70707212 */ /* 0x000fe200078e3cff */
[----:B------:R-:W-:Y:S01]  /*14a0*/  IMAD.IADD R15, R14, 0x1, R23 ;  /* 0x000000010e0f7824 */ /* 0x000fe200078e0217 */
[----:B------:R-:W-:Y:S01]  /*14b0*/  LOP3.LUT R111, R111, R119, RZ, 0x3c, !PT ;  /* 0x000000776f6f7212 */ /* 0x000fe200078e3cff */
[----:B------:R-:W-:Y:S01]  /*14c0*/  IMAD.MOV.U32 R74, RZ, RZ, c[0x0][0x27c] ;  /* 0x00009f00ff4a7624 */ /* 0x000fe200078e00ff */
[----:B------:R-:W-:Y:S01]  /*14d0*/  LOP3.LUT R110, R110, R115, RZ, 0x3c, !PT ;  /* 0x000000736e6e7212 */ /* 0x000fe200078e3cff */
[----:B------:R-:W-:Y:S01]  /*14e0*/  IMAD.MOV.U32 R14, RZ, RZ, R22 ;  /* 0x000000ffff0e7224 */ /* 0x000fe200078e0016 */
[C---:B------:R-:W-:Y:S01]  /*14f0*/  SHF.L.U64.HI R90, R158.reuse, R92, c[0x0][0x284] ;  /* 0x0000a1009e5a7619 */ /* 0x040fe2000001025c */
[----:B------:R-:W-:Y:S01]  /*1500*/  IMAD.U32 R152, RZ, RZ, UR13 ;  /* 0x0000000dff987e24 */ /* 0x000fe2000f8e00ff */
[C---:B------:R-:W-:Y:S01]  /*1510*/  SHF.L.U64.HI R100, R158.reuse, R102, c[0x0][0x284] ;  /* 0x0000a1009e647619 */ /* 0x040fe20000010266 */
[----:B------:R-:W-:Y:S01]  /*1520*/  IMAD.U32 R144, RZ, RZ, UR13 ;  /* 0x0000000dff907e24 */ /* 0x000fe2000f8e00ff */
[----:B------:R-:W-:Y:S01]  /*1530*/  SHF.L.U64.HI R104, R158, R106, c[0x0][0x284] ;  /* 0x0000a1009e687619 */ /* 0x000fe2000001026a */
[----:B------:R-:W-:Y:S01]  /*1540*/  IMAD.MOV.U32 R156, RZ, RZ, c[0x0][0x290] ;  /* 0x0000a400ff9c7624 */ /* 0x000fe200078e00ff */
[-C--:B------:R-:W-:Y:S01]  /*1550*/  IADD3 R113, R113, R2.reuse, R134 ;  /* 0x0000000271717210 */ /* 0x080fe20007ffe086 */
[----:B------:R-:W-:Y:S01]  /*1560*/  IMAD.MOV.U32 R87, RZ, RZ, c[0x0][0x2b8] ;  /* 0x0000ae00ff577624 */ /* 0x000fe200078e00ff */
[-C--:B------:R-:W-:Y:S01]  /*1570*/  IADD3 R112, R112, R2.reuse, R124 ;  /* 0x0000000270707210 */ /* 0x080fe20007ffe07c */
[----:B------:R-:W-:Y:S01]  /*1580*/  IMAD.SHL.U32 R97, R96, 0x40, RZ ;  /* 0x0000004060617824 */ /* 0x000fe200078e00ff */
[-C--:B------:R-:W-:Y:S01]  /*1590*/  IADD3 R111, R111, R2.reuse, R120 ;  /* 0x000000026f6f7210 */ /* 0x080fe20007ffe078 */
[----:B------:R-:W-:Y:S01]  /*15a0*/  IMAD.SHL.U32 R91, R158, 0x40, RZ ;  /* 0x000000409e5b7824 */ /* 0x000fe200078e00ff */
[----:B------:R-:W-:Y:S01]  /*15b0*/  IADD3 R110, R110, R2, R116 ;  /* 0x000000026e6e7210 */ /* 0x000fe20007ffe074 */
[----:B------:R-:W-:Y:S01]  /*15c0*/  IMAD.SHL.U32 R101, R158, 0x80, RZ ;  /* 0x000000809e657824 */ /* 0x000fe200078e00ff */
[----:B------:R-:W-:Y:S01]  /*15d0*/  SHF.L.U64.HI R102, R156, R102, c[0x0][0x294] ;  /* 0x0000a5009c667619 */ /* 0x000fe20000010266 */
[----:B------:R-:W-:Y:S01]  /*15e0*/  IMAD.SHL.U32 R105, R158, 0x20, RZ ;  /* 0x000000209e697824 */ /* 0x000fe200078e00ff */
[----:B------:R-:W-:Y:S01]  /*15f0*/  SHF.L.U64.HI R106, R156, R106, c[0x0][0x294] ;  /* 0x0000a5009c6a7619 */ /* 0x000fe2000001026a */
[----:B------:R-:W-:Y:S01]  /*1600*/  IMAD.WIDE.U32 R146, R146, c[0x0][0x268], R20 ;  /* 0x00009a0092927a25 */ /* 0x000fe200078e0014 */
[----:B------:R-:W-:-:S02]  /*1610*/  LOP3.LUT R129, R129, 0xfffffff8, RZ, 0xc0, !PT ;  /* 0xfffffff881817812 */ /* 0x000fc400078ec0ff */
[----:B------:R-:W-:Y:S01]  /*1620*/  LOP3.LUT R127, R127, 0xfffffff8, RZ, 0xc0, !PT ;  /* 0xfffffff87f7f7812 */ /* 0x000fe200078ec0ff */
[----:B------:R-:W-:Y:S01]  /*1630*/  IMAD.WIDE.U32 R152, R152, c[0x0][0x280], R18 ;  /* 0x0000a00098987a25 */ /* 0x000fe200078e0012 */
[----:B------:R-:W-:Y:S02]  /*1640*/  P2R R139, PR, RZ, 0x20 ;  /* 0x00000020ff8b7803 */ /* 0x000fe40000000000 */
[----:B------:R-:W-:Y:S01]  /*1650*/  P2R R140, PR, RZ, 0x40 ;  /* 0x00000040ff8c7803 */ /* 0x000fe20000000000 */
[----:B------:R-:W-:Y:S01]  /*1660*/  IMAD.WIDE.U32 R144, R144, c[0x0][0x280], R14 ;  /* 0x0000a00090907a25 */ /* 0x000fe200078e000e */
[----:B------:R-:W-:Y:S01]  /*1670*/  IADD3 R86, R86, UR17, RZ ;  /* 0x0000001156567c10 */ /* 0x000fe2000fffe0ff */
[----:B------:R-:W-:Y:S01]  /*1680*/  ULDC UR17, c[0x0][0x1d4] ;  /* 0x0000750000117ab9 */ /* 0x000fe20000000800 */
[----:B------:R-:W-:Y:S01]  /*1690*/  SHF.R.S32.HI R109, RZ, 0x1f, R129 ;  /* 0x0000001fff6d7819 */ /* 0x000fe20000011481 */
[----:B------:R-:W-:Y:S01]  /*16a0*/  IMAD.WIDE.U32 R158, R158, 0x60, RZ ;  /* 0x000000609e9e7825 */ /* 0x000fe200078e00ff */
[----:B------:R-:W-:-:S02]  /*16b0*/  IADD3 R85, R153, UR23, RZ ;  /* 0x0000001799557c10 */ /* 0x000fc4000fffe0ff */
[----:B------:R-:W-:Y:S01]  /*16c0*/  IADD3 R81, R145, UR23, RZ ;  /* 0x0000001791517c10 */ /* 0x000fe2000fffe0ff */
[C---:B------:R-:W-:Y:S01]  /*16d0*/  IMAD.SHL.U32 R93, R156.reuse, 0x40, RZ ;  /* 0x000000409c5d7824 */ /* 0x040fe200078e00ff */
[----:B------:R-:W-:Y:S01]  /*16e0*/  IADD3 R84, R151, UR28, RZ ;  /* 0x0000001c97547c10 */ /* 0x000fe2000fffe0ff */
[C---:B------:R-:W-:Y:S01]  /*16f0*/  IMAD.SHL.U32 R103, R156.reuse, 0x80, RZ ;  /* 0x000000809c677824 */ /* 0x040fe200078e00ff */
[----:B------:R-:W-:Y:S01]  /*1700*/  IADD3 R80, R143, UR28, RZ ;  /* 0x0000001c8f507c10 */ /* 0x000fe2000fffe0ff */
[----:B------:R-:W-:Y:S01]  /*1710*/  IMAD.SHL.U32 R107, R156, 0x20, RZ ;  /* 0x000000209c6b7824 */ /* 0x000fe200078e00ff */
[----:B------:R-:W-:Y:S01]  /*1720*/  SHF.R.S32.HI R108, RZ, 0x1f, R127 ;  /* 0x0000001fff6c7819 */ /* 0x000fe2000001147f */
[----:B------:R-:W-:Y:S02]  /*1730*/  IMAD.U32 R131, RZ, RZ, UR22 ;  /* 0x00000016ff837e24 */ /* 0x000fe4000f8e00ff */
[----:B------:R-:W-:Y:S02]  /*1740*/  IMAD R130, R130, 0x20, R137 ;  /* 0x0000002082827824 */ /* 0x000fe400078e0289 */
[----:B------:R-:W-:-:S02]  /*1750*/  IMAD.SHL.U32 R113, R113, 0x2, RZ ;  /* 0x0000000271717824 */ /* 0x000fc400078e00ff */
[----:B------:R-:W-:Y:S02]  /*1760*/  IMAD.SHL.U32 R112, R112, 0x2, RZ ;  /* 0x0000000270707824 */ /* 0x000fe400078e00ff */
[----:B------:R-:W-:Y:S02]  /*1770*/  IMAD.SHL.U32 R111, R111, 0x2, RZ ;  /* 0x000000026f6f7824 */ /* 0x000fe400078e00ff */
[----:B------:R-:W-:Y:S01]  /*1780*/  IMAD.SHL.U32 R110, R110, 0x2, RZ ;  /* 0x000000026e6e7824 */ /* 0x000fe200078e00ff */
[----:B--2---:R1:W2:Y:S01]  /*1790*/  @P4 R2UR UR26, R0 ;  /* 0x00000000001a43c2 */ /* 0x0042a200000e0000 */
[----:B------:R-:W-:Y:S01]  /*17a0*/  @P3 LEA R4, P4, R6, c[0x0][0x220], 0x1 ;  /* 0x0000880006043a11 */ /* 0x000fe200078808ff */
[----:B-1----:R-:W-:Y:S01]  /*17b0*/  IMAD R0, R88, UR22, RZ ;  /* 0x0000001658007c24 */ /* 0x002fe2000f8e02ff */
[----:B--2---:R-:W-:Y:S02]  /*17c0*/  @UP0 USHF.R.S32.HI UR39, URZ, 0x1f, UR26 ;  /* 0x0000001f3f270899 */ /* 0x004fe4000801141a */
[----:B------:R-:W-:Y:S01]  /*17d0*/  @UP0 UMOV UR38, UR26 ;  /* 0x0000001a00260c82 */ /* 0x000fe20008000000 */
[----:B------:R-:W-:Y:S01]  /*17e0*/  IMAD R0, R89, UR29, R0 ;  /* 0x0000001d59007c24 */ /* 0x000fe2000f8e0200 */
[----:B------:R-:W-:-:S02]  /*17f0*/  UIMAD UR29, UR10, UR4, URZ ;  /* 0x000000040a1d72a4 */ /* 0x000fc4000f8e023f */
[----:B------:R-:W-:Y:S01]  /*1800*/  @!UP0 UMOV UR38, UR19 ;  /* 0x0000001300268c82 */ /* 0x000fe20008000000 */
[----:B------:R-:W-:Y:S01]  /*1810*/  IMAD.IADD R7, R7, 0x1, R0 ;  /* 0x0000000107077824 */ /* 0x000fe200078e0200 */
[----:B------:R-:W-:Y:S01]  /*1820*/  UIMAD UR29, UR11, UR5, UR29 ;  /* 0x000000050b1d72a4 */ /* 0x000fe2000f8e021d */
[----:B------:R-:W-:Y:S01]  /*1830*/  IMAD.MOV.U32 R0, RZ, RZ, c[0x0][0x23c] ;  /* 0x00008f00ff007624 */ /* 0x000fe200078e00ff */
[----:B------:R-:W-:Y:S02]  /*1840*/  @!UP0 UMOV UR39, UR24 ;  /* 0x0000001800278c82 */ /* 0x000fe40008000000 */
[----:B------:R-:W-:Y:S01]  /*1850*/  @P3 LEA.HI.X R5, R6, c[0x0][0x224], R7, 0x1, P4 ;  /* 0x0000890006053a11 */ /* 0x000fe200020f0c07 */
[----:B------:R-:W-:Y:S01]  /*1860*/  IMAD.SHL.U32 R98, R0, 0x40, RZ ;  /* 0x0000004000627824 */ /* 0x000fe200078e00ff */
[----:B------:R-:W-:Y:S02]  /*1870*/  ULDC.64 UR4, c[0x0][0x210] ;  /* 0x0000840000047ab9 */ /* 0x000fe40000000a00 */
[----:B------:R-:W-:Y:S01]  /*1880*/  UIMAD UR32, UR10, UR4, URZ ;  /* 0x000000040a2072a4 */ /* 0x000fe2000f8e023f */
[----:B------:R-:W-:Y:S01]  /*1890*/  @!PT LDS RZ, [RZ] ;  /* 0x00000000fffff984 */ /* 0x000fe20000000800 */
[----:B------:R-:W-:Y:S01]  /*18a0*/  @!PT LDS RZ, [RZ] ;  /* 0x00000000fffff984 */ /* 0x000fe20000000800 */
[----:B------:R-:W-:Y:S01]  /*18b0*/  @!PT LDS RZ, [RZ] ;  /* 0x00000000fffff984 */ /* 0x000fe20000000800 */
[----:B------:R1:W-:Y:S01]  /*18c0*/  @P3 LDGSTS.E.BYPASS.LTC128B.128 [R132+0x8100], [R4.64], !P6 ;  /* 0x0810000004843fae */ /* 0x0003e2000f101d54 */
[----:B------:R-:W-:-:S02]  /*18d0*/  UIMAD.WIDE.U32 UR34, UR11, UR4, URZ ;  /* 0x000000040b2272a5 */ /* 0x000fc4000f8e003f */
[----:B------:R-:W-:Y:S01]  /*18e0*/  UIMAD UR32, UR11, UR5, UR32 ;  /* 0x000000050b2072a4 */ /* 0x000fe2000f8e0220 */
[----:B------:R1:W-:Y:S01]  /*18f0*/  @P3 LDGSTS.E.BYPASS.LTC128B.128 [R132+0xc100], [R4.64+0x80], !P5 ;  /* 0x0c10008004843fae */ /* 0x0003e2000e901d54 */
[----:B------:R-:W-:Y:S02]  /*1900*/  ULDC UR24, c[0x0][0x27c] ;  /* 0x00009f0000187ab9 */ /* 0x000fe40000000800 */
[----:B------:R-:W-:Y:S02]  /*1910*/  ULDC.64 UR4, c[0x0][0x268] ;  /* 0x00009a0000047ab9 */ /* 0x000fe40000000a00 */
[----:B------:R-:W-:Y:S02]  /*1920*/  UIMAD UR4, UR25, UR4, URZ ;  /* 0x00000004190472a4 */ /* 0x000fe4000f8e023f */
[----:B------:R-:W-:Y:S02]  /*1930*/  USHF.L.U32 UR24, UR24, 0x1, URZ ;  /* 0x0000000118187899 */ /* 0x000fe4000800063f */
[----:B------:R-:W-:-:S02]  /*1940*/  UIMAD UR27, UR27, UR5, UR4 ;  /* 0x000000051b1b72a4 */ /* 0x000fc4000f8e0204 */
[----:B------:R-:W-:Y:S02]  /*1950*/  UMOV UR25, 0x60 ;  /* 0x0000006000197882 */ /* 0x000fe40000000000 */
[----:B------:R-:W-:Y:S02]  /*1960*/  ULDC.64 UR4, c[0x0][0x2b0] ;  /* 0x0000ac0000047ab9 */ /* 0x000fe40000000a00 */
[----:B------:R-:W-:Y:S01]  /*1970*/  UIMAD UR26, UR39, UR4, URZ ;  /* 0x00000004271a72a4 */ /* 0x000fe2000f8e023f */
[----:B------:R-:W-:Y:S01]  /*1980*/  IADD3 R82, R147, UR27, RZ ;  /* 0x0000001b93527c10 */ /* 0x000fe2000fffe0ff */
[----:B------:R-:W-:Y:S02]  /*1990*/  UIMAD.WIDE.U32 UR36, UR38, UR4, URZ ;  /* 0x00000004262472a5 */ /* 0x000fe4000f8e003f */
[----:B------:R-:W-:Y:S02]  /*19a0*/  UIMAD UR26, UR38, UR5, UR26 ;  /* 0x00000005261a72a4 */ /* 0x000fe4000f8e021a */
[----:B------:R-:W-:-:S02]  /*19b0*/  ULDC UR4, c[0x0][0x294] ;  /* 0x0000a50000047ab9 */ /* 0x000fc40000000800 */
[----:B------:R-:W-:Y:S02]  /*19c0*/  ULDC UR5, c[0x0][0x284] ;  /* 0x0000a10000057ab9 */ /* 0x000fe40000000800 */
[----:B------:R-:W-:Y:S01]  /*19d0*/  UIMAD UR5, UR25, UR5, URZ ;  /* 0x00000005190572a4 */ /* 0x000fe2000f8e023f */
[C---:B-1----:R-:W-:Y:S01]  /*19e0*/  @P2 LEA R4, P3, R96.reuse, R6, 0x5 ;  /* 0x0000000660042211 */ /* 0x042fe200078628ff */
[----:B------:R-:W-:Y:S02]  /*19f0*/  UIMAD UR4, UR25, UR4, URZ ;  /* 0x00000004190472a4 */ /* 0x000fe4000f8e023f */
[----:B------:R-:W-:Y:S01]  /*1a00*/  UIADD3 UR17, -UR24, UR17, URZ ;  /* 0x0000001118117290 */ /* 0x000fe2000fffe13f */
[----:B------:R-:W-:Y:S01]  /*1a10*/  @P2 LEA.HI.X R3, R96, R7, R0, 0x5, P3 ;  /* 0x0000000760032211 */ /* 0x000fe200018f2c00 */
[----:B------:R-:W-:Y:S01]  /*1a20*/  @P0 IMAD R0, R0, 0x60, RZ ;  /* 0x0000006000000824 */ /* 0x000fe200078e02ff */
[C---:B------:R-:W-:Y:S01]  /*1a30*/  @P2 LEA R16, P3, R4.reuse, c[0x0][0x220], 0x1 ;  /* 0x0000880004102a11 */ /* 0x040fe200078608ff */
[----:B------:R-:W-:Y:S01]  /*1a40*/  UIADD3 UR29, UR31, UR29, URZ ;  /* 0x0000001d1f1d7290 */ /* 0x000fe2000fffe03f */
[----:B------:R-:W-:Y:S01]  /*1a50*/  IADD3 R94, R159, UR5, RZ ;  /* 0x000000059f5e7c10 */ /* 0x000fe2000fffe0ff */
[----:B------:R-:W-:Y:S01]  /*1a60*/  UIADD3 UR32, UR35, UR32, URZ ;  /* 0x0000002023207290 */ /* 0x000fe2000fffe03f */
[----:B------:R-:W-:Y:S01]  /*1a70*/  @P2 LEA.HI.X R17, R4, c[0x0][0x224], R3, 0x1, P3 ;  /* 0x0000890004112a11 */ /* 0x000fe200018f0c03 */
[----:B------:R-:W-:Y:S01]  /*1a80*/  IMAD.WIDE.U32 R4, R96, 0x40, RZ ;  /* 0x0000004060047825 */ /* 0x000fe200078e00ff */
[----:B------:R-:W-:-:S03]  /*1a90*/  UIADD3 UR26, UR37, UR26, URZ ;  /* 0x0000001a251a7290 */ /* 0x000fc6000fffe03f */
[----:B------:R1:W-:Y:S01]  /*1aa0*/  @P2 LDGSTS.E.BYPASS.LTC128B.128 [R132+0x9100], [R16.64], !P6 ;  /* 0x0910000010842fae */ /* 0x0003e2000f101d54 */
[----:B------:R-:W-:Y:S01]  /*1ab0*/  IMAD.IADD R98, R5, 0x1, R98 ;  /* 0x0000000105627824 */ /* 0x000fe200078e0262 */
[----:B------:R-:W-:Y:S02]  /*1ac0*/  IADD3 R99, P3, R4, 0x80, RZ ;  /* 0x0000008004637810 */ /* 0x000fe40007f7e0ff */
[----:B------:R1:W-:Y:S01]  /*1ad0*/  @P2 LDGSTS.E.BYPASS.LTC128B.128 [R132+0xd100], [R16.64+0x80], !P5 ;  /* 0x0d10008010842fae */ /* 0x0003e2000e901d54 */
[----:B------:R-:W-:-:S05]  /*1ae0*/  @P1 IADD3 R5, P2, R6, R4, RZ ;  /* 0x0000000406051210 */ /* 0x000fca0007f5e0ff */
[--C-:B------:R-:W-:Y:S01]  /*1af0*/  @P1 IMAD.X R3, R98, 0x1, R7.reuse, P2 ;  /* 0x0000000162031824 */ /* 0x100fe200010e0607 */
[C---:B------:R-:W-:Y:S01]  /*1b00*/  @P1 LEA R4, P2, R5.reuse, c[0x0][0x220], 0x1 ;  /* 0x0000880005041a11 */ /* 0x040fe200078408ff */
[C---:B------:R-:W-:Y:S01]  /*1b10*/  @P0 IMAD.WIDE.U32 R6, R96.reuse, 0x60, R6 ;  /* 0x0000006060060825 */ /* 0x040fe200078e0006 */
[-C--:B------:R-:W-:Y:S02]  /*1b20*/  SHF.L.U64.HI R96, R96, R92.reuse, c[0x0][0x23c] ;  /* 0x00008f0060607619 */ /* 0x080fe4000001025c */
[----:B------:R-:W-:Y:S01]  /*1b30*/  @P1 LEA.HI.X R5, R5, c[0x0][0x224], R3, 0x1, P2 ;  /* 0x0000890005051a11 */ /* 0x000fe200010f0c03 */
[----:B------:R-:W-:Y:S01]  /*1b40*/  @P0 IMAD.IADD R0, R7, 0x1, R0 ;  /* 0x0000000107000824 */ /* 0x000fe200078e0200 */
[----:B------:R-:W-:Y:S01]  /*1b50*/  @P0 LEA R8, P2, R6, c[0x0][0x220], 0x1 ;  /* 0x0000880006080a11 */ /* 0x000fe200078408ff */
[----:B------:R-:W-:Y:S01]  /*1b60*/  IMAD.X R98, RZ, RZ, R98, P3 ;  /* 0x000000ffff627224 */ /* 0x000fe200018e0662 */
[----:B------:R-:W-:Y:S01]  /*1b70*/  SHF.L.U64.HI R92, R156, R92, c[0x0][0x294] ;  /* 0x0000a5009c5c7619 */ /* 0x000fe2000001025c */
[----:B------:R1:W-:Y:S01]  /*1b80*/  @P1 LDGSTS.E.BYPASS.LTC128B.128 [R132+0xa100], [R4.64], !P6 ;  /* 0x0a10000004841fae */ /* 0x0003e2000f101d54 */
[----:B------:R-:W-:Y:S01]  /*1b90*/  @P0 LEA.HI.X R9, R6, c[0x0][0x224], R0, 0x1, P2 ;  /* 0x0000890006090a11 */ /* 0x000fe200010f0c00 */
[----:B------:R-:W-:-:S02]  /*1ba0*/  IMAD.WIDE.U32 R156, R156, 0x60, RZ ;  /* 0x000000609c9c7825 */ /* 0x000fc400078e00ff */
[----:B------:R1:W-:Y:S01]  /*1bb0*/  @P1 LDGSTS.E.BYPASS.LTC128B.128 [R132+0xe100], [R4.64+0x80], !P5 ;  /* 0x0e10008004841fae */ /* 0x0003e2000e901d54 */
[----:B------:R-:W-:Y:S02]  /*1bc0*/  ISETP.NE.AND P1, PT, R87, 0x1, PT ;  /* 0x000000015700780c */ /* 0x000fe40003f25270 */
[----:B------:R-:W-:Y:S01]  /*1bd0*/  IADD3 R95, R157, UR4, RZ ;  /* 0x000000049d5f7c10 */ /* 0x000fe2000fffe0ff */
[----:B------:R2:W-:Y:S01]  /*1be0*/  @P0 LDGSTS.E.BYPASS.LTC128B.128 [R132+0xb100], [R8.64], !P6 ;  /* 0x0b10000008840fae */ /* 0x0005e2000f101d54 */
[----:B------:R-:W-:-:S03]  /*1bf0*/  ULDC.U8 UR4, c[0x0][0x298] ;  /* 0x0000a60000047ab9 */ /* 0x000fc60000000000 */
[----:B------:R2:W-:Y:S01]  /*1c00*/  @P0 LDGSTS.E.BYPASS.LTC128B.128 [R132+0xf100], [R8.64+0x80], !P5 ;  /* 0x0f10008008840fae */ /* 0x0005e2000e901d54 */
[----:B------:R-:W-:Y:S02]  /*1c10*/  ISETP.GE.AND P0, PT, R74, 0x1, PT ;  /* 0x000000014a00780c */ /* 0x000fe40003f06270 */
[----:B------:R-:W-:Y:S01]  /*1c20*/  ISETP.GE.AND P5, PT, R10, c[0x0][0x1d4], PT ;  /* 0x000075000a007a0c */ /* 0x000fe20003fa6270 */
[----:B------:R-:W0:Y:S01]  /*1c30*/  LDGDEPBAR ;  /* 0x00000000000079af */ /* 0x000e220000000000 */
[----:B------:R-:W-:Y:S02]  /*1c40*/  P2R R0, PR, RZ, 0x1 ;  /* 0x00000001ff007803 */ /* 0x000fe40000000000 */
[----:B------:R-:W-:Y:S02]  /*1c50*/  P2R R0, PR, RZ, 0x2 ;  /* 0x00000002ff007803 */ /* 0x000fe40000000000 */
[----:B--2---:R-:W-:Y:S01]  /*1c60*/  IADD3 R9, R12, 0x20, RZ ;  /* 0x000000200c097810 */ /* 0x004fe20007ffe0ff */
[----:B-1----:R-:W-:Y:S06]  /*1c70*/  BAR.SYNC.DEFER_BLOCKING 0x0 ;  /* 0x0000000000007b1d */ /* 0x002fec0000010000 */
.L_x_106:
[----:B------:R-:W-:Y:S01]  /*1c80*/  IMAD.SHL.U32 R79, R131, 0x80, RZ ;  /* 0x00000080834f7824 */ /* 0x000fe200078e00ff */
[----:B------:R-:W-:Y:S04]  /*1c90*/  DEPBAR.LE SB0, 0x0 ;  /* 0x000080000000791a */ /* 0x000fe80000000000 */
[----:B------:R-:W-:Y:S01]  /*1ca0*/  IMAD.IADD R78, R130, 0x1, R79 ;  /* 0x00000001824e7824 */ /* 0x000fe200078e024f */
[----:B------:R-:W-:Y:S01]  /*1cb0*/  ISETP.NE.AND P1, PT, R87, 0x1, PT ;  /* 0x000000015700780c */ /* 0x000fe20003f25270 */
[----:B------:R-:W-:Y:S01]  /*1cc0*/  IMAD.MOV.U32 R114, RZ, RZ, RZ ;  /* 0x000000ffff727224 */ /* 0x000fe200078e00ff */
[----:B------:R-:W-:Y:S01]  /*1cd0*/  ISETP.GE.AND P2, PT, R74, 0x1, PT ;  /* 0x000000014a00780c */ /* 0x000fe20003f46270 */
[----:B------:R-:W-:Y:S01]  /*1ce0*/  BSSY B2, `(.L_x_60) ;  /* 0x0000549000027945 */ /* 0x000fe20003800000 */
[----:B------:R-:W-:Y:S01]  /*1cf0*/  ISETP.GE.AND P0, PT, R78, UR16, PT ;  /* 0x000000104e007c0c */ /* 0x000fe2000bf06270 */
[----:B------:R-:W-:Y:S03]  /*1d00*/  IMAD.IADD R78, R86, 0x1, R78 ;  /* 0x00000001564e7824 */ /* 0x000fe600078e024e */
[----:B------:R-:W-:Y:S01]  /*1d10*/  ISETP.GT.OR P0, PT, R130, 0x7f, P0 ;  /* 0x0000007f8200780c */ /* 0x000fe20000704670 */
[----:B------:R-:W-:Y:S04]  /*1d20*/  IMAD.MOV.U32 R0, RZ, RZ, R78 ;  /* 0x000000ffff007224 */ /* 0x000fe800078e004e */
[----:B-1----:R-:W-:Y:S05]  /*1d30*/  @P1 IMAD.HI.U32 R2, R78, c[0x0][0x2bc], RZ ;  /* 0x0000af004e021a27 */ /* 0x002fea00078e00ff */
        /* <DEDUP_REMOVED lines=10> */
[----:B------:R-:W-:Y:S01]  /*1de0*/  IMAD R0, R77, c[0x0][0x1e0], RZ ;  /* 0x000078004d007a24 */ /* 0x000fe200078e02ff */
[----:B------:R-:W-:Y:S03]  /*1df0*/  BAR.SYNC.DEFER_BLOCKING 0x0 ;  /* 0x0000000000007b1d */ /* 0x000fe60000010000 */
        /* <DEDUP_REMOVED lines=10> */
[----:B------:R-:W-:-:S05]  /*1ea0*/  @!P2 BRA `(.L_x_61) ;  /* 0x00004ea00000a947 */ /* 0x000fca0003800000 */
[-C--:B------:R-:W-:Y:S01]  /*1eb0*/  IMAD R39, R100, R131.reuse, RZ ;  /* 0x0000008364277224 */ /* 0x080fe200078e02ff */
[----:B------:R-:W-:Y:S01]  /*1ec0*/  ISETP.NE.AND P0, PT, RZ, UR4, PT ;  /* 0x00000004ff007c0c */ /* 0x000fe2000bf05270 */
[-C--:B------:R-:W-:Y:S01]  /*1ed0*/  IMAD R29, R102, R131.reuse, RZ ;  /* 0x00000083661d7224 */ /* 0x080fe200078e02ff */
[----:B------:R-:W-:Y:S01]  /*1ee0*/  SHF.R.S32.HI R0, RZ, 0x1f, R131 ;  /* 0x0000001fff007819 */ /* 0x000fe20000011483 */
[----:B------:R-:W-:Y:S01]  /*1ef0*/  IMAD.WIDE.U32 R68, R101, R131, RZ ;  /* 0x0000008365447225 */ /* 0x000fe200078e00ff */
[----:B------:R-:W-:Y:S03]  /*1f00*/  IADD3 R75, -R79, UR16, RZ ;  /* 0x000000104f4b7c10 */ /* 0x000fe6000fffe1ff */
[C---:B------:R-:W-:Y:S01]  /*1f10*/  IMAD R39, R0.reuse, R101, R39 ;  /* 0x0000006500277224 */ /* 0x040fe200078e0227 */
[----:B------:R-:W-:Y:S01]  /*1f20*/  IMNMX R75, R75, 0x80, PT ;  /* 0x000000804b4b7817 */ /* 0x000fe20003800200 */
[----:B------:R-:W-:Y:S02]  /*1f30*/  IMAD R29, R0, R103, R29 ;  /* 0x00000067001d7224 */ /* 0x000fe400078e021d */
[----:B------:R-:W-:Y:S01]  /*1f40*/  IMAD.WIDE.U32 R42, R103, R131, RZ ;  /* 0x00000083672a7225 */ /* 0x000fe200078e00ff */
[----:B------:R-:W-:Y:S04]  /*1f50*/  IADD3 R39, R69, R39, RZ ;  /* 0x0000002745277210 */ /* 0x000fe80007ffe0ff */
[----:B------:R-:W-:Y:S01]  /*1f60*/  IADD3 R29, R43, R29, RZ ;  /* 0x0000001d2b1d7210 */ /* 0x000fe20007ffe0ff */
[----:B------:R-:W-:-:S05]  /*1f70*/  @!P0 BRA `(.L_x_62) ;  /* 0x000027c000008947 */ /* 0x000fca0003800000 */
[----:B------:R-:W-:Y:S01]  /*1f80*/  ISETP.GE.AND P3, PT, R137, R75, PT ;  /* 0x0000004b8900720c */ /* 0x000fe20003f66270 */
[----:B------:R-:W-:Y:S01]  /*1f90*/  BSSY B0, `(.L_x_63) ;  /* 0x000001b000007945 */ /* 0x000fe20003800000 */
[----:B------:R-:W-:Y:S01]  /*1fa0*/  CS2R R56, SRZ ;  /* 0x0000000000387805 */ /* 0x000fe2000001ff00 */
[----:B------:R-:W-:Y:S01]  /*1fb0*/  CS2R R62, SRZ ;  /* 0x00000000003e7805 */ /* 0x000fe2000001ff00 */
[----:B------:R-:W-:Y:S01]  /*1fc0*/  CS2R R64, SRZ ;  /* 0x0000000000407805 */ /* 0x000fe2000001ff00 */
[----:B------:R-:W-:Y:S01]  /*1fd0*/  CS2R R36, SRZ ;  /* 0x0000000000247805 */ /* 0x000fe2000001ff00 */
[----:B------:R-:W-:Y:S07]  /*1fe0*/  CS2R R32, SRZ ;  /* 0x0000000000207805 */ /* 0x000fee000001ff00 */
[----:B------:R-:W-:-:S05]  /*1ff0*/  @P3 BRA `(.L_x_64) ;  /* 0x0000014000003947 */ /* 0x000fca0003800000 */
[----:B------:R-:W-:Y:S01]  /*2000*/  IADD3 R2, P0, R152, R68, RZ ;  /* 0x0000004498027210 */ /* 0x000fe20007f1e0ff */
[----:B------:R-:W-:Y:S01]  /*2010*/  CS2R R64, SRZ ;  /* 0x0000000000407805 */ /* 0x000fe2000001ff00 */
[----:B------:R-:W-:Y:S01]  /*2020*/  CS2R R32, SRZ ;  /* 0x0000000000207805 */ /* 0x000fe2000001ff00 */
[----:B------:R-:W-:Y:S01]  /*2030*/  CS2R R62, SRZ ;  /* 0x00000000003e7805 */ /* 0x000fe2000001ff00 */
[----:B------:R-:W-:Y:S01]  /*2040*/  CS2R R36, SRZ ;  /* 0x0000000000247805 */ /* 0x000fe2000001ff00 */
[----:B------:R-:W-:Y:S01]  /*2050*/  IMAD.X R0, R39, 0x1, R85, P0 ;  /* 0x0000000127007824 */ /* 0x000fe200000e0655 */
[----:B------:R-:W-:Y:S05]  /*2060*/  IADD3 R4, P0, R150, R42, RZ ;  /* 0x0000002a96047210 */ /* 0x000fea0007f1e0ff */
[----:B------:R-:W-:Y:S01]  /*2070*/  IMAD.X R3, R29, 0x1, R84, P0 ;  /* 0x000000011d037824 */ /* 0x000fe200000e0654 */
[C---:B------:R-:W-:Y:S04]  /*2080*/  LEA R6, P0, R2.reuse, c[0x0][0x270], 0x1 ;  /* 0x00009c0002067a11 */ /* 0x040fe800078008ff */
[----:B------:R-:W-:Y:S02]  /*2090*/  LEA.HI.X R7, R2, c[0x0][0x274], R0, 0x1, P0 ;  /* 0x00009d0002077a11 */ /* 0x000fe400000f0c00 */
[C---:B------:R-:W-:Y:S04]  /*20a0*/  LEA R2, P0, R4.reuse, c[0x0][0x288], 0x1 ;  /* 0x0000a20004027a11 */ /* 0x040fe800078008ff */
[----:B------:R-:W-:Y:S02]  /*20b0*/  LEA.HI.X R3, R4, c[0x0][0x28c], R3, 0x1, P0 ;  /* 0x0000a30004037a11 */ /* 0x000fe400000f0c03 */
[----:B------:R-:W-:Y:S11]  /*20c0*/  ISETP.GE.AND P0, PT, R12, c[0x0][0x27c], PT ;  /* 0x00009f000c007a0c */ /* 0x000ff60003f06270 */
[----:B------:R-:W-:Y:S02]  /*20d0*/  @!UPT UIADD3 URZ, URZ, URZ, URZ ;  /* 0x0000003f3f3ff290 */ /* 0x000fe4000fffe03f */
[----:B------:R1:W5:Y:S04]  /*20e0*/  @!P0 LDG.E.64 R64, [R6.64] ;  /* 0x0000001406408981 */ /* 0x000368000c1e1b00 */
[----:B------:R1:W5:Y:S01]  /*20f0*/  @!P0 LDG.E.64 R32, [R2.64] ;  /* 0x0000001402208981 */ /* 0x000362000c1e1b00 */
[----:B------:R-:W-:Y:S11]  /*2100*/  ISETP.GE.AND P0, PT, R9, c[0x0][0x27c], PT ;  /* 0x00009f0009007a0c */ /* 0x000ff60003f06270 */
[----:B------:R-:W-:Y:S02]  /*2110*/  @!UPT UIADD3 URZ, URZ, URZ, URZ ;  /* 0x0000003f3f3ff290 */ /* 0x000fe4000fffe03f */
[----:B------:R1:W5:Y:S04]  /*2120*/  @!P0 LDG.E.64 R62, [R6.64+0x40] ;  /* 0x00004014063e8981 */ /* 0x000368000c1e1b00 */
[----:B------:R1:W5:Y:S02]  /*2130*/  @!P0 LDG.E.64 R36, [R2.64+0x40] ;  /* 0x0000401402248981 */ /* 0x000364000c1e1b00 */
.L_x_64:
[----:B------:R-:W-:Y:S05]  /*2140*/  BSYNC B0 ;  /* 0x0000000000007941 */ /* 0x000fea0003800000 */
.L_x_63:
[----:B------:R-:W-:Y:S01]  /*2150*/  ISETP.GE.AND P6, PT, R126, R75, PT ;  /* 0x0000004b7e00720c */ /* 0x000fe20003fc6270 */
[----:B-----5:R-:W-:Y:S01]  /*2160*/  IMAD.MOV.U32 R4, RZ, RZ, R62 ;  /* 0x000000ffff047224 */ /* 0x020fe200078e003e */
[----:B------:R-:W-:Y:S01]  /*2170*/  BSSY B0, `(.L_x_65) ;  /* 0x0000025000007945 */ /* 0x000fe20003800000 */
[----:B-1----:R-:W-:Y:S01]  /*2180*/  IMAD.MOV.U32 R3, RZ, RZ, R63 ;  /* 0x000000ffff037224 */ /* 0x002fe200078e003f */
[----:B------:R-:W-:Y:S01]  /*2190*/  CS2R R60, SRZ ;  /* 0x00000000003c7805 */ /* 0x000fe2000001ff00 */
[----:B------:R-:W-:Y:S01]  /*21a0*/  IMAD.MOV.U32 R2, RZ, RZ, R64 ;  /* 0x000000ffff027224 */ /* 0x000fe200078e0040 */
[----:B------:R-:W-:Y:S01]  /*21b0*/  CS2R R30, SRZ ;  /* 0x00000000001e7805 */ /* 0x000fe2000001ff00 */
[----:B------:R-:W-:Y:S01]  /*21c0*/  IMAD.MOV.U32 R0, RZ, RZ, R65 ;  /* 0x000000ffff007224 */ /* 0x000fe200078e0041 */
[----:B------:R-:W-:Y:S01]  /*21d0*/  PRMT R59, R3, 0x5410, R4 ;  /* 0x00005410033b7816 */ /* 0x000fe20000000004 */
[----:B------:R-:W-:Y:S01]  /*21e0*/  IMAD.MOV.U32 R3, RZ, RZ, R37 ;  /* 0x000000ffff037224 */ /* 0x000fe200078e0025 */
[----:B------:R-:W-:Y:S01]  /*21f0*/  PRMT R38, R2, 0x7610, R38 ;  /* 0x0000761002267816 */ /* 0x000fe20000000026 */
[----:B------:R-:W-:Y:S01]  /*2200*/  CS2R R34, SRZ ;  /* 0x0000000000227805 */ /* 0x000fe2000001ff00 */
[----:B------:R-:W-:Y:S02]  /*2210*/  MOV R4, R36 ;  /* 0x0000002400047202 */ /* 0x000fe40000000f00 */
[----:B------:R-:W-:Y:S02]  /*2220*/  MOV R2, R33 ;  /* 0x0000002100027202 */ /* 0x000fe40000000f00 */
[----:B------:R-:W-:Y:S01]  /*2230*/  PRMT R41, R0, 0x7610, R41 ;  /* 0x0000761000297816 */ /* 0x000fe20000000029 */
[----:B------:R-:W-:Y:S01]  /*2240*/  IMAD.MOV.U32 R0, RZ, RZ, R32 ;  /* 0x000000ffff007224 */ /* 0x000fe200078e0020 */
[----:B------:R-:W-:Y:S02]  /*2250*/  PRMT R28, R3, 0x5410, R4 ;  /* 0x00005410031c7816 */ /* 0x000fe40000000004 */
[----:B------:R-:W-:Y:S01]  /*2260*/  PRMT R3, R2, 0x7610, R3 ;  /* 0x0000761002037816 */ /* 0x000fe20000000003 */
[----:B------:R-:W-:-:S05]  /*2270*/  @P6 BRA `(.L_x_66) ;  /* 0x0000014000006947 */ /* 0x000fca0003800000 */
[----:B------:R-:W-:Y:S01]  /*2280*/  IADD3 R4, P1, P0, R152, R68, R105 ;  /* 0x0000004498047210 */ /* 0x000fe2000783e069 */
[----:B------:R-:W-:Y:S01]  /*2290*/  CS2R R60, SRZ ;  /* 0x00000000003c7805 */ /* 0x000fe2000001ff00 */
[----:B------:R-:W-:Y:S01]  /*22a0*/  CS2R R34, SRZ ;  /* 0x0000000000227805 */ /* 0x000fe2000001ff00 */
[----:B------:R-:W-:Y:S01]  /*22b0*/  CS2R R56, SRZ ;  /* 0x0000000000387805 */ /* 0x000fe2000001ff00 */
[----:B------:R-:W-:Y:S01]  /*22c0*/  IADD3.X R2, R85, R39, R104, P1, P0 ;  /* 0x0000002755027210 */ /* 0x000fe20000fe0468 */
[----:B------:R-:W-:Y:S01]  /*22d0*/  CS2R R30, SRZ ;  /* 0x00000000001e7805 */ /* 0x000fe2000001ff00 */
[----:B------:R-:W-:Y:S04]  /*22e0*/  IADD3 R6, P1, P0, R150, R42, R107 ;  /* 0x0000002a96067210 */ /* 0x000fe8000783e06b */
[----:B------:R-:W-:Y:S02]  /*22f0*/  IADD3.X R5, R84, R29, R106, P1, P0 ;  /* 0x0000001d54057210 */ /* 0x000fe40000fe046a */
        /* <DEDUP_REMOVED lines=12> */
.L_x_66:
[----:B------:R-:W-:Y:S05]  /*23c0*/  BSYNC B0 ;  /* 0x0000000000007941 */ /* 0x000fea0003800000 */
.L_x_65:
[----:B------:R-:W-:Y:S01]  /*23d0*/  ISETP.GE.AND P4, PT, R122, R75, PT ;  /* 0x0000004b7a00720c */ /* 0x000fe20003f86270 */
[----:B-----5:R-:W-:Y:S01]  /*23e0*/  IMAD.MOV.U32 R6, RZ, RZ, R56 ;  /* 0x000000ffff067224 */ /* 0x020fe200078e0038 */
[----:B-1----:R-:W-:Y:S01]  /*23f0*/  MOV R4, R60 ;  /* 0x0000003c00047202 */ /* 0x002fe20000000f00 */
[----:B------:R-:W-:Y:S01]  /*2400*/  IMAD.MOV.U32 R5, RZ, RZ, R57 ;  /* 0x000000ffff057224 */ /* 0x000fe200078e0039 */
[----:B------:R-:W-:Y:S01]  /*2410*/  BSSY B0, `(.L_x_67) ;  /* 0x0000024000007945 */ /* 0x000fe20003800000 */
[----:B------:R-:W-:Y:S01]  /*2420*/  IMAD.MOV.U32 R2, RZ, RZ, R61 ;  /* 0x000000ffff027224 */ /* 0x000fe200078e003d */
[----:B------:R-:W-:Y:S01]  /*2430*/  CS2R R46, SRZ ;  /* 0x00000000002e7805 */ /* 0x000fe2000001ff00 */
[----:B------:R-:W-:Y:S01]  /*2440*/  CS2R R52, SRZ ;  /* 0x0000000000347805 */ /* 0x000fe2000001ff00 */
[----:B------:R-:W-:Y:S01]  /*2450*/  PRMT R51, R5, 0x5410, R6 ;  /* 0x0000541005337816 */ /* 0x000fe20000000006 */
[----:B------:R-:W-:Y:S01]  /*2460*/  IMAD.MOV.U32 R6, RZ, RZ, R30 ;  /* 0x000000ffff067224 */ /* 0x000fe200078e001e */
[----:B------:R-:W-:Y:S01]  /*2470*/  PRMT R58, R2, 0x5410, R4 ;  /* 0x00005410023a7816 */ /* 0x000fe20000000004 */
[----:B------:R-:W-:Y:S01]  /*2480*/  IMAD.MOV.U32 R4, RZ, RZ, R34 ;  /* 0x000000ffff047224 */ /* 0x000fe200078e0022 */
[----:B------:R-:W-:Y:S01]  /*2490*/  MOV R5, R31 ;  /* 0x0000001f00057202 */ /* 0x000fe20000000f00 */
[----:B------:R-:W-:Y:S01]  /*24a0*/  CS2R R54, SRZ ;  /* 0x0000000000367805 */ /* 0x000fe2000001ff00 */
[----:B------:R-:W-:Y:S01]  /*24b0*/  MOV R2, R35 ;  /* 0x0000002300027202 */ /* 0x000fe20000000f00 */
[----:B------:R-:W-:Y:S01]  /*24c0*/  CS2R R24, SRZ ;  /* 0x0000000000187805 */ /* 0x000fe2000001ff00 */
[----:B------:R-:W-:Y:S01]  /*24d0*/  PRMT R18, R5, 0x5410, R6 ;  /* 0x0000541005127816 */ /* 0x000fe20000000006 */
[----:B------:R-:W-:Y:S01]  /*24e0*/  CS2R R26, SRZ ;  /* 0x00000000001a7805 */ /* 0x000fe2000001ff00 */
        /* <DEDUP_REMOVED lines=22> */
.L_x_68:
[----:B------:R-:W-:Y:S05]  /*2650*/  BSYNC B0 ;  /* 0x0000000000007941 */ /* 0x000fea0003800000 */
.L_x_67:
        /* <DEDUP_REMOVED lines=14> */
[----:B------:R-:W-:Y:S02]  /*2740*/  MOV R2, R27 ;  /* 0x0000001b00027202 */ /* 0x000fe40000000f00 */
        /* <DEDUP_REMOVED lines=23> */
.L_x_70:
[----:B------:R-:W-:Y:S05]  /*28c0*/  BSYNC B0 ;  /* 0x0000000000007941 */ /* 0x000fea0003800000 */
.L_x_69:
[----:B-1---5:R-:W-:Y:S01]  /*28d0*/  MOV R4, R48 ;  /* 0x0000003000047202 */ /* 0x022fe20000000f00 */
[----:B------:R1:W2:Y:S01]  /*28e0*/  SHFL.IDX PT, R67, R141, RZ, 0x181f ;  /* 0x00181fff8d437589 */ /* 0x0002a200000e0000 */
[----:B------:R-:W-:Y:S01]  /*28f0*/  IMAD.MOV.U32 R6, RZ, RZ, R46 ;  /* 0x000000ffff067224 */ /* 0x000fe200078e002e */
[----:B------:R-:W-:Y:S01]  /*2900*/  BSSY B1, `(.L_x_71) ;  /* 0x000007f000017945 */ /* 0x000fe20003800000 */
[----:B------:R-:W-:Y:S02]  /*2910*/  IMAD.MOV.U32 R5, RZ, RZ, R47 ;  /* 0x000000ffff057224 */ /* 0x000fe400078e002f */
[----:B------:R-:W-:Y:S01]  /*2920*/  IMAD.MOV.U32 R2, RZ, RZ, R49 ;  /* 0x000000ffff027224 */ /* 0x000fe200078e0031 */
[----:B------:R1:W3:Y:S02]  /*2930*/  SHFL.IDX PT, R66, R162, RZ, 0x181f ;  /* 0x00181fffa2427589 */ /* 0x0002e400000e0000 */
[----:B------:R-:W-:Y:S01]  /*2940*/  PRMT R43, R5, 0x5410, R6 ;  /* 0x00005410052b7816 */ /* 0x000fe20000000006 */
[----:B------:R-:W-:Y:S01]  /*2950*/  IMAD.MOV.U32 R6, RZ, RZ, R14 ;  /* 0x000000ffff067224 */ /* 0x000fe200078e000e */
[----:B------:R-:W-:Y:S01]  /*2960*/  PRMT R44, R2, 0x5410, R4 ;  /* 0x00005410022c7816 */ /* 0x000fe20000000004 */
[----:B------:R-:W-:Y:S01]  /*2970*/  IMAD.MOV.U32 R4, RZ, RZ, R16 ;  /* 0x000000ffff047224 */ /* 0x000fe200078e0010 */
[----:B------:R-:W-:Y:S02]  /*2980*/  MOV R5, R15 ;  /* 0x0000000f00057202 */ /* 0x000fe40000000f00 */
[----:B------:R-:W-:Y:S02]  /*2990*/  MOV R2, R17 ;  /* 0x0000001100027202 */ /* 0x000fe40000000f00 */
[----:B------:R-:W-:Y:S02]  /*29a0*/  PRMT R5, R5, 0x5410, R6 ;  /* 0x0000541005057816 */ /* 0x000fe40000000006 */
[----:B------:R-:W-:Y:S01]  /*29b0*/  PRMT R6, R2, 0x5410, R4 ;  /* 0x0000541002067816 */ /* 0x000fe20000000004 */
[----:B------:R-:W-:-:S05]  /*29c0*/  @P3 BRA `(.L_x_72) ;  /* 0x0000072000003947 */ /* 0x000fca0003800000 */
[----:B------:R-:W-:Y:S01]  /*29d0*/  BSSY B0, `(.L_x_73) ;  /* 0x0000038000007945 */ /* 0x000fe20003800000 */
[----:B------:R-:W-:-:S05]  /*29e0*/  @P5 BRA `(.L_x_74) ;  /* 0x0000036000005947 */ /* 0x000fca0003800000 */
[C---:B---3--:R-:W-:Y:S01]  /*29f0*/  LEA R70, P0, R10.reuse, R66, 0x1 ;  /* 0x000000420a467211 */ /* 0x048fe200078008ff */
[----:B------:R-:W3:Y:S03]  /*2a00*/  LDS.128 R20, [R132+0x8100] ;  /* 0x0081000084147984 */ /* 0x000ee60000000c00 */
[----:B--2---:R-:W-:Y:S02]  /*2a10*/  LEA.HI.X R71, R10, R67, R11, 0x1, P0 ;  /* 0x000000430a477211 */ /* 0x004fe400000f0c0b */
[----:B------:R-:W-:Y:S11]  /*2a20*/  ISETP.GE.AND P0, PT, R12, c[0x0][0x27c], PT ;  /* 0x00009f000c007a0c */ /* 0x000ff60003f06270 */
[----:B------:R-:W-:Y:S02]  /*2a30*/  @!UPT UIADD3 URZ, URZ, URZ, URZ ;  /* 0x0000003f3f3ff290 */ /* 0x000fe4000fffe03f */
[----:B------:R-:W-:Y:S01]  /*2a40*/  @!P0 HADD2.F32 R0, -RZ, R0.H0_H0 ;  /* 0x20000000ff008230 */ /* 0x000fe20000004100 */
[--C-:B------:R-:W-:Y:S01]  /*2a50*/  @!P0 SHF.R.U64 R2, R32, 0x10, R33.reuse ;  /* 0x0000001020028819 */ /* 0x100fe20000001221 */
[----:B------:R-:W-:Y:S01]  /*2a60*/  @!P0 HADD2.F32 R38, -RZ, R38.H0_H0 ;  /* 0x20000026ff268230 */ /* 0x000fe20000004100 */
[----:B------:R-:W-:Y:S01]  /*2a70*/  @!P0 SHF.R.U32.HI R4, RZ, 0x10, R33 ;  /* 0x00000010ff048819 */ /* 0x000fe20000011621 */
[----:B------:R-:W-:Y:S01]  /*2a80*/  @!P0 HADD2.F32 R3, -RZ, R3.H0_H0 ;  /* 0x20000003ff038230 */ /* 0x000fe20000004100 */
[--C-:B------:R-:W-:Y:S01]  /*2a90*/  @!P0 SHF.R.U64 R40, R64, 0x10, R65.reuse ;  /* 0x0000001040288819 */ /* 0x100fe20000001241 */
[----:B------:R-:W-:Y:S01]  /*2aa0*/  @!P0 HADD2.F32 R2, -RZ, R2.H0_H0 ;  /* 0x20000002ff028230 */ /* 0x000fe20000004100 */
[----:B------:R-:W-:Y:S01]  /*2ab0*/  @!P0 SHF.R.U32.HI R42, RZ, 0x10, R65 ;  /* 0x00000010ff2a8819 */ /* 0x000fe20000011641 */
[----:B------:R-:W-:Y:S02]  /*2ac0*/  @!P0 HADD2.F32 R4, -RZ, R4.H0_H0 ;  /* 0x20000004ff048230 */ /* 0x000fe40000004100 */
[----:B------:R-:W-:Y:S02]  /*2ad0*/  @!P0 HADD2.F32 R40, -RZ, R40.H0_H0 ;  /* 0x20000028ff288230 */ /* 0x000fe40000004100 */
[----:B------:R-:W-:Y:S01]  /*2ae0*/  @!P0 HADD2.F32 R42, -RZ, R42.H0_H0 ;  /* 0x2000002aff2a8230 */ /* 0x000fe20000004100 */
[----:B---3--:R-:W-:Y:S02]  /*2af0*/  @!P0 MOV R29, R20 ;  /* 0x00000014001d8202 */ /* 0x008fe40000000f00 */
[----:B------:R-:W-:Y:S03]  /*2b00*/  @!P0 MOV R32, R21 ;  /* 0x0000001500208202 */ /* 0x000fe60000000f00 */
[--C-:B------:R-:W-:Y:S02]  /*2b10*/  @!P0 HADD2.F32 R33, -RZ, R29.reuse.H1_H1 ;  /* 0x3000001dff218230 */ /* 0x100fe40000004100 */
[----:B------:R-:W-:Y:S02]  /*2b20*/  @!P0 HADD2.F32 R29, -RZ, R29.H0_H0 ;  /* 0x2000001dff1d8230 */ /* 0x000fe40000004100 */
[--C-:B------:R-:W-:Y:S01]  /*2b30*/  @!P0 HADD2.F32 R39, -RZ, R32.reuse.H1_H1 ;  /* 0x30000020ff278230 */ /* 0x100fe20000004100 */
[-C--:B------:R-:W-:Y:S02]  /*2b40*/  @!P0 FMUL.FTZ R64, R33, R0.reuse ;  /* 0x0000000021408220 */ /* 0x080fe40000410000 */
[C---:B------:R-:W-:Y:S02]  /*2b50*/  @!P0 FMUL.FTZ R0, R29.reuse, R0 ;  /* 0x000000001d008220 */ /* 0x040fe40000410000 */
[----:B------:R-:W-:Y:S01]  /*2b60*/  @!P0 FFMA.FTZ R64, R29, R38, -R64 ;  /* 0x000000261d408223 */ /* 0x000fe20000010840 */
[----:B------:R-:W-:Y:S01]  /*2b70*/  @!P0 HADD2.F32 R29, -RZ, R32.H0_H0 ;  /* 0x20000020ff1d8230 */ /* 0x000fe20000004100 */
[----:B------:R-:W-:Y:S01]  /*2b80*/  @!P0 FMUL.FTZ R65, R39, R2 ;  /* 0x0000000227418220 */ /* 0x000fe20000410000 */
[----:B------:R-:W-:Y:S01]  /*2b90*/  @!P0 MOV R32, R22 ;  /* 0x0000001600208202 */ /* 0x000fe20000000f00 */
[----:B------:R-:W-:Y:S01]  /*2ba0*/  @!P0 FFMA.FTZ R0, R33, R38, R0 ;  /* 0x0000002621008223 */ /* 0x000fe20000010000 */
[----:B------:R-:W-:Y:S01]  /*2bb0*/  @!P0 HADD2.F32 R38, -RZ, R41.H0_H0 ;  /* 0x20000029ff268230 */ /* 0x000fe20000004100 */
[C---:B------:R-:W-:Y:S02]  /*2bc0*/  @!P0 FMUL.FTZ R2, R29.reuse, R2 ;  /* 0x000000021d028220 */ /* 0x040fe40000410000 */
[-C--:B------:R-:W-:Y:S01]  /*2bd0*/  @!P0 FFMA.FTZ R65, R29, R40.reuse, -R65 ;  /* 0x000000281d418223 */ /* 0x080fe20000010841 */
[----:B------:R-:W-:Y:S01]  /*2be0*/  @!P0 MOV R29, R23 ;  /* 0x00000017001d8202 */ /* 0x000fe20000000f00 */
[----:B------:R-:W-:Y:S01]  /*2bf0*/  @!P0 FFMA.FTZ R2, R39, R40, R2 ;  /* 0x0000002827028223 */ /* 0x000fe20000010002 */
[----:B------:R-:W-:Y:S01]  /*2c00*/  @!P0 F2FP.PACK_AB R0, R0, R64 ;  /* 0x000000400000823e */ /* 0x000fe200000000ff */
[--C-:B------:R-:W-:Y:S02]  /*2c10*/  @!P0 HADD2.F32 R33, -RZ, R32.reuse.H1_H1 ;  /* 0x30000020ff218230 */ /* 0x100fe40000004100 */
[----:B------:R-:W-:Y:S01]  /*2c20*/  @!P0 HADD2.F32 R32, -RZ, R32.H0_H0 ;  /* 0x20000020ff208230 */ /* 0x000fe20000004100 */
[----:B------:R-:W-:Y:S01]  /*2c30*/  @!P0 MOV R20, R0 ;  /* 0x0000000000148202 */ /* 0x000fe20000000f00 */
[--C-:B------:R-:W-:Y:S01]  /*2c40*/  @!P0 HADD2.F32 R41, -RZ, R29.reuse.H1_H1 ;  /* 0x3000001dff298230 */ /* 0x100fe20000004100 */
[-C--:B------:R-:W-:Y:S01]  /*2c50*/  @!P0 FMUL.FTZ R69, R33, R3.reuse ;  /* 0x0000000321458220 */ /* 0x080fe20000410000 */
[----:B------:R-:W-:Y:S01]  /*2c60*/  @!P0 HADD2.F32 R29, -RZ, R29.H0_H0 ;  /* 0x2000001dff1d8230 */ /* 0x000fe20000004100 */
[----:B------:R-:W-:Y:S01]  /*2c70*/  @!P0 FMUL.FTZ R3, R32, R3 ;  /* 0x0000000320038220 */ /* 0x000fe20000410000 */
[----:B------:R-:W-:Y:S01]  /*2c80*/  @!P0 F2FP.PACK_AB R2, R2, R65 ;  /* 0x000000410202823e */ /* 0x000fe200000000ff */
[-C--:B------:R-:W-:Y:S02]  /*2c90*/  @!P0 FMUL.FTZ R68, R41, R4.reuse ;  /* 0x0000000429448220 */ /* 0x080fe40000410000 */
[----:B------:R-:W-:Y:S01]  /*2ca0*/  @!P0 FMUL.FTZ R4, R29, R4 ;  /* 0x000000041d048220 */ /* 0x000fe20000410000 */
[----:B------:R-:W-:Y:S01]  /*2cb0*/  @!P0 MOV R21, R2 ;  /* 0x0000000200158202 */ /* 0x000fe20000000f00 */
[-C--:B------:R-:W-:Y:S02]  /*2cc0*/  @!P0 FFMA.FTZ R3, R33, R38.reuse, R3 ;  /* 0x0000002621038223 */ /* 0x080fe40000010003 */
[----:B------:R-:W-:Y:S02]  /*2cd0*/  @!P0 FFMA.FTZ R32, R32, R38, -R69 ;  /* 0x0000002620208223 */ /* 0x000fe40000010845 */
[-C--:B------:R-:W-:Y:S02]  /*2ce0*/  @!P0 FFMA.FTZ R68, R29, R42.reuse, -R68 ;  /* 0x0000002a1d448223 */ /* 0x080fe40000010844 */
[----:B------:R-:W-:Y:S01]  /*2cf0*/  @!P0 FFMA.FTZ R4, R41, R42, R4 ;  /* 0x0000002a29048223 */ /* 0x000fe20000010004 */
[----:B------:R-:W-:Y:S04]  /*2d00*/  @!P0 F2FP.PACK_AB R3, R3, R32 ;  /* 0x000000200303823e */ /* 0x000fe800000000ff */
[----:B------:R-:W-:Y:S02]  /*2d10*/  @!P0 F2FP.PACK_AB R4, R4, R68 ;  /* 0x000000440404823e */ /* 0x000fe400000000ff */
[----:B------:R-:W-:Y:S02]  /*2d20*/  @!P0 MOV R22, R3 ;  /* 0x0000000300168202 */ /* 0x000fe40000000f00 */
[----:B------:R-:W-:Y:S05]  /*2d30*/  @!P0 MOV R23, R4 ;  /* 0x0000000400178202 */ /* 0x000fea0000000f00 */
[----:B------:R2:W-:Y:S02]  /*2d40*/  ST.E.128 [R70.64], R20 ;  /* 0x0000001446007985 */ /* 0x0005e4000c101d14 */
.L_x_74:
[----:B------:R-:W-:Y:S05]  /*2d50*/  BSYNC B0 ;  /* 0x0000000000007941 */ /* 0x000fea0003800000 */
.L_x_73:
[----:B------:R-:W-:Y:S11]  /*2d60*/  ISETP.GE.AND P0, PT, R136, c[0x0][0x1d4], PT ;  /* 0x0000750088007a0c */ /* 0x000ff60003f06270 */
[----:B------:R-:W-:Y:S02]  /*2d70*/  @!UPT UIADD3 URZ, URZ, URZ, URZ ;  /* 0x0000003f3f3ff290 */ /* 0x000fe4000fffe03f */
[----:B------:R-:W-:-:S05]  /*2d80*/  @P0 BRA `(.L_x_72) ;  /* 0x0000036000000947 */ /* 0x000fca0003800000 */
[C---:B---3--:R-:W-:Y:S01]  /*2d90*/  LEA R66, P0, R129.reuse, R66, 0x1 ;  /* 0x0000004281427211 */ /* 0x048fe200078008ff */
[----:B--2---:R-:W2:Y:S03]  /*2da0*/  LDS.128 R20, [R132+0xc100] ;  /* 0x00c1000084147984 */ /* 0x004ea60000000c00 */
[----:B------:R-:W-:Y:S02]  /*2db0*/  LEA.HI.X R67, R129, R67, R109, 0x1, P0 ;  /* 0x0000004381437211 */ /* 0x000fe400000f0c6d */
[----:B------:R-:W-:Y:S11]  /*2dc0*/  ISETP.GE.AND P0, PT, R9, c[0x0][0x27c], PT ;  /* 0x00009f0009007a0c */ /* 0x000ff60003f06270 */
[----:B------:R-:W-:Y:S02]  /*2dd0*/  @!UPT UIADD3 URZ, URZ, URZ, URZ ;  /* 0x0000003f3f3ff290 */ /* 0x000fe4000fffe03f */
[--C-:B------:R-:W-:Y:S01]  /*2de0*/  @!P0 HADD2.F32 R4, -RZ, R28.reuse.H1_H1 ;  /* 0x3000001cff048230 */ /* 0x100fe20000004100 */
[----:B------:R-:W-:Y:S01]  /*2df0*/  @!P0 SHF.R.U64 R0, R36, 0x10, R37 ;  /* 0x0000001024008819 */ /* 0x000fe20000001225 */
[--C-:B------:R-:W-:Y:S01]  /*2e00*/  @!P0 HADD2.F32 R33, -RZ, R59.reuse.H1_H1 ;  /* 0x3000003bff218230 */ /* 0x100fe20000004100 */
[----:B------:R-:W-:Y:S01]  /*2e10*/  @!P0 SHF.R.U64 R38, R62, 0x10, R63 ;  /* 0x000000103e268819 */ /* 0x000fe2000000123f */
[----:B------:R-:W-:Y:S01]  /*2e20*/  @!P0 HADD2.F32 R28, -RZ, R28.H0_H0 ;  /* 0x2000001cff1c8230 */ /* 0x000fe20000004100 */
[----:B------:R-:W-:Y:S01]  /*2e30*/  @!P0 SHF.R.U32.HI R36, RZ, 0x10, R37 ;  /* 0x00000010ff248819 */ /* 0x000fe20000011625 */
[----:B------:R-:W-:Y:S01]  /*2e40*/  @!P0 HADD2.F32 R29, -RZ, R0.H0_H0 ;  /* 0x20000000ff1d8230 */ /* 0x000fe20000004100 */
[----:B------:R-:W-:Y:S01]  /*2e50*/  @!P0 SHF.R.U32.HI R41, RZ, 0x10, R63 ;  /* 0x00000010ff298819 */ /* 0x000fe2000001163f */
[----:B------:R-:W-:Y:S02]  /*2e60*/  @!P0 HADD2.F32 R38, -RZ, R38.H0_H0 ;  /* 0x20000026ff268230 */ /* 0x000fe40000004100 */
[----:B------:R-:W-:Y:S02]  /*2e70*/  @!P0 HADD2.F32 R39, -RZ, R59.H0_H0 ;  /* 0x2000003bff278230 */ /* 0x000fe40000004100 */
[----:B------:R-:W-:Y:S02]  /*2e80*/  @!P0 HADD2.F32 R36, -RZ, R36.H0_H0 ;  /* 0x20000024ff248230 */ /* 0x000fe40000004100 */
[----:B------:R-:W-:Y:S01]  /*2e90*/  @!P0 HADD2.F32 R41, -RZ, R41.H0_H0 ;  /* 0x20000029ff298230 */ /* 0x000fe20000004100 */
[----:B--2---:R-:W-:Y:S02]  /*2ea0*/  @!P0 MOV R2, R20 ;  /* 0x0000001400028202 */ /* 0x004fe40000000f00 */
[----:B------:R-:W-:Y:S03]  /*2eb0*/  @!P0 MOV R3, R21 ;  /* 0x0000001500038202 */ /* 0x000fe60000000f00 */
[--C-:B------:R-:W-:Y:S02]  /*2ec0*/  @!P0 HADD2.F32 R32, -RZ, R2.reuse.H1_H1 ;  /* 0x30000002ff208230 */ /* 0x100fe40000004100 */
[----:B------:R-:W-:Y:S02]  /*2ed0*/  @!P0 HADD2.F32 R2, -RZ, R2.H0_H0 ;  /* 0x20000002ff028230 */ /* 0x000fe40000004100 */
[--C-:B------:R-:W-:Y:S01]  /*2ee0*/  @!P0 HADD2.F32 R37, -RZ, R3.reuse.H1_H1 ;  /* 0x30000003ff258230 */ /* 0x100fe20000004100 */
[-C--:B------:R-:W-:Y:S02]  /*2ef0*/  @!P0 FMUL.FTZ R42, R32, R4.reuse ;  /* 0x00000004202a8220 */ /* 0x080fe40000410000 */
[C---:B------:R-:W-:Y:S01]  /*2f00*/  @!P0 FMUL.FTZ R0, R2.reuse, R4 ;  /* 0x0000000402008220 */ /* 0x040fe20000410000 */
[----:B------:R-:W-:Y:S01]  /*2f10*/  @!P0 HADD2.F32 R4, -RZ, R3.H0_H0 ;  /* 0x20000003ff048230 */ /* 0x000fe20000004100 */
[C---:B------:R-:W-:Y:S01]  /*2f20*/  @!P0 FMUL.FTZ R62, R37.reuse, R29 ;  /* 0x0000001d253e8220 */ /* 0x040fe20000410000 */
[----:B------:R-:W-:Y:S01]  /*2f30*/  @!P0 MOV R3, R22 ;  /* 0x0000001600038202 */ /* 0x000fe20000000f00 */
[----:B------:R-:W-:Y:S02]  /*2f40*/  @!P0 FFMA.FTZ R42, R2, R33, -R42 ;  /* 0x00000021022a8223 */ /* 0x000fe4000001082a */
[C---:B------:R-:W-:Y:S02]  /*2f50*/  @!P0 FMUL.FTZ R2, R4.reuse, R29 ;  /* 0x0000001d04028220 */ /* 0x040fe40000410000 */
[-C--:B------:R-:W-:Y:S01]  /*2f60*/  @!P0 FFMA.FTZ R62, R4, R38.reuse, -R62 ;  /* 0x00000026043e8223 */ /* 0x080fe2000001083e */
[----:B------:R-:W-:Y:S01]  /*2f70*/  @!P0 MOV R4, R23 ;  /* 0x0000001700048202 */ /* 0x000fe20000000f00 */
[----:B------:R-:W-:Y:S01]  /*2f80*/  @!P0 FFMA.FTZ R0, R32, R33, R0 ;  /* 0x0000002120008223 */ /* 0x000fe20000010000 */
[--C-:B------:R-:W-:Y:S01]  /*2f90*/  @!P0 HADD2.F32 R33, -RZ, R3.reuse.H1_H1 ;  /* 0x30000003ff218230 */ /* 0x100fe20000004100 */
[----:B------:R-:W-:Y:S01]  /*2fa0*/  @!P0 FFMA.FTZ R2, R37, R38, R2 ;  /* 0x0000002625028223 */ /* 0x000fe20000010002 */
[----:B------:R-:W-:Y:S02]  /*2fb0*/  @!P0 HADD2.F32 R32, -RZ, R3.H0_H0 ;  /* 0x20000003ff208230 */ /* 0x000fe40000004100 */
[----:B------:R-:W-:Y:S01]  /*2fc0*/  @!P0 F2FP.PACK_AB R0, R0, R42 ;  /* 0x0000002a0000823e */ /* 0x000fe200000000ff */
[--C-:B------:R-:W-:Y:S01]  /*2fd0*/  @!P0 HADD2.F32 R40, -RZ, R4.reuse.H1_H1 ;  /* 0x30000004ff288230 */ /* 0x100fe20000004100 */
[----:B------:R-:W-:Y:S01]  /*2fe0*/  @!P0 F2FP.PACK_AB R2, R2, R62 ;  /* 0x0000003e0202823e */ /* 0x000fe200000000ff */
[-C--:B------:R-:W-:Y:S01]  /*2ff0*/  @!P0 FMUL.FTZ R3, R32, R28.reuse ;  /* 0x0000001c20038220 */ /* 0x080fe20000410000 */
[----:B------:R-:W-:Y:S01]  /*3000*/  @!P0 HADD2.F32 R29, -RZ, R4.H0_H0 ;  /* 0x20000004ff1d8230 */ /* 0x000fe20000004100 */
[----:B------:R-:W-:Y:S01]  /*3010*/  @!P0 FMUL.FTZ R4, R33, R28 ;  /* 0x0000001c21048220 */ /* 0x000fe20000410000 */
[----:B------:R-:W-:Y:S01]  /*3020*/  @!P0 MOV R20, R0 ;  /* 0x0000000000148202 */ /* 0x000fe20000000f00 */
[----:B------:R-:W-:Y:S01]  /*3030*/  @!P0 FMUL.FTZ R59, R40, R36 ;  /* 0x00000024283b8220 */ /* 0x000fe20000410000 */
[----:B------:R-:W-:Y:S01]  /*3040*/  @!P0 MOV R21, R2 ;  /* 0x0000000200158202 */ /* 0x000fe20000000f00 */
[-C--:B------:R-:W-:Y:S02]  /*3050*/  @!P0 FFMA.FTZ R32, R32, R39.reuse, -R4 ;  /* 0x0000002720208223 */ /* 0x080fe40000010804 */
[----:B------:R-:W-:Y:S02]  /*3060*/  @!P0 FMUL.FTZ R4, R29, R36 ;  /* 0x000000241d048220 */ /* 0x000fe40000410000 */
[----:B------:R-:W-:Y:S02]  /*3070*/  @!P0 FFMA.FTZ R3, R33, R39, R3 ;  /* 0x0000002721038223 */ /* 0x000fe40000010003 */
[-C--:B------:R-:W-:Y:S02]  /*3080*/  @!P0 FFMA.FTZ R59, R29, R41.reuse, -R59 ;  /* 0x000000291d3b8223 */ /* 0x080fe4000001083b */
[----:B------:R-:W-:Y:S01]  /*3090*/  @!P0 FFMA.FTZ R4, R40, R41, R4 ;  /* 0x0000002928048223 */ /* 0x000fe20000010004 */
[----:B------:R-:W-:Y:S04]  /*30a0*/  @!P0 F2FP.PACK_AB R3, R3, R32 ;  /* 0x000000200303823e */ /* 0x000fe800000000ff */
[----:B------:R-:W-:Y:S02]  /*30b0*/  @!P0 F2FP.PACK_AB R4, R4, R59 ;  /* 0x0000003b0404823e */ /* 0x000fe400000000ff */
[----:B------:R-:W-:Y:S02]  /*30c0*/  @!P0 MOV R22, R3 ;  /* 0x0000000300168202 */ /* 0x000fe40000000f00 */
[----:B------:R-:W-:Y:S05]  /*30d0*/  @!P0 MOV R23, R4 ;  /* 0x0000000400178202 */ /* 0x000fea0000000f00 */
[----:B------:R2:W-:Y:S02]  /*30e0*/  ST.E.128 [R66.64], R20 ;  /* 0x0000001442007985 */ /* 0x0005e4000c101d14 */
.L_x_72:
[----:B------:R-:W-:Y:S05]  /*30f0*/  BSYNC B1 ;  /* 0x0000000000017941 */ /* 0x000fea0003800000 */
.L_x_71:
[----:B------:R4:W1:Y:S01]  /*3100*/  SHFL.IDX PT, R40, R141, 0x1, 0x181f ;  /* 0x00381f008d287f89 */ /* 0x00086200000e0000 */
[----:B------:R-:W-:Y:S03]  /*3110*/  BSSY B1, `(.L_x_75) ;  /* 0x0000075000017945 */ /* 0x000fe60003800000 */
[----:B------:R4:W3:Y:S01]  /*3120*/  SHFL.IDX PT, R39, R162, 0x1, 0x181f ;  /* 0x00381f00a2277f89 */ /* 0x0008e200000e0000 */
[----:B------:R-:W-:-:S05]  /*3130*/  @P6 BRA `(.L_x_76) ;  /* 0x0000072000006947 */ /* 0x000fca0003800000 */
[----:B------:R-:W-:Y:S01]  /*3140*/  BSSY B0, `(.L_x_77) ;  /* 0x0000038000007945 */ /* 0x000fe20003800000 */
[----:B------:R-:W-:-:S05]  /*3150*/  @P5 BRA `(.L_x_78) ;  /* 0x0000036000005947 */ /* 0x000fca0003800000 */
[C---:B---3--:R-:W-:Y:S01]  /*3160*/  LEA R62, P0, R10.reuse, R39, 0x1 ;  /* 0x000000270a3e7211 */ /* 0x048fe200078008ff */
[----:B--2---:R-:W2:Y:S03]  /*3170*/  LDS.128 R20, [R132+0x9100] ;  /* 0x0091000084147984 */ /* 0x004ea60000000c00 */
[----:B-1----:R-:W-:Y:S02]  /*3180*/  LEA.HI.X R63, R10, R40, R11, 0x1, P0 ;  /* 0x000000280a3f7211 */ /* 0x002fe400000f0c0b */
[----:B------:R-:W-:Y:S11]  /*3190*/  ISETP.GE.AND P0, PT, R12, c[0x0][0x27c], PT ;  /* 0x00009f000c007a0c */ /* 0x000ff60003f06270 */
[----:B------:R-:W-:Y:S02]  /*31a0*/  @!UPT UIADD3 URZ, URZ, URZ, URZ ;  /* 0x0000003f3f3ff290 */ /* 0x000fe4000fffe03f */
[--C-:B------:R-:W-:Y:S01]  /*31b0*/  @!P0 HADD2.F32 R4, -RZ, R19.reuse.H1_H1 ;  /* 0x30000013ff048230 */ /* 0x100fe20000004100 */
[--C-:B------:R-:W-:Y:S01]  /*31c0*/  @!P0 SHF.R.U64 R0, R34, 0x10, R35.reuse ;  /* 0x0000001022008819 */ /* 0x100fe20000001223 */
[----:B------:R-:W-:Y:S01]  /*31d0*/  @!P0 HADD2.F32 R32, -RZ, R58.H1_H1 ;  /* 0x3000003aff208230 */ /* 0x000fe20000004100 */
[----:B------:R-:W-:Y:S01]  /*31e0*/  @!P0 SHF.R.U32.HI R34, RZ, 0x10, R35 ;  /* 0x00000010ff228819 */ /* 0x000fe20000011623 */
[----:B------:R-:W-:Y:S01]  /*31f0*/  @!P0 HADD2.F32 R19, -RZ, R19.H0_H0 ;  /* 0x20000013ff138230 */ /* 0x000fe20000004100 */
[--C-:B------:R-:W-:Y:S01]  /*3200*/  @!P0 SHF.R.U64 R35, R60, 0x10, R61.reuse ;  /* 0x000000103c238819 */ /* 0x100fe2000000123d */
        /* <DEDUP_REMOVED lines=14> */
[----:B------:R-:W-:Y:S01]  /*32f0*/  @!P0 FMUL.FTZ R42, R33, R28 ;  /* 0x0000001c212a8220 */ /* 0x000fe20000410000 */
[----:B------:R-:W-:Y:S01]  /*3300*/  @!P0 MOV R3, R22 ;  /* 0x0000001600038202 */ /* 0x000fe20000000f00 */
[----:B------:R-:W-:Y:S02]  /*3310*/  @!P0 FFMA.FTZ R41, R2, R32, -R41 ;  /* 0x0000002002298223 */ /* 0x000fe40000010829 */
[C---:B------:R-:W-:Y:S02]  /*3320*/  @!P0 FMUL.FTZ R2, R4.reuse, R28 ;  /* 0x0000001c04028220 */ /* 0x040fe40000410000 */
[----:B------:R-:W-:Y:S01]  /*3330*/  @!P0 FFMA.FTZ R42, R4, R35, -R42 ;  /* 0x00000023042a8223 */ /* 0x000fe2000001082a */
        /* <DEDUP_REMOVED lines=14> */
[----:B------:R-:W-:Y:S02]  /*3420*/  @!P0 FFMA.FTZ R29, R29, R36, -R4 ;  /* 0x000000241d1d8223 */ /* 0x000fe40000010804 */
        /* <DEDUP_REMOVED lines=9> */
.L_x_78:
[----:B------:R-:W-:Y:S05]  /*34c0*/  BSYNC B0 ;  /* 0x0000000000007941 */ /* 0x000fea0003800000 */
.L_x_77:
[----:B------:R-:W-:Y:S11]  /*34d0*/  ISETP.GE.AND P0, PT, R136, c[0x0][0x1d4], PT ;  /* 0x0000750088007a0c */ /* 0x000ff60003f06270 */
[----:B------:R-:W-:Y:S02]  /*34e0*/  @!UPT UIADD3 URZ, URZ, URZ, URZ ;  /* 0x0000003f3f3ff290 */ /* 0x000fe4000fffe03f */
[----:B------:R-:W-:-:S05]  /*34f0*/  @P0 BRA `(.L_x_76) ;  /* 0x0000036000000947 */ /* 0x000fca0003800000 */
[C---:B---3--:R-:W-:Y:S01]  /*3500*/  LEA R38, P0, R129.reuse, R39, 0x1 ;  /* 0x0000002781267211 */ /* 0x048fe200078008ff */
[----:B-12---:R-:W1:Y:S03]  /*3510*/  LDS.128 R20, [R132+0xd100] ;  /* 0x00d1000084147984 */ /* 0x006e660000000c00 */
        /* <DEDUP_REMOVED lines=15> */
[----:B-1----:R-:W-:Y:S02]  /*3610*/  @!P0 MOV R2, R20 ;  /* 0x0000001400028202 */ /* 0x002fe40000000f00 */
        /* <DEDUP_REMOVED lines=36> */
.L_x_76:
[----:B------:R-:W-:Y:S05]  /*3860*/  BSYNC B1 ;  /* 0x0000000000017941 */ /* 0x000fea0003800000 */
.L_x_75:
[----:B------:R4:W3:Y:S01]  /*3870*/  SHFL.IDX PT, R34, R141, 0x2, 0x181f ;  /* 0x00581f008d227f89 */ /* 0x0008e200000e0000 */
[----:B------:R-:W-:Y:S03]  /*3880*/  BSSY B1, `(.L_x_79) ;  /* 0x0000075000017945 */ /* 0x000fe60003800000 */
[----:B------:R4:W2:Y:S01]  /*3890*/  SHFL.IDX PT, R33, R162, 0x2, 0x181f ;  /* 0x00581f00a2217f89 */ /* 0x0008a200000e0000 */
[----:B------:R-:W-:-:S05]  /*38a0*/  @P4 BRA `(.L_x_80) ;  /* 0x0000072000004947 */ /* 0x000fca0003800000 */
[----:B------:R-:W-:Y:S01]  /*38b0*/  BSSY B0, `(.L_x_81) ;  /* 0x0000038000007945 */ /* 0x000fe20003800000 */
[----:B------:R-:W-:-:S05]  /*38c0*/  @P5 BRA `(.L_x_82) ;  /* 0x0000036000005947 */ /* 0x000fca0003800000 */
[C---:B-12---:R-:W-:Y:S01]  /*38d0*/  LEA R38, P0, R10.reuse, R33, 0x1 ;  /* 0x000000210a267211 */ /* 0x046fe200078008ff */
[----:B------:R-:W1:Y:S03]  /*38e0*/  LDS.128 R20, [R132+0xa100] ;  /* 0x00a1000084147984 */ /* 0x000e660000000c00 */
[----:B---3--:R-:W-:Y:S02]  /*38f0*/  LEA.HI.X R39, R10, R34, R11, 0x1, P0 ;  /* 0x000000220a277211 */ /* 0x008fe400000f0c0b */
[----:B------:R-:W-:Y:S11]  /*3900*/  ISETP.GE.AND P0, PT, R12, c[0x0][0x27c], PT ;  /* 0x00009f000c007a0c */ /* 0x000ff60003f06270 */
[----:B------:R-:W-:Y:S02]  /*3910*/  @!UPT UIADD3 URZ, URZ, URZ, URZ ;  /* 0x0000003f3f3ff290 */ /* 0x000fe4000fffe03f */
[--C-:B------:R-:W-:Y:S01]  /*3920*/  @!P0 HADD2.F32 R4, -RZ, R8.reuse.H1_H1 ;  /* 0x30000008ff048230 */ /* 0x100fe20000004100 */
[----:B------:R-:W-:Y:S01]  /*3930*/  @!P0 SHF.R.U64 R0, R26, 0x10, R27 ;  /* 0x000000101a008819 */ /* 0x000fe2000000121b */
[----:B------:R-:W-:Y:S01]  /*3940*/  @!P0 HADD2.F32 R8, -RZ, R8.H0_H0 ;  /* 0x20000008ff088230 */ /* 0x000fe20000004100 */
[----:B------:R-:W-:Y:S01]  /*3950*/  @!P0 SHF.R.U64 R29, R54, 0x10, R55 ;  /* 0x00000010361d8819 */ /* 0x000fe20000001237 */
[----:B------:R-:W-:Y:S01]  /*3960*/  @!P0 HADD2.F32 R30, -RZ, R50.H0_H0 ;  /* 0x20000032ff1e8230 */ /* 0x000fe20000004100 */
[----:B------:R-:W-:Y:S01]  /*3970*/  @!P0 SHF.R.U32.HI R26, RZ, 0x10, R27 ;  /* 0x00000010ff1a8819 */ /* 0x000fe2000001161b */
[----:B------:R-:W-:Y:S01]  /*3980*/  @!P0 HADD2.F32 R18, -RZ, R0.H0_H0 ;  /* 0x20000000ff128230 */ /* 0x000fe20000004100 */
[----:B------:R-:W-:Y:S01]  /*3990*/  @!P0 SHF.R.U32.HI R32, RZ, 0x10, R55 ;  /* 0x00000010ff208819 */ /* 0x000fe20000011637 */
[----:B------:R-:W-:Y:S02]  /*39a0*/  @!P0 HADD2.F32 R27, -RZ, R50.H1_H1 ;  /* 0x30000032ff1b8230 */ /* 0x000fe40000004100 */
        /* <DEDUP_REMOVED lines=8> */
[CC--:B------:R-:W-:Y:S02]  /*3a30*/  @!P0 FMUL.FTZ R35, R19.reuse, R4.reuse ;  /* 0x0000000413238220 */ /* 0x0c0fe40000410000 */
[----:B------:R-:W-:Y:S01]  /*3a40*/  @!P0 FMUL.FTZ R0, R2, R4 ;  /* 0x0000000402008220 */ /* 0x000fe20000410000 */
        /* <DEDUP_REMOVED lines=21> */
[C---:B------:R-:W-:Y:S02]  /*3ba0*/  @!P0 FMUL.FTZ R4, R18.reuse, R26 ;  /* 0x0000001a12048220 */ /* 0x040fe40000410000 */
        /* <DEDUP_REMOVED lines=8> */
.L_x_82:
[----:B------:R-:W-:Y:S05]  /*3c30*/  BSYNC B0 ;  /* 0x0000000000007941 */ /* 0x000fea0003800000 */
.L_x_81:
[----:B------:R-:W-:Y:S11]  /*3c40*/  ISETP.GE.AND P0, PT, R136, c[0x0][0x1d4], PT ;  /* 0x0000750088007a0c */ /* 0x000ff60003f06270 */
[----:B------:R-:W-:Y:S02]  /*3c50*/  @!UPT UIADD3 URZ, URZ, URZ, URZ ;  /* 0x0000003f3f3ff290 */ /* 0x000fe4000fffe03f */
[----:B------:R-:W-:-:S05]  /*3c60*/  @P0 BRA `(.L_x_80) ;  /* 0x0000036000000947 */ /* 0x000fca0003800000 */
[C---:B--2---:R-:W-:Y:S01]  /*3c70*/  LEA R32, P0, R129.reuse, R33, 0x1 ;  /* 0x0000002181207211 */ /* 0x044fe200078008ff */
[----:B-1----:R-:W1:Y:S03]  /*3c80*/  LDS.128 R20, [R132+0xe100] ;  /* 0x00e1000084147984 */ /* 0x002e660000000c00 */
[----:B---3--:R-:W-:Y:S02]  /*3c90*/  LEA.HI.X R33, R129, R34, R109, 0x1, P0 ;  /* 0x0000002281217211 */ /* 0x008fe400000f0c6d */
[----:B------:R-:W-:Y:S11]  /*3ca0*/  ISETP.GE.AND P0, PT, R9, c[0x0][0x27c], PT ;  /* 0x00009f0009007a0c */ /* 0x000ff60003f06270 */
[----:B------:R-:W-:Y:S02]  /*3cb0*/  @!UPT UIADD3 URZ, URZ, URZ, URZ ;  /* 0x0000003f3f3ff290 */ /* 0x000fe4000fffe03f */
[----:B------:R-:W-:Y:S01]  /*3cc0*/  @!P0 HADD2.F32 R4, -RZ, R7.H1_H1 ;  /* 0x30000007ff048230 */ /* 0x000fe20000004100 */
[----:B------:R-:W-:Y:S01]  /*3cd0*/  @!P0 SHF.R.U64 R0, R24, 0x10, R25 ;  /* 0x0000001018008819 */ /* 0x000fe20000001219 */
[----:B------:R-:W-:Y:S01]  /*3ce0*/  @!P0 HADD2.F32 R19, -RZ, R45.H1_H1 ;  /* 0x3000002dff138230 */ /* 0x000fe20000004100 */
        /* <DEDUP_REMOVED lines=32> */
[C---:B------:R-:W-:Y:S01]  /*3ef0*/  @!P0 FMUL.FTZ R4, R19.reuse, R7 ;  /* 0x0000000713048220 */ /* 0x040fe20000410000 */
[----:B------:R-:W-:Y:S01]  /*3f00*/  @!P0 MOV R20, R0 ;  /* 0x0000000000148202 */ /* 0x000fe20000000f00 */
[----:B------:R-:W-:Y:S01]  /*3f10*/  @!P0 FMUL.FTZ R34, R28, R24 ;  /* 0x000000181c228220 */ /* 0x000fe20000410000 */
[----:B------:R-:W-:Y:S01]  /*3f20*/  @!P0 MOV R21, R2 ;  /* 0x0000000200158202 */ /* 0x000fe20000000f00 */
[-C--:B------:R-:W-:Y:S02]  /*3f30*/  @!P0 FFMA.FTZ R18, R18, R27.reuse, -R4 ;  /* 0x0000001b12128223 */ /* 0x080fe40000010804 */
        /* <DEDUP_REMOVED lines=9> */
.L_x_80:
[----:B------:R-:W-:Y:S05]  /*3fd0*/  BSYNC B1 ;  /* 0x0000000000017941 */ /* 0x000fea0003800000 */
.L_x_79:
[----:B-1--4-:R-:W1:Y:S04]  /*3fe0*/  SHFL.IDX PT, R141, R141, 0x3, 0x181f ;  /* 0x00781f008d8d7f89 */ /* 0x012e6800000e0000 */
[----:B------:R-:W4:Y:S01]  /*3ff0*/  SHFL.IDX PT, R162, R162, 0x3, 0x181f ;  /* 0x00781f00a2a27f89 */ /* 0x000f2200000e0000 */
[----:B------:R-:W-:-:S05]  /*4000*/  @P2 BRA `(.L_x_83) ;  /* 0x0000316000002947 */ /* 0x000fca0003800000 */
[----:B------:R-:W-:Y:S01]  /*4010*/  BSSY B0, `(.L_x_84) ;  /* 0x0000038000007945 */ /* 0x000fe20003800000 */
[----:B------:R-:W-:-:S05]  /*4020*/  @P5 BRA `(.L_x_85) ;  /* 0x0000036000005947 */ /* 0x000fca0003800000 */
[C---:B----4-:R-:W-:Y:S01]  /*4030*/  LEA R30, P0, R10.reuse, R162, 0x1 ;  /* 0x000000a20a1e7211 */ /* 0x050fe200078008ff */
[----:B--2---:R-:W2:Y:S03]  /*4040*/  LDS.128 R20, [R132+0xb100] ;  /* 0x00b1000084147984 */ /* 0x004ea60000000c00 */
[----:B-1----:R-:W-:Y:S02]  /*4050*/  LEA.HI.X R31, R10, R141, R11, 0x1, P0 ;  /* 0x0000008d0a1f7211 */ /* 0x002fe400000f0c0b */
        /* <DEDUP_REMOVED lines=35> */
[CC--:B------:R-:W-:Y:S01]  /*4290*/  @!P0 FMUL.FTZ R3, R8.reuse, R6.reuse ;  /* 0x0000000608038220 */ /* 0x0c0fe20000410000 */
        /* <DEDUP_REMOVED lines=15> */
.L_x_85:
[----:B------:R-:W-:Y:S05]  /*4390*/  BSYNC B0 ;  /* 0x0000000000007941 */ /* 0x000fea0003800000 */
.L_x_84:
[----:B------:R-:W-:Y:S11]  /*43a0*/  ISETP.GE.AND P0, PT, R136, c[0x0][0x1d4], PT ;  /* 0x0000750088007a0c */ /* 0x000ff60003f06270 */
[----:B------:R-:W-:Y:S02]  /*43b0*/  @!UPT UIADD3 URZ, URZ, URZ, URZ ;  /* 0x0000003f3f3ff290 */ /* 0x000fe4000fffe03f */
[----:B------:R-:W-:-:S05]  /*43c0*/  @P0 BRA `(.L_x_83) ;  /* 0x00002da000000947 */ /* 0x000fca0003800000 */
[C---:B----4-:R-:W-:Y:S01]  /*43d0*/  LEA R162, P0, R129.reuse, R162, 0x1 ;  /* 0x000000a281a27211 */ /* 0x050fe200078008ff */
[----:B------:R-:W4:Y:S03]  /*43e0*/  LDS.128 R16, [R132+0xf100] ;  /* 0x00f1000084107984 */ /* 0x000f260000000c00 */
[----:B-1----:R-:W-:Y:S02]  /*43f0*/  LEA.HI.X R163, R129, R141, R109, 0x1, P0 ;  /* 0x0000008d81a37211 */ /* 0x002fe400000f0c6d */
[----:B------:R-:W-:Y:S11]  /*4400*/  ISETP.GE.AND P0, PT, R9, c[0x0][0x27c], PT ;  /* 0x00009f0009007a0c */ /* 0x000ff60003f06270 */
[----:B------:R-:W-:Y:S02]  /*4410*/  @!UPT UIADD3 URZ, URZ, URZ, URZ ;  /* 0x0000003f3f3ff290 */ /* 0x000fe4000fffe03f */
[----:B------:R-:W-:Y:S01]  /*4420*/  @!P0 HADD2.F32 R4, -RZ, R5.H1_H1 ;  /* 0x30000005ff048230 */ /* 0x000fe20000004100 */
[----:B------:R-:W-:Y:S01]  /*4430*/  @!P0 SHF.R.U64 R0, R14, 0x10, R15 ;  /* 0x000000100e008819 */ /* 0x000fe2000000120f */
[----:B------:R-:W-:Y:S01]  /*4440*/  @!P0 HADD2.F32 R8, -RZ, R43.H1_H1 ;  /* 0x3000002bff088230 */ /* 0x000fe20000004100 */
[----:B--2---:R-:W-:Y:S01]  /*4450*/  @!P0 SHF.R.U64 R20, R46, 0x10, R47 ;  /* 0x000000102e148819 */ /* 0x004fe2000000122f */
        /* <DEDUP_REMOVED lines=8> */
[----:B----4-:R-:W-:Y:S02]  /*44e0*/  @!P0 MOV R2, R16 ;  /* 0x0000001000028202 */ /* 0x010fe40000000f00 */
        /* <DEDUP_REMOVED lines=35> */
[----:B------:R1:W-:Y:S01]  /*4720*/  ST.E.128 [R162.64], R16 ;  /* 0x00000010a2007985 */ /* 0x0003e2000c101d14 */
[----:B------:R-:W-:-:S05]  /*4730*/  BRA `(.L_x_83) ;  /* 0x00002a3000007947 */ /* 0x000fca0003800000 */
.L_x_62:
[----:B------:R-:W-:Y:S01]  /*4740*/  ISETP.GE.AND P0, PT, R126, R75, PT ;  /* 0x0000004b7e00720c */ /* 0x000fe20003f06270 */
[----:B------:R-:W-:Y:S01]  /*4750*/  CS2R R66, SRZ ;  /* 0x0000000000427805 */ /* 0x000fe2000001ff00 */
[----:B------:R-:W-:Y:S01]  /*4760*/  ISETP.NE.AND P6, PT, R138, RZ, PT ;  /* 0x000000ff8a00720c */ /* 0x000fe20003fc5270 */
[----:B------:R-:W-:Y:S01]  /*4770*/  CS2R R64, SRZ ;  /* 0x0000000000407805 */ /* 0x000fe2000001ff00 */
[----:B------:R-:W-:Y:S01]  /*4780*/  ISETP.GE.OR P4, PT, R10, c[0x0][0x27c], P0 ;  /* 0x00009f000a007a0c */ /* 0x000fe20000786670 */
        /* <DEDUP_REMOVED lines=8> */
[----:B------:R1:W2:Y:S01]  /*4810*/  SHFL.IDX PT, R169, R141, RZ, 0x181f ;  /* 0x00181fff8da97589 */ /* 0x0002a200000e0000 */
[----:B------:R-:W-:Y:S03]  /*4820*/  BSSY B0, `(.L_x_86) ;  /* 0x00000dd000007945 */ /* 0x000fe60003800000 */
[----:B------:R-:W-:Y:S04]  /*4830*/  @!P4 IADD3 R2, P1, P0, R144, R68, R105 ;  /* 0x000000449002c210 */ /* 0x000fe8000783e069 */
[C---:B------:R-:W-:Y:S01]  /*4840*/  @!P4 IADD3.X R0, R81.reuse, R39, R104, P1, P0 ;  /* 0x000000275100c210 */ /* 0x040fe20000fe0468 */
[----:B------:R1:W3:Y:S01]  /*4850*/  SHFL.IDX PT, R168, R162, RZ, 0x181f ;  /* 0x00181fffa2a87589 */ /* 0x0002e200000e0000 */
[----:B------:R-:W-:Y:S04]  /*4860*/  @!P4 IADD3 R4, P1, P0, R142, R42, R107 ;  /* 0x0000002a8e04c210 */ /* 0x000fe8000783e06b */
[----:B------:R-:W-:Y:S02]  /*4870*/  @!P4 IADD3.X R3, R80, R29, R106, P1, P0 ;  /* 0x0000001d5003c210 */ /* 0x000fe40000fe046a */
[----:B------:R-:W-:Y:S04]  /*4880*/  ISETP.GE.AND P0, PT, R122, R75, PT ;  /* 0x0000004b7a00720c */ /* 0x000fe80003f06270 */
[----:B------:R-:W-:Y:S11]  /*4890*/  ISETP.GE.OR P2, PT, R10, c[0x0][0x27c], P0 ;  /* 0x00009f000a007a0c */ /* 0x000ff60000746670 */
[----:B------:R-:W-:Y:S02]  /*48a0*/  @!UPT UIADD3 URZ, URZ, URZ, URZ ;  /* 0x0000003f3f3ff290 */ /* 0x000fe4000fffe03f */
[----:B------:R-:W-:Y:S04]  /*48b0*/  @!P2 IADD3 R6, P1, P0, R144, R91, R68 ;  /* 0x0000005b9006a210 */ /* 0x000fe8000783e044 */
[C---:B------:R-:W-:Y:S02]  /*48c0*/  @!P2 IADD3.X R5, R81.reuse, R90, R39, P1, P0 ;  /* 0x0000005a5105a210 */ /* 0x040fe40000fe0427 */
[----:B------:R-:W-:Y:S04]  /*48d0*/  @!P2 IADD3 R8, P1, P0, R142, R93, R42 ;  /* 0x0000005d8e08a210 */ /* 0x000fe8000783e02a */
[----:B------:R-:W-:Y:S02]  /*48e0*/  @!P2 IADD3.X R7, R80, R92, R29, P1, P0 ;  /* 0x0000005c5007a210 */ /* 0x000fe40000fe041d */
[----:B------:R-:W-:Y:S04]  /*48f0*/  ISETP.GE.AND P0, PT, R118, R75, PT ;  /* 0x0000004b7600720c */ /* 0x000fe80003f06270 */
[----:B------:R-:W-:Y:S11]  /*4900*/  ISETP.GE.OR P1, PT, R10, c[0x0][0x27c], P0 ;  /* 0x00009f000a007a0c */ /* 0x000ff60000726670 */
[----:B------:R-:W-:Y:S02]  /*4910*/  @!UPT UIADD3 URZ, URZ, URZ, URZ ;  /* 0x0000003f3f3ff290 */ /* 0x000fe4000fffe03f */
[----:B------:R-:W-:Y:S04]  /*4920*/  @!P1 IADD3 R15, P3, P0, R144, R158, R68 ;  /* 0x0000009e900f9210 */ /* 0x000fe8000787e044 */
[----:B------:R-:W-:Y:S02]  /*4930*/  @!P1 IADD3.X R14, R81, R94, R39, P3, P0 ;  /* 0x0000005e510e9210 */ /* 0x000fe40001fe0427 */
[----:B------:R-:W-:Y:S04]  /*4940*/  @!P1 IADD3 R17, P3, P0, R142, R156, R42 ;  /* 0x0000009c8e119210 */ /* 0x000fe8000787e02a */
[----:B------:R-:W-:Y:S02]  /*4950*/  @!P1 IADD3.X R16, R80, R95, R29, P3, P0 ;  /* 0x0000005f50109210 */ /* 0x000fe40001fe041d */
[C---:B------:R-:W-:Y:S04]  /*4960*/  @!P4 LEA R18, P0, R2.reuse, c[0x0][0x270], 0x1 ;  /* 0x00009c000212ca11 */ /* 0x040fe800078008ff */
[----:B------:R-:W-:Y:S02]  /*4970*/  @!P4 LEA.HI.X R19, R2, c[0x0][0x274], R0, 0x1, P0 ;  /* 0x00009d000213ca11 */ /* 0x000fe400000f0c00 */
[C---:B------:R-:W-:Y:S03]  /*4980*/  @!P4 LEA R20, P0, R4.reuse, c[0x0][0x288], 0x1 ;  /* 0x0000a2000414ca11 */ /* 0x040fe600078008ff */
[----:B------:R4:W2:Y:S01]  /*4990*/  @!P4 LDG.E.128 R64, [R18.64] ;  /* 0x000000141240c981 */ /* 0x0008a2000c1e1d00 */
[----:B------:R-:W-:Y:S02]  /*49a0*/  @!P4 LEA.HI.X R21, R4, c[0x0][0x28c], R3, 0x1, P0 ;  /* 0x0000a3000415ca11 */ /* 0x000fe400000f0c03 */
[C---:B------:R-:W-:Y:S04]  /*49b0*/  @!P2 LEA R4, P0, R6.reuse, c[0x0][0x270], 0x1 ;  /* 0x00009c000604aa11 */ /* 0x040fe800078008ff */
[----:B------:R-:W-:Y:S01]  /*49c0*/  @!P2 LEA.HI.X R5, R6, c[0x0][0x274], R5, 0x1, P0 ;  /* 0x00009d000605aa11 */ /* 0x000fe200000f0c05 */
[----:B------:R1:W3:Y:S01]  /*49d0*/  @!P4 LDG.E.128 R32, [R20.64] ;  /* 0x000000141420c981 */ /* 0x0002e2000c1e1d00 */
[C---:B------:R-:W-:Y:S04]  /*49e0*/  @!P2 LEA R24, P0, R8.reuse, c[0x0][0x288], 0x1 ;  /* 0x0000a2000818aa11 */ /* 0x040fe800078008ff */
[----:B------:R-:W-:Y:S02]  /*49f0*/  @!P2 LEA.HI.X R25, R8, c[0x0][0x28c], R7, 0x1, P0 ;  /* 0x0000a3000819aa11 */ /* 0x000fe400000f0c07 */
[C---:B------:R-:W-:Y:S01]  /*4a00*/  @!P1 LEA R2, P0, R15.reuse, c[0x0][0x270], 0x1 ;  /* 0x00009c000f029a11 */ /* 0x040fe200078008ff */
[----:B------:R1:W3:Y:S03]  /*4a10*/  @!P2 LDG.E.128 R56, [R4.64] ;  /* 0x000000140438a981 */ /* 0x0002e6000c1e1d00 */
[----:B------:R-:W-:Y:S02]  /*4a20*/  @!P1 LEA.HI.X R3, R15, c[0x0][0x274], R14, 0x1, P0 ;  /* 0x00009d000f039a11 */ /* 0x000fe400000f0c0e */
[C---:B------:R-:W-:Y:S03]  /*4a30*/  @!P1 LEA R6, P0, R17.reuse, c[0x0][0x288], 0x1 ;  /* 0x0000a20011069a11 */ /* 0x040fe600078008ff */
[----:B------:R1:W3:Y:S01]  /*4a40*/  @!P1 LDG.E.128 R52, [R2.64] ;  /* 0x0000001402349981 */ /* 0x0002e2000c1e1d00 */
[----:B------:R-:W-:Y:S01]  /*4a50*/  @!P1 LEA.HI.X R7, R17, c[0x0][0x28c], R16, 0x1, P0 ;  /* 0x0000a30011079a11 */ /* 0x000fe200000f0c10 */
[----:B----4-:R-:W-:Y:S01]  /*4a60*/  CS2R R18, SRZ ;  /* 0x0000000000127805 */ /* 0x010fe2000001ff00 */
[-C--:B------:R-:W-:Y:S01]  /*4a70*/  ISETP.GE.AND P0, PT, R137, R75.reuse, PT ;  /* 0x0000004b8900720c */ /* 0x080fe20003f06270 */
[----:B------:R-:W-:Y:S03]  /*4a80*/  CS2R R16, SRZ ;  /* 0x0000000000107805 */ /* 0x000fe6000001ff00 */
[----:B------:R-:W-:Y:S01]  /*4a90*/  ISETP.GE.OR P0, PT, R10, c[0x0][0x27c], P0 ;  /* 0x00009f000a007a0c */ /* 0x000fe20000706670 */
[----:B-1----:R-:W-:Y:S02]  /*4aa0*/  CS2R R20, SRZ ;  /* 0x0000000000147805 */ /* 0x002fe4000001ff00 */
[----:B------:R1:W4:Y:S01]  /*4ab0*/  @!P1 LDG.E.128 R16, [R6.64] ;  /* 0x0000001406109981 */ /* 0x000322000c1e1d00 */
[----:B------:R-:W-:Y:S07]  /*4ac0*/  CS2R R4, SRZ ;  /* 0x0000000000047805 */ /* 0x000fee000001ff00 */
[----:B------:R-:W4:Y:S02]  /*4ad0*/  @!P2 LDG.E.128 R20, [R24.64] ;  /* 0x000000141814a981 */ /* 0x000f24000c1e1d00 */
[----:B------:R-:W-:Y:S05]  /*4ae0*/  @!P0 IADD3 R68, P1, R144, R68, RZ ;  /* 0x0000004490448210 */ /* 0x000fea0007f3e0ff */
[----:B------:R-:W-:Y:S01]  /*4af0*/  @!P0 IMAD.X R39, R81, 0x1, R39, P1 ;  /* 0x0000000151278824 */ /* 0x000fe200008e0627 */
[C---:B------:R-:W-:Y:S04]  /*4b00*/  @!P0 LEA R2, P1, R68.reuse, c[0x0][0x270], 0x1 ;  /* 0x00009c0044028a11 */ /* 0x040fe800078208ff */
[----:B------:R-:W-:Y:S02]  /*4b10*/  @!P0 LEA.HI.X R3, R68, c[0x0][0x274], R39, 0x1, P1 ;  /* 0x00009d0044038a11 */ /* 0x000fe400008f0c27 */
[----:B------:R-:W-:Y:S01]  /*4b20*/  @!P0 IADD3 R42, P1, R142, R42, RZ ;  /* 0x0000002a8e2a8210 */ /* 0x000fe20007f3e0ff */
[----:B------:R-:W-:Y:S01]  /*4b30*/  CS2R R38, SRZ ;  /* 0x0000000000267805 */ /* 0x000fe2000001ff00 */
[----:B-1----:R-:W-:Y:S03]  /*4b40*/  CS2R R6, SRZ ;  /* 0x0000000000067805 */ /* 0x002fe6000001ff00 */
[----:B------:R-:W-:Y:S01]  /*4b50*/  @!P0 IMAD.X R29, R80, 0x1, R29, P1 ;  /* 0x00000001501d8824 */ /* 0x000fe200008e061d */
[C---:B------:R-:W-:Y:S01]  /*4b60*/  @!P0 LEA R14, P1, R42.reuse, c[0x0][0x288], 0x1 ;  /* 0x0000a2002a0e8a11 */ /* 0x040fe200078208ff */
[----:B------:R2:W5:Y:S03]  /*4b70*/  @!P0 LDG.E.128 R36, [R2.64] ;  /* 0x0000001402248981 */ /* 0x000566000c1e1d00 */
[----:B------:R-:W-:Y:S02]  /*4b80*/  @!P0 LEA.HI.X R15, R42, c[0x0][0x28c], R29, 0x1, P1 ;  /* 0x0000a3002a0f8a11 */ /* 0x000fe400008f0c1d */
[----:B------:R-:W-:Y:S03]  /*4b90*/  ISETP.GE.AND P1, PT, R10, c[0x0][0x27c], PT ;  /* 0x00009f000a007a0c */ /* 0x000fe60003f26270 */
[----:B------:R1:W5:Y:S01]  /*4ba0*/  @!P0 LDG.E.128 R4, [R14.64] ;  /* 0x000000140e048981 */ /* 0x000362000c1e1d00 */
[----:B------:R-:W-:Y:S01]  /*4bb0*/  ISETP.GE.OR P0, PT, R137, R75, P5 ;  /* 0x0000004b8900720c */ /* 0x000fe20002f06670 */
[----:B--2---:R-:W-:Y:S02]  /*4bc0*/  IMAD.MOV.U32 R3, RZ, RZ, R66 ;  /* 0x000000ffff037224 */ /* 0x004fe400078e0042 */
[----:B------:R-:W-:Y:S02]  /*4bd0*/  IMAD.MOV.U32 R2, RZ, RZ, R67 ;  /* 0x000000ffff027224 */ /* 0x000fe400078e0043 */
[----:B------:R-:W-:Y:S03]  /*4be0*/  IMAD.MOV.U32 R0, RZ, RZ, R64 ;  /* 0x000000ffff007224 */ /* 0x000fe600078e0040 */
[----:B------:R-:W-:Y:S01]  /*4bf0*/  PRMT R63, R3, 0x5410, R2 ;  /* 0x00005410033f7816 */ /* 0x000fe20000000002 */
[----:B------:R-:W-:Y:S02]  /*4c00*/  IMAD.MOV.U32 R2, RZ, RZ, R65 ;  /* 0x000000ffff027224 */ /* 0x000fe400078e0041 */
[----:B---3--:R-:W-:Y:S03]  /*4c10*/  IMAD.MOV.U32 R3, RZ, RZ, R34 ;  /* 0x000000ffff037224 */ /* 0x008fe600078e0022 */
[----:B------:R-:W-:Y:S01]  /*4c20*/  PRMT R72, R2, 0x5410, R0 ;  /* 0x0000541002487816 */ /* 0x000fe20000000000 */
[----:B------:R-:W-:Y:S02]  /*4c30*/  IMAD.MOV.U32 R0, RZ, RZ, R35 ;  /* 0x000000ffff007224 */ /* 0x000fe400078e0023 */
[----:B------:R-:W-:Y:S03]  /*4c40*/  IMAD.MOV.U32 R2, RZ, RZ, R32 ;  /* 0x000000ffff027224 */ /* 0x000fe600078e0020 */
[----:B------:R-:W-:Y:S01]  /*4c50*/  PRMT R26, R3, 0x5410, R0 ;  /* 0x00005410031a7816 */ /* 0x000fe20000000000 */
[----:B------:R-:W-:Y:S02]  /*4c60*/  IMAD.MOV.U32 R0, RZ, RZ, R33 ;  /* 0x000000ffff007224 */ /* 0x000fe400078e0021 */
[----:B------:R-:W-:Y:S02]  /*4c70*/  IMAD.MOV.U32 R3, RZ, RZ, R58 ;  /* 0x000000ffff037224 */ /* 0x000fe400078e003a */
[----:B------:R-:W-:Y:S01]  /*4c80*/  IMAD.MOV.U32 R8, RZ, RZ, R54 ;  /* 0x000000ffff087224 */ /* 0x000fe200078e0036 */
[----:B------:R-:W-:Y:S01]  /*4c90*/  PRMT R27, R0, 0x5410, R2 ;  /* 0x00005410001b7816 */ /* 0x000fe20000000002 */
[----:B------:R-:W-:Y:S02]  /*4ca0*/  IMAD.MOV.U32 R2, RZ, RZ, R59 ;  /* 0x000000ffff027224 */ /* 0x000fe400078e003b */
[----:B------:R-:W-:Y:S03]  /*4cb0*/  IMAD.MOV.U32 R0, RZ, RZ, R56 ;  /* 0x000000ffff007224 */ /* 0x000fe600078e0038 */
[----:B------:R-:W-:Y:S01]  /*4cc0*/  PRMT R61, R3, 0x5410, R2 ;  /* 0x00005410033d7816 */ /* 0x000fe20000000002 */
[----:B------:R-:W-:Y:S05]  /*4cd0*/  IMAD.MOV.U32 R2, RZ, RZ, R57 ;  /* 0x000000ffff027224 */ /* 0x000fea00078e0039 */
[----:B------:R-:W-:Y:S01]  /*4ce0*/  PRMT R62, R2, 0x5410, R0 ;  /* 0x00005410023e7816 */ /* 0x000fe20000000000 */
[----:B----4-:R-:W-:Y:S02]  /*4cf0*/  IMAD.MOV.U32 R3, RZ, RZ, R22 ;  /* 0x000000ffff037224 */ /* 0x010fe400078e0016 */
[----:B------:R-:W-:Y:S02]  /*4d00*/  IMAD.MOV.U32 R0, RZ, RZ, R23 ;  /* 0x000000ffff007224 */ /* 0x000fe400078e0017 */
[----:B------:R-:W-:Y:S03]  /*4d10*/  IMAD.MOV.U32 R2, RZ, RZ, R20 ;  /* 0x000000ffff027224 */ /* 0x000fe600078e0014 */
[----:B------:R-:W-:Y:S01]  /*4d20*/  PRMT R24, R3, 0x5410, R0 ;  /* 0x0000541003187816 */ /* 0x000fe20000000000 */
[----:B------:R-:W-:Y:S02]  /*4d30*/  IMAD.MOV.U32 R0, RZ, RZ, R21 ;  /* 0x000000ffff007224 */ /* 0x000fe400078e0015 */
[----:B------:R-:W-:Y:S03]  /*4d40*/  IMAD.MOV.U32 R3, RZ, RZ, R55 ;  /* 0x000000ffff037224 */ /* 0x000fe600078e0037 */
[----:B------:R-:W-:Y:S01]  /*4d50*/  PRMT R25, R0, 0x5410, R2 ;  /* 0x0000541000197816 */ /* 0x000fe20000000002 */
[----:B------:R-:W-:Y:S01]  /*4d60*/  IMAD.MOV.U32 R2, RZ, RZ, R52 ;  /* 0x000000ffff027224 */ /* 0x000fe200078e0034 */
[----:B------:R-:W-:Y:S01]  /*4d70*/  PRMT R51, R8, 0x5410, R3 ;  /* 0x0000541008337816 */ /* 0x000fe20000000003 */
[----:B------:R-:W-:Y:S02]  /*4d80*/  IMAD.MOV.U32 R0, RZ, RZ, R53 ;  /* 0x000000ffff007224 */ /* 0x000fe400078e0035 */
[----:B------:R-:W-:Y:S02]  /*4d90*/  IMAD.MOV.U32 R8, RZ, RZ, R18 ;  /* 0x000000ffff087224 */ /* 0x000fe400078e0012 */
[----:B------:R-:W-:Y:S01]  /*4da0*/  IMAD.MOV.U32 R3, RZ, RZ, R19 ;  /* 0x000000ffff037224 */ /* 0x000fe200078e0013 */
[----:B------:R-:W-:Y:S01]  /*4db0*/  PRMT R60, R2, 0x5410, R0 ;  /* 0x00005410023c7816 */ /* 0x000fe20000000000 */
[----:B------:R-:W-:Y:S02]  /*4dc0*/  IMAD.MOV.U32 R2, RZ, RZ, R16 ;  /* 0x000000ffff027224 */ /* 0x000fe400078e0010 */
[----:B------:R-:W-:Y:S01]  /*4dd0*/  IMAD.MOV.U32 R0, RZ, RZ, R17 ;  /* 0x000000ffff007224 */ /* 0x000fe200078e0011 */
[----:B-1----:R-:W-:Y:S04]  /*4de0*/  PRMT R14, R8, 0x5410, R3 ;  /* 0x00005410080e7816 */ /* 0x002fe80000000003 */
[----:B------:R-:W-:Y:S01]  /*4df0*/  PRMT R15, R2, 0x5410, R0 ;  /* 0x00005410020f7816 */ /* 0x000fe20000000000 */
[----:B------:R-:W-:-:S05]  /*4e00*/  @P0 BRA `(.L_x_87) ;  /* 0x000007e000000947 */ /* 0x000fca0003800000 */
[----:B-----5:R-:W-:Y:S01]  /*4e10*/  IMAD.MOV.U32 R45, RZ, RZ, R37 ;  /* 0x000000ffff2d7224 */ /* 0x020fe200078e0025 */
[----:B------:R-:W-:Y:S01]  /*4e20*/  MOV R2, UR24 ;  /* 0x0000001800027c02 */ /* 0x000fe20008000f00 */
[----:B------:R-:W-:Y:S01]  /*4e30*/  IMAD.MOV.U32 R48, RZ, RZ, R39 ;  /* 0x000000ffff307224 */ /* 0x000fe200078e0027 */
[C---:B------:R-:W-:Y:S01]  /*4e40*/  LEA R166, P0, R127.reuse, R168, 0x1 ;  /* 0x000000a87fa67211 */ /* 0x040fe200078008ff */
[----:B------:R-:W-:Y:S01]  /*4e50*/  IMAD.MOV.U32 R3, RZ, RZ, R5 ;  /* 0x000000ffff037224 */ /* 0x000fe200078e0005 */
[----:B------:R-:W-:Y:S01]  /*4e60*/  SEL R2, R2, UR17, !P6 ;  /* 0x0000001102027c07 */ /* 0x000fe2000f000000 */
[----:B------:R-:W-:Y:S01]  /*4e70*/  IMAD.MOV.U32 R8, RZ, RZ, R7 ;  /* 0x000000ffff087224 */ /* 0x000fe200078e0007 */
[----:B------:R-:W-:Y:S01]  /*4e80*/  LEA.HI.X R167, R127, R169, R108, 0x1, P0 ;  /* 0x000000a97fa77211 */ /* 0x000fe200000f0c6c */
[----:B------:R-:W-:Y:S01]  /*4e90*/  LDS.128 R28, [R113+0x8100] ;  /* 0x00810000711c7984 */ /* 0x000fe20000000c00 */
[----:B------:R-:W-:Y:S01]  /*4ea0*/  SHF.R.S32.HI R0, RZ, 0x1f, R2 ;  /* 0x0000001fff007819 */ /* 0x000fe20000011402 */
[----:B------:R-:W-:Y:S01]  /*4eb0*/  @!P1 HADD2.F32 R48, -RZ, R48.H0_H0 ;  /* 0x20000030ff309230 */ /* 0x000fe20000004100 */
[--C-:B------:R-:W-:Y:S01]  /*4ec0*/  @!P1 SHF.R.U64 R42, R36, 0x10, R37.reuse ;  /* 0x00000010242a9819 */ /* 0x100fe20000001225 */
[----:B------:R-:W-:Y:S01]  /*4ed0*/  @!P1 HADD2.F32 R3, -RZ, R3.H0_H0 ;  /* 0x20000003ff039230 */ /* 0x000fe20000004100 */
[----:B------:R-:W-:Y:S02]  /*4ee0*/  LEA.HI R0, R0, R2, RZ, 0x4 ;  /* 0x0000000200007211 */ /* 0x000fe400078f20ff */
[----:B------:R-:W-:Y:S01]  /*4ef0*/  @!P1 SHF.R.U32.HI R43, RZ, 0x10, R37 ;  /* 0x00000010ff2b9819 */ /* 0x000fe20000011625 */
[----:B------:R-:W-:Y:S01]  /*4f00*/  @!P1 HADD2.F32 R42, -RZ, R42.H0_H0 ;  /* 0x2000002aff2a9230 */ /* 0x000fe20000004100 */
[----:B------:R-:W-:Y:S02]  /*4f10*/  LEA.HI.SX32 R0, R0, R128, 0x1c ;  /* 0x0000008000007211 */ /* 0x000fe400078fe2ff */
[----:B------:R-:W-:Y:S02]  /*4f20*/  MOV R40, R36 ;  /* 0x0000002400287202 */ /* 0x000fe40000000f00 */
[----:B------:R-:W-:Y:S01]  /*4f30*/  SHF.R.S32.HI R2, RZ, 0x1f, R0 ;  /* 0x0000001fff027819 */ /* 0x000fe20000011400 */
[----:B------:R-:W-:Y:S01]  /*4f40*/  IMAD.SHL.U32 R41, R0, 0x8, RZ ;  /* 0x0000000800297824 */ /* 0x000fe200078e00ff */
[----:B------:R-:W-:Y:S01]  /*4f50*/  @!P1 SHF.R.U64 R46, R38, 0x10, R39 ;  /* 0x00000010262e9819 */ /* 0x000fe20000001227 */
[----:B------:R-:W-:Y:S01]  /*4f60*/  @!P1 HADD2.F32 R40, -RZ, R40.H0_H0 ;  /* 0x20000028ff289230 */ /* 0x000fe20000004100 */
[----:B------:R-:W-:Y:S02]  /*4f70*/  LEA.HI R2, R2, R0, RZ, 0x3 ;  /* 0x0000000002027211 */ /* 0x000fe400078f18ff */
[----:B------:R-:W-:Y:S01]  /*4f80*/  LOP3.LUT R0, R135, 0x38, R41, 0xf8, !PT ;  /* 0x0000003887007812 */ /* 0x000fe200078ef829 */
[----:B------:R-:W-:Y:S01]  /*4f90*/  @!P1 HADD2.F32 R46, -RZ, R46.H0_H0 ;  /* 0x2000002eff2e9230 */ /* 0x000fe20000004100 */
[----:B------:R-:W-:Y:S02]  /*4fa0*/  SHF.L.U32 R2, R2, 0xa, RZ ;  /* 0x0000000a02027819 */ /* 0x000fe400000006ff */
[----:B------:R-:W-:Y:S02]  /*4fb0*/  LOP3.LUT R0, R0, R133, RZ, 0x3c, !PT ;  /* 0x0000008500007212 */ /* 0x000fe400078e3cff */
[----:B------:R-:W-:Y:S02]  /*4fc0*/  LOP3.LUT R2, R2, 0x7fffe000, RZ, 0xc0, !PT ;  /* 0x7fffe00002027812 */ /* 0x000fe400078ec0ff */
[C---:B------:R-:W-:Y:S02]  /*4fd0*/  ISETP.GE.AND P0, PT, R41.reuse, c[0x0][0x1d4], PT ;  /* 0x0000750029007a0c */ /* 0x040fe40003f06270 */
[----:B------:R-:W-:Y:S02]  /*4fe0*/  IADD3 R0, R0, R2, R134 ;  /* 0x0000000200007210 */ /* 0x000fe40007ffe086 */
[----:B------:R-:W-:Y:S02]  /*4ff0*/  MOV R44, R38 ;  /* 0x00000026002c7202 */ /* 0x000fe40000000f00 */
[----:B------:R-:W-:Y:S01]  /*5000*/  @!P1 SHF.R.U32.HI R50, RZ, 0x10, R39 ;  /* 0x00000010ff329819 */ /* 0x000fe20000011627 */
[----:B------:R-:W-:Y:S01]  /*5010*/  IMAD.SHL.U32 R68, R0, 0x2, RZ ;  /* 0x0000000200447824 */ /* 0x000fe200078e00ff */
[----:B------:R-:W-:Y:S01]  /*5020*/  MOV R0, R4 ;  /* 0x0000000400007202 */ /* 0x000fe20000000f00 */
[----:B------:R-:W-:Y:S01]  /*5030*/  @!P1 HADD2.F32 R44, -RZ, R44.H0_H0 ;  /* 0x2000002cff2c9230 */ /* 0x000fe20000004100 */
[--C-:B------:R-:W-:Y:S01]  /*5040*/  @!P1 SHF.R.U64 R2, R4, 0x10, R5.reuse ;  /* 0x0000001004029819 */ /* 0x100fe20000001205 */
[----:B------:R-:W-:Y:S01]  /*5050*/  @!P1 HADD2.F32 R50, -RZ, R50.H0_H0 ;  /* 0x20000032ff329230 */ /* 0x000fe20000004100 */
[----:B------:R-:W-:Y:S01]  /*5060*/  @!P1 SHF.R.U32.HI R4, RZ, 0x10, R5 ;  /* 0x00000010ff049819 */ /* 0x000fe20000011605 */
[----:B------:R-:W-:Y:S01]  /*5070*/  @!P0 IMAD.WIDE R168, R41, 0x2, R168 ;  /* 0x0000000229a88825 */ /* 0x000fe200078e02a8 */
[----:B------:R-:W1:Y:S01]  /*5080*/  LDS.128 R68, [R68+0x8100] ;  /* 0x0081000044447984 */ /* 0x000e620000000c00 */
[----:B------:R-:W-:Y:S01]  /*5090*/  @!P1 HADD2.F32 R36, -RZ, R0.H0_H0 ;  /* 0x20000000ff249230 */ /* 0x000fe20000004100 */
[----:B------:R-:W-:Y:S01]  /*50a0*/  MOV R5, R6 ;  /* 0x0000000600057202 */ /* 0x000fe20000000f00 */
[----:B------:R-:W-:Y:S01]  /*50b0*/  @!P1 HADD2.F32 R4, -RZ, R4.H0_H0 ;  /* 0x20000004ff049230 */ /* 0x000fe20000004100 */
[--C-:B------:R-:W-:Y:S01]  /*50c0*/  @!P1 SHF.R.U64 R6, R6, 0x10, R7.reuse ;  /* 0x0000001006069819 */ /* 0x100fe20000001207 */
[----:B------:R-:W-:Y:S01]  /*50d0*/  @!P1 HADD2.F32 R2, -RZ, R2.H0_H0 ;  /* 0x20000002ff029230 */ /* 0x000fe20000004100 */
[----:B------:R-:W-:Y:S01]  /*50e0*/  @!P1 SHF.R.U32.HI R7, RZ, 0x10, R7 ;  /* 0x00000010ff079819 */ /* 0x000fe20000011607 */
[----:B------:R-:W-:Y:S02]  /*50f0*/  @!P1 HADD2.F32 R5, -RZ, R5.H0_H0 ;  /* 0x20000005ff059230 */ /* 0x000fe40000004100 */
[----:B------:R-:W-:Y:S01]  /*5100*/  @!P1 HADD2.F32 R6, -RZ, R6.H0_H0 ;  /* 0x20000006ff069230 */ /* 0x000fe20000004100 */
[----:B-1----:R-:W-:Y:S01]  /*5110*/  @!P1 IMAD.MOV.U32 R41, RZ, RZ, R68 ;  /* 0x000000ffff299224 */ /* 0x002fe200078e0044 */
[----:B------:R-:W-:Y:S04]  /*5120*/  @!P1 MOV R37, R28 ;  /* 0x0000001c00259202 */ /* 0x000fe80000000f00 */
[----:B------:R-:W-:Y:S02]  /*5130*/  @!P1 HADD2.F32 R39, -RZ, R41.H0_H0 ;  /* 0x20000029ff279230 */ /* 0x000fe40000004100 */
[----:B------:R-:W-:Y:S02]  /*5140*/  @!P1 HADD2.F32 R38, -RZ, R37.H0_H0 ;  /* 0x20000025ff269230 */ /* 0x000fe40000004100 */
[----:B------:R-:W-:Y:S01]  /*5150*/  @!P1 HADD2.F32 R41, -RZ, R41.H1_H1 ;  /* 0x30000029ff299230 */ /* 0x000fe20000004100 */
[-C--:B------:R-:W-:Y:S01]  /*5160*/  @!P1 FMUL.FTZ R163, R39, R36.reuse ;  /* 0x0000002427a39220 */ /* 0x080fe20000410000 */
[----:B------:R-:W-:Y:S01]  /*5170*/  @!P1 HADD2.F32 R37, -RZ, R37.H1_H1 ;  /* 0x30000025ff259230 */ /* 0x000fe20000004100 */
[C---:B------:R-:W-:Y:S02]  /*5180*/  @!P1 FMUL.FTZ R0, R38.reuse, R36 ;  /* 0x0000002426009220 */ /* 0x040fe40000410000 */
[----:B------:R-:W-:Y:S01]  /*5190*/  @!P1 FFMA.FTZ R163, R38, R40, -R163 ;  /* 0x0000002826a39223 */ /* 0x000fe200000108a3 */
[----:B------:R-:W-:Y:S01]  /*51a0*/  @!P1 MOV R38, R69 ;  /* 0x0000004500269202 */ /* 0x000fe20000000f00 */
[-C--:B------:R-:W-:Y:S02]  /*51b0*/  @!P1 FMUL.FTZ R164, R41, R2.reuse ;  /* 0x0000000229a49220 */ /* 0x080fe40000410000 */
[----:B------:R-:W-:Y:S02]  /*51c0*/  @!P1 FMUL.FTZ R2, R37, R2 ;  /* 0x0000000225029220 */ /* 0x000fe40000410000 */
[----:B------:R-:W-:Y:S01]  /*51d0*/  @!P1 FFMA.FTZ R0, R39, R40, R0 ;  /* 0x0000002827009223 */ /* 0x000fe20000010000 */
[--C-:B------:R-:W-:Y:S01]  /*51e0*/  @!P1 HADD2.F32 R39, -RZ, R38.reuse.H0_H0 ;  /* 0x20000026ff279230 */ /* 0x100fe20000004100 */
[----:B------:R-:W-:Y:S01]  /*51f0*/  @!P1 IMAD.MOV.U32 R36, RZ, RZ, R29 ;  /* 0x000000ffff249224 */ /* 0x000fe200078e001d */
[----:B------:R-:W-:Y:S01]  /*5200*/  @!P1 HADD2.F32 R40, -RZ, R45.H0_H0 ;  /* 0x2000002dff289230 */ /* 0x000fe20000004100 */
[-C--:B------:R-:W-:Y:S01]  /*5210*/  @!P1 FFMA.FTZ R2, R41, R42.reuse, R2 ;  /* 0x0000002a29029223 */ /* 0x080fe20000010002 */
[----:B------:R-:W-:Y:S01]  /*5220*/  @!P1 HADD2.F32 R41, -RZ, R38.H1_H1 ;  /* 0x30000026ff299230 */ /* 0x000fe20000004100 */
[----:B------:R-:W-:Y:S01]  /*5230*/  @!P1 FFMA.FTZ R164, R37, R42, -R164 ;  /* 0x0000002a25a49223 */ /* 0x000fe200000108a4 */
[--C-:B------:R-:W-:Y:S01]  /*5240*/  @!P1 HADD2.F32 R37, -RZ, R36.reuse.H0_H0 ;  /* 0x20000024ff259230 */ /* 0x100fe20000004100 */
[-C--:B------:R-:W-:Y:S01]  /*5250*/  @!P1 FMUL.FTZ R165, R39, R3.reuse ;  /* 0x0000000327a59220 */ /* 0x080fe20000410000 */
[----:B------:R-:W-:Y:S01]  /*5260*/  @!P1 HADD2.F32 R36, -RZ, R36.H1_H1 ;  /* 0x30000024ff249230 */ /* 0x000fe20000004100 */
[----:B------:R-:W-:Y:S01]  /*5270*/  @!P1 FMUL.FTZ R170, R41, R4 ;  /* 0x0000000429aa9220 */ /* 0x000fe20000410000 */
[----:B------:R-:W-:Y:S01]  /*5280*/  @!P1 HADD2.F32 R42, -RZ, R43.H0_H0 ;  /* 0x2000002bff2a9230 */ /* 0x000fe20000004100 */
[C---:B------:R-:W-:Y:S01]  /*5290*/  @!P1 FMUL.FTZ R3, R37.reuse, R3 ;  /* 0x0000000325039220 */ /* 0x040fe20000410000 */
[----:B------:R-:W-:Y:S01]  /*52a0*/  @!P1 MOV R38, R70 ;  /* 0x0000004600269202 */ /* 0x000fe20000000f00 */
[----:B------:R-:W-:Y:S01]  /*52b0*/  @!P1 FMUL.FTZ R4, R36, R4 ;  /* 0x0000000424049220 */ /* 0x000fe20000410000 */
[----:B------:R-:W-:Y:S01]  /*52c0*/  @!P1 F2FP.PACK_AB R163, R164, R163 ;  /* 0x000000a3a4a3923e */ /* 0x000fe200000000ff */
[----:B------:R-:W-:Y:S01]  /*52d0*/  @!P1 FFMA.FTZ R170, R36, R42, -R170 ;  /* 0x0000002a24aa9223 */ /* 0x000fe200000108aa */
[----:B------:R-:W-:Y:S01]  /*52e0*/  @!P1 F2FP.PACK_AB R0, R2, R0 ;  /* 0x000000000200923e */ /* 0x000fe200000000ff */
[----:B------:R-:W-:Y:S01]  /*52f0*/  @!P1 IMAD.MOV.U32 R36, RZ, RZ, R30 ;  /* 0x000000ffff249224 */ /* 0x000fe200078e001e */
[--C-:B------:R-:W-:Y:S01]  /*5300*/  @!P1 HADD2.F32 R45, -RZ, R38.reuse.H1_H1 ;  /* 0x30000026ff2d9230 */ /* 0x100fe20000004100 */
[-C--:B------:R-:W-:Y:S01]  /*5310*/  @!P1 FFMA.FTZ R165, R37, R40.reuse, -R165 ;  /* 0x0000002825a59223 */ /* 0x080fe200000108a5 */
[----:B------:R-:W-:Y:S01]  /*5320*/  @!P1 HADD2.F32 R43, -RZ, R38.H0_H0 ;  /* 0x20000026ff2b9230 */ /* 0x000fe20000004100 */
[----:B------:R-:W-:Y:S01]  /*5330*/  @!P1 FFMA.FTZ R3, R39, R40, R3 ;  /* 0x0000002827039223 */ /* 0x000fe20000010003 */
[--C-:B------:R-:W-:Y:S01]  /*5340*/  @!P1 HADD2.F32 R37, -RZ, R36.reuse.H0_H0 ;  /* 0x20000024ff259230 */ /* 0x100fe20000004100 */
[-C--:B------:R-:W-:Y:S01]  /*5350*/  @!P1 FMUL.FTZ R172, R45, R6.reuse ;  /* 0x000000062dac9220 */ /* 0x080fe20000410000 */
[----:B------:R-:W-:Y:S01]  /*5360*/  @!P1 HADD2.F32 R36, -RZ, R36.H1_H1 ;  /* 0x30000024ff249230 */ /* 0x000fe20000004100 */
[----:B------:R-:W-:Y:S01]  /*5370*/  @!P1 FMUL.FTZ R171, R43, R5 ;  /* 0x000000052bab9220 */ /* 0x000fe20000410000 */
[----:B------:R-:W-:Y:S01]  /*5380*/  @!P1 MOV R38, R71 ;  /* 0x0000004700269202 */ /* 0x000fe20000000f00 */
[C---:B------:R-:W-:Y:S01]  /*5390*/  @!P1 FMUL.FTZ R5, R37.reuse, R5 ;  /* 0x0000000525059220 */ /* 0x040fe20000410000 */
[----:B------:R-:W-:Y:S01]  /*53a0*/  @!P1 MOV R28, R163 ;  /* 0x000000a3001c9202 */ /* 0x000fe20000000f00 */
[C---:B------:R-:W-:Y:S01]  /*53b0*/  @!P1 FMUL.FTZ R6, R36.reuse, R6 ;  /* 0x0000000624069220 */ /* 0x040fe20000410000 */
[----:B------:R-:W-:Y:S01]  /*53c0*/  @!P1 MOV R68, R0 ;  /* 0x0000000000449202 */ /* 0x000fe20000000f00 */
[----:B------:R-:W-:Y:S01]  /*53d0*/  @!P1 FFMA.FTZ R172, R36, R46, -R172 ;  /* 0x0000002e24ac9223 */ /* 0x000fe200000108ac */
[----:B------:R-:W-:Y:S01]  /*53e0*/  @!P1 F2FP.PACK_AB R165, R170, R165 ;  /* 0x000000a5aaa5923e */ /* 0x000fe200000000ff */
[----:B------:R-:W-:Y:S01]  /*53f0*/  @!P1 IMAD.MOV.U32 R36, RZ, RZ, R31 ;  /* 0x000000ffff249224 */ /* 0x000fe200078e001f */
[--C-:B------:R-:W-:Y:S01]  /*5400*/  @!P1 HADD2.F32 R47, -RZ, R38.reuse.H0_H0 ;  /* 0x20000026ff2f9230 */ /* 0x100fe20000004100 */
[----:B------:R-:W-:Y:S01]  /*5410*/  @!P1 FFMA.FTZ R171, R37, R44, -R171 ;  /* 0x0000002c25ab9223 */ /* 0x000fe200000108ab */
[----:B------:R-:W-:Y:S01]  /*5420*/  @!P1 HADD2.F32 R49, -RZ, R38.H1_H1 ;  /* 0x30000026ff319230 */ /* 0x000fe20000004100 */
[----:B------:R-:W-:Y:S01]  /*5430*/  @!P1 FFMA.FTZ R4, R41, R42, R4 ;  /* 0x0000002a29049223 */ /* 0x000fe20000010004 */
[----:B------:R-:W-:Y:S01]  /*5440*/  @!P1 HADD2.F32 R37, -RZ, R8.H0_H0 ;  /* 0x20000008ff259230 */ /* 0x000fe20000004100 */
[----:B------:R-:W-:Y:S01]  /*5450*/  @!P1 FFMA.FTZ R5, R43, R44, R5 ;  /* 0x0000002c2b059223 */ /* 0x000fe20000010005 */
[----:B------:R-:W-:Y:S01]  /*5460*/  @!P1 HADD2.F32 R8, -RZ, R7.H0_H0 ;  /* 0x20000007ff089230 */ /* 0x000fe20000004100 */
[----:B------:R-:W-:Y:S01]  /*5470*/  @!P1 FFMA.FTZ R6, R45, R46, R6 ;  /* 0x0000002e2d069223 */ /* 0x000fe20000010006 */
[--C-:B------:R-:W-:Y:S01]  /*5480*/  @!P1 HADD2.F32 R38, -RZ, R36.reuse.H0_H0 ;  /* 0x20000024ff269230 */ /* 0x100fe20000004100 */
[----:B------:R-:W-:Y:S01]  /*5490*/  @!P1 FMUL.FTZ R174, R47, R37 ;  /* 0x000000252fae9220 */ /* 0x000fe20000410000 */
[----:B------:R-:W-:Y:S01]  /*54a0*/  @!P1 F2FP.PACK_AB R171, R172, R171 ;  /* 0x000000abacab923e */ /* 0x000fe200000000ff */
[----:B------:R-:W-:Y:S01]  /*54b0*/  @!P1 FMUL.FTZ R173, R49, R8 ;  /* 0x0000000831ad9220 */ /* 0x000fe20000410000 */
[----:B------:R-:W-:Y:S01]  /*54c0*/  @!P1 HADD2.F32 R36, -RZ, R36.H1_H1 ;  /* 0x30000024ff249230 */ /* 0x000fe20000004100 */
[C---:B------:R-:W-:Y:S01]  /*54d0*/  @!P1 FFMA.FTZ R174, R38.reuse, R48, -R174 ;  /* 0x0000003026ae9223 */ /* 0x040fe200000108ae */
[----:B------:R-:W-:Y:S01]  /*54e0*/  @!P1 MOV R29, R165 ;  /* 0x000000a5001d9202 */ /* 0x000fe20000000f00 */
[----:B------:R-:W-:Y:S01]  /*54f0*/  @!P1 FMUL.FTZ R7, R38, R37 ;  /* 0x0000002526079220 */ /* 0x000fe20000410000 */
[----:B------:R-:W-:Y:S01]  /*5500*/  @!P1 F2FP.PACK_AB R3, R4, R3 ;  /* 0x000000030403923e */ /* 0x000fe200000000ff */
[----:B------:R-:W-:Y:S01]  /*5510*/  @!P1 FFMA.FTZ R173, R36, R50, -R173 ;  /* 0x0000003224ad9223 */ /* 0x000fe200000108ad */
[----:B------:R-:W-:Y:S01]  /*5520*/  @!P1 F2FP.PACK_AB R5, R6, R5 ;  /* 0x000000050605923e */ /* 0x000fe200000000ff */
[----:B------:R-:W-:Y:S02]  /*5530*/  @!P1 FMUL.FTZ R8, R36, R8 ;  /* 0x0000000824089220 */ /* 0x000fe40000410000 */
[----:B------:R-:W-:Y:S01]  /*5540*/  @!P1 FFMA.FTZ R7, R47, R48, R7 ;  /* 0x000000302f079223 */ /* 0x000fe20000010007 */
[----:B------:R-:W-:Y:S01]  /*5550*/  @!P1 F2FP.PACK_AB R173, R173, R174 ;  /* 0x000000aeadad923e */ /* 0x000fe200000000ff */
[----:B------:R-:W-:Y:S01]  /*5560*/  @!P1 FFMA.FTZ R8, R49, R50, R8 ;  /* 0x0000003231089223 */ /* 0x000fe20000010008 */
[----:B------:R-:W-:Y:S01]  /*5570*/  @!P1 MOV R70, R5 ;  /* 0x0000000500469202 */ /* 0x000fe20000000f00 */
[----:B------:R-:W-:Y:S01]  /*5580*/  @!P1 IMAD.MOV.U32 R30, RZ, RZ, R171 ;  /* 0x000000ffff1e9224 */ /* 0x000fe200078e00ab */
[----:B------:R-:W-:Y:S01]  /*5590*/  @!P1 MOV R31, R173 ;  /* 0x000000ad001f9202 */ /* 0x000fe20000000f00 */
[----:B------:R-:W-:Y:S01]  /*55a0*/  @!P1 IMAD.MOV.U32 R69, RZ, RZ, R3 ;  /* 0x000000ffff459224 */ /* 0x000fe200078e0003 */
[----:B------:R-:W-:Y:S03]  /*55b0*/  @!P1 F2FP.PACK_AB R7, R8, R7 ;  /* 0x000000070807923e */ /* 0x000fe600000000ff */
[----:B------:R1:W-:Y:S01]  /*55c0*/  ST.E.128 [R166.64], R28 ;  /* 0x0000001ca6007985 */ /* 0x0003e2000c101d14 */
[----:B------:R-:W-:Y:S07]  /*55d0*/  @!P1 MOV R71, R7 ;  /* 0x0000000700479202 */ /* 0x000fee0000000f00 */
[----:B------:R1:W-:Y:S02]  /*55e0*/  @!P0 ST.E.128 [R168.64], R68 ;  /* 0x00000044a8008985 */ /* 0x0003e4000c101d14 */
.L_x_87:
[----:B------:R-:W-:Y:S05]  /*55f0*/  BSYNC B0 ;  /* 0x0000000000007941 */ /* 0x000fea0003800000 */
.L_x_86:
[----:B-----5:R2:W3:Y:S01]  /*5600*/  SHFL.IDX PT, R39, R141, 0x1, 0x181f ;  /* 0x00381f008d277f89 */ /* 0x0204e200000e0000 */
[----:B------:R-:W-:Y:S01]  /*5610*/  ISETP.GE.OR P0, PT, R126, R75, P5 ;  /* 0x0000004b7e00720c */ /* 0x000fe20002f06670 */
[----:B------:R-:W-:Y:S02]  /*5620*/  BSSY B0, `(.L_x_88) ;  /* 0x0000079000007945 */ /* 0x000fe40003800000 */
[----:B------:R2:W4:Y:S10]  /*5630*/  SHFL.IDX PT, R38, R162, 0x1, 0x181f ;  /* 0x00381f00a2267f89 */ /* 0x00053400000e0000 */
[----:B------:R-:W-:-:S05]  /*5640*/  @P0 BRA `(.L_x_89) ;  /* 0x0000076000000947 */ /* 0x000fca0003800000 */
[----:B------:R-:W-:Y:S01]  /*5650*/  MOV R2, UR24 ;  /* 0x0000001800027c02 */ /* 0x000fe20008000f00 */
[----:B-1----:R-:W1:Y:S01]  /*5660*/  LDS.128 R28, [R112+0x8100] ;  /* 0x00810000701c7984 */ /* 0x002e620000000c00 */
[C---:B----4-:R-:W-:Y:S01]  /*5670*/  LEA R48, P0, R127.reuse, R38, 0x1 ;  /* 0x000000267f307211 */ /* 0x050fe200078008ff */
[----:B------:R-:W-:Y:S01]  /*5680*/  @!P1 HADD2.F32 R42, -RZ, R63.H1_H1 ;  /* 0x3000003fff2a9230 */ /* 0x000fe20000004100 */
[----:B------:R-:W-:Y:S02]  /*5690*/  SEL R2, R2, UR17, !P6 ;  /* 0x0000001102027c07 */ /* 0x000fe4000f000000 */
[----:B---3--:R-:W-:Y:S02]  /*56a0*/  LEA.HI.X R49, R127, R39, R108, 0x1, P0 ;  /* 0x000000277f317211 */ /* 0x008fe400000f0c6c */
[----:B------:R-:W-:Y:S02]  /*56b0*/  SHF.R.S32.HI R0, RZ, 0x1f, R2 ;  /* 0x0000001fff007819 */ /* 0x000fe40000011402 */
[----:B------:R-:W-:Y:S02]  /*56c0*/  @!P1 SHF.R.U64 R5, R34, 0x10, R35 ;  /* 0x0000001022059819 */ /* 0x000fe40000001223 */
[----:B------:R-:W-:Y:S02]  /*56d0*/  LEA.HI R0, R0, R2, RZ, 0x4 ;  /* 0x0000000200007211 */ /* 0x000fe400078f20ff */
[--C-:B------:R-:W-:Y:S02]  /*56e0*/  @!P1 SHF.R.U64 R37, R64, 0x10, R65.reuse ;  /* 0x0000001040259819 */ /* 0x100fe40000001241 */
[----:B------:R-:W-:Y:S02]  /*56f0*/  LEA.HI.SX32 R3, R0, R128, 0x1c ;  /* 0x0000008000037211 */ /* 0x000fe400078fe2ff */
[----:B------:R-:W-:Y:S02]  /*5700*/  @!P1 SHF.R.U32.HI R36, RZ, 0x10, R65 ;  /* 0x00000010ff249819 */ /* 0x000fe40000011641 */
[----:B------:R-:W-:Y:S01]  /*5710*/  SHF.R.S32.HI R0, RZ, 0x1f, R3 ;  /* 0x0000001fff007819 */ /* 0x000fe20000011403 */
[----:B------:R-:W-:Y:S01]  /*5720*/  IMAD.SHL.U32 R2, R3, 0x8, RZ ;  /* 0x0000000803027824 */ /* 0x000fe200078e00ff */
[----:B------:R-:W-:Y:S01]  /*5730*/  @!P1 SHF.R.U32.HI R6, RZ, 0x10, R35 ;  /* 0x00000010ff069819 */ /* 0x000fe20000011623 */
[----:B------:R-:W-:Y:S01]  /*5740*/  @!P1 HADD2.F32 R35, -RZ, R37.H0_H0 ;  /* 0x20000025ff239230 */ /* 0x000fe20000004100 */
[----:B------:R-:W-:Y:S01]  /*5750*/  LEA.HI R0, R0, R3, RZ, 0x3 ;  /* 0x0000000300007211 */ /* 0x000fe200078f18ff */
[----:B------:R-:W-:Y:S01]  /*5760*/  @!P1 HADD2.F32 R36, -RZ, R36.H0_H0 ;  /* 0x20000024ff249230 */ /* 0x000fe20000004100 */
[----:B------:R-:W-:Y:S02]  /*5770*/  LOP3.LUT R3, R125, 0x38, R2, 0xf8, !PT ;  /* 0x000000387d037812 */ /* 0x000fe400078ef802 */
[----:B------:R-:W-:Y:S02]  /*5780*/  SHF.L.U32 R0, R0, 0xa, RZ ;  /* 0x0000000a00007819 */ /* 0x000fe400000006ff */
[----:B------:R-:W-:Y:S02]  /*5790*/  LOP3.LUT R3, R3, R123, RZ, 0x3c, !PT ;  /* 0x0000007b03037212 */ /* 0x000fe400078e3cff */
[----:B------:R-:W-:Y:S02]  /*57a0*/  LOP3.LUT R0, R0, 0x7fffe000, RZ, 0xc0, !PT ;  /* 0x7fffe00000007812 */ /* 0x000fe400078ec0ff */
[----:B------:R-:W-:Y:S02]  /*57b0*/  ISETP.GE.AND P0, PT, R2, c[0x0][0x1d4], PT ;  /* 0x0000750002007a0c */ /* 0x000fe40003f06270 */
[----:B------:R-:W-:Y:S02]  /*57c0*/  IADD3 R0, R3, R0, R124 ;  /* 0x0000000003007210 */ /* 0x000fe40007ffe07c */
[----:B------:R-:W-:Y:S02]  /*57d0*/  @!P1 SHF.R.U32.HI R3, RZ, 0x10, R33 ;  /* 0x00000010ff039819 */ /* 0x000fe40000011621 */
[----:B------:R-:W-:Y:S01]  /*57e0*/  @!P1 SHF.R.U32.HI R44, RZ, 0x10, R67 ;  /* 0x00000010ff2c9819 */ /* 0x000fe20000011643 */
[----:B------:R-:W-:Y:S01]  /*57f0*/  IMAD.SHL.U32 R68, R0, 0x2, RZ ;  /* 0x0000000200447824 */ /* 0x000fe200078e00ff */
[----:B-1----:R-:W-:Y:S02]  /*5800*/  @!P1 MOV R7, R28 ;  /* 0x0000001c00079202 */ /* 0x002fe40000000f00 */
[----:B------:R-:W-:Y:S01]  /*5810*/  @!P1 SHF.R.U64 R0, R32, 0x10, R33 ;  /* 0x0000001020009819 */ /* 0x000fe20000001221 */
[----:B------:R-:W-:Y:S01]  /*5820*/  @!P1 HADD2.F32 R33, -RZ, R72.H1_H1 ;  /* 0x30000048ff219230 */ /* 0x000fe20000004100 */
[----:B------:R-:W-:Y:S01]  /*5830*/  @!P1 SHF.R.U64 R40, R66, 0x10, R67 ;  /* 0x0000001042289819 */ /* 0x000fe20000001243 */
[----:B------:R-:W-:Y:S01]  /*5840*/  @!P0 IMAD.WIDE R64, R2, 0x2, R38 ;  /* 0x0000000202408825 */ /* 0x000fe200078e0226 */
[----:B------:R-:W1:Y:S01]  /*5850*/  LDS.128 R68, [R68+0x8100] ;  /* 0x0081000044447984 */ /* 0x000e620000000c00 */
[----:B------:R-:W-:Y:S02]  /*5860*/  @!P1 HADD2.F32 R2, -RZ, R27.H1_H1 ;  /* 0x3000001bff029230 */ /* 0x000fe40000004100 */
[--C-:B------:R-:W-:Y:S02]  /*5870*/  @!P1 HADD2.F32 R4, -RZ, R7.reuse.H0_H0 ;  /* 0x20000007ff049230 */ /* 0x100fe40000004100 */
[----:B------:R-:W-:Y:S02]  /*5880*/  @!P1 HADD2.F32 R7, -RZ, R7.H1_H1 ;  /* 0x30000007ff079230 */ /* 0x000fe40000004100 */
[----:B------:R-:W-:Y:S01]  /*5890*/  @!P1 HADD2.F32 R8, -RZ, R0.H0_H0 ;  /* 0x20000000ff089230 */ /* 0x000fe20000004100 */
[-C--:B------:R-:W-:Y:S01]  /*58a0*/  @!P1 FMUL.FTZ R0, R4, R2.reuse ;  /* 0x0000000204009220 */ /* 0x080fe20000410000 */
[----:B------:R-:W-:Y:S02]  /*58b0*/  @!P1 HADD2.F32 R44, -RZ, R44.H0_H0 ;  /* 0x2000002cff2c9230 */ /* 0x000fe40000004100 */
[----:B------:R-:W-:Y:S02]  /*58c0*/  @!P1 HADD2.F32 R38, -RZ, R63.H0_H0 ;  /* 0x2000003fff269230 */ /* 0x000fe40000004100 */
[----:B------:R-:W-:Y:S01]  /*58d0*/  @!P1 HADD2.F32 R40, -RZ, R40.H0_H0 ;  /* 0x20000028ff289230 */ /* 0x000fe20000004100 */
[----:B-1----:R-:W-:Y:S01]  /*58e0*/  @!P1 IMAD.MOV.U32 R34, RZ, RZ, R68 ;  /* 0x000000ffff229224 */ /* 0x002fe200078e0044 */
[----:B------:R-:W-:Y:S04]  /*58f0*/  @!P1 MOV R37, R71 ;  /* 0x0000004700259202 */ /* 0x000fe80000000f00 */
[--C-:B------:R-:W-:Y:S02]  /*5900*/  @!P1 HADD2.F32 R32, -RZ, R34.reuse.H0_H0 ;  /* 0x20000022ff209230 */ /* 0x100fe40000004100 */
[----:B------:R-:W-:Y:S02]  /*5910*/  @!P1 HADD2.F32 R34, -RZ, R34.H1_H1 ;  /* 0x30000022ff229230 */ /* 0x000fe40000004100 */
[--C-:B------:R-:W-:Y:S01]  /*5920*/  @!P1 HADD2.F32 R41, -RZ, R37.reuse.H0_H0 ;  /* 0x20000025ff299230 */ /* 0x100fe20000004100 */
[----:B------:R-:W-:Y:S01]  /*5930*/  @!P1 FMUL.FTZ R45, R32, R2 ;  /* 0x00000002202d9220 */ /* 0x000fe20000410000 */
[----:B------:R-:W-:Y:S01]  /*5940*/  @!P1 HADD2.F32 R43, -RZ, R37.H1_H1 ;  /* 0x30000025ff2b9230 */ /* 0x000fe20000004100 */
[-C--:B------:R-:W-:Y:S02]  /*5950*/  @!P1 FMUL.FTZ R46, R34, R8.reuse ;  /* 0x00000008222e9220 */ /* 0x080fe40000410000 */
[----:B------:R-:W-:Y:S01]  /*5960*/  @!P1 FFMA.FTZ R0, R32, R33, R0 ;  /* 0x0000002120009223 */ /* 0x000fe20000010000 */
[----:B------:R-:W-:Y:S01]  /*5970*/  @!P1 MOV R32, R69 ;  /* 0x0000004500209202 */ /* 0x000fe20000000f00 */
[C---:B------:R-:W-:Y:S01]  /*5980*/  @!P1 FMUL.FTZ R2, R7.reuse, R8 ;  /* 0x0000000807029220 */ /* 0x040fe20000410000 */
[----:B------:R-:W-:Y:S01]  /*5990*/  @!P1 HADD2.F32 R8, -RZ, R27.H0_H0 ;  /* 0x2000001bff089230 */ /* 0x000fe20000004100 */
[----:B------:R-:W-:Y:S02]  /*59a0*/  @!P1 FFMA.FTZ R46, R7, R35, -R46 ;  /* 0x00000023072e9223 */ /* 0x000fe4000001082e */
[----:B------:R-:W-:Y:S02]  /*59b0*/  @!P1 IMAD.MOV.U32 R7, RZ, RZ, R29 ;  /* 0x000000ffff079224 */ /* 0x000fe400078e001d */
[----:B------:R-:W-:Y:S01]  /*59c0*/  @!P1 FFMA.FTZ R45, R4, R33, -R45 ;  /* 0x00000021042d9223 */ /* 0x000fe2000001082d */
[--C-:B------:R-:W-:Y:S01]  /*59d0*/  @!P1 HADD2.F32 R33, -RZ, R32.reuse.H0_H0 ;  /* 0x20000020ff219230 */ /* 0x100fe20000004100 */
[----:B------:R-:W-:Y:S01]  /*59e0*/  @!P1 FFMA.FTZ R2, R34, R35, R2 ;  /* 0x0000002322029223 */ /* 0x000fe20000010002 */
[----:B------:R-:W-:Y:S01]  /*59f0*/  @!P1 HADD2.F32 R35, -RZ, R32.H1_H1 ;  /* 0x30000020ff239230 */ /* 0x000fe20000004100 */
[----:B------:R-:W-:Y:S01]  /*5a00*/  @!P1 IMAD.MOV.U32 R32, RZ, RZ, R31 ;  /* 0x000000ffff209224 */ /* 0x000fe200078e001f */
[----:B------:R-:W-:Y:S01]  /*5a10*/  @!P1 HADD2.F32 R4, -RZ, R3.H0_H0 ;  /* 0x20000003ff049230 */ /* 0x000fe20000004100 */
[----:B------:R-:W-:Y:S01]  /*5a20*/  @!P1 FMUL.FTZ R47, R33, R8 ;  /* 0x00000008212f9220 */ /* 0x000fe20000410000 */
[--C-:B------:R-:W-:Y:S01]  /*5a30*/  @!P1 HADD2.F32 R27, -RZ, R7.reuse.H0_H0 ;  /* 0x20000007ff1b9230 */ /* 0x100fe20000004100 */
[----:B------:R-:W-:Y:S01]  /*5a40*/  @!P1 F2FP.PACK_AB R45, R46, R45 ;  /* 0x0000002d2e2d923e */ /* 0x000fe200000000ff */
[----:B------:R-:W-:Y:S01]  /*5a50*/  @!P1 HADD2.F32 R7, -RZ, R7.H1_H1 ;  /* 0x30000007ff079230 */ /* 0x000fe20000004100 */
[----:B------:R-:W-:Y:S01]  /*5a60*/  @!P1 FMUL.FTZ R50, R35, R4 ;  /* 0x0000000423329220 */ /* 0x000fe20000410000 */
[----:B------:R-:W-:Y:S01]  /*5a70*/  @!P1 HADD2.F32 R34, -RZ, R72.H0_H0 ;  /* 0x20000048ff229230 */ /* 0x000fe20000004100 */
[----:B------:R-:W-:Y:S01]  /*5a80*/  @!P1 FMUL.FTZ R3, R27, R8 ;  /* 0x000000081b039220 */ /* 0x000fe20000410000 */
[----:B------:R-:W-:Y:S01]  /*5a90*/  @!P1 MOV R28, R45 ;  /* 0x0000002d001c9202 */ /* 0x000fe20000000f00 */
[C---:B------:R-:W-:Y:S01]  /*5aa0*/  @!P1 FMUL.FTZ R4, R7.reuse, R4 ;  /* 0x0000000407049220 */ /* 0x040fe20000410000 */
[----:B------:R-:W-:Y:S01]  /*5ab0*/  @!P1 F2FP.PACK_AB R0, R2, R0 ;  /* 0x000000000200923e */ /* 0x000fe200000000ff */
[----:B------:R-:W-:Y:S01]  /*5ac0*/  @!P1 FFMA.FTZ R50, R7, R36, -R50 ;  /* 0x0000002407329223 */ /* 0x000fe20000010832 */
[----:B------:R-:W-:Y:S01]  /*5ad0*/  @!P1 HADD2.F32 R7, -RZ, R26.H1_H1 ;  /* 0x3000001aff079230 */ /* 0x000fe20000004100 */
        /* <DEDUP_REMOVED lines=10> */
[----:B------:R-:W-:Y:S01]  /*5b80*/  @!P1 FFMA.FTZ R66, R27, R42, -R66 ;  /* 0x0000002a1b429223 */ /* 0x000fe20000010842 */
[----:B------:R-:W-:Y:S01]  /*5b90*/  @!P1 HADD2.F32 R27, -RZ, R26.H0_H0 ;  /* 0x2000001aff1b9230 */ /* 0x000fe20000004100 */
[----:B------:R-:W-:Y:S01]  /*5ba0*/  @!P1 IMAD.MOV.U32 R26, RZ, RZ, R30 ;  /* 0x000000ffff1a9224 */ /* 0x000fe200078e001e */
[----:B------:R-:W-:Y:S01]  /*5bb0*/  @!P1 F2FP.PACK_AB R47, R50, R47 ;  /* 0x0000002f322f923e */ /* 0x000fe200000000ff */
[C---:B------:R-:W-:Y:S01]  /*5bc0*/  @!P1 FMUL.FTZ R8, R6.reuse, R8 ;  /* 0x0000000806089220 */ /* 0x040fe20000410000 */
[--C-:B------:R-:W-:Y:S01]  /*5bd0*/  @!P1 HADD2.F32 R37, -RZ, R32.reuse.H0_H0 ;  /* 0x20000020ff259230 */ /* 0x100fe20000004100 */
[----:B------:R-:W-:Y:S01]  /*5be0*/  @!P1 FFMA.FTZ R67, R6, R44, -R67 ;  /* 0x0000002c06439223 */ /* 0x000fe20000010843 */
[----:B------:R-:W-:Y:S01]  /*5bf0*/  @!P1 HADD2.F32 R39, -RZ, R32.H1_H1 ;  /* 0x30000020ff279230 */ /* 0x000fe20000004100 */
[----:B------:R-:W-:Y:S01]  /*5c00*/  @!P1 FFMA.FTZ R4, R35, R36, R4 ;  /* 0x0000002423049223 */ /* 0x000fe20000010004 */
[----:B------:R-:W-:Y:S01]  /*5c10*/  @!P1 HADD2.F32 R6, -RZ, R5.H0_H0 ;  /* 0x20000005ff069230 */ /* 0x000fe20000004100 */
[----:B------:R-:W-:Y:S01]  /*5c20*/  @!P1 FMUL.FTZ R72, R37, R27 ;  /* 0x0000001b25489220 */ /* 0x000fe20000410000 */
[--C-:B------:R-:W-:Y:S01]  /*5c30*/  @!P1 HADD2.F32 R32, -RZ, R26.reuse.H0_H0 ;  /* 0x2000001aff209230 */ /* 0x100fe20000004100 */
[----:B------:R-:W-:Y:S01]  /*5c40*/  @!P1 MOV R29, R47 ;  /* 0x0000002f001d9202 */ /* 0x000fe20000000f00 */
[----:B------:R-:W-:Y:S01]  /*5c50*/  @!P1 HADD2.F32 R26, -RZ, R26.H1_H1 ;  /* 0x3000001aff1a9230 */ /* 0x000fe20000004100 */
[----:B------:R-:W-:Y:S01]  /*5c60*/  @!P1 FMUL.FTZ R63, R39, R6 ;  /* 0x00000006273f9220 */ /* 0x000fe20000410000 */
[----:B------:R-:W-:Y:S01]  /*5c70*/  @!P1 F2FP.PACK_AB R66, R67, R66 ;  /* 0x000000424342923e */ /* 0x000fe200000000ff */
[----:B------:R-:W-:Y:S01]  /*5c80*/  @!P1 FMUL.FTZ R5, R32, R27 ;  /* 0x0000001b20059220 */ /* 0x000fe20000410000 */
[----:B------:R-:W-:Y:S01]  /*5c90*/  @!P1 F2FP.PACK_AB R3, R4, R3 ;  /* 0x000000030403923e */ /* 0x000fe200000000ff */
[----:B------:R-:W-:Y:S01]  /*5ca0*/  @!P1 FFMA.FTZ R72, R32, R38, -R72 ;  /* 0x0000002620489223 */ /* 0x000fe20000010848 */
[----:B------:R-:W-:Y:S01]  /*5cb0*/  @!P1 MOV R31, R66 ;  /* 0x00000042001f9202 */ /* 0x000fe20000000f00 */
[C---:B------:R-:W-:Y:S02]  /*5cc0*/  @!P1 FFMA.FTZ R63, R26.reuse, R40, -R63 ;  /* 0x000000281a3f9223 */ /* 0x040fe4000001083f */
[----:B------:R-:W-:Y:S02]  /*5cd0*/  @!P1 FMUL.FTZ R6, R26, R6 ;  /* 0x000000061a069220 */ /* 0x000fe40000410000 */
[----:B------:R-:W-:Y:S01]  /*5ce0*/  @!P1 FFMA.FTZ R5, R37, R38, R5 ;  /* 0x0000002625059223 */ /* 0x000fe20000010005 */
[----:B------:R-:W-:Y:S01]  /*5cf0*/  @!P1 F2FP.PACK_AB R63, R63, R72 ;  /* 0x000000483f3f923e */ /* 0x000fe200000000ff */
[----:B------:R-:W-:Y:S02]  /*5d00*/  @!P1 FFMA.FTZ R6, R39, R40, R6 ;  /* 0x0000002827069223 */ /* 0x000fe40000010006 */
[----:B------:R-:W-:Y:S02]  /*5d10*/  @!P1 FFMA.FTZ R7, R41, R42, R7 ;  /* 0x0000002a29079223 */ /* 0x000fe40000010007 */
[----:B------:R-:W-:Y:S01]  /*5d20*/  @!P1 FFMA.FTZ R8, R43, R44, R8 ;  /* 0x0000002c2b089223 */ /* 0x000fe20000010008 */
[----:B------:R-:W-:Y:S01]  /*5d30*/  @!P1 F2FP.PACK_AB R5, R6, R5 ;  /* 0x000000050605923e */ /* 0x000fe200000000ff */
[----:B------:R-:W-:Y:S02]  /*5d40*/  @!P1 IMAD.MOV.U32 R30, RZ, RZ, R63 ;  /* 0x000000ffff1e9224 */ /* 0x000fe400078e003f */
[----:B------:R-:W-:Y:S01]  /*5d50*/  @!P1 IMAD.MOV.U32 R69, RZ, RZ, R3 ;  /* 0x000000ffff459224 */ /* 0x000fe200078e0003 */
[----:B------:R-:W-:Y:S02]  /*5d60*/  @!P1 F2FP.PACK_AB R7, R8, R7 ;  /* 0x000000070807923e */ /* 0x000fe400000000ff */
[----:B------:R1:W-:Y:S01]  /*5d70*/  ST.E.128 [R48.64], R28 ;  /* 0x0000001c30007985 */ /* 0x0003e2000c101d14 */
[----:B------:R-:W-:Y:S02]  /*5d80*/  @!P1 MOV R70, R5 ;  /* 0x0000000500469202 */ /* 0x000fe40000000f00 */
[----:B------:R-:W-:Y:S05]  /*5d90*/  @!P1 MOV R71, R7 ;  /* 0x0000000700479202 */ /* 0x000fea0000000f00 */
[----:B------:R1:W-:Y:S02]  /*5da0*/  @!P0 ST.E.128 [R64.64], R68 ;  /* 0x0000004440008985 */ /* 0x0003e4000c101d14 */
.L_x_89:
[----:B------:R-:W-:Y:S05]  /*5db0*/  BSYNC B0 ;  /* 0x0000000000007941 */ /* 0x000fea0003800000 */
.L_x_88:
[----:B-1----:R1:W2:Y:S01]  /*5dc0*/  SHFL.IDX PT, R49, R141, 0x2, 0x181f ;  /* 0x00581f008d317f89 */ /* 0x0022a200000e0000 */
[----:B------:R-:W-:Y:S01]  /*5dd0*/  ISETP.GE.OR P0, PT, R122, R75, P5 ;  /* 0x0000004b7a00720c */ /* 0x000fe20002f06670 */
[----:B------:R-:W-:Y:S02]  /*5de0*/  BSSY B0, `(.L_x_90) ;  /* 0x0000079000007945 */ /* 0x000fe40003800000 */
[----:B------:R1:W4:Y:S10]  /*5df0*/  SHFL.IDX PT, R48, R162, 0x2, 0x181f ;  /* 0x00581f00a2307f89 */ /* 0x00033400000e0000 */
[----:B------:R-:W-:-:S05]  /*5e00*/  @P0 BRA `(.L_x_91) ;  /* 0x0000076000000947 */ /* 0x000fca0003800000 */
[----:B------:R-:W-:Y:S01]  /*5e10*/  MOV R2, UR24 ;  /* 0x0000001800027c02 */ /* 0x000fe20008000f00 */
[----:B------:R-:W5:Y:S01]  /*5e20*/  LDS.128 R28, [R111+0x8100] ;  /* 0x008100006f1c7984 */ /* 0x000f620000000c00 */
[C---:B----4-:R-:W-:Y:S01]  /*5e30*/  LEA R44, P0, R127.reuse, R48, 0x1 ;  /* 0x000000307f2c7211 */ /* 0x050fe200078008ff */
[--C-:B------:R-:W-:Y:S01]  /*5e40*/  @!P1 HADD2.F32 R36, -RZ, R61.reuse.H1_H1 ;  /* 0x3000003dff249230 */ /* 0x100fe20000004100 */
[----:B------:R-:W-:Y:S01]  /*5e50*/  SEL R2, R2, UR17, !P6 ;  /* 0x0000001102027c07 */ /* 0x000fe2000f000000 */
[----:B------:R-:W-:Y:S01]  /*5e60*/  @!P1 HADD2.F32 R32, -RZ, R61.H0_H0 ;  /* 0x2000003dff209230 */ /* 0x000fe20000004100 */
[----:B--2---:R-:W-:Y:S02]  /*5e70*/  LEA.HI.X R45, R127, R49, R108, 0x1, P0 ;  /* 0x000000317f2d7211 */ /* 0x004fe400000f0c6c */
[----:B------:R-:W-:Y:S02]  /*5e80*/  SHF.R.S32.HI R0, RZ, 0x1f, R2 ;  /* 0x0000001fff007819 */ /* 0x000fe40000011402 */
[----:B------:R-:W-:Y:S02]  /*5e90*/  @!P1 SHF.R.U64 R5, R22, 0x10, R23 ;  /* 0x0000001016059819 */ /* 0x000fe40000001217 */
[----:B------:R-:W-:Y:S02]  /*5ea0*/  LEA.HI R0, R0, R2, RZ, 0x4 ;  /* 0x0000000200007211 */ /* 0x000fe400078f20ff */
[----:B------:R-:W-:Y:S02]  /*5eb0*/  @!P1 SHF.R.U64 R26, R56, 0x10, R57 ;  /* 0x00000010381a9819 */ /* 0x000fe40000001239 */
[----:B------:R-:W-:Y:S02]  /*5ec0*/  LEA.HI.SX32 R3, R0, R128, 0x1c ;  /* 0x0000008000037211 */ /* 0x000fe400078fe2ff */
[----:B------:R-:W-:Y:S01]  /*5ed0*/  @!P1 SHF.R.U32.HI R6, RZ, 0x10, R23 ;  /* 0x00000010ff069819 */ /* 0x000fe20000011617 */
[----:B------:R-:W-:Y:S01]  /*5ee0*/  @!P1 HADD2.F32 R23, -RZ, R26.H0_H0 ;  /* 0x2000001aff179230 */ /* 0x000fe20000004100 */
[----:B------:R-:W-:Y:S01]  /*5ef0*/  SHF.R.S32.HI R0, RZ, 0x1f, R3 ;  /* 0x0000001fff007819 */ /* 0x000fe20000011403 */
[----:B------:R-:W-:Y:S01]  /*5f00*/  IMAD.SHL.U32 R2, R3, 0x8, RZ ;  /* 0x0000000803027824 */ /* 0x000fe200078e00ff */
[----:B------:R-:W-:Y:S02]  /*5f10*/  @!P1 SHF.R.U32.HI R27, RZ, 0x10, R57 ;  /* 0x00000010ff1b9819 */ /* 0x000fe40000011639 */
[----:B------:R-:W-:Y:S02]  /*5f20*/  LEA.HI R0, R0, R3, RZ, 0x3 ;  /* 0x0000000300007211 */ /* 0x000fe400078f18ff */
[----:B------:R-:W-:Y:S01]  /*5f30*/  LOP3.LUT R3, R121, 0x38, R2, 0xf8, !PT ;  /* 0x0000003879037812 */ /* 0x000fe200078ef802 */
[----:B------:R-:W-:Y:S01]  /*5f40*/  @!P1 HADD2.F32 R27, -RZ, R27.H0_H0 ;  /* 0x2000001bff1b9230 */ /* 0x000fe20000004100 */
        /* <DEDUP_REMOVED lines=8> */
[----:B-----5:R-:W-:Y:S02]  /*5fd0*/  @!P1 MOV R7, R28 ;  /* 0x0000001c00079202 */ /* 0x020fe40000000f00 */
[----:B------:R-:W-:Y:S01]  /*5fe0*/  @!P1 SHF.R.U64 R0, R20, 0x10, R21 ;  /* 0x0000001014009819 */ /* 0x000fe20000001215 */
[----:B------:R-:W-:Y:S01]  /*5ff0*/  @!P1 HADD2.F32 R21, -RZ, R62.H1_H1 ;  /* 0x3000003eff159230 */ /* 0x000fe20000004100 */
[----:B------:R-:W-:Y:S01]  /*6000*/  @!P1 SHF.R.U64 R34, R58, 0x10, R59 ;  /* 0x000000103a229819 */ /* 0x000fe2000000123b */
[----:B------:R-:W-:Y:S01]  /*6010*/  @!P0 IMAD.WIDE R48, R2, 0x2, R48 ;  /* 0x0000000202308825 */ /* 0x000fe200078e0230 */
[----:B------:R-:W2:Y:S01]  /*6020*/  LDS.128 R40, [R40+0x8100] ;  /* 0x0081000028287984 */ /* 0x000ea20000000c00 */
[----:B------:R-:W-:Y:S02]  /*6030*/  @!P1 HADD2.F32 R2, -RZ, R25.H1_H1 ;  /* 0x30000019ff029230 */ /* 0x000fe40000004100 */
[--C-:B------:R-:W-:Y:S02]  /*6040*/  @!P1 HADD2.F32 R4, -RZ, R7.reuse.H0_H0 ;  /* 0x20000007ff049230 */ /* 0x100fe40000004100 */
[----:B------:R-:W-:Y:S02]  /*6050*/  @!P1 HADD2.F32 R7, -RZ, R7.H1_H1 ;  /* 0x30000007ff079230 */ /* 0x000fe40000004100 */
[----:B------:R-:W-:Y:S01]  /*6060*/  @!P1 HADD2.F32 R8, -RZ, R0.H0_H0 ;  /* 0x20000000ff089230 */ /* 0x000fe20000004100 */
[-C--:B------:R-:W-:Y:S01]  /*6070*/  @!P1 FMUL.FTZ R0, R4, R2.reuse ;  /* 0x0000000204009220 */ /* 0x080fe20000410000 */
[----:B------:R-:W-:Y:S02]  /*6080*/  @!P1 HADD2.F32 R38, -RZ, R38.H0_H0 ;  /* 0x20000026ff269230 */ /* 0x000fe40000004100 */
[----:B------:R-:W-:Y:S01]  /*6090*/  @!P1 HADD2.F32 R34, -RZ, R34.H0_H0 ;  /* 0x20000022ff229230 */ /* 0x000fe20000004100 */
[----:B--2---:R-:W-:Y:S05]  /*60a0*/  @!P1 IMAD.MOV.U32 R22, RZ, RZ, R40 ;  /* 0x000000ffff169224 */ /* 0x004fea00078e0028 */
[--C-:B------:R-:W-:Y:S02]  /*60b0*/  @!P1 HADD2.F32 R20, -RZ, R22.reuse.H0_H0 ;  /* 0x20000016ff149230 */ /* 0x100fe40000004100 */
[----:B------:R-:W-:Y:S03]  /*60c0*/  @!P1 HADD2.F32 R22, -RZ, R22.H1_H1 ;  /* 0x30000016ff169230 */ /* 0x000fe60000004100 */
[----:B---3--:R-:W-:Y:S02]  /*60d0*/  @!P1 FMUL.FTZ R39, R20, R2 ;  /* 0x0000000214279220 */ /* 0x008fe40000410000 */
[-C--:B------:R-:W-:Y:S02]  /*60e0*/  @!P1 FMUL.FTZ R46, R22, R8.reuse ;  /* 0x00000008162e9220 */ /* 0x080fe40000410000 */
[-C--:B------:R-:W-:Y:S02]  /*60f0*/  @!P1 FFMA.FTZ R0, R20, R21.reuse, R0 ;  /* 0x0000001514009223 */ /* 0x080fe40000010000 */
[----:B------:R-:W-:Y:S01]  /*6100*/  @!P1 FFMA.FTZ R39, R4, R21, -R39 ;  /* 0x0000001504279223 */ /* 0x000fe20000010827 */
[----:B------:R-:W-:Y:S01]  /*6110*/  @!P1 MOV R21, R41 ;  /* 0x0000002900159202 */ /* 0x000fe20000000f00 */
[C---:B------:R-:W-:Y:S01]  /*6120*/  @!P1 FMUL.FTZ R2, R7.reuse, R8 ;  /* 0x0000000807029220 */ /* 0x040fe20000410000 */
[----:B------:R-:W-:Y:S01]  /*6130*/  @!P1 HADD2.F32 R4, -RZ, R3.H0_H0 ;  /* 0x20000003ff049230 */ /* 0x000fe20000004100 */
[-C--:B------:R-:W-:Y:S01]  /*6140*/  @!P1 FFMA.FTZ R46, R7, R23.reuse, -R46 ;  /* 0x00000017072e9223 */ /* 0x080fe2000001082e */
[----:B------:R-:W-:Y:S01]  /*6150*/  @!P1 HADD2.F32 R8, -RZ, R25.H0_H0 ;  /* 0x20000019ff089230 */ /* 0x000fe20000004100 */
[----:B------:R-:W-:Y:S01]  /*6160*/  @!P1 IMAD.MOV.U32 R7, RZ, RZ, R29 ;  /* 0x000000ffff079224 */ /* 0x000fe200078e001d */
[--C-:B------:R-:W-:Y:S01]  /*6170*/  @!P1 HADD2.F32 R26, -RZ, R21.reuse.H1_H1 ;  /* 0x30000015ff1a9230 */ /* 0x100fe20000004100 */
[----:B------:R-:W-:Y:S01]  /*6180*/  @!P1 FFMA.FTZ R2, R22, R23, R2 ;  /* 0x0000001716029223 */ /* 0x000fe20000010002 */
[----:B------:R-:W-:Y:S01]  /*6190*/  @!P1 MOV R22, R43 ;  /* 0x0000002b00169202 */ /* 0x000fe20000000f00 */
[----:B------:R-:W-:Y:S01]  /*61a0*/  @!P1 HADD2.F32 R23, -RZ, R21.H0_H0 ;  /* 0x20000015ff179230 */ /* 0x000fe20000004100 */
[----:B------:R-:W-:Y:S01]  /*61b0*/  @!P1 IMAD.MOV.U32 R21, RZ, RZ, R31 ;  /* 0x000000ffff159224 */ /* 0x000fe200078e001f */
[--C-:B------:R-:W-:Y:S01]  /*61c0*/  @!P1 HADD2.F32 R20, -RZ, R7.reuse.H0_H0 ;  /* 0x20000007ff149230 */ /* 0x100fe20000004100 */
[----:B------:R-:W-:Y:S01]  /*61d0*/  @!P1 FMUL.FTZ R50, R26, R4 ;  /* 0x000000041a329220 */ /* 0x000fe20000410000 */
[----:B------:R-:W-:Y:S01]  /*61e0*/  @!P1 HADD2.F32 R7, -RZ, R7.H1_H1 ;  /* 0x30000007ff079230 */ /* 0x000fe20000004100 */
[-C--:B------:R-:W-:Y:S01]  /*61f0*/  @!P1 FMUL.FTZ R47, R23, R8.reuse ;  /* 0x00000008172f9220 */ /* 0x080fe20000410000 */
[----:B------:R-:W-:Y:S01]  /*6200*/  @!P1 HADD2.F32 R25, -RZ, R62.H0_H0 ;  /* 0x2000003eff199230 */ /* 0x000fe20000004100 */
[----:B------:R-:W-:Y:S01]  /*6210*/  @!P1 FMUL.FTZ R3, R20, R8 ;  /* 0x0000000814039220 */ /* 0x000fe20000410000 */
[----:B------:R-:W-:Y:S01]  /*6220*/  @!P1 F2FP.PACK_AB R39, R46, R39 ;  /* 0x000000272e27923e */ /* 0x000fe200000000ff */
[C---:B------:R-:W-:Y:S01]  /*6230*/  @!P1 FMUL.FTZ R4, R7.reuse, R4 ;  /* 0x0000000407049220 */ /* 0x040fe20000410000 */
[----:B------:R-:W-:Y:S01]  /*6240*/  @!P1 F2FP.PACK_AB R0, R2, R0 ;  /* 0x000000000200923e */ /* 0x000fe200000000ff */
[----:B------:R-:W-:Y:S01]  /*6250*/  @!P1 FFMA.FTZ R50, R7, R27, -R50 ;  /* 0x0000001b07329223 */ /* 0x000fe20000010832 */
[----:B------:R-:W-:Y:S01]  /*6260*/  @!P1 HADD2.F32 R35, -RZ, R22.H0_H0 ;  /* 0x20000016ff239230 */ /* 0x000fe20000004100 */
[-C--:B------:R-:W-:Y:S01]  /*6270*/  @!P1 FFMA.FTZ R47, R20, R25.reuse, -R47 ;  /* 0x00000019142f9223 */ /* 0x080fe2000001082f */
[----:B------:R-:W-:Y:S01]  /*6280*/  @!P1 HADD2.F32 R7, -RZ, R24.H1_H1 ;  /* 0x30000018ff079230 */ /* 0x000fe20000004100 */
[----:B------:R-:W-:Y:S01]  /*6290*/  @!P1 FFMA.FTZ R3, R23, R25, R3 ;  /* 0x0000001917039223 */ /* 0x000fe20000010003 */
        /* <DEDUP_REMOVED lines=8> */
[----:B------:R-:W-:Y:S01]  /*6320*/  @!P1 MOV R28, R39 ;  /* 0x00000027001c9202 */ /* 0x000fe20000000f00 */
[C---:B------:R-:W-:Y:S01]  /*6330*/  @!P1 FMUL.FTZ R7, R20.reuse, R7 ;  /* 0x0000000714079220 */ /* 0x040fe20000410000 */
[----:B------:R-:W-:Y:S01]  /*6340*/  @!P1 MOV R40, R0 ;  /* 0x0000000000289202 */ /* 0x000fe20000000f00 */
[----:B------:R-:W-:Y:S01]  /*6350*/  @!P1 FFMA.FTZ R56, R20, R36, -R56 ;  /* 0x0000002414389223 */ /* 0x000fe20000010838 */
[----:B------:R-:W-:Y:S01]  /*6360*/  @!P1 F2FP.PACK_AB R47, R50, R47 ;  /* 0x0000002f322f923e */ /* 0x000fe200000000ff */
[----:B------:R-:W-:Y:S01]  /*6370*/  @!P1 IMAD.MOV.U32 R20, RZ, RZ, R30 ;  /* 0x000000ffff149224 */ /* 0x000fe200078e001e */
[----:B------:R-:W-:Y:S01]  /*6380*/  @!P1 F2FP.PACK_AB R3, R4, R3 ;  /* 0x000000030403923e */ /* 0x000fe200000000ff */
[C---:B------:R-:W-:Y:S01]  /*6390*/  @!P1 FMUL.FTZ R8, R6.reuse, R8 ;  /* 0x0000000806089220 */ /* 0x040fe20000410000 */
[----:B------:R-:W-:Y:S01]  /*63a0*/  @!P1 MOV R29, R47 ;  /* 0x0000002f001d9202 */ /* 0x000fe20000000f00 */
[----:B------:R-:W-:Y:S01]  /*63b0*/  @!P1 FFMA.FTZ R57, R6, R38, -R57 ;  /* 0x0000002606399223 */ /* 0x000fe20000010839 */
[----:B------:R-:W-:Y:S01]  /*63c0*/  @!P1 HADD2.F32 R33, -RZ, R22.H1_H1 ;  /* 0x30000016ff219230 */ /* 0x000fe20000004100 */
[----:B------:R-:W-:Y:S01]  /*63d0*/  @!P1 IMAD.MOV.U32 R41, RZ, RZ, R3 ;  /* 0x000000ffff299224 */ /* 0x000fe200078e0003 */
[----:B------:R-:W-:Y:S02]  /*63e0*/  @!P1 HADD2.F32 R21, -RZ, R24.H0_H0 ;  /* 0x20000018ff159230 */ /* 0x000fe40000004100 */
[----:B------:R-:W-:Y:S01]  /*63f0*/  @!P1 HADD2.F32 R24, -RZ, R22.H0_H0 ;  /* 0x20000016ff189230 */ /* 0x000fe20000004100 */
[----:B------:R-:W-:Y:S01]  /*6400*/  @!P1 F2FP.PACK_AB R56, R57, R56 ;  /* 0x000000383938923e */ /* 0x000fe200000000ff */
[----:B------:R-:W-:Y:S02]  /*6410*/  @!P1 HADD2.F32 R6, -RZ, R5.H0_H0 ;  /* 0x20000005ff069230 */ /* 0x000fe40000004100 */
[--C-:B------:R-:W-:Y:S01]  /*6420*/  @!P1 HADD2.F32 R22, -RZ, R20.reuse.H0_H0 ;  /* 0x20000014ff169230 */ /* 0x100fe20000004100 */
[-C--:B------:R-:W-:Y:S01]  /*6430*/  @!P1 FMUL.FTZ R59, R24, R21.reuse ;  /* 0x00000015183b9220 */ /* 0x080fe20000410000 */
[----:B------:R-:W-:Y:S01]  /*6440*/  @!P1 HADD2.F32 R20, -RZ, R20.H1_H1 ;  /* 0x30000014ff149230 */ /* 0x000fe20000004100 */
[C---:B------:R-:W-:Y:S01]  /*6450*/  @!P1 FMUL.FTZ R58, R33.reuse, R6 ;  /* 0x00000006213a9220 */ /* 0x040fe20000410000 */
[----:B------:R-:W-:Y:S01]  /*6460*/  @!P1 MOV R31, R56 ;  /* 0x00000038001f9202 */ /* 0x000fe20000000f00 */
[C---:B------:R-:W-:Y:S02]  /*6470*/  @!P1 FMUL.FTZ R5, R22.reuse, R21 ;  /* 0x0000001516059220 */ /* 0x040fe40000410000 */
[----:B------:R-:W-:Y:S02]  /*6480*/  @!P1 FFMA.FTZ R59, R22, R32, -R59 ;  /* 0x00000020163b9223 */ /* 0x000fe4000001083b */
        /* <DEDUP_REMOVED lines=8> */
[----:B------:R-:W-:Y:S03]  /*6510*/  @!P1 IMAD.MOV.U32 R30, RZ, RZ, R58 ;  /* 0x000000ffff1e9224 */ /* 0x000fe600078e003a */
[----:B------:R-:W-:Y:S02]  /*6520*/  @!P1 F2FP.PACK_AB R7, R8, R7 ;  /* 0x000000070807923e */ /* 0x000fe400000000ff */
[----:B------:R2:W-:Y:S01]  /*6530*/  ST.E.128 [R44.64], R28 ;  /* 0x0000001c2c007985 */ /* 0x0005e2000c101d14 */
[----:B------:R-:W-:Y:S02]  /*6540*/  @!P1 MOV R42, R5 ;  /* 0x00000005002a9202 */ /* 0x000fe40000000f00 */
[----:B------:R-:W-:Y:S05]  /*6550*/  @!P1 MOV R43, R7 ;  /* 0x00000007002b9202 */ /* 0x000fea0000000f00 */
[----:B------:R2:W-:Y:S02]  /*6560*/  @!P0 ST.E.128 [R48.64], R40 ;  /* 0x0000002830008985 */ /* 0x0005e4000c101d14 */
.L_x_91:
[----:B------:R-:W-:Y:S05]  /*6570*/  BSYNC B0 ;  /* 0x0000000000007941 */ /* 0x000fea0003800000 */
.L_x_90:
[----:B--2---:R2:W1:Y:S01]  /*6580*/  SHFL.IDX PT, R45, R141, 0x3, 0x181f ;  /* 0x00781f008d2d7f89 */ /* 0x00446200000e0000 */
[----:B------:R-:W-:Y:S03]  /*6590*/  ISETP.GE.OR P0, PT, R118, R75, P5 ;  /* 0x0000004b7600720c */ /* 0x000fe60002f06670 */
[----:B------:R2:W4:Y:S10]  /*65a0*/  SHFL.IDX PT, R44, R162, 0x3, 0x181f ;  /* 0x00781f00a22c7f89 */ /* 0x00053400000e0000 */
[----:B------:R-:W-:-:S05]  /*65b0*/  @P0 BRA `(.L_x_83) ;  /* 0x00000bb000000947 */ /* 0x000fca0003800000 */
[----:B------:R-:W-:Y:S01]  /*65c0*/  MOV R2, UR24 ;  /* 0x0000001800027c02 */ /* 0x000fe20008000f00 */
[----:B------:R-:W5:Y:S01]  /*65d0*/  LDS.128 R20, [R110+0x8100] ;  /* 0x008100006e147984 */ /* 0x000f620000000c00 */
[--C-:B------:R-:W-:Y:S01]  /*65e0*/  @!P1 SHF.R.U64 R6, R18, 0x10, R19.reuse ;  /* 0x0000001012069819 */ /* 0x100fe20000001213 */
[--C-:B------:R-:W-:Y:S01]  /*65f0*/  @!P1 HADD2.F32 R3, -RZ, R15.reuse.H1_H1 ;  /* 0x3000000fff039230 */ /* 0x100fe20000004100 */
[----:B------:R-:W-:Y:S01]  /*6600*/  SEL R2, R2, UR17, !P6 ;  /* 0x0000001102027c07 */ /* 0x000fe2000f000000 */
[----:B------:R-:W-:Y:S01]  /*6610*/  @!P1 HADD2.F32 R27, -RZ, R60.H1_H1 ;  /* 0x3000003cff1b9230 */ /* 0x000fe20000004100 */
[C---:B----4-:R-:W-:Y:S01]  /*6620*/  LEA R48, P0, R127.reuse, R44, 0x1 ;  /* 0x0000002c7f307211 */ /* 0x050fe200078008ff */
[----:B------:R-:W-:Y:S01]  /*6630*/  @!P1 HADD2.F32 R8, -RZ, R15.H0_H0 ;  /* 0x2000000fff089230 */ /* 0x000fe20000004100 */
[----:B------:R-:W-:Y:S01]  /*6640*/  SHF.R.S32.HI R0, RZ, 0x1f, R2 ;  /* 0x0000001fff007819 */ /* 0x000fe20000011402 */
[--C-:B------:R-:W-:Y:S01]  /*6650*/  @!P1 HADD2.F32 R35, -RZ, R51.reuse.H1_H1 ;  /* 0x30000033ff239230 */ /* 0x100fe20000004100 */
[----:B-1----:R-:W-:Y:S01]  /*6660*/  LEA.HI.X R49, R127, R45, R108, 0x1, P0 ;  /* 0x0000002d7f317211 */ /* 0x002fe200000f0c6c */
[----:B------:R-:W-:Y:S01]  /*6670*/  @!P1 HADD2.F32 R31, -RZ, R51.H0_H0 ;  /* 0x20000033ff1f9230 */ /* 0x000fe20000004100 */
[----:B------:R-:W-:Y:S01]  /*6680*/  LEA.HI R2, R0, R2, RZ, 0x4 ;  /* 0x0000000200027211 */ /* 0x000fe200078f20ff */
[----:B------:R-:W-:Y:S01]  /*6690*/  @!P1 HADD2.F32 R6, -RZ, R6.H0_H0 ;  /* 0x20000006ff069230 */ /* 0x000fe20000004100 */
[----:B------:R-:W-:Y:S01]  /*66a0*/  @!P1 SHF.R.U32.HI R5, RZ, 0x10, R19 ;  /* 0x00000010ff059819 */ /* 0x000fe20000011613 */
[----:B------:R-:W-:Y:S01]  /*66b0*/  @!P1 HADD2.F32 R19, -RZ, R60.H0_H0 ;  /* 0x2000003cff139230 */ /* 0x000fe20000004100 */
[----:B------:R-:W-:Y:S02]  /*66c0*/  LEA.HI.SX32 R2, R2, R128, 0x1c ;  /* 0x0000008002027211 */ /* 0x000fe400078fe2ff */
[--C-:B------:R-:W-:Y:S02]  /*66d0*/  @!P1 SHF.R.U32.HI R29, RZ, 0x10, R53.reuse ;  /* 0x00000010ff1d9819 */ /* 0x100fe40000011635 */
[----:B------:R-:W-:Y:S01]  /*66e0*/  SHF.R.S32.HI R0, RZ, 0x1f, R2 ;  /* 0x0000001fff007819 */ /* 0x000fe20000011402 */
[----:B---3--:R-:W-:Y:S01]  /*66f0*/  IMAD.SHL.U32 R39, R2, 0x8, RZ ;  /* 0x0000000802277824 */ /* 0x008fe200078e00ff */
        /* <DEDUP_REMOVED lines=8> */
[--C-:B------:R-:W-:Y:S02]  /*6780*/  @!P1 SHF.R.U64 R33, R54, 0x10, R55.reuse ;  /* 0x0000001036219819 */ /* 0x100fe40000001237 */
[----:B------:R-:W-:Y:S02]  /*6790*/  IADD3 R0, R2, R0, R116 ;  /* 0x0000000002007210 */ /* 0x000fe40007ffe074 */
[----:B------:R-:W-:Y:S01]  /*67a0*/  @!P1 SHF.R.U32.HI R37, RZ, 0x10, R55 ;  /* 0x00000010ff259819 */ /* 0x000fe20000011637 */
[----:B------:R-:W-:Y:S01]  /*67b0*/  @!P1 HADD2.F32 R33, -RZ, R33.H0_H0 ;  /* 0x20000021ff219230 */ /* 0x000fe20000004100 */
[--C-:B------:R-:W-:Y:S01]  /*67c0*/  @!P1 SHF.R.U64 R2, R16, 0x10, R17.reuse ;  /* 0x0000001010029819 */ /* 0x100fe20000001211 */
[----:B------:R-:W-:Y:S01]  /*67d0*/  IMAD.SHL.U32 R40, R0, 0x2, RZ ;  /* 0x0000000200287824 */ /* 0x000fe200078e00ff */
[----:B------:R-:W-:Y:S01]  /*67e0*/  @!P1 SHF.R.U32.HI R0, RZ, 0x10, R17 ;  /* 0x00000010ff009819 */ /* 0x000fe20000011611 */
[----:B-----5:R-:W-:Y:S01]  /*67f0*/  @!P1 IMAD.MOV.U32 R4, RZ, RZ, R21 ;  /* 0x000000ffff049224 */ /* 0x020fe200078e0015 */
[----:B------:R-:W-:Y:S01]  /*6800*/  @!P1 HADD2.F32 R37, -RZ, R37.H0_H0 ;  /* 0x20000025ff259230 */ /* 0x000fe20000004100 */
[----:B------:R-:W-:Y:S01]  /*6810*/  ISETP.GE.AND P0, PT, R39, c[0x0][0x1d4], PT ;  /* 0x0000750027007a0c */ /* 0x000fe20003f06270 */
[----:B------:R-:W-:Y:S01]  /*6820*/  @!P1 HADD2.F32 R2, -RZ, R2.H0_H0 ;  /* 0x20000002ff029230 */ /* 0x000fe20000004100 */
[----:B------:R-:W1:Y:S01]  /*6830*/  LDS.128 R40, [R40+0x8100] ;  /* 0x0081000028287984 */ /* 0x000e620000000c00 */
[----:B------:R-:W-:Y:S02]  /*6840*/  @!P1 HADD2.F32 R7, -RZ, R4.H0_H0 ;  /* 0x20000004ff079230 */ /* 0x000fe40000004100 */
[----:B------:R-:W-:Y:S01]  /*6850*/  @!P1 HADD2.F32 R0, -RZ, R0.H0_H0 ;  /* 0x20000000ff009230 */ /* 0x000fe20000004100 */
[----:B-1----:R-:W-:Y:S01]  /*6860*/  @!P1 IMAD.MOV.U32 R38, RZ, RZ, R42 ;  /* 0x000000ffff269224 */ /* 0x002fe200078e002a */
[----:B------:R-:W-:Y:S02]  /*6870*/  @!P1 MOV R16, R41 ;  /* 0x0000002900109202 */ /* 0x000fe40000000f00 */
[----:B------:R-:W-:Y:S02]  /*6880*/  @!P1 MOV R17, R40 ;  /* 0x0000002800119202 */ /* 0x000fe40000000f00 */
[----:B------:R-:W-:Y:S01]  /*6890*/  @!P1 HADD2.F32 R30, -RZ, R38.H0_H0 ;  /* 0x20000026ff1e9230 */ /* 0x000fe20000004100 */
[----:B------:R-:W-:Y:S01]  /*68a0*/  @!P1 MOV R32, R43 ;  /* 0x0000002b00209202 */ /* 0x000fe20000000f00 */
[--C-:B------:R-:W-:Y:S02]  /*68b0*/  @!P1 HADD2.F32 R26, -RZ, R16.reuse.H0_H0 ;  /* 0x20000010ff1a9230 */ /* 0x100fe40000004100 */
[--C-:B------:R-:W-:Y:S02]  /*68c0*/  @!P1 HADD2.F32 R18, -RZ, R17.reuse.H0_H0 ;  /* 0x20000011ff129230 */ /* 0x100fe40000004100 */
[----:B------:R-:W-:Y:S01]  /*68d0*/  @!P1 HADD2.F32 R28, -RZ, R16.H1_H1 ;  /* 0x30000010ff1c9230 */ /* 0x000fe20000004100 */
[-C--:B------:R-:W-:Y:S01]  /*68e0*/  @!P1 FMUL.FTZ R46, R26, R3.reuse ;  /* 0x000000031a2e9220 */ /* 0x080fe20000410000 */
[----:B------:R-:W-:Y:S01]  /*68f0*/  @!P1 HADD2.F32 R16, -RZ, R4.H1_H1 ;  /* 0x30000004ff109230 */ /* 0x000fe20000004100 */
[C---:B------:R-:W-:Y:S01]  /*6900*/  @!P1 FMUL.FTZ R3, R7.reuse, R3 ;  /* 0x0000000307039220 */ /* 0x040fe20000410000 */
[----:B------:R-:W-:Y:S01]  /*6910*/  @!P1 HADD2.F32 R24, -RZ, R17.H1_H1 ;  /* 0x30000011ff189230 */ /* 0x000fe20000004100 */
[----:B------:R-:W-:Y:S01]  /*6920*/  @!P1 FFMA.FTZ R46, R7, R27, -R46 ;  /* 0x0000001b072e9223 */ /* 0x000fe2000001082e */
[--C-:B------:R-:W-:Y:S01]  /*6930*/  @!P1 HADD2.F32 R34, -RZ, R32.reuse.H0_H0 ;  /* 0x20000020ff229230 */ /* 0x100fe20000004100 */
[----:B------:R-:W-:Y:S01]  /*6940*/  @!P1 IMAD.MOV.U32 R7, RZ, RZ, R20 ;  /* 0x000000ffff079224 */ /* 0x000fe200078e0014 */
[----:B------:R-:W-:Y:S01]  /*6950*/  @!P1 HADD2.F32 R36, -RZ, R32.H1_H1 ;  /* 0x30000020ff249230 */ /* 0x000fe20000004100 */
[----:B------:R-:W-:Y:S01]  /*6960*/  @!P1 FMUL.FTZ R50, R18, R8 ;  /* 0x0000000812329220 */ /* 0x000fe20000410000 */
[----:B------:R-:W-:Y:S01]  /*6970*/  @!P1 HADD2.F32 R32, -RZ, R38.H1_H1 ;  /* 0x30000026ff209230 */ /* 0x000fe20000004100 */
[-C--:B------:R-:W-:Y:S01]  /*6980*/  @!P1 FMUL.FTZ R47, R28, R0.reuse ;  /* 0x000000001c2f9220 */ /* 0x080fe20000410000 */
[--C-:B------:R-:W-:Y:S01]  /*6990*/  @!P1 HADD2.F32 R15, -RZ, R7.reuse.H0_H0 ;  /* 0x20000007ff0f9230 */ /* 0x100fe20000004100 */
[C---:B------:R-:W-:Y:S01]  /*69a0*/  @!P1 FMUL.FTZ R4, R16.reuse, R0 ;  /* 0x0000000010049220 */ /* 0x040fe20000410000 */
[----:B------:R-:W-:Y:S01]  /*69b0*/  @!P1 HADD2.F32 R7, -RZ, R7.H1_H1 ;  /* 0x30000007ff079230 */ /* 0x000fe20000004100 */
[----:B------:R-:W-:Y:S02]  /*69c0*/  @!P1 FFMA.FTZ R47, R16, R29, -R47 ;  /* 0x0000001d102f9223 */ /* 0x000fe4000001082f */
[C---:B------:R-:W-:Y:S01]  /*69d0*/  @!P1 FMUL.FTZ R0, R15.reuse, R8 ;  /* 0x000000080f009220 */ /* 0x040fe20000410000 */
[--C-:B------:R-:W-:Y:S01]  /*69e0*/  @!P1 HADD2.F32 R8, -RZ, R14.reuse.H1_H1 ;  /* 0x3000000eff089230 */ /* 0x100fe20000004100 */
[----:B------:R-:W-:Y:S01]  /*69f0*/  @!P1 FFMA.FTZ R50, R15, R19, -R50 ;  /* 0x000000130f329223 */ /* 0x000fe20000010832 */
[----:B------:R-:W-:Y:S01]  /*6a00*/  @!P1 F2FP.PACK_AB R46, R47, R46 ;  /* 0x0000002e2f2e923e */ /* 0x000fe200000000ff */
[----:B------:R-:W-:Y:S01]  /*6a10*/  @!P1 IMAD.MOV.U32 R15, RZ, RZ, R23 ;  /* 0x000000ffff0f9224 */ /* 0x000fe200078e0017 */
[----:B------:R-:W-:Y:S01]  /*6a20*/  @!P1 HADD2.F32 R14, -RZ, R14.H0_H0 ;  /* 0x2000000eff0e9230 */ /* 0x000fe20000004100 */
[----:B------:R-:W-:Y:S01]  /*6a30*/  @!P1 FMUL.FTZ R52, R24, R2 ;  /* 0x0000000218349220 */ /* 0x000fe20000410000 */
[----:B------:R-:W-:Y:S01]  /*6a40*/  @!P1 MOV R21, R46 ;  /* 0x0000002e00159202 */ /* 0x000fe20000000f00 */
[----:B------:R-:W-:Y:S01]  /*6a50*/  @!P1 FMUL.FTZ R53, R34, R8 ;  /* 0x0000000822359220 */ /* 0x000fe20000410000 */
[--C-:B------:R-:W-:Y:S01]  /*6a60*/  @!P1 HADD2.F32 R16, -RZ, R15.reuse.H0_H0 ;  /* 0x2000000fff109230 */ /* 0x100fe20000004100 */
[C---:B------:R-:W-:Y:S01]  /*6a70*/  @!P1 FMUL.FTZ R2, R7.reuse, R2 ;  /* 0x0000000207029220 */ /* 0x040fe20000410000 */
[----:B------:R-:W-:Y:S01]  /*6a80*/  @!P1 HADD2.F32 R15, -RZ, R15.H1_H1 ;  /* 0x3000000fff0f9230 */ /* 0x000fe20000004100 */
[----:B------:R-:W-:Y:S02]  /*6a90*/  @!P1 FFMA.FTZ R52, R7, R25, -R52 ;  /* 0x0000001907349223 */ /* 0x000fe40000010834 */
[C---:B------:R-:W-:Y:S01]  /*6aa0*/  @!P1 FMUL.FTZ R7, R16.reuse, R8 ;  /* 0x0000000810079220 */ /* 0x040fe20000410000 */
[----:B------:R-:W-:Y:S01]  /*6ab0*/  @!P1 HADD2.F32 R8, -RZ, R5.H0_H0 ;  /* 0x20000005ff089230 */ /* 0x000fe20000004100 */
[----:B------:R-:W-:Y:S01]  /*6ac0*/  @!P1 FFMA.FTZ R53, R16, R35, -R53 ;  /* 0x0000002310359223 */ /* 0x000fe20000010835 */
[----:B------:R-:W-:Y:S01]  /*6ad0*/  @!P1 MOV R5, R22 ;  /* 0x0000001600059202 */ /* 0x000fe20000000f00 */
[----:B------:R-:W-:Y:S01]  /*6ae0*/  @!P1 FMUL.FTZ R51, R30, R14 ;  /* 0x0000000e1e339220 */ /* 0x000fe20000410000 */
[----:B------:R-:W-:Y:S01]  /*6af0*/  @!P1 F2FP.PACK_AB R50, R52, R50 ;  /* 0x000000323432923e */ /* 0x000fe200000000ff */
[----:B------:R-:W-:Y:S02]  /*6b00*/  @!P1 FMUL.FTZ R38, R32, R6 ;  /* 0x0000000620269220 */ /* 0x000fe40000410000 */
[----:B------:R-:W-:Y:S01]  /*6b10*/  @!P1 FFMA.FTZ R0, R18, R19, R0 ;  /* 0x0000001312009223 */ /* 0x000fe20000010000 */
[--C-:B------:R-:W-:Y:S01]  /*6b20*/  @!P1 HADD2.F32 R17, -RZ, R5.reuse.H0_H0 ;  /* 0x20000005ff119230 */ /* 0x100fe20000004100 */
[----:B------:R-:W-:Y:S01]  /*6b30*/  @!P1 FFMA.FTZ R2, R24, R25, R2 ;  /* 0x0000001918029223 */ /* 0x000fe20000010002 */
[----:B------:R-:W-:Y:S01]  /*6b40*/  @!P1 HADD2.F32 R16, -RZ, R5.H1_H1 ;  /* 0x30000005ff109230 */ /* 0x000fe20000004100 */
[----:B------:R-:W-:Y:S01]  /*6b50*/  @!P1 FFMA.FTZ R3, R26, R27, R3 ;  /* 0x0000001b1a039223 */ /* 0x000fe20000010003 */
[----:B------:R-:W-:Y:S01]  /*6b60*/  @!P1 MOV R20, R50 ;  /* 0x0000003200149202 */ /* 0x000fe20000000f00 */
[C---:B------:R-:W-:Y:S01]  /*6b70*/  @!P1 FMUL.FTZ R5, R17.reuse, R14 ;  /* 0x0000000e11059220 */ /* 0x040fe20000410000 */
[----:B------:R-:W-:Y:S01]  /*6b80*/  @!P1 F2FP.PACK_AB R0, R2, R0 ;  /* 0x000000000200923e */ /* 0x000fe200000000ff */
[----:B------:R-:W-:Y:S02]  /*6b90*/  @!P1 FMUL.FTZ R14, R36, R8 ;  /* 0x00000008240e9220 */ /* 0x000fe40000410000 */
[----:B------:R-:W-:Y:S01]  /*6ba0*/  @!P1 FFMA.FTZ R17, R17, R31, -R51 ;  /* 0x0000001f11119223 */ /* 0x000fe20000010833 */
[----:B------:R-:W-:Y:S01]  /*6bb0*/  @!P1 MOV R40, R0 ;  /* 0x0000000000289202 */ /* 0x000fe20000000f00 */
[C---:B------:R-:W-:Y:S02]  /*6bc0*/  @!P1 FFMA.FTZ R38, R16.reuse, R33, -R38 ;  /* 0x0000002110269223 */ /* 0x040fe40000010826 */
[C---:B------:R-:W-:Y:S02]  /*6bd0*/  @!P1 FFMA.FTZ R14, R15.reuse, R37, -R14 ;  /* 0x000000250f0e9223 */ /* 0x040fe4000001080e */
[----:B------:R-:W-:Y:S01]  /*6be0*/  @!P1 FMUL.FTZ R6, R16, R6 ;  /* 0x0000000610069220 */ /* 0x000fe20000410000 */
[----:B------:R-:W-:Y:S01]  /*6bf0*/  @!P1 F2FP.PACK_AB R17, R38, R17 ;  /* 0x000000112611923e */ /* 0x000fe200000000ff */
[----:B------:R-:W-:Y:S01]  /*6c00*/  @!P1 FFMA.FTZ R4, R28, R29, R4 ;  /* 0x0000001d1c049223 */ /* 0x000fe20000010004 */
[----:B------:R-:W-:Y:S01]  /*6c10*/  @!P1 F2FP.PACK_AB R14, R14, R53 ;  /* 0x000000350e0e923e */ /* 0x000fe200000000ff */
[----:B------:R-:W-:Y:S02]  /*6c20*/  @!P1 FFMA.FTZ R5, R30, R31, R5 ;  /* 0x0000001f1e059223 */ /* 0x000fe40000010005 */
[----:B------:R-:W-:Y:S01]  /*6c30*/  @!P1 IMAD.MOV.U32 R22, RZ, RZ, R17 ;  /* 0x000000ffff169224 */ /* 0x000fe200078e0011 */
[----:B------:R-:W-:Y:S01]  /*6c40*/  @!P1 MOV R23, R14 ;  /* 0x0000000e00179202 */ /* 0x000fe20000000f00 */
[----:B------:R-:W-:Y:S01]  /*6c50*/  @!P1 FMUL.FTZ R8, R15, R8 ;  /* 0x000000080f089220 */ /* 0x000fe20000410000 */
[----:B------:R-:W-:Y:S01]  /*6c60*/  @!P1 F2FP.PACK_AB R3, R4, R3 ;  /* 0x000000030403923e */ /* 0x000fe200000000ff */
[----:B------:R-:W-:Y:S02]  /*6c70*/  @!P1 FFMA.FTZ R6, R32, R33, R6 ;  /* 0x0000002120069223 */ /* 0x000fe40000010006 */
[----:B------:R1:W-:Y:S01]  /*6c80*/  ST.E.128 [R48.64], R20 ;  /* 0x0000001430007985 */ /* 0x0003e2000c101d14 */
[----:B------:R-:W-:Y:S02]  /*6c90*/  @!P1 FFMA.FTZ R7, R34, R35, R7 ;  /* 0x0000002322079223 */ /* 0x000fe40000010007 */
[----:B------:R-:W-:Y:S01]  /*6ca0*/  @!P1 F2FP.PACK_AB R5, R6, R5 ;  /* 0x000000050605923e */ /* 0x000fe200000000ff */
[----:B------:R-:W-:Y:S02]  /*6cb0*/  @!P1 FFMA.FTZ R8, R36, R37, R8 ;  /* 0x0000002524089223 */ /* 0x000fe40000010008 */
[----:B------:R-:W-:Y:S01]  /*6cc0*/  @!P1 IMAD.MOV.U32 R41, RZ, RZ, R3 ;  /* 0x000000ffff299224 */ /* 0x000fe200078e0003 */
[----:B------:R-:W-:Y:S02]  /*6cd0*/  @!P1 MOV R42, R5 ;  /* 0x00000005002a9202 */ /* 0x000fe40000000f00 */
[----:B------:R-:W-:Y:S04]  /*6ce0*/  @!P1 F2FP.PACK_AB R7, R8, R7 ;  /* 0x000000070807923e */ /* 0x000fe800000000ff */
[----:B------:R-:W-:Y:S01]  /*6cf0*/  @!P1 MOV R43, R7 ;  /* 0x00000007002b9202 */ /* 0x000fe20000000f00 */
[----:B------:R-:W-:-:S05]  /*6d00*/  @P0 BRA `(.L_x_83) ;  /* 0x0000046000000947 */ /* 0x000fca0003800000 */
[C---:B------:R-:W-:Y:S04]  /*6d10*/  LEA R2, P0, R39.reuse, R44, 0x1 ;  /* 0x0000002c27027211 */ /* 0x040fe800078008ff */
[----:B------:R-:W-:Y:S05]  /*6d20*/  LEA.HI.X.SX32 R3, R39, R45, 0x1, P0 ;  /* 0x0000002d27037211 */ /* 0x000fea00000f0eff */
[----:B------:R3:W-:Y:S01]  /*6d30*/  ST.E.128 [R2.64], R40 ;  /* 0x0000002802007985 */ /* 0x0007e2000c101d14 */
[----:B------:R-:W-:-:S05]  /*6d40*/  BRA `(.L_x_83) ;  /* 0x0000042000007947 */ /* 0x000fca0003800000 */
.L_x_61:
[----:B------:R1:W2:Y:S01]  /*6d50*/  SHFL.IDX PT, R3, R141, RZ, 0x181f ;  /* 0x00181fff8d037589 */ /* 0x0002a200000e0000 */
[----:B------:R-:W-:Y:S01]  /*6d60*/  IADD3 R75, -R79, UR16, RZ ;  /* 0x000000104f4b7c10 */ /* 0x000fe2000fffe1ff */
[----:B------:R-:W-:Y:S02]  /*6d70*/  BSSY B0, `(.L_x_92) ;  /* 0x0000011000007945 */ /* 0x000fe40003800000 */
[----:B------:R1:W3:Y:S01]  /*6d80*/  SHFL.IDX PT, R2, R162, RZ, 0x181f ;  /* 0x00181fffa2027589 */ /* 0x0002e200000e0000 */
[----:B------:R-:W-:Y:S05]  /*6d90*/  IMNMX R75, R75, 0x80, PT ;  /* 0x000000804b4b7817 */ /* 0x000fea0003800200 */
[----:B------:R-:W-:Y:S05]  /*6da0*/  IMAD.IADD R0, R75, 0x1, -R137 ;  /* 0x000000014b007824 */ /* 0x000fea00078e0a89 */
[----:B------:R-:W-:Y:S11]  /*6db0*/  ISETP.GE.AND P0, PT, R0, 0x1, PT ;  /* 0x000000010000780c */ /* 0x000ff60003f06270 */
[----:B------:R-:W-:Y:S02]  /*6dc0*/  @!UPT UIADD3 URZ, URZ, URZ, URZ ;  /* 0x0000003f3f3ff290 */ /* 0x000fe4000fffe03f */
[----:B------:R-:W-:-:S05]  /*6dd0*/  @!P0 BRA `(.L_x_93) ;  /* 0x000000a000008947 */ /* 0x000fca0003800000 */
[----:B-123--:R-:W1:Y:S01]  /*6de0*/  @!P5 LDS.128 R4, [R132+0x8100] ;  /* 0x008100008404d984 */ /* 0x00ee620000000c00 */
[CC--:B------:R-:W-:Y:S04]  /*6df0*/  @!P5 LEA R14, P0, R10.reuse, R2.reuse, 0x1 ;  /* 0x000000020a0ed211 */ /* 0x0c0fe800078008ff */
[-C--:B------:R-:W-:Y:S02]  /*6e00*/  @!P5 LEA.HI.X R15, R10, R3.reuse, R11, 0x1, P0 ;  /* 0x000000030a0fd211 */ /* 0x080fe400000f0c0b */
[----:B------:R-:W-:Y:S11]  /*6e10*/  ISETP.GE.AND P0, PT, R136, c[0x0][0x1d4], PT ;  /* 0x0000750088007a0c */ /* 0x000ff60003f06270 */
[----:B------:R-:W-:Y:S02]  /*6e20*/  @!UPT UIADD3 URZ, URZ, URZ, URZ ;  /* 0x0000003f3f3ff290 */ /* 0x000fe4000fffe03f */
[C---:B------:R-:W-:Y:S04]  /*6e30*/  @!P0 LEA R2, P1, R129.reuse, R2, 0x1 ;  /* 0x0000000281028211 */ /* 0x040fe800078208ff */
[----:B------:R-:W-:Y:S01]  /*6e40*/  @!P0 LEA.HI.X R3, R129, R3, R109, 0x1, P1 ;  /* 0x0000000381038211 */ /* 0x000fe200008f0c6d */
[----:B-1----:R-:W-:Y:S04]  /*6e50*/  @!P5 ST.E.128 [R14.64], R4 ;  /* 0x000000040e00d985 */ /* 0x002fe8000c101d14 */
[----:B------:R-:W1:Y:S04]  /*6e60*/  @!P0 LDS.128 R4, [R132+0xc100] ;  /* 0x00c1000084048984 */ /* 0x000e680000000c00 */
[----:B-1----:R1:W-:Y:S02]  /*6e70*/  @!P0 ST.E.128 [R2.64], R4 ;  /* 0x0000000402008985 */ /* 0x0023e4000c101d14 */
.L_x_93:
[----:B-123--:R-:W-:Y:S05]  /*6e80*/  BSYNC B0 ;  /* 0x0000000000007941 */ /* 0x00efea0003800000 */
.L_x_92:
[----:B------:R1:W2:Y:S01]  /*6e90*/  SHFL.IDX PT, R3, R141, 0x1, 0x181f ;  /* 0x00381f008d037f89 */ /* 0x0002a200000e0000 */
[----:B------:R-:W-:Y:S01]  /*6ea0*/  ISETP.GE.AND P0, PT, R0, 0x21, PT ;  /* 0x000000210000780c */ /* 0x000fe20003f06270 */
[----:B------:R-:W-:Y:S02]  /*6eb0*/  BSSY B0, `(.L_x_94) ;  /* 0x000000d000007945 */ /* 0x000fe40003800000 */
[----:B------:R1:W3:Y:S10]  /*6ec0*/  SHFL.IDX PT, R2, R162, 0x1, 0x181f ;  /* 0x00381f00a2027f89 */ /* 0x0002f400000e0000 */
[----:B------:R-:W-:-:S05]  /*6ed0*/  @!P0 BRA `(.L_x_95) ;  /* 0x000000a000008947 */ /* 0x000fca0003800000 */
[----:B------:R-:W4:Y:S01]  /*6ee0*/  @!P5 LDS.128 R4, [R132+0x9100] ;  /* 0x009100008404d984 */ /* 0x000f220000000c00 */
[CC--:B---3--:R-:W-:Y:S04]  /*6ef0*/  @!P5 LEA R14, P0, R10.reuse, R2.reuse, 0x1 ;  /* 0x000000020a0ed211 */ /* 0x0c8fe800078008ff */
[-C--:B--2---:R-:W-:Y:S02]  /*6f00*/  @!P5 LEA.HI.X R15, R10, R3.reuse, R11, 0x1, P0 ;  /* 0x000000030a0fd211 */ /* 0x084fe400000f0c0b */
[----:B------:R-:W-:Y:S11]  /*6f10*/  ISETP.GE.AND P0, PT, R136, c[0x0][0x1d4], PT ;  /* 0x0000750088007a0c */ /* 0x000ff60003f06270 */
[----:B------:R-:W-:Y:S02]  /*6f20*/  @!UPT UIADD3 URZ, URZ, URZ, URZ ;  /* 0x0000003f3f3ff290 */ /* 0x000fe4000fffe03f */
[C---:B------:R-:W-:Y:S04]  /*6f30*/  @!P0 LEA R2, P1, R129.reuse, R2, 0x1 ;  /* 0x0000000281028211 */ /* 0x040fe800078208ff */
[----:B------:R-:W-:Y:S01]  /*6f40*/  @!P0 LEA.HI.X R3, R129, R3, R109, 0x1, P1 ;  /* 0x0000000381038211 */ /* 0x000fe200008f0c6d */
[----:B----4-:R-:W-:Y:S04]  /*6f50*/  @!P5 ST.E.128 [R14.64], R4 ;  /* 0x000000040e00d985 */ /* 0x010fe8000c101d14 */
[----:B------:R-:W2:Y:S04]  /*6f60*/  @!P0 LDS.128 R4, [R132+0xd100] ;  /* 0x00d1000084048984 */ /* 0x000ea80000000c00 */
[----:B--2---:R2:W-:Y:S02]  /*6f70*/  @!P0 ST.E.128 [R2.64], R4 ;  /* 0x0000000402008985 */ /* 0x0045e4000c101d14 */
.L_x_95:
[----:B------:R-:W-:Y:S05]  /*6f80*/  BSYNC B0 ;  /* 0x0000000000007941 */ /* 0x000fea0003800000 */
.L_x_94:
[----:B--2---:R2:W4:Y:S01]  /*6f90*/  SHFL.IDX PT, R3, R141, 0x2, 0x181f ;  /* 0x00581f008d037f89 */ /* 0x00452200000e0000 */
[----:B------:R-:W-:Y:S01]  /*6fa0*/  ISETP.GE.AND P0, PT, R0, 0x41, PT ;  /* 0x000000410000780c */ /* 0x000fe20003f06270 */
[----:B------:R-:W-:Y:S02]  /*6fb0*/  BSSY B0, `(.L_x_96) ;  /* 0x000000d000007945 */ /* 0x000fe40003800000 */
[----:B---3--:R2:W3:Y:S10]  /*6fc0*/  SHFL.IDX PT, R2, R162, 0x2, 0x181f ;  /* 0x00581f00a2027f89 */ /* 0x0084f400000e0000 */
[----:B------:R-:W-:-:S05]  /*6fd0*/  @!P0 BRA `(.L_x_97) ;  /* 0x000000a000008947 */ /* 0x000fca0003800000 */
[----:B------:R-:W5:Y:S01]  /*6fe0*/  @!P5 LDS.128 R4, [R132+0xa100] ;  /* 0x00a100008404d984 */ /* 0x000f620000000c00 */
[CC--:B---3--:R-:W-:Y:S04]  /*6ff0*/  @!P5 LEA R14, P0, R10.reuse, R2.reuse, 0x1 ;  /* 0x000000020a0ed211 */ /* 0x0c8fe800078008ff */
[-C--:B----4-:R-:W-:Y:S02]  /*7000*/  @!P5 LEA.HI.X R15, R10, R3.reuse, R11, 0x1, P0 ;  /* 0x000000030a0fd211 */ /* 0x090fe400000f0c0b */
[----:B------:R-:W-:Y:S11]  /*7010*/  ISETP.GE.AND P0, PT, R136, c[0x0][0x1d4], PT ;  /* 0x0000750088007a0c */ /* 0x000ff60003f06270 */
[----:B------:R-:W-:Y:S02]  /*7020*/  @!UPT UIADD3 URZ, URZ, URZ, URZ ;  /* 0x0000003f3f3ff290 */ /* 0x000fe4000fffe03f */
[C---:B------:R-:W-:Y:S04]  /*7030*/  @!P0 LEA R2, P1, R129.reuse, R2, 0x1 ;  /* 0x0000000281028211 */ /* 0x040fe800078208ff */
[----:B------:R-:W-:Y:S01]  /*7040*/  @!P0 LEA.HI.X R3, R129, R3, R109, 0x1, P1 ;  /* 0x0000000381038211 */ /* 0x000fe200008f0c6d */
[----:B-----5:R-:W-:Y:S04]  /*7050*/  @!P5 ST.E.128 [R14.64], R4 ;  /* 0x000000040e00d985 */ /* 0x020fe8000c101d14 */
[----:B------:R-:W3:Y:S04]  /*7060*/  @!P0 LDS.128 R4, [R132+0xe100] ;  /* 0x00e1000084048984 */ /* 0x000ee80000000c00 */
[----:B---3--:R3:W-:Y:S02]  /*7070*/  @!P0 ST.E.128 [R2.64], R4 ;  /* 0x0000000402008985 */ /* 0x0087e4000c101d14 */
.L_x_97:
[----:B------:R-:W-:Y:S05]  /*7080*/  BSYNC B0 ;  /* 0x0000000000007941 */ /* 0x000fea0003800000 */
.L_x_96:
[----:B-12---:R-:W1:Y:S01]  /*7090*/  SHFL.IDX PT, R141, R141, 0x3, 0x181f ;  /* 0x00781f008d8d7f89 */ /* 0x006e6200000e0000 */
[----:B------:R-:W-:Y:S03]  /*70a0*/  ISETP.GE.AND P0, PT, R0, 0x61, PT ;  /* 0x000000610000780c */ /* 0x000fe60003f06270 */
[----:B------:R-:W2:Y:S10]  /*70b0*/  SHFL.IDX PT, R162, R162, 0x3, 0x181f ;  /* 0x00781f00a2a27f89 */ /* 0x000eb400000e0000 */
[----:B------:R-:W-:-:S05]  /*70c0*/  @!P0 BRA `(.L_x_83) ;  /* 0x000000a000008947 */ /* 0x000fca0003800000 */
[----:B---3--:R-:W3:Y:S01]  /*70d0*/  @!P5 LDS.128 R4, [R132+0xb100] ;  /* 0x00b100008404d984 */ /* 0x008ee20000000c00 */
[CC--:B--2---:R-:W-:Y:S04]  /*70e0*/  @!P5 LEA R2, P0, R10.reuse, R162.reuse, 0x1 ;  /* 0x000000a20a02d211 */ /* 0x0c4fe800078008ff */
[-C--:B-1--4-:R-:W-:Y:S02]  /*70f0*/  @!P5 LEA.HI.X R3, R10, R141.reuse, R11, 0x1, P0 ;  /* 0x0000008d0a03d211 */ /* 0x092fe400000f0c0b */
[----:B------:R-:W-:Y:S11]  /*7100*/  ISETP.GE.AND P0, PT, R136, c[0x0][0x1d4], PT ;  /* 0x0000750088007a0c */ /* 0x000ff60003f06270 */
[----:B------:R-:W-:Y:S02]  /*7110*/  @!UPT UIADD3 URZ, URZ, URZ, URZ ;  /* 0x0000003f3f3ff290 */ /* 0x000fe4000fffe03f */
[C---:B------:R-:W-:Y:S04]  /*7120*/  @!P0 LEA R162, P1, R129.reuse, R162, 0x1 ;  /* 0x000000a281a28211 */ /* 0x040fe800078208ff */
[----:B------:R-:W-:Y:S01]  /*7130*/  @!P0 LEA.HI.X R163, R129, R141, R109, 0x1, P1 ;  /* 0x0000008d81a38211 */ /* 0x000fe200008f0c6d */
[----:B---3--:R-:W-:Y:S04]  /*7140*/  @!P5 ST.E.128 [R2.64], R4 ;  /* 0x000000040200d985 */ /* 0x008fe8000c101d14 */
[----:B------:R-:W1:Y:S04]  /*7150*/  @!P0 LDS.128 R4, [R132+0xf100] ;  /* 0x00f1000084048984 */ /* 0x000e680000000c00 */
[----:B-1----:R1:W-:Y:S02]  /*7160*/  @!P0 ST.E.128 [R162.64], R4 ;  /* 0x00000004a2008985 */ /* 0x0023e4000c101d14 */
.L_x_83:
[----:B------:R-:W-:Y:S05]  /*7170*/  BSYNC B2 ;  /* 0x0000000000027941 */ /* 0x000fea0003800000 */
.L_x_60:
[----:B------:R-:W-:Y:S01]  /*7180*/  IMAD.IADD R79, R83, 0x1, -R79 ;  /* 0x00000001534f7824 */ /* 0x000fe200078e0a4f */
[----:B------:R-:W-:Y:S01]  /*7190*/  LEA R14, P0, R131, R154, 0x7 ;  /* 0x0000009a830e7211 */ /* 0x000fe200078038ff */
[----:B------:R-:W-:Y:S01]  /*71a0*/  BSSY B0, `(.L_x_98) ;  /* 0x0000057000007945 */ /* 0x000fe20003800000 */
[----:B------:R-:W-:Y:S02]  /*71b0*/  ISETP.NE.AND P6, PT, R139, RZ, PT ;  /* 0x000000ff8b00720c */ /* 0x000fe40003fc5270 */
[C---:B------:R-:W-:Y:S02]  /*71c0*/  ISETP.GE.AND P2, PT, R79.reuse, 0x21, PT ;  /* 0x000000214f00780c */ /* 0x040fe40003f46270 */
[----:B------:R-:W-:Y:S02]  /*71d0*/  ISETP.GE.AND P1, PT, R79, 0x41, PT ;  /* 0x000000414f00780c */ /* 0x000fe40003f26270 */
[----:B------:R-:W-:Y:S02]  /*71e0*/  LEA.HI.X.SX32 R15, R131, R155, 0x7, P0 ;  /* 0x0000009b830f7211 */ /* 0x000fe400000f3eff */
[----:B------:R-:W-:Y:S07]  /*71f0*/  IADD3 R75, -R137, R75, RZ ;  /* 0x0000004b894b7210 */ /* 0x000fee0007ffe1ff */
[----:B-1----:R-:W-:Y:S01]  /*7200*/  @P2 IMAD.MOV.U32 R18, RZ, RZ, R146 ;  /* 0x000000ffff122224 */ /* 0x002fe200078e0092 */
[C---:B---3--:R-:W-:Y:S02]  /*7210*/  @P2 IADD3 R2, P0, R14.reuse, 0x20, RZ ;  /* 0x000000200e022810 */ /* 0x048fe40007f1e0ff */
[-C--:B------:R-:W-:Y:S03]  /*7220*/  @P2 MOV R19, R82.reuse ;  /* 0x0000005200132202 */ /* 0x080fe60000000f00 */
[----:B------:R-:W-:Y:S01]  /*7230*/  @P2 IMAD.X R0, RZ, RZ, R15, P0 ;  /* 0x000000ffff002224 */ /* 0x000fe200000e060f */
[----:B------:R-:W-:Y:S01]  /*7240*/  @P1 IADD3 R4, P0, R14, 0x40, RZ ;  /* 0x000000400e041810 */ /* 0x000fe20007f1e0ff */
[----:B------:R-:W-:Y:S03]  /*7250*/  @P2 IMAD.WIDE.U32 R18, R2, c[0x0][0x258], R18 ;  /* 0x0000960002122a25 */ /* 0x000fe600078e0012 */
[----:B----4-:R-:W-:Y:S01]  /*7260*/  @P1 IADD3.X R3, RZ, R15, RZ, P0, !PT ;  /* 0x0000000fff031210 */ /* 0x010fe200007fe4ff */
[----:B------:R-:W-:Y:S01]  /*7270*/  @P2 IMAD R0, R0, c[0x0][0x258], RZ ;  /* 0x0000960000002a24 */ /* 0x000fe200078e02ff */
[----:B------:R-:W-:Y:S03]  /*7280*/  ISETP.GE.AND P0, PT, R79, 0x61, PT ;  /* 0x000000614f00780c */ /* 0x000fe60003f06270 */
[----:B------:R-:W-:Y:S02]  /*7290*/  @P2 IMAD R0, R2, c[0x0][0x25c], R0 ;  /* 0x0000970002002a24 */ /* 0x000fe400078e0200 */
[----:B------:R-:W-:Y:S02]  /*72a0*/  @P1 IMAD R3, R3, c[0x0][0x258], RZ ;  /* 0x0000960003031a24 */ /* 0x000fe400078e02ff */
[----:B------:R-:W-:Y:S01]  /*72b0*/  @P2 IMAD.IADD R0, R19, 0x1, R0 ;  /* 0x0000000113002824 */ /* 0x000fe200078e0200 */
[-C--:B------:R-:W-:Y:S01]  /*72c0*/  @P1 MOV R19, R82.reuse ;  /* 0x0000005200131202 */ /* 0x080fe20000000f00 */
[----:B------:R-:W-:Y:S04]  /*72d0*/  @P1 IMAD R3, R4, c[0x0][0x25c], R3 ;  /* 0x0000970004031a24 */ /* 0x000fe800078e0203 */
[----:B------:R-:W-:Y:S05]  /*72e0*/  @P0 IADD3 R6, P3, R14, 0x60, RZ ;  /* 0x000000600e060810 */ /* 0x000fea0007f7e0ff */
[----:B------:R-:W-:Y:S01]  /*72f0*/  @P0 IMAD.X R5, RZ, RZ, R15, P3 ;  /* 0x000000ffff050224 */ /* 0x000fe200018e060f */
[----:B------:R-:W-:Y:S03]  /*7300*/  ISETP.GE.AND P3, PT, R79, 0x1, PT ;  /* 0x000000014f00780c */ /* 0x000fe60003f66270 */
[----:B------:R-:W-:Y:S04]  /*7310*/  @P0 IMAD R5, R5, c[0x0][0x258], RZ ;  /* 0x0000960005050a24 */ /* 0x000fe800078e02ff */
[----:B------:R-:W-:Y:S06]  /*7320*/  @P0 IMAD R5, R6, c[0x0][0x25c], R5 ;  /* 0x0000970006050a24 */ /* 0x000fec00078e0205 */
[----:B------:R-:W-:Y:S01]  /*7330*/  @P3 MOV R17, R82 ;  /* 0x0000005200113202 */ /* 0x000fe20000000f00 */
[----:B------:R-:W-:Y:S02]  /*7340*/  @P3 IMAD R7, R15, c[0x0][0x258], RZ ;  /* 0x000096000f073a24 */ /* 0x000fe400078e02ff */
[----:B------:R-:W-:Y:S02]  /*7350*/  @P3 IMAD.MOV.U32 R16, RZ, RZ, R146 ;  /* 0x000000ffff103224 */ /* 0x000fe400078e0092 */
[C---:B------:R-:W-:Y:S02]  /*7360*/  @P3 IMAD R7, R14.reuse, c[0x0][0x25c], R7 ;  /* 0x000097000e073a24 */ /* 0x040fe400078e0207 */
[----:B------:R-:W-:Y:S04]  /*7370*/  @P3 IMAD.WIDE.U32 R16, R14, c[0x0][0x258], R16 ;  /* 0x000096000e103a25 */ /* 0x000fe800078e0010 */
[----:B------:R-:W-:Y:S01]  /*7380*/  @P3 IMAD.IADD R7, R17, 0x1, R7 ;  /* 0x0000000111073824 */ /* 0x000fe200078e0207 */
[C---:B------:R-:W-:Y:S04]  /*7390*/  @P3 LEA R14, P4, R16.reuse, c[0x0][0x250], 0x1 ;  /* 0x00009400100e3a11 */ /* 0x040fe800078808ff */
[----:B------:R-:W-:Y:S02]  /*73a0*/  @P3 LEA.HI.X R15, R16, c[0x0][0x254], R7, 0x1, P4 ;  /* 0x00009500100f3a11 */ /* 0x000fe400020f0c07 */
[C---:B------:R-:W-:Y:S04]  /*73b0*/  @P2 LEA R16, P4, R18.reuse, c[0x0][0x250], 0x1 ;  /* 0x0000940012102a11 */ /* 0x040fe800078808ff */
[----:B------:R-:W-:Y:S01]  /*73c0*/  @P2 LEA.HI.X R17, R18, c[0x0][0x254], R0, 0x1, P4 ;  /* 0x0000950012112a11 */ /* 0x000fe200020f0c00 */
[----:B------:R-:W-:Y:S02]  /*73d0*/  @P1 IMAD.MOV.U32 R18, RZ, RZ, R146 ;  /* 0x000000ffff121224 */ /* 0x000fe400078e0092 */
[----:B------:R-:W-:Y:S02]  /*73e0*/  IMAD R0, R77, c[0x0][0x208], RZ ;  /* 0x000082004d007a24 */ /* 0x000fe400078e02ff */
[----:B------:R-:W-:Y:S04]  /*73f0*/  @P1 IMAD.WIDE.U32 R18, R4, c[0x0][0x258], R18 ;  /* 0x0000960004121a25 */ /* 0x000fe800078e0012 */
[----:B------:R-:W-:Y:S01]  /*7400*/  @P1 IMAD.IADD R3, R19, 0x1, R3 ;  /* 0x0000000113031824 */ /* 0x000fe200078e0203 */
[----:B------:R-:W-:Y:S01]  /*7410*/  @P1 LEA R2, P4, R18, c[0x0][0x250], 0x1 ;  /* 0x0000940012021a11 */ /* 0x000fe200078808ff */
[----:B------:R-:W-:Y:S02]  /*7420*/  @P0 IMAD.MOV.U32 R19, RZ, RZ, R82 ;  /* 0x000000ffff130224 */ /* 0x000fe400078e0052 */
[----:B------:R-:W-:Y:S01]  /*7430*/  IMAD R0, R78, c[0x0][0x20c], R0 ;  /* 0x000083004e007a24 */ /* 0x000fe200078e0200 */
[----:B------:R-:W-:Y:S02]  /*7440*/  @P1 LEA.HI.X R3, R18, c[0x0][0x254], R3, 0x1, P4 ;  /* 0x0000950012031a11 */ /* 0x000fe400020f0c03 */
[----:B------:R-:W-:Y:S05]  /*7450*/  @P0 MOV R18, R146 ;  /* 0x0000009200120202 */ /* 0x000fea0000000f00 */
[----:B------:R-:W-:Y:S05]  /*7460*/  @P0 IMAD.WIDE.U32 R18, R6, c[0x0][0x258], R18 ;  /* 0x0000960006120a25 */ /* 0x000fea00078e0012 */
[C---:B------:R-:W-:Y:S02]  /*7470*/  @P0 LEA R4, P4, R18.reuse, c[0x0][0x250], 0x1 ;  /* 0x0000940012040a11 */ /* 0x040fe400078808ff */
[----:B------:R-:W-:Y:S04]  /*7480*/  @P0 IADD3 R5, R19, R5, RZ ;  /* 0x0000000513050210 */ /* 0x000fe80007ffe0ff */
[----:B------:R-:W-:Y:S02]  /*7490*/  @P0 LEA.HI.X R5, R18, c[0x0][0x254], R5, 0x1, P4 ;  /* 0x0000950012050a11 */ /* 0x000fe400020f0c05 */
[----:B------:R-:W-:Y:S11]  /*74a0*/  ISETP.NE.AND P4, PT, R140, RZ, PT ;  /* 0x000000ff8c00720c */ /* 0x000ff60003f85270 */
[----:B------:R-:W-:Y:S02]  /*74b0*/  @!UPT UIADD3 URZ, URZ, URZ, URZ ;  /* 0x0000003f3f3ff290 */ /* 0x000fe4000fffe03f */
[----:B------:R-:W-:Y:S01]  /*74c0*/  @!PT LDS RZ, [RZ] ;  /* 0x00000000fffff984 */ /* 0x000fe20000000800 */
[----:B------:R-:W-:Y:S01]  /*74d0*/  @!PT LDS RZ, [RZ] ;  /* 0x00000000fffff984 */ /* 0x000fe20000000800 */
[----:B------:R-:W-:Y:S01]  /*74e0*/  @!PT LDS RZ, [RZ] ;  /* 0x00000000fffff984 */ /* 0x000fe20000000800 */
[----:B------:R1:W-:Y:S04]  /*74f0*/  @P3 LDGSTS.E.BYPASS.LTC128B.128 [R132+0x100], [R14.64], !P4 ;  /* 0x001000000e843fae */ /* 0x0003e8000e101d54 */
[----:B------:R1:W-:Y:S04]  /*7500*/  @P3 LDGSTS.E.BYPASS.LTC128B.128 [R132+0x4100], [R14.64+0x80], !P6 ;  /* 0x041000800e843fae */ /* 0x0003e8000f101d54 */
[----:B------:R1:W-:Y:S04]  /*7510*/  @P2 LDGSTS.E.BYPASS.LTC128B.128 [R132+0x1100], [R16.64], !P4 ;  /* 0x0110000010842fae */ /* 0x0003e8000e101d54 */
[----:B------:R1:W-:Y:S04]  /*7520*/  @P2 LDGSTS.E.BYPASS.LTC128B.128 [R132+0x5100], [R16.64+0x80], !P6 ;  /* 0x0510008010842fae */ /* 0x0003e8000f101d54 */
[----:B------:R3:W-:Y:S04]  /*7530*/  @P1 LDGSTS.E.BYPASS.LTC128B.128 [R132+0x2100], [R2.64], !P4 ;  /* 0x0210000002841fae */ /* 0x0007e8000e101d54 */
[----:B------:R3:W-:Y:S04]  /*7540*/  @P1 LDGSTS.E.BYPASS.LTC128B.128 [R132+0x6100], [R2.64+0x80], !P6 ;  /* 0x0610008002841fae */ /* 0x0007e8000f101d54 */
[----:B------:R4:W-:Y:S04]  /*7550*/  @P0 LDGSTS.E.BYPASS.LTC128B.128 [R132+0x3100], [R4.64], !P4 ;  /* 0x0310000004840fae */ /* 0x0009e8000e101d54 */
[----:B------:R4:W-:Y:S04]  /*7560*/  @P0 LDGSTS.E.BYPASS.LTC128B.128 [R132+0x7100], [R4.64+0x80], !P6 ;  /* 0x0710008004840fae */ /* 0x0009e8000f101d54 */
[----:B------:R-:W0:Y:S01]  /*7570*/  LDGDEPBAR ;  /* 0x00000000000079af */ /* 0x000e220000000000 */
[----:B---3--:R-:W-:Y:S04]  /*7580*/  IMAD.WIDE.U32 R2, R78, c[0x0][0x208], RZ ;  /* 0x000082004e027a25 */ /* 0x008fe800078e00ff */
[----:B------:R-:W-:Y:S02]  /*7590*/  IMAD.IADD R3, R3, 0x1, R0 ;  /* 0x0000000103037824 */ /* 0x000fe400078e0200 */
[----:B------:R-:W-:Y:S02]  /*75a0*/  IMAD R0, R76, c[0x0][0x218], RZ ;  /* 0x000086004c007a24 */ /* 0x000fe400078e02ff */
[----:B----4-:R-:W-:Y:S01]  /*75b0*/  IMAD.WIDE.U32 R4, R114, c[0x0][0x218], R2 ;  /* 0x0000860072047a25 */ /* 0x010fe200078e0002 */
[----:B------:R-:W-:Y:S04]  /*75c0*/  DEPBAR.LE SB0, 0x0 ;  /* 0x000080000000791a */ /* 0x000fe80000000000 */
[----:B------:R-:W-:Y:S01]  /*75d0*/  BAR.SYNC.DEFER_BLOCKING 0x0 ;  /* 0x0000000000007b1d */ /* 0x000fe20000010000 */
[----:B------:R-:W-:Y:S01]  /*75e0*/  IADD3 R3, P0, R4, UR34, RZ ;  /* 0x0000002204037c10 */ /* 0x000fe2000ff1e0ff */
[----:B------:R-:W-:Y:S05]  /*75f0*/  IMAD R0, R114, c[0x0][0x21c], R0 ;  /* 0x0000870072007a24 */ /* 0x000fea00078e0200 */
[----:B------:R-:W-:Y:S02]  /*7600*/  IADD3.X R0, R5, UR32, R0, P0, !PT ;  /* 0x0000002005007c10 */ /* 0x000fe400087fe400 */
[C---:B------:R-:W-:Y:S04]  /*7610*/  LEA R2, P0, R3.reuse, c[0x0][0x1f8], 0x1 ;  /* 0x00007e0003027a11 */ /* 0x040fe800078008ff */
[----:B------:R-:W-:Y:S02]  /*7620*/  LEA.HI.X R0, R3, c[0x0][0x1fc], R0, 0x1, P0 ;  /* 0x00007f0003007a11 */ /* 0x000fe400000f0c00 */
[----:B------:R1:W3:Y:S01]  /*7630*/  SHFL.IDX PT, R3, R2, RZ, 0x181f ;  /* 0x00181fff02037589 */ /* 0x0002e200000e0000 */
[----:B------:R-:W-:Y:S03]  /*7640*/  ISETP.GE.AND P0, PT, R75, 0x1, PT ;  /* 0x000000014b00780c */ /* 0x000fe60003f06270 */
[----:B------:R1:W4:Y:S10]  /*7650*/  SHFL.IDX PT, R4, R0, RZ, 0x181f ;  /* 0x00181fff00047589 */ /* 0x00033400000e0000 */
[----:B------:R-:W-:-:S05]  /*7660*/  @!P0 BRA `(.L_x_99) ;  /* 0x000000a000008947 */ /* 0x000fca0003800000 */
[CC--:B-1-3--:R-:W-:Y:S04]  /*7670*/  @!P5 LEA R16, P0, R10.reuse, R3.reuse, 0x1 ;  /* 0x000000030a10d211 */ /* 0x0cafe800078008ff */
[-C--:B----4-:R-:W-:Y:S02]  /*7680*/  @!P5 LEA.HI.X R17, R10, R4.reuse, R11, 0x1, P0 ;  /* 0x000000040a11d211 */ /* 0x090fe400000f0c0b */
[----:B------:R-:W-:Y:S11]  /*7690*/  ISETP.GE.AND P0, PT, R136, c[0x0][0x1d4], PT ;  /* 0x0000750088007a0c */ /* 0x000ff60003f06270 */
[----:B------:R-:W-:Y:S02]  /*76a0*/  @!UPT UIADD3 URZ, URZ, URZ, URZ ;  /* 0x0000003f3f3ff290 */ /* 0x000fe4000fffe03f */
[C---:B------:R-:W-:Y:S04]  /*76b0*/  @!P0 LEA R14, P1, R129.reuse, R3, 0x1 ;  /* 0x00000003810e8211 */ /* 0x040fe800078208ff */
[----:B------:R-:W-:Y:S02]  /*76c0*/  @!P0 LEA.HI.X R15, R129, R4, R109, 0x1, P1 ;  /* 0x00000004810f8211 */ /* 0x000fe400008f0c6d */
[----:B------:R-:W1:Y:S04]  /*76d0*/  @!P5 LDS.128 R4, [R132+0x100] ;  /* 0x000100008404d984 */ /* 0x000e680000000c00 */
[----:B-1----:R-:W-:Y:S04]  /*76e0*/  @!P5 ST.E.128 [R16.64], R4 ;  /* 0x000000041000d985 */ /* 0x002fe8000c101d14 */
[----:B------:R-:W1:Y:S04]  /*76f0*/  @!P0 LDS.128 R4, [R132+0x4100] ;  /* 0x0041000084048984 */ /* 0x000e680000000c00 */
[----:B-1----:R1:W-:Y:S02]  /*7700*/  @!P0 ST.E.128 [R14.64], R4 ;  /* 0x000000040e008985 */ /* 0x0023e4000c101d14 */
.L_x_99:
[----:B------:R-:W-:Y:S05]  /*7710*/  BSYNC B0 ;  /* 0x0000000000007941 */ /* 0x000fea0003800000 */
.L_x_98:
[----:B-1--4-:R1:W4:Y:S01]  /*7720*/  SHFL.IDX PT, R4, R0, 0x1, 0x181f ;  /* 0x00381f0000047f89 */ /* 0x01232200000e0000 */
[----:B------:R-:W-:Y:S01]  /*7730*/  ISETP.GE.AND P0, PT, R75, 0x21, PT ;  /* 0x000000214b00780c */ /* 0x000fe20003f06270 */
[----:B------:R-:W-:Y:S02]  /*7740*/  BSSY B0, `(.L_x_100) ;  /* 0x000000d000007945 */ /* 0x000fe40003800000 */
[----:B---3--:R1:W3:Y:S10]  /*7750*/  SHFL.IDX PT, R3, R2, 0x1, 0x181f ;  /* 0x00381f0002037f89 */ /* 0x0082f400000e0000 */
[----:B------:R-:W-:-:S05]  /*7760*/  @!P0 BRA `(.L_x_101) ;  /* 0x000000a000008947 */ /* 0x000fca0003800000 */
[CC--:B---3--:R-:W-:Y:S04]  /*7770*/  @!P5 LEA R16, P0, R10.reuse, R3.reuse, 0x1 ;  /* 0x000000030a10d211 */ /* 0x0c8fe800078008ff */
[-C--:B----4-:R-:W-:Y:S02]  /*7780*/  @!P5 LEA.HI.X R17, R10, R4.reuse, R11, 0x1, P0 ;  /* 0x000000040a11d211 */ /* 0x090fe400000f0c0b */
[----:B------:R-:W-:Y:S11]  /*7790*/  ISETP.GE.AND P0, PT, R136, c[0x0][0x1d4], PT ;  /* 0x0000750088007a0c */ /* 0x000ff60003f06270 */
[----:B------:R-:W-:Y:S02]  /*77a0*/  @!UPT UIADD3 URZ, URZ, URZ, URZ ;  /* 0x0000003f3f3ff290 */ /* 0x000fe4000fffe03f */
[C---:B------:R-:W-:Y:S04]  /*77b0*/  @!P0 LEA R14, P1, R129.reuse, R3, 0x1 ;  /* 0x00000003810e8211 */ /* 0x040fe800078208ff */
[----:B------:R-:W-:Y:S02]  /*77c0*/  @!P0 LEA.HI.X R15, R129, R4, R109, 0x1, P1 ;  /* 0x00000004810f8211 */ /* 0x000fe400008f0c6d */
[----:B------:R-:W3:Y:S04]  /*77d0*/  @!P5 LDS.128 R4, [R132+0x1100] ;  /* 0x001100008404d984 */ /* 0x000ee80000000c00 */
[----:B---3--:R-:W-:Y:S04]  /*77e0*/  @!P5 ST.E.128 [R16.64], R4 ;  /* 0x000000041000d985 */ /* 0x008fe8000c101d14 */
[----:B------:R-:W3:Y:S04]  /*77f0*/  @!P0 LDS.128 R4, [R132+0x5100] ;  /* 0x0051000084048984 */ /* 0x000ee80000000c00 */
[----:B---3--:R3:W-:Y:S02]  /*7800*/  @!P0 ST.E.128 [R14.64], R4 ;  /* 0x000000040e008985 */ /* 0x0087e4000c101d14 */
.L_x_101:
[----:B------:R-:W-:Y:S05]  /*7810*/  BSYNC B0 ;  /* 0x0000000000007941 */ /* 0x000fea0003800000 */
.L_x_100:
[----:B---34-:R3:W4:Y:S01]  /*7820*/  SHFL.IDX PT, R4, R0, 0x2, 0x181f ;  /* 0x00581f0000047f89 */ /* 0x01872200000e0000 */
[----:B------:R-:W-:Y:S01]  /*7830*/  ISETP.GE.AND P0, PT, R75, 0x41, PT ;  /* 0x000000414b00780c */ /* 0x000fe20003f06270 */
[----:B------:R-:W-:Y:S02]  /*7840*/  BSSY B0, `(.L_x_102) ;  /* 0x000000d000007945 */ /* 0x000fe40003800000 */
[----:B------:R3:W1:Y:S10]  /*7850*/  SHFL.IDX PT, R3, R2, 0x2, 0x181f ;  /* 0x00581f0002037f89 */ /* 0x00067400000e0000 */
[----:B------:R-:W-:-:S05]  /*7860*/  @!P0 BRA `(.L_x_103) ;  /* 0x000000a000008947 */ /* 0x000fca0003800000 */
[CC--:B-1----:R-:W-:Y:S04]  /*7870*/  @!P5 LEA R16, P0, R10.reuse, R3.reuse, 0x1 ;  /* 0x000000030a10d211 */ /* 0x0c2fe800078008ff */
        /* <DEDUP_REMOVED lines=9> */
.L_x_103:
[----:B------:R-:W-:Y:S05]  /*7910*/  BSYNC B0 ;  /* 0x0000000000007941 */ /* 0x000fea0003800000 */
.L_x_102:
[----:B-1-3--:R-:W1:Y:S01]  /*7920*/  SHFL.IDX PT, R0, R0, 0x3, 0x181f ;  /* 0x00781f0000007f89 */ /* 0x00ae6200000e0000 */
[----:B------:R-:W-:Y:S01]  /*7930*/  ISETP.GE.AND P0, PT, R75, 0x61, PT ;  /* 0x000000614b00780c */ /* 0x000fe20003f06270 */
[----:B------:R-:W-:Y:S02]  /*7940*/  BSSY B0, `(.L_x_104) ;  /* 0x000000d000007945 */ /* 0x000fe40003800000 */
[----:B------:R-:W3:Y:S10]  /*7950*/  SHFL.IDX PT, R2, R2, 0x3, 0x181f ;  /* 0x00781f0002027f89 */ /* 0x000ef400000e0000 */
[----:B------:R-:W-:-:S05]  /*7960*/  @!P0 BRA `(.L_x_105) ;  /* 0x000000a000008947 */ /* 0x000fca0003800000 */
[----:B----4-:R-:W4:Y:S01]  /*7970*/  @!P5 LDS.128 R4, [R132+0x3100] ;  /* 0x003100008404d984 */ /* 0x010f220000000c00 */
[C---:B---3--:R-:W-:Y:S04]  /*7980*/  @!P5 LEA R14, P0, R10.reuse, R2, 0x1 ;  /* 0x000000020a0ed211 */ /* 0x048fe800078008ff */
[----:B-1----:R-:W-:Y:S02]  /*7990*/  @!P5 LEA.HI.X R15, R10, R0, R11, 0x1, P0 ;  /* 0x000000000a0fd211 */ /* 0x002fe400000f0c0b */
[----:B------:R-:W-:Y:S11]  /*79a0*/  ISETP.GE.AND P0, PT, R136, c[0x0][0x1d4], PT ;  /* 0x0000750088007a0c */ /* 0x000ff60003f06270 */
[----:B------:R-:W-:Y:S02]  /*79b0*/  @!UPT UIADD3 URZ, URZ, URZ, URZ ;  /* 0x0000003f3f3ff290 */ /* 0x000fe4000fffe03f */
[C---:B------:R-:W-:Y:S04]  /*79c0*/  @!P0 LEA R2, P1, R129.reuse, R2, 0x1 ;  /* 0x0000000281028211 */ /* 0x040fe800078208ff */
[----:B------:R-:W-:Y:S01]  /*79d0*/  @!P0 LEA.HI.X R3, R129, R0, R109, 0x1, P1 ;  /* 0x0000000081038211 */ /* 0x000fe200008f0c6d */
[----:B----4-:R-:W-:Y:S04]  /*79e0*/  @!P5 ST.E.128 [R14.64], R4 ;  /* 0x000000040e00d985 */ /* 0x010fe8000c101d14 */
[----:B------:R-:W1:Y:S04]  /*79f0*/  @!P0 LDS.128 R4, [R132+0x7100] ;  /* 0x0071000084048984 */ /* 0x000e680000000c00 */
[----:B-1----:R1:W-:Y:S02]  /*7a00*/  @!P0 ST.E.128 [R2.64], R4 ;  /* 0x0000000402008985 */ /* 0x0023e4000c101d14 */
.L_x_105:
[----:B------:R-:W-:Y:S05]  /*7a10*/  BSYNC B0 ;  /* 0x0000000000007941 */ /* 0x000fea0003800000 */
.L_x_104:
[C---:B------:R-:W-:Y:S02]  /*7a20*/  ISETP.GT.AND P0, PT, R131.reuse, UR6, PT ;  /* 0x0000000683007c0c */ /* 0x040fe4000bf04270 */
[----:B------:R-:W-:Y:S11]  /*7a30*/  IADD3 R131, R131, -0x1, RZ ;  /* 0xffffffff83837810 */ /* 0x000ff60007ffe0ff */
[----:B-1-3--:R-:W-:Y:S01]  /*7a40*/  @P0 SHF.R.S32.HI R2, RZ, 0x1f, R131 ;  /* 0x0000001fff020819 */ /* 0x00afe20000011483 */
[----:B------:R-:W-:Y:S02]  /*7a50*/  @P0 IMAD R0, R88, R131, RZ ;  /* 0x0000008358000224 */ /* 0x000fe400078e02ff */
[----:B----4-:R-:W-:Y:S02]  /*7a60*/  @P0 IMAD.MOV.U32 R4, RZ, RZ, R148 ;  /* 0x000000ffff040224 */ /* 0x010fe400078e0094 */
[----:B------:R-:W-:Y:S02]  /*7a70*/  @P0 IMAD.MOV.U32 R5, RZ, RZ, R161 ;  /* 0x000000ffff050224 */ /* 0x000fe400078e00a1 */
[-C--:B------:R-:W-:Y:S02]  /*7a80*/  @P0 IMAD R0, R2, R89.reuse, R0 ;  /* 0x0000005902000224 */ /* 0x080fe400078e0200 */
[----:B------:R-:W-:Y:S04]  /*7a90*/  @P0 IMAD.WIDE.U32 R4, R131, R89, R4 ;  /* 0x0000005983040225 */ /* 0x000fe800078e0004 */
[----:B------:R-:W-:Y:S01]  /*7aa0*/  @P0 IMAD.IADD R0, R5, 0x1, R0 ;  /* 0x0000000105000824 */ /* 0x000fe200078e0200 */
[C---:B------:R-:W-:Y:S04]  /*7ab0*/  @P0 LEA R2, P1, R4.reuse, c[0x0][0x220], 0x1 ;  /* 0x0000880004020a11 */ /* 0x040fe800078208ff */
[----:B------:R-:W-:Y:S02]  /*7ac0*/  @P0 LEA.HI.X R3, R4, c[0x0][0x224], R0, 0x1, P1 ;  /* 0x0000890004030a11 */ /* 0x000fe400008f0c00 */
[----:B------:R-:W-:Y:S03]  /*7ad0*/  @P0 IADD3 R18, P2, P1, R97, 0x80, R2 ;  /* 0x0000008061120810 */ /* 0x000fe6000795e002 */
[----:B------:R-:W-:Y:S01]  /*7ae0*/  @!PT LDS RZ, [RZ] ;  /* 0x00000000fffff984 */ /* 0x000fe20000000800 */
[----:B------:R-:W-:Y:S01]  /*7af0*/  @!PT LDS RZ, [RZ] ;  /* 0x00000000fffff984 */ /* 0x000fe20000000800 */
[----:B------:R-:W-:Y:S01]  /*7b00*/  @!PT LDS RZ, [RZ] ;  /* 0x00000000fffff984 */ /* 0x000fe20000000800 */
[----:B------:R1:W-:Y:S01]  /*7b10*/  @P0 LDGSTS.E.BYPASS.LTC128B.128 [R132+0x8100], [R2.64], !P4 ;  /* 0x0810000002840fae */ /* 0x0003e2000e101d54 */
[----:B------:R-:W-:Y:S02]  /*7b20*/  @P0 IADD3.X R19, R96, RZ, R3, P2, P1 ;  /* 0x000000ff60130210 */ /* 0x000fe400017e2403 */
[-C--:B--2---:R-:W-:Y:S01]  /*7b30*/  @P0 IADD3 R20, P1, R2, R97.reuse, RZ ;  /* 0x0000006102140210 */ /* 0x084fe20007f3e0ff */
[----:B------:R1:W-:Y:S04]  /*7b40*/  @P0 LDGSTS.E.BYPASS.LTC128B.128 [R132+0xc100], [R2.64+0x80], !P6 ;  /* 0x0c10008002840fae */ /* 0x0003e8000f101d54 */
[--C-:B------:R-:W-:Y:S01]  /*7b50*/  @P0 IMAD.X R21, R3, 0x1, R96.reuse, P1 ;  /* 0x0000000103150824 */ /* 0x100fe200008e0660 */
[C---:B------:R-:W-:Y:S04]  /*7b60*/  @P0 IADD3 R16, P1, R20.reuse, R97, RZ ;  /* 0x0000006114100210 */ /* 0x040fe80007f3e0ff */
[----:B------:R1:W-:Y:S01]  /*7b70*/  @P0 LDGSTS.E.BYPASS.LTC128B.128 [R132+0x9100], [R20.64], !P4 ;  /* 0x0910000014840fae */ /* 0x0003e2000e101d54 */
[C---:B------:R-:W-:Y:S01]  /*7b80*/  @P0 IMAD.X R17, R21.reuse, 0x1, R96, P1 ;  /* 0x0000000115110824 */ /* 0x040fe200008e0660 */
[----:B------:R-:W-:Y:S02]  /*7b90*/  @P0 IADD3 R14, P1, R20, R99, RZ ;  /* 0x00000063140e0210 */ /* 0x000fe40007f3e0ff */
[----:B------:R1:W-:Y:S03]  /*7ba0*/  @P0 LDGSTS.E.BYPASS.LTC128B.128 [R132+0xd100], [R18.64], !P6 ;  /* 0x0d10000012840fae */ /* 0x0003e6000f101d54 */
[----:B------:R-:W-:Y:S01]  /*7bb0*/  @P0 IMAD.X R15, R21, 0x1, R98, P1 ;  /* 0x00000001150f0824 */ /* 0x000fe200008e0662 */
[----:B------:R1:W-:Y:S01]  /*7bc0*/  @P0 LDGSTS.E.BYPASS.LTC128B.128 [R132+0xa100], [R16.64], !P4 ;  /* 0x0a10000010840fae */ /* 0x0003e2000e101d54 */
[C---:B------:R-:W-:Y:S03]  /*7bd0*/  @P0 IADD3 R6, P1, R16.reuse, R97, RZ ;  /* 0x0000006110060210 */ /* 0x040fe60007f3e0ff */
[----:B------:R1:W-:Y:S02]  /*7be0*/  @P0 LDGSTS.E.BYPASS.LTC128B.128 [R132+0xe100], [R14.64], !P6 ;  /* 0x0e1000000e840fae */ /* 0x0003e4000f101d54 */
[C---:B------:R-:W-:Y:S01]  /*7bf0*/  @P0 IMAD.X R7, R17.reuse, 0x1, R96, P1 ;  /* 0x0000000111070824 */ /* 0x040fe200008e0660 */
[----:B------:R-:W-:Y:S04]  /*7c00*/  @P0 IADD3 R4, P1, R16, R99, RZ ;  /* 0x0000006310040210 */ /* 0x000fe80007f3e0ff */
[----:B------:R1:W-:Y:S01]  /*7c10*/  @P0 LDGSTS.E.BYPASS.LTC128B.128 [R132+0xb100], [R6.64], !P4 ;  /* 0x0b10000006840fae */ /* 0x0003e2000e101d54 */
[----:B------:R-:W-:Y:S05]  /*7c20*/  @P0 IMAD.X R5, R17, 0x1, R98, P1 ;  /* 0x0000000111050824 */ /* 0x000fea00008e0662 */
[----:B------:R1:W-:Y:S04]  /*7c30*/  @P0 LDGSTS.E.BYPASS.LTC128B.128 [R132+0xf100], [R4.64], !P6 ;  /* 0x0f10000004840fae */ /* 0x0003e8000f101d54 */
[----:B------:R-:W0:Y:S01]  /*7c40*/  LDGDEPBAR ;  /* 0x00000000000079af */ /* 0x000e220000000000 */
[----:B------:R-:W-:-:S05]  /*7c50*/  @P0 BRA `(.L_x_106) ;  /* 0xffffa02000000947 */ /* 0x000fca000383ffff */
[----:B------:R-:W-:Y:S06]  /*7c60*/  BAR.SYNC.DEFER_BLOCKING 0x0 ;  /* 0x0000000000007b1d */ /* 0x000fec0000010000 */
.L_x_59:
[----:B-12---:R-:W-:Y:S01]  /*7c70*/  UISETP.GE.AND UP0, UPT, UR9, 0x1, UPT ;  /* 0x000000010900788c */ /* 0x006fe2000bf06270 */
[----:B------:R-:W-:Y:S01]  /*7c80*/  PLOP3.LUT P2, PT, PT, PT, PT, 0x80, 0x0 ;  /* 0x000000000000781c */ /* 0x000fe20003f4f070 */
[----:B-----5:R-:W-:Y:S01]  /*7c90*/  IMAD.MOV.U32 R2, RZ, RZ, RZ ;  /* 0x000000ffff027224 */ /* 0x020fe200078e00ff */
[----:B------:R-:W-:Y:S01]  /*7ca0*/  MOV R4, RZ ;  /* 0x000000ff00047202 */ /* 0x000fe20000000f00 */
[----:B------:R-:W-:Y:S01]  /*7cb0*/  IMAD.MOV.U32 R114, RZ, RZ, RZ ;  /* 0x000000ffff727224 */ /* 0x000fe200078e00ff */
[----:B------:R-:W-:Y:S01]  /*7cc0*/  CS2R R118, SRZ ;  /* 0x0000000000767805 */ /* 0x000fe2000001ff00 */
[----:B------:R-:W-:Y:S01]  /*7cd0*/  PLOP3.LUT P0, PT, PT, PT, UP0, 0x80, 0x0 ;  /* 0x000000000000781c */ /* 0x000fe20003f0f008 */
[----:B------:R-:W-:Y:S01]  /*7ce0*/  IMAD.MOV.U32 R112, RZ, RZ, RZ ;  /* 0x000000ffff707224 */ /* 0x000fe200078e00ff */
        /* <DEDUP_REMOVED lines=23> */
[----:B------:R-:W-:Y:S01]  /*7e60*/  MOV R72, RZ ;  /* 0x000000ff00487202 */ /* 0x000fe20000000f00 */
[----:B------:R-:W-:Y:S01]  /*7e70*/  CS2R R70, SRZ ;  /* 0x0000000000467805 */ /* 0x000fe2000001ff00 */
[----:B------:R-:W-:Y:S01]  /*7e80*/  CS2R R68, SRZ ;  /* 0x0000000000447805 */ /* 0x000fe2000001ff00 */
[----:B------:R-:W-:Y:S01]  /*7e90*/  CS2R R126, SRZ ;  /* 0x00000000007e7805 */ /* 0x000fe2000001ff00 */
[----:B------:R-:W-:Y:S01]  /*7ea0*/  CS2R R124, SRZ ;  /* 0x00000000007c7805 */ /* 0x000fe2000001ff00 */
[----:B------:R-:W-:Y:S01]  /*7eb0*/  CS2R R130, SRZ ;  /* 0x0000000000827805 */ /* 0x000fe2000001ff00 */
[----:B------:R-:W-:Y:S01]  /*7ec0*/  CS2R R128, SRZ ;  /* 0x0000000000807805 */ /* 0x000fe2000001ff00 */
[----:B------:R-:W-:Y:S01]  /*7ed0*/  IMAD.MOV.U32 R8, RZ, RZ, RZ ;  /* 0x000000ffff087224 */ /* 0x000fe200078e00ff */
[----:B------:R-:W-:Y:S05]  /*7ee0*/  @!P0 BRA `(.L_x_107) ;  /* 0x0000c20000008947 */ /* 0x000fea0003800000 */
[----:B------:R-:W-:Y:S02]  /*7ef0*/  ULDC.64 UR4, c[0x0][0x340] ;  /* 0x0000d00000047ab9 */ /* 0x000fe40000000a00 */
[----:B------:R-:W-:-:S02]  /*7f00*/  UISETP.NE.U32.AND UP0, UPT, URZ, UR4, UPT ;  /* 0x000000043f00728c */ /* 0x000fc4000bf05070 */
[----:B------:R-:W-:Y:S02]  /*7f10*/  ULDC.64 UR16, c[0x0][0x340] ;  /* 0x0000d00000107ab9 */ /* 0x000fe40000000a00 */
[----:B------:R-:W-:-:S06]  /*7f20*/  UISETP.NE.AND.EX UP0, UPT, URZ, UR5, UPT, UP0 ;  /* 0x000000053f00728c */ /* 0x000fcc000bf05300 */
[----:B------:R-:W-:-:S05]  /*7f30*/  PLOP3.LUT P0, PT, PT, PT, UP0, 0x80, 0x0 ;  /* 0x000000000000781c */ /* 0x000fca0003f0f008 */
[----:B------:R-:W-:Y:S02]  /*7f40*/  @UP0 UMOV UR4, 0x4 ;  /* 0x0000000400040882 */ /* 0x000fe40000000000 */
[----:B------:R-:W-:-:S06]  /*7f50*/  @UP0 UIMAD.WIDE UR4, UR19, UR4, UR16 ;  /* 0x00000004130402a5 */ /* 0x000fcc000f8e0210 */
[----:B------:R-:W-:Y:S02]  /*7f60*/  IMAD.U32 R2, RZ, RZ, UR4 ;  /* 0x00000004ff027e24 */ /* 0x000fe4000f8e00ff */
[----:B------:R-:W-:Y:S01]  /*7f70*/  IMAD.U32 R3, RZ, RZ, UR5 ;  /* 0x00000005ff037e24 */ /* 0x000fe2000f8e00ff */
[----:B------:R-:W-:Y:S01]  /*7f80*/  SHF.R.S32.HI R5, RZ, 0x1f, R73 ;  /* 0x0000001fff057819 */ /* 0x000fe20000011449 */
[----:B------:R-:W-:Y:S01]  /*7f90*/  IMAD.MOV.U32 R239, RZ, RZ, c[0x0][0x2b8] ;  /* 0x0000ae00ffef7624 */ /* 0x000fe200078e00ff */
[----:B------:R-:W-:Y:S02]  /*7fa0*/  UIADD3 UR24, UR7, -0x80, URZ ;  /* 0xffffff8007187890 */ /* 0x000fe4000fffe03f */
[----:B------:R-:W-:Y:S01]  /*7fb0*/  LEA.HI R10, R5, R73, RZ, 0x3 ;  /* 0x00000049050a7211 */ /* 0x000fe200078f18ff */
[----:B------:R1:W2:Y:S01]  /*7fc0*/  @P0 LDG.E R2, [R2.64] ;  /* 0x0000001402020981 */ /* 0x0002a2000c1e1900 */
[----:B------:R-:W-:Y:S01]  /*7fd0*/  ISETP.NE.AND P1, PT, R239, 0x1, PT ;  /* 0x00000001ef00780c */ /* 0x000fe20003f25270 */
[----:B------:R-:W-:Y:S01]  /*7fe0*/  ULDC.64 UR4, c[0x0][0x2b0] ;  /* 0x0000ac0000047ab9 */ /* 0x000fe20000000a00 */
[----:B------:R-:W-:Y:S01]  /*7ff0*/  LOP3.LUT R0, R0, 0xfffffffb, RZ, 0xc0, !PT ;  /* 0xfffffffb00007812 */ /* 0x000fe200078ec0ff */
[----:B------:R-:W-:-:S10]  /*8000*/  IMAD.MOV.U32 R241, RZ, RZ, RZ ;  /* 0x000000fffff17224 */ /* 0x000fd400078e00ff */
[----:B------:R-:W-:Y:S02]  /*8010*/  @P1 LOP3.LUT R0, R0, 0x4, RZ, 0xfc, !PT ;  /* 0x0000000400001812 */ /* 0x000fe400078efcff */
[----:B-1----:R-:W-:Y:S02]  /*8020*/  LOP3.LUT R3, R10, 0xfffffff8, RZ, 0xc0, !PT ;  /* 0xfffffff80a037812 */ /* 0x002fe400078ec0ff */
[----:B------:R-:W-:-:S03]  /*8030*/  SHF.R.S32.HI R10, RZ, 0x3, R10 ;  /* 0x00000003ff0a7819 */ /* 0x000fc6000001140a */
[----:B------:R-:W-:-:S04]  /*8040*/  IMAD.IADD R3, R73, 0x1, -R3 ;  /* 0x0000000149037824 */ /* 0x000fc800078e0a03 */
[----:B------:R-:W-:-:S05]  /*8050*/  IMAD R240, R3, 0x20, R10 ;  /* 0x0000002003f07824 */ /* 0x000fca00078e020a */
[----:B------:R-:W-:Y:S01]  /*8060*/  IADD3 R242, R240, UR24, RZ ;  /* 0x00000018f0f27c10 */ /* 0x000fe2000fffe0ff */
[----:B------:R-:W-:Y:S01]  /*8070*/  BAR.SYNC.DEFER_BLOCKING 0x0 ;  /* 0x0000000000007b1d */ /* 0x000fe20000010000 */
[----:B------:R-:W-:Y:S01]  /*8080*/  USHF.R.S32.HI UR25, URZ, 0x1f, UR15 ;  /* 0x0000001f3f197899 */ /* 0x000fe2000801140f */
[----:B------:R-:W-:-:S04]  /*8090*/  IMAD.U32 R8, RZ, RZ, UR12 ;  /* 0x0000000cff087e24 */ /* 0x000fc8000f8e00ff */
[----:B------:R-:W-:Y:S01]  /*80a0*/  IMAD R8, R8, 0x80, R240 ;  /* 0x0000008008087824 */ /* 0x000fe200078e02f0 */
[----:B--2---:R1:W2:Y:S01]  /*80b0*/  @P0 R2UR UR16, R2 ;  /* 0x00000000021003c2 */ /* 0x0042a200000e0000 */
[C---:B------:R-:W-:Y:S01]  /*80c0*/  ISETP.GE.AND P0, PT, R242.reuse, UR9, PT ;  /* 0x00000009f2007c0c */ /* 0x040fe2000bf06270 */
[----:B--2---:R-:W-:Y:S01]  /*80d0*/  @!UP0 UMOV UR16, UR19 ;  /* 0x0000001300108c82 */ /* 0x004fe20008000000 */
[----:B------:R-:W-:Y:S01]  /*80e0*/  IADD3 R242, R242, UR14, RZ ;  /* 0x0000000ef2f27c10 */ /* 0x000fe2000fffe0ff */
[----:B------:R-:W-:Y:S01]  /*80f0*/  USHF.R.S32.HI UR6, URZ, 0x1f, UR16 ;  /* 0x0000001f3f067899 */ /* 0x000fe20008011410 */
[----:B------:R-:W-:Y:S01]  /*8100*/  ISETP.GT.OR P0, PT, R240, 0x7f, P0 ;  /* 0x0000007ff000780c */ /* 0x000fe20000704670 */
[----:B------:R-:W-:Y:S02]  /*8110*/  UIMAD.WIDE.U32 UR22, UR16, UR4, URZ ;  /* 0x00000004101672a5 */ /* 0x000fe4000f8e003f */
[----:B------:R-:W-:Y:S01]  /*8120*/  UIMAD UR6, UR6, UR4, URZ ;  /* 0x00000004060672a4 */ /* 0x000fe2000f8e023f */
[----:B------:R-:W-:-:S03]  /*8130*/  @P1 IMAD.HI.U32 R0, R242, c[0x0][0x2bc], RZ ;  /* 0x0000af00f2001a27 */ /* 0x000fc600078e00ff */
[----:B------:R-:W-:-:S03]  /*8140*/  UIMAD UR6, UR16, UR5, UR6 ;  /* 0x00000005100672a4 */ /* 0x000fc6000f8e0206 */
[----:B------:R-:W-:Y:S02]  /*8150*/  ULDC.64 UR4, c[0x0][0x178] ;  /* 0x00005e0000047ab9 */ /* 0x000fe40000000a00 */
[----:B------:R-:W-:Y:S01]  /*8160*/  UIADD3 UR6, UR23, UR6, URZ ;  /* 0x0000000617067290 */ /* 0x000fe2000fffe03f */
[----:B-1----:R-:W-:Y:S01]  /*8170*/  IMAD.MOV.U32 R2, RZ, RZ, R242 ;  /* 0x000000ffff027224 */ /* 0x002fe200078e00f2 */
[----:B------:R-:W-:Y:S01]  /*8180*/  @P1 SHF.R.U32.HI R2, RZ, c[0x0][0x2c0], R0 ;  /* 0x0000b000ff021a19 */ /* 0x000fe20000011600 */
[----:B------:R-:W-:-:S03]  /*8190*/  ULDC.64 UR16, c[0x0][0x348] ;  /* 0x0000d20000107ab9 */ /* 0x000fc60000000a00 */
[----:B------:R-:W-:-:S04]  /*81a0*/  @!P0 IADD3 R4, P2, R2, UR22, RZ ;  /* 0x0000001602048c10 */ /* 0x000fc8000ff5e0ff */
[----:B------:R-:W-:Y:S02]  /*81b0*/  @!P0 LEA R6, P1, R4, c[0x0][0x2a0], 0x2 ;  /* 0x0000a80004068a11 */ /* 0x000fe400078210ff */
[----:B------:R-:W-:-:S04]  /*81c0*/  @!P0 LEA.HI.X.SX32 R0, R2, UR6, 0x1, P2 ;  /* 0x0000000602008c11 */ /* 0x000fc800090f0eff */
[----:B------:R-:W-:-:S05]  /*81d0*/  @!P0 LEA.HI.X R7, R4, c[0x0][0x2a4], R0, 0x2, P1 ;  /* 0x0000a90004078a11 */ /* 0x000fca00008f1400 */
[----:B------:R1:W2:Y:S01]  /*81e0*/  @!P0 LDG.E R241, [R6.64] ;  /* 0x0000001406f18981 */ /* 0x0002a2000c1e1900 */
[----:B------:R-:W-:Y:S01]  /*81f0*/  IMAD.MOV.U32 R0, RZ, RZ, c[0x0][0x2c4] ;  /* 0x0000b100ff007624 */ /* 0x000fe200078e00ff */
[----:B------:R-:W-:Y:S01]  /*8200*/  UIMAD UR25, UR25, UR4, URZ ;  /* 0x00000004191972a4 */ /* 0x000fe2000f8e023f */
[----:B------:R-:W-:Y:S01]  /*8210*/  IMAD.MOV.U32 R4, RZ, RZ, R8 ;  /* 0x000000ffff047224 */ /* 0x000fe200078e0008 */
[----:B------:R-:W-:Y:S01]  /*8220*/  UISETP.NE.U32.AND UP0, UPT, URZ, UR16, UPT ;  /* 0x000000103f00728c */ /* 0x000fe2000bf05070 */
[----:B------:R-:W-:Y:S01]  /*8230*/  IMAD.MOV R2, RZ, RZ, -R2 ;  /* 0x000000ffff027224 */ /* 0x000fe200078e0a02 */
[----:B------:R-:W-:Y:S01]  /*8240*/  ISETP.NE.AND P0, PT, R0, 0x1, PT ;  /* 0x000000010000780c */ /* 0x000fe20003f05270 */
[----:B------:R-:W-:Y:S01]  /*8250*/  UIMAD.WIDE.U32 UR26, UR15, UR4, URZ ;  /* 0x000000040f1a72a5 */ /* 0x000fe2000f8e003f */
[----:B------:R-:W-:Y:S01]  /*8260*/  IMAD.SHL.U32 R34, R10, 0x40, RZ ;  /* 0x000000400a227824 */ /* 0x000fe200078e00ff */
[----:B------:R-:W-:Y:S01]  /*8270*/  UIMAD UR25, UR15, UR5, UR25 ;  /* 0x000000050f1972a4 */ /* 0x000fe2000f8e0219 */
[----:B------:R-:W-:Y:S01]  /*8280*/  IMAD R242, R2, c[0x0][0x2b8], R242 ;  /* 0x0000ae0002f27a24 */ /* 0x000fe200078e02f2 */
[----:B------:R-:W-:Y:S01]  /*8290*/  UISETP.NE.AND.EX UP0, UPT, URZ, UR17, UPT, UP0 ;  /* 0x000000113f00728c */ /* 0x000fe2000bf05300 */
[----:B------:R-:W-:Y:S01]  /*82a0*/  IMAD.U32 R2, RZ, RZ, UR12 ;  /* 0x0000000cff027e24 */ /* 0x000fe2000f8e00ff */
[----:B------:R-:W-:Y:S01]  /*82b0*/  ULDC.64 UR4, c[0x0][0x1b8] ;  /* 0x00006e0000047ab9 */ /* 0x000fe20000000a00 */
[----:B------:R-:W-:Y:S01]  /*82c0*/  IMAD.SHL.U32 R32, R3, 0x8, RZ ;  /* 0x0000000803207824 */ /* 0x000fe200078e00ff */
[----:B------:R-:W-:Y:S01]  /*82d0*/  UIADD3 UR27, UR27, UR25, URZ ;  /* 0x000000191b1b7290 */ /* 0x000fe2000fffe03f */
[----:B------:R-:W-:Y:S01]  /*82e0*/  IMAD R2, R2, 0x80, R10 ;  /* 0x0000008002027824 */ /* 0x000fe200078e020a */
[----:B------:R-:W-:Y:S01]  /*82f0*/  UIMAD UR15, UR10, UR4, URZ ;  /* 0x000000040a0f72a4 */ /* 0x000fe2000f8e023f */
[----:B------:R-:W-:Y:S01]  /*8300*/  SHF.R.S32.HI R21, RZ, 0x1f, R242 ;  /* 0x0000001fff157819 */ /* 0x000fe200000114f2 */
[----:B------:R-:W-:Y:S01]  /*8310*/  USHF.R.S32.HI UR16, URZ, 0x1f, UR19 ;  /* 0x0000001f3f107899 */ /* 0x000fe20008011413 */
[----:B------:R-:W-:Y:S01]  /*8320*/  @P0 IMAD.HI.U32 R0, R8, c[0x0][0x2c8], RZ ;  /* 0x0000b20008000a27 */ /* 0x000fe200078e00ff */
[----:B------:R-:W-:Y:S01]  /*8330*/  UIMAD UR15, UR11, UR5, UR15 ;  /* 0x000000050b0f72a4 */ /* 0x000fe2000f8e020f */
[----:B------:R-:W-:Y:S01]  /*8340*/  LEA.HI R31, R5, R73, RZ, 0x6 ;  /* 0x00000049051f7211 */ /* 0x000fe200078f30ff */
[----:B------:R-:W-:Y:S01]  /*8350*/  UIMAD.WIDE.U32 UR26, UR11, UR4, UR26 ;  /* 0x000000040b1a72a5 */ /* 0x000fe2000f8e001a */
[----:B------:R-:W-:Y:S01]  /*8360*/  LOP3.LUT R34, R34, 0x1c0, RZ, 0xc0, !PT ;  /* 0x000001c022227812 */ /* 0x000fe200078ec0ff */
[----:B------:R-:W-:Y:S01]  /*8370*/  USEL UR16, UR16, URZ, !UP0 ;  /* 0x0000003f10107287 */ /* 0x000fe2000c000000 */
[----:B------:R-:W-:Y:S01]  /*8380*/  @P0 SHF.R.U32.HI R4, RZ, c[0x0][0x2cc], R0 ;  /* 0x0000b300ff040a19 */ /* 0x000fe20000011600 */
[----:B------:R-:W-:Y:S01]  /*8390*/  ULDC.64 UR4, c[0x0][0x1c0] ;  /* 0x0000700000047ab9 */ /* 0x000fe20000000a00 */
[----:B------:R-:W-:Y:S01]  /*83a0*/  IMAD.SHL.U32 R31, R31, 0x8, RZ ;  /* 0x000000081f1f7824 */ /* 0x000fe200078e00ff */
[----:B------:R-:W-:Y:S01]  /*83b0*/  USEL UR17, UR19, URZ, !UP0 ;  /* 0x0000003f13117287 */ /* 0x000fe2000c000000 */
[--C-:B------:R-:W-:Y:S01]  /*83c0*/  SHF.R.S32.HI R0, RZ, 0x1f, R4.reuse ;  /* 0x0000001fff007819 */ /* 0x100fe20000011404 */
[----:B------:R-:W-:Y:S01]  /*83d0*/  UIMAD UR16, UR16, UR4, URZ ;  /* 0x00000004101072a4 */ /* 0x000fe2000f8e023f */
[----:B------:R-:W-:Y:S01]  /*83e0*/  IMAD.MOV R14, RZ, RZ, -R4 ;  /* 0x000000ffff0e7224 */ /* 0x000fe200078e0a04 */
[----:B------:R-:W-:Y:S01]  /*83f0*/  UIADD3 UR27, UR27, UR15, URZ ;  /* 0x0000000f1b1b7290 */ /* 0x000fe2000fffe03f */
[----:B------:R-:W-:Y:S01]  /*8400*/  SHF.R.U32.HI R33, RZ, 0x3, R34 ;  /* 0x00000003ff217819 */ /* 0x000fe20000011622 */
[----:B------:R-:W-:Y:S01]  /*8410*/  UIMAD UR5, UR17, UR5, UR16 ;  /* 0x00000005110572a4 */ /* 0x000fe2000f8e0210 */
[----:B------:R-:W-:Y:S01]  /*8420*/  IMAD R0, R0, c[0x0][0x1b0], RZ ;  /* 0x00006c0000007a24 */ /* 0x000fe200078e02ff */
[----:B------:R-:W-:Y:S01]  /*8430*/  UIMAD.WIDE.U32 UR26, UR17, UR4, UR26 ;  /* 0x00000004111a72a5 */ /* 0x000fe2000f8e001a */
[----:B------:R-:W-:Y:S01]  /*8440*/  IMAD R14, R14, c[0x0][0x2c4], R8 ;  /* 0x0000b1000e0e7a24 */ /* 0x000fe200078e0208 */
[----:B------:R-:W-:Y:S01]  /*8450*/  LOP3.LUT R31, R31, 0xfffffe00, RZ, 0xc0, !PT ;  /* 0xfffffe001f1f7812 */ /* 0x000fe200078ec0ff */
[----:B------:R-:W-:Y:S01]  /*8460*/  IMAD R0, R4, c[0x0][0x1b4], R0 ;  /* 0x00006d0004007a24 */ /* 0x000fe200078e0200 */
[----:B------:R-:W-:Y:S01]  /*8470*/  UIADD3 UR5, UR27, UR5, URZ ;  /* 0x000000051b057290 */ /* 0x000fe2000fffe03f */
[----:B------:R-:W-:Y:S01]  /*8480*/  IMAD.WIDE.U32 R8, R242, c[0x0][0x1e0], RZ ;  /* 0x00007800f2087a25 */ /* 0x000fe200078e00ff */
[----:B------:R-:W-:Y:S01]  /*8490*/  ULDC UR4, c[0x0][0x2c4] ;  /* 0x0000b10000047ab9 */ /* 0x000fe20000000800 */
[----:B------:R-:W-:Y:S01]  /*84a0*/  ISETP.GE.AND P3, PT, R32, c[0x0][0x198], PT ;  /* 0x0000660020007a0c */ /* 0x000fe20003f66270 */
[----:B------:R-:W-:Y:S01]  /*84b0*/  UIMAD UR18, UR18, UR4, URZ ;  /* 0x00000004121272a4 */ /* 0x000fe2000f8e023f */
[----:B-1----:R-:W-:Y:S01]  /*84c0*/  IMAD.U32 R7, RZ, RZ, UR27 ;  /* 0x0000001bff077e24 */ /* 0x002fe2000f8e00ff */
[----:B------:R-:W-:Y:S01]  /*84d0*/  UIADD3 UR24, UR9, -UR24, URZ ;  /* 0x8000001809187290 */ /* 0x000fe2000fffe03f */
[----:B------:R-:W-:-:S02]  /*84e0*/  IMAD.U32 R6, RZ, RZ, UR26 ;  /* 0x0000001aff067e24 */ /* 0x000fc4000f8e00ff */
[----:B------:R-:W-:Y:S01]  /*84f0*/  IMAD.U32 R7, RZ, RZ, UR5 ;  /* 0x00000005ff077e24 */ /* 0x000fe2000f8e00ff */
[----:B------:R-:W-:Y:S01]  /*8500*/  ISETP.GE.AND P5, PT, R2, UR18, PT ;  /* 0x0000001202007c0c */ /* 0x000fe2000bfa6270 */
[----:B------:R-:W-:Y:S02]  /*8510*/  ULDC.64 UR4, c[0x0][0x1e8] ;  /* 0x00007a0000047ab9 */ /* 0x000fe40000000a00 */
[----:B------:R-:W-:Y:S01]  /*8520*/  IMAD.WIDE.U32 R6, R4, c[0x0][0x1b0], R6 ;  /* 0x00006c0004067a25 */ /* 0x000fe200078e0006 */
[----:B------:R-:W-:Y:S01]  /*8530*/  SHF.R.S32.HI R4, RZ, 0x1f, R14 ;  /* 0x0000001fff047819 */ /* 0x000fe2000001140e */
[----:B------:R-:W-:Y:S01]  /*8540*/  UIMAD UR15, UR10, UR4, URZ ;  /* 0x000000040a0f72a4 */ /* 0x000fe2000f8e023f */
[----:B------:R-:W-:Y:S01]  /*8550*/  P2R R12, PR, RZ, 0x20 ;  /* 0x00000020ff0c7803 */ /* 0x000fe20000000000 */
[----:B------:R-:W-:Y:S01]  /*8560*/  IMAD.IADD R7, R7, 0x1, R0 ;  /* 0x0000000107077824 */ /* 0x000fe200078e0200 */
[----:B------:R-:W-:Y:S01]  /*8570*/  UIMAD.WIDE.U32 UR26, UR11, UR4, URZ ;  /* 0x000000040b1a72a5 */ /* 0x000fe2000f8e003f */
[----:B------:R-:W-:Y:S01]  /*8580*/  IMAD R0, R4, c[0x0][0x1a8], RZ ;  /* 0x00006a0004007a24 */ /* 0x000fe200078e02ff */
[----:B------:R-:W-:Y:S01]  /*8590*/  IADD3 R4, R2, 0x40, RZ ;  /* 0x0000004002047810 */ /* 0x000fe20007ffe0ff */
[----:B------:R-:W-:-:S02]  /*85a0*/  UIMAD UR15, UR11, UR5, UR15 ;  /* 0x000000050b0f72a4 */ /* 0x000fc4000f8e020f */
[----:B------:R-:W-:Y:S01]  /*85b0*/  IMAD R0, R14, c[0x0][0x1ac], R0 ;  /* 0x00006b000e007a24 */ /* 0x000fe200078e0200 */
[----:B------:R-:W-:Y:S01]  /*85c0*/  ISETP.GE.AND P0, PT, R4, UR18, PT ;  /* 0x0000001204007c0c */ /* 0x000fe2000bf06270 */
[----:B------:R-:W-:Y:S01]  /*85d0*/  IMAD.WIDE.U32 R14, R14, c[0x0][0x1a8], R6 ;  /* 0x00006a000e0e7a25 */ /* 0x000fe200078e0006 */
[C---:B------:R-:W-:Y:S01]  /*85e0*/  IADD3 R6, R2.reuse, 0x20, RZ ;  /* 0x0000002002067810 */ /* 0x040fe20007ffe0ff */
[----:B------:R-:W-:Y:S01]  /*85f0*/  UIADD3 UR15, UR27, UR15, URZ ;  /* 0x0000000f1b0f7290 */ /* 0x000fe2000fffe03f */
[----:B------:R-:W-:Y:S01]  /*8600*/  IADD3 R2, R2, 0x60, RZ ;  /* 0x0000006002027810 */ /* 0x000fe20007ffe0ff */
[----:B------:R-:W-:Y:S01]  /*8610*/  IMAD.IADD R0, R15, 0x1, R0 ;  /* 0x000000010f007824 */ /* 0x000fe200078e0200 */
[----:B------:R-:W-:Y:S01]  /*8620*/  LEA R26, P2, R14, c[0x0][0x160], 0x1 ;  /* 0x000058000e1a7a11 */ /* 0x000fe200078408ff */
[----:B------:R-:W-:Y:S01]  /*8630*/  IMAD R7, R21, c[0x0][0x1e0], RZ ;  /* 0x0000780015077a24 */ /* 0x000fe200078e02ff */
[----:B------:R-:W-:Y:S01]  /*8640*/  ISETP.GE.AND P1, PT, R6, UR18, PT ;  /* 0x0000001206007c0c */ /* 0x000fe2000bf26270 */
[----:B------:R-:W-:Y:S01]  /*8650*/  IMAD.MOV.U32 R6, RZ, RZ, R8 ;  /* 0x000000ffff067224 */ /* 0x000fe200078e0008 */
[----:B------:R-:W-:Y:S01]  /*8660*/  LEA.HI.X R0, R14, c[0x0][0x164], R0, 0x1, P2 ;  /* 0x000059000e007a11 */ /* 0x000fe200010f0c00 */
[----:B------:R-:W-:Y:S01]  /*8670*/  SHFL.IDX PT, R16, R26, RZ, 0x181f ;  /* 0x00181fff1a107589 */ /* 0x000fe200000e0000 */
[----:B------:R-:W-:Y:S01]  /*8680*/  IMAD R7, R242, c[0x0][0x1e4], R7 ;  /* 0x00007900f2077a24 */ /* 0x000fe200078e0207 */
[----:B------:R-:W-:Y:S01]  /*8690*/  IADD3 R8, R32, 0x40, RZ ;  /* 0x0000004020087810 */ /* 0x000fe20007ffe0ff */
[----:B------:R-:W-:Y:S01]  /*86a0*/  ULDC.64 UR4, c[0x0][0x210] ;  /* 0x0000840000047ab9 */ /* 0x000fe20000000a00 */
[----:B------:R-:W1:Y:S01]  /*86b0*/  SHFL.IDX PT, R17, R0, RZ, 0x181f ;  /* 0x00181fff00117589 */ /* 0x000e6200000e0000 */
[----:B------:R-:W-:Y:S01]  /*86c0*/  IMAD.IADD R7, R9, 0x1, R7 ;  /* 0x0000000109077824 */ /* 0x000fe200078e0207 */
[----:B------:R-:W-:Y:S01]  /*86d0*/  LOP3.LUT R9, R34, 0x38, R32, 0xf8, !PT ;  /* 0x0000003822097812 */ /* 0x000fe200078ef820 */
[----:B------:R-:W-:Y:S01]  /*86e0*/  UIMAD UR10, UR10, UR4, URZ ;  /* 0x000000040a0a72a4 */ /* 0x000fe2000f8e023f */
[----:B------:R-:W-:Y:S01]  /*86f0*/  SHFL.IDX PT, R14, R26, 0x1, 0x181f ;  /* 0x00381f001a0e7f89 */ /* 0x000fe200000e0000 */
[--C-:B------:R-:W-:Y:S01]  /*8700*/  @!P5 SHF.R.S32.HI R4, RZ, 0x1f, R8.reuse ;  /* 0x0000001fff04d819 */ /* 0x100fe20000011408 */
[----:B------:R-:W-:Y:S01]  /*8710*/  UIMAD.WIDE.U32 UR28, UR11, UR4, URZ ;  /* 0x000000040b1c72a5 */ /* 0x000fe2000f8e003f */
[----:B------:R-:W-:Y:S01]  /*8720*/  LOP3.LUT R9, R9, R33, RZ, 0x3c, !PT ;  /* 0x0000002109097212 */ /* 0x000fe200078e3cff */
[----:B------:R-:W3:Y:S01]  /*8730*/  SHFL.IDX PT, R15, R0, 0x1, 0x181f ;  /* 0x00381f00000f7f89 */ /* 0x000ee200000e0000 */
[-C--:B------:R-:W-:Y:S01]  /*8740*/  @!P5 LEA.HI R4, R4, R8.reuse, RZ, 0x3 ;  /* 0x000000080404d211 */ /* 0x080fe200078f18ff */
[----:B------:R-:W-:Y:S01]  /*8750*/  UIMAD UR10, UR11, UR5, UR10 ;  /* 0x000000050b0a72a4 */ /* 0x000fe2000f8e020a */
[----:B------:R-:W-:Y:S01]  /*8760*/  ISETP.GE.AND P4, PT, R8, c[0x0][0x198], PT ;  /* 0x0000660008007a0c */ /* 0x000fe20003f86270 */
[----:B------:R-:W-:Y:S01]  /*8770*/  IMAD.IADD R9, R31, 0x1, R9 ;  /* 0x000000011f097824 */ /* 0x000fe200078e0209 */
[----:B------:R-:W-:Y:S01]  /*8780*/  ISETP.GE.AND P2, PT, R2, UR18, PT ;  /* 0x0000001202007c0c */ /* 0x000fe2000bf46270 */
[----:B------:R-:W-:Y:S01]  /*8790*/  SHFL.IDX PT, R24, R26, 0x2, 0x181f ;  /* 0x00581f001a187f89 */ /* 0x000fe200000e0000 */
[----:B------:R-:W-:Y:S01]  /*87a0*/  @!P1 SHF.R.S32.HI R2, RZ, 0x1f, R8 ;  /* 0x0000001fff029819 */ /* 0x000fe20000011408 */
[----:B------:R-:W-:Y:S01]  /*87b0*/  @!P5 IMAD.SHL.U32 R11, R9, 0x2, RZ ;  /* 0x00000002090bd824 */ /* 0x000fe200078e00ff */
[----:B------:R-:W-:Y:S01]  /*87c0*/  @!P5 LOP3.LUT R4, R4, 0xfffffff8, RZ, 0xc0, !PT ;  /* 0xfffffff80404d812 */ /* 0x000fe200078ec0ff */
[----:B------:R-:W-:Y:S01]  /*87d0*/  SHFL.IDX PT, R25, R0, 0x2, 0x181f ;  /* 0x00581f0000197f89 */ /* 0x000fe200000e0000 */
[----:B------:R-:W-:Y:S01]  /*87e0*/  @!P1 LEA.HI R2, R2, R8, RZ, 0x3 ;  /* 0x0000000802029211 */ /* 0x000fe200078f18ff */
[----:B------:R-:W-:-:S02]  /*87f0*/  UIADD3 UR10, UR29, UR10, URZ ;  /* 0x0000000a1d0a7290 */ /* 0x000fc4000fffe03f */
[----:B------:R-:W-:Y:S01]  /*8800*/  SHFL.IDX PT, R26, R26, 0x3, 0x181f ;  /* 0x00781f001a1a7f89 */ /* 0x000fe200000e0000 */
[----:B------:R-:W-:Y:S01]  /*8810*/  @!P1 LOP3.LUT R2, R2, 0xfffffff8, RZ, 0xc0, !PT ;  /* 0xfffffff802029812 */ /* 0x000fe200078ec0ff */
[--C-:B-1----:R-:W-:Y:S02]  /*8820*/  @!P5 IMAD.WIDE R22, R32, 0x2, R16.reuse ;  /* 0x000000022016d825 */ /* 0x102fe400078e0210 */
[----:B------:R1:W4:Y:S02]  /*8830*/  SHFL.IDX PT, R27, R0, 0x3, 0x181f ;  /* 0x00781f00001b7f89 */ /* 0x00032400000e0000 */
[----:B------:R-:W-:Y:S02]  /*8840*/  @!P5 IMAD.WIDE R18, R4, 0x2, R16 ;  /* 0x000000020412d825 */ /* 0x000fe400078e0210 */
[----:B------:R5:W-:Y:S02]  /*8850*/  @!P5 LDGSTS.E.BYPASS.LTC128B.128 [R11+0x100], [R22.64], !P3 ;  /* 0x00100000160bdfae */ /* 0x000be4000d901d54 */
[----:B---3--:R-:W-:-:S02]  /*8860*/  @!P1 IMAD.WIDE R16, R2, 0x2, R14 ;  /* 0x0000000202109825 */ /* 0x008fc400078e020e */
[----:B------:R4:W-:Y:S01]  /*8870*/  @!P5 LDGSTS.E.BYPASS.LTC128B.128 [R11+0x4100], [R18.64], !P4 ;  /* 0x04100000120bdfae */ /* 0x0009e2000e101d54 */
[C---:B------:R-:W-:Y:S01]  /*8880*/  ISETP.GE.AND P5, PT, R32.reuse, c[0x0][0x1d4], PT ;  /* 0x0000750020007a0c */ /* 0x040fe20003fa6270 */
[----:B------:R-:W-:Y:S02]  /*8890*/  @!P1 IMAD.SHL.U32 R4, R9, 0x2, RZ ;  /* 0x0000000209049824 */ /* 0x000fe400078e00ff */
[----:B------:R-:W-:-:S05]  /*88a0*/  @!P1 IMAD.WIDE R14, R32, 0x2, R14 ;  /* 0x00000002200e9825 */ /* 0x000fca00078e020e */
[----:B------:R3:W-:Y:S04]  /*88b0*/  @!P1 LDGSTS.E.BYPASS.LTC128B.128 [R4+0x1100], [R14.64], !P3 ;  /* 0x011000000e049fae */ /* 0x0007e8000d901d54 */
[----:B------:R3:W-:Y:S01]  /*88c0*/  @!P1 LDGSTS.E.BYPASS.LTC128B.128 [R4+0x5100], [R16.64], !P4 ;  /* 0x0510000010049fae */ /* 0x0007e2000e101d54 */
[----:B------:R-:W-:Y:S02]  /*88d0*/  ISETP.GE.AND P4, PT, R8, c[0x0][0x1d4], PT ;  /* 0x0000750008007a0c */ /* 0x000fe40003f86270 */
[----:B-1----:R-:W-:-:S04]  /*88e0*/  @!P2 SHF.R.S32.HI R0, RZ, 0x1f, R8 ;  /* 0x0000001fff00a819 */ /* 0x002fc80000011408 */
[-C--:B------:R-:W-:Y:S02]  /*88f0*/  @!P2 LEA.HI R0, R0, R8.reuse, RZ, 0x3 ;  /* 0x000000080000a211 */ /* 0x080fe400078f18ff */
[----:B-----5:R-:W-:Y:S02]  /*8900*/  @!P0 SHF.R.S32.HI R22, RZ, 0x1f, R8 ;  /* 0x0000001fff168819 */ /* 0x020fe40000011408 */
[----:B------:R-:W-:Y:S02]  /*8910*/  @!P2 LOP3.LUT R0, R0, 0xfffffff8, RZ, 0xc0, !PT ;  /* 0xfffffff80000a812 */ /* 0x000fe400078ec0ff */
[----:B------:R-:W-:Y:S01]  /*8920*/  @!P0 LEA.HI R22, R22, R8, RZ, 0x3 ;  /* 0x0000000816168211 */ /* 0x000fe200078f18ff */
[----:B----4-:R-:W-:-:S03]  /*8930*/  @!P2 IMAD.WIDE R18, R32, 0x2, R26 ;  /* 0x000000022012a825 */ /* 0x010fc600078e021a */
[----:B------:R-:W-:Y:S01]  /*8940*/  @!P0 LOP3.LUT R22, R22, 0xfffffff8, RZ, 0xc0, !PT ;  /* 0xfffffff816168812 */ /* 0x000fe200078ec0ff */
[----:B------:R-:W-:-:S04]  /*8950*/  @!P2 IMAD.WIDE R26, R0, 0x2, R26 ;  /* 0x00000002001aa825 */ /* 0x000fc800078e021a */
[----:B------:R-:W-:-:S04]  /*8960*/  @!P0 IMAD.WIDE R22, R22, 0x2, R24 ;  /* 0x0000000216168825 */ /* 0x000fc800078e0218 */
[----:B------:R-:W-:Y:S01]  /*8970*/  @!P0 IMAD.WIDE R24, R32, 0x2, R24 ;  /* 0x0000000220188825 */ /* 0x000fe200078e0218 */
[----:B--2---:R-:W-:-:S03]  /*8980*/  SHF.R.S32.HI R11, RZ, 0x1f, R241 ;  /* 0x0000001fff0b7819 */ /* 0x004fc600000114f1 */
[----:B------:R-:W-:-:S04]  /*8990*/  IMAD.WIDE.U32 R6, R241, c[0x0][0x1f0], R6 ;  /* 0x00007c00f1067a25 */ /* 0x000fc800078e0006 */
[----:B------:R-:W-:Y:S01]  /*89a0*/  IMAD R2, R11, c[0x0][0x1f0], RZ ;  /* 0x00007c000b027a24 */ /* 0x000fe200078e02ff */
[----:B---3--:R-:W-:Y:S01]  /*89b0*/  IADD3 R4, P1, R6, UR26, RZ ;  /* 0x0000001a06047c10 */ /* 0x008fe2000ff3e0ff */
[----:B------:R-:W-:Y:S02]  /*89c0*/  @!P0 IMAD.SHL.U32 R6, R9, 0x2, RZ ;  /* 0x0000000209068824 */ /* 0x000fe400078e00ff */
[----:B------:R-:W-:-:S03]  /*89d0*/  IMAD R2, R241, c[0x0][0x1f4], R2 ;  /* 0x00007d00f1027a24 */ /* 0x000fc600078e0202 */
[----:B------:R1:W-:Y:S02]  /*89e0*/  @!P0 LDGSTS.E.BYPASS.LTC128B.128 [R6+0x2100], [R24.64], !P3 ;  /* 0x0210000018068fae */ /* 0x0003e4000d901d54 */
[----:B------:R-:W-:Y:S02]  /*89f0*/  IADD3.X R2, R7, UR15, R2, P1, !PT ;  /* 0x0000000f07027c10 */ /* 0x000fe40008ffe402 */
[----:B------:R-:W-:Y:S02]  /*8a00*/  LEA R16, P1, R4, c[0x0][0x1c8], 0x1 ;  /* 0x0000720004107a11 */ /* 0x000fe400078208ff */
[----:B------:R-:W-:Y:S02]  /*8a10*/  IADD3 R7, -R10, UR24, RZ ;  /* 0x000000180a077c10 */ /* 0x000fe4000fffe1ff */
[----:B------:R-:W-:Y:S01]  /*8a20*/  LEA.HI.X R2, R4, c[0x0][0x1cc], R2, 0x1, P1 ;  /* 0x0000730004027a11 */ /* 0x000fe200008f0c02 */
[----:B------:R-:W-:Y:S01]  /*8a30*/  SHFL.IDX PT, R14, R16, RZ, 0x181f ;  /* 0x00181fff100e7589 */ /* 0x000fe200000e0000 */
[----:B------:R-:W-:Y:S01]  /*8a40*/  ISETP.GE.AND P6, PT, R7, 0x1, PT ;  /* 0x000000010700780c */ /* 0x000fe20003fc6270 */
[C---:B------:R-:W-:Y:S01]  /*8a50*/  @!P2 IMAD.SHL.U32 R4, R9.reuse, 0x2, RZ ;  /* 0x000000020904a824 */ /* 0x040fe200078e00ff */
[----:B------:R-:W-:Y:S01]  /*8a60*/  ISETP.GE.AND P1, PT, R8, c[0x0][0x198], PT ;  /* 0x0000660008007a0c */ /* 0x000fe20003f26270 */
[----:B------:R-:W2:Y:S04]  /*8a70*/  SHFL.IDX PT, R15, R2, RZ, 0x181f ;  /* 0x00181fff020f7589 */ /* 0x000ea800000e0000 */
[----:B------:R-:W-:Y:S06]  /*8a80*/  SHFL.IDX PT, R17, R2, 0x3, 0x181f ;  /* 0x00781f0002117f89 */ /* 0x000fec00000e0000 */
[----:B------:R-:W-:Y:S01]  /*8a90*/  @P6 SHF.R.S32.HI R0, RZ, 0x1f, R8 ;  /* 0x0000001fff006819 */ /* 0x000fe20000011408 */
[----:B------:R-:W-:Y:S01]  /*8aa0*/  @P6 IMAD.SHL.U32 R13, R9, 0x2, RZ ;  /* 0x00000002090d6824 */ /* 0x000fe200078e00ff */
[----:B------:R3:W-:Y:S01]  /*8ab0*/  @!P0 LDGSTS.E.BYPASS.LTC128B.128 [R6+0x6100], [R22.64], !P1 ;  /* 0x0610000016068fae */ /* 0x0007e2000c901d54 */
[----:B------:R-:W-:-:S03]  /*8ac0*/  ISETP.GE.AND P0, PT, R7, 0x41, PT ;  /* 0x000000410700780c */ /* 0x000fc60003f06270 */
[----:B------:R4:W-:Y:S01]  /*8ad0*/  @!P2 LDGSTS.E.BYPASS.LTC128B.128 [R4+0x3100], [R18.64], !P3 ;  /* 0x031000001204afae */ /* 0x0009e2000d901d54 */
[----:B------:R-:W-:-:S03]  /*8ae0*/  ISETP.GE.AND P3, PT, R7, 0x61, PT ;  /* 0x000000610700780c */ /* 0x000fc60003f66270 */
[----:B------:R4:W-:Y:S01]  /*8af0*/  @!P2 LDGSTS.E.BYPASS.LTC128B.128 [R4+0x7100], [R26.64], !P1 ;  /* 0x071000001a04afae */ /* 0x0009e2000c901d54 */
[----:B------:R-:W-:-:S03]  /*8b00*/  ISETP.GE.AND P1, PT, R7, 0x21, PT ;  /* 0x000000210700780c */ /* 0x000fc60003f26270 */
[----:B-1----:R-:W-:Y:S04]  /*8b10*/  SHFL.IDX PT, R24, R16, 0x1, 0x181f ;  /* 0x00381f0010187f89 */ /* 0x002fe800000e0000 */
[----:B------:R-:W1:Y:S04]  /*8b20*/  SHFL.IDX PT, R25, R2, 0x1, 0x181f ;  /* 0x00381f0002197f89 */ /* 0x000e6800000e0000 */
[----:B------:R-:W0:Y:S01]  /*8b30*/  LDGDEPBAR ;  /* 0x00000000000079af */ /* 0x000e220000000000 */
[----:B---3--:R-:W-:Y:S02]  /*8b40*/  @P6 LEA.HI R6, R0, R8, RZ, 0x3 ;  /* 0x0000000800066211 */ /* 0x008fe400078f18ff */
[----:B------:R-:W-:-:S02]  /*8b50*/  LEA.HI R0, R5, R73, RZ, 0x4 ;  /* 0x0000004905007211 */ /* 0x000fc400078f20ff */
[----:B------:R-:W-:Y:S02]  /*8b60*/  @P6 LOP3.LUT R6, R6, 0xfffffff8, RZ, 0xc0, !PT ;  /* 0xfffffff806066812 */ /* 0x000fe400078ec0ff */
[----:B----4-:R-:W-:-:S03]  /*8b70*/  SHF.R.S32.HI R4, RZ, 0x4, R0 ;  /* 0x00000004ff047819 */ /* 0x010fc60000011400 */
[----:B--2---:R-:W-:Y:S01]  /*8b80*/  @P6 IMAD.WIDE R18, R6, 0x2, R14 ;  /* 0x0000000206126825 */ /* 0x004fe200078e020e */
[----:B------:R-:W-:Y:S02]  /*8b90*/  @P1 SHF.R.S32.HI R6, RZ, 0x1f, R8 ;  /* 0x0000001fff061819 */ /* 0x000fe40000011408 */
[----:B------:R-:W-:Y:S01]  /*8ba0*/  LEA.HI R20, R0, R4, RZ, 0x1 ;  /* 0x0000000400147211 */ /* 0x000fe200078f08ff */
[----:B------:R-:W-:Y:S01]  /*8bb0*/  @P6 IMAD.WIDE R14, R32, 0x2, R14 ;  /* 0x00000002200e6825 */ /* 0x000fe200078e020e */
[----:B------:R-:W-:Y:S02]  /*8bc0*/  @P1 LEA.HI R6, R6, R8, RZ, 0x3 ;  /* 0x0000000806061211 */ /* 0x000fe400078f18ff */
[----:B------:R-:W-:Y:S01]  /*8bd0*/  LOP3.LUT R20, R20, 0xfffffffe, RZ, 0xc0, !PT ;  /* 0xfffffffe14147812 */ /* 0x000fe200078ec0ff */
[----:B-1----:R-:W-:Y:S01]  /*8be0*/  @P1 IMAD.WIDE R22, R32, 0x2, R24 ;  /* 0x0000000220161825 */ /* 0x002fe200078e0218 */
[----:B------:R1:W-:Y:S01]  /*8bf0*/  @P6 LDGSTS.E.BYPASS.LTC128B.128 [R13+0x8100], [R14.64], !P5 ;  /* 0x081000000e0d6fae */ /* 0x0003e2000e901d54 */
[----:B------:R-:W-:-:S02]  /*8c00*/  @P1 LOP3.LUT R6, R6, 0xfffffff8, RZ, 0xc0, !PT ;  /* 0xfffffff806061812 */ /* 0x000fc400078ec0ff */
[----:B------:R-:W-:Y:S01]  /*8c10*/  IMAD.IADD R20, R4, 0x1, -R20 ;  /* 0x0000000104147824 */ /* 0x000fe200078e0a14 */
[----:B------:R2:W-:Y:S01]  /*8c20*/  @P6 LDGSTS.E.BYPASS.LTC128B.128 [R13+0xc100], [R18.64], !P4 ;  /* 0x0c100000120d6fae */ /* 0x0005e2000e101d54 */
[----:B------:R-:W-:Y:S01]  /*8c30*/  @P0 SHF.R.S32.HI R4, RZ, 0x1f, R8 ;  /* 0x0000001fff040819 */ /* 0x000fe20000011408 */
[----:B------:R-:W-:-:S03]  /*8c40*/  @P1 IMAD.WIDE R24, R6, 0x2, R24 ;  /* 0x0000000206181825 */ /* 0x000fc600078e0218 */
[----:B------:R-:W-:Y:S01]  /*8c50*/  @P0 LEA.HI R4, R4, R8, RZ, 0x3 ;  /* 0x0000000804040211 */ /* 0x000fe200078f18ff */
[----:B------:R-:W-:-:S03]  /*8c60*/  @P0 IMAD.SHL.U32 R6, R9, 0x2, RZ ;  /* 0x0000000209060824 */ /* 0x000fc600078e00ff */
[----:B------:R-:W-:Y:S02]  /*8c70*/  @P0 LOP3.LUT R4, R4, 0xfffffff8, RZ, 0xc0, !PT ;  /* 0xfffffff804040812 */ /* 0x000fe400078ec0ff */
[----:B-1----:R-:W-:Y:S01]  /*8c80*/  LOP3.LUT R15, R0, 0xfffffff0, RZ, 0xc0, !PT ;  /* 0xfffffff0000f7812 */ /* 0x002fe200078ec0ff */
[----:B--2---:R-:W-:Y:S04]  /*8c90*/  SHFL.IDX PT, R18, R16, 0x2, 0x181f ;  /* 0x00581f0010127f89 */ /* 0x004fe800000e0000 */
[----:B------:R-:W-:Y:S02]  /*8ca0*/  IMAD.IADD R15, R73, 0x1, -R15 ;  /* 0x00000001490f7824 */ /* 0x000fe400078e0a0f */
[----:B------:R-:W-:Y:S01]  /*8cb0*/  @P1 IMAD.SHL.U32 R13, R9, 0x2, RZ ;  /* 0x00000002090d1824 */ /* 0x000fe200078e00ff */
[----:B------:R1:W2:Y:S02]  /*8cc0*/  SHFL.IDX PT, R19, R2, 0x2, 0x181f ;  /* 0x00581f0002137f89 */ /* 0x0002a400000e0000 */
[----:B------:R-:W-:-:S02]  /*8cd0*/  SHF.R.S32.HI R0, RZ, 0x1f, R15 ;  /* 0x0000001fff007819 */ /* 0x000fc4000001140f */
[----:B------:R-:W3:Y:S02]  /*8ce0*/  SHFL.IDX PT, R16, R16, 0x3, 0x181f ;  /* 0x00781f0010107f89 */ /* 0x000ee400000e0000 */
[----:B------:R-:W-:Y:S02]  /*8cf0*/  LEA.HI R0, R0, R15, RZ, 0x3 ;  /* 0x0000000f00007211 */ /* 0x000fe400078f18ff */
[----:B------:R2:W-:Y:S02]  /*8d00*/  @P1 LDGSTS.E.BYPASS.LTC128B.128 [R13+0x9100], [R22.64], !P5 ;  /* 0x09100000160d1fae */ /* 0x0005e4000e901d54 */
[----:B------:R-:W-:Y:S02]  /*8d10*/  LOP3.LUT R14, R0, 0xfffffff8, RZ, 0xc0, !PT ;  /* 0xfffffff8000e7812 */ /* 0x000fe400078ec0ff */
[----:B------:R3:W-:Y:S03]  /*8d20*/  @P1 LDGSTS.E.BYPASS.LTC128B.128 [R13+0xd100], [R24.64], !P4 ;  /* 0x0d100000180d1fae */ /* 0x0007e6000e101d54 */
[----:B------:R-:W-:-:S05]  /*8d30*/  IMAD.IADD R14, R15, 0x1, -R14 ;  /* 0x000000010f0e7824 */ /* 0x000fca00078e0a0e */
[----:B------:R-:W-:Y:S02]  /*8d40*/  R2P PR, R14, 0x6 ;  /* 0x000000060e007804 */ /* 0x000fe40000000000 */
[----:B------:R-:W-:Y:S02]  /*8d50*/  ISETP.GT.AND P6, PT, R240, 0x7f, PT ;  /* 0x0000007ff000780c */ /* 0x000fe40003fc4270 */
[----:B-1----:R-:W-:-:S04]  /*8d60*/  @P3 SHF.R.S32.HI R2, RZ, 0x1f, R8 ;  /* 0x0000001fff023819 */ /* 0x002fc80000011408 */
[----:B------:R-:W-:-:S04]  /*8d70*/  @P3 LEA.HI R2, R2, R8, RZ, 0x3 ;  /* 0x0000000802023211 */ /* 0x000fc800078f18ff */
[----:B------:R-:W-:Y:S01]  /*8d80*/  @P3 LOP3.LUT R2, R2, 0xfffffff8, RZ, 0xc0, !PT ;  /* 0xfffffff802023812 */ /* 0x000fe200078ec0ff */
[----:B--2---:R-:W-:-:S04]  /*8d90*/  @P0 IMAD.WIDE R22, R4, 0x2, R18 ;  /* 0x0000000204160825 */ /* 0x004fc800078e0212 */
[----:B------:R-:W-:-:S04]  /*8da0*/  @P0 IMAD.WIDE R18, R32, 0x2, R18 ;  /* 0x0000000220120825 */ /* 0x000fc800078e0212 */
[--C-:B---3--:R-:W-:Y:S01]  /*8db0*/  @P3 IMAD.WIDE R24, R2, 0x2, R16.reuse ;  /* 0x0000000202183825 */ /* 0x108fe200078e0210 */
[----:B------:R1:W-:Y:S03]  /*8dc0*/  @P0 LDGSTS.E.BYPASS.LTC128B.128 [R6+0xa100], [R18.64], !P5 ;  /* 0x0a10000012060fae */ /* 0x0003e6000e901d54 */
[----:B------:R-:W-:Y:S01]  /*8dd0*/  IMAD.SHL.U32 R2, R14, 0x40, RZ ;  /* 0x000000400e027824 */ /* 0x000fe200078e00ff */
[----:B------:R1:W-:Y:S01]  /*8de0*/  @P0 LDGSTS.E.BYPASS.LTC128B.128 [R6+0xe100], [R22.64], !P4 ;  /* 0x0e10000016060fae */ /* 0x0003e2000e101d54 */
[----:B------:R-:W-:Y:S01]  /*8df0*/  @P3 IMAD.SHL.U32 R4, R9, 0x2, RZ ;  /* 0x0000000209043824 */ /* 0x000fe200078e00ff */
[----:B------:R-:W-:Y:S01]  /*8e00*/  ISETP.LT.AND P0, PT, RZ, c[0x0][0x27c], PT ;  /* 0x00009f00ff007a0c */ /* 0x000fe20003f01270 */
[----:B------:R-:W-:Y:S01]  /*8e10*/  @P3 IMAD.WIDE R16, R32, 0x2, R16 ;  /* 0x0000000220103825 */ /* 0x000fe200078e0210 */
[----:B------:R-:W-:-:S04]  /*8e20*/  LOP3.LUT R2, R2, 0x1c0, RZ, 0xc0, !PT ;  /* 0x000001c002027812 */ /* 0x000fc800078ec0ff */
[----:B------:R2:W-:Y:S04]  /*8e30*/  @P3 LDGSTS.E.BYPASS.LTC128B.128 [R4+0xb100], [R16.64], !P5 ;  /* 0x0b10000010043fae */ /* 0x0005e8000e901d54 */
[----:B------:R2:W-:Y:S04]  /*8e40*/  @P3 LDGSTS.E.BYPASS.LTC128B.128 [R4+0xf100], [R24.64], !P4 ;  /* 0x0f10000018043fae */ /* 0x0005e8000e101d54 */
[----:B------:R-:W0:Y:S01]  /*8e50*/  LDGDEPBAR ;  /* 0x00000000000079af */ /* 0x000e220000000000 */
[----:B-1----:R-:W-:-:S05]  /*8e60*/  IMAD.SHL.U32 R6, R20, 0x8, RZ ;  /* 0x0000000814067824 */ /* 0x002fca00078e00ff */
[----:B--2---:R-:W-:Y:S02]  /*8e70*/  LOP3.LUT R4, R2, 0x8, R6, 0xf8, !PT ;  /* 0x0000000802047812 */ /* 0x004fe400078ef806 */
[----:B------:R-:W-:Y:S01]  /*8e80*/  SHF.R.U32.HI R6, RZ, 0x3, R2 ;  /* 0x00000003ff067819 */ /* 0x000fe20000011602 */
[----:B------:R-:W-:-:S03]  /*8e90*/  IMAD.MOV.U32 R2, RZ, RZ, 0x10 ;  /* 0x00000010ff027424 */ /* 0x000fc600078e00ff */
[----:B------:R-:W-:Y:S01]  /*8ea0*/  LOP3.LUT R4, R4, R6, RZ, 0x3c, !PT ;  /* 0x0000000604047212 */ /* 0x000fe200078e3cff */
[----:B------:R-:W-:Y:S01]  /*8eb0*/  IMAD.SHL.U32 R6, R0, 0x40, RZ ;  /* 0x0000004000067824 */ /* 0x000fe200078e00ff */
[----:B------:R-:W-:Y:S01]  /*8ec0*/  SEL R2, R2, 0xfffffff0, !P1 ;  /* 0xfffffff002027807 */ /* 0x000fe20004800000 */
[----:B------:R-:W-:-:S03]  /*8ed0*/  IMAD.MOV.U32 R0, RZ, RZ, 0x20 ;  /* 0x00000020ff007424 */ /* 0x000fc600078e00ff */
[----:B------:R-:W-:Y:S02]  /*8ee0*/  LOP3.LUT R4, R4, 0xfffffe00, R6, 0xf8, !PT ;  /* 0xfffffe0004047812 */ /* 0x000fe400078ef806 */
[----:B------:R-:W-:Y:S02]  /*8ef0*/  SEL R6, RZ, 0x10, P4 ;  /* 0x00000010ff067807 */ /* 0x000fe40002000000 */
[----:B------:R-:W-:Y:S01]  /*8f00*/  SEL R0, R0, 0xffffffe0, !P2 ;  /* 0xffffffe000007807 */ /* 0x000fe20005000000 */
[----:B------:R-:W-:Y:S05]  /*8f10*/  @P0 BRA `(.L_x_108) ;  /* 0x0000002000000947 */ /* 0x000fea0003800000 */
[----:B------:R-:W-:-:S04]  /*8f20*/  DEPBAR.LE SB0, 0x1 ;  /* 0x000080400000791a */ /* 0x000fc80000000000 */
[----:B------:R-:W-:Y:S05]  /*8f30*/  BRA `(.L_x_109) ;  /* 0x000036b000007947 */ /* 0x000fea0003800000 */
.L_x_108:
[----:B------:R-:W-:Y:S01]  /*8f40*/  USHF.R.S32.HI UR30, URZ, 0x1f, UR13 ;  /* 0x0000001f3f1e7899 */ /* 0x000fe2000801140d */
[----:B------:R-:W-:Y:S01]  /*8f50*/  BSSY B2, `(.L_x_109) ;  /* 0x0000369000027945 */ /* 0x000fe20003800000 */
[----:B------:R-:W-:Y:S01]  /*8f60*/  ULDC.64 UR16, c[0x0][0x280] ;  /* 0x0000a00000107ab9 */ /* 0x000fe20000000a00 */
[----:B------:R-:W-:Y:S01]  /*8f70*/  SHF.L.U32 R22, R9, 0x1, RZ ;  /* 0x0000000109167819 */ /* 0x000fe200000006ff */
[----:B------:R-:W-:Y:S02]  /*8f80*/  ULDC.64 UR4, c[0x0][0x290] ;  /* 0x0000a40000047ab9 */ /* 0x000fe40000000a00 */
[----:B------:R-:W-:Y:S02]  /*8f90*/  UIMAD UR25, UR30, UR16, URZ ;  /* 0x000000101e1972a4 */ /* 0x000fe4000f8e023f */
[----:B------:R-:W-:Y:S02]  /*8fa0*/  UIMAD UR30, UR30, UR4, URZ ;  /* 0x000000041e1e72a4 */ /* 0x000fe4000f8e023f */
[----:B------:R-:W-:-:S02]  /*8fb0*/  UIMAD.WIDE.U32 UR32, UR13, UR16, URZ ;  /* 0x000000100d2072a5 */ /* 0x000fc4000f8e003f */
[----:B------:R-:W-:Y:S02]  /*8fc0*/  UIMAD UR25, UR13, UR17, UR25 ;  /* 0x000000110d1972a4 */ /* 0x000fe4000f8e0219 */
[----:B------:R-:W-:Y:S02]  /*8fd0*/  UIMAD.WIDE.U32 UR34, UR13, UR4, URZ ;  /* 0x000000040d2272a5 */ /* 0x000fe4000f8e003f */
[----:B------:R-:W-:Y:S02]  /*8fe0*/  UIMAD UR30, UR13, UR5, UR30 ;  /* 0x000000050d1e72a4 */ /* 0x000fe4000f8e021e */
[----:B------:R-:W-:Y:S02]  /*8ff0*/  ULDC.64 UR16, c[0x0][0x270] ;  /* 0x00009c0000107ab9 */ /* 0x000fe40000000a00 */
[----:B------:R-:W-:Y:S02]  /*9000*/  ULDC.U8 UR13, c[0x0][0x298] ;  /* 0x0000a600000d7ab9 */ /* 0x000fe40000000000 */
[----:B------:R-:W-:Y:S01]  /*9010*/  ISETP.NE.AND P0, PT, RZ, UR13, PT ;  /* 0x0000000dff007c0c */ /* 0x000fe2000bf05270 */
[----:B------:R-:W-:-:S02]  /*9020*/  ULDC.64 UR4, c[0x0][0x288] ;  /* 0x0000a20000047ab9 */ /* 0x000fc40000000a00 */
[----:B------:R-:W-:Y:S02]  /*9030*/  ULEA UR16, UP1, UR32, UR16, 0x1 ;  /* 0x0000001020107291 */ /* 0x000fe4000f82083f */
[----:B------:R-:W-:Y:S02]  /*9040*/  ULEA UR4, UP0, UR34, UR4, 0x1 ;  /* 0x0000000422047291 */ /* 0x000fe4000f80083f */
[----:B------:R-:W-:Y:S02]  /*9050*/  UIADD3 UR25, UR25, UR33, URZ ;  /* 0x0000002119197290 */ /* 0x000fe4000fffe03f */
[----:B------:R-:W-:Y:S02]  /*9060*/  UIADD3 UR30, UR30, UR35, URZ ;  /* 0x000000231e1e7290 */ /* 0x000fe4000fffe03f */
[----:B------:R-:W-:Y:S02]  /*9070*/  ULEA.HI.X UR17, UR32, UR17, UR25, 0x1, UP1 ;  /* 0x0000001120117291 */ /* 0x000fe400088f0c19 */
[----:B------:R-:W-:Y:S01]  /*9080*/  ULEA.HI.X UR5, UR34, UR5, UR30, 0x1, UP0 ;  /* 0x0000000522057291 */ /* 0x000fe200080f0c1e */
[----:B------:R-:W-:Y:S05]  /*9090*/  @!P0 BRA `(.L_x_110) ;  /* 0x0000198000008947 */ /* 0x000fea0003800000 */
[----:B------:R-:W-:Y:S01]  /*90a0*/  ISETP.NE.AND P1, PT, R12, RZ, PT ;  /* 0x000000ff0c00720c */ /* 0x000fe20003f25270 */
[----:B------:R-:W-:Y:S01]  /*90b0*/  IMAD.U32 R24, RZ, RZ, UR16 ;  /* 0x00000010ff187e24 */ /* 0x000fe2000f8e00ff */
[----:B------:R-:W-:Y:S01]  /*90c0*/  MOV R25, UR17 ;  /* 0x0000001100197c02 */ /* 0x000fe20008000f00 */
[----:B------:R-:W-:Y:S01]  /*90d0*/  IMAD.U32 R18, RZ, RZ, UR4 ;  /* 0x00000004ff127e24 */ /* 0x000fe2000f8e00ff */
[----:B------:R-:W-:Y:S01]  /*90e0*/  MOV R19, UR5 ;  /* 0x0000000500137c02 */ /* 0x000fe20008000f00 */
[----:B------:R-:W-:Y:S01]  /*90f0*/  BSSY B0, `(.L_x_111) ;  /* 0x0000017000007945 */ /* 0x000fe20003800000 */
[----:B------:R-:W-:Y:S01]  /*9100*/  IMAD.SHL.U32 R23, R3, 0x4, RZ ;  /* 0x0000000403177824 */ /* 0x000fe200078e00ff */
[----:B------:R-:W-:Y:S01]  /*9110*/  CS2R R14, SRZ ;  /* 0x00000000000e7805 */ /* 0x000fe2000001ff00 */
[----:B------:R-:W-:Y:S01]  /*9120*/  CS2R R16, SRZ ;  /* 0x0000000000107805 */ /* 0x000fe2000001ff00 */
[----:B------:R-:W-:Y:S01]  /*9130*/  CS2R R34, SRZ ;  /* 0x0000000000227805 */ /* 0x000fe2000001ff00 */
[----:B------:R-:W-:-:S03]  /*9140*/  CS2R R12, SRZ ;  /* 0x00000000000c7805 */ /* 0x000fc6000001ff00 */
[----:B------:R-:W-:Y:S05]  /*9150*/  @P1 BRA `(.L_x_112) ;  /* 0x0000010000001947 */ /* 0x000fea0003800000 */
[C---:B------:R-:W-:Y:S01]  /*9160*/  IADD3 R14, R23.reuse, 0x20, RZ ;  /* 0x00000020170e7810 */ /* 0x040fe20007ffe0ff */
[----:B------:R-:W-:Y:S01]  /*9170*/  CS2R R34, SRZ ;  /* 0x0000000000227805 */ /* 0x000fe2000001ff00 */
[----:B------:R-:W-:Y:S02]  /*9180*/  ISETP.GE.AND P1, PT, R23, c[0x0][0x27c], PT ;  /* 0x00009f0017007a0c */ /* 0x000fe40003f26270 */
[----:B------:R-:W-:-:S11]  /*9190*/  ISETP.GE.AND P0, PT, R14, c[0x0][0x27c], PT ;  /* 0x00009f000e007a0c */ /* 0x000fd60003f06270 */
[----:B------:R-:W-:Y:S02]  /*91a0*/  @!P1 IMAD.WIDE R26, R23, 0x2, R24 ;  /* 0x00000002171a9825 */ /* 0x000fe400078e0218 */
[----:B------:R-:W-:-:S03]  /*91b0*/  @!P0 SHF.R.S32.HI R15, RZ, 0x1f, R14 ;  /* 0x0000001fff0f8819 */ /* 0x000fc6000001140e */
[----:B------:R1:W5:Y:S01]  /*91c0*/  @!P1 LD.E.64 R16, [R26.64] ;  /* 0x000000141a109980 */ /* 0x000362000c101b00 */
[----:B------:R-:W-:-:S04]  /*91d0*/  @!P0 LEA.HI R14, R15, R14, RZ, 0x2 ;  /* 0x0000000e0f0e8211 */ /* 0x000fc800078f10ff */
[----:B------:R-:W-:-:S05]  /*91e0*/  @!P0 LOP3.LUT R14, R14, 0xfffffffc, RZ, 0xc0, !PT ;  /* 0xfffffffc0e0e8812 */ /* 0x000fca00078ec0ff */
[----:B------:R-:W-:-:S04]  /*91f0*/  @!P0 IMAD.WIDE R24, R14, 0x2, R24 ;  /* 0x000000020e188825 */ /* 0x000fc800078e0218 */
[--C-:B------:R-:W-:Y:S02]  /*9200*/  @!P0 IMAD.WIDE R28, R14, 0x2, R18.reuse ;  /* 0x000000020e1c8825 */ /* 0x100fe400078e0212 */
[----:B------:R-:W-:Y:S02]  /*9210*/  CS2R R14, SRZ ;  /* 0x00000000000e7805 */ /* 0x000fe4000001ff00 */
[----:B------:R-:W-:Y:S01]  /*9220*/  @!P1 IMAD.WIDE R18, R23, 0x2, R18 ;  /* 0x0000000217129825 */ /* 0x000fe200078e0212 */
[----:B------:R1:W5:Y:S04]  /*9230*/  @!P0 LD.E.64 R34, [R28.64] ;  /* 0x000000141c228980 */ /* 0x000368000c101b00 */
[----:B------:R1:W5:Y:S04]  /*9240*/  @!P1 LD.E.64 R12, [R18.64] ;  /* 0x00000014120c9980 */ /* 0x000368000c101b00 */
[----:B------:R1:W5:Y:S02]  /*9250*/  @!P0 LD.E.64 R14, [R24.64] ;  /* 0x00000014180e8980 */ /* 0x000364000c101b00 */
.L_x_112:
[----:B------:R-:W-:Y:S05]  /*9260*/  BSYNC B0 ;  /* 0x0000000000007941 */ /* 0x000fea0003800000 */
.L_x_111:
[----:B------:R-:W-:Y:S01]  /*9270*/  UIMAD UR4, UR12, -0x80, UR18 ;  /* 0xffffff800c0478a4 */ /* 0x000fe2000f8e0212 */
[--C-:B-1---5:R-:W-:Y:S01]  /*9280*/  IMAD.MOV.U32 R27, RZ, RZ, R17.reuse ;  /* 0x000000ffff1b7224 */ /* 0x122fe200078e0011 */
[--C-:B------:R-:W-:Y:S01]  /*9290*/  SHF.R.U64 R30, R16, 0x10, R17.reuse ;  /* 0x00000010101e7819 */ /* 0x100fe20000001211 */
[----:B------:R-:W-:Y:S01]  /*92a0*/  IMAD.MOV.U32 R29, RZ, RZ, R14 ;  /* 0x000000ffff1d7224 */ /* 0x000fe200078e000e */
[----:B------:R-:W-:Y:S01]  /*92b0*/  UISETP.LT.AND UP0, UPT, UR4, 0x80, UPT ;  /* 0x000000800400788c */ /* 0x000fe2000bf01270 */
[----:B------:R-:W-:Y:S01]  /*92c0*/  SHF.R.U32.HI R25, RZ, 0x10, R17 ;  /* 0x00000010ff197819 */ /* 0x000fe20000011611 */
[--C-:B------:R-:W-:Y:S01]  /*92d0*/  IMAD.MOV.U32 R19, RZ, RZ, R15.reuse ;  /* 0x000000ffff137224 */ /* 0x100fe200078e000f */
[--C-:B------:R-:W-:Y:S01]  /*92e0*/  SHF.R.U64 R28, R14, 0x10, R15.reuse ;  /* 0x000000100e1c7819 */ /* 0x100fe2000000120f */
[----:B------:R-:W-:Y:S01]  /*92f0*/  USEL UR4, UR4, 0x80, UP0 ;  /* 0x0000008004047887 */ /* 0x000fe20008000000 */
[----:B------:R-:W-:Y:S01]  /*9300*/  SHF.R.U32.HI R17, RZ, 0x10, R15 ;  /* 0x00000010ff117819 */ /* 0x000fe2000001160f */
[--C-:B------:R-:W-:Y:S01]  /*9310*/  IMAD.MOV.U32 R26, RZ, RZ, R13.reuse ;  /* 0x000000ffff1a7224 */ /* 0x100fe200078e000d */
[--C-:B------:R-:W-:Y:S01]  /*9320*/  SHF.R.U64 R14, R12, 0x10, R13.reuse ;  /* 0x000000100c0e7819 */ /* 0x100fe2000000120d */
[----:B------:R-:W-:Y:S01]  /*9330*/  IMAD.MOV.U32 R31, RZ, RZ, R16 ;  /* 0x000000ffff1f7224 */ /* 0x000fe200078e0010 */
[----:B------:R-:W-:Y:S01]  /*9340*/  SHF.R.U32.HI R24, RZ, 0x10, R13 ;  /* 0x00000010ff187819 */ /* 0x000fe2000001160d */
[----:B------:R-:W-:Y:S01]  /*9350*/  IMAD.MOV.U32 R15, RZ, RZ, R12 ;  /* 0x000000ffff0f7224 */ /* 0x000fe200078e000c */
[----:B------:R-:W-:Y:S01]  /*9360*/  ISETP.GE.AND P0, PT, R10, UR4, PT ;  /* 0x000000040a007c0c */ /* 0x000fe2000bf06270 */
[----:B------:R-:W-:Y:S01]  /*9370*/  IMAD.MOV.U32 R13, RZ, RZ, R34 ;  /* 0x000000ffff0d7224 */ /* 0x000fe200078e0022 */
[--C-:B------:R-:W-:Y:S01]  /*9380*/  SHF.R.U64 R12, R34, 0x10, R35.reuse ;  /* 0x00000010220c7819 */ /* 0x100fe20000001223 */
[--C-:B------:R-:W-:Y:S01]  /*9390*/  IMAD.MOV.U32 R18, RZ, RZ, R35.reuse ;  /* 0x000000ffff127224 */ /* 0x100fe200078e0023 */
[----:B------:R-:W-:Y:S01]  /*93a0*/  SHF.R.U32.HI R16, RZ, 0x10, R35 ;  /* 0x00000010ff107819 */ /* 0x000fe20000011623 */
[----:B------:R-:W-:-:S04]  /*93b0*/  DEPBAR.LE SB0, 0x1 ;  /* 0x000080400000791a */ /* 0x000fc80000000000 */
[----:B------:R-:W-:Y:S01]  /*93c0*/  BSSY B1, `(.L_x_113) ;  /* 0x000005e000017945 */ /* 0x000fe20003800000 */
[----:B------:R-:W-:Y:S02]  /*93d0*/  PRMT R27, R27, 0x5410, R31 ;  /* 0x000054101b1b7816 */ /* 0x000fe4000000001f */
[----:B------:R-:W-:Y:S02]  /*93e0*/  PRMT R25, R25, 0x5410, R30 ;  /* 0x0000541019197816 */ /* 0x000fe4000000001e */
[----:B------:R-:W-:Y:S02]  /*93f0*/  PRMT R19, R19, 0x5410, R29 ;  /* 0x0000541013137816 */ /* 0x000fe4000000001d */
[----:B------:R-:W-:Y:S02]  /*9400*/  PRMT R17, R17, 0x5410, R28 ;  /* 0x0000541011117816 */ /* 0x000fe4000000001c */
[----:B------:R-:W-:Y:S02]  /*9410*/  PRMT R26, R26, 0x5410, R15 ;  /* 0x000054101a1a7816 */ /* 0x000fe4000000000f */
[----:B------:R-:W-:-:S02]  /*9420*/  PRMT R24, R24, 0x5410, R14 ;  /* 0x0000541018187816 */ /* 0x000fc4000000000e */
[----:B------:R-:W-:Y:S02]  /*9430*/  PRMT R18, R18, 0x5410, R13 ;  /* 0x0000541012127816 */ /* 0x000fe4000000000d */
[----:B------:R-:W-:Y:S01]  /*9440*/  PRMT R16, R16, 0x5410, R12 ;  /* 0x0000541010107816 */ /* 0x000fe2000000000c */
[----:B------:R-:W-:Y:S06]  /*9450*/  BAR.SYNC.DEFER_BLOCKING 0x0 ;  /* 0x0000000000007b1d */ /* 0x000fec0000010000 */
[----:B------:R-:W-:Y:S05]  /*9460*/  @P0 BRA `(.L_x_114) ;  /* 0x0000053000000947 */ /* 0x000fea0003800000 */
[----:B------:R-:W-:Y:S01]  /*9470*/  ISETP.GE.AND P0, PT, R23, c[0x0][0x27c], PT ;  /* 0x00009f0017007a0c */ /* 0x000fe20003f06270 */
[----:B------:R-:W-:-:S12]  /*9480*/  BSSY B0, `(.L_x_115) ;  /* 0x0000028000007945 */ /* 0x000fd80003800000 */
[----:B------:R-:W-:Y:S05]  /*9490*/  @P0 BRA `(.L_x_116) ;  /* 0x0000026000000947 */ /* 0x000fea0003800000 */
[----:B------:R-:W1:Y:S01]  /*94a0*/  LDS.128 R12, [R22+0x100] ;  /* 0x00010000160c7984 */ /* 0x000e620000000c00 */
[----:B------:R-:W-:Y:S02]  /*94b0*/  HADD2.F32 R28, -RZ, R26.H1_H1 ;  /* 0x3000001aff1c7230 */ /* 0x000fe40000004100 */
[--C-:B------:R-:W-:Y:S02]  /*94c0*/  HADD2.F32 R34, -RZ, R24.reuse.H1_H1 ;  /* 0x30000018ff227230 */ /* 0x100fe40000004100 */
[----:B------:R-:W-:Y:S02]  /*94d0*/  HADD2.F32 R35, -RZ, R25.H1_H1 ;  /* 0x30000019ff237230 */ /* 0x000fe40000004100 */
[----:B------:R-:W-:Y:S02]  /*94e0*/  HADD2.F32 R36, -RZ, R27.H1_H1 ;  /* 0x3000001bff247230 */ /* 0x000fe40000004100 */
[----:B------:R-:W-:Y:S02]  /*94f0*/  HADD2.F32 R39, -RZ, R24.H0_H0 ;  /* 0x20000018ff277230 */ /* 0x000fe40000004100 */
[----:B-1----:R-:W-:-:S02]  /*9500*/  HADD2.F32 R29, -RZ, R12.H0_H0 ;  /* 0x2000000cff1d7230 */ /* 0x002fc40000004100 */
[----:B------:R-:W-:Y:S02]  /*9510*/  HADD2.F32 R30, -RZ, R12.H1_H1 ;  /* 0x3000000cff1e7230 */ /* 0x000fe40000004100 */
[--C-:B------:R-:W-:Y:S01]  /*9520*/  HADD2.F32 R31, -RZ, R13.reuse.H1_H1 ;  /* 0x3000000dff1f7230 */ /* 0x100fe20000004100 */
[----:B------:R-:W-:Y:S01]  /*9530*/  FMUL.FTZ R38, R29, R28 ;  /* 0x0000001c1d267220 */ /* 0x000fe20000410000 */
[----:B------:R-:W-:Y:S02]  /*9540*/  HADD2.F32 R12, -RZ, R13.H0_H0 ;  /* 0x2000000dff0c7230 */ /* 0x000fe40000004100 */
[--C-:B------:R-:W-:Y:S01]  /*9550*/  HADD2.F32 R13, -RZ, R14.reuse.H0_H0 ;  /* 0x2000000eff0d7230 */ /* 0x100fe20000004100 */
[----:B------:R-:W-:Y:S01]  /*9560*/  FFMA.FTZ R38, R30, R36, R38 ;  /* 0x000000241e267223 */ /* 0x000fe20000010026 */
[----:B------:R-:W-:Y:S02]  /*9570*/  HADD2.F32 R33, -RZ, R14.H1_H1 ;  /* 0x3000000eff217230 */ /* 0x000fe40000004100 */
[----:B------:R-:W-:-:S02]  /*9580*/  HADD2.F32 R14, -RZ, R15.H0_H0 ;  /* 0x2000000fff0e7230 */ /* 0x000fc40000004100 */
[----:B------:R-:W-:Y:S01]  /*9590*/  HADD2.F32 R37, -RZ, R15.H1_H1 ;  /* 0x3000000fff257230 */ /* 0x000fe20000004100 */
[----:B------:R-:W-:Y:S02]  /*95a0*/  FMUL.FTZ R15, R30, R28 ;  /* 0x0000001c1e0f7220 */ /* 0x000fe40000410000 */
[CC--:B------:R-:W-:Y:S02]  /*95b0*/  FMUL.FTZ R28, R31.reuse, R34.reuse ;  /* 0x000000221f1c7220 */ /* 0x0c0fe40000410000 */
[C---:B------:R-:W-:Y:S02]  /*95c0*/  FMUL.FTZ R34, R12.reuse, R34 ;  /* 0x000000220c227220 */ /* 0x040fe40000410000 */
[-C--:B------:R-:W-:Y:S01]  /*95d0*/  FFMA.FTZ R28, R12, R35.reuse, -R28 ;  /* 0x000000230c1c7223 */ /* 0x080fe2000001081c */
[----:B------:R-:W-:Y:S01]  /*95e0*/  HADD2.F32 R12, -RZ, R26.H0_H0 ;  /* 0x2000001aff0c7230 */ /* 0x000fe20000004100 */
[----:B------:R-:W-:Y:S01]  /*95f0*/  FFMA.FTZ R34, R31, R35, R34 ;  /* 0x000000231f227223 */ /* 0x000fe20000010022 */
[----:B------:R-:W-:Y:S01]  /*9600*/  HADD2.F32 R35, -RZ, R25.H0_H0 ;  /* 0x20000019ff237230 */ /* 0x000fe20000004100 */
[----:B------:R-:W-:Y:S01]  /*9610*/  FFMA.FTZ R15, R29, R36, -R15 ;  /* 0x000000241d0f7223 */ /* 0x000fe2000001080f */
[----:B------:R-:W-:Y:S01]  /*9620*/  HADD2.F32 R36, -RZ, R27.H0_H0 ;  /* 0x2000001bff247230 */ /* 0x000fe20000004100 */
[----:B------:R-:W-:-:S02]  /*9630*/  FMUL.FTZ R29, R33, R12 ;  /* 0x0000000c211d7220 */ /* 0x000fc40000410000 */
[----:B------:R-:W-:Y:S02]  /*9640*/  FMUL.FTZ R31, R13, R12 ;  /* 0x0000000c0d1f7220 */ /* 0x000fe40000410000 */
[-C--:B------:R-:W-:Y:S02]  /*9650*/  FMUL.FTZ R30, R37, R39.reuse ;  /* 0x00000027251e7220 */ /* 0x080fe40000410000 */
[C---:B------:R-:W-:Y:S02]  /*9660*/  FMUL.FTZ R12, R14.reuse, R39 ;  /* 0x000000270e0c7220 */ /* 0x040fe40000410000 */
[----:B------:R-:W-:Y:S02]  /*9670*/  FFMA.FTZ R30, R14, R35, -R30 ;  /* 0x000000230e1e7223 */ /* 0x000fe4000001081e */
[----:B------:R-:W-:Y:S01]  /*9680*/  FFMA.FTZ R29, R13, R36, -R29 ;  /* 0x000000240d1d7223 */ /* 0x000fe2000001081d */
[----:B------:R-:W-:Y:S01]  /*9690*/  F2FP.PACK_AB R13, R34, R28 ;  /* 0x0000001c220d723e */ /* 0x000fe200000000ff */
[----:B------:R-:W-:-:S02]  /*96a0*/  FFMA.FTZ R31, R33, R36, R31 ;  /* 0x00000024211f7223 */ /* 0x000fc4000001001f */
[----:B------:R-:W-:Y:S01]  /*96b0*/  FFMA.FTZ R35, R37, R35, R12 ;  /* 0x0000002325237223 */ /* 0x000fe2000001000c */
[----:B------:R-:W-:Y:S02]  /*96c0*/  F2FP.PACK_AB R12, R38, R15 ;  /* 0x0000000f260c723e */ /* 0x000fe400000000ff */
[----:B------:R-:W-:Y:S02]  /*96d0*/  F2FP.PACK_AB R14, R31, R29 ;  /* 0x0000001d1f0e723e */ /* 0x000fe400000000ff */
[----:B------:R-:W-:-:S05]  /*96e0*/  F2FP.PACK_AB R15, R35, R30 ;  /* 0x0000001e230f723e */ /* 0x000fca00000000ff */
[----:B------:R1:W-:Y:S02]  /*96f0*/  STS.128 [R22+0x100], R12 ;  /* 0x0001000c16007388 */ /* 0x0003e40000000c00 */
.L_x_116:
[----:B------:R-:W-:Y:S05]  /*9700*/  BSYNC B0 ;  /* 0x0000000000007941 */ /* 0x000fea0003800000 */
.L_x_115:
[----:B-1----:R-:W-:-:S04]  /*9710*/  IADD3 R12, R23, 0x20, RZ ;  /* 0x00000020170c7810 */ /* 0x002fc80007ffe0ff */
[----:B------:R-:W-:-:S13]  /*9720*/  ISETP.GE.AND P0, PT, R12, c[0x0][0x27c], PT ;  /* 0x00009f000c007a0c */ /* 0x000fda0003f06270 */
        /* <DEDUP_REMOVED lines=39> */
.L_x_114:
[----:B------:R-:W-:Y:S05]  /*99a0*/  BSYNC B1 ;  /* 0x0000000000017941 */ /* 0x000fea0003800000 */
.L_x_113:
[----:B-1----:R-:W-:Y:S01]  /*99b0*/  IADD3 R12, R10, 0x20, RZ ;  /* 0x000000200a0c7810 */ /* 0x002fe20007ffe0ff */
[----:B------:R-:W-:Y:S03]  /*99c0*/  BSSY B1, `(.L_x_117) ;  /* 0x0000056000017945 */ /* 0x000fe60003800000 */
[----:B------:R-:W-:-:S13]  /*99d0*/  ISETP.GE.AND P0, PT, R12, UR4, PT ;  /* 0x000000040c007c0c */ /* 0x000fda000bf06270 */
[----:B------:R-:W-:Y:S05]  /*99e0*/  @P0 BRA `(.L_x_118) ;  /* 0x0000053000000947 */ /* 0x000fea0003800000 */
[----:B------:R-:W-:Y:S01]  /*99f0*/  ISETP.GE.AND P0, PT, R23, c[0x0][0x27c], PT ;  /* 0x00009f0017007a0c */ /* 0x000fe20003f06270 */
[----:B------:R-:W-:-:S12]  /*9a00*/  BSSY B0, `(.L_x_119) ;  /* 0x0000028000007945 */ /* 0x000fd80003800000 */
[----:B------:R-:W-:Y:S05]  /*9a10*/  @P0 BRA `(.L_x_120) ;  /* 0x0000026000000947 */ /* 0x000fea0003800000 */
[----:B------:R-:W1:Y:S01]  /*9a20*/  LDS.128 R12, [R22+0x1100] ;  /* 0x00110000160c7984 */ /* 0x000e620000000c00 */
[----:B------:R-:W-:Y:S02]  /*9a30*/  HADD2.F32 R31, -RZ, R26.H1_H1 ;  /* 0x3000001aff1f7230 */ /* 0x000fe40000004100 */
[----:B------:R-:W-:Y:S02]  /*9a40*/  HADD2.F32 R34, -RZ, R24.H1_H1 ;  /* 0x30000018ff227230 */ /* 0x000fe40000004100 */
[--C-:B-1----:R-:W-:Y:S02]  /*9a50*/  HADD2.F32 R37, -RZ, R12.reuse.H0_H0 ;  /* 0x2000000cff257230 */ /* 0x102fe40000004100 */
[----:B------:R-:W-:Y:S02]  /*9a60*/  HADD2.F32 R36, -RZ, R12.H1_H1 ;  /* 0x3000000cff247230 */ /* 0x000fe40000004100 */
[--C-:B------:R-:W-:Y:S01]  /*9a70*/  HADD2.F32 R30, -RZ, R13.reuse.H0_H0 ;  /* 0x2000000dff1e7230 */ /* 0x100fe20000004100 */
[C---:B------:R-:W-:Y:S01]  /*9a80*/  FMUL.FTZ R35, R31.reuse, R37 ;  /* 0x000000251f237220 */ /* 0x040fe20000410000 */
[----:B------:R-:W-:Y:S01]  /*9a90*/  HADD2.F32 R13, -RZ, R13.H1_H1 ;  /* 0x3000000dff0d7230 */ /* 0x000fe20000004100 */
[----:B------:R-:W-:Y:S01]  /*9aa0*/  FMUL.FTZ R39, R31, R36 ;  /* 0x000000241f277220 */ /* 0x000fe20000410000 */
[--C-:B------:R-:W-:Y:S01]  /*9ab0*/  HADD2.F32 R12, -RZ, R15.reuse.H0_H0 ;  /* 0x2000000fff0c7230 */ /* 0x100fe20000004100 */
[C---:B------:R-:W-:Y:S01]  /*9ac0*/  FMUL.FTZ R31, R34.reuse, R30 ;  /* 0x0000001e221f7220 */ /* 0x040fe20000410000 */
[----:B------:R-:W-:Y:S01]  /*9ad0*/  HADD2.F32 R38, -RZ, R15.H1_H1 ;  /* 0x3000000fff267230 */ /* 0x000fe20000004100 */
[----:B------:R-:W-:Y:S01]  /*9ae0*/  FMUL.FTZ R33, R34, R13 ;  /* 0x0000000d22217220 */ /* 0x000fe20000410000 */
[----:B------:R-:W-:-:S02]  /*9af0*/  HADD2.F32 R29, -RZ, R14.H0_H0 ;  /* 0x2000000eff1d7230 */ /* 0x000fc40000004100 */
[----:B------:R-:W-:Y:S02]  /*9b00*/  HADD2.F32 R28, -RZ, R14.H1_H1 ;  /* 0x3000000eff1c7230 */ /* 0x000fe40000004100 */
[----:B------:R-:W-:Y:S02]  /*9b10*/  HADD2.F32 R15, -RZ, R27.H1_H1 ;  /* 0x3000001bff0f7230 */ /* 0x000fe40000004100 */
[----:B------:R-:W-:-:S03]  /*9b20*/  HADD2.F32 R14, -RZ, R25.H1_H1 ;  /* 0x30000019ff0e7230 */ /* 0x000fc60000004100 */
[C---:B------:R-:W-:Y:S02]  /*9b30*/  FFMA.FTZ R37, R15.reuse, R37, -R39 ;  /* 0x000000250f257223 */ /* 0x040fe40000010827 */
[----:B------:R-:W-:Y:S01]  /*9b40*/  FFMA.FTZ R36, R15, R36, R35 ;  /* 0x000000240f247223 */ /* 0x000fe20000010023 */
[----:B------:R-:W-:Y:S01]  /*9b50*/  HADD2.F32 R35, -RZ, R26.H0_H0 ;  /* 0x2000001aff237230 */ /* 0x000fe20000004100 */
[C---:B------:R-:W-:Y:S01]  /*9b60*/  FFMA.FTZ R15, R14.reuse, R30, -R33 ;  /* 0x0000001e0e0f7223 */ /* 0x040fe20000010821 */
[----:B------:R-:W-:Y:S01]  /*9b70*/  HADD2.F32 R33, -RZ, R24.H0_H0 ;  /* 0x20000018ff217230 */ /* 0x000fe20000004100 */
[----:B------:R-:W-:Y:S01]  /*9b80*/  FFMA.FTZ R13, R14, R13, R31 ;  /* 0x0000000d0e0d7223 */ /* 0x000fe2000001001f */
[----:B------:R-:W-:Y:S01]  /*9b90*/  HADD2.F32 R31, -RZ, R27.H0_H0 ;  /* 0x2000001bff1f7230 */ /* 0x000fe20000004100 */
[----:B------:R-:W-:Y:S01]  /*9ba0*/  FMUL.FTZ R14, R35, R28 ;  /* 0x0000001c230e7220 */ /* 0x000fe20000410000 */
[----:B------:R-:W-:Y:S01]  /*9bb0*/  HADD2.F32 R30, -RZ, R25.H0_H0 ;  /* 0x20000019ff1e7230 */ /* 0x000fe20000004100 */
[----:B------:R-:W-:Y:S01]  /*9bc0*/  FMUL.FTZ R34, R33, R38 ;  /* 0x0000002621227220 */ /* 0x000fe20000410000 */
[----:B------:R-:W-:Y:S01]  /*9bd0*/  F2FP.PACK_AB R13, R13, R15 ;  /* 0x0000000f0d0d723e */ /* 0x000fe200000000ff */
[----:B------:R-:W-:-:S02]  /*9be0*/  FMUL.FTZ R35, R35, R29 ;  /* 0x0000001d23237220 */ /* 0x000fc40000410000 */
[----:B------:R-:W-:Y:S02]  /*9bf0*/  FMUL.FTZ R33, R33, R12 ;  /* 0x0000000c21217220 */ /* 0x000fe40000410000 */
[C---:B------:R-:W-:Y:S02]  /*9c00*/  FFMA.FTZ R14, R31.reuse, R29, -R14 ;  /* 0x0000001d1f0e7223 */ /* 0x040fe4000001080e */
[----:B------:R-:W-:Y:S02]  /*9c10*/  FFMA.FTZ R35, R31, R28, R35 ;  /* 0x0000001c1f237223 */ /* 0x000fe40000010023 */
[----:B------:R-:W-:Y:S01]  /*9c20*/  FFMA.FTZ R34, R30, R12, -R34 ;  /* 0x0000000c1e227223 */ /* 0x000fe20000010822 */
[----:B------:R-:W-:Y:S01]  /*9c30*/  F2FP.PACK_AB R12, R36, R37 ;  /* 0x00000025240c723e */ /* 0x000fe200000000ff */
[----:B------:R-:W-:Y:S01]  /*9c40*/  FFMA.FTZ R33, R30, R38, R33 ;  /* 0x000000261e217223 */ /* 0x000fe20000010021 */
[----:B------:R-:W-:-:S04]  /*9c50*/  F2FP.PACK_AB R14, R35, R14 ;  /* 0x0000000e230e723e */ /* 0x000fc800000000ff */
[----:B------:R-:W-:-:S05]  /*9c60*/  F2FP.PACK_AB R15, R33, R34 ;  /* 0x00000022210f723e */ /* 0x000fca00000000ff */
[----:B------:R1:W-:Y:S02]  /*9c70*/  STS.128 [R22+0x1100], R12 ;  /* 0x0011000c16007388 */ /* 0x0003e40000000c00 */
.L_x_120:
[----:B------:R-:W-:Y:S05]  /*9c80*/  BSYNC B0 ;  /* 0x0000000000007941 */ /* 0x000fea0003800000 */
.L_x_119:
[----:B-1----:R-:W-:-:S04]  /*9c90*/  IADD3 R12, R23, 0x20, RZ ;  /* 0x00000020170c7810 */ /* 0x002fc80007ffe0ff */
[----:B------:R-:W-:-:S13]  /*9ca0*/  ISETP.GE.AND P0, PT, R12, c[0x0][0x27c], PT ;  /* 0x00009f000c007a0c */ /* 0x000fda0003f06270 */
        /* <DEDUP_REMOVED lines=39> */
.L_x_118:
[----:B------:R-:W-:Y:S05]  /*9f20*/  BSYNC B1 ;  /* 0x0000000000017941 */ /* 0x000fea0003800000 */
.L_x_117:
        /* <DEDUP_REMOVED lines=45> */
.L_x_124:
[----:B------:R-:W-:Y:S05]  /*a200*/  BSYNC B0 ;  /* 0x0000000000007941 */ /* 0x000fea0003800000 */
.L_x_123:
        /* <DEDUP_REMOVED lines=41> */
.L_x_122:
[----:B------:R-:W-:Y:S05]  /*a4a0*/  BSYNC B1 ;  /* 0x0000000000017941 */ /* 0x000fea0003800000 */
.L_x_121:
[----:B-1----:R-:W-:-:S04]  /*a4b0*/  IADD3 R12, R10, 0x60, RZ ;  /* 0x000000600a0c7810 */ /* 0x002fc80007ffe0ff */
        /* <DEDUP_REMOVED lines=8> */
[----:B------:R-:W-:Y:S02]  /*a540*/  HADD2.F32 R35, -RZ, R27.H1_H1 ;  /* 0x3000001bff237230 */ /* 0x000fe40000004100 */
[----:B------:R-:W-:Y:S02]  /*a550*/  HADD2.F32 R37, -RZ, R25.H1_H1 ;  /* 0x30000019ff257230 */ /* 0x000fe40000004100 */
[----:B------:R-:W-:Y:S02]  /*a560*/  HADD2.F32 R26, -RZ, R26.H0_H0 ;  /* 0x2000001aff1a7230 */ /* 0x000fe40000004100 */
[----:B------:R-:W-:-:S02]  /*a570*/  HADD2.F32 R24, -RZ, R24.H0_H0 ;  /* 0x20000018ff187230 */ /* 0x000fc40000004100 */
[----:B------:R-:W-:Y:S02]  /*a580*/  HADD2.F32 R27, -RZ, R27.H0_H0 ;  /* 0x2000001bff1b7230 */ /* 0x000fe40000004100 */
[----:B------:R-:W-:Y:S02]  /*a590*/  HADD2.F32 R25, -RZ, R25.H0_H0 ;  /* 0x20000019ff197230 */ /* 0x000fe40000004100 */
[--C-:B-1----:R-:W-:Y:S02]  /*a5a0*/  HADD2.F32 R29, -RZ, R12.reuse.H0_H0 ;  /* 0x2000000cff1d7230 */ /* 0x102fe40000004100 */
[----:B------:R-:W-:Y:S02]  /*a5b0*/  HADD2.F32 R30, -RZ, R12.H1_H1 ;  /* 0x3000000cff1e7230 */ /* 0x000fe40000004100 */
[--C-:B------:R-:W-:Y:S01]  /*a5c0*/  HADD2.F32 R31, -RZ, R13.reuse.H1_H1 ;  /* 0x3000000dff1f7230 */ /* 0x100fe20000004100 */
[C---:B------:R-:W-:Y:S01]  /*a5d0*/  FMUL.FTZ R38, R28.reuse, R29 ;  /* 0x0000001d1c267220 */ /* 0x040fe20000410000 */
[----:B------:R-:W-:Y:S01]  /*a5e0*/  HADD2.F32 R12, -RZ, R13.H0_H0 ;  /* 0x2000000dff0c7230 */ /* 0x000fe20000004100 */
[----:B------:R-:W-:Y:S01]  /*a5f0*/  FMUL.FTZ R36, R28, R30 ;  /* 0x0000001e1c247220 */ /* 0x000fe20000410000 */
[--C-:B------:R-:W-:Y:S01]  /*a600*/  HADD2.F32 R13, -RZ, R14.reuse.H0_H0 ;  /* 0x2000000eff0d7230 */ /* 0x100fe20000004100 */
[C---:B------:R-:W-:Y:S01]  /*a610*/  FMUL.FTZ R28, R34.reuse, R31 ;  /* 0x0000001f221c7220 */ /* 0x040fe20000410000 */
[----:B------:R-:W-:Y:S01]  /*a620*/  HADD2.F32 R33, -RZ, R14.H1_H1 ;  /* 0x3000000eff217230 */ /* 0x000fe20000004100 */
[----:B------:R-:W-:Y:S01]  /*a630*/  FFMA.FTZ R36, R35, R29, -R36 ;  /* 0x0000001d23247223 */ /* 0x000fe20000010824 */
[--C-:B------:R-:W-:Y:S01]  /*a640*/  HADD2.F32 R14, -RZ, R15.reuse.H0_H0 ;  /* 0x2000000fff0e7230 */ /* 0x100fe20000004100 */
[-C--:B------:R-:W-:Y:S01]  /*a650*/  FMUL.FTZ R34, R34, R12.reuse ;  /* 0x0000000c22227220 */ /* 0x080fe20000410000 */
[----:B------:R-:W-:Y:S01]  /*a660*/  HADD2.F32 R15, -RZ, R15.H1_H1 ;  /* 0x3000000fff0f7230 */ /* 0x000fe20000004100 */
[----:B------:R-:W-:-:S02]  /*a670*/  FFMA.FTZ R28, R37, R12, -R28 ;  /* 0x0000000c251c7223 */ /* 0x000fc4000001081c */
[C---:B------:R-:W-:Y:S02]  /*a680*/  FMUL.FTZ R12, R26.reuse, R33 ;  /* 0x000000211a0c7220 */ /* 0x040fe40000410000 */
[----:B------:R-:W-:Y:S02]  /*a690*/  FMUL.FTZ R29, R26, R13 ;  /* 0x0000000d1a1d7220 */ /* 0x000fe40000410000 */
[C---:B------:R-:W-:Y:S02]  /*a6a0*/  FMUL.FTZ R26, R24.reuse, R15 ;  /* 0x0000000f181a7220 */ /* 0x040fe40000410000 */
[----:B------:R-:W-:Y:S02]  /*a6b0*/  FMUL.FTZ R24, R24, R14 ;  /* 0x0000000e18187220 */ /* 0x000fe40000410000 */
[----:B------:R-:W-:Y:S02]  /*a6c0*/  FFMA.FTZ R38, R35, R30, R38 ;  /* 0x0000001e23267223 */ /* 0x000fe40000010026 */
[----:B------:R-:W-:-:S02]  /*a6d0*/  FFMA.FTZ R34, R37, R31, R34 ;  /* 0x0000001f25227223 */ /* 0x000fc40000010022 */
[C---:B------:R-:W-:Y:S01]  /*a6e0*/  FFMA.FTZ R30, R27.reuse, R13, -R12 ;  /* 0x0000000d1b1e7223 */ /* 0x040fe2000001080c */
[----:B------:R-:W-:Y:S01]  /*a6f0*/  F2FP.PACK_AB R12, R38, R36 ;  /* 0x00000024260c723e */ /* 0x000fe200000000ff */
[----:B------:R-:W-:Y:S01]  /*a700*/  FFMA.FTZ R29, R27, R33, R29 ;  /* 0x000000211b1d7223 */ /* 0x000fe2000001001d */
[----:B------:R-:W-:Y:S01]  /*a710*/  F2FP.PACK_AB R13, R34, R28 ;  /* 0x0000001c220d723e */ /* 0x000fe200000000ff */
[C---:B------:R-:W-:Y:S02]  /*a720*/  FFMA.FTZ R26, R25.reuse, R14, -R26 ;  /* 0x0000000e191a7223 */ /* 0x040fe4000001081a */
[----:B------:R-:W-:Y:S01]  /*a730*/  FFMA.FTZ R15, R25, R15, R24 ;  /* 0x0000000f190f7223 */ /* 0x000fe20000010018 */
[----:B------:R-:W-:-:S04]  /*a740*/  F2FP.PACK_AB R14, R29, R30 ;  /* 0x0000001e1d0e723e */ /* 0x000fc800000000ff */
[----:B------:R-:W-:-:S05]  /*a750*/  F2FP.PACK_AB R15, R15, R26 ;  /* 0x0000001a0f0f723e */ /* 0x000fca00000000ff */
[----:B------:R1:W-:Y:S02]  /*a760*/  STS.128 [R22+0x3100], R12 ;  /* 0x0031000c16007388 */ /* 0x0003e40000000c00 */
.L_x_127:
[----:B------:R-:W-:Y:S05]  /*a770*/  BSYNC B0 ;  /* 0x0000000000007941 */ /* 0x000fea0003800000 */
.L_x_126:
[----:B------:R-:W-:-:S04]  /*a780*/  IADD3 R23, R23, 0x20, RZ ;  /* 0x0000002017177810 */ /* 0x000fc80007ffe0ff */
[----:B------:R-:W-:-:S13]  /*a790*/  ISETP.GE.AND P0, PT, R23, c[0x0][0x27c], PT ;  /* 0x00009f0017007a0c */ /* 0x000fda0003f06270 */
[----:B------:R-:W-:Y:S05]  /*a7a0*/  @P0 BRA `(.L_x_125) ;  /* 0x00001e3000000947 */ /* 0x000fea0003800000 */
[----:B-1----:R-:W1:Y:S01]  /*a7b0*/  LDS.128 R12, [R22+0x7100] ;  /* 0x00710000160c7984 */ /* 0x002e620000000c00 */
        /* <DEDUP_REMOVED lines=28> */
[----:B------:R-:W-:Y:S01]  /*a980*/  FFMA.FTZ R25, R19, R13, -R12 ;  /* 0x0000000d13197223 */ /* 0x000fe2000001080c */
[----:B------:R-:W-:Y:S01]  /*a990*/  F2FP.PACK_AB R12, R33, R30 ;  /* 0x0000001e210c723e */ /* 0x000fe200000000ff */
[----:B------:R-:W-:Y:S01]  /*a9a0*/  FFMA.FTZ R24, R19, R27, R24 ;  /* 0x0000001b13187223 */ /* 0x000fe20000010018 */
[----:B------:R-:W-:Y:S01]  /*a9b0*/  F2FP.PACK_AB R13, R28, R23 ;  /* 0x000000171c0d723e */ /* 0x000fe200000000ff */
[C---:B------:R-:W-:Y:S02]  /*a9c0*/  FFMA.FTZ R18, R17.reuse, R14, -R18 ;  /* 0x0000000e11127223 */ /* 0x040fe40000010812 */
[----:B------:R-:W-:Y:S01]  /*a9d0*/  FFMA.FTZ R15, R17, R15, R16 ;  /* 0x0000000f110f7223 */ /* 0x000fe20000010010 */
[----:B------:R-:W-:-:S04]  /*a9e0*/  F2FP.PACK_AB R14, R24, R25 ;  /* 0x00000019180e723e */ /* 0x000fc800000000ff */
[----:B------:R-:W-:-:S05]  /*a9f0*/  F2FP.PACK_AB R15, R15, R18 ;  /* 0x000000120f0f723e */ /* 0x000fca00000000ff */
[----:B------:R1:W-:Y:S01]  /*aa00*/  STS.128 [R22+0x7100], R12 ;  /* 0x0071000c16007388 */ /* 0x0003e20000000c00 */
[----:B------:R-:W-:Y:S05]  /*aa10*/  BRA `(.L_x_125) ;  /* 0x00001bc000007947 */ /* 0x000fea0003800000 */
.L_x_110:
[----:B------:R-:W-:Y:S01]  /*aa20*/  ISETP.NE.AND P0, PT, R12, RZ, PT ;  /* 0x000000ff0c00720c */ /* 0x000fe20003f05270 */
[----:B------:R-:W-:Y:S01]  /*aa30*/  IMAD.U32 R26, RZ, RZ, UR16 ;  /* 0x00000010ff1a7e24 */ /* 0x000fe2000f8e00ff */
[----:B------:R-:W-:Y:S01]  /*aa40*/  MOV R24, UR4 ;  /* 0x0000000400187c02 */ /* 0x000fe20008000f00 */
[----:B------:R-:W-:Y:S01]  /*aa50*/  IMAD.U32 R27, RZ, RZ, UR17 ;  /* 0x00000011ff1b7e24 */ /* 0x000fe2000f8e00ff */
[----:B------:R-:W-:Y:S01]  /*aa60*/  MOV R25, UR5 ;  /* 0x0000000500197c02 */ /* 0x000fe20008000f00 */
[----:B------:R-:W-:Y:S01]  /*aa70*/  BSSY B0, `(.L_x_128) ;  /* 0x000000d000007945 */ /* 0x000fe20003800000 */
[----:B------:R-:W-:Y:S01]  /*aa80*/  CS2R R18, SRZ ;  /* 0x0000000000127805 */ /* 0x000fe2000001ff00 */
[----:B------:R-:W-:Y:S01]  /*aa90*/  CS2R R16, SRZ ;  /* 0x0000000000107805 */ /* 0x000fe2000001ff00 */
[----:B------:R-:W-:Y:S01]  /*aaa0*/  CS2R R14, SRZ ;  /* 0x00000000000e7805 */ /* 0x000fe2000001ff00 */
[----:B------:R-:W-:-:S04]  /*aab0*/  CS2R R12, SRZ ;  /* 0x00000000000c7805 */ /* 0x000fc8000001ff00 */
[----:B------:R-:W-:Y:S05]  /*aac0*/  @P0 BRA `(.L_x_129) ;  /* 0x0000007000000947 */ /* 0x000fea0003800000 */
[----:B------:R-:W-:Y:S01]  /*aad0*/  ISETP.GE.AND P0, PT, R32, c[0x0][0x27c], PT ;  /* 0x00009f0020007a0c */ /* 0x000fe20003f06270 */
[----:B------:R-:W-:-:S12]  /*aae0*/  CS2R R18, SRZ ;  /* 0x0000000000127805 */ /* 0x000fd8000001ff00 */
[----:B------:R-:W-:Y:S05]  /*aaf0*/  @P0 BRA `(.L_x_129) ;  /* 0x0000004000000947 */ /* 0x000fea0003800000 */
[----:B------:R-:W-:-:S04]  /*ab00*/  IMAD.WIDE R26, R32, 0x2, R26 ;  /* 0x00000002201a7825 */ /* 0x000fc800078e021a */
[----:B------:R-:W-:Y:S01]  /*ab10*/  IMAD.WIDE R24, R32, 0x2, R24 ;  /* 0x0000000220187825 */ /* 0x000fe200078e0218 */
[----:B------:R1:W5:Y:S04]  /*ab20*/  LD.E.128 R12, [R26.64] ;  /* 0x000000141a0c7980 */ /* 0x000368000c101d00 */
[----:B------:R1:W5:Y:S02]  /*ab30*/  LD.E.128 R16, [R24.64] ;  /* 0x0000001418107980 */ /* 0x000364000c101d00 */
.L_x_129:
[----:B------:R-:W-:Y:S05]  /*ab40*/  BSYNC B0 ;  /* 0x0000000000007941 */ /* 0x000fea0003800000 */
.L_x_128:
[----:B------:R-:W-:Y:S01]  /*ab50*/  UIMAD UR4, UR12, -0x80, UR18 ;  /* 0xffffff800c0478a4 */ /* 0x000fe2000f8e0212 */
[----:B------:R-:W-:Y:S01]  /*ab60*/  ISETP.GE.AND P0, PT, R32, c[0x0][0x27c], PT ;  /* 0x00009f0020007a0c */ /* 0x000fe20003f06270 */
[--C-:B-1---5:R-:W-:Y:S01]  /*ab70*/  IMAD.MOV.U32 R27, RZ, RZ, R13.reuse ;  /* 0x000000ffff1b7224 */ /* 0x122fe200078e000d */
[--C-:B------:R-:W-:Y:S01]  /*ab80*/  SHF.R.U64 R26, R12, 0x10, R13.reuse ;  /* 0x000000100c1a7819 */ /* 0x100fe2000000120d */
[----:B------:R-:W-:Y:S01]  /*ab90*/  UISETP.LT.AND UP0, UPT, UR4, 0x80, UPT ;  /* 0x000000800400788c */ /* 0x000fe2000bf01270 */
[----:B------:R-:W-:Y:S01]  /*aba0*/  SHF.R.U32.HI R37, RZ, 0x10, R13 ;  /* 0x00000010ff257819 */ /* 0x000fe2000001160d */
[--C-:B------:R-:W-:Y:S01]  /*abb0*/  IMAD.MOV.U32 R28, RZ, RZ, R15.reuse ;  /* 0x000000ffff1c7224 */ /* 0x100fe200078e000f */
[--C-:B------:R-:W-:Y:S01]  /*abc0*/  SHF.R.U64 R25, R14, 0x10, R15.reuse ;  /* 0x000000100e197819 */ /* 0x100fe2000000120f */
[----:B------:R-:W-:Y:S01]  /*abd0*/  USEL UR4, UR4, 0x80, UP0 ;  /* 0x0000008004047887 */ /* 0x000fe20008000000 */
[----:B------:R-:W-:Y:S01]  /*abe0*/  SHF.R.U32.HI R35, RZ, 0x10, R15 ;  /* 0x00000010ff237819 */ /* 0x000fe2000001160f */
[----:B------:R-:W-:Y:S01]  /*abf0*/  IMAD.MOV.U32 R38, RZ, RZ, R12 ;  /* 0x000000ffff267224 */ /* 0x000fe200078e000c */
[--C-:B------:R-:W-:Y:S01]  /*ac00*/  SHF.R.U64 R24, R16, 0x10, R17.reuse ;  /* 0x0000001010187819 */ /* 0x100fe20000001211 */
[----:B------:R-:W-:Y:S01]  /*ac10*/  IMAD.MOV.U32 R36, RZ, RZ, R14 ;  /* 0x000000ffff247224 */ /* 0x000fe200078e000e */
[--C-:B------:R-:W-:Y:S01]  /*ac20*/  SHF.R.U32.HI R14, RZ, 0x10, R17.reuse ;  /* 0x00000010ff0e7819 */ /* 0x100fe20000011611 */
[----:B------:R-:W-:Y:S01]  /*ac30*/  IMAD.MOV.U32 R15, RZ, RZ, R16 ;  /* 0x000000ffff0f7224 */ /* 0x000fe200078e0010 */
[----:B------:R-:W-:Y:S01]  /*ac40*/  ISETP.GE.OR P1, PT, R10, UR4, P0 ;  /* 0x000000040a007c0c */ /* 0x000fe20008726670 */
[----:B------:R-:W-:Y:S01]  /*ac50*/  IMAD.MOV.U32 R29, RZ, RZ, R17 ;  /* 0x000000ffff1d7224 */ /* 0x000fe200078e0011 */
[--C-:B------:R-:W-:Y:S01]  /*ac60*/  SHF.R.U64 R23, R18, 0x10, R19.reuse ;  /* 0x0000001012177819 */ /* 0x100fe20000001213 */
[----:B------:R-:W-:Y:S01]  /*ac70*/  IMAD.MOV.U32 R13, RZ, RZ, R18 ;  /* 0x000000ffff0d7224 */ /* 0x000fe200078e0012 */
[--C-:B------:R-:W-:Y:S01]  /*ac80*/  SHF.R.U32.HI R12, RZ, 0x10, R19.reuse ;  /* 0x00000010ff0c7819 */ /* 0x100fe20000011613 */
[----:B------:R-:W-:Y:S01]  /*ac90*/  IMAD.MOV.U32 R30, RZ, RZ, R19 ;  /* 0x000000ffff1e7224 */ /* 0x000fe200078e0013 */
        /* <DEDUP_REMOVED lines=12> */
[----:B------:R-:W-:Y:S01]  /*ad60*/  MOV R14, c[0x0][0x27c] ;  /* 0x00009f00000e7a02 */ /* 0x000fe20000000f00 */
[----:B------:R-:W1:Y:S01]  /*ad70*/  LDS.128 R16, [R22+0x100] ;  /* 0x0001000016107984 */ /* 0x000e620000000c00 */
[----:B------:R-:W-:-:S02]  /*ad80*/  HADD2.F32 R48, -RZ, R29.H1_H1 ;  /* 0x3000001dff307230 */ /* 0x000fc40000004100 */
[----:B------:R-:W-:Y:S01]  /*ad90*/  LEA.HI R14, R14, R3, RZ, 0x1d ;  /* 0x000000030e0e7211 */ /* 0x000fe200078fe8ff */
[----:B------:R-:W-:Y:S02]  /*ada0*/  HADD2.F32 R56, -RZ, R27.H1_H1 ;  /* 0x3000001bff387230 */ /* 0x000fe40000004100 */
[----:B------:R-:W-:Y:S01]  /*adb0*/  HADD2.F32 R46, -RZ, R24.H1_H1 ;  /* 0x30000018ff2e7230 */ /* 0x000fe20000004100 */
[----:B------:R-:W-:Y:S01]  /*adc0*/  SHF.R.S32.HI R12, RZ, 0x1f, R14 ;  /* 0x0000001fff0c7819 */ /* 0x000fe2000001140e */
[----:B------:R-:W-:Y:S01]  /*add0*/  HADD2.F32 R44, -RZ, R29.H0_H0 ;  /* 0x2000001dff2c7230 */ /* 0x000fe20000004100 */
[----:B------:R-:W-:Y:S01]  /*ade0*/  SHF.L.U32 R13, R14, 0x3, RZ ;  /* 0x000000030e0d7819 */ /* 0x000fe200000006ff */
[----:B------:R-:W-:Y:S01]  /*adf0*/  HADD2.F32 R55, -RZ, R26.H1_H1 ;  /* 0x3000001aff377230 */ /* 0x000fe20000004100 */
[----:B------:R-:W-:Y:S01]  /*ae00*/  LEA.HI R12, R12, R14, RZ, 0x3 ;  /* 0x0000000e0c0c7211 */ /* 0x000fe200078f18ff */
[----:B------:R-:W-:Y:S01]  /*ae10*/  HADD2.F32 R54, -RZ, R27.H0_H0 ;  /* 0x2000001bff367230 */ /* 0x000fe20000004100 */
[----:B------:R-:W-:Y:S01]  /*ae20*/  LOP3.LUT R13, R34, 0x38, R13, 0xf8, !PT ;  /* 0x00000038220d7812 */ /* 0x000fe200078ef80d */
[----:B------:R-:W-:Y:S01]  /*ae30*/  HADD2.F32 R43, -RZ, R24.H0_H0 ;  /* 0x20000018ff2b7230 */ /* 0x000fe20000004100 */
[----:B------:R-:W-:Y:S01]  /*ae40*/  SHF.L.U32 R12, R12, 0xa, RZ ;  /* 0x0000000a0c0c7819 */ /* 0x000fe200000006ff */
[----:B------:R-:W-:Y:S01]  /*ae50*/  HADD2.F32 R42, -RZ, R30.H1_H1 ;  /* 0x3000001eff2a7230 */ /* 0x000fe20000004100 */
[----:B------:R-:W-:Y:S01]  /*ae60*/  LOP3.LUT R33, R13, R33, RZ, 0x3c, !PT ;  /* 0x000000210d217212 */ /* 0x000fe200078e3cff */
[----:B------:R-:W-:Y:S01]  /*ae70*/  HADD2.F32 R53, -RZ, R26.H0_H0 ;  /* 0x2000001aff357230 */ /* 0x000fe20000004100 */
[----:B------:R-:W-:Y:S01]  /*ae80*/  LOP3.LUT R12, R12, 0x7fffe000, RZ, 0xc0, !PT ;  /* 0x7fffe0000c0c7812 */ /* 0x000fe200078ec0ff */
[----:B------:R-:W-:-:S02]  /*ae90*/  HADD2.F32 R52, -RZ, R28.H1_H1 ;  /* 0x3000001cff347230 */ /* 0x000fc40000004100 */
[----:B------:R-:W-:Y:S01]  /*aea0*/  HADD2.F32 R41, -RZ, R23.H1_H1 ;  /* 0x30000017ff297230 */ /* 0x000fe20000004100 */
[----:B------:R-:W-:Y:S01]  /*aeb0*/  IADD3 R31, R33, R12, R31 ;  /* 0x0000000c211f7210 */ /* 0x000fe20007ffe01f */
[--C-:B------:R-:W-:Y:S02]  /*aec0*/  HADD2.F32 R51, -RZ, R25.reuse.H1_H1 ;  /* 0x30000019ff337230 */ /* 0x100fe40000004100 */
[----:B------:R-:W-:Y:S01]  /*aed0*/  HADD2.F32 R40, -RZ, R30.H0_H0 ;  /* 0x2000001eff287230 */ /* 0x000fe20000004100 */
[----:B------:R-:W-:Y:S01]  /*aee0*/  SHF.L.U32 R31, R31, 0x1, RZ ;  /* 0x000000011f1f7819 */ /* 0x000fe200000006ff */
[----:B------:R-:W-:Y:S02]  /*aef0*/  HADD2.F32 R50, -RZ, R28.H0_H0 ;  /* 0x2000001cff327230 */ /* 0x000fe40000004100 */
[----:B------:R-:W-:Y:S02]  /*af00*/  HADD2.F32 R49, -RZ, R25.H0_H0 ;  /* 0x20000019ff317230 */ /* 0x000fe40000004100 */
[----:B------:R-:W2:Y:S01]  /*af10*/  LDS.128 R12, [R31+0x100] ;  /* 0x000100001f0c7984 */ /* 0x000ea20000000c00 */
[----:B-1----:R-:W-:-:S02]  /*af20*/  HADD2.F32 R33, -RZ, R16.H0_H0 ;  /* 0x20000010ff217230 */ /* 0x002fc40000004100 */
[----:B------:R-:W-:Y:S02]  /*af30*/  HADD2.F32 R35, -RZ, R16.H1_H1 ;  /* 0x30000010ff237230 */ /* 0x000fe40000004100 */
[--C-:B------:R-:W-:Y:S02]  /*af40*/  HADD2.F32 R16, -RZ, R17.reuse.H0_H0 ;  /* 0x20000011ff107230 */ /* 0x100fe40000004100 */
[----:B------:R-:W-:Y:S02]  /*af50*/  HADD2.F32 R36, -RZ, R17.H1_H1 ;  /* 0x30000011ff247230 */ /* 0x000fe40000004100 */
[--C-:B------:R-:W-:Y:S02]  /*af60*/  HADD2.F32 R17, -RZ, R18.reuse.H0_H0 ;  /* 0x20000012ff117230 */ /* 0x100fe40000004100 */
[----:B------:R-:W-:Y:S02]  /*af70*/  HADD2.F32 R37, -RZ, R18.H1_H1 ;  /* 0x30000012ff257230 */ /* 0x000fe40000004100 */
[----:B------:R-:W-:-:S02]  /*af80*/  HADD2.F32 R18, -RZ, R19.H0_H0 ;  /* 0x20000013ff127230 */ /* 0x000fc40000004100 */
[----:B------:R-:W-:-:S03]  /*af90*/  HADD2.F32 R19, -RZ, R19.H1_H1 ;  /* 0x30000013ff137230 */ /* 0x000fc60000004100 */
[----:B------:R-:W-:Y:S01]  /*afa0*/  FMUL.FTZ R58, R18, R40 ;  /* 0x00000028123a7220 */ /* 0x000fe20000410000 */
[--C-:B--2---:R-:W-:Y:S02]  /*afb0*/  HADD2.F32 R47, -RZ, R12.reuse.H0_H0 ;  /* 0x2000000cff2f7230 */ /* 0x104fe40000004100 */
[----:B------:R-:W-:Y:S01]  /*afc0*/  HADD2.F32 R45, -RZ, R12.H1_H1 ;  /* 0x3000000cff2d7230 */ /* 0x000fe20000004100 */
[-C--:B------:R-:W-:Y:S01]  /*afd0*/  FMUL.FTZ R12, R33, R48.reuse ;  /* 0x00000030210c7220 */ /* 0x080fe20000410000 */
[----:B------:R-:W-:Y:S01]  /*afe0*/  HADD2.F32 R39, -RZ, R13.H0_H0 ;  /* 0x2000000dff277230 */ /* 0x000fe20000004100 */
[C---:B------:R-:W-:Y:S01]  /*aff0*/  FMUL.FTZ R48, R47.reuse, R48 ;  /* 0x000000302f307220 */ /* 0x040fe20000410000 */
[--C-:B------:R-:W-:Y:S01]  /*b000*/  HADD2.F32 R34, -RZ, R15.reuse.H0_H0 ;  /* 0x2000000fff227230 */ /* 0x100fe20000004100 */
[----:B------:R-:W-:Y:S01]  /*b010*/  FFMA.FTZ R47, R47, R56, R12 ;  /* 0x000000382f2f7223 */ /* 0x000fe2000001000c */
[----:B------:R-:W-:Y:S01]  /*b020*/  HADD2.F32 R57, -RZ, R15.H1_H1 ;  /* 0x3000000fff397230 */ /* 0x000fe20000004100 */
[----:B------:R-:W-:Y:S01]  /*b030*/  FMUL.FTZ R15, R35, R46 ;  /* 0x0000002e230f7220 */ /* 0x000fe20000410000 */
[----:B------:R-:W-:Y:S01]  /*b040*/  HADD2.F32 R13, -RZ, R13.H1_H1 ;  /* 0x3000000dff0d7230 */ /* 0x000fe20000004100 */
[----:B------:R-:W-:Y:S01]  /*b050*/  FMUL.FTZ R12, R16, R44 ;  /* 0x0000002c100c7220 */ /* 0x000fe20000410000 */
[--C-:B------:R-:W-:Y:S01]  /*b060*/  HADD2.F32 R38, -RZ, R14.reuse.H0_H0 ;  /* 0x2000000eff267230 */ /* 0x100fe20000004100 */
[----:B------:R-:W-:Y:S01]  /*b070*/  FMUL.FTZ R46, R45, R46 ;  /* 0x0000002e2d2e7220 */ /* 0x000fe20000410000 */
[----:B------:R-:W-:Y:S01]  /*b080*/  HADD2.F32 R14, -RZ, R14.H1_H1 ;  /* 0x3000000eff0e7230 */ /* 0x000fe20000004100 */
[----:B------:R-:W-:-:S02]  /*b090*/  FMUL.FTZ R44, R39, R44 ;  /* 0x0000002c272c7220 */ /* 0x000fc40000410000 */
[----:B------:R-:W-:Y:S02]  /*b0a0*/  FFMA.FTZ R45, R45, R55, R15 ;  /* 0x000000372d2d7223 */ /* 0x000fe4000001000f */
[----:B------:R-:W-:Y:S02]  /*b0b0*/  FFMA.FTZ R39, R39, R54, R12 ;  /* 0x0000003627277223 */ /* 0x000fe4000001000c */
[-C--:B------:R-:W-:Y:S02]  /*b0c0*/  FMUL.FTZ R15, R36, R43.reuse ;  /* 0x0000002b240f7220 */ /* 0x080fe40000410000 */
[-C--:B------:R-:W-:Y:S02]  /*b0d0*/  FMUL.FTZ R12, R17, R42.reuse ;  /* 0x0000002a110c7220 */ /* 0x080fe40000410000 */
[----:B------:R-:W-:Y:S02]  /*b0e0*/  FMUL.FTZ R43, R13, R43 ;  /* 0x0000002b0d2b7220 */ /* 0x000fe40000410000 */
[----:B------:R-:W-:-:S02]  /*b0f0*/  FMUL.FTZ R42, R38, R42 ;  /* 0x0000002a262a7220 */ /* 0x000fc40000410000 */
[----:B------:R-:W-:Y:S02]  /*b100*/  FFMA.FTZ R13, R13, R53, R15 ;  /* 0x000000350d0d7223 */ /* 0x000fe4000001000f */
[----:B------:R-:W-:Y:S01]  /*b110*/  FFMA.FTZ R38, R38, R52, R12 ;  /* 0x0000003426267223 */ /* 0x000fe2000001000c */
[----:B------:R-:W-:Y:S01]  /*b120*/  HADD2.F32 R12, -RZ, R23.H0_H0 ;  /* 0x20000017ff0c7230 */ /* 0x000fe20000004100 */
[----:B------:R-:W-:Y:S01]  /*b130*/  FMUL.FTZ R15, R37, R41 ;  /* 0x00000029250f7220 */ /* 0x000fe20000410000 */
[----:B------:R-:W-:Y:S01]  /*b140*/  F2FP.PACK_AB R13, R13, R39 ;  /* 0x000000270d0d723e */ /* 0x000fe200000000ff */
[C---:B------:R-:W-:Y:S02]  /*b150*/  FMUL.FTZ R41, R14.reuse, R41 ;  /* 0x000000290e297220 */ /* 0x040fe40000410000 */
[----:B------:R-:W-:Y:S02]  /*b160*/  FFMA.FTZ R14, R14, R51, R15 ;  /* 0x000000330e0e7223 */ /* 0x000fe4000001000f */
[----:B------:R-:W-:-:S02]  /*b170*/  FMUL.FTZ R15, R19, R12 ;  /* 0x0000000c130f7220 */ /* 0x000fc40000410000 */
[----:B------:R-:W-:Y:S01]  /*b180*/  FMUL.FTZ R40, R34, R40 ;  /* 0x0000002822287220 */ /* 0x000fe20000410000 */
[----:B------:R-:W-:Y:S01]  /*b190*/  F2FP.PACK_AB R14, R14, R38 ;  /* 0x000000260e0e723e */ /* 0x000fe200000000ff */
[----:B------:R-:W-:Y:S02]  /*b1a0*/  FMUL.FTZ R12, R57, R12 ;  /* 0x0000000c390c7220 */ /* 0x000fe40000410000 */
[----:B------:R-:W-:Y:S02]  /*b1b0*/  FFMA.FTZ R48, R33, R56, -R48 ;  /* 0x0000003821307223 */ /* 0x000fe40000010830 */
[----:B------:R-:W-:Y:S02]  /*b1c0*/  FFMA.FTZ R46, R35, R55, -R46 ;  /* 0x00000037232e7223 */ /* 0x000fe4000001082e */
[----:B------:R-:W-:Y:S02]  /*b1d0*/  FFMA.FTZ R44, R16, R54, -R44 ;  /* 0x00000036102c7223 */ /* 0x000fe4000001082c */
[----:B------:R-:W-:Y:S01]  /*b1e0*/  FFMA.FTZ R43, R36, R53, -R43 ;  /* 0x00000035242b7223 */ /* 0x000fe2000001082b */
[----:B------:R-:W-:Y:S01]  /*b1f0*/  F2FP.PACK_AB R16, R46, R48 ;  /* 0x000000302e10723e */ /* 0x000fe200000000ff */
[----:B------:R-:W-:-:S02]  /*b200*/  FFMA.FTZ R42, R17, R52, -R42 ;  /* 0x00000034112a7223 */ /* 0x000fc4000001082a */
[----:B------:R-:W-:Y:S01]  /*b210*/  FFMA.FTZ R41, R37, R51, -R41 ;  /* 0x0000003325297223 */ /* 0x000fe20000010829 */
[----:B------:R-:W-:Y:S01]  /*b220*/  F2FP.PACK_AB R17, R43, R44 ;  /* 0x0000002c2b11723e */ /* 0x000fe200000000ff */
[----:B------:R-:W-:Y:S02]  /*b230*/  FFMA.FTZ R40, R18, R50, -R40 ;  /* 0x0000003212287223 */ /* 0x000fe40000010828 */
[----:B------:R-:W-:Y:S01]  /*b240*/  FFMA.FTZ R19, R19, R49, -R12 ;  /* 0x0000003113137223 */ /* 0x000fe2000001080c */
[----:B------:R-:W-:Y:S01]  /*b250*/  F2FP.PACK_AB R18, R41, R42 ;  /* 0x0000002a2912723e */ /* 0x000fe200000000ff */
[----:B------:R-:W-:Y:S01]  /*b260*/  FFMA.FTZ R34, R34, R50, R58 ;  /* 0x0000003222227223 */ /* 0x000fe2000001003a */
[----:B------:R-:W-:Y:S01]  /*b270*/  F2FP.PACK_AB R12, R45, R47 ;  /* 0x0000002f2d0c723e */ /* 0x000fe200000000ff */
[----:B------:R-:W-:Y:S01]  /*b280*/  FFMA.FTZ R15, R57, R49, R15 ;  /* 0x00000031390f7223 */ /* 0x000fe2000001000f */
[----:B------:R-:W-:-:S04]  /*b290*/  F2FP.PACK_AB R19, R19, R40 ;  /* 0x000000281313723e */ /* 0x000fc800000000ff */
[----:B------:R-:W-:Y:S01]  /*b2a0*/  F2FP.PACK_AB R15, R15, R34 ;  /* 0x000000220f0f723e */ /* 0x000fe200000000ff */
[----:B------:R1:W-:Y:S04]  /*b2b0*/  STS.128 [R22+0x100], R16 ;  /* 0x0001001016007388 */ /* 0x0003e80000000c00 */
[----:B------:R1:W-:Y:S02]  /*b2c0*/  STS.128 [R31+0x100], R12 ;  /* 0x0001000c1f007388 */ /* 0x0003e40000000c00 */
.L_x_131:
[----:B------:R-:W-:Y:S05]  /*b2d0*/  BSYNC B0 ;  /* 0x0000000000007941 */ /* 0x000fea0003800000 */
.L_x_130:
[----:B-1----:R-:W-:Y:S01]  /*b2e0*/  IADD3 R13, R10, 0x20, RZ ;  /* 0x000000200a0d7810 */ /* 0x002fe20007ffe0ff */
[----:B------:R-:W-:Y:S03]  /*b2f0*/  BSSY B0, `(.L_x_132) ;  /* 0x0000064000007945 */ /* 0x000fe60003800000 */
[----:B------:R-:W-:-:S13]  /*b300*/  ISETP.GE.OR P1, PT, R13, UR4, P0 ;  /* 0x000000040d007c0c */ /* 0x000fda0008726670 */
[----:B------:R-:W-:Y:S05]  /*b310*/  @P1 BRA `(.L_x_133) ;  /* 0x0000061000001947 */ /* 0x000fea0003800000 */
[----:B------:R-:W-:Y:S01]  /*b320*/  MOV R15, c[0x0][0x27c] ;  /* 0x00009f00000f7a02 */ /* 0x000fe20000000f00 */
[----:B------:R-:W-:Y:S01]  /*b330*/  HADD2.F32 R55, -RZ, R29.H1_H1 ;  /* 0x3000001dff377230 */ /* 0x000fe20000004100 */
[----:B------:R-:W-:Y:S01]  /*b340*/  SHF.R.S32.HI R12, RZ, 0x1f, R13 ;  /* 0x0000001fff0c7819 */ /* 0x000fe2000001140d */
[----:B------:R-:W-:Y:S01]  /*b350*/  HADD2.F32 R46, -RZ, R27.H1_H1 ;  /* 0x3000001bff2e7230 */ /* 0x000fe20000004100 */
[----:B------:R-:W-:Y:S01]  /*b360*/  LEA.HI R15, R15, R3, RZ, 0x1d ;  /* 0x000000030f0f7211 */ /* 0x000fe200078fe8ff */
[----:B------:R-:W-:Y:S01]  /*b370*/  HADD2.F32 R51, -RZ, R29.H0_H0 ;  /* 0x2000001dff337230 */ /* 0x000fe20000004100 */
[----:B------:R-:W-:Y:S01]  /*b380*/  SHF.L.U32 R17, R13, 0x6, RZ ;  /* 0x000000060d117819 */ /* 0x000fe200000006ff */
[----:B------:R-:W-:Y:S01]  /*b390*/  HADD2.F32 R53, -RZ, R24.H1_H1 ;  /* 0x30000018ff357230 */ /* 0x000fe20000004100 */
[----:B------:R-:W-:Y:S01]  /*b3a0*/  LEA.HI R12, R12, R13, RZ, 0x3 ;  /* 0x0000000d0c0c7211 */ /* 0x000fe200078f18ff */
[----:B------:R-:W-:Y:S01]  /*b3b0*/  HADD2.F32 R44, -RZ, R27.H0_H0 ;  /* 0x2000001bff2c7230 */ /* 0x000fe20000004100 */
[----:B------:R-:W-:Y:S01]  /*b3c0*/  SHF.R.S32.HI R13, RZ, 0x1f, R15 ;  /* 0x0000001fff0d7819 */ /* 0x000fe2000001140f */
[----:B------:R-:W-:Y:S01]  /*b3d0*/  HADD2.F32 R45, -RZ, R26.H1_H1 ;  /* 0x3000001aff2d7230 */ /* 0x000fe20000004100 */
[----:B------:R-:W-:Y:S01]  /*b3e0*/  LOP3.LUT R17, R17, 0x1c0, RZ, 0xc0, !PT ;  /* 0x000001c011117812 */ /* 0x000fe200078ec0ff */
[----:B------:R-:W-:Y:S01]  /*b3f0*/  HADD2.F32 R49, -RZ, R30.H1_H1 ;  /* 0x3000001eff317230 */ /* 0x000fe20000004100 */
[----:B------:R-:W-:Y:S01]  /*b400*/  SHF.L.U32 R14, R15, 0x3, RZ ;  /* 0x000000030f0e7819 */ /* 0x000fe200000006ff */
[----:B------:R-:W-:Y:S01]  /*b410*/  HADD2.F32 R50, -RZ, R24.H0_H0 ;  /* 0x20000018ff327230 */ /* 0x000fe20000004100 */
[----:B------:R-:W-:Y:S01]  /*b420*/  LEA.HI R13, R13, R15, RZ, 0x3 ;  /* 0x0000000f0d0d7211 */ /* 0x000fe200078f18ff */
[----:B------:R-:W-:Y:S01]  /*b430*/  HADD2.F32 R42, -RZ, R28.H1_H1 ;  /* 0x3000001cff2a7230 */ /* 0x000fe20000004100 */
[----:B------:R-:W-:Y:S01]  /*b440*/  SHF.L.U32 R12, R12, 0x6, RZ ;  /* 0x000000060c0c7819 */ /* 0x000fe200000006ff */
[----:B------:R-:W-:Y:S01]  /*b450*/  HADD2.F32 R43, -RZ, R26.H0_H0 ;  /* 0x2000001aff2b7230 */ /* 0x000fe20000004100 */
[----:B------:R-:W-:Y:S01]  /*b460*/  SHF.R.U32.HI R16, RZ, 0x3, R17 ;  /* 0x00000003ff107819 */ /* 0x000fe20000011611 */
[----:B------:R-:W-:Y:S01]  /*b470*/  HADD2.F32 R48, -RZ, R23.H1_H1 ;  /* 0x30000017ff307230 */ /* 0x000fe20000004100 */
[----:B------:R-:W-:Y:S01]  /*b480*/  LOP3.LUT R14, R17, 0x38, R14, 0xf8, !PT ;  /* 0x00000038110e7812 */ /* 0x000fe200078ef80e */
[----:B------:R-:W-:Y:S01]  /*b490*/  HADD2.F32 R47, -RZ, R30.H0_H0 ;  /* 0x2000001eff2f7230 */ /* 0x000fe20000004100 */
[----:B------:R-:W-:Y:S01]  /*b4a0*/  SHF.L.U32 R13, R13, 0xa, RZ ;  /* 0x0000000a0d0d7819 */ /* 0x000fe200000006ff */
[----:B------:R-:W-:Y:S01]  /*b4b0*/  HADD2.F32 R41, -RZ, R25.H1_H1 ;  /* 0x30000019ff297230 */ /* 0x000fe20000004100 */
[----:B------:R-:W-:Y:S01]  /*b4c0*/  LOP3.LUT R18, R17, 0x38, R32, 0xf8, !PT ;  /* 0x0000003811127812 */ /* 0x000fe200078ef820 */
[----:B------:R-:W-:Y:S01]  /*b4d0*/  HADD2.F32 R40, -RZ, R28.H0_H0 ;  /* 0x2000001cff287230 */ /* 0x000fe20000004100 */
[----:B------:R-:W-:-:S02]  /*b4e0*/  LOP3.LUT R12, R12, 0xfffffe00, RZ, 0xc0, !PT ;  /* 0xfffffe000c0c7812 */ /* 0x000fc400078ec0ff */
[----:B------:R-:W-:Y:S02]  /*b4f0*/  LOP3.LUT R14, R14, R16, RZ, 0x3c, !PT ;  /* 0x000000100e0e7212 */ /* 0x000fe400078e3cff */
[----:B------:R-:W-:Y:S02]  /*b500*/  LOP3.LUT R13, R13, 0x7fffe000, RZ, 0xc0, !PT ;  /* 0x7fffe0000d0d7812 */ /* 0x000fe400078ec0ff */
[----:B------:R-:W-:Y:S02]  /*b510*/  LOP3.LUT R18, R12, R18, R16, 0xf6, !PT ;  /* 0x000000120c127212 */ /* 0x000fe400078ef610 */
[----:B------:R-:W-:Y:S02]  /*b520*/  IADD3 R22, R14, R13, R12 ;  /* 0x0000000d0e167210 */ /* 0x000fe40007ffe00c */
[----:B------:R-:W-:Y:S02]  /*b530*/  SHF.L.U32 R31, R18, 0x1, RZ ;  /* 0x00000001121f7819 */ /* 0x000fe400000006ff */
[----:B------:R-:W-:-:S03]  /*b540*/  SHF.L.U32 R22, R22, 0x1, RZ ;  /* 0x0000000116167819 */ /* 0x000fc600000006ff */
[----:B------:R-:W1:Y:S04]  /*b550*/  LDS.128 R16, [R31+0x100] ;  /* 0x000100001f107984 */ /* 0x000e680000000c00 */
[----:B------:R-:W2:Y:S01]  /*b560*/  LDS.128 R12, [R22+0x100] ;  /* 0x00010000160c7984 */ /* 0x000ea20000000c00 */
[--C-:B-1----:R-:W-:Y:S02]  /*b570*/  HADD2.F32 R33, -RZ, R16.reuse.H0_H0 ;  /* 0x20000010ff217230 */ /* 0x102fe40000004100 */
[----:B------:R-:W-:Y:S02]  /*b580*/  HADD2.F32 R35, -RZ, R16.H1_H1 ;  /* 0x30000010ff237230 */ /* 0x000fe40000004100 */
[--C-:B--2---:R-:W-:Y:S02]  /*b590*/  HADD2.F32 R54, -RZ, R12.reuse.H0_H0 ;  /* 0x2000000cff367230 */ /* 0x104fe40000004100 */
[----:B------:R-:W-:Y:S01]  /*b5a0*/  HADD2.F32 R52, -RZ, R12.H1_H1 ;  /* 0x3000000cff347230 */ /* 0x000fe20000004100 */
[C---:B------:R-:W-:Y:S01]  /*b5b0*/  FMUL.FTZ R12, R55.reuse, R33 ;  /* 0x00000021370c7220 */ /* 0x040fe20000410000 */
[----:B------:R-:W-:Y:S01]  /*b5c0*/  HADD2.F32 R16, -RZ, R17.H0_H0 ;  /* 0x20000011ff107230 */ /* 0x000fe20000004100 */
[-C--:B------:R-:W-:Y:S01]  /*b5d0*/  FMUL.FTZ R55, R55, R54.reuse ;  /* 0x0000003637377220 */ /* 0x080fe20000410000 */
[----:B------:R-:W-:Y:S01]  /*b5e0*/  HADD2.F32 R39, -RZ, R13.H0_H0 ;  /* 0x2000000dff277230 */ /* 0x000fe20000004100 */
[----:B------:R-:W-:Y:S01]  /*b5f0*/  FFMA.FTZ R54, R46, R54, R12 ;  /* 0x000000362e367223 */ /* 0x000fe2000001000c */
[----:B------:R-:W-:Y:S01]  /*b600*/  HADD2.F32 R36, -RZ, R17.H1_H1 ;  /* 0x30000011ff247230 */ /* 0x000fe20000004100 */
[C---:B------:R-:W-:Y:S01]  /*b610*/  FMUL.FTZ R12, R51.reuse, R16 ;  /* 0x00000010330c7220 */ /* 0x040fe20000410000 */
[----:B------:R-:W-:Y:S01]  /*b620*/  HADD2.F32 R17, -RZ, R18.H0_H0 ;  /* 0x20000012ff117230 */ /* 0x000fe20000004100 */
[-C--:B------:R-:W-:Y:S01]  /*b630*/  FMUL.FTZ R51, R51, R39.reuse ;  /* 0x0000002733337220 */ /* 0x080fe20000410000 */
[--C-:B------:R-:W-:Y:S01]  /*b640*/  HADD2.F32 R34, -RZ, R15.reuse.H0_H0 ;  /* 0x2000000fff227230 */ /* 0x100fe20000004100 */
[----:B------:R-:W-:Y:S01]  /*b650*/  FFMA.FTZ R39, R44, R39, R12 ;  /* 0x000000272c277223 */ /* 0x000fe2000001000c */
[----:B------:R-:W-:Y:S01]  /*b660*/  HADD2.F32 R57, -RZ, R15.H1_H1 ;  /* 0x3000000fff397230 */ /* 0x000fe20000004100 */
[C---:B------:R-:W-:Y:S01]  /*b670*/  FMUL.FTZ R15, R53.reuse, R35 ;  /* 0x00000023350f7220 */ /* 0x040fe20000410000 */
[----:B------:R-:W-:Y:S01]  /*b680*/  HADD2.F32 R38, -RZ, R14.H0_H0 ;  /* 0x2000000eff267230 */ /* 0x000fe20000004100 */
[-C--:B------:R-:W-:Y:S01]  /*b690*/  FMUL.FTZ R53, R53, R52.reuse ;  /* 0x0000003435357220 */ /* 0x080fe20000410000 */
[----:B------:R-:W-:Y:S01]  /*b6a0*/  HADD2.F32 R13, -RZ, R13.H1_H1 ;  /* 0x3000000dff0d7230 */ /* 0x000fe20000004100 */
[----:B------:R-:W-:Y:S01]  /*b6b0*/  FFMA.FTZ R52, R45, R52, R15 ;  /* 0x000000342d347223 */ /* 0x000fe2000001000f */
[----:B------:R-:W-:Y:S01]  /*b6c0*/  HADD2.F32 R37, -RZ, R18.H1_H1 ;  /* 0x30000012ff257230 */ /* 0x000fe20000004100 */
[C---:B------:R-:W-:Y:S01]  /*b6d0*/  FMUL.FTZ R12, R49.reuse, R17 ;  /* 0x00000011310c7220 */ /* 0x040fe20000410000 */
[--C-:B------:R-:W-:Y:S01]  /*b6e0*/  HADD2.F32 R18, -RZ, R19.reuse.H0_H0 ;  /* 0x20000013ff127230 */ /* 0x100fe20000004100 */
[C---:B------:R-:W-:Y:S01]  /*b6f0*/  FMUL.FTZ R15, R50.reuse, R36 ;  /* 0x00000024320f7220 */ /* 0x040fe20000410000 */
[----:B------:R-:W-:Y:S01]  /*b700*/  HADD2.F32 R14, -RZ, R14.H1_H1 ;  /* 0x3000000eff0e7230 */ /* 0x000fe20000004100 */
[----:B------:R-:W-:Y:S01]  /*b710*/  FMUL.FTZ R49, R49, R38 ;  /* 0x0000002631317220 */ /* 0x000fe20000410000 */
[----:B------:R-:W-:Y:S01]  /*b720*/  HADD2.F32 R19, -RZ, R19.H1_H1 ;  /* 0x30000013ff137230 */ /* 0x000fe20000004100 */
[----:B------:R-:W-:-:S02]  /*b730*/  FMUL.FTZ R50, R50, R13 ;  /* 0x0000000d32327220 */ /* 0x000fc40000410000 */
[----:B------:R-:W-:Y:S02]  /*b740*/  FFMA.FTZ R38, R42, R38, R12 ;  /* 0x000000262a267223 */ /* 0x000fe4000001000c */
[----:B------:R-:W-:Y:S01]  /*b750*/  FFMA.FTZ R13, R43, R13, R15 ;  /* 0x0000000d2b0d7223 */ /* 0x000fe2000001000f */
[----:B------:R-:W-:Y:S01]  /*b760*/  HADD2.F32 R15, -RZ, R23.H0_H0 ;  /* 0x20000017ff0f7230 */ /* 0x000fe20000004100 */
[C---:B------:R-:W-:Y:S02]  /*b770*/  FMUL.FTZ R12, R48.reuse, R37 ;  /* 0x00000025300c7220 */ /* 0x040fe40000410000 */
[----:B------:R-:W-:Y:S01]  /*b780*/  FMUL.FTZ R58, R47, R18 ;  /* 0x000000122f3a7220 */ /* 0x000fe20000410000 */
[----:B------:R-:W-:Y:S01]  /*b790*/  F2FP.PACK_AB R13, R13, R39 ;  /* 0x000000270d0d723e */ /* 0x000fe200000000ff */
[-C--:B------:R-:W-:Y:S02]  /*b7a0*/  FMUL.FTZ R48, R48, R14.reuse ;  /* 0x0000000e30307220 */ /* 0x080fe40000410000 */
[----:B------:R-:W-:Y:S01]  /*b7b0*/  FFMA.FTZ R14, R41, R14, R12 ;  /* 0x0000000e290e7223 */ /* 0x000fe2000001000c */
[----:B------:R-:W-:Y:S01]  /*b7c0*/  HADD2.F32 R12, -RZ, R25.H0_H0 ;  /* 0x20000019ff0c7230 */ /* 0x000fe20000004100 */
[----:B------:R-:W-:-:S02]  /*b7d0*/  FMUL.FTZ R47, R47, R34 ;  /* 0x000000222f2f7220 */ /* 0x000fc40000410000 */
[----:B------:R-:W-:Y:S01]  /*b7e0*/  FFMA.FTZ R34, R40, R34, R58 ;  /* 0x0000002228227223 */ /* 0x000fe2000001003a */
[----:B------:R-:W-:Y:S01]  /*b7f0*/  F2FP.PACK_AB R14, R14, R38 ;  /* 0x000000260e0e723e */ /* 0x000fe200000000ff */
[C---:B------:R-:W-:Y:S02]  /*b800*/  FMUL.FTZ R58, R15.reuse, R57 ;  /* 0x000000390f3a7220 */ /* 0x040fe40000410000 */
[----:B------:R-:W-:Y:S02]  /*b810*/  FMUL.FTZ R56, R15, R19 ;  /* 0x000000130f387220 */ /* 0x000fe40000410000 */
[----:B------:R-:W-:Y:S02]  /*b820*/  FFMA.FTZ R55, R46, R33, -R55 ;  /* 0x000000212e377223 */ /* 0x000fe40000010837 */
[----:B------:R-:W-:Y:S02]  /*b830*/  FFMA.FTZ R53, R45, R35, -R53 ;  /* 0x000000232d357223 */ /* 0x000fe40000010835 */
[----:B------:R-:W-:-:S02]  /*b840*/  FFMA.FTZ R51, R44, R16, -R51 ;  /* 0x000000102c337223 */ /* 0x000fc40000010833 */
[----:B------:R-:W-:Y:S01]  /*b850*/  FFMA.FTZ R50, R43, R36, -R50 ;  /* 0x000000242b327223 */ /* 0x000fe20000010832 */
[----:B------:R-:W-:Y:S01]  /*b860*/  F2FP.PACK_AB R16, R53, R55 ;  /* 0x000000373510723e */ /* 0x000fe200000000ff */
[----:B------:R-:W-:Y:S02]  /*b870*/  FFMA.FTZ R49, R42, R17, -R49 ;  /* 0x000000112a317223 */ /* 0x000fe40000010831 */
[----:B------:R-:W-:Y:S01]  /*b880*/  FFMA.FTZ R48, R41, R37, -R48 ;  /* 0x0000002529307223 */ /* 0x000fe20000010830 */
[----:B------:R-:W-:Y:S01]  /*b890*/  F2FP.PACK_AB R17, R50, R51 ;  /* 0x000000333211723e */ /* 0x000fe200000000ff */
[----:B------:R-:W-:Y:S02]  /*b8a0*/  FFMA.FTZ R47, R40, R18, -R47 ;  /* 0x00000012282f7223 */ /* 0x000fe4000001082f */
[----:B------:R-:W-:Y:S01]  /*b8b0*/  FFMA.FTZ R19, R12, R19, -R58 ;  /* 0x000000130c137223 */ /* 0x000fe2000001083a */
[----:B------:R-:W-:Y:S01]  /*b8c0*/  F2FP.PACK_AB R18, R48, R49 ;  /* 0x000000313012723e */ /* 0x000fe200000000ff */
[----:B------:R-:W-:Y:S01]  /*b8d0*/  FFMA.FTZ R15, R12, R57, R56 ;  /* 0x000000390c0f7223 */ /* 0x000fe20000010038 */
[----:B------:R-:W-:-:S02]  /*b8e0*/  F2FP.PACK_AB R12, R52, R54 ;  /* 0x00000036340c723e */ /* 0x000fc400000000ff */
[----:B------:R-:W-:Y:S02]  /*b8f0*/  F2FP.PACK_AB R19, R19, R47 ;  /* 0x0000002f1313723e */ /* 0x000fe400000000ff */
[----:B------:R-:W-:-:S03]  /*b900*/  F2FP.PACK_AB R15, R15, R34 ;  /* 0x000000220f0f723e */ /* 0x000fc600000000ff */
[----:B------:R1:W-:Y:S04]  /*b910*/  STS.128 [R31+0x100], R16 ;  /* 0x000100101f007388 */ /* 0x0003e80000000c00 */
[----:B------:R1:W-:Y:S02]  /*b920*/  STS.128 [R22+0x100], R12 ;  /* 0x0001000c16007388 */ /* 0x0003e40000000c00 */
.L_x_133:
[----:B------:R-:W-:Y:S05]  /*b930*/  BSYNC B0 ;  /* 0x0000000000007941 */ /* 0x000fea0003800000 */
.L_x_132:
        /* <DEDUP_REMOVED lines=101> */
.L_x_135:
[----:B------:R-:W-:Y:S05]  /*bf90*/  BSYNC B0 ;  /* 0x0000000000007941 */ /* 0x000fea0003800000 */
.L_x_134:
[----:B-1----:R-:W-:-:S04]  /*bfa0*/  IADD3 R13, R10, 0x60, RZ ;  /* 0x000000600a0d7810 */ /* 0x002fc80007ffe0ff */
[----:B------:R-:W-:-:S13]  /*bfb0*/  ISETP.GE.OR P0, PT, R13, UR4, P0 ;  /* 0x000000040d007c0c */ /* 0x000fda0008706670 */
[----:B------:R-:W-:Y:S05]  /*bfc0*/  @P0 BRA `(.L_x_125) ;  /* 0x0000061000000947 */ /* 0x000fea0003800000 */
[----:B------:R-:W-:Y:S01]  /*bfd0*/  MOV R15, c[0x0][0x27c] ;  /* 0x00009f00000f7a02 */ /* 0x000fe20000000f00 */
[--C-:B------:R-:W-:Y:S01]  /*bfe0*/  HADD2.F32 R37, -RZ, R29.reuse.H1_H1 ;  /* 0x3000001dff257230 */ /* 0x100fe20000004100 */
[----:B------:R-:W-:Y:S01]  /*bff0*/  SHF.R.S32.HI R12, RZ, 0x1f, R13 ;  /* 0x0000001fff0c7819 */ /* 0x000fe2000001140d */
[----:B------:R-:W-:Y:S01]  /*c000*/  HADD2.F32 R29, -RZ, R29.H0_H0 ;  /* 0x2000001dff1d7230 */ /* 0x000fe20000004100 */
[----:B------:R-:W-:Y:S01]  /*c010*/  LEA.HI R15, R15, R3, RZ, 0x1d ;  /* 0x000000030f0f7211 */ /* 0x000fe200078fe8ff */
[--C-:B------:R-:W-:Y:S01]  /*c020*/  HADD2.F32 R42, -RZ, R27.reuse.H1_H1 ;  /* 0x3000001bff2a7230 */ /* 0x100fe20000004100 */
[----:B------:R-:W-:Y:S01]  /*c030*/  SHF.L.U32 R17, R13, 0x6, RZ ;  /* 0x000000060d117819 */ /* 0x000fe200000006ff */
[--C-:B------:R-:W-:Y:S01]  /*c040*/  HADD2.F32 R43, -RZ, R24.reuse.H1_H1 ;  /* 0x30000018ff2b7230 */ /* 0x100fe20000004100 */
[----:B------:R-:W-:Y:S01]  /*c050*/  LEA.HI R12, R12, R13, RZ, 0x3 ;  /* 0x0000000d0c0c7211 */ /* 0x000fe200078f18ff */
[----:B------:R-:W-:Y:S01]  /*c060*/  HADD2.F32 R27, -RZ, R27.H0_H0 ;  /* 0x2000001bff1b7230 */ /* 0x000fe20000004100 */
[----:B------:R-:W-:Y:S01]  /*c070*/  SHF.R.S32.HI R13, RZ, 0x1f, R15 ;  /* 0x0000001fff0d7819 */ /* 0x000fe2000001140f */
[----:B------:R-:W-:Y:S01]  /*c080*/  HADD2.F32 R24, -RZ, R24.H0_H0 ;  /* 0x20000018ff187230 */ /* 0x000fe20000004100 */
[----:B------:R-:W-:Y:S01]  /*c090*/  LOP3.LUT R17, R17, 0x1c0, RZ, 0xc0, !PT ;  /* 0x000001c011117812 */ /* 0x000fe200078ec0ff */
[----:B------:R-:W-:Y:S01]  /*c0a0*/  HADD2.F32 R47, -RZ, R23.H1_H1 ;  /* 0x30000017ff2f7230 */ /* 0x000fe20000004100 */
[----:B------:R-:W-:-:S02]  /*c0b0*/  SHF.L.U32 R14, R15, 0x3, RZ ;  /* 0x000000030f0e7819 */ /* 0x000fc400000006ff */
[----:B------:R-:W-:Y:S02]  /*c0c0*/  LEA.HI R13, R13, R15, RZ, 0x3 ;  /* 0x0000000f0d0d7211 */ /* 0x000fe400078f18ff */
[----:B------:R-:W-:Y:S02]  /*c0d0*/  SHF.L.U32 R12, R12, 0x6, RZ ;  /* 0x000000060c0c7819 */ /* 0x000fe400000006ff */
[----:B------:R-:W-:Y:S02]  /*c0e0*/  SHF.R.U32.HI R16, RZ, 0x3, R17 ;  /* 0x00000003ff107819 */ /* 0x000fe40000011611 */
[----:B------:R-:W-:Y:S02]  /*c0f0*/  LOP3.LUT R14, R17, 0x38, R14, 0xf8, !PT ;  /* 0x00000038110e7812 */ /* 0x000fe400078ef80e */
[----:B------:R-:W-:Y:S02]  /*c100*/  SHF.L.U32 R13, R13, 0xa, RZ ;  /* 0x0000000a0d0d7819 */ /* 0x000fe400000006ff */
[----:B------:R-:W-:-:S02]  /*c110*/  LOP3.LUT R18, R17, 0x38, R32, 0xf8, !PT ;  /* 0x0000003811127812 */ /* 0x000fc400078ef820 */
[----:B------:R-:W-:Y:S02]  /*c120*/  LOP3.LUT R12, R12, 0xfffffe00, RZ, 0xc0, !PT ;  /* 0xfffffe000c0c7812 */ /* 0x000fe400078ec0ff */
[----:B------:R-:W-:Y:S02]  /*c130*/  LOP3.LUT R14, R14, R16, RZ, 0x3c, !PT ;  /* 0x000000100e0e7212 */ /* 0x000fe400078e3cff */
[----:B------:R-:W-:Y:S02]  /*c140*/  LOP3.LUT R13, R13, 0x7fffe000, RZ, 0xc0, !PT ;  /* 0x7fffe0000d0d7812 */ /* 0x000fe400078ec0ff */
[----:B------:R-:W-:Y:S02]  /*c150*/  LOP3.LUT R18, R12, R18, R16, 0xf6, !PT ;  /* 0x000000120c127212 */ /* 0x000fe400078ef610 */
[----:B------:R-:W-:Y:S02]  /*c160*/  IADD3 R22, R14, R13, R12 ;  /* 0x0000000d0e167210 */ /* 0x000fe40007ffe00c */
[----:B------:R-:W-:-:S02]  /*c170*/  SHF.L.U32 R31, R18, 0x1, RZ ;  /* 0x00000001121f7819 */ /* 0x000fc400000006ff */
[----:B------:R-:W-:-:S03]  /*c180*/  SHF.L.U32 R22, R22, 0x1, RZ ;  /* 0x0000000116167819 */ /* 0x000fc600000006ff */
[----:B------:R-:W1:Y:S04]  /*c190*/  LDS.128 R16, [R31+0x100] ;  /* 0x000100001f107984 */ /* 0x000e680000000c00 */
[----:B------:R-:W2:Y:S01]  /*c1a0*/  LDS.128 R12, [R22+0x100] ;  /* 0x00010000160c7984 */ /* 0x000ea20000000c00 */
[--C-:B-1----:R-:W-:Y:S02]  /*c1b0*/  HADD2.F32 R33, -RZ, R16.reuse.H0_H0 ;  /* 0x20000010ff217230 */ /* 0x102fe40000004100 */
[----:B------:R-:W-:Y:S02]  /*c1c0*/  HADD2.F32 R34, -RZ, R16.H1_H1 ;  /* 0x30000010ff227230 */ /* 0x000fe40000004100 */
[----:B------:R-:W-:Y:S01]  /*c1d0*/  HADD2.F32 R16, -RZ, R17.H0_H0 ;  /* 0x20000011ff107230 */ /* 0x000fe20000004100 */
[----:B------:R-:W-:Y:S01]  /*c1e0*/  FMUL.FTZ R44, R37, R33 ;  /* 0x00000021252c7220 */ /* 0x000fe20000410000 */
[--C-:B--2---:R-:W-:Y:S01]  /*c1f0*/  HADD2.F32 R38, -RZ, R12.reuse.H0_H0 ;  /* 0x2000000cff267230 */ /* 0x104fe20000004100 */
[----:B------:R-:W-:Y:S01]  /*c200*/  FMUL.FTZ R46, R43, R34 ;  /* 0x000000222b2e7220 */ /* 0x000fe20000410000 */
[----:B------:R-:W-:Y:S01]  /*c210*/  HADD2.F32 R39, -RZ, R12.H1_H1 ;  /* 0x3000000cff277230 */ /* 0x000fe20000004100 */
[----:B------:R-:W-:Y:S01]  /*c220*/  FMUL.FTZ R45, R29, R16 ;  /* 0x000000101d2d7220 */ /* 0x000fe20000410000 */
[----:B------:R-:W-:Y:S01]  /*c230*/  HADD2.F32 R12, -RZ, R13.H0_H0 ;  /* 0x2000000dff0c7230 */ /* 0x000fe20000004100 */
[-C--:B------:R-:W-:Y:S01]  /*c240*/  FMUL.FTZ R37, R37, R38.reuse ;  /* 0x0000002625257220 */ /* 0x080fe20000410000 */
[----:B------:R-:W-:Y:S01]  /*c250*/  HADD2.F32 R35, -RZ, R17.H1_H1 ;  /* 0x30000011ff237230 */ /* 0x000fe20000004100 */
[----:B------:R-:W-:Y:S01]  /*c260*/  FFMA.FTZ R38, R42, R38, R44 ;  /* 0x000000262a267223 */ /* 0x000fe2000001002c */
[----:B------:R-:W-:Y:S01]  /*c270*/  HADD2.F32 R44, -RZ, R26.H1_H1 ;  /* 0x3000001aff2c7230 */ /* 0x000fe20000004100 */
[-C--:B------:R-:W-:Y:S01]  /*c280*/  FMUL.FTZ R29, R29, R12.reuse ;  /* 0x0000000c1d1d7220 */ /* 0x080fe20000410000 */
[----:B------:R-:W-:Y:S01]  /*c290*/  HADD2.F32 R17, -RZ, R18.H0_H0 ;  /* 0x20000012ff117230 */ /* 0x000fe20000004100 */
[----:B------:R-:W-:Y:S01]  /*c2a0*/  FFMA.FTZ R45, R27, R12, R45 ;  /* 0x0000000c1b2d7223 */ /* 0x000fe2000001002d */
[----:B------:R-:W-:Y:S01]  /*c2b0*/  HADD2.F32 R12, -RZ, R30.H1_H1 ;  /* 0x3000001eff0c7230 */ /* 0x000fe20000004100 */
[-C--:B------:R-:W-:Y:S01]  /*c2c0*/  FMUL.FTZ R43, R43, R39.reuse ;  /* 0x000000272b2b7220 */ /* 0x080fe20000410000 */
[----:B------:R-:W-:Y:S01]  /*c2d0*/  HADD2.F32 R40, -RZ, R13.H1_H1 ;  /* 0x3000000dff287230 */ /* 0x000fe20000004100 */
[----:B------:R-:W-:Y:S01]  /*c2e0*/  FFMA.FTZ R39, R44, R39, R46 ;  /* 0x000000272c277223 */ /* 0x000fe2000001002e */
[----:B------:R-:W-:Y:S01]  /*c2f0*/  HADD2.F32 R13, -RZ, R14.H0_H0 ;  /* 0x2000000eff0d7230 */ /* 0x000fe20000004100 */
[----:B------:R-:W-:Y:S01]  /*c300*/  FMUL.FTZ R49, R24, R35 ;  /* 0x0000002318317220 */ /* 0x000fe20000410000 */
[----:B------:R-:W-:Y:S01]  /*c310*/  HADD2.F32 R26, -RZ, R26.H0_H0 ;  /* 0x2000001aff1a7230 */ /* 0x000fe20000004100 */
[----:B------:R-:W-:Y:S01]  /*c320*/  FMUL.FTZ R48, R12, R17 ;  /* 0x000000110c307220 */ /* 0x000fe20000410000 */
[----:B------:R-:W-:Y:S01]  /*c330*/  HADD2.F32 R46, -RZ, R28.H1_H1 ;  /* 0x3000001cff2e7230 */ /* 0x000fe20000004100 */
        /* <DEDUP_REMOVED lines=8> */
[C---:B------:R-:W-:Y:S01]  /*c3c0*/  FMUL.FTZ R50, R47.reuse, R36 ;  /* 0x000000242f327220 */ /* 0x040fe20000410000 */
[----:B------:R-:W-:Y:S01]  /*c3d0*/  HADD2.F32 R49, -RZ, R30.H0_H0 ;  /* 0x2000001eff317230 */ /* 0x000fe20000004100 */
[-C--:B------:R-:W-:Y:S01]  /*c3e0*/  FMUL.FTZ R47, R47, R41.reuse ;  /* 0x000000292f2f7220 */ /* 0x080fe20000410000 */
[----:B------:R-:W-:Y:S01]  /*c3f0*/  HADD2.F32 R19, -RZ, R19.H1_H1 ;  /* 0x30000013ff137230 */ /* 0x000fe20000004100 */
[----:B------:R-:W-:Y:S01]  /*c400*/  FFMA.FTZ R41, R13, R41, R50 ;  /* 0x000000290d297223 */ /* 0x000fe20000010032 */
[----:B------:R-:W-:Y:S01]  /*c410*/  HADD2.F32 R14, -RZ, R15.H0_H0 ;  /* 0x2000000fff0e7230 */ /* 0x000fe20000004100 */
[----:B------:R-:W-:Y:S01]  /*c420*/  FFMA.FTZ R37, R42, R33, -R37 ;  /* 0x000000212a257223 */ /* 0x000fe20000010825 */
[----:B------:R-:W-:Y:S01]  /*c430*/  HADD2.F32 R30, -RZ, R23.H0_H0 ;  /* 0x20000017ff1e7230 */ /* 0x000fe20000004100 */
[C---:B------:R-:W-:Y:S01]  /*c440*/  FMUL.FTZ R23, R49.reuse, R18 ;  /* 0x0000001231177220 */ /* 0x040fe20000410000 */
[----:B------:R-:W-:Y:S01]  /*c450*/  HADD2.F32 R15, -RZ, R15.H1_H1 ;  /* 0x3000000fff0f7230 */ /* 0x000fe20000004100 */
[----:B------:R-:W-:Y:S01]  /*c460*/  FMUL.FTZ R49, R49, R14 ;  /* 0x0000000e31317220 */ /* 0x000fe20000410000 */
[----:B------:R-:W-:Y:S01]  /*c470*/  HADD2.F32 R28, -RZ, R28.H0_H0 ;  /* 0x2000001cff1c7230 */ /* 0x000fe20000004100 */
[C---:B------:R-:W-:Y:S01]  /*c480*/  FMUL.FTZ R50, R30.reuse, R19 ;  /* 0x000000131e327220 */ /* 0x040fe20000410000 */
[----:B------:R-:W-:Y:S01]  /*c490*/  HADD2.F32 R25, -RZ, R25.H0_H0 ;  /* 0x20000019ff197230 */ /* 0x000fe20000004100 */
[----:B------:R-:W-:-:S02]  /*c4a0*/  FMUL.FTZ R30, R30, R15 ;  /* 0x0000000f1e1e7220 */ /* 0x000fc40000410000 */
[----:B------:R-:W-:Y:S02]  /*c4b0*/  FFMA.FTZ R43, R44, R34, -R43 ;  /* 0x000000222c2b7223 */ /* 0x000fe4000001082b */
[----:B------:R-:W-:Y:S02]  /*c4c0*/  FFMA.FTZ R29, R27, R16, -R29 ;  /* 0x000000101b1d7223 */ /* 0x000fe4000001081d */
[----:B------:R-:W-:Y:S01]  /*c4d0*/  FFMA.FTZ R24, R26, R35, -R24 ;  /* 0x000000231a187223 */ /* 0x000fe20000010818 */
[----:B------:R-:W-:Y:S01]  /*c4e0*/  F2FP.PACK_AB R16, R43, R37 ;  /* 0x000000252b10723e */ /* 0x000fe200000000ff */
        /* <DEDUP_REMOVED lines=15> */
.L_x_125:
[----:B------:R-:W-:Y:S05]  /*c5e0*/  BSYNC B2 ;  /* 0x0000000000027941 */ /* 0x000fea0003800000 */
.L_x_109:
[----:B-1----:R-:W-:Y:S01]  /*c5f0*/  IMAD R14, R21, c[0x0][0x208], RZ ;  /* 0x00008200150e7a24 */ /* 0x002fe200078e02ff */
[----:B------:R-:W-:Y:S01]  /*c600*/  LEA.HI R5, R5, R73, RZ, 0x5 ;  /* 0x0000004905057211 */ /* 0x000fe200078f28ff */
[C---:B------:R-:W-:Y:S01]  /*c610*/  IMAD.WIDE.U32 R12, R242.reuse, c[0x0][0x208], RZ ;  /* 0x00008200f20c7a25 */ /* 0x040fe200078e00ff */
[----:B------:R-:W-:Y:S01]  /*c620*/  BAR.SYNC.DEFER_BLOCKING 0x0 ;  /* 0x0000000000007b1d */ /* 0x000fe20000010000 */
[----:B------:R-:W-:Y:S01]  /*c630*/  LOP3.LUT P3, RZ, R3, 0x2, RZ, 0xc0, !PT ;  /* 0x0000000203ff7812 */ /* 0x000fe2000786c0ff */
[----:B------:R-:W-:Y:S01]  /*c640*/  UISETP.GE.AND UP0, UPT, UR9, 0x81, UPT ;  /* 0x000000810900788c */ /* 0x000fe2000bf06270 */
[----:B------:R-:W-:-:S02]  /*c650*/  IMAD R14, R242, c[0x0][0x20c], R14 ;  /* 0x00008300f20e7a24 */ /* 0x000fc400078e020e */
[----:B------:R-:W-:Y:S02]  /*c660*/  IMAD.SHL.U32 R15, R3, 0x40, RZ ;  /* 0x00000040030f7824 */ /* 0x000fe400078e00ff */
[----:B------:R-:W-:Y:S02]  /*c670*/  IMAD.IADD R13, R13, 0x1, R14 ;  /* 0x000000010d0d7824 */ /* 0x000fe400078e020e */
[----:B------:R-:W-:Y:S01]  /*c680*/  IMAD.SHL.U32 R14, R5, 0x20, RZ ;  /* 0x00000020050e7824 */ /* 0x000fe200078e00ff */
[----:B------:R-:W-:Y:S01]  /*c690*/  LOP3.LUT R15, R15, 0x1c0, RZ, 0xc0, !PT ;  /* 0x000001c00f0f7812 */ /* 0x000fe200078ec0ff */
[----:B------:R-:W-:Y:S02]  /*c6a0*/  IMAD.SHL.U32 R10, R10, 0x8, RZ ;  /* 0x000000080a0a7824 */ /* 0x000fe400078e00ff */
[----:B------:R-:W-:Y:S01]  /*c6b0*/  IMAD R11, R11, c[0x0][0x218], RZ ;  /* 0x000086000b0b7a24 */ /* 0x000fe200078e02ff */
[----:B------:R-:W-:Y:S01]  /*c6c0*/  LOP3.LUT R14, R14, 0x7ffffc00, RZ, 0xc0, !PT ;  /* 0x7ffffc000e0e7812 */ /* 0x000fe200078ec0ff */
[----:B------:R-:W-:Y:S01]  /*c6d0*/  IMAD.WIDE.U32 R12, R241, c[0x0][0x218], R12 ;  /* 0x00008600f10c7a25 */ /* 0x000fe200078e000c */
[----:B------:R-:W-:-:S02]  /*c6e0*/  LOP3.LUT R238, R15, 0x8, R10, 0xf8, !PT ;  /* 0x000000080fee7812 */ /* 0x000fc400078ef80a */
[----:B------:R-:W-:Y:S01]  /*c6f0*/  SHF.R.U32.HI R15, RZ, 0x3, R15 ;  /* 0x00000003ff0f7819 */ /* 0x000fe2000001160f */
[----:B------:R-:W-:Y:S01]  /*c700*/  IMAD.IADD R176, R4, 0x1, R14 ;  /* 0x0000000104b07824 */ /* 0x000fe200078e020e */
[----:B------:R-:W-:Y:S01]  /*c710*/  IADD3 R10, P0, R12, UR28, RZ ;  /* 0x0000001c0c0a7c10 */ /* 0x000fe2000ff1e0ff */
[----:B------:R-:W-:Y:S01]  /*c720*/  IMAD R11, R241, c[0x0][0x21c], R11 ;  /* 0x00008700f10b7a24 */ /* 0x000fe200078e020b */
[----:B------:R-:W-:Y:S01]  /*c730*/  LOP3.LUT R238, R238, R15, RZ, 0x3c, !PT ;  /* 0x0000000feeee7212 */ /* 0x000fe200078e3cff */
[----:B------:R-:W-:Y:S01]  /*c740*/  IMAD.WIDE R14, R32, 0x2, RZ ;  /* 0x00000002200e7825 */ /* 0x000fe200078e02ff */
[C---:B------:R-:W-:Y:S02]  /*c750*/  LEA R196, R176.reuse, 0x100, 0x1 ;  /* 0x00000100b0c47811 */ /* 0x040fe400078e08ff */
[----:B------:R-:W-:Y:S01]  /*c760*/  IADD3.X R11, R13, UR10, R11, P0, !PT ;  /* 0x0000000a0d0b7c10 */ /* 0x000fe200087fe40b */
[----:B------:R-:W-:Y:S01]  /*c770*/  IMAD.SHL.U32 R176, R176, 0x2, RZ ;  /* 0x00000002b0b07824 */ /* 0x000fe200078e00ff */
[----:B------:R-:W-:Y:S01]  /*c780*/  LEA R64, P0, R10, c[0x0][0x1f8], 0x1 ;  /* 0x00007e000a407a11 */ /* 0x000fe200078008ff */
[----:B------:R-:W-:Y:S01]  /*c790*/  IMAD R184, R2, 0x2, R196 ;  /* 0x0000000202b87824 */ /* 0x000fe200078e02c4 */
[----:B------:R-:W-:Y:S01]  /*c7a0*/  SHF.R.S32.HI R13, RZ, 0x1f, R8 ;  /* 0x0000001fff0d7819 */ /* 0x000fe20000011408 */
[----:B------:R-:W-:Y:S01]  /*c7b0*/  IMAD R196, R0, 0x2, R196 ;  /* 0x0000000200c47824 */ /* 0x000fe200078e02c4 */
[----:B------:R-:W-:Y:S01]  /*c7c0*/  LEA.HI.X R10, R10, c[0x0][0x1fc], R11, 0x1, P0 ;  /* 0x00007f000a0a7a11 */ /* 0x000fe200000f0c0b */
[----:B------:R-:W-:Y:S01]  /*c7d0*/  IMAD R204, R0, 0x2, R184 ;  /* 0x0000000200cc7824 */ /* 0x000fe200078e02b8 */
[----:B------:R-:W1:Y:S01]  /*c7e0*/  SHFL.IDX PT, R66, R64, 0x2, 0x181f ;  /* 0x00581f0040427f89 */ /* 0x000e6200000e0000 */
[----:B------:R-:W-:Y:S01]  /*c7f0*/  IMAD R238, R20, 0x200, R238 ;  /* 0x0000020014ee7824 */ /* 0x000fe200078e02ee */
[----:B------:R-:W-:Y:S01]  /*c800*/  LEA.HI R13, R13, R8, RZ, 0x3 ;  /* 0x000000080d0d7211 */ /* 0x000fe200078f18ff */
[----:B------:R-:W-:Y:S01]  /*c810*/  IMAD.SHL.U32 R243, R9, 0x2, RZ ;  /* 0x0000000209f37824 */ /* 0x000fe200078e00ff */
[----:B------:R-:W-:Y:S01]  /*c820*/  LDSM.16.M88.4 R136, [R176+0x100] ;  /* 0x00010000b088783b */ /* 0x000fe20000000200 */
[----:B------:R-:W-:Y:S01]  /*c830*/  IMAD.SHL.U32 R238, R238, 0x2, RZ ;  /* 0x00000002eeee7824 */ /* 0x000fe200078e00ff */
[----:B------:R-:W-:-:S02]  /*c840*/  LOP3.LUT R33, R13, 0xfffffff8, RZ, 0xc0, !PT ;  /* 0xfffffff80d217812 */ /* 0x000fc400078ec0ff */
[----:B------:R-:W-:Y:S02]  /*c850*/  LDSM.16.M88.4 R140, [R184] ;  /* 0x00000000b88c783b */ /* 0x000fe40000000200 */
[C---:B------:R-:W-:Y:S01]  /*c860*/  IADD3 R13, R238.reuse, 0x8100, RZ ;  /* 0x00008100ee0d7810 */ /* 0x040fe20007ffe0ff */
[----:B------:R-:W-:Y:S01]  /*c870*/  IMAD.WIDE R22, R33, 0x2, RZ ;  /* 0x0000000221167825 */ /* 0x000fe200078e02ff */
[----:B------:R-:W-:Y:S01]  /*c880*/  LDSM.16.M88.4 R168, [R196] ;  /* 0x00000000c4a8783b */ /* 0x000fe20000000200 */
[----:B------:R-:W-:Y:S02]  /*c890*/  IADD3 R237, R238, 0x8120, RZ ;  /* 0x00008120eeed7810 */ /* 0x000fe40007ffe0ff */
[----:B------:R-:W-:Y:S01]  /*c8a0*/  @P3 IADD3 R237, R13, -0x20, RZ ;  /* 0xffffffe00ded3810 */ /* 0x000fe20007ffe0ff */
[----:B------:R-:W-:Y:S03]  /*c8b0*/  LDSM.16.M88.4 R172, [R204] ;  /* 0x00000000ccac783b */ /* 0x000fe60000000200 */
[C---:B------:R-:W-:Y:S01]  /*c8c0*/  IADD3 R231, R237.reuse, 0x800, RZ ;  /* 0x00000800ede77810 */ /* 0x040fe20007ffe0ff */
[----:B------:R-:W-:Y:S01]  /*c8d0*/  LDSM.16.M88.4 R176, [R176+0x4100] ;  /* 0x00410000b0b0783b */ /* 0x000fe20000000200 */
[----:B------:R-:W-:-:S02]  /*c8e0*/  IADD3 R230, R237, 0x1000, RZ ;  /* 0x00001000ede67810 */ /* 0x000fc40007ffe0ff */
[C---:B------:R-:W-:Y:S01]  /*c8f0*/  IADD3 R229, R237.reuse, 0x1800, RZ ;  /* 0x00001800ede57810 */ /* 0x040fe20007ffe0ff */
[----:B------:R-:W-:Y:S01]  /*c900*/  LDSM.16.M88.4 R184, [R184+0x4000] ;  /* 0x00400000b8b8783b */ /* 0x000fe20000000200 */
[-C--:B-1----:R-:W-:Y:S02]  /*c910*/  IADD3 R74, P1, R14, R66.reuse, RZ ;  /* 0x000000420e4a7210 */ /* 0x082fe40007f3e0ff */
[----:B------:R-:W-:Y:S01]  /*c920*/  IADD3 R66, P3, R22, R66, RZ ;  /* 0x0000004216427210 */ /* 0x000fe20007f7e0ff */
[----:B------:R-:W-:Y:S01]  /*c930*/  LDSM.16.M88.4 R196, [R196+0x4000] ;  /* 0x00400000c4c4783b */ /* 0x000fe20000000200 */
[C---:B------:R-:W-:Y:S02]  /*c940*/  IADD3 R228, R237.reuse, 0x2000, RZ ;  /* 0x00002000ede47810 */ /* 0x040fe40007ffe0ff */
[C---:B------:R-:W-:Y:S01]  /*c950*/  IADD3 R227, R237.reuse, 0x2800, RZ ;  /* 0x00002800ede37810 */ /* 0x040fe20007ffe0ff */
[----:B------:R-:W-:Y:S01]  /*c960*/  LDSM.16.M88.4 R204, [R204+0x4000] ;  /* 0x00400000cccc783b */ /* 0x000fe20000000200 */
[----:B------:R-:W-:-:S02]  /*c970*/  IADD3 R226, R237, 0x3000, RZ ;  /* 0x00003000ede27810 */ /* 0x000fc40007ffe0ff */
[C---:B------:R-:W-:Y:S01]  /*c980*/  IADD3 R225, R237.reuse, 0x3800, RZ ;  /* 0x00003800ede17810 */ /* 0x040fe20007ffe0ff */
[----:B------:R-:W1:Y:S01]  /*c990*/  SHFL.IDX PT, R84, R64, RZ, 0x181f ;  /* 0x00181fff40547589 */ /* 0x000e6200000e0000 */
[C---:B------:R-:W-:Y:S02]  /*c9a0*/  IADD3 R223, R237.reuse, 0x4000, RZ ;  /* 0x00004000eddf7810 */ /* 0x040fe40007ffe0ff */
[C---:B------:R-:W-:Y:S01]  /*c9b0*/  IADD3 R222, R237.reuse, 0x4800, RZ ;  /* 0x00004800edde7810 */ /* 0x040fe20007ffe0ff */
[----:B------:R-:W-:Y:S01]  /*c9c0*/  BAR.SYNC.DEFER_BLOCKING 0x0 ;  /* 0x0000000000007b1d */ /* 0x000fe20000010000 */
[C---:B------:R-:W-:Y:S02]  /*c9d0*/  IADD3 R221, R237.reuse, 0x5000, RZ ;  /* 0x00005000eddd7810 */ /* 0x040fe40007ffe0ff */
[C---:B------:R-:W-:Y:S02]  /*c9e0*/  IADD3 R220, R237.reuse, 0x5800, RZ ;  /* 0x00005800eddc7810 */ /* 0x040fe40007ffe0ff */
[C---:B------:R-:W-:Y:S01]  /*c9f0*/  IADD3 R219, R237.reuse, 0x6000, RZ ;  /* 0x00006000eddb7810 */ /* 0x040fe20007ffe0ff */
[----:B------:R-:W2:Y:S01]  /*ca00*/  SHFL.IDX PT, R76, R64, 0x1, 0x181f ;  /* 0x00381f00404c7f89 */ /* 0x000ea200000e0000 */
[----:B------:R-:W-:-:S02]  /*ca10*/  IADD3 R218, R237, 0x6800, RZ ;  /* 0x00006800edda7810 */ /* 0x000fc40007ffe0ff */
[C---:B------:R-:W-:Y:S01]  /*ca20*/  IADD3 R217, R237.reuse, 0x7000, RZ ;  /* 0x00007000edd97810 */ /* 0x040fe20007ffe0ff */
[----:B------:R-:W3:Y:S01]  /*ca30*/  SHFL.IDX PT, R11, R10, 0x2, 0x181f ;  /* 0x00581f000a0b7f89 */ /* 0x000ee200000e0000 */
[----:B------:R-:W-:-:S03]  /*ca40*/  IADD3 R216, R237, 0x7800, RZ ;  /* 0x00007800edd87810 */ /* 0x000fc60007ffe0ff */
[----:B------:R-:W4:Y:S04]  /*ca50*/  SHFL.IDX PT, R12, R10, RZ, 0x181f ;  /* 0x00181fff0a0c7589 */ /* 0x000f2800000e0000 */
[----:B------:R-:W5:Y:S01]  /*ca60*/  SHFL.IDX PT, R20, R10, 0x1, 0x181f ;  /* 0x00381f000a147f89 */ /* 0x000f6200000e0000 */
[----:B-1----:R-:W-:-:S03]  /*ca70*/  IADD3 R86, P0, R84, R14, RZ ;  /* 0x0000000e54567210 */ /* 0x002fc60007f1e0ff */
[----:B------:R-:W1:Y:S01]  /*ca80*/  SHFL.IDX PT, R64, R64, 0x3, 0x181f ;  /* 0x00781f0040407f89 */ /* 0x000e6200000e0000 */
[----:B------:R-:W-:-:S04]  /*ca90*/  DEPBAR.LE SB0, 0x0 ;  /* 0x000080000000791a */ /* 0x000fc80000000000 */
[----:B------:R-:W1:Y:S04]  /*caa0*/  SHFL.IDX PT, R10, R10, 0x3, 0x181f ;  /* 0x00781f000a0a7f89 */ /* 0x000e6800000e0000 */
[----:B------:R-:W-:Y:S01]  /*cab0*/  BAR.SYNC.DEFER_BLOCKING 0x0 ;  /* 0x0000000000007b1d */ /* 0x000fe20000010000 */
[----:B--2---:R-:W-:Y:S01]  /*cac0*/  IADD3 R78, P2, R14, R76, RZ ;  /* 0x0000004c0e4e7210 */ /* 0x004fe20007f5e0ff */
[--C-:B---3--:R-:W-:Y:S01]  /*cad0*/  IMAD.X R75, R15, 0x1, R11.reuse, P1 ;  /* 0x000000010f4b7824 */ /* 0x108fe200008e060b */
[----:B------:R-:W-:Y:S01]  /*cae0*/  IADD3 R84, P1, R84, R22, RZ ;  /* 0x0000001654547210 */ /* 0x000fe20007f3e0ff */
[----:B------:R-:W-:Y:S02]  /*caf0*/  IMAD.X R67, R23, 0x1, R11, P3 ;  /* 0x0000000117437824 */ /* 0x000fe400018e060b */
[----:B----4-:R-:W-:-:S02]  /*cb00*/  IMAD.X R87, R12, 0x1, R15, P0 ;  /* 0x000000010c577824 */ /* 0x010fc400000e060f */
[----:B------:R-:W-:Y:S01]  /*cb10*/  IMAD.X R85, R12, 0x1, R23, P1 ;  /* 0x000000010c557824 */ /* 0x000fe200008e0617 */
[----:B------:R-:W-:Y:S01]  /*cb20*/  ISETP.GE.AND P1, PT, R32, c[0x0][0x1d4], PT ;  /* 0x0000750020007a0c */ /* 0x000fe20003f26270 */
[----:B-----5:R-:W-:Y:S01]  /*cb30*/  IMAD.X R79, R15, 0x1, R20, P2 ;  /* 0x000000010f4f7824 */ /* 0x020fe200010e0614 */
[-C--:B-1----:R-:W-:Y:S02]  /*cb40*/  IADD3 R34, P0, R14, R64.reuse, RZ ;  /* 0x000000400e227210 */ /* 0x082fe40007f1e0ff */
[----:B------:R-:W-:-:S03]  /*cb50*/  IADD3 R64, P2, R22, R64, RZ ;  /* 0x0000004016407210 */ /* 0x000fc60007f5e0ff */
[--C-:B------:R-:W-:Y:S01]  /*cb60*/  IMAD.X R35, R15, 0x1, R10.reuse, P0 ;  /* 0x000000010f237824 */ /* 0x100fe200000e060a */
[----:B------:R-:W-:Y:S01]  /*cb70*/  IADD3 R76, P0, R22, R76, RZ ;  /* 0x0000004c164c7210 */ /* 0x000fe20007f1e0ff */
[----:B------:R-:W-:Y:S01]  /*cb80*/  IMAD.X R65, R23, 0x1, R10, P2 ;  /* 0x0000000117417824 */ /* 0x000fe200010e060a */
[----:B------:R-:W-:Y:S01]  /*cb90*/  ISETP.LT.OR P2, PT, R7, 0x1, P1 ;  /* 0x000000010700780c */ /* 0x000fe20000f41670 */
[----:B------:R-:W1:Y:S02]  /*cba0*/  LDSM.16.M88.4 R24, [R238+0x8100] ;  /* 0x00810000ee18783b */ /* 0x000e640000000200 */
[----:B------:R-:W-:Y:S01]  /*cbb0*/  IMAD.X R77, R23, 0x1, R20, P0 ;  /* 0x00000001174d7824 */ /* 0x000fe200000e0614 */
[----:B------:R-:W-:Y:S01]  /*cbc0*/  ISETP.GE.AND P0, PT, R8, c[0x0][0x1d4], PT ;  /* 0x0000750008007a0c */ /* 0x000fe20003f06270 */
[----:B------:R-:W2:Y:S04]  /*cbd0*/  LDSM.16.M88.4 R16, [R238+0x8900] ;  /* 0x00890000ee10783b */ /* 0x000ea80000000200 */
[----:B------:R-:W-:Y:S04]  /*cbe0*/  LDSM.16.M88.4 R60, [R237] ;  /* 0x00000000ed3c783b */ /* 0x000fe80000000200 */
[----:B------:R-:W-:Y:S04]  /*cbf0*/  LDSM.16.M88.4 R12, [R237+0x800] ;  /* 0x00080000ed0c783b */ /* 0x000fe80000000200 */
[----:B------:R-:W-:Y:S04]  /*cc00*/  LDSM.16.M88.4 R8, [R238+0x9100] ;  /* 0x00910000ee08783b */ /* 0x000fe80000000200 */
[----:B------:R-:W-:Y:S04]  /*cc10*/  LDSM.16.M88.4 R104, [R238+0x9900] ;  /* 0x00990000ee68783b */ /* 0x000fe80000000200 */
[----:B------:R-:W3:Y:S04]  /*cc20*/  LDSM.16.M88.4 R96, [R238+0xa100] ;  /* 0x00a10000ee60783b */ /* 0x000ee80000000200 */
[----:B------:R-:W4:Y:S04]  /*cc30*/  LDSM.16.M88.4 R88, [R238+0xa900] ;  /* 0x00a90000ee58783b */ /* 0x000f280000000200 */
[----:B------:R-:W5:Y:S04]  /*cc40*/  LDSM.16.M88.4 R80, [R238+0xb100] ;  /* 0x00b10000ee50783b */ /* 0x000f680000000200 */
[----:B------:R-:W-:Y:S04]  /*cc50*/  LDSM.16.M88.4 R68, [R238+0xb900] ;  /* 0x00b90000ee44783b */ /* 0x000fe80000000200 */
[----:B------:R-:W-:Y:S01]  /*cc60*/  LDSM.16.M88.4 R56, [R237+0x1000] ;  /* 0x00100000ed38783b */ /* 0x000fe20000000200 */
[C---:B-1----:R-:W-:Y:S03]  /*cc70*/  HMMA.16816.F32 R28, R136.reuse, R24, RZ ;  /* 0x00000018881c723c */ /* 0x042fe600000018ff */
[----:B------:R-:W-:Y:S04]  /*cc80*/  LDSM.16.M88.4 R52, [R237+0x1800] ;  /* 0x00180000ed34783b */ /* 0x000fe80000000200 */
[----:B------:R-:W1:Y:S01]  /*cc90*/  LDSM.16.M88.4 R44, [R237+0x2000] ;  /* 0x00200000ed2c783b */ /* 0x000e620000000200 */
[C---:B--2---:R-:W-:Y:S03]  /*cca0*/  HMMA.16816.F32 R20, R136.reuse, R16, RZ ;  /* 0x000000108814723c */ /* 0x044fe600000018ff */
[----:B------:R-:W2:Y:S04]  /*ccb0*/  LDSM.16.M88.4 R40, [R237+0x2800] ;  /* 0x00280000ed28783b */ /* 0x000ea80000000200 */
[----:B------:R-:W1:Y:S01]  /*ccc0*/  LDSM.16.M88.4 R36, [R237+0x3000] ;  /* 0x00300000ed24783b */ /* 0x000e620000000200 */
[C---:B------:R-:W-:Y:S03]  /*ccd0*/  HMMA.16816.F32 R16, R136.reuse, R18, RZ ;  /* 0x000000128810723c */ /* 0x040fe600000018ff */
[----:B------:R-:W1:Y:S04]  /*cce0*/  LDSM.16.M88.4 R48, [R237+0x3800] ;  /* 0x00380000ed30783b */ /* 0x000e680000000200 */
[----:B------:R-:W-:Y:S01]  /*ccf0*/  @!PT LDS RZ, [RZ] ;  /* 0x00000000fffff984 */ /* 0x000fe20000000800 */
[----:B------:R-:W-:Y:S01]  /*cd00*/  @!PT LDS RZ, [RZ] ;  /* 0x00000000fffff984 */ /* 0x000fe20000000800 */
[----:B------:R-:W-:Y:S01]  /*cd10*/  @!PT LDS RZ, [RZ] ;  /* 0x00000000fffff984 */ /* 0x000fe20000000800 */
[----:B------:R5:W-:Y:S01]  /*cd20*/  LDGSTS.E.BYPASS.LTC128B.128 [R243+0x100], [R86.64], !P2 ;  /* 0x0010000056f37fae */ /* 0x000be2000d101d54 */
[C---:B------:R-:W-:Y:S01]  /*cd30*/  ISETP.LT.OR P2, PT, R7.reuse, 0x1, P0 ;  /* 0x000000010700780c */ /* 0x040fe20000741670 */
[C---:B---3--:R-:W-:Y:S08]  /*cd40*/  HMMA.16816.F32 R100, R136.reuse, R96, RZ ;  /* 0x000000608864723c */ /* 0x048ff000000018ff */
[----:B----4-:R-:W-:Y:S04]  /*cd50*/  HMMA.16816.F32 R92, R136, R88, RZ ;  /* 0x00000058885c723c */ /* 0x010fe800000018ff */
[----:B------:R5:W-:Y:S01]  /*cd60*/  LDGSTS.E.BYPASS.LTC128B.128 [R243+0x4100], [R84.64], !P2 ;  /* 0x0410000054f37fae */ /* 0x000be2000d101d54 */
[----:B------:R-:W-:-:S03]  /*cd70*/  ISETP.LT.OR P2, PT, R7, 0x21, P1 ;  /* 0x000000210700780c */ /* 0x000fc60000f41670 */
[C---:B------:R-:W-:Y:S08]  /*cd80*/  HMMA.16816.F32 R96, R136.reuse, R98, RZ ;  /* 0x000000628860723c */ /* 0x040ff000000018ff */
[----:B------:R-:W-:Y:S02]  /*cd90*/  HMMA.16816.F32 R88, R136, R90, RZ ;  /* 0x0000005a8858723c */ /* 0x000fe400000018ff */
[----:B------:R3:W-:Y:S01]  /*cda0*/  LDGSTS.E.BYPASS.LTC128B.128 [R243+0x1100], [R78.64], !P2 ;  /* 0x011000004ef37fae */ /* 0x0007e2000d101d54 */
[----:B------:R-:W-:-:S05]  /*cdb0*/  ISETP.LT.OR P2, PT, R7, 0x21, P0 ;  /* 0x000000210700780c */ /* 0x000fca0000741670 */
[----:B------:R-:W-:Y:S08]  /*cdc0*/  HMMA.16816.F32 R20, R140, R12, R20 ;  /* 0x0000000c8c14723c */ /* 0x000ff00000001814 */
[----:B------:R3:W-:Y:S01]  /*cdd0*/  LDGSTS.E.BYPASS.LTC128B.128 [R243+0x5100], [R76.64], !P2 ;  /* 0x051000004cf37fae */ /* 0x0007e2000d101d54 */
[C---:B------:R-:W-:Y:S01]  /*cde0*/  ISETP.LT.OR P2, PT, R7.reuse, 0x41, P1 ;  /* 0x000000410700780c */ /* 0x040fe20000f41670 */
[----:B-----5:R-:W-:Y:S01]  /*cdf0*/  HMMA.16816.F32 R84, R136, R80, RZ ;  /* 0x000000508854723c */ /* 0x020fe200000018ff */
[----:B------:R-:W-:-:S07]  /*ce00*/  ISETP.LT.OR P1, PT, R7, 0x61, P1 ;  /* 0x000000610700780c */ /* 0x000fce0000f21670 */
[----:B------:R-:W-:Y:S04]  /*ce10*/  HMMA.16816.F32 R80, R136, R82, RZ ;  /* 0x000000528850723c */ /* 0x000fe800000018ff */
[----:B------:R4:W-:Y:S01]  /*ce20*/  LDGSTS.E.BYPASS.LTC128B.128 [R243+0x2100], [R74.64], !P2 ;  /* 0x021000004af37fae */ /* 0x0009e2000d101d54 */
[C---:B------:R-:W-:Y:S02]  /*ce30*/  ISETP.LT.OR P2, PT, R7.reuse, 0x41, P0 ;  /* 0x000000410700780c */ /* 0x040fe40000741670 */
[----:B------:R-:W-:Y:S01]  /*ce40*/  ISETP.LT.OR P0, PT, R7, 0x61, P0 ;  /* 0x000000610700780c */ /* 0x000fe20000701670 */
[----:B------:R-:W-:Y:S08]  /*ce50*/  HMMA.16816.F32 R16, R140, R14, R16 ;  /* 0x0000000e8c10723c */ /* 0x000ff00000001810 */
[----:B------:R-:W-:Y:S02]  /*ce60*/  HMMA.16816.F32 R12, R136, R8, RZ ;  /* 0x00000008880c723c */ /* 0x000fe400000018ff */
[----:B------:R5:W-:Y:S01]  /*ce70*/  LDGSTS.E.BYPASS.LTC128B.128 [R243+0x6100], [R66.64], !P2 ;  /* 0x0610000042f37fae */ /* 0x000be2000d101d54 */
[----:B------:R-:W-:Y:S01]  /*ce80*/  LOP3.LUT P2, RZ, R3, 0x4, RZ, 0xc0, !PT ;  /* 0x0000000403ff7812 */ /* 0x000fe2000784c0ff */
[----:B------:R-:W-:-:S02]  /*ce90*/  IMAD.MOV.U32 R3, RZ, RZ, 0x40 ;  /* 0x00000040ff037424 */ /* 0x000fc400078e00ff */
[----:B------:R1:W-:Y:S02]  /*cea0*/  LDGSTS.E.BYPASS.LTC128B.128 [R243+0x3100], [R34.64], !P1 ;  /* 0x0310000022f37fae */ /* 0x0003e4000c901d54 */
[----:B------:R-:W-:Y:S01]  /*ceb0*/  HMMA.16816.F32 R108, R136, R104, RZ ;  /* 0x00000068886c723c */ /* 0x000fe200000018ff */
[----:B------:R-:W-:Y:S01]  /*cec0*/  SEL R3, R3, 0xffffffc0, !P2 ;  /* 0xffffffc003037807 */ /* 0x000fe20005000000 */
[----:B------:R5:W-:Y:S01]  /*ced0*/  LDGSTS.E.BYPASS.LTC128B.128 [R243+0x7100], [R64.64], !P0 ;  /* 0x0710000040f37fae */ /* 0x000be2000c101d54 */
[----:B------:R-:W-:-:S03]  /*cee0*/  PLOP3.LUT P0, PT, PT, PT, UP0, 0x40, 0x0 ;  /* 0x000000000000781c */ /* 0x000fc60003f0e808 */
[----:B------:R-:W-:Y:S01]  /*cef0*/  IMAD.IADD R235, R238, 0x1, R3 ;  /* 0x00000001eeeb7824 */ /* 0x000fe200078e0203 */
[----:B------:R-:W-:Y:S01]  /*cf00*/  LDSM.16.M88.4 R112, [R237+0x4000] ;  /* 0x00400000ed70783b */ /* 0x000fe20000000200 */
[C---:B------:R-:W-:Y:S01]  /*cf10*/  HMMA.16816.F32 R24, R136.reuse, R26, RZ ;  /* 0x0000001a8818723c */ /* 0x040fe200000018ff */
[----:B------:R-:W-:Y:S02]  /*cf20*/  IMAD.IADD R224, R3, 0x1, R237 ;  /* 0x0000000103e07824 */ /* 0x000fe400078e02ed */
[----:B------:R-:W-:Y:S04]  /*cf30*/  LDSM.16.M88.4 R128, [R235+0xd900] ;  /* 0x00d90000eb80783b */ /* 0x000fe80000000200 */
[----:B------:R-:W-:Y:S01]  /*cf40*/  LDSM.16.M88.4 R124, [R235+0xe100] ;  /* 0x00e10000eb7c783b */ /* 0x000fe20000000200 */
[C---:B------:R-:W-:Y:S03]  /*cf50*/  HMMA.16816.F32 R8, R136.reuse, R10, RZ ;  /* 0x0000000a8808723c */ /* 0x040fe600000018ff */
[----:B------:R-:W-:Y:S04]  /*cf60*/  LDSM.16.M88.4 R120, [R235+0xe900] ;  /* 0x00e90000eb78783b */ /* 0x000fe80000000200 */
[----:B------:R-:W-:Y:S01]  /*cf70*/  LDSM.16.M88.4 R116, [R235+0xf100] ;  /* 0x00f10000eb74783b */ /* 0x000fe20000000200 */
[----:B------:R-:W-:Y:S01]  /*cf80*/  HMMA.16816.F32 R104, R136, R106, RZ ;  /* 0x0000006a8868723c */ /* 0x000fe200000018ff */
[----:B-1----:R-:W-:-:S02]  /*cf90*/  SHF.R.S32.HI R35, RZ, 0x1f, R32 ;  /* 0x0000001fff237819 */ /* 0x002fc40000011420 */
[----:B------:R-:W0:Y:S01]  /*cfa0*/  LDGDEPBAR ;  /* 0x00000000000079af */ /* 0x000e220000000000 */
[----:B------:R-:W-:-:S03]  /*cfb0*/  SHF.R.S32.HI R34, RZ, 0x1f, R33 ;  /* 0x0000001fff227819 */ /* 0x000fc60000011421 */
[----:B-----5:R-:W-:Y:S01]  /*cfc0*/  LDSM.16.M88.4 R64, [R238+0xc100] ;  /* 0x00c10000ee40783b */ /* 0x020fe20000000200 */
[C---:B------:R-:W-:Y:S08]  /*cfd0*/  HMMA.16816.F32 R100, R140.reuse, R44, R100 ;  /* 0x0000002c8c64723c */ /* 0x040ff00000001864 */
[C---:B------:R-:W-:Y:S01]  /*cfe0*/  HMMA.16816.F32 R96, R140.reuse, R46, R96 ;  /* 0x0000002e8c60723c */ /* 0x040fe20000001860 */
[----:B------:R-:W1:Y:S07]  /*cff0*/  LDSM.16.M88.4 R44, [R235+0x8100] ;  /* 0x00810000eb2c783b */ /* 0x000e6e0000000200 */
[C---:B--2---:R-:W-:Y:S08]  /*d000*/  HMMA.16816.F32 R92, R140.reuse, R40, R92 ;  /* 0x000000288c5c723c */ /* 0x044ff0000000185c */
[C---:B------:R-:W-:Y:S01]  /*d010*/  HMMA.16816.F32 R88, R140.reuse, R42, R88 ;  /* 0x0000002a8c58723c */ /* 0x040fe20000001858 */
[----:B------:R-:W2:Y:S07]  /*d020*/  LDSM.16.M88.4 R40, [R235+0x9100] ;  /* 0x00910000eb28783b */ /* 0x000eae0000000200 */
[C---:B------:R-:W-:Y:S08]  /*d030*/  HMMA.16816.F32 R84, R140.reuse, R36, R84 ;  /* 0x000000248c54723c */ /* 0x040ff00000001854 */
[----:B------:R-:W-:Y:S01]  /*d040*/  HMMA.16816.F32 R80, R140, R38, R80 ;  /* 0x000000268c50723c */ /* 0x000fe20000001850 */
[----:B------:R-:W5:Y:S07]  /*d050*/  LDSM.16.M88.4 R36, [R235+0x9900] ;  /* 0x00990000eb24783b */ /* 0x000f6e0000000200 */
[C---:B---3--:R-:W-:Y:S08]  /*d060*/  HMMA.16816.F32 R76, R136.reuse, R68, RZ ;  /* 0x00000044884c723c */ /* 0x048ff000000018ff */
        /* <DEDUP_REMOVED lines=9> */
[----:B------:R-:W3:Y:S07]  /*d100*/  LDSM.16.M88.4 R52, [R235+0x8900] ;  /* 0x00890000eb34783b */ /* 0x000eee0000000200 */
[C---:B------:R-:W-:Y:S08]  /*d110*/  HMMA.16816.F32 R76, R140.reuse, R48, R76 ;  /* 0x000000308c4c723c */ /* 0x040ff0000000184c */
[----:B------:R-:W-:Y:S01]  /*d120*/  HMMA.16816.F32 R68, R140, R50, R68 ;  /* 0x000000328c44723c */ /* 0x000fe20000001844 */
[----:B------:R-:W3:Y:S07]  /*d130*/  LDSM.16.M88.4 R48, [R235+0xa100] ;  /* 0x00a10000eb30783b */ /* 0x000eee0000000200 */
[C---:B-1----:R-:W-:Y:S08]  /*d140*/  HMMA.16816.F32 R28, R168.reuse, R44, R28 ;  /* 0x0000002ca81c723c */ /* 0x042ff0000000181c */
[C---:B------:R-:W-:Y:S01]  /*d150*/  HMMA.16816.F32 R24, R168.reuse, R46, R24 ;  /* 0x0000002ea818723c */ /* 0x040fe20000001818 */
[----:B------:R-:W1:Y:S07]  /*d160*/  LDSM.16.M88.4 R44, [R235+0xa900] ;  /* 0x00a90000eb2c783b */ /* 0x000e6e0000000200 */
[C---:B--2---:R-:W-:Y:S08]  /*d170*/  HMMA.16816.F32 R12, R168.reuse, R40, R12 ;  /* 0x00000028a80c723c */ /* 0x044ff0000000180c */
[C---:B------:R-:W-:Y:S01]  /*d180*/  HMMA.16816.F32 R8, R168.reuse, R42, R8 ;  /* 0x0000002aa808723c */ /* 0x040fe20000001808 */
[----:B------:R-:W2:Y:S07]  /*d190*/  LDSM.16.M88.4 R40, [R235+0xb900] ;  /* 0x00b90000eb28783b */ /* 0x000eae0000000200 */
[C---:B-----5:R-:W-:Y:S08]  /*d1a0*/  HMMA.16816.F32 R108, R168.reuse, R36, R108 ;  /* 0x00000024a86c723c */ /* 0x060ff0000000186c */
[C---:B------:R-:W-:Y:S01]  /*d1b0*/  HMMA.16816.F32 R104, R168.reuse, R38, R104 ;  /* 0x00000026a868723c */ /* 0x040fe20000001868 */
[----:B------:R-:W5:Y:S07]  /*d1c0*/  LDSM.16.M88.4 R36, [R224] ;  /* 0x00000000e024783b */ /* 0x000f6e0000000200 */
[C---:B---3--:R-:W-:Y:S08]  /*d1d0*/  HMMA.16816.F32 R20, R168.reuse, R52, R20 ;  /* 0x00000034a814723c */ /* 0x048ff00000001814 */
[C---:B------:R-:W-:Y:S01]  /*d1e0*/  HMMA.16816.F32 R16, R168.reuse, R54, R16 ;  /* 0x00000036a810723c */ /* 0x040fe20000001810 */
[----:B------:R-:W3:Y:S07]  /*d1f0*/  LDSM.16.M88.4 R52, [R235+0xb100] ;  /* 0x00b10000eb34783b */ /* 0x000eee0000000200 */
[C---:B------:R-:W-:Y:S08]  /*d200*/  HMMA.16816.F32 R100, R168.reuse, R48, R100 ;  /* 0x00000030a864723c */ /* 0x040ff00000001864 */
[C---:B------:R-:W-:Y:S01]  /*d210*/  HMMA.16816.F32 R96, R168.reuse, R50, R96 ;  /* 0x00000032a860723c */ /* 0x040fe20000001860 */
[----:B------:R-:W3:Y:S07]  /*d220*/  LDSM.16.M88.4 R48, [R224+0x800] ;  /* 0x00080000e030783b */ /* 0x000eee0000000200 */
[C---:B-1----:R-:W-:Y:S08]  /*d230*/  HMMA.16816.F32 R92, R168.reuse, R44, R92 ;  /* 0x0000002ca85c723c */ /* 0x042ff0000000185c */
[C---:B------:R-:W-:Y:S01]  /*d240*/  HMMA.16816.F32 R88, R168.reuse, R46, R88 ;  /* 0x0000002ea858723c */ /* 0x040fe20000001858 */
[----:B------:R-:W1:Y:S07]  /*d250*/  LDSM.16.M88.4 R44, [R224+0x1000] ;  /* 0x00100000e02c783b */ /* 0x000e6e0000000200 */
[C---:B--2---:R-:W-:Y:S08]  /*d260*/  HMMA.16816.F32 R76, R168.reuse, R40, R76 ;  /* 0x00000028a84c723c */ /* 0x044ff0000000184c */
[----:B------:R-:W-:Y:S01]  /*d270*/  HMMA.16816.F32 R68, R168, R42, R68 ;  /* 0x0000002aa844723c */ /* 0x000fe20000001844 */
[----:B------:R-:W2:Y:S07]  /*d280*/  LDSM.16.M88.4 R40, [R224+0x2000] ;  /* 0x00200000e028783b */ /* 0x000eae0000000200 */
[C---:B-----5:R-:W-:Y:S08]  /*d290*/  HMMA.16816.F32 R28, R172.reuse, R36, R28 ;  /* 0x00000024ac1c723c */ /* 0x060ff0000000181c */
[----:B------:R-:W-:Y:S01]  /*d2a0*/  HMMA.16816.F32 R24, R172, R38, R24 ;  /* 0x00000026ac18723c */ /* 0x000fe20000001818 */
[----:B------:R-:W5:Y:S07]  /*d2b0*/  LDSM.16.M88.4 R36, [R224+0x2800] ;  /* 0x00280000e024783b */ /* 0x000f6e0000000200 */
[C---:B---3--:R-:W-:Y:S08]  /*d2c0*/  HMMA.16816.F32 R84, R168.reuse, R52, R84 ;  /* 0x00000034a854723c */ /* 0x048ff00000001854 */
[----:B------:R-:W-:Y:S01]  /*d2d0*/  HMMA.16816.F32 R80, R168, R54, R80 ;  /* 0x00000036a850723c */ /* 0x000fe20000001850 */
        /* <DEDUP_REMOVED lines=12> */
[----:B------:R-:W5:Y:S07]  /*d3a0*/  LDSM.16.M88.4 R36, [R238+0xe900] ;  /* 0x00e90000ee24783b */ /* 0x000f6e0000000200 */
[C---:B---3--:R-:W-:Y:S08]  /*d3b0*/  HMMA.16816.F32 R108, R172.reuse, R52, R108 ;  /* 0x00000034ac6c723c */ /* 0x048ff0000000186c */
[C---:B------:R-:W-:Y:S01]  /*d3c0*/  HMMA.16816.F32 R104, R172.reuse, R54, R104 ;  /* 0x00000036ac68723c */ /* 0x040fe20000001868 */
[----:B------:R-:W3:Y:S07]  /*d3d0*/  LDSM.16.M88.4 R52, [R238+0xd900] ;  /* 0x00d90000ee34783b */ /* 0x000eee0000000200 */
[C---:B------:R-:W-:Y:S08]  /*d3e0*/  HMMA.16816.F32 R84, R172.reuse, R48, R84 ;  /* 0x00000030ac54723c */ /* 0x040ff00000001854 */
        /* <DEDUP_REMOVED lines=8> */
[C---:B-----5:R-:W-:Y:S08]  /*d470*/  HMMA.16816.F32 R92, R176.reuse, R36, R92 ;  /* 0x00000024b05c723c */ /* 0x060ff0000000185c */
[C---:B------:R-:W-:Y:S01]  /*d480*/  HMMA.16816.F32 R88, R176.reuse, R38, R88 ;  /* 0x00000026b058723c */ /* 0x040fe20000001858 */
[----:B------:R-:W5:Y:S07]  /*d490*/  LDSM.16.M88.4 R36, [R237+0x5800] ;  /* 0x00580000ed24783b */ /* 0x000f6e0000000200 */
[C---:B------:R-:W-:Y:S08]  /*d4a0*/  HMMA.16816.F32 R28, R176.reuse, R64, R28 ;  /* 0x00000040b01c723c */ /* 0x040ff0000000181c */
[C---:B------:R-:W-:Y:S01]  /*d4b0*/  HMMA.16816.F32 R24, R176.reuse, R66, R24 ;  /* 0x00000042b018723c */ /* 0x040fe20000001818 */
[----:B------:R-:W1:Y:S07]  /*d4c0*/  LDSM.16.M88.4 R64, [R237+0x4800] ;  /* 0x00480000ed40783b */ /* 0x000e6e0000000200 */
[C---:B------:R-:W-:Y:S08]  /*d4d0*/  HMMA.16816.F32 R12, R176.reuse, R56, R12 ;  /* 0x00000038b00c723c */ /* 0x040ff0000000180c */
[C---:B------:R-:W-:Y:S01]  /*d4e0*/  HMMA.16816.F32 R8, R176.reuse, R58, R8 ;  /* 0x0000003ab008723c */ /* 0x040fe20000001808 */
[----:B------:R-:W-:Y:S07]  /*d4f0*/  LDSM.16.M88.4 R56, [R237+0x6800] ;  /* 0x00680000ed38783b */ /* 0x000fee0000000200 */
[C---:B---3--:R-:W-:Y:S08]  /*d500*/  HMMA.16816.F32 R108, R176.reuse, R52, R108 ;  /* 0x00000034b06c723c */ /* 0x048ff0000000186c */
[C---:B------:R-:W-:Y:S01]  /*d510*/  HMMA.16816.F32 R104, R176.reuse, R54, R104 ;  /* 0x00000036b068723c */ /* 0x040fe20000001868 */
[----:B------:R-:W-:Y:S07]  /*d520*/  LDSM.16.M88.4 R52, [R237+0x7000] ;  /* 0x00700000ed34783b */ /* 0x000fee0000000200 */
[C---:B------:R-:W-:Y:S08]  /*d530*/  HMMA.16816.F32 R20, R176.reuse, R60, R20 ;  /* 0x0000003cb014723c */ /* 0x040ff00000001814 */
        /* <DEDUP_REMOVED lines=19> */
[----:B------:R-:W1:Y:S07]  /*d670*/  LDSM.16.M88.4 R64, [R224+0x4000] ;  /* 0x00400000e040783b */ /* 0x000e6e0000000200 */
[C---:B---3--:R-:W-:Y:S08]  /*d680*/  HMMA.16816.F32 R100, R184.reuse, R60, R100 ;  /* 0x0000003cb864723c */ /* 0x048ff00000001864 */
[C---:B------:R-:W-:Y:S01]  /*d690*/  HMMA.16816.F32 R96, R184.reuse, R62, R96 ;  /* 0x0000003eb860723c */ /* 0x040fe20000001860 */
[----:B------:R-:W3:Y:S07]  /*d6a0*/  LDSM.16.M88.4 R60, [R224+0x4800] ;  /* 0x00480000e03c783b */ /* 0x000eee0000000200 */
        /* <DEDUP_REMOVED lines=16> */
[----:B------:R-:W-:Y:S01]  /*d7b0*/  HMMA.16816.F32 R8, R196, R38, R8 ;  /* 0x00000026c408723c */ /* 0x000fe20000001808 */
[----:B------:R-:W5:Y:S01]  /*d7c0*/  LDSM.16.M88.4 R36, [R224+0x7800] ;  /* 0x00780000e024783b */ /* 0x000f620000000200 */
        /* <DEDUP_REMOVED lines=13> */
[C---:B---3--:R-:W-:Y:S08]  /*d8a0*/  HMMA.16816.F32 R20, R204.reuse, R60, R20 ;  /* 0x0000003ccc14723c */ /* 0x048ff00000001814 */
[C---:B------:R-:W-:Y:S08]  /*d8b0*/  HMMA.16816.F32 R16, R204.reuse, R62, R16 ;  /* 0x0000003ecc10723c */ /* 0x040ff00000001810 */
[C---:B------:R-:W-:Y:S08]  /*d8c0*/  HMMA.16816.F32 R12, R204.reuse, R56, R12 ;  /* 0x00000038cc0c723c */ /* 0x040ff0000000180c */
[C---:B------:R-:W-:Y:S08]  /*d8d0*/  HMMA.16816.F32 R8, R204.reuse, R58, R8 ;  /* 0x0000003acc08723c */ /* 0x040ff00000001808 */
[C---:B------:R-:W-:Y:S08]  /*d8e0*/  HMMA.16816.F32 R108, R204.reuse, R52, R108 ;  /* 0x00000034cc6c723c */ /* 0x040ff0000000186c */
[C---:B------:R-:W-:Y:S08]  /*d8f0*/  HMMA.16816.F32 R104, R204.reuse, R54, R104 ;  /* 0x00000036cc68723c */ /* 0x040ff00000001868 */
[C---:B------:R-:W-:Y:S08]  /*d900*/  HMMA.16816.F32 R100, R204.reuse, R48, R100 ;  /* 0x00000030cc64723c */ /* 0x040ff00000001864 */
[C---:B------:R-:W-:Y:S08]  /*d910*/  HMMA.16816.F32 R96, R204.reuse, R50, R96 ;  /* 0x00000032cc60723c */ /* 0x040ff00000001860 */
[C---:B-1----:R-:W-:Y:S08]  /*d920*/  HMMA.16816.F32 R92, R204.reuse, R44, R92 ;  /* 0x0000002ccc5c723c */ /* 0x042ff0000000185c */
[C---:B------:R-:W-:Y:S08]  /*d930*/  HMMA.16816.F32 R88, R204.reuse, R46, R88 ;  /* 0x0000002ecc58723c */ /* 0x040ff00000001858 */
[C---:B--2---:R-:W-:Y:S08]  /*d940*/  HMMA.16816.F32 R84, R204.reuse, R40, R84 ;  /* 0x00000028cc54723c */ /* 0x044ff00000001854 */
[C---:B------:R-:W-:Y:S08]  /*d950*/  HMMA.16816.F32 R80, R204.reuse, R42, R80 ;  /* 0x0000002acc50723c */ /* 0x040ff00000001850 */
[C---:B-----5:R-:W-:Y:S08]  /*d960*/  HMMA.16816.F32 R76, R204.reuse, R36, R76 ;  /* 0x00000024cc4c723c */ /* 0x060ff0000000184c */
[----:B------:R-:W-:Y:S01]  /*d970*/  HMMA.16816.F32 R68, R204, R38, R68 ;  /* 0x00000026cc44723c */ /* 0x000fe20000001844 */
[----:B------:R-:W-:Y:S06]  /*d980*/  BAR.SYNC.DEFER_BLOCKING 0x0 ;  /* 0x0000000000007b1d */ /* 0x000fec0000010000 */
[----:B------:R-:W-:Y:S05]  /*d990*/  @P0 BRA `(.L_x_136) ;  /* 0x0000047000000947 */ /* 0x000fea0003800000 */
[----:B----4-:R-:W-:Y:S01]  /*d9a0*/  IMAD.U32 R3, RZ, RZ, UR14 ;  /* 0x0000000eff037e24 */ /* 0x010fe2000f8e00ff */
[----:B------:R-:W-:Y:S01]  /*d9b0*/  ISETP.NE.AND P3, PT, R239, 0x1, PT ;  /* 0x00000001ef00780c */ /* 0x000fe20003f65270 */
[----:B------:R-:W-:-:S03]  /*d9c0*/  IMAD.MOV.U32 R241, RZ, RZ, RZ ;  /* 0x000000fffff17224 */ /* 0x000fc600078e00ff */
[----:B------:R-:W-:-:S04]  /*d9d0*/  IADD3 R3, R240, UR7, R3 ;  /* 0x00000007f0037c10 */ /* 0x000fc8000fffe003 */
[----:B------:R-:W-:-:S05]  /*d9e0*/  IADD3 R242, R3, -0x100, RZ ;  /* 0xffffff0003f27810 */ /* 0x000fca0007ffe0ff */
        /* <DEDUP_REMOVED lines=9> */
[----:B------:R-:W-:Y:S02]  /*da80*/  IADD3 R46, -R6, 0x10, RZ ;  /* 0x00000010062e7810 */ /* 0x000fe40007ffe1ff */
[----:B------:R-:W-:Y:S01]  /*da90*/  SHF.L.U64.HI R38, R32, 0x1, R35 ;  /* 0x0000000120267819 */ /* 0x000fe20000010223 */
[----:B------:R-:W-:Y:S01]  /*daa0*/  IMAD R242, R3, c[0x0][0x2b8], R242 ;  /* 0x0000ae0003f27a24 */ /* 0x000fe200078e02f2 */
[----:B------:R-:W-:Y:S02]  /*dab0*/  LOP3.LUT R46, R46, 0xf, RZ, 0xc0, !PT ;  /* 0x0000000f2e2e7812 */ /* 0x000fe400078ec0ff */
[----:B------:R-:W-:Y:S02]  /*dac0*/  SHF.L.U64.HI R7, R33, 0x1, R34 ;  /* 0x0000000121077819 */ /* 0x000fe40000010222 */
[----:B------:R-:W-:-:S05]  /*dad0*/  SHF.R.S32.HI R3, RZ, 0x1f, R242 ;  /* 0x0000001fff037819 */ /* 0x000fca00000114f2 */
        /* <DEDUP_REMOVED lines=51> */
.L_x_136:
[----:B----4-:R-:W-:Y:S01]  /*de10*/  LOP3.LUT R5, R5, 0xffffffe0, RZ, 0xc0, !PT ;  /* 0xffffffe005057812 */ /* 0x010fe200078ec0ff */
[----:B------:R-:W-:Y:S01]  /*de20*/  IMAD.MOV.U32 R37, RZ, RZ, -0x2 ;  /* 0xfffffffeff257424 */ /* 0x000fe200078e00ff */
[----:B------:R-:W0:Y:S01]  /*de30*/  LDGDEPBAR ;  /* 0x00000000000079af */ /* 0x000e220000000000 */
[----:B------:R-:W-:-:S02]  /*de40*/  IMAD.SHL.U32 R236, R4, 0x2, RZ ;  /* 0x0000000204ec7824 */ /* 0x000fc400078e00ff */
[----:B------:R-:W-:Y:S02]  /*de50*/  IMAD.IADD R73, R73, 0x1, -R5 ;  /* 0x0000000149497824 */ /* 0x000fe400078e0a05 */
[--C-:B------:R-:W-:Y:S01]  /*de60*/  IMAD R234, R2, 0x2, R236.reuse ;  /* 0x0000000202ea7824 */ /* 0x100fe200078e02ec */
[----:B------:R-:W-:Y:S01]  /*de70*/  LDSM.16.MT88.4 R124, [R236+0x100] ;  /* 0x00010000ec7c783b */ /* 0x000fe20000004200 */
[C---:B------:R-:W-:Y:S01]  /*de80*/  IMAD R233, R0.reuse, 0x2, R236 ;  /* 0x0000000200e97824 */ /* 0x040fe200078e02ec */
[----:B------:R-:W-:Y:S01]  /*de90*/  SHF.R.S32.HI R3, RZ, 0x1f, R73 ;  /* 0x0000001fff037819 */ /* 0x000fe20000011449 */
[----:B------:R-:W-:-:S03]  /*dea0*/  IMAD R232, R0, 0x2, R234 ;  /* 0x0000000200e87824 */ /* 0x000fc600078e02ea */
[----:B------:R-:W-:-:S04]  /*deb0*/  LEA.HI R3, R3, R73, RZ, 0x2 ;  /* 0x0000004903037211 */ /* 0x000fc800078f10ff */
[----:B------:R-:W-:-:S05]  /*dec0*/  LOP3.LUT R3, R3, 0x7ffffffc, RZ, 0xc0, !PT ;  /* 0x7ffffffc03037812 */ /* 0x000fca00078ec0ff */
[----:B------:R-:W-:Y:S02]  /*ded0*/  IMAD.IADD R3, R73, 0x1, -R3 ;  /* 0x0000000149037824 */ /* 0x000fe400078e0a03 */
[----:B------:R-:W-:Y:S02]  /*dee0*/  LDSM.16.MT88.4 R72, [R234+0x100] ;  /* 0x00010000ea48783b */ /* 0x000fe40000004200 */
[----:B------:R-:W-:-:S05]  /*def0*/  IMAD R37, R3, R37, UR24 ;  /* 0x0000001803257e24 */ /* 0x000fca000f8e0225 */
[C---:B------:R-:W-:Y:S02]  /*df00*/  ISETP.GT.AND P1, PT, R37.reuse, RZ, PT ;  /* 0x000000ff2500720c */ /* 0x040fe40003f24270 */
[C---:B------:R-:W-:Y:S02]  /*df10*/  ISETP.GT.AND P2, PT, R37.reuse, 0x8, PT ;  /* 0x000000082500780c */ /* 0x040fe40003f44270 */
[C---:B------:R-:W-:Y:S02]  /*df20*/  ISETP.GT.AND P0, PT, R37.reuse, 0x1, PT ;  /* 0x000000012500780c */ /* 0x040fe40003f04270 */
[----:B------:R-:W-:Y:S02]  /*df30*/  FSEL R6, R30, -INF , P1 ;  /* 0xff8000001e067808 */ /* 0x000fe40000800000 */
[----:B------:R-:W-:Y:S02]  /*df40*/  FSEL R3, R28, -INF , P1 ;  /* 0xff8000001c037808 */ /* 0x000fe40000800000 */
[----:B------:R-:W-:-:S02]  /*df50*/  ISETP.GT.AND P1, PT, R37, 0x10, PT ;  /* 0x000000102500780c */ /* 0x000fc40003f24270 */
[----:B------:R-:W-:Y:S02]  /*df60*/  FSEL R26, R26, -INF , P2 ;  /* 0xff8000001a1a7808 */ /* 0x000fe40001000000 */
[----:B------:R-:W-:Y:S02]  /*df70*/  FSEL R24, R24, -INF , P2 ;  /* 0xff80000018187808 */ /* 0x000fe40001000000 */
[----:B------:R-:W-:Y:S02]  /*df80*/  ISETP.GT.AND P2, PT, R37, 0x20, PT ;  /* 0x000000202500780c */ /* 0x000fe40003f44270 */
[----:B------:R-:W-:Y:S02]  /*df90*/  FSEL R7, R29, -INF , P0 ;  /* 0xff8000001d077808 */ /* 0x000fe40000000000 */
[----:B------:R-:W-:Y:S02]  /*dfa0*/  FSEL R22, R22, -INF , P1 ;  /* 0xff80000016167808 */ /* 0x000fe40000800000 */
[----:B------:R-:W-:-:S02]  /*dfb0*/  FSEL R20, R20, -INF , P1 ;  /* 0xff80000014147808 */ /* 0x000fc40000800000 */
[----:B------:R-:W-:Y:S02]  /*dfc0*/  FSEL R5, R31, -INF , P0 ;  /* 0xff8000001f057808 */ /* 0x000fe40000000000 */
[C---:B------:R-:W-:Y:S02]  /*dfd0*/  ISETP.GT.AND P1, PT, R37.reuse, 0x28, PT ;  /* 0x000000282500780c */ /* 0x040fe40003f24270 */
[----:B------:R-:W-:Y:S02]  /*dfe0*/  FSEL R30, R12, -INF , P2 ;  /* 0xff8000000c1e7808 */ /* 0x000fe40001000000 */
[----:B------:R-:W-:Y:S02]  /*dff0*/  ISETP.GT.AND P0, PT, R37, 0x9, PT ;  /* 0x000000092500780c */ /* 0x000fe40003f04270 */
[----:B------:R-:W-:Y:S02]  /*e000*/  FMNMX.FTZ R12, R3, R7, !PT ;  /* 0x00000007030c7209 */ /* 0x000fe40007810000 */
[----:B------:R-:W-:-:S02]  /*e010*/  FSEL R29, R8, -INF , P1 ;  /* 0xff800000081d7808 */ /* 0x000fc40000800000 */
[----:B------:R-:W-:Y:S02]  /*e020*/  FSEL R27, R27, -INF , P0 ;  /* 0xff8000001b1b7808 */ /* 0x000fe40000000000 */
[----:B------:R-:W-:Y:S02]  /*e030*/  FSEL R25, R25, -INF , P0 ;  /* 0xff80000019197808 */ /* 0x000fe40000000000 */
[----:B------:R-:W-:Y:S02]  /*e040*/  FMNMX.FTZ R8, R24, R12, !PT ;  /* 0x0000000c18087209 */ /* 0x000fe40007810000 */
[----:B------:R-:W-:Y:S02]  /*e050*/  ISETP.GT.AND P0, PT, R37, 0x11, PT ;  /* 0x000000112500780c */ /* 0x000fe40003f04270 */
[----:B------:R-:W-:Y:S02]  /*e060*/  FMNMX.FTZ R8, R25, R8, !PT ;  /* 0x0000000819087209 */ /* 0x000fe40007810000 */
[----:B------:R-:W-:-:S02]  /*e070*/  FSEL R23, R23, -INF , P0 ;  /* 0xff80000017177808 */ /* 0x000fc40000000000 */
[----:B------:R-:W-:Y:S02]  /*e080*/  FSEL R21, R21, -INF , P0 ;  /* 0xff80000015157808 */ /* 0x000fe40000000000 */
[C---:B------:R-:W-:Y:S02]  /*e090*/  ISETP.GT.AND P0, PT, R37.reuse, 0x19, PT ;  /* 0x000000192500780c */ /* 0x040fe40003f04270 */
[----:B------:R-:W-:Y:S02]  /*e0a0*/  ISETP.GT.AND P3, PT, R37, 0x18, PT ;  /* 0x000000182500780c */ /* 0x000fe40003f64270 */
[----:B------:R-:W-:Y:S02]  /*e0b0*/  FMNMX.FTZ R8, R20, R8, !PT ;  /* 0x0000000814087209 */ /* 0x000fe40007810000 */
[----:B------:R-:W-:Y:S02]  /*e0c0*/  FSEL R31, R19, -INF , P0 ;  /* 0xff800000131f7808 */ /* 0x000fe40000000000 */
[----:B------:R-:W-:-:S02]  /*e0d0*/  FSEL R17, R17, -INF , P0 ;  /* 0xff80000011117808 */ /* 0x000fc40000000000 */
[----:B------:R-:W-:Y:S02]  /*e0e0*/  ISETP.GT.AND P0, PT, R37, 0x21, PT ;  /* 0x000000212500780c */ /* 0x000fe40003f04270 */
[----:B------:R-:W-:Y:S02]  /*e0f0*/  FSEL R16, R16, -INF , P3 ;  /* 0xff80000010107808 */ /* 0x000fe40001800000 */
[----:B------:R-:W-:Y:S02]  /*e100*/  FMNMX.FTZ R8, R21, R8, !PT ;  /* 0x0000000815087209 */ /* 0x000fe40007810000 */
[----:B------:R-:W-:Y:S02]  /*e110*/  FSEL R195, R15, -INF , P0 ;  /* 0xff8000000fc37808 */ /* 0x000fe40000000000 */
[----:B------:R-:W-:Y:S02]  /*e120*/  FSEL R28, R13, -INF , P0 ;  /* 0xff8000000d1c7808 */ /* 0x000fe40000000000 */
[----:B------:R-:W-:-:S02]  /*e130*/  ISETP.GT.AND P0, PT, R37, 0x29, PT ;  /* 0x000000292500780c */ /* 0x000fc40003f04270 */
[----:B------:R-:W-:Y:S02]  /*e140*/  FMNMX.FTZ R8, R16, R8, !PT ;  /* 0x0000000810087209 */ /* 0x000fe40007810000 */
[----:B--2---:R-:W-:Y:S02]  /*e150*/  FSEL R40, R9, -INF , P0 ;  /* 0xff80000009287808 */ /* 0x004fe40000000000 */
[----:B------:R-:W-:Y:S02]  /*e160*/  FMNMX.FTZ R8, R17, R8, !PT ;  /* 0x0000000811087209 */ /* 0x000fe40007810000 */
[----:B------:R-:W-:Y:S02]  /*e170*/  FMNMX.FTZ R9, R6, R5, !PT ;  /* 0x0000000506097209 */ /* 0x000fe40007810000 */
[----:B------:R-:W-:Y:S02]  /*e180*/  FMNMX.FTZ R8, R30, R8, !PT ;  /* 0x000000081e087209 */ /* 0x000fe40007810000 */
[----:B------:R-:W-:-:S02]  /*e190*/  FMNMX.FTZ R9, R26, R9, !PT ;  /* 0x000000091a097209 */ /* 0x000fc40007810000 */
[----:B------:R-:W-:Y:S02]  /*e1a0*/  FMNMX.FTZ R8, R28, R8, !PT ;  /* 0x000000081c087209 */ /* 0x000fe40007810000 */
[----:B------:R-:W-:Y:S02]  /*e1b0*/  FMNMX.FTZ R9, R27, R9, !PT ;  /* 0x000000091b097209 */ /* 0x000fe40007810000 */
[----:B------:R-:W-:Y:S02]  /*e1c0*/  FSEL R194, R10, -INF , P1 ;  /* 0xff8000000ac27808 */ /* 0x000fe40000800000 */
[----:B------:R-:W-:Y:S02]  /*e1d0*/  ISETP.GT.AND P1, PT, R37, 0x30, PT ;  /* 0x000000302500780c */ /* 0x000fe40003f24270 */
[----:B------:R-:W-:Y:S02]  /*e1e0*/  FMNMX.FTZ R8, R29, R8, !PT ;  /* 0x000000081d087209 */ /* 0x000fe40007810000 */
[----:B------:R-:W-:-:S02]  /*e1f0*/  FMNMX.FTZ R9, R22, R9, !PT ;  /* 0x0000000916097209 */ /* 0x000fc40007810000 */
[----:B------:R-:W-:Y:S02]  /*e200*/  FSEL R193, R11, -INF , P0 ;  /* 0xff8000000bc17808 */ /* 0x000fe40000000000 */
[----:B------:R-:W-:Y:S02]  /*e210*/  ISETP.GT.AND P0, PT, R37, 0x31, PT ;  /* 0x000000312500780c */ /* 0x000fe40003f04270 */
[----:B------:R-:W-:Y:S02]  /*e220*/  FSEL R145, R108, -INF , P1 ;  /* 0xff8000006c917808 */ /* 0x000fe40000800000 */
[----:B------:R-:W-:Y:S02]  /*e230*/  FMNMX.FTZ R8, R40, R8, !PT ;  /* 0x0000000828087209 */ /* 0x000fe40007810000 */
[----:B------:R-:W-:Y:S02]  /*e240*/  FSEL R36, R18, -INF , P3 ;  /* 0xff80000012247808 */ /* 0x000fe40001800000 */
[----:B------:R-:W-:-:S02]  /*e250*/  FMNMX.FTZ R9, R23, R9, !PT ;  /* 0x0000000917097209 */ /* 0x000fc40007810000 */
[----:B------:R-:W-:Y:S02]  /*e260*/  FSEL R41, R14, -INF , P2 ;  /* 0xff8000000e297808 */ /* 0x000fe40001000000 */
[----:B------:R-:W-:Y:S01]  /*e270*/  ISETP.GT.AND P2, PT, R37, 0x38, PT ;  /* 0x000000382500780c */ /* 0x000fe20003f44270 */
[----:B------:R-:W-:Y:S01]  /*e280*/  LDSM.16.MT88.4 R12, [R232+0x900] ;  /* 0x00090000e80c783b */ /* 0x000fe20000004200 */
[----:B------:R-:W-:Y:S02]  /*e290*/  FSEL R146, R109, -INF , P0 ;  /* 0xff8000006d927808 */ /* 0x000fe40000000000 */
[----:B------:R-:W-:Y:S02]  /*e2a0*/  FMNMX.FTZ R8, R145, R8, !PT ;  /* 0x0000000891087209 */ /* 0x000fe40007810000 */
[----:B------:R-:W-:Y:S02]  /*e2b0*/  FMNMX.FTZ R9, R36, R9, !PT ;  /* 0x0000000924097209 */ /* 0x000fe40007810000 */
[----:B------:R-:W-:-:S02]  /*e2c0*/  FSEL R151, R111, -INF , P0 ;  /* 0xff8000006f977808 */ /* 0x000fc40000000000 */
[----:B------:R-:W-:Y:S02]  /*e2d0*/  ISETP.GT.AND P0, PT, R37, 0x39, PT ;  /* 0x000000392500780c */ /* 0x000fe40003f04270 */
[----:B------:R-:W-:Y:S02]  /*e2e0*/  FSEL R148, R104, -INF , P2 ;  /* 0xff80000068947808 */ /* 0x000fe40001000000 */
[----:B------:R-:W-:Y:S02]  /*e2f0*/  FMNMX.FTZ R8, R146, R8, !PT ;  /* 0x0000000892087209 */ /* 0x000fe40007810000 */
[----:B------:R-:W-:Y:S02]  /*e300*/  FMNMX.FTZ R9, R31, R9, !PT ;  /* 0x000000091f097209 */ /* 0x000fe40007810000 */
[----:B------:R-:W-:Y:S02]  /*e310*/  FSEL R150, R110, -INF , P1 ;  /* 0xff8000006e967808 */ /* 0x000fe40000800000 */
[----:B------:R-:W-:Y:S01]  /*e320*/  FSEL R147, R105, -INF , P0 ;  /* 0xff80000069937808 */ /* 0x000fe20000000000 */
[----:B------:R-:W-:Y:S01]  /*e330*/  LDSM.16.MT88.4 R108, [R233+0x4100] ;  /* 0x00410000e96c783b */ /* 0x000fe20000004200 */
[----:B------:R-:W-:-:S02]  /*e340*/  ISETP.GT.AND P1, PT, R37, 0x40, PT ;  /* 0x000000402500780c */ /* 0x000fc40003f24270 */
[----:B------:R-:W-:Y:S02]  /*e350*/  FMNMX.FTZ R8, R148, R8, !PT ;  /* 0x0000000894087209 */ /* 0x000fe40007810000 */
[----:B------:R-:W-:Y:S02]  /*e360*/  FMNMX.FTZ R9, R41, R9, !PT ;  /* 0x0000000929097209 */ /* 0x000fe40007810000 */
[----:B------:R-:W-:Y:S02]  /*e370*/  FSEL R191, R107, -INF , P0 ;  /* 0xff8000006bbf7808 */ /* 0x000fe40000000000 */
[----:B------:R-:W-:Y:S02]  /*e380*/  ISETP.GT.AND P0, PT, R37, 0x41, PT ;  /* 0x000000412500780c */ /* 0x000fe40003f04270 */
[----:B------:R-:W-:Y:S02]  /*e390*/  FSEL R190, R100, -INF , P1 ;  /* 0xff80000064be7808 */ /* 0x000fe40000800000 */
[----:B------:R-:W-:-:S02]  /*e3a0*/  FMNMX.FTZ R8, R147, R8, !PT ;  /* 0x0000000893087209 */ /* 0x000fc40007810000 */
[----:B------:R-:W-:Y:S02]  /*e3b0*/  FMNMX.FTZ R9, R195, R9, !PT ;  /* 0x00000009c3097209 */ /* 0x000fe40007810000 */
[----:B------:R-:W-:Y:S02]  /*e3c0*/  FSEL R161, R102, -INF , P1 ;  /* 0xff80000066a17808 */ /* 0x000fe40000800000 */
[----:B------:R-:W-:Y:S02]  /*e3d0*/  FSEL R160, R101, -INF , P0 ;  /* 0xff80000065a07808 */ /* 0x000fe40000000000 */
[----:B------:R-:W-:Y:S02]  /*e3e0*/  ISETP.GT.AND P1, PT, R37, 0x48, PT ;  /* 0x000000482500780c */ /* 0x000fe40003f24270 */
[----:B------:R-:W-:Y:S02]  /*e3f0*/  FMNMX.FTZ R8, R190, R8, !PT ;  /* 0x00000008be087209 */ /* 0x000fe40007810000 */
        /* <DEDUP_REMOVED lines=8> */
[----:B------:R-:W-:Y:S02]  /*e480*/  FSEL R159, R97, -INF , P0 ;  /* 0xff800000619f7808 */ /* 0x000fe40000000000 */
[----:B------:R-:W-:Y:S02]  /*e490*/  ISETP.GT.AND P1, PT, R37, 0x50, PT ;  /* 0x000000502500780c */ /* 0x000fe40003f24270 */
[----:B------:R-:W-:Y:S02]  /*e4a0*/  FMNMX.FTZ R8, R189, R8, !PT ;  /* 0x00000008bd087209 */ /* 0x000fe40007810000 */
[----:B------:R-:W-:Y:S02]  /*e4b0*/  FMNMX.FTZ R9, R150, R9, !PT ;  /* 0x0000000996097209 */ /* 0x000fe40007810000 */
[----:B------:R-:W-:Y:S02]  /*e4c0*/  FSEL R165, R99, -INF , P0 ;  /* 0xff80000063a57808 */ /* 0x000fe40000000000 */
[----:B------:R-:W-:Y:S01]  /*e4d0*/  ISETP.GT.AND P0, PT, R37, 0x51, PT ;  /* 0x000000512500780c */ /* 0x000fe20003f04270 */
[----:B------:R-:W-:Y:S01]  /*e4e0*/  LDSM.16.MT88.4 R96, [R236+0x4100] ;  /* 0x00410000ec60783b */ /* 0x000fe20000004200 */
[----:B------:R-:W-:-:S02]  /*e4f0*/  FSEL R188, R92, -INF , P1 ;  /* 0xff8000005cbc7808 */ /* 0x000fc40000800000 */
[----:B------:R-:W-:Y:S02]  /*e500*/  FMNMX.FTZ R8, R159, R8, !PT ;  /* 0x000000089f087209 */ /* 0x000fe40007810000 */
[----:B------:R-:W-:Y:S02]  /*e510*/  FSEL R192, R106, -INF , P2 ;  /* 0xff8000006ac07808 */ /* 0x000fe40001000000 */
[----:B------:R-:W-:Y:S02]  /*e520*/  FMNMX.FTZ R9, R151, R9, !PT ;  /* 0x0000000997097209 */ /* 0x000fe40007810000 */
[----:B------:R-:W-:Y:S02]  /*e530*/  FSEL R180, R94, -INF , P1 ;  /* 0xff8000005eb47808 */ /* 0x000fe40000800000 */
[----:B------:R-:W-:Y:S02]  /*e540*/  FSEL R183, R93, -INF , P0 ;  /* 0xff8000005db77808 */ /* 0x000fe40000000000 */
        /* <DEDUP_REMOVED lines=25> */
[----:B------:R-:W-:-:S02]  /*e6e0*/  ISETP.GT.AND P0, PT, R37, 0x69, PT ;  /* 0x000000692500780c */ /* 0x000fc40003f04270 */
[----:B------:R-:W-:Y:S02]  /*e6f0*/  FSEL R156, R80, -INF , P1 ;  /* 0xff800000509c7808 */ /* 0x000fe40000800000 */
[----:B------:R-:W-:Y:S02]  /*e700*/  FMNMX.FTZ R8, R157, R8, !PT ;  /* 0x000000089d087209 */ /* 0x000fe40007810000 */
[----:B------:R-:W-:Y:S02]  /*e710*/  FMNMX.FTZ R9, R165, R9, !PT ;  /* 0x00000009a5097209 */ /* 0x000fe40007810000 */
[----:B------:R-:W-:Y:S02]  /*e720*/  FSEL R149, R83, -INF , P0 ;  /* 0xff80000053957808 */ /* 0x000fe40000000000 */
[----:B------:R-:W-:Y:S02]  /*e730*/  FSEL R155, R81, -INF , P0 ;  /* 0xff800000519b7808 */ /* 0x000fe40000000000 */
[----:B------:R-:W-:-:S02]  /*e740*/  ISETP.GT.AND P0, PT, R37, 0x70, PT ;  /* 0x000000702500780c */ /* 0x000fc40003f04270 */
[----:B------:R-:W-:Y:S02]  /*e750*/  FMNMX.FTZ R8, R156, R8, !PT ;  /* 0x000000089c087209 */ /* 0x000fe40007810000 */
[----:B------:R-:W-:Y:S02]  /*e760*/  FMNMX.FTZ R9, R180, R9, !PT ;  /* 0x00000009b4097209 */ /* 0x000fe40007810000 */
[----:B------:R-:W-:Y:S02]  /*e770*/  ISETP.GT.AND P2, PT, R37, 0x71, PT ;  /* 0x000000712500780c */ /* 0x000fe40003f44270 */
[----:B------:R-:W-:Y:S02]  /*e780*/  FSEL R144, R76, -INF , P0 ;  /* 0xff8000004c907808 */ /* 0x000fe40000000000 */
        /* <DEDUP_REMOVED lines=14> */
[----:B------:R-:W-:-:S02]  /*e870*/  FMNMX.FTZ R8, R134, R8, !PT ;  /* 0x0000000886087209 */ /* 0x000fc40007810000 */
[----:B------:R-:W-:Y:S02]  /*e880*/  FMNMX.FTZ R9, R154, R9, !PT ;  /* 0x000000099a097209 */ /* 0x000fe40007810000 */
[----:B------:R-:W-:Y:S02]  /*e890*/  FMNMX.FTZ R8, R67, R8, !PT ;  /* 0x0000000843087209 */ /* 0x000fe40007810000 */
[----:B------:R-:W-:Y:S02]  /*e8a0*/  FMNMX.FTZ R10, R153, R9, !PT ;  /* 0x00000009990a7209 */ /* 0x000fe40007810000 */
[----:B------:R-:W-:Y:S01]  /*e8b0*/  FSEL R65, R79, -INF , P2 ;  /* 0xff8000004f417808 */ /* 0x000fe20001000000 */
[----:B------:R-:W1:Y:S01]  /*e8c0*/  SHFL.BFLY PT, R9, R8, 0x2, 0x1f ;  /* 0x0c401f0008097f89 */ /* 0x000e6200000e0000 */
[----:B------:R-:W-:Y:S02]  /*e8d0*/  FMNMX.FTZ R10, R152, R10, !PT ;  /* 0x0000000a980a7209 */ /* 0x000fe40007810000 */
[----:B------:R-:W-:-:S02]  /*e8e0*/  FSEL R64, R70, -INF , P1 ;  /* 0xff80000046407808 */ /* 0x000fc40000800000 */
[----:B------:R-:W-:Y:S02]  /*e8f0*/  FMNMX.FTZ R10, R149, R10, !PT ;  /* 0x0000000a950a7209 */ /* 0x000fe40007810000 */
[----:B------:R-:W-:Y:S02]  /*e900*/  FSEL R62, R71, -INF , P0 ;  /* 0xff800000473e7808 */ /* 0x000fe40000000000 */
[----:B------:R-:W-:-:S04]  /*e910*/  FMNMX.FTZ R10, R66, R10, !PT ;  /* 0x0000000a420a7209 */ /* 0x000fc80007810000 */
[----:B------:R-:W-:-:S04]  /*e920*/  FMNMX.FTZ R10, R65, R10, !PT ;  /* 0x0000000a410a7209 */ /* 0x000fc80007810000 */
        /* <DEDUP_REMOVED lines=49> */
[--C-:B------:R-:W-:Y:S01]  /*ec40*/  FFMA.FTZ R41, R195, c[0x0][0x2d0], -R63.reuse ;  /* 0x0000b400c3297a23 */ /* 0x100fe2000001083f */
[----:B------:R-:W1:Y:S01]  /*ec50*/  LDSM.16.MT88.4 R28, [R233+0x4900] ;  /* 0x00490000e91c783b */ /* 0x000e620000004200 */
        /* <DEDUP_REMOVED lines=117> */
[C---:B-----5:R-:W-:Y:S02]  /*f3b0*/  HMMA.16816.F32 R120, R4.reuse, R36, R120 ;  /* 0x000000240478723c */ /* 0x060fe40000001878 */
        /* <DEDUP_REMOVED lines=70> */
[----:B---3--:R-:W-:Y:S01]  /*f820*/  F2FP.PACK_AB R5, R151, R150 ;  /* 0x000000969705723e */ /* 0x008fe200000000ff */
        /* <DEDUP_REMOVED lines=189> */
[----:B------:R-:W-:Y:S01]  /*10400*/  IADD3 R244, R243, 0x100, RZ ;  /* 0x00000100f3f47810 */ /* 0x000fe20007ffe0ff */
[----:B------:R-:W-:-:S02]  /*10410*/  ULDC UR5, c[0x0][0x210] ;  /* 0x0000840000057ab9 */ /* 0x000fc40000000800 */
[----:B------:R-:W-:Y:S02]  /*10420*/  ULDC UR4, c[0x0][0x1e8] ;  /* 0x00007a0000047ab9 */ /* 0x000fe40000000800 */
[----:B------:R-:W-:Y:S02]  /*10430*/  ULEA.HI.SX32 UR8, UR8, 0xfffffffe, 0x19 ;  /* 0xfffffffe08087891 */ /* 0x000fe4000f8fca3f */
[----:B------:R-:W-:Y:S02]  /*10440*/  UIMAD UR5, UR11, UR5, URZ ;  /* 0x000000050b0572a4 */ /* 0x000fe4000f8e023f */
[----:B------:R-:W-:Y:S02]  /*10450*/  UIMAD UR4, UR11, UR4, URZ ;  /* 0x000000040b0472a4 */ /* 0x000fe4000f8e023f */
[----:B------:R-:W-:Y:S02]  /*10460*/  ULDC.64 UR16, c[0x0][0x118] ;  /* 0x0000460000107ab9 */ /* 0x000fe40000000a00 */
[----:B------:R-:W-:Y:S01]  /*10470*/  ULDC.64 UR12, c[0x0][0x118] ;  /* 0x00004600000c7ab9 */ /* 0x000fe20000000a00 */
[----:B------:R-:W-:Y:S05]  /*10480*/  BRA `(.L_x_138) ;  /* 0x000003d000007947 */ /* 0x000fea0003800000 */
.L_x_140:
[----:B------:R-:W-:Y:S01]  /*10490*/  ULEA UR7, UR8, UR14, 0x7 ;  /* 0x0000000e08077291 */ /* 0x000fe2000f8e383f */
[----:B------:R-:W-:Y:S01]  /*104a0*/  ISETP.NE.AND P3, PT, R239, 0x1, PT ;  /* 0x00000001ef00780c */ /* 0x000fe20003f65270 */
[----:B------:R-:W-:Y:S04]  /*104b0*/  IMAD.MOV.U32 R241, RZ, RZ, RZ ;  /* 0x000000fffff17224 */ /* 0x000fe800078e00ff */
        /* <DEDUP_REMOVED lines=35> */
[C---:B--2---:R-:W-:Y:S01]  /*106f0*/  IMAD.X R149, R146.reuse, 0x1, R248, P2 ;  /* 0x0000000192957824 */ /* 0x044fe200010e06f8 */
[C---:B---3--:R-:W-:Y:S01]  /*10700*/  IADD3 R150, P0, R135.reuse, R247, RZ ;  /* 0x000000f787967210 */ /* 0x048fe20007f1e0ff */
[----:B------:R-:W-:Y:S03]  /*10710*/  IMAD.X R153, R146, 0x1, R246, P1 ;  /* 0x0000000192997824 */ /* 0x000fe600008e06f6 */
[----:B------:R2:W-:Y:S01]  /*10720*/  LDGSTS.E.BYPASS.LTC128B.128 [R243+0x8100], [R148.64], !P5 ;  /* 0x0810000094f37fae */ /* 0x0005e2000e901d4c */
[C---:B----4-:R-:W-:Y:S01]  /*10730*/  IMAD.X R151, R144.reuse, 0x1, R248, P0 ;  /* 0x0000000190977824 */ /* 0x050fe200000e06f8 */
[----:B------:R-:W-:Y:S02]  /*10740*/  IADD3 R146, P0, R135, R245, RZ ;  /* 0x000000f587927210 */ /* 0x000fe40007f1e0ff */
[----:B------:R3:W-:Y:S04]  /*10750*/  LDGSTS.E.BYPASS.LTC128B.128 [R243+0xc100], [R152.64], !P4 ;  /* 0x0c10000098f37fae */ /* 0x0007e8000e101d4c */
[----:B------:R4:W-:Y:S01]  /*10760*/  LDGSTS.E.BYPASS.LTC128B.128 [R243+0x9100], [R150.64], !P5 ;  /* 0x0910000096f37fae */ /* 0x0009e2000e901d4c */
[----:B------:R-:W-:Y:S01]  /*10770*/  IMAD.X R147, R144, 0x1, R246, P0 ;  /* 0x0000000190937824 */ /* 0x000fe200000e06f6 */
[C---:B-----5:R-:W-:Y:S04]  /*10780*/  IADD3 R144, P1, R132.reuse, R247, RZ ;  /* 0x000000f784907210 */ /* 0x060fe80007f3e0ff */
[----:B------:R3:W-:Y:S01]  /*10790*/  LDGSTS.E.BYPASS.LTC128B.128 [R243+0xd100], [R146.64], !P4 ;  /* 0x0d10000092f37fae */ /* 0x0007e2000e101d4c */
[----:B------:R-:W-:Y:S01]  /*107a0*/  IADD3 R132, P0, R132, R245, RZ ;  /* 0x000000f584847210 */ /* 0x000fe20007f1e0ff */
[--C-:B-1----:R-:W-:Y:S01]  /*107b0*/  IMAD.X R145, R3, 0x1, R248.reuse, P1 ;  /* 0x0000000103917824 */ /* 0x102fe200008e06f8 */
[C---:B--2---:R-:W-:Y:S05]  /*107c0*/  IADD3 R148, P3, R133.reuse, R247, RZ ;  /* 0x000000f785947210 */ /* 0x044fea0007f7e0ff */
[C---:B------:R-:W-:Y:S01]  /*107d0*/  IMAD.X R149, R134.reuse, 0x1, R248, P3 ;  /* 0x0000000186957824 */ /* 0x040fe200018e06f8 */
[----:B----4-:R-:W-:Y:S01]  /*107e0*/  IADD3 R150, P2, R133, R245, RZ ;  /* 0x000000f585967210 */ /* 0x010fe20007f5e0ff */
[--C-:B------:R-:W-:Y:S03]  /*107f0*/  IMAD.X R133, R3, 0x1, R246.reuse, P0 ;  /* 0x0000000103857824 */ /* 0x100fe600000e06f6 */
[----:B------:R3:W-:Y:S01]  /*10800*/  LDGSTS.E.BYPASS.LTC128B.128 [R243+0xa100], [R148.64], !P5 ;  /* 0x0a10000094f37fae */ /* 0x0007e2000e901d4c */
[----:B------:R-:W-:Y:S05]  /*10810*/  IMAD.X R151, R134, 0x1, R246, P2 ;  /* 0x0000000186977824 */ /* 0x000fea00010e06f6 */
[----:B------:R3:W-:Y:S04]  /*10820*/  LDGSTS.E.BYPASS.LTC128B.128 [R243+0xe100], [R150.64], !P4 ;  /* 0x0e10000096f37fae */ /* 0x0007e8000e101d4c */
[----:B------:R3:W-:Y:S04]  /*10830*/  LDGSTS.E.BYPASS.LTC128B.128 [R243+0xb100], [R144.64], !P5 ;  /* 0x0b10000090f37fae */ /* 0x0007e8000e901d4c */
[----:B------:R3:W-:Y:S01]  /*10840*/  LDGSTS.E.BYPASS.LTC128B.128 [R243+0xf100], [R132.64], !P4 ;  /* 0x0f10000084f37fae */ /* 0x0007e2000e101d4c */
[----:B------:R-:W-:-:S05]  /*10850*/  BRA `(.L_x_139) ;  /* 0x00000f8000007947 */ /* 0x000fca0003800000 */
.L_x_138:
        /* <DEDUP_REMOVED lines=248> */
.L_x_139:
        /* <DEDUP_REMOVED lines=566> */
.L_x_137:
        /* <DEDUP_REMOVED lines=91> */
.L_x_107:
[----:B------:R-:W-:Y:S02]  /*140f0*/  USHF.R.S32.HI UR8, URZ, 0x1f, UR11 ;  /* 0x0000001f3f087899 */ /* 0x000fe4000801140b */
[----:B------:R-:W-:Y:S01]  /*14100*/  ULDC.64 UR12, c[0x0][0x118] ;  /* 0x00004600000c7ab9 */ /* 0x000fe20000000a00 */
[----:B------:R-:W-:Y:S05]  /*14110*/  @P2 BRA `(.L_x_141) ;  /* 0x000013c000002947 */ /* 0x000fea0003800000 */
[----:B------:R-:W1:Y:S01]  /*14120*/  S2R R0, SR_TID.X ;  /* 0x0000000000007919 */ /* 0x000e620000002100 */
        /* <DEDUP_REMOVED lines=63> */
[----:B------:R-:W-:Y:S01]  /*14520*/  IMAD.IADD R16, R13, 0x1, R14 ;  /* 0x000000010d107824 */ /* 0x000fe200078e020e */
[----:B------:R-:W-:Y:S01]  /*14530*/  F2FP.PACK_AB R106, R107, R106 ;  /* 0x0000006a6b6a723e */ /* 0x000fe200000000ff */
[----:B------:R-:W-:Y:S01]  /*14540*/  STS [R12+0x80], R128 ;  /* 0x000080800c007388 */ /* 0x000fe20000000800 */
[----:B------:R-:W-:Y:S02]  /*14550*/  F2FP.PACK_AB R108, R109, R108 ;  /* 0x0000006c6d6c723e */ /* 0x000fe400000000ff */
[----:B------:R-:W-:Y:S01]  /*14560*/  F2FP.PACK_AB R110, R111, R110 ;  /* 0x0000006e6f6e723e */ /* 0x000fe200000000ff */
[----:B------:R-:W-:Y:S01]  /*14570*/  STS [R12+0x480], R130 ;  /* 0x000480820c007388 */ /* 0x000fe20000000800 */
[----:B------:R-:W-:-:S02]  /*14580*/  F2FP.PACK_AB R116, R117, R116 ;  /* 0x000000747574723e */ /* 0x000fc400000000ff */
[----:B------:R-:W-:Y:S01]  /*14590*/  F2FP.PACK_AB R118, R119, R118 ;  /* 0x000000767776723e */ /* 0x000fe200000000ff */
[----:B------:R-:W-:Y:S01]  /*145a0*/  STS [R4], R124 ;  /* 0x0000007c04007388 */ /* 0x000fe20000000800 */
[----:B------:R-:W-:Y:S02]  /*145b0*/  F2FP.PACK_AB R2, R2, R114 ;  /* 0x000000720202723e */ /* 0x000fe400000000ff */
[----:B------:R-:W-:Y:S01]  /*145c0*/  PLOP3.LUT P0, PT, PT, PT, UP1, 0x80, 0x0 ;  /* 0x000000000000781c */ /* 0x000fe20003f0f018 */
[----:B------:R-:W-:Y:S04]  /*145d0*/  STS [R4+0x400], R126 ;  /* 0x0004007e04007388 */ /* 0x000fe80000000800 */
[----:B------:R-:W-:Y:S04]  /*145e0*/  STS [R14+0x80], R68 ;  /* 0x000080440e007388 */ /* 0x000fe80000000800 */
[----:B------:R-:W-:Y:S04]  /*145f0*/  STS [R14+0x480], R70 ;  /* 0x000480460e007388 */ /* 0x000fe80000000800 */
[----:B------:R1:W-:Y:S04]  /*14600*/  STS [R10], R6 ;  /* 0x000000060a007388 */ /* 0x0003e80000000800 */
[----:B------:R-:W-:Y:S04]  /*14610*/  STS [R10+0x400], R74 ;  /* 0x0004004a0a007388 */ /* 0x000fe80000000800 */
[----:B------:R-:W-:Y:S04]  /*14620*/  STS [R15+0x80], R76 ;  /* 0x0000804c0f007388 */ /* 0x000fe80000000800 */
[----:B------:R-:W-:Y:S01]  /*14630*/  STS [R15+0x480], R78 ;  /* 0x0004804e0f007388 */ /* 0x000fe20000000800 */
[----:B-1----:R-:W-:-:S02]  /*14640*/  IMAD.IADD R6, R13, 0x1, R4 ;  /* 0x000000010d067824 */ /* 0x002fc400078e0204 */
[----:B------:R-:W-:-:S03]  /*14650*/  IMAD.IADD R13, R10, 0x1, R13 ;  /* 0x000000010a0d7824 */ /* 0x000fc600078e020d */
        /* <DEDUP_REMOVED lines=17> */
[----:B------:R-:W-:Y:S01]  /*14770*/  STS [R6+0x4400], R110 ;  /* 0x0044006e06007388 */ /* 0x000fe20000000800 */
[----:B-1----:R-:W-:-:S03]  /*14780*/  IMAD.U32 R14, RZ, RZ, UR4 ;  /* 0x00000004ff0e7e24 */ /* 0x002fc6000f8e00ff */
[----:B------:R-:W-:Y:S04]  /*14790*/  STS [R16+0x4080], R116 ;  /* 0x0040807410007388 */ /* 0x000fe80000000800 */
[----:B------:R-:W-:Y:S04]  /*147a0*/  STS [R16+0x4480], R118 ;  /* 0x0044807610007388 */ /* 0x000fe80000000800 */
[----:B------:R-:W-:Y:S04]  /*147b0*/  STS [R13+0x4000], R112 ;  /* 0x004000700d007388 */ /* 0x000fe80000000800 */
[----:B------:R1:W-:Y:S01]  /*147c0*/  STS [R13+0x4400], R2 ;  /* 0x004400020d007388 */ /* 0x0003e20000000800 */
[----:B--2---:R-:W-:Y:S01]  /*147d0*/  IMAD.U32 R15, RZ, RZ, UR5 ;  /* 0x00000005ff0f7e24 */ /* 0x004fe2000f8e00ff */
[----:B------:R-:W-:-:S02]  /*147e0*/  ULDC.64 UR4, c[0x0][0x508] ;  /* 0x0001420000047ab9 */ /* 0x000fc40000000a00 */
[----:B------:R-:W-:Y:S01]  /*147f0*/  BAR.SYNC.DEFER_BLOCKING 0x1, 0x100 ;  /* 0x0044000000007b1d */ /* 0x000fe20000010000 */
[----:B------:R-:W-:-:S04]  /*14800*/  UISETP.NE.U32.AND UP0, UPT, URZ, UR4, UPT ;  /* 0x000000043f00728c */ /* 0x000fc8000bf05070 */
[----:B------:R-:W-:Y:S01]  /*14810*/  UISETP.NE.AND.EX UP0, UPT, URZ, UR5, UPT, UP0 ;  /* 0x000000053f00728c */ /* 0x000fe2000bf05300 */
[----:B------:R-:W2:Y:S02]  /*14820*/  @P0 LDG.E R4, [R14.64] ;  /* 0x0000000c0e040981 */ /* 0x000ea4000c1e1900 */
[----:B------:R-:W-:-:S03]  /*14830*/  ULDC.64 UR4, c[0x0][0x508] ;  /* 0x0001420000047ab9 */ /* 0x000fc60000000a00 */
[----:B------:R-:W-:-:S05]  /*14840*/  PLOP3.LUT P1, PT, PT, PT, UP0, 0x80, 0x0 ;  /* 0x000000000000781c */ /* 0x000fca0003f2f008 */
[----:B------:R-:W-:Y:S01]  /*14850*/  @UP0 UIMAD.WIDE UR4, UR19, UR6, UR4 ;  /* 0x00000006130402a5 */ /* 0x000fe2000f8e0204 */
[----:B-1----:R-:W-:-:S05]  /*14860*/  IMAD.MOV.U32 R2, RZ, RZ, c[0x0][0x388] ;  /* 0x0000e200ff027624 */ /* 0x002fca00078e00ff */
        /* <DEDUP_REMOVED lines=14> */
.L_x_142:
        /* <DEDUP_REMOVED lines=32> */
[----:B------:R-:W-:Y:S01]  /*14b50*/  USEL UR19, UR19, URZ, !UP1 ;  /* 0x0000003f13137287 */ /* 0x000fe2000c800000 */
[----:B------:R-:W-:Y:S01]  /*14b60*/  LOP3.LUT R11, R10, 0xfffffff8, RZ, 0xc0, !PT ;  /* 0xfffffff80a0b7812 */ /* 0x000fe200078ec0ff */
[----:B------:R-:W-:Y:S01]  /*14b70*/  UIMAD UR10, UR9, UR6, URZ ;  /* 0x00000006090a72a4 */ /* 0x000fe2000f8e023f */
[----:B------:R-:W-:Y:S01]  /*14b80*/  IMAD.MOV.U32 R16, RZ, RZ, R6 ;  /* 0x000000ffff107224 */ /* 0x000fe200078e0006 */
[----:B------:R-:W-:Y:S01]  /*14b90*/  UIMAD.WIDE.U32 UR20, UR19, UR6, UR20 ;  /* 0x00000006131472a5 */ /* 0x000fe2000f8e0014 */
[----:B------:R-:W-:Y:S01]  /*14ba0*/  @P1 IMAD.HI.U32 R5, R6, c[0x0][0x4ec], RZ ;  /* 0x00013b0006051a27 */ /* 0x000fe200078e00ff */
[----:B------:R-:W-:Y:S01]  /*14bb0*/  UIMAD UR7, UR19, UR7, UR10 ;  /* 0x00000007130772a4 */ /* 0x000fe2000f8e020a */
[----:B------:R-:W-:Y:S01]  /*14bc0*/  BSSY B0, `(.L_x_143) ;  /* 0x0000061000007945 */ /* 0x000fe20003800000 */
[----:B------:R-:W-:-:S02]  /*14bd0*/  ULDC.64 UR4, c[0x0][0x3a0] ;  /* 0x0000e80000047ab9 */ /* 0x000fc40000000a00 */
[----:B------:R-:W-:Y:S01]  /*14be0*/  @P1 SHF.R.U32.HI R16, RZ, c[0x0][0x4f0], R5 ;  /* 0x00013c00ff101a19 */ /* 0x000fe20000011605 */
[----:B------:R-:W-:Y:S02]  /*14bf0*/  UIMAD.WIDE.U32 UR16, UR14, UR4, URZ ;  /* 0x000000040e1072a5 */ /* 0x000fe4000f8e003f */
[----:B------:R-:W-:Y:S01]  /*14c00*/  UIMAD UR4, UR15, UR4, URZ ;  /* 0x000000040f0472a4 */ /* 0x000fe2000f8e023f */
[--C-:B------:R-:W-:Y:S01]  /*14c10*/  SHF.R.S32.HI R4, RZ, 0x1f, R16.reuse ;  /* 0x0000001fff047819 */ /* 0x100fe20000011410 */
[----:B------:R-:W-:Y:S01]  /*14c20*/  IMAD.MOV R5, RZ, RZ, -R16 ;  /* 0x000000ffff057224 */ /* 0x000fe200078e0a10 */
[----:B------:R-:W-:Y:S01]  /*14c30*/  IADD3 R16, P0, R16, UR20, RZ ;  /* 0x0000001410107c10 */ /* 0x000fe2000ff1e0ff */
[----:B------:R-:W-:Y:S02]  /*14c40*/  UIMAD UR14, UR14, UR5, UR4 ;  /* 0x000000050e0e72a4 */ /* 0x000fe4000f8e0204 */
[----:B------:R-:W-:Y:S01]  /*14c50*/  IMAD R5, R5, c[0x0][0x4e8], R6 ;  /* 0x00013a0005057a24 */ /* 0x000fe200078e0206 */
[----:B------:R-:W-:Y:S01]  /*14c60*/  LEA.HI R6, R3, R0, RZ, 0x6 ;  /* 0x0000000003067211 */ /* 0x000fe200078f30ff */
[----:B------:R-:W-:Y:S01]  /*14c70*/  IMAD.IADD R0, R0, 0x1, -R11 ;  /* 0x0000000100007824 */ /* 0x000fe200078e0a0b */
[----:B------:R-:W-:Y:S01]  /*14c80*/  MOV R3, UR7 ;  /* 0x0000000700037c02 */ /* 0x000fe20008000f00 */
[----:B------:R-:W-:Y:S01]  /*14c90*/  ULDC.64 UR4, c[0x0][0x3e8] ;  /* 0x0000fa0000047ab9 */ /* 0x000fe20000000a00 */
[----:B------:R-:W-:Y:S01]  /*14ca0*/  SHF.R.S32.HI R11, RZ, 0x1f, R5 ;  /* 0x0000001fff0b7819 */ /* 0x000fe20000011405 */
[----:B------:R-:W-:Y:S01]  /*14cb0*/  UIADD3 UR15, UR17, UR14, URZ ;  /* 0x0000000e110f7290 */ /* 0x000fe2000fffe03f */
[----:B------:R-:W-:Y:S01]  /*14cc0*/  IADD3.X R17, R4, UR21, R3, P0, !PT ;  /* 0x0000001504117c10 */ /* 0x000fe200087fe403 */
[----:B------:R-:W-:Y:S01]  /*14cd0*/  UIMAD UR8, UR8, UR4, URZ ;  /* 0x00000004080872a4 */ /* 0x000fe2000f8e023f */
[----:B------:R-:W-:Y:S01]  /*14ce0*/  SHF.R.S32.HI R3, RZ, 0x3, R10 ;  /* 0x00000003ff037819 */ /* 0x000fe2000001140a */
[----:B------:R-:W-:Y:S01]  /*14cf0*/  IMAD R4, R11, c[0x0][0x488], RZ ;  /* 0x000122000b047a24 */ /* 0x000fe200078e02ff */
[----:B------:R-:W-:Y:S01]  /*14d00*/  UMOV UR14, UR16 ;  /* 0x00000010000e7c82 */ /* 0x000fe20008000000 */
[----:B------:R-:W-:Y:S01]  /*14d10*/  IMAD.WIDE.U32 R16, R5, c[0x0][0x488], R16 ;  /* 0x0001220005107a25 */ /* 0x000fe200078e0010 */
[----:B------:R-:W-:Y:S01]  /*14d20*/  UIMAD UR8, UR11, UR5, UR8 ;  /* 0x000000050b0872a4 */ /* 0x000fe2000f8e0208 */
[----:B------:R-:W-:Y:S01]  /*14d30*/  SHF.L.U32 R6, R6, 0x3, RZ ;  /* 0x0000000306067819 */ /* 0x000fe200000006ff */
[----:B------:R-:W-:Y:S01]  /*14d40*/  UIMAD.WIDE.U32 UR14, UR11, UR4, UR14 ;  /* 0x000000040b0e72a5 */ /* 0x000fe2000f8e000e */
[----:B------:R-:W-:-:S02]  /*14d50*/  IMAD.SHL.U32 R12, R3, 0x40, RZ ;  /* 0x00000040030c7824 */ /* 0x000fc400078e00ff */
[----:B------:R-:W-:Y:S01]  /*14d60*/  IMAD R14, R0, 0x20, R3 ;  /* 0x00000020000e7824 */ /* 0x000fe200078e0203 */
[----:B------:R-:W-:Y:S01]  /*14d70*/  ULDC.64 UR4, c[0x0][0x3f0] ;  /* 0x0000fc0000047ab9 */ /* 0x000fe20000000a00 */
[----:B------:R-:W-:Y:S01]  /*14d80*/  IMAD R5, R5, c[0x0][0x48c], R4 ;  /* 0x0001230005057a24 */ /* 0x000fe200078e0204 */
[----:B------:R-:W-:Y:S01]  /*14d90*/  LOP3.LUT R12, R12, 0x1c0, RZ, 0xc0, !PT ;  /* 0x000001c00c0c7812 */ /* 0x000fe200078ec0ff */
[----:B------:R-:W-:Y:S01]  /*14da0*/  IMAD.SHL.U32 R0, R0, 0x8, RZ ;  /* 0x0000000800007824 */ /* 0x000fe200078e00ff */
[----:B------:R-:W-:Y:S01]  /*14db0*/  LEA R4, P0, R16, c[0x0][0x450], 0x2 ;  /* 0x0001140010047a11 */ /* 0x000fe200078010ff */
[----:B------:R-:W-:Y:S01]  /*14dc0*/  IMAD R14, R36, 0x80, R14 ;  /* 0x00000080240e7824 */ /* 0x000fe200078e020e */
[----:B------:R-:W-:Y:S01]  /*14dd0*/  IADD3 R5, R17, R5, RZ ;  /* 0x0000000511057210 */ /* 0x000fe20007ffe0ff */
[----:B------:R-:W-:Y:S01]  /*14de0*/  UIADD3 UR15, UR15, UR8, URZ ;  /* 0x000000080f0f7290 */ /* 0x000fe2000fffe03f */
[----:B------:R-:W-:Y:S01]  /*14df0*/  LOP3.LUT R10, R12, 0x38, R0, 0xf8, !PT ;  /* 0x000000380c0a7812 */ /* 0x000fe200078ef800 */
[----:B------:R-:W-:Y:S01]  /*14e00*/  @P1 IMAD.HI.U32 R11, R14, c[0x0][0x4ec], RZ ;  /* 0x00013b000e0b1a27 */ /* 0x000fe200078e00ff */
[----:B------:R-:W-:Y:S01]  /*14e10*/  SHF.R.U32.HI R12, RZ, 0x3, R12 ;  /* 0x00000003ff0c7819 */ /* 0x000fe2000001160c */
[----:B------:R-:W-:Y:S01]  /*14e20*/  UIMAD UR9, UR9, UR4, URZ ;  /* 0x00000004090972a4 */ /* 0x000fe2000f8e023f */
[----:B------:R-:W-:Y:S01]  /*14e30*/  LEA.HI.X R5, R16, c[0x0][0x454], R5, 0x2, P0 ;  /* 0x0001150010057a11 */ /* 0x000fe200000f1405 */
[--C-:B------:R-:W-:Y:S01]  /*14e40*/  IMAD.MOV.U32 R13, RZ, RZ, R14.reuse ;  /* 0x000000ffff0d7224 */ /* 0x100fe200078e000e */
[----:B------:R-:W-:Y:S01]  /*14e50*/  @P1 SHF.R.U32.HI R13, RZ, c[0x0][0x4f0], R11 ;  /* 0x00013c00ff0d1a19 */ /* 0x000fe2000001160b */
[----:B------:R-:W-:Y:S01]  /*14e60*/  UIMAD UR5, UR19, UR5, UR9 ;  /* 0x00000005130572a4 */ /* 0x000fe2000f8e0209 */
[----:B------:R-:W-:Y:S01]  /*14e70*/  LOP3.LUT R12, R10, R12, RZ, 0x3c, !PT ;  /* 0x0000000c0a0c7212 */ /* 0x000fe200078e3cff */
[----:B------:R-:W-:Y:S01]  /*14e80*/  SHFL.IDX PT, R11, R5, RZ, 0x1c1f ;  /* 0x001c1fff050b7589 */ /* 0x000fe200000e0000 */
[----:B------:R-:W-:Y:S01]  /*14e90*/  UIMAD.WIDE.U32 UR14, UR19, UR4, UR14 ;  /* 0x00000004130e72a5 */ /* 0x000fe2000f8e000e */
[--C-:B------:R-:W-:Y:S01]  /*14ea0*/  IMAD.MOV R15, RZ, RZ, -R13.reuse ;  /* 0x000000ffff0f7224 */ /* 0x100fe200078e0a0d */
[----:B------:R-:W-:Y:S01]  /*14eb0*/  SHF.R.S32.HI R16, RZ, 0x1f, R13 ;  /* 0x0000001fff107819 */ /* 0x000fe2000001140d */
[----:B------:R-:W1:Y:S01]  /*14ec0*/  SHFL.IDX PT, R10, R4, RZ, 0x1c1f ;  /* 0x001c1fff040a7589 */ /* 0x000e6200000e0000 */
[----:B------:R-:W-:Y:S01]  /*14ed0*/  UIADD3 UR5, UR15, UR5, URZ ;  /* 0x000000050f057290 */ /* 0x000fe2000fffe03f */
[----:B------:R-:W-:Y:S01]  /*14ee0*/  IMAD R15, R15, c[0x0][0x4e8], R14 ;  /* 0x00013a000f0f7a24 */ /* 0x000fe200078e020e */
[C---:B------:R-:W-:Y:S01]  /*14ef0*/  IADD3 R14, R9.reuse, 0x8, RZ ;  /* 0x00000008090e7810 */ /* 0x040fe20007ffe0ff */
[----:B------:R-:W-:Y:S01]  /*14f00*/  SHFL.IDX PT, R4, R4, 0x1, 0x1c1f ;  /* 0x003c1f0004047f89 */ /* 0x000fe200000e0000 */
[----:B------:R-:W-:Y:S01]  /*14f10*/  IMAD.U32 R19, RZ, RZ, UR15 ;  /* 0x0000000fff137e24 */ /* 0x000fe2000f8e00ff */
[-C--:B------:R-:W-:Y:S01]  /*14f20*/  ISETP.GE.OR P1, PT, R9, R2.reuse, P2 ;  /* 0x000000020900720c */ /* 0x080fe20001726670 */
[----:B------:R-:W-:Y:S01]  /*14f30*/  IMAD.U32 R18, RZ, RZ, UR14 ;  /* 0x0000000eff127e24 */ /* 0x000fe2000f8e00ff */
[----:B------:R-:W2:Y:S01]  /*14f40*/  SHFL.IDX PT, R5, R5, 0x1, 0x1c1f ;  /* 0x003c1f0005057f89 */ /* 0x000ea200000e0000 */
[----:B------:R-:W-:Y:S01]  /*14f50*/  IMAD.U32 R19, RZ, RZ, UR5 ;  /* 0x00000005ff137e24 */ /* 0x000fe2000f8e00ff */
[----:B------:R-:W-:Y:S01]  /*14f60*/  ISETP.GE.OR P0, PT, R14, R2, P2 ;  /* 0x000000020e00720c */ /* 0x000fe20001706670 */
[----:B------:R-:W-:Y:S01]  /*14f70*/  IMAD R16, R16, c[0x0][0x3e0], RZ ;  /* 0x0000f80010107a24 */ /* 0x000fe200078e02ff */
[----:B------:R-:W-:Y:S01]  /*14f80*/  SHF.R.S32.HI R9, RZ, 0x1f, R15 ;  /* 0x0000001fff097819 */ /* 0x000fe2000001140f */
[----:B------:R-:W-:Y:S01]  /*14f90*/  IMAD.WIDE.U32 R18, R13, c[0x0][0x3e0], R18 ;  /* 0x0000f8000d127a25 */ /* 0x000fe200078e0012 */
[----:B------:R-:W-:-:S02]  /*14fa0*/  LOP3.LUT R6, R12, 0x7ffffe00, R6, 0xf8, !PT ;  /* 0x7ffffe000c067812 */ /* 0x000fc400078ef806 */
[----:B------:R-:W-:Y:S01]  /*14fb0*/  IADD3 R37, R0, 0x40, RZ ;  /* 0x0000004000257810 */ /* 0x000fe20007ffe0ff */
[----:B------:R-:W-:Y:S02]  /*14fc0*/  IMAD R16, R13, c[0x0][0x3e4], R16 ;  /* 0x0000f9000d107a24 */ /* 0x000fe400078e0210 */
[----:B------:R-:W-:Y:S02]  /*14fd0*/  IMAD R9, R9, c[0x0][0x3d8], RZ ;  /* 0x0000f60009097a24 */ /* 0x000fe400078e02ff */
[----:B------:R-:W-:Y:S02]  /*14fe0*/  IMAD.IADD R19, R19, 0x1, R16 ;  /* 0x0000000113137824 */ /* 0x000fe400078e0210 */
[----:B------:R-:W-:Y:S01]  /*14ff0*/  IMAD.SHL.U32 R16, R6, 0x2, RZ ;  /* 0x0000000206107824 */ /* 0x000fe200078e00ff */
[----:B-1----:R1:W-:Y:S01]  /*15000*/  @!P1 ST.E [R10.64], R7 ;  /* 0x000000070a009985 */ /* 0x0023e2000c10190c */
[C---:B------:R-:W-:Y:S02]  /*15010*/  IMAD R17, R15.reuse, c[0x0][0x3dc], R9 ;  /* 0x0000f7000f117a24 */ /* 0x040fe400078e0209 */
[----:B------:R-:W-:-:S04]  /*15020*/  IMAD.WIDE.U32 R38, R15, c[0x0][0x3d8], R18 ;  /* 0x0000f6000f267a25 */ /* 0x000fc800078e0012 */
[----:B------:R-:W-:Y:S01]  /*15030*/  IMAD.IADD R17, R39, 0x1, R17 ;  /* 0x0000000127117824 */ /* 0x000fe200078e0211 */
[----:B--2---:R1:W-:Y:S01]  /*15040*/  @!P0 ST.E [R4.64], R8 ;  /* 0x0000000804008985 */ /* 0x0043e2000c10190c */
[----:B------:R-:W-:Y:S01]  /*15050*/  LEA R39, P0, R38, c[0x0][0x380], 0x1 ;  /* 0x0000e00026277a11 */ /* 0x000fe200078008ff */
[----:B------:R-:W-:Y:S02]  /*15060*/  IMAD R36, R36, 0x80, R3 ;  /* 0x0000008024247824 */ /* 0x000fe400078e0203 */
[----:B------:R1:W2:Y:S01]  /*15070*/  LDS.128 R28, [R16+0x1080] ;  /* 0x00108000101c7984 */ /* 0x0002a20000000c00 */
[----:B------:R-:W-:Y:S02]  /*15080*/  LEA.HI.X R38, R38, c[0x0][0x384], R17, 0x1, P0 ;  /* 0x0000e10026267a11 */ /* 0x000fe400000f0c11 */
[----:B------:R-:W-:Y:S01]  /*15090*/  ISETP.GE.AND P0, PT, R36, R2, PT ;  /* 0x000000022400720c */ /* 0x000fe20003f06270 */
[----:B------:R1:W3:Y:S04]  /*150a0*/  LDS.128 R24, [R16+0x2080] ;  /* 0x0020800010187984 */ /* 0x0002e80000000c00 */
        /* <DEDUP_REMOVED lines=18> */
.L_x_144:
[----:B------:R-:W-:Y:S05]  /*151d0*/  BSYNC B0 ;  /* 0x0000000000007941 */ /* 0x000fea0003800000 */
.L_x_143:
        /* <DEDUP_REMOVED lines=15> */
.L_x_146:
[----:B------:R-:W-:Y:S05]  /*152d0*/  BSYNC B0 ;  /* 0x0000000000007941 */ /* 0x000fea0003800000 */
.L_x_145:
        /* <DEDUP_REMOVED lines=15> */
.L_x_148:
[----:B------:R-:W-:Y:S05]  /*153d0*/  BSYNC B0 ;  /* 0x0000000000007941 */ /* 0x000fea0003800000 */
.L_x_147:
        /* <DEDUP_REMOVED lines=16> */
.L_x_141:
        /* <DEDUP_REMOVED lines=10> */
[----:B------:R-:W2:Y:S01]  /*15580*/  @P0 LDG.E R0, [R4.64] ;  /* 0x0000000c04000981 */ /* 0x000ea2000c1e1900 */
        /* <DEDUP_REMOVED lines=20> */
.L_x_149:
        /* <DEDUP_REMOVED lines=43> */
.L_x_151:
[----:B------:R-:W-:Y:S05]  /*15980*/  BSYNC B0 ;  /* 0x0000000000007941 */ /* 0x000fea0003800000 */
.L_x_150:
        /* <DEDUP_REMOVED lines=63> */
.L_x_153:
[----:B------:R-:W-:Y:S05]  /*15d80*/  BSYNC B0 ;  /* 0x0000000000007941 */ /* 0x000fea0003800000 */
.L_x_152:
        /* <DEDUP_REMOVED lines=15> */
.L_x_155:
[----:B------:R-:W-:Y:S05]  /*15e80*/  BSYNC B0 ;  /* 0x0000000000007941 */ /* 0x000fea0003800000 */
.L_x_154:
        /* <DEDUP_REMOVED lines=15> */
.L_x_157:
[----:B------:R-:W-:Y:S05]  /*15f80*/  BSYNC B0 ;  /* 0x0000000000007941 */ /* 0x000fea0003800000 */
.L_x_156:
        /* <DEDUP_REMOVED lines=16> */
.L_x_158:
        /* <DEDUP_REMOVED lines=15> */
.L_x_2025:


//--------------------- .text._ZN7cutlass13device_kernelIN5flash19enable_sm80_to_sm89INS1_16FlashAttnFwdSm80INS1_25CollectiveMainloopFwdSm80ILi8ELi1ELb1EN4cute5tupleIJNS5_1CILi128EEENS7_ILi96EEES8_EEELi128ENS_6half_tEfNS_4arch4Sm80ELb0ELb1ELb0ELb0ELb1ELb0ELb1ELb0EEENS1_21CollectiveEpilogueFwdINS6_IJS8_S8_S9_EEENS6_IJNS7_ILi1EEESH_SH_EEESB_SD_Li256ELb0ELb1ELb0ELb0EEENS1_19SingleTileSchedulerILb0ELb0ELb1ELi128EEEEEEEEEvNT_6ParamsE --------------------------
	.section	.text._ZN7cutlass13device_kernelIN5flash19enable_sm80_to_sm89INS1_16FlashAttnFwdSm80INS1_25CollectiveMainloopFwdSm80ILi8ELi1ELb1EN4cute5tupleIJNS5_1CILi128EEENS7_ILi96EEES8_EEELi128ENS_6half_tEfNS_4arch4Sm80ELb0ELb1ELb0ELb0ELb1ELb0ELb1ELb0EEENS1_21CollectiveEpilogueFwdINS6_IJS8_S8_S9_EEENS6_IJNS7_ILi1EEESH_SH_EEESB_SD_Li256ELb0ELb1ELb0ELb0EEENS1_19SingleTileSchedulerILb0ELb0ELb1ELi128EEEEEEEEEvNT_6ParamsE,"ax",@progbits
	.sectioninfo	@"SHI_REGISTERS=254"
	.align	128
.text._ZN7cutlass13device_kernelIN5flash19enable_sm80_to_sm89INS1_16FlashAttnFwdSm80INS1_25CollectiveMainloopFwdSm80ILi8ELi1ELb1EN4cute5tupleIJNS5_1CILi128EEENS7_ILi96EEES8_EEELi128ENS_6half_tEfNS_4arch4Sm80ELb0ELb1ELb0ELb0ELb1ELb0ELb1ELb0EEENS1_21CollectiveEpilogueFwdINS6_IJS8_S8_S9_EEENS6_IJNS7_ILi1EEESH_SH_EEESB_SD_Li256ELb0ELb1ELb0ELb0EEENS1_19SingleTileSchedulerILb0ELb0ELb1ELi128EEEEEEEEEvNT_6ParamsE:
        .type           _ZN7cutlass13device_kernelIN5flash19enable_sm80_to_sm89INS1_16FlashAttnFwdSm80INS1_25CollectiveMainloopFwdSm80ILi8ELi1ELb1EN4cute5tupleIJNS5_1CILi128EEENS7_ILi96EEES8_EEELi128ENS_6half_tEfNS_4arch4Sm80ELb0ELb1ELb0ELb0ELb1ELb0ELb1ELb0EEENS1_21CollectiveEpilogueFwdINS6_IJS8_S8_S9_EEENS6_IJNS7_ILi1EEESH_SH_EEESB_SD_Li256ELb0ELb1ELb0ELb0EEENS1_19SingleTileSchedulerILb0ELb0ELb1ELi128EEEEEEEEEvNT_6ParamsE,@function
        .size           _ZN7cutlass13device_kernelIN5flash19enable_sm80_to_sm89INS1_16FlashAttnFwdSm80INS1_25CollectiveMainloopFwdSm80ILi8ELi1ELb1EN4cute5tupleIJNS5_1CILi128EEENS7_ILi96EEES8_EEELi128ENS_6half_tEfNS_4arch4Sm80ELb0ELb1ELb0ELb0ELb1ELb0ELb1ELb0EEENS1_21CollectiveEpilogueFwdINS6_IJS8_S8_S9_EEENS6_IJNS7_ILi1EEESH_SH_EEESB_SD_Li256ELb0ELb1ELb0ELb0EEENS1_19SingleTileSchedulerILb0ELb0ELb1ELi128EEEEEEEEEvNT_6ParamsE,(.L_x_2026 - _ZN7cutlass13device_kernelIN5flash19enable_sm80_to_sm89INS1_16FlashAttnFwdSm80INS1_25CollectiveMainloopFwdSm80ILi8ELi1ELb1EN4cute5tupleIJNS5_1CILi128EEENS7_ILi96EEES8_EEELi128ENS_6half_tEfNS_4arch4Sm80ELb0ELb1ELb0ELb0ELb1ELb0ELb1ELb0EEENS1_21CollectiveEpilogueFwdINS6_IJS8_S8_S9_EEENS6_IJNS7_ILi1EEESH_SH_EEESB_SD_Li256ELb0ELb1ELb0ELb0EEENS1_19SingleTileSchedulerILb0ELb0ELb1ELi128EEEEEEEEEvNT_6ParamsE)
        .other          _ZN7cutlass13device_kernelIN5flash19enable_sm80_to_sm89INS1_16FlashAttnFwdSm80INS1_25CollectiveMainloopFwdSm80ILi8ELi1ELb1EN4cute5tupleIJNS5_1CILi128EEENS7_ILi96EEES8_EEELi128ENS_6half_tEfNS_4arch4Sm80ELb0ELb1ELb0ELb0ELb1ELb0ELb1ELb0EEENS1_21CollectiveEpilogueFwdINS6_IJS8_S8_S9_EEENS6_IJNS7_ILi1EEESH_SH_EEESB_SD_Li256ELb0ELb1ELb0ELb0EEENS1_19SingleTileSchedulerILb0ELb0ELb1ELi128EEEEEEEEEvNT_6ParamsE,@"STO_CUDA_ENTRY STV_DEFAULT"
_ZN7cutlass13device_kernelIN5flash19enable_sm80_to_sm89INS1_16FlashAttnFwdSm80INS1_25CollectiveMainloopFwdSm80ILi8ELi1ELb1EN4cute5tupleIJNS5_1CILi128EEENS7_ILi96EEES8_EEELi128ENS_6half_tEfNS_4arch4Sm80ELb0ELb1ELb0ELb0ELb1ELb0ELb1ELb0EEENS1_21CollectiveEpilogueFwdINS6_IJS8_S8_S9_EEENS6_IJNS7_ILi1EEESH_SH_EEESB_SD_Li256ELb0ELb1ELb0ELb0EEENS1_19SingleTileSchedulerILb0ELb0ELb1ELi128EEEEEEEEEvNT_6ParamsE:
[----:B------:R-:W-:Y:S02]  /*0000*/  MOV R1, c[0x0][0x28] ;  /* 0x00000a0000017a02 */ /* 0x000fe40000000f00 */
[----:B------:R-:W1:Y:S02]  /*0010*/  S2UR UR19, SR_CTAID.Z ;  /* 0x00000000001379c3 */ /* 0x000e640000002700 */
[----:B-1----:R-:W-:-:S13]  /*0020*/  ISETP.LE.AND P0, PT, RZ, UR19, PT ;  /* 0x00000013ff007c0c */ /* 0x002fda000bf03270 */
[----:B------:R-:W-:Y:S05]  /*0030*/  @!P0 EXIT ;  /* 0x000000000000894d */ /* 0x000fea0003800000 */
[----:B------:R-:W1:Y:S01]  /*0040*/  S2UR UR15, SR_CTAID.X ;  /* 0x00000000000f79c3 */ /* 0x000e620000002500 */
[----:B------:R-:W-:Y:S01]  /*0050*/  ULDC.64 UR4, c[0x0][0x370] ;  /* 0x0000dc0000047ab9 */ /* 0x000fe20000000a00 */
[----:B------:R-:W-:Y:S01]  /*0060*/  IMAD.MOV.U32 R219, RZ, RZ, RZ ;  /* 0x000000ffffdb7224 */ /* 0x000fe200078e00ff */
[----:B------:R-:W-:Y:S02]  /*0070*/  UISETP.NE.U32.AND UP0, UPT, URZ, UR4, UPT ;  /* 0x000000043f00728c */ /* 0x000fe4000bf05070 */
[----:B------:R-:W-:Y:S02]  /*0080*/  ULDC.64 UR6, c[0x0][0x370] ;  /* 0x0000dc0000067ab9 */ /* 0x000fe40000000a00 */
[----:B------:R-:W-:Y:S02]  /*0090*/  UISETP.NE.AND.EX UP0, UPT, URZ, UR5, UPT, UP0 ;  /* 0x000000053f00728c */ /* 0x000fe4000bf05300 */
[----:B------:R-:W-:Y:S02]  /*00a0*/  ULDC UR9, c[0x0][0x2c4] ;  /* 0x0000b10000097ab9 */ /* 0x000fe40000000800 */
[----:B------:R-:W-:-:S02]  /*00b0*/  UISETP.NE.AND UP1, UPT, UR9, 0x1, UPT ;  /* 0x000000010900788c */ /* 0x000fc4000bf25270 */
[----:B------:R-:W-:Y:S01]  /*00c0*/  PLOP3.LUT P0, PT, PT, PT, UP0, 0x80, 0x0 ;  /* 0x000000000000781c */ /* 0x000fe20003f0f008 */
[----:B------:R-:W-:-:S04]  /*00d0*/  ULDC.64 UR42, c[0x0][0x118] ;  /* 0x00004600002a7ab9 */ /* 0x000fc80000000a00 */
[----:B------:R-:W-:Y:S02]  /*00e0*/  @UP0 UMOV UR4, 0x4 ;  /* 0x0000000400040882 */ /* 0x000fe40000000000 */
[----:B------:R-:W-:Y:S02]  /*00f0*/  @UP0 UIMAD.WIDE UR4, UR19, UR4, UR6 ;  /* 0x00000004130402a5 */ /* 0x000fe4000f8e0206 */
[----:B-1----:R-:W-:-:S04]  /*0100*/  USHF.L.U32 UR15, UR15, 0x7, URZ ;  /* 0x000000070f0f7899 */ /* 0x002fc8000800063f */
[----:B------:R-:W-:Y:S01]  /*0110*/  MOV R2, UR4 ;  /* 0x0000000400027c02 */ /* 0x000fe20008000f00 */
[----:B------:R-:W-:Y:S01]  /*0120*/  IMAD.U32 R3, RZ, RZ, UR5 ;  /* 0x00000005ff037e24 */ /* 0x000fe2000f8e00ff */
[----:B------:R-:W-:Y:S02]  /*0130*/  @UP1 UIADD3 UR10, UR15, 0x7f, URZ ;  /* 0x0000007f0f0a1890 */ /* 0x000fe4000fffe03f */
[----:B------:R-:W-:Y:S02]  /*0140*/  ULDC.64 UR4, c[0x0][0x2c8] ;  /* 0x0000b20000047ab9 */ /* 0x000fe40000000a00 */
[----:B------:R-:W-:Y:S01]  /*0150*/  UIMAD.WIDE.U32 UR10, UR10, UR4, URZ ;  /* 0x000000040a0a72a5 */ /* 0x000fe2000f8e003f */
[----:B------:R-:W1:Y:S01]  /*0160*/  S2UR UR12, SR_CTAID.Y ;  /* 0x00000000000c79c3 */ /* 0x000e620000002600 */
[----:B------:R-:W-:Y:S01]  /*0170*/  UIADD3 UR6, UR15, 0x7f, URZ ;  /* 0x0000007f0f067890 */ /* 0x000fe2000fffe03f */
[----:B------:R-:W2:Y:S04]  /*0180*/  S2R R96, SR_TID.X ;  /* 0x0000000000607919 */ /* 0x000ea80000002100 */
[----:B------:R-:W-:Y:S01]  /*0190*/  @UP1 UMOV UR7, UR11 ;  /* 0x0000000b00071c82 */ /* 0x000fe20008000000 */
[----:B------:R3:W5:Y:S01]  /*01a0*/  @P0 LDG.E R219, [R2.64] ;  /* 0x0000002a02db0981 */ /* 0x000762000c1e1900 */
[----:B------:R-:W-:-:S02]  /*01b0*/  @UP1 USHF.R.U32.HI UR6, URZ, UR5, UR7 ;  /* 0x000000053f061299 */ /* 0x000fc40008011607 */
[----:B------:R-:W-:Y:S02]  /*01c0*/  ULDC UR8, c[0x0][0x2ac] ;  /* 0x0000ab0000087ab9 */ /* 0x000fe40000000800 */
[----:B------:R-:W-:Y:S02]  /*01d0*/  UMOV UR7, 0x1 ;  /* 0x0000000100077882 */ /* 0x000fe40000000000 */
[----:B------:R-:W-:Y:S02]  /*01e0*/  ULDC.64 UR4, c[0x0][0x328] ;  /* 0x0000ca0000047ab9 */ /* 0x000fe40000000a00 */
[----:B------:R-:W-:Y:S02]  /*01f0*/  UISETP.LE.AND UP0, UPT, UR7, UR5, UPT ;  /* 0x000000050700728c */ /* 0x000fe4000bf03270 */
[----:B------:R-:W-:Y:S02]  /*0200*/  ULDC UR11, c[0x0][0x1d0] ;  /* 0x00007400000b7ab9 */ /* 0x000fe40000000800 */
[----:B------:R-:W-:-:S02]  /*0210*/  UIMAD UR11, UR8, UR11, URZ ;  /* 0x0000000b080b72a4 */ /* 0x000fc4000f8e023f */
[----:B------:R-:W-:Y:S01]  /*0220*/  PLOP3.LUT P0, PT, PT, PT, UP0, 0x40, 0x0 ;  /* 0x000000000000781c */ /* 0x000fe20003f0e808 */
[----:B------:R-:W-:Y:S02]  /*0230*/  ULDC UR10, c[0x0][0x168] ;  /* 0x00005a00000a7ab9 */ /* 0x000fe40000000800 */
[----:B------:R-:W-:-:S04]  /*0240*/  UIADD3 UR10, UR11, -UR10, UR7 ;  /* 0x8000000a0b0a7290 */ /* 0x000fc8000fffe007 */
[----:B------:R-:W-:Y:S02]  /*0250*/  UIADD3 UR5, UR10, UR6, URZ ;  /* 0x000000060a057290 */ /* 0x000fe4000fffe03f */
[----:B-1----:R-:W-:Y:S02]  /*0260*/  USHF.R.S32.HI UR10, URZ, 0x1f, UR12 ;  /* 0x0000001f3f0a7899 */ /* 0x002fe4000801140c */
[----:B------:R-:W-:Y:S02]  /*0270*/  UIADD3 UR6, UR5, UR4, URZ ;  /* 0x0000000405067290 */ /* 0x000fe4000fffe03f */
[----:B------:R-:W-:Y:S05]  /*0280*/  @P0 BRA `(.L_x_159) ;  /* 0x0000016000000947 */ /* 0x000fea0003800000 */
[----:B--23--:R-:W-:Y:S01]  /*0290*/  ISETP.LT.AND P0, PT, RZ, UR5, PT ;  /* 0x00000005ff007c0c */ /* 0x00cfe2000bf01270 */
[----:B------:R-:W-:-:S12]  /*02a0*/  UIADD3 UR13, UR5, -0x1, URZ ;  /* 0xffffffff050d7890 */ /* 0x000fd8000fffe03f */
[----:B------:R-:W-:Y:S05]  /*02b0*/  @P0 BRA `(.L_x_160) ;  /* 0x0000009000000947 */ /* 0x000fea0003800000 */
[----:B------:R-:W-:Y:S02]  /*02c0*/  ULDC UR4, c[0x0][0x32c] ;  /* 0x0000cb0000047ab9 */ /* 0x000fe40000000800 */
[----:B------:R-:W-:Y:S02]  /*02d0*/  UISETP.NE.AND UP2, UPT, UR7, UR4, UPT ;  /* 0x000000040700728c */ /* 0x000fe4000bf45270 */
[----:B------:R-:W-:-:S03]  /*02e0*/  UIADD3 UR13, -UR5, URZ, URZ ;  /* 0x0000003f050d7290 */ /* 0x000fc6000fffe13f */
[----:B------:R-:W-:Y:S02]  /*02f0*/  ULDC.64 UR4, c[0x0][0x330] ;  /* 0x0000cc0000047ab9 */ /* 0x000fe40000000a00 */
[----:B------:R-:W-:-:S07]  /*0300*/  UIMAD.WIDE.U32 UR16, UR13, UR4, URZ ;  /* 0x000000040d1072a5 */ /* 0x000fce000f8e003f */
[----:B------:R-:W-:Y:S02]  /*0310*/  @UP2 UMOV UR7, UR17 ;  /* 0x0000001100072c82 */ /* 0x000fe40008000000 */
[----:B------:R-:W-:-:S04]  /*0320*/  @UP2 USHF.R.U32.HI UR13, URZ, UR5, UR7 ;  /* 0x000000053f0d2299 */ /* 0x000fc80008011607 */
[----:B------:R-:W-:Y:S01]  /*0330*/  ULOP3.LUT UR13, URZ, UR13, URZ, 0x33, !UPT ;  /* 0x0000000d3f0d7292 */ /* 0x000fe2000f8e333f */
[----:B------:R-:W-:Y:S05]  /*0340*/  BRA `(.L_x_161) ;  /* 0x0000006000007947 */ /* 0x000fea0003800000 */
.L_x_160:
[----:B------:R-:W-:Y:S02]  /*0350*/  ULDC UR4, c[0x0][0x32c] ;  /* 0x0000cb0000047ab9 */ /* 0x000fe40000000800 */
[----:B------:R-:W-:-:S03]  /*0360*/  UISETP.NE.AND UP2, UPT, UR7, UR4, UPT ;  /* 0x000000040700728c */ /* 0x000fc6000bf45270 */
[----:B------:R-:W-:Y:S02]  /*0370*/  ULDC.64 UR4, c[0x0][0x330] ;  /* 0x0000cc0000047ab9 */ /* 0x000fe40000000a00 */
[----:B------:R-:W-:-:S07]  /*0380*/  UIMAD.WIDE.U32 UR16, UR13, UR4, URZ ;  /* 0x000000040d1072a5 */ /* 0x000fce000f8e003f */
[----:B------:R-:W-:Y:S02]  /*0390*/  @UP2 UMOV UR7, UR17 ;  /* 0x0000001100072c82 */ /* 0x000fe40008000000 */
[----:B------:R-:W-:Y:S02]  /*03a0*/  @UP2 USHF.R.U32.HI UR13, URZ, UR5, UR7 ;  /* 0x000000053f0d2299 */ /* 0x000fe40008011607 */
.L_x_161:
[----:B------:R-:W-:Y:S02]  /*03b0*/  ULDC UR4, c[0x0][0x32c] ;  /* 0x0000cb0000047ab9 */ /* 0x000fe40000000800 */
[----:B------:R-:W-:-:S04]  /*03c0*/  UIMAD UR4, UR13, UR4, UR4 ;  /* 0x000000040d0472a4 */ /* 0x000fc8000f8e0204 */
[----:B------:R-:W-:-:S04]  /*03d0*/  UISETP.LT.AND UP2, UPT, UR6, UR4, UPT ;  /* 0x000000040600728c */ /* 0x000fc8000bf41270 */
[----:B------:R-:W-:Y:S02]  /*03e0*/  USEL UR6, UR6, UR4, UP2 ;  /* 0x0000000406067287 */ /* 0x000fe40009000000 */
.L_x_159:
[----:B--23--:R-:W-:Y:S01]  /*03f0*/  UIADD3 UR7, UR11, 0x5f, URZ ;  /* 0x0000005f0b077890 */ /* 0x00cfe2000fffe03f */
[----:B------:R-:W-:Y:S01]  /*0400*/  PLOP3.LUT P0, PT, PT, PT, UP0, 0x40, 0x0 ;  /* 0x000000000000781c */ /* 0x000fe20003f0e808 */
[----:B------:R-:W-:Y:S02]  /*0410*/  ULDC.64 UR4, c[0x0][0x2c8] ;  /* 0x0000b20000047ab9 */ /* 0x000fe40000000a00 */
[----:B------:R-:W-:Y:S02]  /*0420*/  UIMAD.WIDE.U32 UR16, UR15, UR4, URZ ;  /* 0x000000040f1072a5 */ /* 0x000fe4000f8e003f */
[----:B------:R-:W-:Y:S02]  /*0430*/  UIMAD.WIDE UR20, UR7, 0x2aaaaaab, URZ ;  /* 0x2aaaaaab071478a5 */ /* 0x000fe4000f8e023f */
[----:B------:R-:W-:Y:S02]  /*0440*/  UIADD3 UR6, UR6, 0x5f, URZ ;  /* 0x0000005f06067890 */ /* 0x000fe4000fffe03f */
[----:B------:R-:W-:-:S02]  /*0450*/  UMOV UR4, UR15 ;  /* 0x0000000f00047c82 */ /* 0x000fc40008000000 */
[----:B------:R-:W-:Y:S02]  /*0460*/  UIMAD.WIDE UR6, UR6, 0x2aaaaaab, URZ ;  /* 0x2aaaaaab060678a5 */ /* 0x000fe4000f8e023f */
[----:B------:R-:W-:Y:S02]  /*0470*/  @UP1 USHF.R.U32.HI UR4, URZ, UR5, UR17 ;  /* 0x000000053f041299 */ /* 0x000fe40008011611 */
[----:B------:R-:W-:Y:S02]  /*0480*/  USHF.R.U32.HI UR6, URZ, 0x1f, UR7 ;  /* 0x0000001f3f067899 */ /* 0x000fe40008011607 */
[----:B------:R-:W-:Y:S02]  /*0490*/  UMOV UR17, UR21 ;  /* 0x0000001500117c82 */ /* 0x000fe40008000000 */
[----:B------:R-:W-:Y:S02]  /*04a0*/  USHF.R.U32.HI UR13, URZ, 0x1f, UR17 ;  /* 0x0000001f3f0d7899 */ /* 0x000fe40008011611 */
[----:B------:R-:W-:-:S02]  /*04b0*/  ULDC UR14, c[0x0][0x168] ;  /* 0x00005a00000e7ab9 */ /* 0x000fc40000000800 */
[----:B------:R-:W-:Y:S02]  /*04c0*/  UIADD3 UR14, UR11, -UR14, URZ ;  /* 0x8000000e0b0e7290 */ /* 0x000fe4000fffe03f */
[----:B------:R-:W-:Y:S02]  /*04d0*/  ULEA.HI.SX32 UR13, UR17, UR13, 0x1c ;  /* 0x0000000d110d7291 */ /* 0x000fe4000f8fe23f */
[----:B------:R-:W-:Y:S02]  /*04e0*/  ULEA.HI.SX32 UR7, UR7, UR6, 0x1c ;  /* 0x0000000607077291 */ /* 0x000fe4000f8fe23f */
[----:B------:R-:W-:Y:S02]  /*04f0*/  UIADD3 UR4, UR14, UR4, URZ ;  /* 0x000000040e047290 */ /* 0x000fe4000fffe03f */
[----:B------:R-:W-:Y:S02]  /*0500*/  UISETP.LT.AND UP2, UPT, UR13, UR7, UPT ;  /* 0x000000070d00728c */ /* 0x000fe4000bf41270 */
[----:B------:R-:W-:-:S02]  /*0510*/  ULDC UR5, c[0x0][0x324] ;  /* 0x0000c90000057ab9 */ /* 0x000fc40000000800 */
[----:B------:R-:W-:Y:S02]  /*0520*/  UIADD3 UR6, UR4, -UR5, URZ ;  /* 0x8000000504067290 */ /* 0x000fe4000fffe03f */
[----:B------:R-:W-:Y:S01]  /*0530*/  USEL UR7, UR13, UR7, UP2 ;  /* 0x000000070d077287 */ /* 0x000fe20009000000 */
[----:B------:R-:W-:Y:S05]  /*0540*/  @P0 BRA `(.L_x_162) ;  /* 0x0000015000000947 */ /* 0x000fea0003800000 */
[----:B------:R-:W-:Y:S02]  /*0550*/  UMOV UR13, UR4 ;  /* 0x00000004000d7c82 */ /* 0x000fe40008000000 */
[----:B------:R-:W-:-:S06]  /*0560*/  UISETP.GT.AND UP2, UPT, UR13, -0x1, UPT ;  /* 0xffffffff0d00788c */ /* 0x000fcc000bf44270 */
[----:B------:R-:W-:-:S13]  /*0570*/  PLOP3.LUT P0, PT, PT, PT, UP2, 0x80, 0x0 ;  /* 0x000000000000781c */ /* 0x000fda0003f0f028 */
[----:B------:R-:W-:Y:S05]  /*0580*/  @P0 BRA `(.L_x_163) ;  /* 0x0000008000000947 */ /* 0x000fea0003800000 */
[----:B------:R-:W-:Y:S02]  /*0590*/  ULDC UR4, c[0x0][0x32c] ;  /* 0x0000cb0000047ab9 */ /* 0x000fe40000000800 */
[----:B------:R-:W-:Y:S02]  /*05a0*/  UISETP.NE.AND UP2, UPT, UR4, 0x1, UPT ;  /* 0x000000010400788c */ /* 0x000fe4000bf45270 */
[----:B------:R-:W-:Y:S02]  /*05b0*/  ULOP3.LUT UR13, URZ, UR13, URZ, 0x33, !UPT ;  /* 0x0000000d3f0d7292 */ /* 0x000fe4000f8e333f */
[----:B------:R-:W-:Y:S02]  /*05c0*/  ULDC.64 UR4, c[0x0][0x330] ;  /* 0x0000cc0000047ab9 */ /* 0x000fe40000000a00 */
[----:B------:R-:W-:-:S05]  /*05d0*/  UIMAD.WIDE.U32 UR16, UR13, UR4, URZ ;  /* 0x000000040d1072a5 */ /* 0x000fca000f8e003f */
[----:B------:R-:W-:-:S04]  /*05e0*/  @UP2 USHF.R.U32.HI UR13, URZ, UR5, UR17 ;  /* 0x000000053f0d2299 */ /* 0x000fc80008011611 */
[----:B------:R-:W-:Y:S01]  /*05f0*/  ULOP3.LUT UR13, URZ, UR13, URZ, 0x33, !UPT ;  /* 0x0000000d3f0d7292 */ /* 0x000fe2000f8e333f */
[----:B------:R-:W-:Y:S05]  /*0600*/  BRA `(.L_x_164) ;  /* 0x0000005000007947 */ /* 0x000fea0003800000 */
.L_x_163:
[----:B------:R-:W-:Y:S02]  /*0610*/  ULDC UR4, c[0x0][0x32c] ;  /* 0x0000cb0000047ab9 */ /* 0x000fe40000000800 */
[----:B------:R-:W-:-:S03]  /*0620*/  UISETP.NE.AND UP2, UPT, UR4, 0x1, UPT ;  /* 0x000000010400788c */ /* 0x000fc6000bf45270 */
[----:B------:R-:W-:Y:S02]  /*0630*/  ULDC.64 UR4, c[0x0][0x330] ;  /* 0x0000cc0000047ab9 */ /* 0x000fe40000000a00 */
[----:B------:R-:W-:-:S06]  /*0640*/  UIMAD.WIDE.U32 UR16, UR13, UR4, URZ ;  /* 0x000000040d1072a5 */ /* 0x000fcc000f8e003f */
[----:B------:R-:W-:Y:S02]  /*0650*/  @UP2 USHF.R.U32.HI UR13, URZ, UR5, UR17 ;  /* 0x000000053f0d2299 */ /* 0x000fe40008011611 */
.L_x_164:
[----:B------:R-:W-:Y:S02]  /*0660*/  ULDC UR4, c[0x0][0x32c] ;  /* 0x0000cb0000047ab9 */ /* 0x000fe40000000800 */
[----:B------:R-:W-:-:S04]  /*0670*/  UIMAD UR4, UR13, UR4, URZ ;  /* 0x000000040d0472a4 */ /* 0x000fc8000f8e023f */
[----:B------:R-:W-:-:S04]  /*0680*/  UISETP.LT.AND UP2, UPT, UR6, UR4, UPT ;  /* 0x000000040600728c */ /* 0x000fc8000bf41270 */
[----:B------:R-:W-:-:S04]  /*0690*/  USEL UR6, UR6, UR4, !UP2 ;  /* 0x0000000406067287 */ /* 0x000fc8000d000000 */
.L_x_162:
[----:B------:R-:W-:Y:S01]  /*06a0*/  UIMAD.WIDE UR4, UR6, 0x2aaaaaab, URZ ;  /* 0x2aaaaaab060478a5 */ /* 0x000fe2000f8e023f */
[----:B------:R-:W-:Y:S01]  /*06b0*/  PLOP3.LUT P2, PT, PT, PT, PT, 0x80, 0x0 ;  /* 0x000000000000781c */ /* 0x000fe20003f4f070 */
[----:B------:R-:W-:Y:S01]  /*06c0*/  CS2R R66, SRZ ;  /* 0x0000000000427805 */ /* 0x000fe2000001ff00 */
[----:B------:R-:W-:Y:S01]  /*06d0*/  IMAD.MOV.U32 R5, RZ, RZ, RZ ;  /* 0x000000ffff057224 */ /* 0x000fe200078e00ff */
[----:B------:R-:W-:Y:S01]  /*06e0*/  USHF.R.U32.HI UR4, URZ, 0x1f, UR5 ;  /* 0x0000001f3f047899 */ /* 0x000fe20008011605 */
[----:B------:R-:W-:Y:S01]  /*06f0*/  IMAD.MOV.U32 R64, RZ, RZ, RZ ;  /* 0x000000ffff407224 */ /* 0x000fe200078e00ff */
[----:B------:R-:W-:Y:S01]  /*0700*/  CS2R R62, SRZ ;  /* 0x00000000003e7805 */ /* 0x000fe2000001ff00 */
[----:B------:R-:W-:Y:S01]  /*0710*/  CS2R R60, SRZ ;  /* 0x00000000003c7805 */ /* 0x000fe2000001ff00 */
[----:B------:R-:W-:Y:S01]  /*0720*/  ULEA.HI.SX32 UR4, UR5, UR4, 0x1c ;  /* 0x0000000405047291 */ /* 0x000fe2000f8fe23f */
[----:B------:R-:W-:Y:S01]  /*0730*/  CS2R R58, SRZ ;  /* 0x00000000003a7805 */ /* 0x000fe2000001ff00 */
[----:B------:R-:W-:Y:S01]  /*0740*/  CS2R R56, SRZ ;  /* 0x0000000000387805 */ /* 0x000fe2000001ff00 */
[----:B------:R-:W-:Y:S01]  /*0750*/  CS2R R54, SRZ ;  /* 0x0000000000367805 */ /* 0x000fe2000001ff00 */
[----:B------:R-:W-:Y:S01]  /*0760*/  UISETP.LT.AND UP2, UPT, URZ, UR4, UPT ;  /* 0x000000043f00728c */ /* 0x000fe2000bf41270 */
[----:B------:R-:W-:Y:S01]  /*0770*/  CS2R R52, SRZ ;  /* 0x0000000000347805 */ /* 0x000fe2000001ff00 */
[----:B------:R-:W-:Y:S01]  /*0780*/  CS2R R106, SRZ ;  /* 0x00000000006a7805 */ /* 0x000fe2000001ff00 */
[----:B------:R-:W-:Y:S01]  /*0790*/  CS2R R104, SRZ ;  /* 0x0000000000687805 */ /* 0x000fe2000001ff00 */
[----:B------:R-:W-:Y:S01]  /*07a0*/  USEL UR6, URZ, UR4, !UP2 ;  /* 0x000000043f067287 */ /* 0x000fe2000d000000 */
[----:B------:R-:W-:Y:S01]  /*07b0*/  CS2R R110, SRZ ;  /* 0x00000000006e7805 */ /* 0x000fe2000001ff00 */
[----:B------:R-:W-:Y:S01]  /*07c0*/  CS2R R108, SRZ ;  /* 0x00000000006c7805 */ /* 0x000fe2000001ff00 */
[----:B------:R-:W-:Y:S01]  /*07d0*/  CS2R R102, SRZ ;  /* 0x0000000000667805 */ /* 0x000fe2000001ff00 */
[----:B------:R-:W-:Y:S01]  /*07e0*/  UISETP.GT.AND UP2, UPT, UR7, UR6, UPT ;  /* 0x000000060700728c */ /* 0x000fe2000bf44270 */
[----:B------:R-:W-:Y:S01]  /*07f0*/  CS2R R100, SRZ ;  /* 0x0000000000647805 */ /* 0x000fe2000001ff00 */
[----:B------:R-:W-:Y:S01]  /*0800*/  CS2R R98, SRZ ;  /* 0x0000000000627805 */ /* 0x000fe2000001ff00 */
[----:B------:R-:W-:Y:S01]  /*0810*/  MOV R97, RZ ;  /* 0x000000ff00617202 */ /* 0x000fe20000000f00 */
[----:B------:R-:W-:Y:S01]  /*0820*/  CS2R R6, SRZ ;  /* 0x0000000000067805 */ /* 0x000fe2000001ff00 */
[----:B------:R-:W-:Y:S01]  /*0830*/  CS2R R94, SRZ ;  /* 0x00000000005e7805 */ /* 0x000fe2000001ff00 */
[----:B------:R-:W-:Y:S01]  /*0840*/  PLOP3.LUT P0, PT, PT, PT, UP2, 0x80, 0x0 ;  /* 0x000000000000781c */ /* 0x000fe20003f0f028 */
        /* <DEDUP_REMOVED lines=27> */
[----:B------:R-:W-:Y:S01]  /*0a00*/  UMOV UR18, 0x60 ;  /* 0x0000006000127882 */ /* 0x000fe20000000000 */
[----:B------:R-:W-:Y:S01]  /*0a10*/  IMAD.MOV.U32 R0, RZ, RZ, c[0x0][0x2b8] ;  /* 0x0000ae00ff007624 */ /* 0x000fe200078e00ff */
[----:B------:R-:W-:Y:S01]  /*0a20*/  ULDC.64 UR4, c[0x0][0x2b0] ;  /* 0x0000ac0000047ab9 */ /* 0x000fe20000000a00 */
[----:B------:R-:W-:Y:S01]  /*0a30*/  LEA.HI R4, R99, R96, RZ, 0x3 ;  /* 0x0000006063047211 */ /* 0x000fe200078f18ff */
[----:B------:R1:W2:Y:S01]  /*0a40*/  @P0 LDG.E R2, [R2.64] ;  /* 0x0000002a02020981 */ /* 0x0002a2000c1e1900 */
[----:B------:R-:W-:Y:S01]  /*0a50*/  UIMAD UR13, UR7, UR18, -0x60 ;  /* 0xffffffa0070d74a4 */ /* 0x000fe2000f8e0212 */
[----:B------:R-:W-:Y:S01]  /*0a60*/  ISETP.NE.AND P3, PT, R0, 0x1, PT ;  /* 0x000000010000780c */ /* 0x000fe20003f65270 */
[----:B------:R-:W-:Y:S01]  /*0a70*/  IMAD.MOV.U32 R215, RZ, RZ, RZ ;  /* 0x000000ffffd77224 */ /* 0x000fe200078e00ff */
[----:B------:R-:W-:-:S02]  /*0a80*/  LOP3.LUT R19, R4, 0xfffffff8, RZ, 0xc0, !PT ;  /* 0xfffffff804137812 */ /* 0x000fc400078ec0ff */
[----:B------:R-:W-:-:S03]  /*0a90*/  SHF.R.S32.HI R4, RZ, 0x3, R4 ;  /* 0x00000003ff047819 */ /* 0x000fc60000011404 */
[----:B------:R-:W-:-:S04]  /*0aa0*/  IMAD.IADD R19, R96, 0x1, -R19 ;  /* 0x0000000160137824 */ /* 0x000fc800078e0a13 */
[----:B------:R-:W-:-:S05]  /*0ab0*/  IMAD R218, R19, 0x20, R4 ;  /* 0x0000002013da7824 */ /* 0x000fca00078e0204 */
[----:B------:R-:W-:Y:S01]  /*0ac0*/  IADD3 R216, R218, UR13, RZ ;  /* 0x0000000ddad87c10 */ /* 0x000fe2000fffe0ff */
[----:B------:R-:W-:Y:S03]  /*0ad0*/  BAR.SYNC.DEFER_BLOCKING 0x0 ;  /* 0x0000000000007b1d */ /* 0x000fe60000010000 */
[C---:B------:R-:W-:Y:S01]  /*0ae0*/  ISETP.GE.AND P2, PT, R216.reuse, UR11, PT ;  /* 0x0000000bd8007c0c */ /* 0x040fe2000bf46270 */
[----:B-----5:R-:W-:-:S03]  /*0af0*/  IMAD.IADD R216, R216, 0x1, R219 ;  /* 0x00000001d8d87824 */ /* 0x020fc600078e02db */
[----:B------:R-:W-:Y:S01]  /*0b00*/  ISETP.GT.OR P2, PT, R218, 0x5f, P2 ;  /* 0x0000005fda00780c */ /* 0x000fe20001744670 */
[----:B------:R-:W-:-:S04]  /*0b10*/  @P3 IMAD.HI.U32 R0, R216, c[0x0][0x2bc], RZ ;  /* 0x0000af00d8003a27 */ /* 0x000fc800078e00ff */
[----:B-1----:R-:W-:Y:S01]  /*0b20*/  IMAD.MOV.U32 R3, RZ, RZ, R216 ;  /* 0x000000ffff037224 */ /* 0x002fe200078e00d8 */
[----:B------:R-:W-:Y:S01]  /*0b30*/  @P3 SHF.R.U32.HI R3, RZ, c[0x0][0x2c0], R0 ;  /* 0x0000b000ff033a19 */ /* 0x000fe20000011600 */
[----:B------:R-:W-:Y:S01]  /*0b40*/  USHF.R.S32.HI UR20, URZ, 0x1f, UR19 ;  /* 0x0000001f3f147899 */ /* 0x000fe20008011413 */
[----:B--2---:R1:W2:Y:S02]  /*0b50*/  @P0 R2UR UR17, R2 ;  /* 0x00000000021103c2 */ /* 0x0042a400000e0000 */
[----:B--2---:R-:W-:Y:S02]  /*0b60*/  @!UP2 UMOV UR17, UR19 ;  /* 0x000000130011ac82 */ /* 0x004fe40008000000 */
[----:B------:R-:W-:Y:S02]  /*0b70*/  USHF.R.S32.HI UR16, URZ, 0x1f, UR17 ;  /* 0x0000001f3f107899 */ /* 0x000fe40008011411 */
[----:B------:R-:W-:Y:S02]  /*0b80*/  UIMAD.WIDE.U32 UR36, UR17, UR4, URZ ;  /* 0x00000004112472a5 */ /* 0x000fe4000f8e003f */
[----:B------:R-:W-:-:S04]  /*0b90*/  UIMAD UR16, UR16, UR4, URZ ;  /* 0x00000004101072a4 */ /* 0x000fc8000f8e023f */
[----:B------:R-:W-:Y:S01]  /*0ba0*/  UIMAD UR5, UR17, UR5, UR16 ;  /* 0x00000005110572a4 */ /* 0x000fe2000f8e0210 */
[----:B------:R-:W-:Y:S02]  /*0bb0*/  @!P2 IADD3 R5, P1, R3, UR36, RZ ;  /* 0x000000240305ac10 */ /* 0x000fe4000ff3e0ff */
[----:B------:R-:W-:Y:S02]  /*0bc0*/  ULDC.64 UR16, c[0x0][0x1b8] ;  /* 0x00006e0000107ab9 */ /* 0x000fe40000000a00 */
[----:B------:R-:W-:Y:S01]  /*0bd0*/  UIADD3 UR5, UR37, UR5, URZ ;  /* 0x0000000525057290 */ /* 0x000fe2000fffe03f */
[----:B------:R-:W-:-:S05]  /*0be0*/  @!P2 LEA R6, P0, R5, c[0x0][0x2a0], 0x2 ;  /* 0x0000a8000506aa11 */ /* 0x000fca00078010ff */
[----:B------:R-:W-:-:S04]  /*0bf0*/  @!P2 LEA.HI.X.SX32 R0, R3, UR5, 0x1, P1 ;  /* 0x000000050300ac11 */ /* 0x000fc800088f0eff */
[----:B------:R-:W-:-:S05]  /*0c00*/  @!P2 LEA.HI.X R7, R5, c[0x0][0x2a4], R0, 0x2, P0 ;  /* 0x0000a9000507aa11 */ /* 0x000fca00000f1400 */
[----:B------:R2:W3:Y:S01]  /*0c10*/  @!P2 LDG.E R215, [R6.64] ;  /* 0x0000002a06d7a981 */ /* 0x0004e2000c1e1900 */
[----:B------:R-:W-:Y:S01]  /*0c20*/  PLOP3.LUT P1, PT, PT, PT, UP1, 0x80, 0x0 ;  /* 0x000000000000781c */ /* 0x000fe20003f2f018 */
[----:B------:R-:W-:Y:S01]  /*0c30*/  UIMAD UR4, UR10, UR16, URZ ;  /* 0x000000100a0472a4 */ /* 0x000fe2000f8e023f */
[----:B------:R-:W-:Y:S01]  /*0c40*/  PLOP3.LUT P0, PT, PT, PT, UP1, 0x80, 0x0 ;  /* 0x000000000000781c */ /* 0x000fe20003f0f018 */
[----:B------:R-:W-:Y:S01]  /*0c50*/  UIMAD.WIDE.U32 UR22, UR12, UR16, URZ ;  /* 0x000000100c1672a5 */ /* 0x000fe2000f8e003f */
[----:B------:R-:W-:Y:S01]  /*0c60*/  IADD3 R0, R218, UR15, RZ ;  /* 0x0000000fda007c10 */ /* 0x000fe2000fffe0ff */
[----:B------:R-:W-:Y:S01]  /*0c70*/  UIMAD UR4, UR12, UR17, UR4 ;  /* 0x000000110c0472a4 */ /* 0x000fe2000f8e0204 */
[----:B------:R-:W-:Y:S01]  /*0c80*/  IMAD.SHL.U32 R230, R19, 0x8, RZ ;  /* 0x0000000813e67824 */ /* 0x000fe200078e00ff */
[-C--:B------:R-:W-:Y:S01]  /*0c90*/  LEA.HI R217, R99, R96.reuse, RZ, 0x6 ;  /* 0x0000006063d97211 */ /* 0x080fe200078f30ff */
[----:B------:R-:W-:Y:S01]  /*0ca0*/  ULDC.64 UR16, c[0x0][0x1c0] ;  /* 0x0000700000107ab9 */ /* 0x000fe20000000a00 */
[----:B------:R-:W-:Y:S01]  /*0cb0*/  IMAD.MOV R3, RZ, RZ, -R3 ;  /* 0x000000ffff037224 */ /* 0x000fe200078e0a03 */
[----:B------:R-:W-:Y:S01]  /*0cc0*/  UIADD3 UR23, UR23, UR4, URZ ;  /* 0x0000000417177290 */ /* 0x000fe2000fffe03f */
[----:B------:R-:W-:Y:S01]  /*0cd0*/  IADD3 R17, R230, 0x40, RZ ;  /* 0x00000040e6117810 */ /* 0x000fe20007ffe0ff */
[----:B------:R-:W-:Y:S01]  /*0ce0*/  UIMAD UR20, UR20, UR16, URZ ;  /* 0x00000010141472a4 */ /* 0x000fe2000f8e023f */
[----:B-1----:R-:W-:Y:S01]  /*0cf0*/  @P1 IMAD.HI.U32 R2, R0, c[0x0][0x2c8], RZ ;  /* 0x0000b20000021a27 */ /* 0x002fe200078e00ff */
[----:B------:R-:W-:Y:S01]  /*0d00*/  UIMAD.WIDE.U32 UR22, UR19, UR16, UR22 ;  /* 0x00000010131672a5 */ /* 0x000fe2000f8e0016 */
[----:B------:R-:W-:Y:S01]  /*0d10*/  ISETP.GE.AND P5, PT, R230, c[0x0][0x198], PT ;  /* 0x00006600e6007a0c */ /* 0x000fe20003fa6270 */
[----:B------:R-:W-:Y:S01]  /*0d20*/  UIMAD UR17, UR19, UR17, UR20 ;  /* 0x00000011131172a4 */ /* 0x000fe2000f8e0214 */
[----:B------:R-:W-:Y:S01]  /*0d30*/  IMAD R216, R3, c[0x0][0x2b8], R216 ;  /* 0x0000ae0003d87a24 */ /* 0x000fe200078e02d8 */
[----:B------:R-:W-:Y:S01]  /*0d40*/  ULDC UR4, c[0x0][0x168] ;  /* 0x00005a0000047ab9 */ /* 0x000fe20000000800 */
[----:B------:R-:W-:Y:S01]  /*0d50*/  IMAD.SHL.U32 R217, R217, 0x8, RZ ;  /* 0x00000008d9d97824 */ /* 0x000fe200078e00ff */
[----:B------:R-:W-:Y:S01]  /*0d60*/  UIADD3 UR17, UR23, UR17, URZ ;  /* 0x0000001117117290 */ /* 0x000fe2000fffe03f */
[----:B------:R-:W-:Y:S01]  /*0d70*/  IMAD.U32 R9, RZ, RZ, UR23 ;  /* 0x00000017ff097e24 */ /* 0x000fe2000f8e00ff */
[----:B------:R-:W-:Y:S01]  /*0d80*/  UIMAD UR9, UR9, UR4, URZ ;  /* 0x00000004090972a4 */ /* 0x000fe2000f8e023f */
[----:B------:R-:W-:Y:S01]  /*0d90*/  IMAD.U32 R8, RZ, RZ, UR22 ;  /* 0x00000016ff087e24 */ /* 0x000fe2000f8e00ff */
[----:B------:R-:W-:Y:S01]  /*0da0*/  SHF.R.S32.HI R13, RZ, 0x1f, R216 ;  /* 0x0000001fff0d7819 */ /* 0x000fe200000114d8 */
[----:B--2---:R-:W-:Y:S01]  /*0db0*/  IMAD.MOV.U32 R7, RZ, RZ, R0 ;  /* 0x000000ffff077224 */ /* 0x004fe200078e0000 */
[----:B------:R-:W-:Y:S01]  /*0dc0*/  @P0 SHF.R.U32.HI R7, RZ, c[0x0][0x2cc], R2 ;  /* 0x0000b300ff070a19 */ /* 0x000fe20000011602 */
[----:B------:R-:W-:Y:S01]  /*0dd0*/  IMAD.U32 R9, RZ, RZ, UR17 ;  /* 0x00000011ff097e24 */ /* 0x000fe2000f8e00ff */
[----:B------:R-:W-:Y:S01]  /*0de0*/  ISETP.GE.AND P6, PT, R17, c[0x0][0x198], PT ;  /* 0x0000660011007a0c */ /* 0x000fe20003fc6270 */
[----:B------:R-:W-:Y:S01]  /*0df0*/  IMAD.WIDE.U32 R24, R216, c[0x0][0x1e0], RZ ;  /* 0x00007800d8187a25 */ /* 0x000fe200078e00ff */
[--C-:B------:R-:W-:Y:S01]  /*0e00*/  SHF.R.S32.HI R2, RZ, 0x1f, R7.reuse ;  /* 0x0000001fff027819 */ /* 0x100fe20000011407 */
[----:B------:R-:W-:Y:S01]  /*0e10*/  ULDC.64 UR16, c[0x0][0x1e8] ;  /* 0x00007a0000107ab9 */ /* 0x000fe20000000a00 */
[-C--:B------:R-:W-:Y:S01]  /*0e20*/  LEA.HI R214, R99, R96.reuse, RZ, 0x4 ;  /* 0x0000006063d67211 */ /* 0x080fe200078f20ff */
[----:B------:R-:W-:Y:S01]  /*0e30*/  IMAD.MOV R5, RZ, RZ, -R7 ;  /* 0x000000ffff057224 */ /* 0x000fe200078e0a07 */
[----:B------:R-:W-:Y:S01]  /*0e40*/  UIMAD UR4, UR10, UR16, URZ ;  /* 0x000000100a0472a4 */ /* 0x000fe2000f8e023f */
[----:B------:R-:W-:Y:S01]  /*0e50*/  IMAD R2, R2, c[0x0][0x1b0], RZ ;  /* 0x00006c0002027a24 */ /* 0x000fe200078e02ff */
[----:B------:R-:W-:Y:S01]  /*0e60*/  UIMAD.WIDE.U32 UR40, UR12, UR16, URZ ;  /* 0x000000100c2872a5 */ /* 0x000fe2000f8e003f */
[----:B------:R-:W-:Y:S01]  /*0e70*/  IMAD R5, R5, c[0x0][0x2c4], R0 ;  /* 0x0000b10005057a24 */ /* 0x000fe200078e0200 */
[----:B------:R-:W-:Y:S01]  /*0e80*/  UIMAD UR4, UR12, UR17, UR4 ;  /* 0x000000110c0472a4 */ /* 0x000fe2000f8e0204 */
[C---:B------:R-:W-:Y:S01]  /*0e90*/  IMAD.WIDE.U32 R8, R7.reuse, c[0x0][0x1b0], R8 ;  /* 0x00006c0007087a25 */ /* 0x040fe200078e0008 */
[----:B------:R-:W-:Y:S01]  /*0ea0*/  SHF.R.S32.HI R15, RZ, 0x4, R214 ;  /* 0x00000004ff0f7819 */ /* 0x000fe200000114d6 */
[----:B------:R-:W-:Y:S01]  /*0eb0*/  ULDC.64 UR16, c[0x0][0x210] ;  /* 0x0000840000107ab9 */ /* 0x000fe20000000a00 */
[----:B------:R-:W-:Y:S01]  /*0ec0*/  SHF.R.S32.HI R0, RZ, 0x1f, R5 ;  /* 0x0000001fff007819 */ /* 0x000fe20000011405 */
[----:B------:R-:W-:Y:S01]  /*0ed0*/  IMAD R7, R7, c[0x0][0x1b4], R2 ;  /* 0x00006d0007077a24 */ /* 0x000fe200078e0202 */
[----:B------:R-:W-:Y:S01]  /*0ee0*/  LEA.HI R98, R99, R96, RZ, 0x5 ;  /* 0x0000006063627211 */ /* 0x000fe200078f28ff */
[----:B------:R-:W-:-:S02]  /*0ef0*/  UIMAD UR10, UR10, UR16, URZ ;  /* 0x000000100a0a72a4 */ /* 0x000fc4000f8e023f */
[----:B------:R-:W-:Y:S01]  /*0f00*/  IMAD.IADD R9, R9, 0x1, R7 ;  /* 0x0000000109097824 */ /* 0x000fe200078e0207 */
[----:B------:R-:W-:Y:S01]  /*0f10*/  SHF.R.S32.HI R97, RZ, 0x5, R98 ;  /* 0x00000005ff617819 */ /* 0x000fe20000011462 */
[----:B------:R-:W-:Y:S01]  /*0f20*/  IMAD R0, R0, c[0x0][0x1a8], RZ ;  /* 0x00006a0000007a24 */ /* 0x000fe200078e02ff */
[----:B------:R-:W-:Y:S01]  /*0f30*/  UIMAD.WIDE.U32 UR38, UR12, UR16, URZ ;  /* 0x000000100c2672a5 */ /* 0x000fe2000f8e003f */
[C---:B------:R-:W-:Y:S01]  /*0f40*/  IMAD.WIDE.U32 R6, R5.reuse, c[0x0][0x1a8], R8 ;  /* 0x00006a0005067a25 */ /* 0x040fe200078e0008 */
[----:B------:R-:W-:Y:S01]  /*0f50*/  SHF.R.S32.HI R8, RZ, 0x1f, R17 ;  /* 0x0000001fff087819 */ /* 0x000fe20000011411 */
[----:B------:R-:W-:Y:S02]  /*0f60*/  UIMAD UR10, UR12, UR17, UR10 ;  /* 0x000000110c0a72a4 */ /* 0x000fe4000f8e020a */
[----:B------:R-:W-:Y:S01]  /*0f70*/  IMAD R11, R5, c[0x0][0x1ac], R0 ;  /* 0x00006b00050b7a24 */ /* 0x000fe200078e0200 */
[----:B------:R-:W-:Y:S01]  /*0f80*/  LEA R16, P0, R6, c[0x0][0x160], 0x1 ;  /* 0x0000580006107a11 */ /* 0x000fe200078008ff */
[C---:B------:R-:W-:Y:S01]  /*0f90*/  IMAD.SHL.U32 R9, R4.reuse, 0x40, RZ ;  /* 0x0000004004097824 */ /* 0x040fe200078e00ff */
[----:B------:R-:W-:Y:S01]  /*0fa0*/  IADD3 R0, R4, UR15, RZ ;  /* 0x0000000f04007c10 */ /* 0x000fe2000fffe0ff */
[----:B------:R-:W-:Y:S01]  /*0fb0*/  IMAD.IADD R14, R7, 0x1, R11 ;  /* 0x00000001070e7824 */ /* 0x000fe200078e020b */
[----:B------:R-:W-:Y:S01]  /*0fc0*/  LEA.HI R229, R8, R17, RZ, 0x3 ;  /* 0x0000001108e57211 */ /* 0x000fe200078f18ff */
[----:B------:R-:W-:Y:S01]  /*0fd0*/  SHFL.IDX PT, R20, R16, 0x1, 0x181f ;  /* 0x00381f0010147f89 */ /* 0x000fe200000e0000 */
[----:B------:R-:W-:Y:S01]  /*0fe0*/  LOP3.LUT R9, R9, 0x1c0, RZ, 0xc0, !PT ;  /* 0x000001c009097812 */ /* 0x000fe200078ec0ff */
[----:B------:R-:W-:Y:S01]  /*0ff0*/  UIADD3 UR10, UR39, UR10, URZ ;  /* 0x0000000a270a7290 */ /* 0x000fe2000fffe03f */
[----:B------:R-:W-:Y:S01]  /*1000*/  LEA.HI.X R14, R6, c[0x0][0x164], R14, 0x1, P0 ;  /* 0x00005900060e7a11 */ /* 0x000fe200000f0c0e */
[----:B------:R-:W-:Y:S01]  /*1010*/  SHFL.IDX PT, R10, R16, 0x2, 0x181f ;  /* 0x00581f00100a7f89 */ /* 0x000fe200000e0000 */
[----:B------:R-:W-:Y:S01]  /*1020*/  SHF.R.U32.HI R5, RZ, 0x3, R9 ;  /* 0x00000003ff057819 */ /* 0x000fe20000011609 */
[----:B------:R-:W-:Y:S01]  /*1030*/  UIADD3 UR16, UR7, -0x1, URZ ;  /* 0xffffffff07107890 */ /* 0x000fe2000fffe03f */
[----:B------:R-:W-:Y:S01]  /*1040*/  LOP3.LUT R2, R9, 0x38, R230, 0xf8, !PT ;  /* 0x0000003809027812 */ /* 0x000fe200078ef8e6 */
[----:B------:R-:W-:Y:S01]  /*1050*/  SHFL.IDX PT, R6, R16, RZ, 0x181f ;  /* 0x00181fff10067589 */ /* 0x000fe200000e0000 */
[----:B------:R-:W-:Y:S01]  /*1060*/  ISETP.GE.AND P0, PT, R0, UR9, PT ;  /* 0x0000000900007c0c */ /* 0x000fe2000bf06270 */
[----:B------:R-:W-:Y:S01]  /*1070*/  UISETP.GT.AND UP2, UPT, UR16, UR6, UPT ;  /* 0x000000061000728c */ /* 0x000fe2000bf44270 */
[----:B------:R-:W-:Y:S01]  /*1080*/  LOP3.LUT R2, R2, R5, RZ, 0x3c, !PT ;  /* 0x0000000502027212 */ /* 0x000fe200078e3cff */
[----:B------:R-:W1:Y:S01]  /*1090*/  SHFL.IDX PT, R7, R14, RZ, 0x181f ;  /* 0x00181fff0e077589 */ /* 0x000e6200000e0000 */
[----:B------:R-:W-:-:S02]  /*10a0*/  IADD3 R3, R0, 0x20, RZ ;  /* 0x0000002000037810 */ /* 0x000fc40007ffe0ff */
[----:B------:R-:W-:Y:S01]  /*10b0*/  LOP3.LUT R217, R2, 0xfffffe00, R217, 0xf8, !PT ;  /* 0xfffffe0002d97812 */ /* 0x000fe200078ef8d9 */
[----:B------:R-:W2:Y:S01]  /*10c0*/  SHFL.IDX PT, R21, R14, 0x1, 0x181f ;  /* 0x00381f000e157f89 */ /* 0x000ea200000e0000 */
[----:B------:R-:W-:Y:S01]  /*10d0*/  ISETP.GE.AND P4, PT, R3, UR9, PT ;  /* 0x0000000903007c0c */ /* 0x000fe2000bf86270 */
[----:B------:R-:W-:Y:S01]  /*10e0*/  IMAD R3, R13, c[0x0][0x1e0], RZ ;  /* 0x000078000d037a24 */ /* 0x000fe200078e02ff */
[----:B------:R-:W-:Y:S01]  /*10f0*/  IADD3 R2, R0, 0x40, RZ ;  /* 0x0000004000027810 */ /* 0x000fe20007ffe0ff */
[----:B------:R-:W-:Y:S01]  /*1100*/  IMAD.SHL.U32 R217, R217, 0x2, RZ ;  /* 0x00000002d9d97824 */ /* 0x000fe200078e00ff */
[----:B------:R-:W-:Y:S01]  /*1110*/  LOP3.LUT R229, R229, 0xfffffff8, RZ, 0xc0, !PT ;  /* 0xfffffff8e5e57812 */ /* 0x000fe200078ec0ff */
[----:B------:R-:W-:Y:S01]  /*1120*/  IMAD R3, R216, c[0x0][0x1e4], R3 ;  /* 0x00007900d8037a24 */ /* 0x000fe200078e0203 */
[----:B------:R-:W-:Y:S01]  /*1130*/  IADD3 R0, R0, 0x60, RZ ;  /* 0x0000006000007810 */ /* 0x000fe20007ffe0ff */
[----:B------:R-:W4:Y:S01]  /*1140*/  SHFL.IDX PT, R11, R14, 0x2, 0x181f ;  /* 0x00581f000e0b7f89 */ /* 0x000f2200000e0000 */
[----:B------:R-:W-:Y:S01]  /*1150*/  ISETP.GE.AND P2, PT, R2, UR9, PT ;  /* 0x0000000902007c0c */ /* 0x000fe2000bf46270 */
[----:B------:R-:W-:Y:S01]  /*1160*/  IMAD.IADD R25, R25, 0x1, R3 ;  /* 0x0000000119197824 */ /* 0x000fe200078e0203 */
[----:B------:R-:W-:Y:S01]  /*1170*/  ISETP.GE.AND P1, PT, R0, UR9, PT ;  /* 0x0000000900007c0c */ /* 0x000fe2000bf26270 */
[----:B------:R-:W-:Y:S01]  /*1180*/  UIADD3 UR9, UR41, UR4, URZ ;  /* 0x0000000429097290 */ /* 0x000fe2000fffe03f */
[----:B------:R-:W-:Y:S01]  /*1190*/  SHF.R.S32.HI R232, RZ, 0x1f, R229 ;  /* 0x0000001fffe87819 */ /* 0x000fe200000114e5 */
[----:B------:R-:W-:Y:S01]  /*11a0*/  UIMAD UR4, UR7, -0x60, UR18 ;  /* 0xffffffa0070478a4 */ /* 0x000fe2000f8e0212 */
[----:B------:R-:W-:-:S02]  /*11b0*/  IADD3 R225, R217, 0x100, RZ ;  /* 0x00000100d9e17810 */ /* 0x000fc40007ffe0ff */
[C---:B------:R-:W-:Y:S01]  /*11c0*/  IADD3 R224, R217.reuse, 0x3100, RZ ;  /* 0x00003100d9e07810 */ /* 0x040fe20007ffe0ff */
[----:B------:R-:W-:Y:S01]  /*11d0*/  UIADD3 UR18, UR4, UR11, URZ ;  /* 0x0000000b04127290 */ /* 0x000fe2000fffe03f */
[C---:B------:R-:W-:Y:S01]  /*11e0*/  IADD3 R223, R217.reuse, 0x1100, RZ ;  /* 0x00001100d9df7810 */ /* 0x040fe20007ffe0ff */
[----:B-1----:R-:W-:Y:S01]  /*11f0*/  @!P0 IMAD.WIDE R8, R230, 0x2, R6 ;  /* 0x00000002e6088825 */ /* 0x002fe200078e0206 */
[----:B------:R-:W-:-:S03]  /*1200*/  IADD3 R222, R217, 0x4100, RZ ;  /* 0x00004100d9de7810 */ /* 0x000fc60007ffe0ff */
[C---:B------:R-:W-:Y:S01]  /*1210*/  @!P0 IMAD.WIDE R6, R229.reuse, 0x2, R6 ;  /* 0x00000002e5068825 */ /* 0x040fe200078e0206 */
[----:B------:R1:W-:Y:S03]  /*1220*/  @!P0 LDGSTS.E.BYPASS.LTC128B.128 [R217+0x100], [R8.64], !P5 ;  /* 0x0010000008d98fae */ /* 0x0003e6000e901d6a */
[--C-:B--2---:R-:W-:Y:S01]  /*1230*/  @!P4 IMAD.WIDE R22, R230, 0x2, R20.reuse ;  /* 0x00000002e616c825 */ /* 0x104fe200078e0214 */
[----:B------:R2:W-:Y:S03]  /*1240*/  @!P0 LDGSTS.E.BYPASS.LTC128B.128 [R217+0x4100], [R6.64], !P6 ;  /* 0x0410000006d98fae */ /* 0x0005e6000f101d6a */
[C---:B------:R-:W-:Y:S01]  /*1250*/  @!P4 IMAD.WIDE R20, R229.reuse, 0x2, R20 ;  /* 0x00000002e514c825 */ /* 0x040fe200078e0214 */
[----:B------:R3:W-:Y:S03]  /*1260*/  @!P4 LDGSTS.E.BYPASS.LTC128B.128 [R217+0x1100], [R22.64], !P5 ;  /* 0x0110000016d9cfae */ /* 0x0007e6000e901d6a */
[----:B----4-:R-:W-:Y:S01]  /*1270*/  @!P2 IMAD.WIDE R26, R229, 0x2, R10 ;  /* 0x00000002e51aa825 */ /* 0x010fe200078e020a */
[----:B------:R4:W-:Y:S01]  /*1280*/  @!P4 LDGSTS.E.BYPASS.LTC128B.128 [R217+0x5100], [R20.64], !P6 ;  /* 0x0510000014d9cfae */ /* 0x0009e2000f101d6a */
[----:B------:R-:W-:-:S04]  /*1290*/  ISETP.GE.AND P4, PT, R17, c[0x0][0x1d4], PT ;  /* 0x0000750011007a0c */ /* 0x000fc80003f86270 */
[----:B------:R-:W-:Y:S02]  /*12a0*/  SEL R231, RZ, 0x10, P4 ;  /* 0x00000010ffe77807 */ /* 0x000fe40002000000 */
[C---:B-1----:R-:W-:Y:S02]  /*12b0*/  LOP3.LUT R9, R214.reuse, 0xfffffff0, RZ, 0xc0, !PT ;  /* 0xfffffff0d6097812 */ /* 0x042fe400078ec0ff */
[----:B------:R-:W-:Y:S01]  /*12c0*/  LEA.HI R214, R214, R15, RZ, 0x1 ;  /* 0x0000000fd6d67211 */ /* 0x000fe200078f08ff */
[----:B--2---:R1:W-:Y:S02]  /*12d0*/  SHFL.IDX PT, R6, R16, 0x3, 0x181f ;  /* 0x00781f0010067f89 */ /* 0x0043e400000e0000 */
[----:B------:R-:W-:Y:S01]  /*12e0*/  IMAD.IADD R9, R96, 0x1, -R9 ;  /* 0x0000000160097824 */ /* 0x000fe200078e0a09 */
[----:B------:R-:W-:Y:S01]  /*12f0*/  LOP3.LUT R214, R214, 0xfffffffe, RZ, 0xc0, !PT ;  /* 0xfffffffed6d67812 */ /* 0x000fe200078ec0ff */
[----:B------:R2:W4:Y:S03]  /*1300*/  SHFL.IDX PT, R7, R14, 0x3, 0x181f ;  /* 0x00781f000e077f89 */ /* 0x00052600000e0000 */
[----:B------:R-:W-:Y:S01]  /*1310*/  SHF.R.S32.HI R2, RZ, 0x1f, R9 ;  /* 0x0000001fff027819 */ /* 0x000fe20000011409 */
[----:B------:R-:W-:-:S03]  /*1320*/  IMAD.IADD R214, R15, 0x1, -R214 ;  /* 0x000000010fd67824 */ /* 0x000fc600078e0ad6 */
[----:B------:R-:W-:Y:S01]  /*1330*/  LEA.HI R2, R2, R9, RZ, 0x3 ;  /* 0x0000000902027211 */ /* 0x000fe200078f18ff */
[----:B-1----:R-:W-:Y:S02]  /*1340*/  IMAD.MOV.U32 R16, RZ, RZ, 0x20 ;  /* 0x00000020ff107424 */ /* 0x002fe400078e00ff */
[----:B--2---:R-:W-:-:S04]  /*1350*/  @!P2 IMAD.WIDE R14, R230, 0x2, R10 ;  /* 0x00000002e60ea825 */ /* 0x004fc800078e020a */
[C-C-:B----4-:R-:W-:Y:S01]  /*1360*/  @!P1 IMAD.WIDE R10, R230.reuse, 0x2, R6.reuse ;  /* 0x00000002e60a9825 */ /* 0x150fe200078e0206 */
[----:B------:R1:W-:Y:S04]  /*1370*/  @!P2 LDGSTS.E.BYPASS.LTC128B.128 [R217+0x2100], [R14.64], !P5 ;  /* 0x021000000ed9afae */ /* 0x0003e8000e901d6a */
[----:B------:R2:W-:Y:S04]  /*1380*/  @!P2 LDGSTS.E.BYPASS.LTC128B.128 [R217+0x6100], [R26.64], !P6 ;  /* 0x061000001ad9afae */ /* 0x0005e8000f101d6a */
[----:B------:R4:W-:Y:S01]  /*1390*/  @!P1 LDGSTS.E.BYPASS.LTC128B.128 [R217+0x3100], [R10.64], !P5 ;  /* 0x031000000ad99fae */ /* 0x0009e2000e901d6a */
[----:B------:R-:W-:Y:S01]  /*13a0*/  ISETP.GE.AND P5, PT, R230, c[0x0][0x1d4], PT ;  /* 0x00007500e6007a0c */ /* 0x000fe20003fa6270 */
[----:B-1----:R-:W-:-:S04]  /*13b0*/  @!P1 IMAD.WIDE R14, R229, 0x2, R6 ;  /* 0x00000002e50e9825 */ /* 0x002fc800078e0206 */
[----:B------:R-:W-:Y:S01]  /*13c0*/  IMAD.SHL.U32 R6, R214, 0x8, RZ ;  /* 0x00000008d6067824 */ /* 0x000fe200078e00ff */
[----:B------:R1:W-:Y:S04]  /*13d0*/  @!P1 LDGSTS.E.BYPASS.LTC128B.128 [R217+0x7100], [R14.64], !P6 ;  /* 0x071000000ed99fae */ /* 0x0003e8000f101d6a */
[----:B------:R-:W0:Y:S01]  /*13e0*/  LDGDEPBAR ;  /* 0x00000000000079af */ /* 0x000e220000000000 */
[----:B-1----:R-:W-:Y:S01]  /*13f0*/  IMAD.WIDE.U32 R14, R216, c[0x0][0x208], RZ ;  /* 0x00008200d80e7a25 */ /* 0x002fe200078e00ff */
[----:B---3--:R-:W-:-:S03]  /*1400*/  SHF.R.S32.HI R12, RZ, 0x1f, R215 ;  /* 0x0000001fff0c7819 */ /* 0x008fc600000114d7 */
[----:B------:R-:W-:-:S04]  /*1410*/  IMAD.WIDE.U32 R24, R215, c[0x0][0x1f0], R24 ;  /* 0x00007c00d7187a25 */ /* 0x000fc800078e0018 */
[----:B------:R-:W-:Y:S01]  /*1420*/  IMAD R0, R12, c[0x0][0x1f0], RZ ;  /* 0x00007c000c007a24 */ /* 0x000fe200078e02ff */
[----:B------:R-:W-:Y:S02]  /*1430*/  IADD3 R8, P0, R24, UR40, RZ ;  /* 0x0000002818087c10 */ /* 0x000fe4000ff1e0ff */
[----:B------:R-:W-:Y:S01]  /*1440*/  IADD3 R24, -R4, UR18, RZ ;  /* 0x0000001204187c10 */ /* 0x000fe2000fffe1ff */
[----:B------:R-:W-:Y:S01]  /*1450*/  IMAD R5, R215, c[0x0][0x1f4], R0 ;  /* 0x00007d00d7057a24 */ /* 0x000fe200078e0200 */
[C---:B------:R-:W-:Y:S01]  /*1460*/  LOP3.LUT R0, R2.reuse, 0xfffffff8, RZ, 0xc0, !PT ;  /* 0xfffffff802007812 */ /* 0x040fe200078ec0ff */
[----:B------:R-:W-:Y:S01]  /*1470*/  IMAD.SHL.U32 R2, R2, 0x40, RZ ;  /* 0x0000004002027824 */ /* 0x000fe200078e00ff */
[----:B------:R-:W-:Y:S01]  /*1480*/  ISETP.GE.AND P2, PT, R24, 0x21, PT ;  /* 0x000000211800780c */ /* 0x000fe20003f46270 */
[----:B------:R-:W-:Y:S01]  /*1490*/  IMAD.SHL.U32 R4, R4, 0x8, RZ ;  /* 0x0000000804047824 */ /* 0x000fe200078e00ff */
[----:B------:R-:W-:Y:S01]  /*14a0*/  IADD3.X R5, R25, UR9, R5, P0, !PT ;  /* 0x0000000919057c10 */ /* 0x000fe200087fe405 */
[----:B------:R-:W-:Y:S01]  /*14b0*/  IMAD.IADD R0, R9, 0x1, -R0 ;  /* 0x0000000109007824 */ /* 0x000fe200078e0a00 */
[----:B------:R-:W-:Y:S01]  /*14c0*/  LEA R3, P0, R8, c[0x0][0x1c8], 0x1 ;  /* 0x0000720008037a11 */ /* 0x000fe200078008ff */
[----:B------:R-:W-:Y:S01]  /*14d0*/  IMAD.U32 R9, RZ, RZ, UR12 ;  /* 0x0000000cff097e24 */ /* 0x000fe2000f8e00ff */
[----:B------:R-:W-:Y:S01]  /*14e0*/  ISETP.GT.AND P1, PT, R24, 0x40, PT ;  /* 0x000000401800780c */ /* 0x000fe20003f24270 */
[----:B------:R-:W-:Y:S01]  /*14f0*/  IMAD.SHL.U32 R7, R0, 0x40, RZ ;  /* 0x0000004000077824 */ /* 0x000fe200078e00ff */
[----:B------:R-:W-:Y:S01]  /*1500*/  LEA.HI.X R5, R8, c[0x0][0x1cc], R5, 0x1, P0 ;  /* 0x0000730008057a11 */ /* 0x000fe200000f0c05 */
[----:B------:R-:W-:Y:S01]  /*1510*/  IMAD R8, R216, c[0x0][0x1e0], RZ ;  /* 0x00007800d8087a24 */ /* 0x000fe200078e02ff */
[----:B------:R-:W-:Y:S01]  /*1520*/  SHFL.IDX PT, R22, R3, RZ, 0x181f ;  /* 0x00181fff03167589 */ /* 0x000fe200000e0000 */
[----:B------:R-:W-:-:S02]  /*1530*/  ISETP.GE.AND P0, PT, R24, 0x1, PT ;  /* 0x000000011800780c */ /* 0x000fc40003f06270 */
[----:B------:R-:W-:Y:S01]  /*1540*/  IMAD R8, R215, c[0x0][0x1f0], R8 ;  /* 0x00007c00d7087a24 */ /* 0x000fe200078e0208 */
[----:B------:R-:W1:Y:S03]  /*1550*/  SHFL.IDX PT, R23, R5, RZ, 0x181f ;  /* 0x00181fff05177589 */ /* 0x000e6600000e0000 */
[----:B------:R-:W-:Y:S01]  /*1560*/  IMAD R8, R9, c[0x0][0x1e8], R8 ;  /* 0x00007a0009087a24 */ /* 0x000fe200078e0208 */
[----:B------:R3:W-:Y:S04]  /*1570*/  SHFL.IDX PT, R28, R3, 0x1, 0x181f ;  /* 0x00381f00031c7f89 */ /* 0x0007e800000e0000 */
[----:B------:R-:W-:Y:S01]  /*1580*/  LEA R8, R8, c[0x0][0x1c8], 0x1 ;  /* 0x0000720008087a11 */ /* 0x000fe200078e08ff */
[----:B------:R-:W1:Y:S04]  /*1590*/  SHFL.IDX PT, R29, R5, 0x1, 0x181f ;  /* 0x00381f00051d7f89 */ /* 0x000e6800000e0000 */
[----:B------:R1:W-:Y:S04]  /*15a0*/  SHFL.IDX PT, R20, R8, 0x2, 0x181f ;  /* 0x00581f0008147f89 */ /* 0x0003e800000e0000 */
[----:B------:R-:W4:Y:S01]  /*15b0*/  SHFL.IDX PT, R21, R5, 0x2, 0x181f ;  /* 0x00581f0005157f89 */ /* 0x000f2200000e0000 */
[----:B---3--:R-:W-:-:S04]  /*15c0*/  LOP3.LUT R3, R7, 0x1c0, RZ, 0xc0, !PT ;  /* 0x000001c007037812 */ /* 0x008fc800078ec0ff */
[----:B------:R-:W-:Y:S02]  /*15d0*/  LOP3.LUT R6, R3, 0x8, R6, 0xf8, !PT ;  /* 0x0000000803067812 */ /* 0x000fe400078ef806 */
[----:B------:R-:W-:Y:S01]  /*15e0*/  SHF.R.U32.HI R3, RZ, 0x3, R3 ;  /* 0x00000003ff037819 */ /* 0x000fe20000011603 */
[----:B-1----:R-:W-:-:S03]  /*15f0*/  @P0 IMAD.WIDE R8, R230, 0x2, R22 ;  /* 0x00000002e6080825 */ /* 0x002fc600078e0216 */
[----:B------:R-:W-:Y:S01]  /*1600*/  LOP3.LUT R3, R6, R3, RZ, 0x3c, !PT ;  /* 0x0000000306037212 */ /* 0x000fe200078e3cff */
[----:B------:R-:W-:Y:S01]  /*1610*/  @P0 IMAD.WIDE R22, R229, 0x2, R22 ;  /* 0x00000002e5160825 */ /* 0x000fe200078e0216 */
[----:B------:R1:W-:Y:S02]  /*1620*/  @P0 LDGSTS.E.BYPASS.LTC128B.128 [R217+0x8100], [R8.64], !P5 ;  /* 0x0810000008d90fae */ /* 0x0003e4000e901d6a */
[----:B------:R-:W-:Y:S01]  /*1630*/  LOP3.LUT R2, R3, 0xfffffe00, R2, 0xf8, !PT ;  /* 0xfffffe0003027812 */ /* 0x000fe200078ef802 */
[C-C-:B------:R-:W-:Y:S01]  /*1640*/  @P2 IMAD.WIDE R6, R230.reuse, 0x2, R28.reuse ;  /* 0x00000002e6062825 */ /* 0x140fe200078e021c */
[----:B------:R3:W-:Y:S03]  /*1650*/  @P0 LDGSTS.E.BYPASS.LTC128B.128 [R217+0xb100], [R22.64], !P4 ;  /* 0x0b10000016d90fae */ /* 0x0007e6000e101d6a */
[C---:B------:R-:W-:Y:S01]  /*1660*/  @P2 IMAD.WIDE R28, R229.reuse, 0x2, R28 ;  /* 0x00000002e51c2825 */ /* 0x040fe200078e021c */
[----:B------:R1:W-:Y:S03]  /*1670*/  @P2 LDGSTS.E.BYPASS.LTC128B.128 [R217+0x9100], [R6.64], !P5 ;  /* 0x0910000006d92fae */ /* 0x0003e6000e901d6a */
[--C-:B----4-:R-:W-:Y:S01]  /*1680*/  @P1 IMAD.WIDE R10, R230, 0x2, R20.reuse ;  /* 0x00000002e60a1825 */ /* 0x110fe200078e0214 */
[----:B------:R4:W-:Y:S03]  /*1690*/  @P2 LDGSTS.E.BYPASS.LTC128B.128 [R217+0xc100], [R28.64], !P4 ;  /* 0x0c1000001cd92fae */ /* 0x0009e6000e101d6a */
[----:B------:R-:W-:Y:S01]  /*16a0*/  @P1 IMAD.WIDE R20, R229, 0x2, R20 ;  /* 0x00000002e5141825 */ /* 0x000fe200078e0214 */
[----:B------:R2:W-:Y:S03]  /*16b0*/  @P1 LDGSTS.E.BYPASS.LTC128B.128 [R217+0xa100], [R10.64], !P5 ;  /* 0x0a1000000ad91fae */ /* 0x0005e6000e901d6a */
[----:B------:R-:W-:Y:S01]  /*16c0*/  IMAD.SHL.U32 R5, R19, 0x40, RZ ;  /* 0x0000004013057824 */ /* 0x000fe200078e00ff */
[----:B------:R3:W-:Y:S01]  /*16d0*/  @P1 LDGSTS.E.BYPASS.LTC128B.128 [R217+0xd100], [R20.64], !P4 ;  /* 0x0d10000014d91fae */ /* 0x0007e2000e101d6a */
[----:B------:R-:W-:-:S02]  /*16e0*/  R2P PR, R0, 0x6 ;  /* 0x0000000600007804 */ /* 0x000fc40000000000 */
[----:B------:R-:W-:Y:S01]  /*16f0*/  LOP3.LUT P0, RZ, R19, 0x2, RZ, 0xc0, !PT ;  /* 0x0000000213ff7812 */ /* 0x000fe2000780c0ff */
[----:B------:R-:W0:Y:S01]  /*1700*/  LDGDEPBAR ;  /* 0x00000000000079af */ /* 0x000e220000000000 */
[----:B------:R-:W-:-:S04]  /*1710*/  LOP3.LUT R5, R5, 0x1c0, RZ, 0xc0, !PT ;  /* 0x000001c005057812 */ /* 0x000fc800078ec0ff */
[----:B------:R-:W-:Y:S02]  /*1720*/  LOP3.LUT R3, R5, 0x8, R4, 0xf8, !PT ;  /* 0x0000000805037812 */ /* 0x000fe400078ef804 */
[----:B------:R-:W-:Y:S01]  /*1730*/  SHF.R.U32.HI R4, RZ, 0x3, R5 ;  /* 0x00000003ff047819 */ /* 0x000fe20000011605 */
[----:B------:R-:W-:Y:S02]  /*1740*/  IMAD.MOV.U32 R5, RZ, RZ, 0x10 ;  /* 0x00000010ff057424 */ /* 0x000fe400078e00ff */
[----:B-1----:R-:W-:Y:S01]  /*1750*/  IMAD R7, R97, 0x400, R2 ;  /* 0x0000040061077824 */ /* 0x002fe200078e0202 */
[----:B------:R-:W-:Y:S02]  /*1760*/  LOP3.LUT R3, R3, R4, RZ, 0x3c, !PT ;  /* 0x0000000403037212 */ /* 0x000fe400078e3cff */
[----:B------:R-:W-:Y:S01]  /*1770*/  SEL R5, R5, 0xfffffff0, !P1 ;  /* 0xfffffff005057807 */ /* 0x000fe20004800000 */
[----:B----4-:R-:W-:Y:S01]  /*1780*/  IMAD.WIDE R28, R229, 0x2, RZ ;  /* 0x00000002e51c7825 */ /* 0x010fe200078e02ff */
[----:B------:R-:W-:-:S03]  /*1790*/  LEA R4, R7, 0x100, 0x1 ;  /* 0x0000010007047811 */ /* 0x000fc600078e08ff */
[----:B------:R-:W-:Y:S01]  /*17a0*/  IMAD R214, R214, 0x200, R3 ;  /* 0x00000200d6d67824 */ /* 0x000fe200078e0203 */
[----:B------:R-:W-:Y:S01]  /*17b0*/  SEL R3, R16, 0xffffffe0, !P2 ;  /* 0xffffffe010037807 */ /* 0x000fe20005000000 */
[----:B------:R-:W-:Y:S01]  /*17c0*/  IMAD R6, R5, 0x2, R4 ;  /* 0x0000000205067824 */ /* 0x000fe200078e0204 */
[----:B------:R-:W-:Y:S01]  /*17d0*/  LOP3.LUT P2, RZ, R19, 0x4, RZ, 0xc0, !PT ;  /* 0x0000000413ff7812 */ /* 0x000fe2000784c0ff */
[----:B------:R-:W-:Y:S01]  /*17e0*/  IMAD.SHL.U32 R7, R7, 0x2, RZ ;  /* 0x0000000207077824 */ /* 0x000fe200078e00ff */
[----:B------:R-:W-:-:S04]  /*17f0*/  DEPBAR.LE SB0, 0x1 ;  /* 0x000080400000791a */ /* 0x000fc80000000000 */
[----:B------:R-:W-:Y:S01]  /*1800*/  BAR.SYNC.DEFER_BLOCKING 0x0 ;  /* 0x0000000000007b1d */ /* 0x000fe20000010000 */
[C---:B------:R-:W-:Y:S02]  /*1810*/  IMAD R4, R3.reuse, 0x2, R4 ;  /* 0x0000000203047824 */ /* 0x040fe400078e0204 */
[----:B------:R-:W-:Y:S02]  /*1820*/  IMAD R0, R3, 0x2, R6 ;  /* 0x0000000203007824 */ /* 0x000fe400078e0206 */
[----:B------:R-:W-:-:S05]  /*1830*/  IMAD.SHL.U32 R214, R214, 0x2, RZ ;  /* 0x00000002d6d67824 */ /* 0x000fca00078e00ff */
[C---:B------:R-:W-:Y:S01]  /*1840*/  IADD3 R213, R214.reuse, 0x8120, RZ ;  /* 0x00008120d6d57810 */ /* 0x040fe20007ffe0ff */
[----:B------:R-:W-:Y:S04]  /*1850*/  LDSM.16.M88.4 R124, [R7+0x100] ;  /* 0x00010000077c783b */ /* 0x000fe80000000200 */
[----:B------:R1:W-:Y:S04]  /*1860*/  LDSM.16.M88.4 R180, [R7+0x4100] ;  /* 0x0041000007b4783b */ /* 0x0003e80000000200 */
[----:B------:R-:W-:Y:S04]  /*1870*/  LDSM.16.M88.4 R144, [R6] ;  /* 0x000000000690783b */ /* 0x000fe80000000200 */
[----:B------:R-:W-:Y:S04]  /*1880*/  LDSM.16.M88.4 R184, [R6+0x4000] ;  /* 0x0040000006b8783b */ /* 0x000fe80000000200 */
[----:B------:R-:W-:Y:S04]  /*1890*/  LDSM.16.M88.4 R172, [R4] ;  /* 0x0000000004ac783b */ /* 0x000fe80000000200 */
[----:B------:R-:W-:Y:S04]  /*18a0*/  LDSM.16.M88.4 R188, [R4+0x4000] ;  /* 0x0040000004bc783b */ /* 0x000fe80000000200 */
[----:B------:R-:W-:Y:S01]  /*18b0*/  LDSM.16.M88.4 R176, [R0] ;  /* 0x0000000000b0783b */ /* 0x000fe20000000200 */
[----:B-1----:R-:W-:-:S03]  /*18c0*/  IADD3 R7, R214, 0x8100, RZ ;  /* 0x00008100d6077810 */ /* 0x002fc60007ffe0ff */
[----:B------:R1:W-:Y:S01]  /*18d0*/  LDSM.16.M88.4 R192, [R0+0x4000] ;  /* 0x0040000000c0783b */ /* 0x0003e20000000200 */
[----:B------:R-:W-:-:S03]  /*18e0*/  @P0 IADD3 R213, R7, -0x20, RZ ;  /* 0xffffffe007d50810 */ /* 0x000fc60007ffe0ff */
[----:B------:R-:W-:Y:S01]  /*18f0*/  BAR.SYNC.DEFER_BLOCKING 0x0 ;  /* 0x0000000000007b1d */ /* 0x000fe20000010000 */
[----:B------:R-:W-:Y:S01]  /*1900*/  IMAD R7, R13, c[0x0][0x208], RZ ;  /* 0x000082000d077a24 */ /* 0x000fe200078e02ff */
[C---:B------:R-:W-:Y:S02]  /*1910*/  IADD3 R207, R213.reuse, 0x800, RZ ;  /* 0x00000800d5cf7810 */ /* 0x040fe40007ffe0ff */
[C---:B------:R-:W-:Y:S02]  /*1920*/  IADD3 R206, R213.reuse, 0x1000, RZ ;  /* 0x00001000d5ce7810 */ /* 0x040fe40007ffe0ff */
[C---:B------:R-:W-:Y:S02]  /*1930*/  IADD3 R205, R213.reuse, 0x1800, RZ ;  /* 0x00001800d5cd7810 */ /* 0x040fe40007ffe0ff */
[C---:B------:R-:W-:Y:S02]  /*1940*/  IADD3 R204, R213.reuse, 0x2000, RZ ;  /* 0x00002000d5cc7810 */ /* 0x040fe40007ffe0ff */
[----:B------:R-:W-:-:S02]  /*1950*/  IADD3 R203, R213, 0x2800, RZ ;  /* 0x00002800d5cb7810 */ /* 0x000fc40007ffe0ff */
[C---:B------:R-:W-:Y:S02]  /*1960*/  IADD3 R201, R213.reuse, 0x3000, RZ ;  /* 0x00003000d5c97810 */ /* 0x040fe40007ffe0ff */
[C---:B------:R-:W-:Y:S02]  /*1970*/  IADD3 R200, R213.reuse, 0x3800, RZ ;  /* 0x00003800d5c87810 */ /* 0x040fe40007ffe0ff */
[C---:B------:R-:W-:Y:S01]  /*1980*/  IADD3 R199, R213.reuse, 0x4000, RZ ;  /* 0x00004000d5c77810 */ /* 0x040fe20007ffe0ff */
[----:B-1----:R-:W-:Y:S01]  /*1990*/  IMAD R0, R216, c[0x0][0x20c], R7 ;  /* 0x00008300d8007a24 */ /* 0x002fe200078e0207 */
[C---:B------:R-:W-:Y:S02]  /*19a0*/  IADD3 R198, R213.reuse, 0x4800, RZ ;  /* 0x00004800d5c67810 */ /* 0x040fe40007ffe0ff */
[----:B------:R-:W-:Y:S01]  /*19b0*/  IADD3 R197, R213, 0x5000, RZ ;  /* 0x00005000d5c57810 */ /* 0x000fe20007ffe0ff */
[----:B------:R-:W-:Y:S01]  /*19c0*/  IMAD.IADD R15, R15, 0x1, R0 ;  /* 0x000000010f0f7824 */ /* 0x000fe200078e0200 */
[----:B------:R-:W-:-:S04]  /*19d0*/  DEPBAR.LE SB0, 0x0 ;  /* 0x000080000000791a */ /* 0x000fc80000000000 */
[----:B------:R-:W-:Y:S01]  /*19e0*/  BAR.SYNC.DEFER_BLOCKING 0x0 ;  /* 0x0000000000007b1d */ /* 0x000fe20000010000 */
[----:B------:R-:W-:Y:S01]  /*19f0*/  IMAD.WIDE.U32 R6, R215, c[0x0][0x218], R14 ;  /* 0x00008600d7067a25 */ /* 0x000fe200078e000e */
[----:B------:R-:W-:-:S03]  /*1a00*/  IADD3 R196, R213, 0x5800, RZ ;  /* 0x00005800d5c47810 */ /* 0x000fc60007ffe0ff */
[----:B------:R-:W-:Y:S01]  /*1a10*/  IMAD R0, R12, c[0x0][0x218], RZ ;  /* 0x000086000c007a24 */ /* 0x000fe200078e02ff */
[----:B------:R-:W-:Y:S01]  /*1a20*/  IADD3 R25, P0, R6, UR38, RZ ;  /* 0x0000002606197c10 */ /* 0x000fe2000ff1e0ff */
[----:B--2---:R-:W1:Y:S04]  /*1a30*/  LDSM.16.M88.4 R8, [R214+0x8100] ;  /* 0x00810000d608783b */ /* 0x004e680000000200 */
[----:B---3--:R-:W-:Y:S04]  /*1a40*/  LDSM.16.M88.4 R20, [R213] ;  /* 0x00000000d514783b */ /* 0x008fe80000000200 */
[----:B------:R-:W2:Y:S04]  /*1a50*/  LDSM.16.M88.4 R68, [R214+0x8900] ;  /* 0x00890000d644783b */ /* 0x000ea80000000200 */
[----:B------:R-:W-:Y:S04]  /*1a60*/  LDSM.16.M88.4 R36, [R214+0xa900] ;  /* 0x00a90000d624783b */ /* 0x000fe80000000200 */
[----:B------:R-:W-:Y:S04]  /*1a70*/  LDSM.16.M88.4 R52, [R214+0x9900] ;  /* 0x00990000d634783b */ /* 0x000fe80000000200 */
[----:B------:R-:W-:Y:S04]  /*1a80*/  LDSM.16.M88.4 R60, [R214+0x9100] ;  /* 0x00910000d63c783b */ /* 0x000fe80000000200 */
[----:B------:R-:W-:Y:S04]  /*1a90*/  LDSM.16.M88.4 R44, [R214+0xa100] ;  /* 0x00a10000d62c783b */ /* 0x000fe80000000200 */
[----:B------:R-:W-:Y:S04]  /*1aa0*/  LDSM.16.M88.4 R80, [R213+0x800] ;  /* 0x00080000d550783b */ /* 0x000fe80000000200 */
[----:B------:R-:W-:Y:S04]  /*1ab0*/  LDSM.16.M88.4 R76, [R213+0x1000] ;  /* 0x00100000d54c783b */ /* 0x000fe80000000200 */
[----:B------:R-:W-:Y:S01]  /*1ac0*/  LDSM.16.M88.4 R32, [R213+0x1800] ;  /* 0x00180000d520783b */ /* 0x000fe20000000200 */
[C---:B-1----:R-:W-:Y:S07]  /*1ad0*/  HMMA.16816.F32 R12, R124.reuse, R8, RZ ;  /* 0x000000087c0c723c */ /* 0x042fee00000018ff */
[----:B------:R-:W-:Y:S01]  /*1ae0*/  IMAD R9, R215, c[0x0][0x21c], R0 ;  /* 0x00008700d7097a24 */ /* 0x000fe200078e0200 */
[----:B--2---:R-:W-:Y:S04]  /*1af0*/  HMMA.16816.F32 R72, R124, R68, RZ ;  /* 0x000000447c48723c */ /* 0x004fe800000018ff */
[----:B------:R-:W-:-:S02]  /*1b00*/  IADD3.X R6, R7, UR10, R9, P0, !PT ;  /* 0x0000000a07067c10 */ /* 0x000fc400087fe409 */
[C---:B------:R-:W-:Y:S02]  /*1b10*/  LEA R26, P0, R25.reuse, c[0x0][0x1f8], 0x1 ;  /* 0x00007e00191a7a11 */ /* 0x040fe400078008ff */
[----:B------:R-:W-:Y:S02]  /*1b20*/  HMMA.16816.F32 R8, R124, R10, RZ ;  /* 0x0000000a7c08723c */ /* 0x000fe400000018ff */
[----:B------:R-:W-:Y:S01]  /*1b30*/  LEA.HI.X R25, R25, c[0x0][0x1fc], R6, 0x1, P0 ;  /* 0x00007f0019197a11 */ /* 0x000fe200000f0c06 */
[----:B------:R-:W1:Y:S01]  /*1b40*/  SHFL.IDX PT, R27, R26, RZ, 0x181f ;  /* 0x00181fff1a1b7589 */ /* 0x000e6200000e0000 */
[----:B------:R-:W-:-:S03]  /*1b50*/  IMAD.WIDE R6, R230, 0x2, RZ ;  /* 0x00000002e6067825 */ /* 0x000fc600078e02ff */
[----:B------:R-:W2:Y:S01]  /*1b60*/  SHFL.IDX PT, R86, R26, 0x1, 0x181f ;  /* 0x00381f001a567f89 */ /* 0x000ea200000e0000 */
[----:B------:R-:W-:Y:S03]  /*1b70*/  HMMA.16816.F32 R12, R144, R20, R12 ;  /* 0x00000014900c723c */ /* 0x000fe6000000180c */
[----:B------:R-:W3:Y:S04]  /*1b80*/  SHFL.IDX PT, R18, R25, RZ, 0x181f ;  /* 0x00181fff19127589 */ /* 0x000ee800000e0000 */
[----:B------:R4:W4:Y:S01]  /*1b90*/  SHFL.IDX PT, R84, R26, 0x2, 0x181f ;  /* 0x00581f001a547f89 */ /* 0x00092200000e0000 */
[----:B------:R-:W-:Y:S03]  /*1ba0*/  HMMA.16816.F32 R68, R124, R70, RZ ;  /* 0x000000467c44723c */ /* 0x000fe600000018ff */
[----:B------:R-:W4:Y:S04]  /*1bb0*/  SHFL.IDX PT, R0, R25, 0x1, 0x181f ;  /* 0x00381f0019007f89 */ /* 0x000f2800000e0000 */
[----:B------:R-:W4:Y:S01]  /*1bc0*/  SHFL.IDX PT, R4, R25, 0x2, 0x181f ;  /* 0x00581f0019047f89 */ /* 0x000f2200000e0000 */
[----:B------:R-:W-:Y:S01]  /*1bd0*/  HMMA.16816.F32 R8, R144, R22, R8 ;  /* 0x000000169008723c */ /* 0x000fe20000001808 */
[----:B-1----:R-:W-:-:S02]  /*1be0*/  IADD3 R40, P1, R27, R6, RZ ;  /* 0x000000061b287210 */ /* 0x002fc40007f3e0ff */
[----:B--2---:R-:W-:-:S05]  /*1bf0*/  IADD3 R20, P6, R6, R86, RZ ;  /* 0x0000005606147210 */ /* 0x004fca0007fde0ff */
[----:B------:R-:W-:Y:S01]  /*1c00*/  HMMA.16816.F32 R56, R124, R52, RZ ;  /* 0x000000347c38723c */ /* 0x000fe200000018ff */
[----:B---3--:R-:W-:Y:S01]  /*1c10*/  IMAD.X R41, R18, 0x1, R7, P1 ;  /* 0x0000000112297824 */ /* 0x008fe200008e0607 */
[----:B----4-:R-:W-:Y:S02]  /*1c20*/  IADD3 R26, P0, R27, R28, RZ ;  /* 0x0000001c1b1a7210 */ /* 0x010fe40007f1e0ff */
[----:B------:R-:W-:-:S04]  /*1c30*/  IADD3 R6, P1, R6, R84, RZ ;  /* 0x0000005406067210 */ /* 0x000fc80007f3e0ff */
[C---:B------:R-:W-:Y:S01]  /*1c40*/  HMMA.16816.F32 R52, R124.reuse, R54, RZ ;  /* 0x000000367c34723c */ /* 0x040fe200000018ff */
[C---:B------:R-:W-:Y:S01]  /*1c50*/  IMAD.X R21, R7.reuse, 0x1, R0, P6 ;  /* 0x0000000107157824 */ /* 0x040fe200030e0600 */
[----:B------:R-:W-:Y:S01]  /*1c60*/  ISETP.GE.AND P6, PT, R230, c[0x0][0x1d4], PT ;  /* 0x00007500e6007a0c */ /* 0x000fe20003fc6270 */
[----:B------:R-:W-:Y:S01]  /*1c70*/  IMAD.X R27, R18, 0x1, R29, P0 ;  /* 0x00000001121b7824 */ /* 0x000fe200000e061d */
[C---:B------:R-:W-:Y:S01]  /*1c80*/  IADD3 R84, P0, R28.reuse, R84, RZ ;  /* 0x000000541c547210 */ /* 0x040fe20007f1e0ff */
[--C-:B------:R-:W-:Y:S01]  /*1c90*/  IMAD.X R7, R7, 0x1, R4.reuse, P1 ;  /* 0x0000000107077824 */ /* 0x100fe200008e0604 */
[----:B------:R-:W-:Y:S02]  /*1ca0*/  IADD3 R86, P1, R28, R86, RZ ;  /* 0x000000561c567210 */ /* 0x000fe40007f3e0ff */
[----:B------:R-:W-:Y:S01]  /*1cb0*/  HMMA.16816.F32 R64, R124, R60, RZ ;  /* 0x0000003c7c40723c */ /* 0x000fe200000018ff */
[C---:B------:R-:W-:Y:S01]  /*1cc0*/  IMAD.X R85, R29.reuse, 0x1, R4, P0 ;  /* 0x000000011d557824 */ /* 0x040fe200000e0604 */
[----:B------:R-:W-:Y:S01]  /*1cd0*/  ISETP.LT.OR P0, PT, R24, 0x1, P6 ;  /* 0x000000011800780c */ /* 0x000fe20003701670 */
[----:B------:R-:W-:Y:S01]  /*1ce0*/  IMAD.X R87, R29, 0x1, R0, P1 ;  /* 0x000000011d577824 */ /* 0x000fe200008e0600 */
[----:B------:R-:W-:Y:S01]  /*1cf0*/  ISETP.GE.AND P1, PT, R17, c[0x0][0x1d4], PT ;  /* 0x0000750011007a0c */ /* 0x000fe20003f26270 */
[----:B------:R-:W-:Y:S01]  /*1d00*/  LDSM.16.M88.4 R28, [R213+0x2000] ;  /* 0x00200000d51c783b */ /* 0x000fe20000000200 */
[----:B------:R-:W-:-:S02]  /*1d10*/  SEL R0, R16, 0xffffffe0, !P2 ;  /* 0xffffffe010007807 */ /* 0x000fc40005000000 */
[C---:B------:R-:W-:Y:S01]  /*1d20*/  HMMA.16816.F32 R48, R124.reuse, R44, RZ ;  /* 0x0000002c7c30723c */ /* 0x040fe200000018ff */
[----:B------:R-:W-:Y:S01]  /*1d30*/  ISETP.LT.OR P2, PT, R24, 0x1, P1 ;  /* 0x000000011800780c */ /* 0x000fe20000f41670 */
[----:B------:R-:W1:Y:S01]  /*1d40*/  LDSM.16.M88.4 R16, [R213+0x2800] ;  /* 0x00280000d510783b */ /* 0x000e620000000200 */
[C---:B------:R-:W-:Y:S02]  /*1d50*/  IMAD R211, R0.reuse, 0x2, R214 ;  /* 0x0000000200d37824 */ /* 0x040fe400078e02d6 */
[----:B------:R-:W-:Y:S02]  /*1d60*/  IMAD R202, R0, 0x2, R213 ;  /* 0x0000000200ca7824 */ /* 0x000fe400078e02d5 */
[----:B------:R-:W-:Y:S01]  /*1d70*/  @!PT LDS RZ, [RZ] ;  /* 0x00000000fffff984 */ /* 0x000fe20000000800 */
[----:B------:R-:W-:Y:S01]  /*1d80*/  @!PT LDS RZ, [RZ] ;  /* 0x00000000fffff984 */ /* 0x000fe20000000800 */
[----:B------:R-:W-:Y:S01]  /*1d90*/  @!PT LDS RZ, [RZ] ;  /* 0x00000000fffff984 */ /* 0x000fe20000000800 */
[----:B------:R2:W-:Y:S01]  /*1da0*/  LDGSTS.E.BYPASS.LTC128B.128 [R217+0x100], [R40.64], !P0 ;  /* 0x0010000028d97fae */ /* 0x0005e2000c101d6a */
[C---:B------:R-:W-:Y:S01]  /*1db0*/  ISETP.LT.OR P0, PT, R24.reuse, 0x21, P6 ;  /* 0x000000211800780c */ /* 0x040fe20003701670 */
[----:B------:R-:W-:Y:S01]  /*1dc0*/  HMMA.16816.F32 R60, R124, R62, RZ ;  /* 0x0000003e7c3c723c */ /* 0x000fe200000018ff */
[----:B------:R-:W-:-:S04]  /*1dd0*/  ISETP.LT.OR P6, PT, R24, 0x41, P6 ;  /* 0x000000411800780c */ /* 0x000fc800037c1670 */
[----:B------:R3:W-:Y:S01]  /*1de0*/  LDGSTS.E.BYPASS.LTC128B.128 [R217+0x3100], [R26.64], !P2 ;  /* 0x031000001ad97fae */ /* 0x0007e2000d101d6a */
[C---:B------:R-:W-:Y:S02]  /*1df0*/  ISETP.LT.OR P2, PT, R24.reuse, 0x21, P1 ;  /* 0x000000211800780c */ /* 0x040fe40000f41670 */
[----:B------:R-:W-:Y:S01]  /*1e00*/  ISETP.LT.OR P1, PT, R24, 0x41, P1 ;  /* 0x000000411800780c */ /* 0x000fe20000f21670 */
[----:B------:R-:W-:Y:S03]  /*1e10*/  HMMA.16816.F32 R44, R124, R46, RZ ;  /* 0x0000002e7c2c723c */ /* 0x000fe600000018ff */
[----:B------:R4:W-:Y:S01]  /*1e20*/  LDGSTS.E.BYPASS.LTC128B.128 [R217+0x1100], [R20.64], !P0 ;  /* 0x0110000014d97fae */ /* 0x0009e2000c101d6a */
[----:B------:R-:W-:-:S04]  /*1e30*/  PLOP3.LUT P0, PT, PT, PT, UP2, 0x80, 0x0 ;  /* 0x000000000000781c */ /* 0x000fc80003f0f028 */
[C---:B------:R-:W-:Y:S02]  /*1e40*/  HMMA.16816.F32 R72, R144.reuse, R80, R72 ;  /* 0x000000509048723c */ /* 0x040fe40000001848 */
[----:B------:R1:W-:Y:S04]  /*1e50*/  LDGSTS.E.BYPASS.LTC128B.128 [R217+0x4100], [R86.64], !P2 ;  /* 0x0410000056d97fae */ /* 0x0003e8000d101d6a */
[----:B------:R1:W-:Y:S02]  /*1e60*/  LDGSTS.E.BYPASS.LTC128B.128 [R217+0x2100], [R6.64], !P6 ;  /* 0x0210000006d97fae */ /* 0x0003e4000f101d6a */
[----:B------:R-:W-:Y:S02]  /*1e70*/  HMMA.16816.F32 R68, R144, R82, R68 ;  /* 0x000000529044723c */ /* 0x000fe40000001844 */
[----:B------:R1:W-:Y:S01]  /*1e80*/  LDGSTS.E.BYPASS.LTC128B.128 [R217+0x5100], [R84.64], !P1 ;  /* 0x0510000054d97fae */ /* 0x0003e2000c901d6a */
[----:B------:R-:W-:-:S03]  /*1e90*/  ISETP.GT.AND P1, PT, R218, 0x5f, PT ;  /* 0x0000005fda00780c */ /* 0x000fc60003f24270 */
[----:B------:R-:W-:Y:S02]  /*1ea0*/  LDSM.16.M88.4 R92, [R211+0x9900] ;  /* 0x00990000d35c783b */ /* 0x000fe40000000200 */
[C---:B--2---:R-:W-:Y:S02]  /*1eb0*/  HMMA.16816.F32 R40, R124.reuse, R36, RZ ;  /* 0x000000247c28723c */ /* 0x044fe400000018ff */
[----:B---3--:R-:W-:Y:S04]  /*1ec0*/  LDSM.16.M88.4 R24, [R211+0x8100] ;  /* 0x00810000d318783b */ /* 0x008fe80000000200 */
[----:B------:R-:W-:Y:S02]  /*1ed0*/  LDSM.16.M88.4 R88, [R211+0xa100] ;  /* 0x00a10000d358783b */ /* 0x000fe40000000200 */
[----:B------:R-:W-:Y:S02]  /*1ee0*/  HMMA.16816.F32 R36, R124, R38, RZ ;  /* 0x000000267c24723c */ /* 0x000fe400000018ff */
[----:B----4-:R-:W2:Y:S04]  /*1ef0*/  LDSM.16.M88.4 R20, [R211+0x8900] ;  /* 0x00890000d314783b */ /* 0x010ea80000000200 */
[----:B------:R-:W-:Y:S02]  /*1f00*/  LDSM.16.M88.4 R80, [R202] ;  /* 0x00000000ca50783b */ /* 0x000fe40000000200 */
[C---:B------:R-:W-:Y:S02]  /*1f10*/  HMMA.16816.F32 R56, R144.reuse, R32, R56 ;  /* 0x000000209038723c */ /* 0x040fe40000001838 */
[----:B------:R-:W0:Y:S04]  /*1f20*/  LDGDEPBAR ;  /* 0x00000000000079af */ /* 0x000e280000000000 */
[----:B-1----:R-:W-:Y:S02]  /*1f30*/  LDSM.16.M88.4 R84, [R211+0xa900] ;  /* 0x00a90000d354783b */ /* 0x002fe40000000200 */
[C---:B------:R-:W-:Y:S08]  /*1f40*/  HMMA.16816.F32 R40, R144.reuse, R16, R40 ;  /* 0x000000109028723c */ /* 0x040ff00000001828 */
[C---:B------:R-:W-:Y:S01]  /*1f50*/  HMMA.16816.F32 R36, R144.reuse, R18, R36 ;  /* 0x000000129024723c */ /* 0x040fe20000001824 */
[----:B------:R-:W1:Y:S07]  /*1f60*/  LDSM.16.M88.4 R16, [R211+0x9100] ;  /* 0x00910000d310783b */ /* 0x000e6e0000000200 */
[C---:B------:R-:W-:Y:S01]  /*1f70*/  HMMA.16816.F32 R52, R144.reuse, R34, R52 ;  /* 0x000000229034723c */ /* 0x040fe20000001834 */
[----:B------:R-:W-:Y:S07]  /*1f80*/  LDSM.16.M88.4 R32, [R202+0x1000] ;  /* 0x00100000ca20783b */ /* 0x000fee0000000200 */
[C---:B------:R-:W-:Y:S08]  /*1f90*/  HMMA.16816.F32 R64, R144.reuse, R76, R64 ;  /* 0x0000004c9040723c */ /* 0x040ff00000001840 */
[C---:B------:R-:W-:Y:S01]  /*1fa0*/  HMMA.16816.F32 R60, R144.reuse, R78, R60 ;  /* 0x0000004e903c723c */ /* 0x040fe2000000183c */
[----:B------:R-:W-:Y:S07]  /*1fb0*/  LDSM.16.M88.4 R76, [R202+0x800] ;  /* 0x00080000ca4c783b */ /* 0x000fee0000000200 */
[C---:B------:R-:W-:Y:S08]  /*1fc0*/  HMMA.16816.F32 R48, R144.reuse, R28, R48 ;  /* 0x0000001c9030723c */ /* 0x040ff00000001830 */
[----:B------:R-:W-:Y:S01]  /*1fd0*/  HMMA.16816.F32 R44, R144, R30, R44 ;  /* 0x0000001e902c723c */ /* 0x000fe2000000182c */
[----:B------:R-:W3:Y:S07]  /*1fe0*/  LDSM.16.M88.4 R28, [R202+0x1800] ;  /* 0x00180000ca1c783b */ /* 0x000eee0000000200 */
        /* <DEDUP_REMOVED lines=21> */
[C---:B---3--:R-:W-:Y:S08]  /*2140*/  HMMA.16816.F32 R56, R176.reuse, R28, R56 ;  /* 0x0000001cb038723c */ /* 0x048ff00000001838 */
[C---:B------:R-:W-:Y:S01]  /*2150*/  HMMA.16816.F32 R52, R176.reuse, R30, R52 ;  /* 0x0000001eb034723c */ /* 0x040fe20000001834 */
[----:B------:R-:W-:Y:S07]  /*2160*/  LDSM.16.M88.4 R28, [R213+0x3800] ;  /* 0x00380000d51c783b */ /* 0x000fee0000000200 */
[C---:B------:R-:W-:Y:S08]  /*2170*/  HMMA.16816.F32 R72, R176.reuse, R76, R72 ;  /* 0x0000004cb048723c */ /* 0x040ff00000001848 */
[C---:B------:R-:W-:Y:S01]  /*2180*/  HMMA.16816.F32 R68, R176.reuse, R78, R68 ;  /* 0x0000004eb044723c */ /* 0x040fe20000001844 */
[----:B------:R-:W3:Y:S07]  /*2190*/  LDSM.16.M88.4 R76, [R214+0xd900] ;  /* 0x00d90000d64c783b */ /* 0x000eee0000000200 */
[C---:B--2---:R-:W-:Y:S08]  /*21a0*/  HMMA.16816.F32 R40, R176.reuse, R20, R40 ;  /* 0x00000014b028723c */ /* 0x044ff00000001828 */
[C---:B------:R-:W-:Y:S01]  /*21b0*/  HMMA.16816.F32 R36, R176.reuse, R22, R36 ;  /* 0x00000016b024723c */ /* 0x040fe20000001824 */
[----:B------:R-:W2:Y:S07]  /*21c0*/  LDSM.16.M88.4 R20, [R213+0x4800] ;  /* 0x00480000d514783b */ /* 0x000eae0000000200 */
[C---:B------:R-:W-:Y:S08]  /*21d0*/  HMMA.16816.F32 R64, R176.reuse, R32, R64 ;  /* 0x00000020b040723c */ /* 0x040ff00000001840 */
[C---:B------:R-:W-:Y:S01]  /*21e0*/  HMMA.16816.F32 R60, R176.reuse, R34, R60 ;  /* 0x00000022b03c723c */ /* 0x040fe2000000183c */
[----:B------:R-:W2:Y:S07]  /*21f0*/  LDSM.16.M88.4 R32, [R213+0x3000] ;  /* 0x00300000d520783b */ /* 0x000eae0000000200 */
[C---:B----4-:R-:W-:Y:S08]  /*2200*/  HMMA.16816.F32 R48, R176.reuse, R24, R48 ;  /* 0x00000018b030723c */ /* 0x050ff00000001830 */
[----:B------:R-:W-:Y:S01]  /*2210*/  HMMA.16816.F32 R44, R176, R26, R44 ;  /* 0x0000001ab02c723c */ /* 0x000fe2000000182c */
[----:B------:R-:W4:Y:S07]  /*2220*/  LDSM.16.M88.4 R24, [R213+0x4000] ;  /* 0x00400000d518783b */ /* 0x000f2e0000000200 */
[C---:B-1----:R-:W-:Y:S08]  /*2230*/  HMMA.16816.F32 R12, R180.reuse, R16, R12 ;  /* 0x00000010b40c723c */ /* 0x042ff0000000180c */
[C---:B------:R-:W-:Y:S01]  /*2240*/  HMMA.16816.F32 R8, R180.reuse, R18, R8 ;  /* 0x00000012b408723c */ /* 0x040fe20000001808 */
[----:B------:R-:W1:Y:S07]  /*2250*/  LDSM.16.M88.4 R16, [R213+0x5000] ;  /* 0x00500000d510783b */ /* 0x000e6e0000000200 */
[C---:B------:R-:W-:Y:S08]  /*2260*/  HMMA.16816.F32 R56, R180.reuse, R84, R56 ;  /* 0x00000054b438723c */ /* 0x040ff00000001838 */
[C---:B------:R-:W-:Y:S01]  /*2270*/  HMMA.16816.F32 R52, R180.reuse, R86, R52 ;  /* 0x00000056b434723c */ /* 0x040fe20000001834 */
[----:B------:R-:W1:Y:S07]  /*2280*/  LDSM.16.M88.4 R84, [R213+0x5800] ;  /* 0x00580000d554783b */ /* 0x000e6e0000000200 */
[C---:B------:R-:W-:Y:S08]  /*2290*/  HMMA.16816.F32 R72, R180.reuse, R92, R72 ;  /* 0x0000005cb448723c */ /* 0x040ff00000001848 */
[C---:B------:R-:W-:Y:S08]  /*22a0*/  HMMA.16816.F32 R68, R180.reuse, R94, R68 ;  /* 0x0000005eb444723c */ /* 0x040ff00000001844 */
[C---:B------:R-:W-:Y:S08]  /*22b0*/  HMMA.16816.F32 R64, R180.reuse, R88, R64 ;  /* 0x00000058b440723c */ /* 0x040ff00000001840 */
[C---:B------:R-:W-:Y:S01]  /*22c0*/  HMMA.16816.F32 R60, R180.reuse, R90, R60 ;  /* 0x0000005ab43c723c */ /* 0x040fe2000000183c */
[----:B------:R-:W-:Y:S07]  /*22d0*/  LDSM.16.M88.4 R88, [R202+0x3000] ;  /* 0x00300000ca58783b */ /* 0x000fee0000000200 */
[C---:B------:R-:W-:Y:S08]  /*22e0*/  HMMA.16816.F32 R48, R180.reuse, R80, R48 ;  /* 0x00000050b430723c */ /* 0x040ff00000001830 */
[C---:B------:R-:W-:Y:S08]  /*22f0*/  HMMA.16816.F32 R44, R180.reuse, R82, R44 ;  /* 0x00000052b42c723c */ /* 0x040ff0000000182c */
[C---:B---3--:R-:W-:Y:S01]  /*2300*/  HMMA.16816.F32 R80, R180.reuse, R76, R40 ;  /* 0x0000004cb450723c */ /* 0x048fe20000001828 */
[----:B------:R-:W3:Y:S07]  /*2310*/  LDSM.16.M88.4 R40, [R211+0xb100] ;  /* 0x00b10000d328783b */ /* 0x000eee0000000200 */
[----:B------:R-:W-:Y:S01]  /*2320*/  HMMA.16816.F32 R76, R180, R78, R36 ;  /* 0x0000004eb44c723c */ /* 0x000fe20000001824 */
[----:B------:R-:W1:Y:S07]  /*2330*/  LDSM.16.M88.4 R36, [R211+0xb900] ;  /* 0x00b90000d324783b */ /* 0x000e6e0000000200 */
[C---:B--2---:R-:W-:Y:S08]  /*2340*/  HMMA.16816.F32 R56, R184.reuse, R20, R56 ;  /* 0x00000014b838723c */ /* 0x044ff00000001838 */
[C---:B------:R-:W-:Y:S01]  /*2350*/  HMMA.16816.F32 R52, R184.reuse, R22, R52 ;  /* 0x00000016b834723c */ /* 0x040fe20000001834 */
[----:B------:R-:W2:Y:S07]  /*2360*/  LDSM.16.M88.4 R20, [R211+0xc900] ;  /* 0x00c90000d314783b */ /* 0x000eae0000000200 */
[C---:B------:R-:W-:Y:S08]  /*2370*/  HMMA.16816.F32 R12, R184.reuse, R32, R12 ;  /* 0x00000020b80c723c */ /* 0x040ff0000000180c */
[C---:B------:R-:W-:Y:S01]  /*2380*/  HMMA.16816.F32 R8, R184.reuse, R34, R8 ;  /* 0x00000022b808723c */ /* 0x040fe20000001808 */
[----:B------:R-:W-:Y:S07]  /*2390*/  LDSM.16.M88.4 R32, [R202+0x4800] ;  /* 0x00480000ca20783b */ /* 0x000fee0000000200 */
[C---:B------:R-:W-:Y:S08]  /*23a0*/  HMMA.16816.F32 R72, R184.reuse, R28, R72 ;  /* 0x0000001cb848723c */ /* 0x040ff00000001848 */
[C---:B------:R-:W-:Y:S01]  /*23b0*/  HMMA.16816.F32 R68, R184.reuse, R30, R68 ;  /* 0x0000001eb844723c */ /* 0x040fe20000001844 */
[----:B------:R-:W-:Y:S07]  /*23c0*/  LDSM.16.M88.4 R28, [R211+0xd900] ;  /* 0x00d90000d31c783b */ /* 0x000fee0000000200 */
[C---:B----4-:R-:W-:Y:S08]  /*23d0*/  HMMA.16816.F32 R64, R184.reuse, R24, R64 ;  /* 0x00000018b840723c */ /* 0x050ff00000001840 */
[C---:B------:R-:W-:Y:S01]  /*23e0*/  HMMA.16816.F32 R60, R184.reuse, R26, R60 ;  /* 0x0000001ab83c723c */ /* 0x040fe2000000183c */
[----:B------:R-:W4:Y:S07]  /*23f0*/  LDSM.16.M88.4 R24, [R211+0xc100] ;  /* 0x00c10000d318783b */ /* 0x000f2e0000000200 */
[C---:B-1----:R-:W-:Y:S08]  /*2400*/  HMMA.16816.F32 R48, R184.reuse, R16, R48 ;  /* 0x00000010b830723c */ /* 0x042ff00000001830 */
[C---:B------:R-:W-:Y:S01]  /*2410*/  HMMA.16816.F32 R44, R184.reuse, R18, R44 ;  /* 0x00000012b82c723c */ /* 0x040fe2000000182c */
[----:B------:R-:W1:Y:S07]  /*2420*/  LDSM.16.M88.4 R16, [R211+0xd100] ;  /* 0x00d10000d310783b */ /* 0x000e6e0000000200 */
[C---:B------:R-:W-:Y:S08]  /*2430*/  HMMA.16816.F32 R80, R184.reuse, R84, R80 ;  /* 0x00000054b850723c */ /* 0x040ff00000001850 */
[----:B------:R-:W-:Y:S01]  /*2440*/  HMMA.16816.F32 R76, R184, R86, R76 ;  /* 0x00000056b84c723c */ /* 0x000fe2000000184c */
[----:B------:R-:W1:Y:S07]  /*2450*/  LDSM.16.M88.4 R84, [R202+0x3800] ;  /* 0x00380000ca54783b */ /* 0x000e6e0000000200 */
[C---:B---3--:R-:W-:Y:S08]  /*2460*/  HMMA.16816.F32 R12, R188.reuse, R40, R12 ;  /* 0x00000028bc0c723c */ /* 0x048ff0000000180c */
[C---:B------:R-:W-:Y:S01]  /*2470*/  HMMA.16816.F32 R8, R188.reuse, R42, R8 ;  /* 0x0000002abc08723c */ /* 0x040fe20000001808 */
[----:B------:R-:W3:Y:S07]  /*2480*/  LDSM.16.M88.4 R40, [R202+0x4000] ;  /* 0x00400000ca28783b */ /* 0x000eee0000000200 */
[C---:B------:R-:W-:Y:S08]  /*2490*/  HMMA.16816.F32 R72, R188.reuse, R36, R72 ;  /* 0x00000024bc48723c */ /* 0x040ff00000001848 */
[C---:B------:R-:W-:Y:S01]  /*24a0*/  HMMA.16816.F32 R68, R188.reuse, R38, R68 ;  /* 0x00000026bc44723c */ /* 0x040fe20000001844 */
[----:B------:R-:W3:Y:S07]  /*24b0*/  LDSM.16.M88.4 R36, [R202+0x5000] ;  /* 0x00500000ca24783b */ /* 0x000eee0000000200 */
[C---:B--2---:R-:W-:Y:S08]  /*24c0*/  HMMA.16816.F32 R56, R188.reuse, R20, R56 ;  /* 0x00000014bc38723c */ /* 0x044ff00000001838 */
[----:B------:R-:W-:Y:S01]  /*24d0*/  HMMA.16816.F32 R52, R188, R22, R52 ;  /* 0x00000016bc34723c */ /* 0x000fe20000001834 */
[----:B------:R-:W2:Y:S01]  /*24e0*/  LDSM.16.M88.4 R20, [R202+0x5800] ;  /* 0x00580000ca14783b */ /* 0x000ea20000000200 */
[----:B------:R-:W-:-:S06]  /*24f0*/  DEPBAR.LE SB0, 0x0 ;  /* 0x000080000000791a */ /* 0x000fcc0000000000 */
[C---:B----4-:R-:W-:Y:S08]  /*2500*/  HMMA.16816.F32 R64, R188.reuse, R24, R64 ;  /* 0x00000018bc40723c */ /* 0x050ff00000001840 */
[C---:B------:R-:W-:Y:S08]  /*2510*/  HMMA.16816.F32 R60, R188.reuse, R26, R60 ;  /* 0x0000001abc3c723c */ /* 0x040ff0000000183c */
[C---:B-1----:R-:W-:Y:S08]  /*2520*/  HMMA.16816.F32 R48, R188.reuse, R16, R48 ;  /* 0x00000010bc30723c */ /* 0x042ff00000001830 */
[C---:B------:R-:W-:Y:S08]  /*2530*/  HMMA.16816.F32 R44, R188.reuse, R18, R44 ;  /* 0x00000012bc2c723c */ /* 0x040ff0000000182c */
[C---:B------:R-:W-:Y:S08]  /*2540*/  HMMA.16816.F32 R80, R188.reuse, R28, R80 ;  /* 0x0000001cbc50723c */ /* 0x040ff00000001850 */
[----:B------:R-:W-:Y:S08]  /*2550*/  HMMA.16816.F32 R76, R188, R30, R76 ;  /* 0x0000001ebc4c723c */ /* 0x000ff0000000184c */
[C---:B------:R-:W-:Y:S07]  /*2560*/  HMMA.16816.F32 R16, R192.reuse, R88, R12 ;  /* 0x00000058c010723c */ /* 0x040fee000000180c */
[----:B------:R-:W-:Y:S01]  /*2570*/  SHF.R.S32.HI R13, RZ, 0x1f, R230 ;  /* 0x0000001fff0d7819 */ /* 0x000fe200000114e6 */
[C---:B------:R-:W-:Y:S08]  /*2580*/  HMMA.16816.F32 R8, R192.reuse, R90, R8 ;  /* 0x0000005ac008723c */ /* 0x040ff00000001808 */
        /* <DEDUP_REMOVED lines=8> */
[C---:B--2---:R-:W-:Y:S08]  /*2610*/  HMMA.16816.F32 R80, R192.reuse, R20, R80 ;  /* 0x00000014c050723c */ /* 0x044ff00000001850 */
[----:B------:R-:W-:Y:S01]  /*2620*/  HMMA.16816.F32 R76, R192, R22, R76 ;  /* 0x00000016c04c723c */ /* 0x000fe2000000184c */
[----:B------:R-:W-:Y:S06]  /*2630*/  BAR.SYNC.DEFER_BLOCKING 0x0 ;  /* 0x0000000000007b1d */ /* 0x000fec0000010000 */
[----:B------:R-:W-:Y:S05]  /*2640*/  @!P0 BRA `(.L_x_166) ;  /* 0x000003d000008947 */ /* 0x000fea0003800000 */
[----:B------:R-:W-:Y:S01]  /*2650*/  IADD3 R216, R218, UR13, R219 ;  /* 0x0000000ddad87c10 */ /* 0x000fe2000fffe0db */
[----:B------:R-:W-:-:S03]  /*2660*/  IMAD.MOV.U32 R215, RZ, RZ, RZ ;  /* 0x000000ffffd77224 */ /* 0x000fc600078e00ff */
        /* <DEDUP_REMOVED lines=8> */
[----:B------:R-:W2:Y:S01]  /*26f0*/  @!P1 LDG.E R215, [R6.64] ;  /* 0x0000002a06d79981 */ /* 0x000ea2000c1e1900 */
[----:B------:R-:W-:Y:S01]  /*2700*/  IMAD.MOV R15, RZ, RZ, -R0 ;  /* 0x000000ffff0f7224 */ /* 0x000fe200078e0a00 */
[----:B------:R-:W-:Y:S01]  /*2710*/  IADD3 R24, -R231, 0x10, RZ ;  /* 0x00000010e7187810 */ /* 0x000fe20007ffe1ff */
[----:B------:R-:W-:Y:S02]  /*2720*/  IMAD.SHL.U32 R4, R230, 0x2, RZ ;  /* 0x00000002e6047824 */ /* 0x000fe400078e00ff */
[----:B------:R-:W-:Y:S01]  /*2730*/  IMAD R216, R15, c[0x0][0x2b8], R216 ;  /* 0x0000ae000fd87a24 */ /* 0x000fe200078e02d8 */
[----:B------:R-:W-:-:S03]  /*2740*/  LOP3.LUT R24, R24, 0xf, RZ, 0xc0, !PT ;  /* 0x0000000f18187812 */ /* 0x000fc600078ec0ff */
[----:B------:R-:W-:Y:S01]  /*2750*/  IMAD.WIDE.U32 R14, R216, c[0x0][0x1e0], RZ ;  /* 0x00007800d80e7a25 */ /* 0x000fe200078e00ff */
[----:B------:R-:W-:-:S05]  /*2760*/  SHF.R.S32.HI R21, RZ, 0x1f, R216 ;  /* 0x0000001fff157819 */ /* 0x000fca00000114d8 */
[----:B------:R-:W-:-:S04]  /*2770*/  IMAD R21, R21, c[0x0][0x1e0], RZ ;  /* 0x0000780015157a24 */ /* 0x000fc800078e02ff */
[----:B------:R-:W-:-:S04]  /*2780*/  IMAD R21, R216, c[0x0][0x1e4], R21 ;  /* 0x00007900d8157a24 */ /* 0x000fc800078e0215 */
[----:B------:R-:W-:Y:S01]  /*2790*/  IMAD.IADD R15, R15, 0x1, R21 ;  /* 0x000000010f0f7824 */ /* 0x000fe200078e0215 */
[----:B--2---:R-:W-:-:S03]  /*27a0*/  SHF.R.S32.HI R0, RZ, 0x1f, R215 ;  /* 0x0000001fff007819 */ /* 0x004fc600000114d7 */
[----:B------:R-:W-:Y:S01]  /*27b0*/  IMAD.WIDE.U32 R6, R215, c[0x0][0x1f0], R14 ;  /* 0x00007c00d7067a25 */ /* 0x000fe200078e000e */
[----:B------:R-:W-:-:S03]  /*27c0*/  SEL R14, RZ, 0x10, P5 ;  /* 0x00000010ff0e7807 */ /* 0x000fc60002800000 */
[----:B------:R-:W-:Y:S01]  /*27d0*/  IMAD R0, R0, c[0x0][0x1f0], RZ ;  /* 0x00007c0000007a24 */ /* 0x000fe200078e02ff */
[----:B------:R-:W-:Y:S02]  /*27e0*/  IADD3 R22, P0, R6, UR40, RZ ;  /* 0x0000002806167c10 */ /* 0x000fe4000ff1e0ff */
[----:B------:R-:W-:Y:S01]  /*27f0*/  IADD3 R26, -R14, 0x10, RZ ;  /* 0x000000100e1a7810 */ /* 0x000fe20007ffe1ff */
[----:B------:R-:W-:-:S03]  /*2800*/  IMAD R0, R215, c[0x0][0x1f4], R0 ;  /* 0x00007d00d7007a24 */ /* 0x000fc600078e0200 */
[----:B------:R-:W-:Y:S02]  /*2810*/  LOP3.LUT R26, R26, 0xf, RZ, 0xc0, !PT ;  /* 0x0000000f1a1a7812 */ /* 0x000fe400078ec0ff */
[----:B------:R-:W-:Y:S02]  /*2820*/  IADD3.X R7, R7, UR9, R0, P0, !PT ;  /* 0x0000000907077c10 */ /* 0x000fe400087fe400 */
[----:B------:R-:W-:Y:S02]  /*2830*/  LEA R6, P0, R22, c[0x0][0x1c8], 0x1 ;  /* 0x0000720016067a11 */ /* 0x000fe400078008ff */
[----:B------:R-:W-:Y:S02]  /*2840*/  SHF.L.U64.HI R0, R230, 0x1, R13 ;  /* 0x00000001e6007819 */ /* 0x000fe4000001020d */
[----:B------:R-:W-:Y:S01]  /*2850*/  LEA.HI.X R22, R22, c[0x0][0x1cc], R7, 0x1, P0 ;  /* 0x0000730016167a11 */ /* 0x000fe200000f0c07 */
[----:B------:R-:W1:Y:S01]  /*2860*/  SHFL.IDX PT, R25, R6, 0x2, 0x181f ;  /* 0x00581f0006197f89 */ /* 0x000e6200000e0000 */
[----:B------:R-:W-:-:S03]  /*2870*/  IMAD.SHL.U32 R7, R229, 0x2, RZ ;  /* 0x00000002e5077824 */ /* 0x000fc600078e00ff */
[----:B------:R-:W2:Y:S04]  /*2880*/  SHFL.IDX PT, R15, R22, 0x2, 0x181f ;  /* 0x00581f00160f7f89 */ /* 0x000ea800000e0000 */
[----:B------:R-:W3:Y:S04]  /*2890*/  SHFL.IDX PT, R20, R6, RZ, 0x181f ;  /* 0x00181fff06147589 */ /* 0x000ee800000e0000 */
[----:B------:R4:W-:Y:S04]  /*28a0*/  SHFL.IDX PT, R12, R6, 0x1, 0x181f ;  /* 0x00381f00060c7f89 */ /* 0x0009e800000e0000 */
[----:B------:R-:W5:Y:S04]  /*28b0*/  SHFL.IDX PT, R23, R22, RZ, 0x181f ;  /* 0x00181fff16177589 */ /* 0x000f6800000e0000 */
[----:B------:R5:W5:Y:S01]  /*28c0*/  SHFL.IDX PT, R21, R22, 0x1, 0x181f ;  /* 0x00381f0016157f89 */ /* 0x000b6200000e0000 */
[----:B-1----:R-:W-:-:S04]  /*28d0*/  IADD3 R26, P2, P0, R26, R25, R4 ;  /* 0x000000191a1a7210 */ /* 0x002fc8000785e004 */
[----:B--2---:R-:W-:Y:S02]  /*28e0*/  IADD3.X R27, RZ, R15, R0, P2, P0 ;  /* 0x0000000fff1b7210 */ /* 0x004fe400017e0400 */
[----:B------:R-:W-:Y:S02]  /*28f0*/  IADD3 R24, P2, P0, R24, R25, R7 ;  /* 0x0000001918187210 */ /* 0x000fe4000785e007 */
[----:B---3--:R-:W-:Y:S02]  /*2900*/  IADD3 R28, P6, R20, R4, RZ ;  /* 0x00000004141c7210 */ /* 0x008fe40007fde0ff */
[----:B----4-:R-:W-:-:S04]  /*2910*/  SHF.L.U64.HI R6, R229, 0x1, R232 ;  /* 0x00000001e5067819 */ /* 0x010fc800000102e8 */
[----:B------:R-:W-:Y:S01]  /*2920*/  IADD3.X R25, RZ, R15, R6, P2, P0 ;  /* 0x0000000fff197210 */ /* 0x000fe200017e0406 */
[--C-:B-----5:R-:W-:Y:S01]  /*2930*/  IMAD.X R29, R23, 0x1, R0.reuse, P6 ;  /* 0x00000001171d7824 */ /* 0x120fe200030e0600 */
[----:B------:R-:W-:Y:S02]  /*2940*/  IADD3 R30, P0, R12, R4, RZ ;  /* 0x000000040c1e7210 */ /* 0x000fe40007f1e0ff */
[-C--:B------:R-:W-:Y:S02]  /*2950*/  IADD3 R22, P2, R20, R7.reuse, RZ ;  /* 0x0000000714167210 */ /* 0x080fe40007f5e0ff */
[----:B------:R-:W-:Y:S01]  /*2960*/  IADD3 R20, P6, R12, R7, RZ ;  /* 0x000000070c147210 */ /* 0x000fe20007fde0ff */
[----:B------:R-:W-:Y:S01]  /*2970*/  IMAD.X R31, R21, 0x1, R0, P0 ;  /* 0x00000001151f7824 */ /* 0x000fe200000e0600 */
[----:B------:R-:W-:Y:S01]  /*2980*/  ISETP.NE.U32.AND P0, PT, R231, RZ, PT ;  /* 0x000000ffe700720c */ /* 0x000fe20003f05070 */
[--C-:B------:R-:W-:Y:S01]  /*2990*/  IMAD.X R23, R23, 0x1, R6.reuse, P2 ;  /* 0x0000000117177824 */ /* 0x100fe200010e0606 */
[----:B------:R-:W-:Y:S01]  /*29a0*/  ISETP.NE.U32.AND P2, PT, R14, RZ, PT ;  /* 0x000000ff0e00720c */ /* 0x000fe20003f45070 */
[----:B------:R-:W-:Y:S01]  /*29b0*/  IMAD.X R21, R21, 0x1, R6, P6 ;  /* 0x0000000115157824 */ /* 0x000fe200030e0606 */
[----:B------:R1:W-:Y:S04]  /*29c0*/  LDGSTS.E.BYPASS.LTC128B.128 [R217+0x8100], [R28.64], !P5 ;  /* 0x081000001cd97fae */ /* 0x0003e8000e901d6a */
[----:B------:R1:W-:Y:S04]  /*29d0*/  LDGSTS.E.BYPASS.LTC128B.128 [R217+0xb100], [R22.64], !P4 ;  /* 0x0b10000016d97fae */ /* 0x0003e8000e101d6a */
[----:B------:R1:W-:Y:S04]  /*29e0*/  LDGSTS.E.BYPASS.LTC128B.128 [R217+0x9100], [R30.64], !P5 ;  /* 0x091000001ed97fae */ /* 0x0003e8000e901d6a */
[----:B------:R1:W-:Y:S04]  /*29f0*/  LDGSTS.E.BYPASS.LTC128B.128 [R217+0xc100], [R20.64], !P4 ;  /* 0x0c10000014d97fae */ /* 0x0003e8000e101d6a */
[----:B------:R1:W-:Y:S04]  /*2a00*/  LDGSTS.E.BYPASS.LTC128B.128.ZFILL [R217+0xa100], [R26.64], P2 ;  /* 0x0a1000001ad97fae */ /* 0x0003e80009141d6a */
[----:B------:R1:W-:Y:S02]  /*2a10*/  LDGSTS.E.BYPASS.LTC128B.128.ZFILL [R217+0xd100], [R24.64], P0 ;  /* 0x0d10000018d97fae */ /* 0x0003e40008141d6a */
.L_x_166:
[----:B------:R-:W-:Y:S01]  /*2a20*/  LOP3.LUT R7, R98, 0xffffffe0, RZ, 0xc0, !PT ;  /* 0xffffffe062077812 */ /* 0x000fe200078ec0ff */
[----:B------:R-:W-:Y:S01]  /*2a30*/  ULDC UR13, c[0x0][0x324] ;  /* 0x0000c900000d7ab9 */ /* 0x000fe20000000800 */
[----:B------:R-:W-:Y:S01]  /*2a40*/  LEA.HI R15, R99, R96, RZ, 0x2 ;  /* 0x00000060630f7211 */ /* 0x000fe200078f10ff */
[----:B------:R-:W-:Y:S01]  /*2a50*/  ULDC UR16, c[0x0][0x1d0] ;  /* 0x0000740000107ab9 */ /* 0x000fe20000000800 */
[----:B------:R-:W-:Y:S01]  /*2a60*/  SHF.R.S32.HI R12, RZ, 0x1f, R97 ;  /* 0x0000001fff0c7819 */ /* 0x000fe20000011461 */
[----:B------:R-:W-:Y:S01]  /*2a70*/  IMAD.IADD R0, R96, 0x1, -R7 ;  /* 0x0000000160007824 */ /* 0x000fe200078e0a07 */
[----:B------:R-:W-:Y:S01]  /*2a80*/  LOP3.LUT R15, R15, 0xfffffffc, RZ, 0xc0, !PT ;  /* 0xfffffffc0f0f7812 */ /* 0x000fe200078ec0ff */
[----:B------:R-:W-:Y:S01]  /*2a90*/  ULOP3.LUT UR13, URZ, UR13, URZ, 0x33, !UPT ;  /* 0x0000000d3f0d7292 */ /* 0x000fe2000f8e333f */
[----:B------:R-:W-:Y:S01]  /*2aa0*/  LEA.HI R12, R12, R97, RZ, 0x3 ;  /* 0x000000610c0c7211 */ /* 0x000fe200078f18ff */
[----:B------:R-:W-:Y:S01]  /*2ab0*/  UIMAD UR16, UR8, UR16, UR4 ;  /* 0x00000010081072a4 */ /* 0x000fe2000f8e0204 */
[----:B------:R-:W-:Y:S01]  /*2ac0*/  SHF.R.S32.HI R7, RZ, 0x1f, R0 ;  /* 0x0000001fff077819 */ /* 0x000fe20000011400 */
[----:B------:R-:W-:Y:S01]  /*2ad0*/  IMAD.IADD R96, R96, 0x1, -R15 ;  /* 0x0000000160607824 */ /* 0x000fe200078e0a0f */
[----:B------:R-:W-:Y:S01]  /*2ae0*/  LOP3.LUT R12, R12, 0xffffff8, RZ, 0xc0, !PT ;  /* 0x0ffffff80c0c7812 */ /* 0x000fe200078ec0ff */
[----:B------:R-:W0:Y:S01]  /*2af0*/  LDGDEPBAR ;  /* 0x00000000000079af */ /* 0x000e220000000000 */
[----:B------:R-:W-:-:S02]  /*2b00*/  LEA.HI R4, R7, R0, RZ, 0x2 ;  /* 0x0000000007047211 */ /* 0x000fc400078f10ff */
[----:B------:R-:W-:Y:S01]  /*2b10*/  LEA.HI R6, R96, R96, RZ, 0x1 ;  /* 0x0000006060067211 */ /* 0x000fe200078f08ff */
[----:B------:R-:W-:Y:S01]  /*2b20*/  IMAD.IADD R12, R97, 0x1, -R12 ;  /* 0x00000001610c7824 */ /* 0x000fe200078e0a0c */
[----:B------:R-:W-:Y:S02]  /*2b30*/  PLOP3.LUT P2, PT, PT, PT, UP1, 0x80, 0x0 ;  /* 0x000000000000781c */ /* 0x000fe40003f4f018 */
[----:B------:R-:W-:Y:S02]  /*2b40*/  LEA.HI.SX32 R7, R4, UR15, 0x1e ;  /* 0x0000000f04077c11 */ /* 0x000fe4000f8ff2ff */
[----:B------:R-:W-:Y:S02]  /*2b50*/  LOP3.LUT R15, R6, 0x1ffffffe, RZ, 0xc0, !PT ;  /* 0x1ffffffe060f7812 */ /* 0x000fe400078ec0ff */
[----:B------:R-:W-:Y:S01]  /*2b60*/  PLOP3.LUT P0, PT, PT, PT, UP1, 0x80, 0x0 ;  /* 0x000000000000781c */ /* 0x000fe20003f0f018 */
[----:B------:R-:W-:Y:S01]  /*2b70*/  IMAD R7, R12, 0x10, R7 ;  /* 0x000000100c077824 */ /* 0x000fe200078e0207 */
[----:B------:R-:W-:Y:S01]  /*2b80*/  LOP3.LUT R221, R4, 0x7ffffffc, RZ, 0xc0, !PT ;  /* 0x7ffffffc04dd7812 */ /* 0x000fe200078ec0ff */
[----:B------:R-:W-:-:S04]  /*2b90*/  IMAD.IADD R220, R96, 0x1, -R15 ;  /* 0x0000000160dc7824 */ /* 0x000fc800078e0a0f */
[----:B------:R-:W-:Y:S02]  /*2ba0*/  IMAD R220, R220, 0x8, R7 ;  /* 0x00000008dcdc7824 */ /* 0x000fe400078e0207 */
[----:B------:R-:W-:Y:S02]  /*2bb0*/  IMAD.IADD R221, R0, 0x1, -R221 ;  /* 0x0000000100dd7824 */ /* 0x000fe400078e0add */
[----:B------:R-:W-:-:S04]  /*2bc0*/  @P2 IMAD.HI.U32 R6, R220, c[0x0][0x2c8], RZ ;  /* 0x0000b200dc062a27 */ /* 0x000fc800078e00ff */
[----:B-1----:R-:W-:Y:S01]  /*2bd0*/  IMAD.MOV.U32 R25, RZ, RZ, R220 ;  /* 0x000000ffff197224 */ /* 0x002fe200078e00dc */
[----:B------:R-:W-:Y:S01]  /*2be0*/  @P0 SHF.R.U32.HI R25, RZ, c[0x0][0x2cc], R6 ;  /* 0x0000b300ff190a19 */ /* 0x000fe20000011606 */
[----:B------:R-:W-:Y:S01]  /*2bf0*/  IMAD.U32 R0, RZ, RZ, UR18 ;  /* 0x00000012ff007e24 */ /* 0x000fe2000f8e00ff */
[----:B------:R-:W-:Y:S01]  /*2c00*/  PLOP3.LUT P0, PT, PT, PT, UP0, 0x40, 0x0 ;  /* 0x000000000000781c */ /* 0x000fe20003f0e808 */
[----:B------:R-:W-:Y:S02]  /*2c10*/  IMAD.SHL.U32 R221, R221, 0x2, RZ ;  /* 0x00000002dddd7824 */ /* 0x000fe400078e00ff */
[----:B------:R-:W1:Y:S03]  /*2c20*/  SHFL.IDX PT, R4, R25, RZ, 0x1c1f ;  /* 0x001c1fff19047589 */ /* 0x000e6600000e0000 */
[C---:B------:R-:W-:Y:S02]  /*2c30*/  IADD3 R0, -R221.reuse, 0x1, R0 ;  /* 0x00000001dd007810 */ /* 0x040fe40007ffe100 */
[----:B------:R-:W-:-:S02]  /*2c40*/  IADD3 R22, -R221, UR16, RZ ;  /* 0x00000010dd167c10 */ /* 0x000fc4000fffe1ff */
[----:B------:R-:W-:Y:S02]  /*2c50*/  IADD3 R15, R0, -c[0x0][0x168], RZ ;  /* 0x80005a00000f7a10 */ /* 0x000fe40007ffe0ff */
[----:B------:R-:W-:Y:S02]  /*2c60*/  IADD3 R0, -R221, UR4, RZ ;  /* 0x00000004dd007c10 */ /* 0x000fe4000fffe1ff */
[C---:B------:R-:W-:Y:S02]  /*2c70*/  IADD3 R21, R15.reuse, c[0x0][0x328], RZ ;  /* 0x0000ca000f157a10 */ /* 0x040fe40007ffe0ff */
[----:B------:R-:W-:-:S03]  /*2c80*/  IADD3 R15, R15, UR13, RZ ;  /* 0x0000000d0f0f7c10 */ /* 0x000fc6000fffe0ff */
[--C-:B-1----:R-:W-:Y:S02]  /*2c90*/  IMAD.IADD R7, R21, 0x1, R4.reuse ;  /* 0x0000000115077824 */ /* 0x102fe400078e0204 */
[----:B------:R-:W-:-:S03]  /*2ca0*/  IMAD.IADD R23, R15, 0x1, R4 ;  /* 0x000000010f177824 */ /* 0x000fc600078e0204 */
[----:B------:R-:W-:Y:S01]  /*2cb0*/  IMNMX R24, R7, R22, PT ;  /* 0x0000001607187217 */ /* 0x000fe20003800200 */
[----:B------:R-:W-:Y:S05]  /*2cc0*/  @P0 BRA `(.L_x_167) ;  /* 0x0000015000000947 */ /* 0x000fea0003800000 */
[----:B------:R-:W-:Y:S01]  /*2cd0*/  IMAD.U32 R7, RZ, RZ, UR11 ;  /* 0x0000000bff077e24 */ /* 0x000fe2000f8e00ff */
[----:B------:R-:W-:Y:S04]  /*2ce0*/  BSSY B0, `(.L_x_168) ;  /* 0x000000f000007945 */ /* 0x000fe80003800000 */
[----:B------:R-:W-:-:S04]  /*2cf0*/  IADD3 R7, R7, -c[0x0][0x168], R4 ;  /* 0x80005a0007077a10 */ /* 0x000fc80007ffe004 */
[----:B------:R-:W-:-:S13]  /*2d00*/  ISETP.GT.AND P0, PT, R7, -0x1, PT ;  /* 0xffffffff0700780c */ /* 0x000fda0003f04270 */
[----:B------:R-:W-:Y:S05]  /*2d10*/  @P0 BRA `(.L_x_169) ;  /* 0x0000007000000947 */ /* 0x000fea0003800000 */
[----:B------:R-:W-:Y:S01]  /*2d20*/  IMAD.MOV.U32 R4, RZ, RZ, c[0x0][0x32c] ;  /* 0x0000cb00ff047624 */ /* 0x000fe200078e00ff */
[----:B------:R-:W-:-:S04]  /*2d30*/  LOP3.LUT R7, RZ, R7, RZ, 0x33, !PT ;  /* 0x00000007ff077212 */ /* 0x000fc800078e33ff */
[----:B------:R-:W-:-:S13]  /*2d40*/  ISETP.NE.AND P0, PT, R4, 0x1, PT ;  /* 0x000000010400780c */ /* 0x000fda0003f05270 */
[----:B------:R-:W-:-:S05]  /*2d50*/  @P0 IMAD.HI.U32 R4, R7, c[0x0][0x330], RZ ;  /* 0x0000cc0007040a27 */ /* 0x000fca00078e00ff */
[----:B------:R-:W-:-:S04]  /*2d60*/  @P0 SHF.R.U32.HI R7, RZ, c[0x0][0x334], R4 ;  /* 0x0000cd00ff070a19 */ /* 0x000fc80000011604 */
[----:B------:R-:W-:Y:S01]  /*2d70*/  LOP3.LUT R7, RZ, R7, RZ, 0x33, !PT ;  /* 0x00000007ff077212 */ /* 0x000fe200078e33ff */
[----:B------:R-:W-:Y:S05]  /*2d80*/  BRA `(.L_x_170) ;  /* 0x0000004000007947 */ /* 0x000fea0003800000 */
.L_x_169:
[----:B------:R-:W-:-:S04]  /*2d90*/  MOV R4, c[0x0][0x32c] ;  /* 0x0000cb0000047a02 */ /* 0x000fc80000000f00 */
[----:B------:R-:W-:-:S13]  /*2da0*/  ISETP.NE.AND P0, PT, R4, 0x1, PT ;  /* 0x000000010400780c */ /* 0x000fda0003f05270 */
[----:B------:R-:W-:-:S05]  /*2db0*/  @P0 IMAD.HI.U32 R4, R7, c[0x0][0x330], RZ ;  /* 0x0000cc0007040a27 */ /* 0x000fca00078e00ff */
[----:B------:R-:W-:Y:S02]  /*2dc0*/  @P0 SHF.R.U32.HI R7, RZ, c[0x0][0x334], R4 ;  /* 0x0000cd00ff070a19 */ /* 0x000fe40000011604 */
.L_x_170:
[----:B------:R-:W-:Y:S05]  /*2dd0*/  BSYNC B0 ;  /* 0x0000000000007941 */ /* 0x000fea0003800000 */
.L_x_168:
[----:B------:R-:W-:-:S05]  /*2de0*/  IMAD R4, R7, c[0x0][0x32c], R0 ;  /* 0x0000cb0007047a24 */ /* 0x000fca00078e0200 */
[----:B------:R-:W-:Y:S02]  /*2df0*/  IADD3 R7, R4, c[0x0][0x32c], RZ ;  /* 0x0000cb0004077a10 */ /* 0x000fe40007ffe0ff */
[----:B------:R-:W-:Y:S02]  /*2e00*/  IMNMX R23, R23, R4, !PT ;  /* 0x0000000417177217 */ /* 0x000fe40007800200 */
[----:B------:R-:W-:Y:S02]  /*2e10*/  IMNMX R24, R24, R7, PT ;  /* 0x0000000718187217 */ /* 0x000fe40003800200 */
.L_x_167:
[----:B------:R-:W-:Y:S01]  /*2e20*/  UISETP.GE.AND UP3, UPT, UR4, 0x2, UPT ;  /* 0x000000020400788c */ /* 0x000fe2000bf66270 */
[----:B------:R-:W1:Y:S01]  /*2e30*/  SHFL.IDX PT, R26, R25, 0x1, 0x1c1f ;  /* 0x003c1f00191a7f89 */ /* 0x000e6200000e0000 */
[----:B------:R-:W-:Y:S02]  /*2e40*/  UISETP.GE.AND UP4, UPT, UR4, 0x1, UPT ;  /* 0x000000010400788c */ /* 0x000fe4000bf86270 */
[----:B------:R-:W-:Y:S02]  /*2e50*/  UISETP.GE.AND UP2, UPT, UR4, 0x9, UPT ;  /* 0x000000090400788c */ /* 0x000fe4000bf46270 */
[----:B------:R-:W-:Y:S01]  /*2e60*/  PLOP3.LUT P6, PT, PT, PT, UP3, 0x40, 0x0 ;  /* 0x000000000000781c */ /* 0x000fe20003fce838 */
[----:B------:R-:W-:Y:S01]  /*2e70*/  UP2UR UR33, UPR, URZ, 0x8 ;  /* 0x000000083f217883 */ /* 0x000fe20008000000 */
[----:B------:R-:W-:Y:S01]  /*2e80*/  PLOP3.LUT P0, PT, PT, PT, UP4, 0x40, 0x0 ;  /* 0x000000000000781c */ /* 0x000fe20003f0e848 */
[----:B------:R-:W-:Y:S01]  /*2e90*/  UP2UR UR32, UPR, URZ, 0x4 ;  /* 0x000000043f207883 */ /* 0x000fe20008000000 */
[C---:B------:R-:W-:Y:S01]  /*2ea0*/  ISETP.GT.AND P6, PT, R23.reuse, 0x1, P6 ;  /* 0x000000011700780c */ /* 0x040fe200037c4270 */
[----:B------:R-:W-:Y:S01]  /*2eb0*/  UISETP.GE.AND UP3, UPT, UR4, 0xa, UPT ;  /* 0x0000000a0400788c */ /* 0x000fe2000bf66270 */
[C---:B------:R-:W-:Y:S01]  /*2ec0*/  ISETP.GT.AND P0, PT, R23.reuse, RZ, P0 ;  /* 0x000000ff1700720c */ /* 0x040fe20000704270 */
[----:B------:R-:W-:Y:S01]  /*2ed0*/  UP2UR UR34, UPR, URZ, 0x10 ;  /* 0x000000103f227883 */ /* 0x000fe20008000000 */
[----:B------:R-:W-:Y:S01]  /*2ee0*/  PLOP3.LUT P2, PT, PT, PT, UP2, 0x40, 0x0 ;  /* 0x000000000000781c */ /* 0x000fe20003f4e828 */
[----:B------:R-:W-:Y:S01]  /*2ef0*/  UISETP.GE.AND UP2, UPT, UR4, 0x11, UPT ;  /* 0x000000110400788c */ /* 0x000fe2000bf46270 */
[C---:B------:R-:W-:Y:S01]  /*2f00*/  ISETP.LT.OR P6, PT, R24.reuse, 0x2, P6 ;  /* 0x000000021800780c */ /* 0x040fe200037c1670 */
[----:B------:R-:W-:Y:S01]  /*2f10*/  UISETP.GE.AND UP4, UPT, UR4, 0x52, UPT ;  /* 0x000000520400788c */ /* 0x000fe2000bf86270 */
[----:B------:R-:W-:Y:S01]  /*2f20*/  ISETP.LT.OR P0, PT, R24, 0x1, P0 ;  /* 0x000000011800780c */ /* 0x000fe20000701670 */
[----:B------:R-:W-:Y:S01]  /*2f30*/  UP2UR UR30, UPR, URZ, 0x4 ;  /* 0x000000043f1e7883 */ /* 0x000fe20008000000 */
[----:B------:R-:W-:Y:S01]  /*2f40*/  ISETP.GT.AND P2, PT, R23, 0x8, P2 ;  /* 0x000000081700780c */ /* 0x000fe20001744270 */
[----:B------:R-:W-:Y:S01]  /*2f50*/  UISETP.GE.AND UP6, UPT, UR4, 0x4a, UPT ;  /* 0x0000004a0400788c */ /* 0x000fe2000bfc6270 */
[----:B------:R-:W-:Y:S01]  /*2f60*/  FSEL R12, R17, -INF , !P6 ;  /* 0xff800000110c7808 */ /* 0x000fe20007000000 */
[----:B------:R-:W-:Y:S01]  /*2f70*/  UISETP.GE.AND UP5, UPT, UR4, 0x51, UPT ;  /* 0x000000510400788c */ /* 0x000fe2000bfa6270 */
[----:B------:R-:W-:Y:S01]  /*2f80*/  FSEL R7, R16, -INF , !P0 ;  /* 0xff80000010077808 */ /* 0x000fe20004000000 */
[----:B------:R-:W-:Y:S01]  /*2f90*/  UP2UR UR31, UPR, URZ, 0x8 ;  /* 0x000000083f1f7883 */ /* 0x000fe20008000000 */
[----:B------:R-:W-:Y:S01]  /*2fa0*/  PLOP3.LUT P6, PT, PT, PT, UP2, 0x40, 0x0 ;  /* 0x000000000000781c */ /* 0x000fe20003fce828 */
[----:B------:R-:W-:Y:S01]  /*2fb0*/  UISETP.GE.AND UP2, UPT, UR4, 0x12, UPT ;  /* 0x000000120400788c */ /* 0x000fe2000bf46270 */
[----:B------:R-:W-:Y:S01]  /*2fc0*/  PLOP3.LUT P0, PT, PT, PT, UP3, 0x40, 0x0 ;  /* 0x000000000000781c */ /* 0x000fe20003f0e838 */
[----:B------:R-:W-:Y:S01]  /*2fd0*/  UISETP.GE.AND UP3, UPT, UR4, 0x59, UPT ;  /* 0x000000590400788c */ /* 0x000fe2000bf66270 */
[----:B------:R-:W-:Y:S01]  /*2fe0*/  ISETP.LT.OR P2, PT, R24, 0x9, P2 ;  /* 0x000000091800780c */ /* 0x000fe20001741670 */
[----:B------:R-:W-:Y:S01]  /*2ff0*/  UP2UR UR29, UPR, URZ, 0x4 ;  /* 0x000000043f1d7883 */ /* 0x000fe20008000000 */
[----:B------:R-:W-:Y:S01]  /*3000*/  ISETP.GT.AND P0, PT, R23, 0x9, P0 ;  /* 0x000000091700780c */ /* 0x000fe20000704270 */
[----:B-1----:R-:W-:Y:S01]  /*3010*/  IMAD.IADD R21, R21, 0x1, R26 ;  /* 0x0000000115157824 */ /* 0x002fe200078e021a */
[----:B------:R-:W-:-:S02]  /*3020*/  FSEL R20, R8, -INF , !P2 ;  /* 0xff80000008147808 */ /* 0x000fc40005000000 */
[----:B------:R-:W-:Y:S01]  /*3030*/  PLOP3.LUT P2, PT, PT, PT, UP2, 0x40, 0x0 ;  /* 0x000000000000781c */ /* 0x000fe20003f4e828 */
[----:B------:R-:W-:Y:S01]  /*3040*/  UISETP.GE.AND UP2, UPT, UR4, 0x19, UPT ;  /* 0x000000190400788c */ /* 0x000fe2000bf46270 */
[C---:B------:R-:W-:Y:S02]  /*3050*/  ISETP.LT.OR P0, PT, R24.reuse, 0xa, P0 ;  /* 0x0000000a1800780c */ /* 0x040fe40000701670 */
[----:B------:R-:W-:Y:S01]  /*3060*/  ISETP.GT.AND P6, PT, R23, 0x10, P6 ;  /* 0x000000101700780c */ /* 0x000fe200037c4270 */
[----:B------:R-:W-:Y:S01]  /*3070*/  UP2UR UR28, UPR, URZ, 0x4 ;  /* 0x000000043f1c7883 */ /* 0x000fe20008000000 */
[----:B------:R-:W-:Y:S02]  /*3080*/  FSEL R16, R9, -INF , !P0 ;  /* 0xff80000009107808 */ /* 0x000fe40004000000 */
[----:B------:R-:W-:Y:S01]  /*3090*/  PLOP3.LUT P0, PT, PT, PT, UP2, 0x40, 0x0 ;  /* 0x000000000000781c */ /* 0x000fe20003f0e828 */
[----:B------:R-:W-:Y:S01]  /*30a0*/  UISETP.GE.AND UP2, UPT, UR4, 0x1a, UPT ;  /* 0x0000001a0400788c */ /* 0x000fe2000bf46270 */
[----:B------:R-:W-:-:S02]  /*30b0*/  ISETP.LT.OR P6, PT, R24, 0x11, P6 ;  /* 0x000000111800780c */ /* 0x000fc400037c1670 */
[C---:B------:R-:W-:Y:S01]  /*30c0*/  ISETP.GT.AND P2, PT, R23.reuse, 0x11, P2 ;  /* 0x000000111700780c */ /* 0x040fe20001744270 */
[----:B------:R-:W-:Y:S01]  /*30d0*/  UP2UR UR27, UPR, URZ, 0x4 ;  /* 0x000000043f1b7883 */ /* 0x000fe20008000000 */
[----:B------:R-:W-:Y:S02]  /*30e0*/  FSEL R14, R72, -INF , !P6 ;  /* 0xff800000480e7808 */ /* 0x000fe40007000000 */
[----:B------:R-:W-:Y:S01]  /*30f0*/  PLOP3.LUT P6, PT, PT, PT, UP2, 0x40, 0x0 ;  /* 0x000000000000781c */ /* 0x000fe20003fce828 */
[----:B------:R-:W-:Y:S01]  /*3100*/  UISETP.GE.AND UP2, UPT, UR4, 0x21, UPT ;  /* 0x000000210400788c */ /* 0x000fe2000bf46270 */
[----:B------:R-:W-:Y:S02]  /*3110*/  ISETP.LT.OR P2, PT, R24, 0x12, P2 ;  /* 0x000000121800780c */ /* 0x000fe40001741670 */
[----:B------:R-:W-:Y:S01]  /*3120*/  ISETP.GT.AND P0, PT, R23, 0x18, P0 ;  /* 0x000000181700780c */ /* 0x000fe20000704270 */
[----:B------:R-:W-:Y:S01]  /*3130*/  UP2UR UR26, UPR, URZ, 0x4 ;  /* 0x000000043f1a7883 */ /* 0x000fe20008000000 */
[----:B------:R-:W-:-:S02]  /*3140*/  FSEL R6, R73, -INF , !P2 ;  /* 0xff80000049067808 */ /* 0x000fc40005000000 */
[----:B------:R-:W-:Y:S01]  /*3150*/  PLOP3.LUT P2, PT, PT, PT, UP2, 0x40, 0x0 ;  /* 0x000000000000781c */ /* 0x000fe20003f4e828 */
[----:B------:R-:W-:Y:S01]  /*3160*/  UISETP.GE.AND UP2, UPT, UR4, 0x22, UPT ;  /* 0x000000220400788c */ /* 0x000fe2000bf46270 */
[----:B------:R-:W-:Y:S02]  /*3170*/  ISETP.LT.OR P0, PT, R24, 0x19, P0 ;  /* 0x000000191800780c */ /* 0x000fe40000701670 */
[----:B------:R-:W-:Y:S01]  /*3180*/  ISETP.GT.AND P6, PT, R23, 0x19, P6 ;  /* 0x000000191700780c */ /* 0x000fe200037c4270 */
[----:B------:R-:W-:Y:S01]  /*3190*/  UP2UR UR25, UPR, URZ, 0x4 ;  /* 0x000000043f197883 */ /* 0x000fe20008000000 */
[----:B------:R-:W-:Y:S02]  /*31a0*/  FSEL R4, R68, -INF , !P0 ;  /* 0xff80000044047808 */ /* 0x000fe40004000000 */
[----:B------:R-:W-:Y:S01]  /*31b0*/  PLOP3.LUT P0, PT, PT, PT, UP2, 0x40, 0x0 ;  /* 0x000000000000781c */ /* 0x000fe20003f0e828 */
[----:B------:R-:W-:Y:S01]  /*31c0*/  UISETP.GE.AND UP2, UPT, UR4, 0x29, UPT ;  /* 0x000000290400788c */ /* 0x000fe2000bf46270 */
[----:B------:R-:W-:-:S02]  /*31d0*/  ISETP.LT.OR P6, PT, R24, 0x1a, P6 ;  /* 0x0000001a1800780c */ /* 0x000fc400037c1670 */
[----:B------:R-:W-:Y:S01]  /*31e0*/  ISETP.GT.AND P2, PT, R23, 0x20, P2 ;  /* 0x000000201700780c */ /* 0x000fe20001744270 */
        /* <DEDUP_REMOVED lines=52> */
[----:B------:R-:W-:-:S02]  /*3530*/  ISETP.GT.AND P2, PT, R23, 0x41, P2 ;  /* 0x000000411700780c */ /* 0x000fc40001744270 */
[----:B------:R-:W-:Y:S02]  /*3540*/  ISETP.GT.AND P0, PT, R23, 0x48, P0 ;  /* 0x000000481700780c */ /* 0x000fe40000704270 */
[C---:B------:R-:W-:Y:S02]  /*3550*/  ISETP.LT.OR P6, PT, R24.reuse, 0x41, P6 ;  /* 0x000000411800780c */ /* 0x040fe400037c1670 */
[C---:B------:R-:W-:Y:S02]  /*3560*/  ISETP.LT.OR P0, PT, R24.reuse, 0x49, P0 ;  /* 0x000000491800780c */ /* 0x040fe40000701670 */
[----:B------:R-:W-:Y:S02]  /*3570*/  ISETP.LT.OR P2, PT, R24, 0x42, P2 ;  /* 0x000000421800780c */ /* 0x000fe40001741670 */
[----:B------:R-:W-:Y:S02]  /*3580*/  FSEL R154, R44, -INF , !P0 ;  /* 0xff8000002c9a7808 */ /* 0x000fe40004000000 */
[----:B------:R-:W-:-:S02]  /*3590*/  PLOP3.LUT P0, PT, PT, PT, UP4, 0x40, 0x0 ;  /* 0x000000000000781c */ /* 0x000fc40003f0e848 */
[----:B------:R-:W-:Y:S02]  /*35a0*/  FSEL R156, R48, -INF , !P6 ;  /* 0xff800000309c7808 */ /* 0x000fe40007000000 */
[----:B------:R-:W-:Y:S02]  /*35b0*/  FSEL R152, R49, -INF , !P2 ;  /* 0xff80000031987808 */ /* 0x000fe40005000000 */
[----:B------:R-:W-:Y:S02]  /*35c0*/  PLOP3.LUT P6, PT, PT, PT, UP6, 0x40, 0x0 ;  /* 0x000000000000781c */ /* 0x000fe40003fce868 */
[----:B------:R-:W-:Y:S02]  /*35d0*/  PLOP3.LUT P2, PT, PT, PT, UP5, 0x40, 0x0 ;  /* 0x000000000000781c */ /* 0x000fe40003f4e858 */
[C---:B------:R-:W-:Y:S02]  /*35e0*/  ISETP.GT.AND P0, PT, R23.reuse, 0x51, P0 ;  /* 0x000000511700780c */ /* 0x040fe40000704270 */
        /* <DEDUP_REMOVED lines=13> */
[C---:B------:R-:W-:Y:S02]  /*36c0*/  ISETP.LT.OR P6, PT, R24.reuse, 0x59, P6 ;  /* 0x000000591800780c */ /* 0x040fe400037c1670 */
[----:B------:R-:W-:Y:S01]  /*36d0*/  ISETP.LT.OR P2, PT, R24, 0x5a, P2 ;  /* 0x0000005a1800780c */ /* 0x000fe20001741670 */
[----:B------:R-:W-:Y:S01]  /*36e0*/  IMAD.IADD R24, R15, 0x1, R26 ;  /* 0x000000010f187824 */ /* 0x000fe200078e021a */
[----:B------:R-:W-:Y:S02]  /*36f0*/  IMNMX R22, R21, R22, PT ;  /* 0x0000001615167217 */ /* 0x000fe40003800200 */
[----:B------:R-:W-:Y:S02]  /*3700*/  FSEL R132, R76, -INF , !P6 ;  /* 0xff8000004c847808 */ /* 0x000fe40007000000 */
[----:B------:R-:W-:Y:S01]  /*3710*/  FSEL R130, R77, -INF , !P2 ;  /* 0xff8000004d827808 */ /* 0x000fe20005000000 */
        /* <DEDUP_REMOVED lines=13> */
.L_x_173:
[----:B------:R-:W-:-:S04]  /*37f0*/  MOV R9, c[0x0][0x32c] ;  /* 0x0000cb0000097a02 */ /* 0x000fc80000000f00 */
[----:B------:R-:W-:-:S13]  /*3800*/  ISETP.NE.AND P0, PT, R9, 0x1, PT ;  /* 0x000000010900780c */ /* 0x000fda0003f05270 */
[----:B------:R-:W-:-:S05]  /*3810*/  @P0 IMAD.HI.U32 R9, R15, c[0x0][0x330], RZ ;  /* 0x0000cc000f090a27 */ /* 0x000fca00078e00ff */
[----:B------:R-:W-:Y:S02]  /*3820*/  @P0 SHF.R.U32.HI R15, RZ, c[0x0][0x334], R9 ;  /* 0x0000cd00ff0f0a19 */ /* 0x000fe40000011609 */
.L_x_174:
[----:B------:R-:W-:Y:S05]  /*3830*/  BSYNC B0 ;  /* 0x0000000000007941 */ /* 0x000fea0003800000 */
.L_x_172:
[----:B------:R-:W-:-:S05]  /*3840*/  IMAD R15, R15, c[0x0][0x32c], R0 ;  /* 0x0000cb000f0f7a24 */ /* 0x000fca00078e0200 */
[----:B------:R-:W-:Y:S02]  /*3850*/  IADD3 R9, R15, c[0x0][0x32c], RZ ;  /* 0x0000cb000f097a10 */ /* 0x000fe40007ffe0ff */
[----:B------:R-:W-:Y:S02]  /*3860*/  IMNMX R24, R24, R15, !PT ;  /* 0x0000000f18187217 */ /* 0x000fe40007800200 */
[----:B------:R-:W-:Y:S02]  /*3870*/  IMNMX R22, R22, R9, PT ;  /* 0x0000000916167217 */ /* 0x000fe40003800200 */
.L_x_171:
[----:B------:R-:W-:Y:S01]  /*3880*/  UP2UR UR4, UPR, URZ, 0x10 ;  /* 0x000000103f047883 */ /* 0x000fe20008000000 */
[----:B------:R-:W-:Y:S01]  /*3890*/  FMNMX.FTZ R25, R7, R12, !PT ;  /* 0x0000000c07197209 */ /* 0x000fe20007810000 */
[----:B------:R-:W-:Y:S01]  /*38a0*/  UISETP.NE.AND UP4, UPT, UR30, URZ, UPT ;  /* 0x0000003f1e00728c */ /* 0x000fe2000bf85270 */
[----:B------:R-:W-:Y:S01]  /*38b0*/  IMAD.SHL.U32 R212, R2, 0x2, RZ ;  /* 0x0000000202d47824 */ /* 0x000fe200078e00ff */
[----:B------:R-:W-:Y:S01]  /*38c0*/  UP2UR UR30, UPR, URZ, 0x8 ;  /* 0x000000083f1e7883 */ /* 0x000fe20008000000 */
[----:B------:R-:W-:Y:S01]  /*38d0*/  FMNMX.FTZ R25, R20, R25, !PT ;  /* 0x0000001914197209 */ /* 0x000fe20007810000 */
[----:B------:R-:W-:Y:S01]  /*38e0*/  UISETP.NE.AND UP3, UPT, UR32, URZ, UPT ;  /* 0x0000003f2000728c */ /* 0x000fe2000bf65270 */
[----:B------:R-:W-:Y:S01]  /*38f0*/  IMAD R210, R5, 0x2, R212 ;  /* 0x0000000205d27824 */ /* 0x000fe200078e02d4 */
[----:B------:R-:W-:Y:S01]  /*3900*/  UP2UR UR32, UPR, URZ, 0x4 ;  /* 0x000000043f207883 */ /* 0x000fe20008000000 */
[----:B------:R-:W-:Y:S01]  /*3910*/  FMNMX.FTZ R25, R16, R25, !PT ;  /* 0x0000001910197209 */ /* 0x000fe20007810000 */
[----:B------:R-:W-:Y:S01]  /*3920*/  UISETP.NE.AND UP2, UPT, UR31, URZ, UPT ;  /* 0x0000003f1f00728c */ /* 0x000fe2000bf45270 */
[C---:B------:R-:W-:Y:S01]  /*3930*/  IMAD R208, R3.reuse, 0x2, R210 ;  /* 0x0000000203d07824 */ /* 0x040fe200078e02d2 */
[----:B------:R-:W-:Y:S01]  /*3940*/  UP2UR UR31, UPR, URZ, 0x2 ;  /* 0x000000023f1f7883 */ /* 0x000fe20008000000 */
[----:B------:R-:W-:Y:S01]  /*3950*/  PLOP3.LUT P0, PT, PT, PT, UP3, 0x40, 0x0 ;  /* 0x000000000000781c */ /* 0x000fe20003f0e838 */
[----:B------:R-:W-:Y:S01]  /*3960*/  UISETP.NE.AND UP1, UPT, UR33, URZ, UPT ;  /* 0x0000003f2100728c */ /* 0x000fe2000bf25270 */
[----:B------:R-:W-:Y:S01]  /*3970*/  FMNMX.FTZ R25, R14, R25, !PT ;  /* 0x000000190e197209 */ /* 0x000fe20007810000 */
[----:B------:R-:W-:Y:S01]  /*3980*/  UP2UR UR33, UPR, URZ, 0x1 ;  /* 0x000000013f217883 */ /* 0x000fe20008000000 */
[----:B------:R-:W-:Y:S01]  /*3990*/  ISETP.GT.AND P0, PT, R24, 0x8, P0 ;  /* 0x000000081800780c */ /* 0x000fe20000704270 */
[----:B------:R-:W-:Y:S01]  /*39a0*/  UISETP.NE.AND UP0, UPT, UR34, URZ, UPT ;  /* 0x0000003f2200728c */ /* 0x000fe2000bf05270 */
[----:B------:R-:W-:Y:S01]  /*39b0*/  FMNMX.FTZ R25, R6, R25, !PT ;  /* 0x0000001906197209 */ /* 0x000fe20007810000 */
[----:B------:R-:W-:Y:S01]  /*39c0*/  UISETP.NE.AND UP3, UPT, UR28, URZ, UPT ;  /* 0x0000003f1c00728c */ /* 0x000fe2000bf65270 */
[----:B------:R-:W-:Y:S01]  /*39d0*/  PLOP3.LUT P2, PT, PT, PT, UP1, 0x40, 0x0 ;  /* 0x000000000000781c */ /* 0x000fe20003f4e818 */
[----:B------:R-:W-:Y:S01]  /*39e0*/  UISETP.NE.AND UP1, UPT, UR26, URZ, UPT ;  /* 0x0000003f1a00728c */ /* 0x000fe2000bf25270 */
[----:B------:R-:W-:Y:S01]  /*39f0*/  ISETP.LT.OR P0, PT, R22, 0x9, P0 ;  /* 0x000000091600780c */ /* 0x000fe20000701670 */
[----:B------:R-:W-:Y:S01]  /*3a00*/  LDSM.16.MT88.4 R92, [R208+0x100] ;  /* 0x00010000d05c783b */ /* 0x000fe20000004200 */
[----:B------:R-:W-:Y:S01]  /*3a10*/  PLOP3.LUT P6, PT, PT, PT, UP0, 0x40, 0x0 ;  /* 0x000000000000781c */ /* 0x000fe20003fce808 */
[----:B------:R-:W-:Y:S01]  /*3a20*/  UISETP.NE.AND UP0, UPT, UR29, URZ, UPT ;  /* 0x0000003f1d00728c */ /* 0x000fe2000bf05270 */
[C---:B------:R-:W-:Y:S01]  /*3a30*/  ISETP.GT.AND P2, PT, R24.reuse, 0x1, P2 ;  /* 0x000000011800780c */ /* 0x040fe20001744270 */
[----:B------:R-:W-:Y:S01]  /*3a40*/  LDSM.16.MT88.4 R100, [R212+0x3100] ;  /* 0x00310000d464783b */ /* 0x000fe20000004200 */
[----:B------:R-:W-:Y:S01]  /*3a50*/  ISETP.GT.AND P6, PT, R24, RZ, P6 ;  /* 0x000000ff1800720c */ /* 0x000fe200037c4270 */
[----:B------:R-:W-:Y:S01]  /*3a60*/  IMAD R209, R3, 0x2, R212 ;  /* 0x0000000203d17824 */ /* 0x000fe200078e02d4 */
[C---:B------:R-:W-:Y:S01]  /*3a70*/  ISETP.LT.OR P2, PT, R22.reuse, 0x2, P2 ;  /* 0x000000021600780c */ /* 0x040fe20001741670 */
[----:B------:R-:W-:Y:S01]  /*3a80*/  LDSM.16.MT88.4 R104, [R210+0x3100] ;  /* 0x00310000d268783b */ /* 0x000fe20000004200 */
[----:B------:R-:W-:-:S02]  /*3a90*/  ISETP.LT.OR P6, PT, R22, 0x1, P6 ;  /* 0x000000011600780c */ /* 0x000fc400037c1670 */
[----:B------:R-:W-:Y:S01]  /*3aa0*/  FSEL R23, R19, -INF , !P2 ;  /* 0xff80000013177808 */ /* 0x000fe20005000000 */
[----:B------:R-:W-:Y:S01]  /*3ab0*/  LDSM.16.MT88.4 R84, [R209+0x100] ;  /* 0x00010000d154783b */ /* 0x000fe20000004200 */
[----:B------:R-:W-:Y:S02]  /*3ac0*/  FSEL R18, R18, -INF , !P6 ;  /* 0xff80000012127808 */ /* 0x000fe40007000000 */
[----:B------:R-:W-:Y:S01]  /*3ad0*/  PLOP3.LUT P6, PT, PT, PT, UP2, 0x40, 0x0 ;  /* 0x000000000000781c */ /* 0x000fe20003fce828 */
[----:B------:R-:W-:Y:S01]  /*3ae0*/  UISETP.NE.AND UP2, UPT, UR27, URZ, UPT ;  /* 0x0000003f1b00728c */ /* 0x000fe2000bf45270 */
[----:B------:R-:W-:Y:S01]  /*3af0*/  PLOP3.LUT P2, PT, PT, PT, UP4, 0x40, 0x0 ;  /* 0x000000000000781c */ /* 0x000fe20003f4e848 */
[----:B------:R-:W-:Y:S01]  /*3b00*/  UISETP.NE.AND UP4, UPT, UR20, URZ, UPT ;  /* 0x0000003f1400728c */ /* 0x000fe2000bf85270 */
[----:B------:R-:W-:Y:S01]  /*3b10*/  ISETP.GT.AND P6, PT, R24, 0x9, P6 ;  /* 0x000000091800780c */ /* 0x000fe200037c4270 */
[----:B------:R-:W-:Y:S01]  /*3b20*/  LDSM.16.MT88.4 R28, [R212+0x900] ;  /* 0x00090000d41c783b */ /* 0x000fe20000004200 */
[----:B------:R-:W-:-:S02]  /*3b30*/  FSEL R21, R10, -INF , !P0 ;  /* 0xff8000000a157808 */ /* 0x000fc40004000000 */
[----:B------:R-:W-:Y:S01]  /*3b40*/  PLOP3.LUT P0, PT, PT, PT, UP0, 0x40, 0x0 ;  /* 0x000000000000781c */ /* 0x000fe20003f0e808 */
[----:B------:R-:W-:Y:S01]  /*3b50*/  UISETP.NE.AND UP0, UPT, UR25, URZ, UPT ;  /* 0x0000003f1900728c */ /* 0x000fe2000bf05270 */
[----:B------:R-:W-:Y:S02]  /*3b60*/  ISETP.LT.OR P6, PT, R22, 0xa, P6 ;  /* 0x0000000a1600780c */ /* 0x000fe400037c1670 */
[----:B------:R-:W-:Y:S02]  /*3b70*/  ISETP.GT.AND P2, PT, R24, 0x10, P2 ;  /* 0x000000101800780c */ /* 0x000fe40001744270 */
[----:B------:R-:W-:Y:S02]  /*3b80*/  FMNMX.FTZ R25, R4, R25, !PT ;  /* 0x0000001904197209 */ /* 0x000fe40007810000 */
[----:B------:R-:W-:Y:S02]  /*3b90*/  FSEL R19, R11, -INF , !P6 ;  /* 0xff8000000b137808 */ /* 0x000fe40007000000 */
[----:B------:R-:W-:-:S02]  /*3ba0*/  ISETP.LT.OR P2, PT, R22, 0x11, P2 ;  /* 0x000000111600780c */ /* 0x000fc40001741670 */
[----:B------:R-:W-:Y:S02]  /*3bb0*/  ISETP.GT.AND P0, PT, R24, 0x11, P0 ;  /* 0x000000111800780c */ /* 0x000fe40000704270 */
[----:B------:R-:W-:Y:S02]  /*3bc0*/  FMNMX.FTZ R0, R18, R23, !PT ;  /* 0x0000001712007209 */ /* 0x000fe40007810000 */
[----:B------:R-:W-:Y:S01]  /*3bd0*/  PLOP3.LUT P6, PT, PT, PT, UP3, 0x40, 0x0 ;  /* 0x000000000000781c */ /* 0x000fe20003fce838 */
[----:B------:R-:W-:Y:S01]  /*3be0*/  UISETP.NE.AND UP3, UPT, UR24, URZ, UPT ;  /* 0x0000003f1800728c */ /* 0x000fe2000bf65270 */
[----:B------:R-:W-:Y:S02]  /*3bf0*/  FMNMX.FTZ R25, R8, R25, !PT ;  /* 0x0000001908197209 */ /* 0x000fe40007810000 */
[----:B------:R-:W-:Y:S02]  /*3c00*/  FSEL R17, R74, -INF , !P2 ;  /* 0xff8000004a117808 */ /* 0x000fe40005000000 */
[----:B------:R-:W-:-:S02]  /*3c10*/  ISETP.LT.OR P0, PT, R22, 0x12, P0 ;  /* 0x000000121600780c */ /* 0x000fc40000701670 */
[----:B------:R-:W-:Y:S02]  /*3c20*/  FMNMX.FTZ R0, R21, R0, !PT ;  /* 0x0000000015007209 */ /* 0x000fe40007810000 */
[----:B------:R-:W-:Y:S01]  /*3c30*/  PLOP3.LUT P2, PT, PT, PT, UP2, 0x40, 0x0 ;  /* 0x000000000000781c */ /* 0x000fe20003f4e828 */
[----:B------:R-:W-:Y:S01]  /*3c40*/  UISETP.NE.AND UP2, UPT, UR23, URZ, UPT ;  /* 0x0000003f1700728c */ /* 0x000fe2000bf45270 */
[----:B------:R-:W-:Y:S02]  /*3c50*/  ISETP.GT.AND P6, PT, R24, 0x18, P6 ;  /* 0x000000181800780c */ /* 0x000fe400037c4270 */
[----:B------:R-:W-:Y:S02]  /*3c60*/  FMNMX.FTZ R25, R36, R25, !PT ;  /* 0x0000001924197209 */ /* 0x000fe40007810000 */
[----:B------:R-:W-:Y:S02]  /*3c70*/  FSEL R15, R75, -INF , !P0 ;  /* 0xff8000004b0f7808 */ /* 0x000fe40004000000 */
[----:B------:R-:W-:-:S02]  /*3c80*/  FMNMX.FTZ R0, R19, R0, !PT ;  /* 0x0000000013007209 */ /* 0x000fc40007810000 */
[----:B------:R-:W-:Y:S01]  /*3c90*/  PLOP3.LUT P0, PT, PT, PT, UP1, 0x40, 0x0 ;  /* 0x000000000000781c */ /* 0x000fe20003f0e818 */
[----:B------:R-:W-:Y:S01]  /*3ca0*/  UISETP.NE.AND UP1, UPT, UR22, URZ, UPT ;  /* 0x0000003f1600728c */ /* 0x000fe2000bf25270 */
[----:B------:R-:W-:Y:S02]  /*3cb0*/  ISETP.LT.OR P6, PT, R22, 0x19, P6 ;  /* 0x000000191600780c */ /* 0x000fe400037c1670 */
[----:B------:R-:W-:Y:S02]  /*3cc0*/  ISETP.GT.AND P2, PT, R24, 0x19, P2 ;  /* 0x000000191800780c */ /* 0x000fe40001744270 */
[----:B------:R-:W-:Y:S02]  /*3cd0*/  FMNMX.FTZ R25, R34, R25, !PT ;  /* 0x0000001922197209 */ /* 0x000fe40007810000 */
[----:B------:R-:W-:Y:S02]  /*3ce0*/  FMNMX.FTZ R0, R17, R0, !PT ;  /* 0x0000000011007209 */ /* 0x000fe40007810000 */
[----:B------:R-:W-:-:S02]  /*3cf0*/  FSEL R11, R70, -INF , !P6 ;  /* 0xff800000460b7808 */ /* 0x000fc40007000000 */
[----:B------:R-:W-:Y:S02]  /*3d00*/  ISETP.LT.OR P2, PT, R22, 0x1a, P2 ;  /* 0x0000001a1600780c */ /* 0x000fe40001741670 */
[----:B------:R-:W-:Y:S02]  /*3d10*/  ISETP.GT.AND P0, PT, R24, 0x20, P0 ;  /* 0x000000201800780c */ /* 0x000fe40000704270 */
[----:B------:R-:W-:Y:S02]  /*3d20*/  FMNMX.FTZ R25, R32, R25, !PT ;  /* 0x0000001920197209 */ /* 0x000fe40007810000 */
[----:B------:R-:W-:Y:S01]  /*3d30*/  PLOP3.LUT P6, PT, PT, PT, UP0, 0x40, 0x0 ;  /* 0x000000000000781c */ /* 0x000fe20003fce808 */
[----:B------:R-:W-:Y:S01]  /*3d40*/  UISETP.NE.AND UP0, UPT, UR21, URZ, UPT ;  /* 0x0000003f1500728c */ /* 0x000fe2000bf05270 */
[----:B------:R-:W-:Y:S02]  /*3d50*/  FMNMX.FTZ R0, R15, R0, !PT ;  /* 0x000000000f007209 */ /* 0x000fe40007810000 */
[----:B------:R-:W-:-:S02]  /*3d60*/  FSEL R9, R71, -INF , !P2 ;  /* 0xff80000047097808 */ /* 0x000fc40005000000 */
[----:B------:R-:W-:Y:S01]  /*3d70*/  ISETP.LT.OR P0, PT, R22, 0x21, P0 ;  /* 0x000000211600780c */ /* 0x000fe20000701670 */
[----:B------:R-:W-:Y:S01]  /*3d80*/  LDSM.16.MT88.4 R68, [R212+0x100] ;  /* 0x00010000d444783b */ /* 0x000fe20000004200 */
[----:B------:R-:W-:Y:S02]  /*3d90*/  FMNMX.FTZ R25, R120, R25, !PT ;  /* 0x0000001978197209 */ /* 0x000fe40007810000 */
[----:B------:R-:W-:Y:S01]  /*3da0*/  PLOP3.LUT P2, PT, PT, PT, UP3, 0x40, 0x0 ;  /* 0x000000000000781c */ /* 0x000fe20003f4e838 */
[----:B------:R-:W-:Y:S01]  /*3db0*/  UISETP.NE.AND UP3, UPT, UR19, URZ, UPT ;  /* 0x0000003f1300728c */ /* 0x000fe2000bf65270 */
[----:B------:R-:W-:Y:S02]  /*3dc0*/  ISETP.GT.AND P6, PT, R24, 0x21, P6 ;  /* 0x000000211800780c */ /* 0x000fe400037c4270 */
[----:B------:R-:W-:Y:S02]  /*3dd0*/  FMNMX.FTZ R0, R11, R0, !PT ;  /* 0x000000000b007209 */ /* 0x000fe40007810000 */
[----:B------:R-:W-:-:S02]  /*3de0*/  FSEL R141, R66, -INF , !P0 ;  /* 0xff800000428d7808 */ /* 0x000fc40004000000 */
[----:B------:R-:W-:Y:S02]  /*3df0*/  FMNMX.FTZ R25, R138, R25, !PT ;  /* 0x000000198a197209 */ /* 0x000fe40007810000 */
[----:B------:R-:W-:Y:S01]  /*3e00*/  PLOP3.LUT P0, PT, PT, PT, UP2, 0x40, 0x0 ;  /* 0x000000000000781c */ /* 0x000fe20003f0e828 */
[----:B------:R-:W-:Y:S01]  /*3e10*/  UISETP.NE.AND UP2, UPT, UR18, URZ, UPT ;  /* 0x0000003f1200728c */ /* 0x000fe2000bf45270 */
[----:B------:R-:W-:Y:S02]  /*3e20*/  ISETP.LT.OR P6, PT, R22, 0x22, P6 ;  /* 0x000000221600780c */ /* 0x000fe400037c1670 */
[----:B------:R-:W-:Y:S02]  /*3e30*/  ISETP.GT.AND P2, PT, R24, 0x28, P2 ;  /* 0x000000281800780c */ /* 0x000fe40001744270 */
[----:B------:R-:W-:Y:S02]  /*3e40*/  FMNMX.FTZ R0, R9, R0, !PT ;  /* 0x0000000009007209 */ /* 0x000fe40007810000 */
[----:B------:R-:W-:-:S02]  /*3e50*/  FMNMX.FTZ R25, R148, R25, !PT ;  /* 0x0000001994197209 */ /* 0x000fc40007810000 */
[----:B------:R-:W-:Y:S02]  /*3e60*/  FSEL R121, R67, -INF , !P6 ;  /* 0xff80000043797808 */ /* 0x000fe40007000000 */
[----:B------:R-:W-:Y:S02]  /*3e70*/  ISETP.LT.OR P2, PT, R22, 0x29, P2 ;  /* 0x000000291600780c */ /* 0x000fe40001741670 */
[----:B------:R-:W-:Y:S02]  /*3e80*/  ISETP.GT.AND P0, PT, R24, 0x29, P0 ;  /* 0x000000291800780c */ /* 0x000fe40000704270 */
[----:B------:R-:W-:Y:S01]  /*3e90*/  PLOP3.LUT P6, PT, PT, PT, UP1, 0x40, 0x0 ;  /* 0x000000000000781c */ /* 0x000fe20003fce818 */
[----:B------:R-:W-:Y:S01]  /*3ea0*/  UISETP.NE.AND UP1, UPT, UR17, URZ, UPT ;  /* 0x0000003f1100728c */ /* 0x000fe2000bf25270 */
[----:B------:R-:W-:Y:S02]  /*3eb0*/  FMNMX.FTZ R0, R141, R0, !PT ;  /* 0x000000008d007209 */ /* 0x000fe40007810000 */
[----:B------:R-:W-:-:S02]  /*3ec0*/  FMNMX.FTZ R25, R142, R25, !PT ;  /* 0x000000198e197209 */ /* 0x000fc40007810000 */
[----:B------:R-:W-:Y:S02]  /*3ed0*/  FSEL R139, R62, -INF , !P2 ;  /* 0xff8000003e8b7808 */ /* 0x000fe40005000000 */
[----:B------:R-:W-:Y:S02]  /*3ee0*/  ISETP.LT.OR P0, PT, R22, 0x2a, P0 ;  /* 0x0000002a1600780c */ /* 0x000fe40000701670 */
[----:B------:R-:W-:Y:S01]  /*3ef0*/  PLOP3.LUT P2, PT, PT, PT, UP0, 0x40, 0x0 ;  /* 0x000000000000781c */ /* 0x000fe20003f4e808 */
[----:B------:R-:W-:Y:S01]  /*3f00*/  UISETP.NE.AND UP0, UPT, UR16, URZ, UPT ;  /* 0x0000003f1000728c */ /* 0x000fe2000bf05270 */
[----:B------:R-:W-:Y:S02]  /*3f10*/  ISETP.GT.AND P6, PT, R24, 0x30, P6 ;  /* 0x000000301800780c */ /* 0x000fe400037c4270 */
[----:B------:R-:W-:Y:S01]  /*3f20*/  FMNMX.FTZ R0, R121, R0, !PT ;  /* 0x0000000079007209 */ /* 0x000fe20007810000 */
[----:B------:R-:W-:Y:S01]  /*3f30*/  ULDC.64 UR16, c[0x0][0x2c8] ;  /* 0x0000b20000107ab9 */ /* 0x000fe20000000a00 */
[----:B------:R-:W-:Y:S01]  /*3f40*/  FMNMX.FTZ R25, R140, R25, !PT ;  /* 0x000000198c197209 */ /* 0x000fe20007810000 */
[----:B------:R-:W-:Y:S01]  /*3f50*/  UIMAD.WIDE.U32 UR18, UR15, UR16, URZ ;  /* 0x000000100f1272a5 */ /* 0x000fe2000f8e003f */
[----:B------:R-:W-:-:S02]  /*3f60*/  FSEL R131, R63, -INF , !P0 ;  /* 0xff8000003f837808 */ /* 0x000fc40004000000 */
[----:B------:R-:W-:Y:S01]  /*3f70*/  PLOP3.LUT P0, PT, PT, PT, UP4, 0x40, 0x0 ;  /* 0x000000000000781c */ /* 0x000fe20003f0e848 */
[----:B------:R-:W-:Y:S01]  /*3f80*/  UISETP.NE.AND UP4, UPT, UR4, URZ, UPT ;  /* 0x0000003f0400728c */ /* 0x000fe2000bf85270 */
[----:B------:R-:W-:Y:S01]  /*3f90*/  ISETP.LT.OR P6, PT, R22, 0x31, P6 ;  /* 0x000000311600780c */ /* 0x000fe200037c1670 */
[----:B------:R-:W-:Y:S01]  /*3fa0*/  UIADD3 UR4, UR7, -0x2, URZ ;  /* 0xfffffffe07047890 */ /* 0x000fe2000fffe03f */
[----:B------:R-:W-:Y:S02]  /*3fb0*/  ISETP.GT.AND P2, PT, R24, 0x31, P2 ;  /* 0x000000311800780c */ /* 0x000fe40001744270 */
[----:B------:R-:W-:Y:S01]  /*3fc0*/  FMNMX.FTZ R0, R139, R0, !PT ;  /* 0x000000008b007209 */ /* 0x000fe20007810000 */
[----:B------:R-:W-:Y:S01]  /*3fd0*/  ULDC UR7, c[0x0][0x328] ;  /* 0x0000ca0000077ab9 */ /* 0x000fe20000000800 */
[----:B------:R-:W-:Y:S01]  /*3fe0*/  FMNMX.FTZ R25, R156, R25, !PT ;  /* 0x000000199c197209 */ /* 0x000fe20007810000 */
[----:B------:R-:W-:Y:S01]  /*3ff0*/  IMAD.U32 R168, RZ, RZ, UR4 ;  /* 0x00000004ffa87e24 */ /* 0x000fe2000f8e00ff */
[----:B------:R-:W-:-:S02]  /*4000*/  FSEL R161, R58, -INF , !P6 ;  /* 0xff8000003aa17808 */ /* 0x000fc40007000000 */
[----:B------:R-:W-:Y:S02]  /*4010*/  ISETP.LT.OR P2, PT, R22, 0x32, P2 ;  /* 0x000000321600780c */ /* 0x000fe40001741670 */
[----:B------:R-:W-:Y:S02]  /*4020*/  ISETP.GT.AND P0, PT, R24, 0x38, P0 ;  /* 0x000000381800780c */ /* 0x000fe40000704270 */
[----:B------:R-:W-:Y:S01]  /*4030*/  PLOP3.LUT P6, PT, PT, PT, UP3, 0x40, 0x0 ;  /* 0x000000000000781c */ /* 0x000fe20003fce838 */
[----:B------:R-:W-:Y:S01]  /*4040*/  UISETP.NE.AND UP3, UPT, UR30, URZ, UPT ;  /* 0x0000003f1e00728c */ /* 0x000fe2000bf65270 */
[----:B------:R-:W-:Y:S02]  /*4050*/  FMNMX.FTZ R0, R131, R0, !PT ;  /* 0x0000000083007209 */ /* 0x000fe40007810000 */
[----:B------:R-:W-:Y:S02]  /*4060*/  FMNMX.FTZ R25, R152, R25, !PT ;  /* 0x0000001998197209 */ /* 0x000fe40007810000 */
[----:B------:R-:W-:-:S02]  /*4070*/  FSEL R149, R59, -INF , !P2 ;  /* 0xff8000003b957808 */ /* 0x000fc40005000000 */
[----:B------:R-:W-:Y:S01]  /*4080*/  ISETP.LT.OR P0, PT, R22, 0x39, P0 ;  /* 0x000000391600780c */ /* 0x000fe20000701670 */
[----:B------:R-:W-:Y:S01]  /*4090*/  LDSM.16.MT88.4 R56, [R209+0x3100] ;  /* 0x00310000d138783b */ /* 0x000fe20000004200 */
[----:B------:R-:W-:Y:S01]  /*40a0*/  PLOP3.LUT P2, PT, PT, PT, UP2, 0x40, 0x0 ;  /* 0x000000000000781c */ /* 0x000fe20003f4e828 */
[----:B------:R-:W-:Y:S01]  /*40b0*/  UISETP.NE.AND UP2, UPT, UR32, URZ, UPT ;  /* 0x0000003f2000728c */ /* 0x000fe2000bf45270 */
[----:B------:R-:W-:Y:S02]  /*40c0*/  ISETP.GT.AND P6, PT, R24, 0x39, P6 ;  /* 0x000000391800780c */ /* 0x000fe400037c4270 */
[----:B------:R-:W-:Y:S02]  /*40d0*/  FMNMX.FTZ R0, R161, R0, !PT ;  /* 0x00000000a1007209 */ /* 0x000fe40007810000 */
[----:B------:R-:W-:Y:S02]  /*40e0*/  FMNMX.FTZ R25, R154, R25, !PT ;  /* 0x000000199a197209 */ /* 0x000fe40007810000 */
[----:B------:R-:W-:-:S02]  /*40f0*/  FSEL R159, R54, -INF , !P0 ;  /* 0xff800000369f7808 */ /* 0x000fc40004000000 */
[----:B------:R-:W-:Y:S01]  /*4100*/  PLOP3.LUT P0, PT, PT, PT, UP1, 0x40, 0x0 ;  /* 0x000000000000781c */ /* 0x000fe20003f0e818 */
[----:B------:R-:W-:Y:S01]  /*4110*/  UISETP.NE.AND UP1, UPT, UR31, URZ, UPT ;  /* 0x0000003f1f00728c */ /* 0x000fe2000bf25270 */
[----:B------:R-:W-:Y:S02]  /*4120*/  ISETP.LT.OR P6, PT, R22, 0x3a, P6 ;  /* 0x0000003a1600780c */ /* 0x000fe400037c1670 */
[----:B------:R-:W-:Y:S02]  /*4130*/  ISETP.GT.AND P2, PT, R24, 0x40, P2 ;  /* 0x000000401800780c */ /* 0x000fe40001744270 */
[----:B------:R-:W-:Y:S02]  /*4140*/  FMNMX.FTZ R0, R149, R0, !PT ;  /* 0x0000000095007209 */ /* 0x000fe40007810000 */
[----:B------:R-:W-:Y:S02]  /*4150*/  FMNMX.FTZ R25, R150, R25, !PT ;  /* 0x0000001996197209 */ /* 0x000fe40007810000 */
[----:B------:R-:W-:-:S02]  /*4160*/  FSEL R153, R55, -INF , !P6 ;  /* 0xff80000037997808 */ /* 0x000fc40007000000 */
[----:B------:R-:W-:Y:S01]  /*4170*/  ISETP.GT.AND P0, PT, R24, 0x41, P0 ;  /* 0x000000411800780c */ /* 0x000fe20000704270 */
[----:B------:R-:W-:Y:S01]  /*4180*/  @UP1 USHF.R.U32.HI UR15, URZ, UR17, UR19 ;  /* 0x000000113f0f1299 */ /* 0x000fe20008011613 */
[----:B------:R-:W-:Y:S02]  /*4190*/  ISETP.LT.OR P2, PT, R22, 0x41, P2 ;  /* 0x000000411600780c */ /* 0x000fe40001741670 */
[----:B------:R-:W-:Y:S01]  /*41a0*/  FMNMX.FTZ R0, R159, R0, !PT ;  /* 0x000000009f007209 */ /* 0x000fe20007810000 */
[----:B------:R-:W-:Y:S01]  /*41b0*/  UIADD3 UR14, UR14, UR15, URZ ;  /* 0x0000000f0e0e7290 */ /* 0x000fe2000fffe03f */
[----:B------:R-:W-:Y:S01]  /*41c0*/  PLOP3.LUT P6, PT, PT, PT, UP0, 0x40, 0x0 ;  /* 0x000000000000781c */ /* 0x000fe20003fce808 */
[----:B------:R-:W-:Y:S01]  /*41d0*/  UISETP.NE.AND UP0, UPT, UR33, URZ, UPT ;  /* 0x0000003f2100728c */ /* 0x000fe2000bf05270 */
[----:B------:R-:W-:Y:S01]  /*41e0*/  FMNMX.FTZ R25, R136, R25, !PT ;  /* 0x0000001988197209 */ /* 0x000fe20007810000 */
[----:B------:R-:W-:Y:S01]  /*41f0*/  UIADD3 UR7, UR14, UR7, URZ ;  /* 0x000000070e077290 */ /* 0x000fe2000fffe03f */
[----:B------:R-:W-:-:S02]  /*4200*/  ISETP.LT.OR P0, PT, R22, 0x42, P0 ;  /* 0x000000421600780c */ /* 0x000fc40000701670 */
[----:B------:R-:W-:Y:S02]  /*4210*/  FSEL R155, R50, -INF , !P2 ;  /* 0xff800000329b7808 */ /* 0x000fe40005000000 */
[----:B------:R-:W-:Y:S02]  /*4220*/  FMNMX.FTZ R0, R153, R0, !PT ;  /* 0x0000000099007209 */ /* 0x000fe40007810000 */
[----:B------:R-:W-:Y:S02]  /*4230*/  PLOP3.LUT P2, PT, PT, PT, UP6, 0x40, 0x0 ;  /* 0x000000000000781c */ /* 0x000fe40003f4e868 */
[----:B------:R-:W-:Y:S02]  /*4240*/  ISETP.GT.AND P6, PT, R24, 0x48, P6 ;  /* 0x000000481800780c */ /* 0x000fe400037c4270 */
[----:B------:R-:W-:Y:S02]  /*4250*/  FMNMX.FTZ R25, R134, R25, !PT ;  /* 0x0000001986197209 */ /* 0x000fe40007810000 */
[----:B------:R-:W-:-:S02]  /*4260*/  FSEL R157, R51, -INF , !P0 ;  /* 0xff800000339d7808 */ /* 0x000fc40004000000 */
[----:B------:R-:W-:Y:S02]  /*4270*/  FMNMX.FTZ R0, R155, R0, !PT ;  /* 0x000000009b007209 */ /* 0x000fe40007810000 */
[----:B------:R-:W-:Y:S02]  /*4280*/  PLOP3.LUT P0, PT, PT, PT, UP5, 0x40, 0x0 ;  /* 0x000000000000781c */ /* 0x000fe40003f0e858 */
[----:B------:R-:W-:Y:S02]  /*4290*/  ISETP.GT.AND P2, PT, R24, 0x49, P2 ;  /* 0x000000491800780c */ /* 0x000fe40001744270 */
[----:B------:R-:W-:Y:S02]  /*42a0*/  ISETP.LT.OR P6, PT, R22, 0x49, P6 ;  /* 0x000000491600780c */ /* 0x000fe400037c1670 */
[----:B------:R-:W-:Y:S02]  /*42b0*/  FMNMX.FTZ R25, R132, R25, !PT ;  /* 0x0000001984197209 */ /* 0x000fe40007810000 */
[----:B------:R-:W-:-:S02]  /*42c0*/  FMNMX.FTZ R10, R157, R0, !PT ;  /* 0x000000009d0a7209 */ /* 0x000fc40007810000 */
[----:B------:R-:W-:Y:S02]  /*42d0*/  ISETP.LT.OR P2, PT, R22, 0x4a, P2 ;  /* 0x0000004a1600780c */ /* 0x000fe40001741670 */
[----:B------:R-:W-:Y:S02]  /*42e0*/  FSEL R151, R46, -INF , !P6 ;  /* 0xff8000002e977808 */ /* 0x000fe40007000000 */
[----:B------:R-:W-:Y:S02]  /*42f0*/  ISETP.GT.AND P0, PT, R24, 0x50, P0 ;  /* 0x000000501800780c */ /* 0x000fe40000704270 */
[----:B------:R-:W-:Y:S02]  /*4300*/  FMNMX.FTZ R0, R130, R25, !PT ;  /* 0x0000001982007209 */ /* 0x000fe40007810000 */
[----:B------:R-:W-:Y:S02]  /*4310*/  PLOP3.LUT P6, PT, PT, PT, UP4, 0x40, 0x0 ;  /* 0x000000000000781c */ /* 0x000fe40003fce848 */
[----:B------:R-:W-:Y:S01]  /*4320*/  FSEL R143, R47, -INF , !P2 ;  /* 0xff8000002f8f7808 */ /* 0x000fe20005000000 */
[----:B------:R-:W1:Y:S01]  /*4330*/  SHFL.BFLY PT, R25, R0, 0x2, 0x1f ;  /* 0x0c401f0000197f89 */ /* 0x000e6200000e0000 */
[----:B------:R-:W-:-:S02]  /*4340*/  ISETP.LT.OR P0, PT, R22, 0x51, P0 ;  /* 0x000000511600780c */ /* 0x000fc40000701670 */
[----:B------:R-:W-:Y:S02]  /*4350*/  PLOP3.LUT P2, PT, PT, PT, UP3, 0x40, 0x0 ;  /* 0x000000000000781c */ /* 0x000fe40003f4e838 */
[----:B------:R-:W-:Y:S02]  /*4360*/  ISETP.GT.AND P6, PT, R24, 0x51, P6 ;  /* 0x000000511800780c */ /* 0x000fe400037c4270 */
[----:B------:R-:W-:Y:S02]  /*4370*/  FMNMX.FTZ R10, R151, R10, !PT ;  /* 0x0000000a970a7209 */ /* 0x000fe40007810000 */
[----:B------:R-:W-:Y:S02]  /*4380*/  FSEL R135, R82, -INF , !P0 ;  /* 0xff80000052877808 */ /* 0x000fe40004000000 */
[----:B------:R-:W-:Y:S02]  /*4390*/  PLOP3.LUT P0, PT, PT, PT, UP2, 0x40, 0x0 ;  /* 0x000000000000781c */ /* 0x000fe40003f0e828 */
[----:B------:R-:W-:-:S02]  /*43a0*/  ISETP.LT.OR P6, PT, R22, 0x52, P6 ;  /* 0x000000521600780c */ /* 0x000fc400037c1670 */
[C---:B------:R-:W-:Y:S02]  /*43b0*/  ISETP.GT.AND P2, PT, R24.reuse, 0x58, P2 ;  /* 0x000000581800780c */ /* 0x040fe40001744270 */
[----:B------:R-:W-:Y:S02]  /*43c0*/  FMNMX.FTZ R10, R143, R10, !PT ;  /* 0x0000000a8f0a7209 */ /* 0x000fe40007810000 */
[----:B------:R-:W-:Y:S02]  /*43d0*/  ISETP.GT.AND P0, PT, R24, 0x59, P0 ;  /* 0x000000591800780c */ /* 0x000fe40000704270 */
[----:B------:R-:W-:Y:S02]  /*43e0*/  FSEL R133, R83, -INF , !P6 ;  /* 0xff80000053857808 */ /* 0x000fe40007000000 */
[----:B------:R-:W-:Y:S02]  /*43f0*/  ISETP.LT.OR P2, PT, R22, 0x59, P2 ;  /* 0x000000591600780c */ /* 0x000fe40001741670 */
[----:B------:R-:W-:-:S02]  /*4400*/  FMNMX.FTZ R10, R135, R10, !PT ;  /* 0x0000000a870a7209 */ /* 0x000fc40007810000 */
[----:B------:R-:W-:Y:S02]  /*4410*/  ISETP.LT.OR P0, PT, R22, 0x5a, P0 ;  /* 0x0000005a1600780c */ /* 0x000fe40000701670 */
[----:B------:R-:W-:Y:S02]  /*4420*/  FSEL R129, R78, -INF , !P2 ;  /* 0xff8000004e817808 */ /* 0x000fe40005000000 */
[----:B------:R-:W-:Y:S02]  /*4430*/  FMNMX.FTZ R10, R133, R10, !PT ;  /* 0x0000000a850a7209 */ /* 0x000fe40007810000 */
[----:B------:R-:W-:Y:S02]  /*4440*/  FSEL R123, R79, -INF , !P0 ;  /* 0xff8000004f7b7808 */ /* 0x000fe40004000000 */
[----:B------:R-:W-:Y:S01]  /*4450*/  FMNMX.FTZ R10, R129, R10, !PT ;  /* 0x0000000a810a7209 */ /* 0x000fe20007810000 */
[----:B------:R-:W-:Y:S01]  /*4460*/  LDSM.16.MT88.4 R76, [R210+0x100] ;  /* 0x00010000d24c783b */ /* 0x000fe20000004200 */
[----:B-1----:R-:W-:-:S02]  /*4470*/  FMNMX.FTZ R27, R0, R25, !PT ;  /* 0x00000019001b7209 */ /* 0x002fc40007810000 */
[----:B------:R-:W-:-:S03]  /*4480*/  FMNMX.FTZ R22, R123, R10, !PT ;  /* 0x0000000a7b167209 */ /* 0x000fc60007810000 */
[----:B------:R-:W1:Y:S04]  /*4490*/  SHFL.BFLY PT, R0, R27, 0x1, 0x1f ;  /* 0x0c201f001b007f89 */ /* 0x000e6800000e0000 */
[----:B------:R-:W2:Y:S01]  /*44a0*/  SHFL.BFLY PT, R25, R22, 0x2, 0x1f ;  /* 0x0c401f0016197f89 */ /* 0x000ea200000e0000 */
[----:B-1----:R-:W-:Y:S02]  /*44b0*/  FMNMX.FTZ R0, R27, R0, !PT ;  /* 0x000000001b007209 */ /* 0x002fe40007810000 */
[----:B--2---:R-:W-:-:S03]  /*44c0*/  FMNMX.FTZ R25, R22, R25, !PT ;  /* 0x0000001916197209 */ /* 0x004fc60007810000 */
[C---:B------:R-:W-:Y:S01]  /*44d0*/  FMUL.FTZ R137, R0.reuse, c[0x0][0x2d0] ;  /* 0x0000b40000897a20 */ /* 0x040fe20000410000 */
[----:B------:R-:W-:Y:S01]  /*44e0*/  FSETP.NEU.FTZ.AND P0, PT, R0, -INF , PT ;  /* 0xff8000000000780b */ /* 0x000fe20003f1d000 */
[----:B------:R-:W1:Y:S03]  /*44f0*/  SHFL.BFLY PT, R10, R25, 0x1, 0x1f ;  /* 0x0c201f00190a7f89 */ /* 0x000e6600000e0000 */
[----:B------:R-:W-:-:S05]  /*4500*/  FSEL R137, R137, RZ, P0 ;  /* 0x000000ff89897208 */ /* 0x000fca0000000000 */
[--C-:B------:R-:W-:Y:S02]  /*4510*/  FFMA.FTZ R48, R12, c[0x0][0x2d0], -R137.reuse ;  /* 0x0000b4000c307a23 */ /* 0x100fe40000010889 */
[--C-:B------:R-:W-:Y:S02]  /*4520*/  FFMA.FTZ R49, R7, c[0x0][0x2d0], -R137.reuse ;  /* 0x0000b40007317a23 */ /* 0x100fe40000010889 */
[--C-:B------:R-:W-:Y:S02]  /*4530*/  FFMA.FTZ R46, R20, c[0x0][0x2d0], -R137.reuse ;  /* 0x0000b400142e7a23 */ /* 0x100fe40000010889 */
[--C-:B------:R-:W-:Y:S01]  /*4540*/  FFMA.FTZ R43, R16, c[0x0][0x2d0], -R137.reuse ;  /* 0x0000b400102b7a23 */ /* 0x100fe20000010889 */
[----:B------:R-:W-:Y:S01]  /*4550*/  MUFU.EX2 R48, R48 ;  /* 0x0000003000307308 */ /* 0x000fe20000000800 */
[--C-:B------:R-:W-:Y:S02]  /*4560*/  FFMA.FTZ R42, R6, c[0x0][0x2d0], -R137.reuse ;  /* 0x0000b400062a7a23 */ /* 0x100fe40000010889 */
[----:B------:R-:W-:-:S02]  /*4570*/  FFMA.FTZ R41, R4, c[0x0][0x2d0], -R137 ;  /* 0x0000b40004297a23 */ /* 0x000fc40000010889 */
[----:B------:R-:W2:Y:S01]  /*4580*/  LDSM.16.MT88.4 R4, [R208+0x3100] ;  /* 0x00310000d004783b */ /* 0x000ea20000004200 */
[--C-:B------:R-:W-:Y:S02]  /*4590*/  FFMA.FTZ R47, R14, c[0x0][0x2d0], -R137.reuse ;  /* 0x0000b4000e2f7a23 */ /* 0x100fe40000010889 */
[----:B------:R-:W3:Y:S01]  /*45a0*/  MUFU.EX2 R49, R49 ;  /* 0x0000003100317308 */ /* 0x000ee20000000800 */
[--C-:B------:R-:W-:Y:S01]  /*45b0*/  FFMA.FTZ R14, R8, c[0x0][0x2d0], -R137.reuse ;  /* 0x0000b400080e7a23 */ /* 0x100fe20000010889 */
[----:B-1----:R-:W-:Y:S01]  /*45c0*/  FMNMX.FTZ R12, R25, R10, !PT ;  /* 0x0000000a190c7209 */ /* 0x002fe20007810000 */
[--C-:B------:R-:W-:Y:S01]  /*45d0*/  FFMA.FTZ R119, R36, c[0x0][0x2d0], -R137.reuse ;  /* 0x0000b40024777a23 */ /* 0x100fe20000010889 */
[----:B------:R-:W-:Y:S01]  /*45e0*/  LDSM.16.MT88.4 R24, [R210+0x900] ;  /* 0x00090000d218783b */ /* 0x000fe20000004200 */
[--C-:B------:R-:W-:Y:S01]  /*45f0*/  FFMA.FTZ R116, R34, c[0x0][0x2d0], -R137.reuse ;  /* 0x0000b40022747a23 */ /* 0x100fe20000010889 */
[C---:B------:R-:W-:Y:S01]  /*4600*/  FSETP.NEU.FTZ.AND P0, PT, R12.reuse, -INF , PT ;  /* 0xff8000000c00780b */ /* 0x040fe20003f1d000 */
[----:B------:R-:W-:Y:S01]  /*4610*/  FMUL.FTZ R122, R12, c[0x0][0x2d0] ;  /* 0x0000b4000c7a7a20 */ /* 0x000fe20000410000 */
[----:B------:R-:W-:Y:S01]  /*4620*/  MUFU.EX2 R46, R46 ;  /* 0x0000002e002e7308 */ /* 0x000fe20000000800 */
[--C-:B------:R-:W-:Y:S01]  /*4630*/  FFMA.FTZ R118, R32, c[0x0][0x2d0], -R137.reuse ;  /* 0x0000b40020767a23 */ /* 0x100fe20000010889 */
[----:B------:R-:W-:Y:S01]  /*4640*/  LDSM.16.MT88.4 R36, [R210+0x3900] ;  /* 0x00390000d224783b */ /* 0x000fe20000004200 */
[--C-:B------:R-:W-:Y:S01]  /*4650*/  FFMA.FTZ R117, R120, c[0x0][0x2d0], -R137.reuse ;  /* 0x0000b40078757a23 */ /* 0x100fe20000010889 */
[----:B------:R-:W-:Y:S01]  /*4660*/  FSEL R122, R122, RZ, P0 ;  /* 0x000000ff7a7a7208 */ /* 0x000fe20000000000 */
[----:B------:R-:W-:Y:S01]  /*4670*/  FFMA.FTZ R138, R138, c[0x0][0x2d0], -R137 ;  /* 0x0000b4008a8a7a23 */ /* 0x000fe20000010889 */
[----:B------:R-:W-:Y:S01]  /*4680*/  LDSM.16.MT88.4 R32, [R209+0x3900] ;  /* 0x00390000d120783b */ /* 0x000fe20000004200 */
[----:B---3--:R-:W-:Y:S01]  /*4690*/  F2FP.PACK_AB R64, R48, R49 ;  /* 0x000000313040723e */ /* 0x008fe200000000ff */
[----:B------:R-:W1:Y:S01]  /*46a0*/  MUFU.EX2 R43, R43 ;  /* 0x0000002b002b7308 */ /* 0x000e620000000800 */
[--C-:B------:R-:W-:Y:S01]  /*46b0*/  FFMA.FTZ R50, R18, c[0x0][0x2d0], -R122.reuse ;  /* 0x0000b40012327a23 */ /* 0x100fe2000001087a */
[----:B------:R-:W-:Y:S01]  /*46c0*/  PLOP3.LUT P0, PT, PT, PT, UP0, 0x40, 0x0 ;  /* 0x000000000000781c */ /* 0x000fe20003f0e808 */
[----:B------:R-:W-:-:S02]  /*46d0*/  FFMA.FTZ R51, R23, c[0x0][0x2d0], -R122 ;  /* 0x0000b40017337a23 */ /* 0x000fc4000001087a */
[--C-:B------:R-:W-:Y:S02]  /*46e0*/  FFMA.FTZ R45, R21, c[0x0][0x2d0], -R122.reuse ;  /* 0x0000b400152d7a23 */ /* 0x100fe4000001087a */
[--C-:B------:R-:W-:Y:S01]  /*46f0*/  FFMA.FTZ R44, R19, c[0x0][0x2d0], -R122.reuse ;  /* 0x0000b400132c7a23 */ /* 0x100fe2000001087a */
[----:B------:R-:W-:Y:S01]  /*4700*/  MUFU.EX2 R50, R50 ;  /* 0x0000003200327308 */ /* 0x000fe20000000800 */
[--C-:B------:R-:W-:Y:S01]  /*4710*/  FFMA.FTZ R40, R17, c[0x0][0x2d0], -R122.reuse ;  /* 0x0000b40011287a23 */ /* 0x100fe2000001087a */
[----:B------:R-:W-:Y:S01]  /*4720*/  LDSM.16.MT88.4 R20, [R209+0x900] ;  /* 0x00090000d114783b */ /* 0x000fe20000004200 */
[--C-:B------:R-:W-:Y:S02]  /*4730*/  FFMA.FTZ R3, R11, c[0x0][0x2d0], -R122.reuse ;  /* 0x0000b4000b037a23 */ /* 0x100fe4000001087a */
[--C-:B------:R-:W-:Y:S01]  /*4740*/  FFMA.FTZ R2, R9, c[0x0][0x2d0], -R122.reuse ;  /* 0x0000b40009027a23 */ /* 0x100fe2000001087a */
[----:B------:R-:W3:Y:S01]  /*4750*/  LDSM.16.MT88.4 R16, [R208+0x900] ;  /* 0x00090000d010783b */ /* 0x000ee20000004200 */
[--C-:B------:R-:W-:Y:S01]  /*4760*/  FFMA.FTZ R15, R15, c[0x0][0x2d0], -R122.reuse ;  /* 0x0000b4000f0f7a23 */ /* 0x100fe2000001087a */
[----:B------:R-:W4:Y:S01]  /*4770*/  MUFU.EX2 R51, R51 ;  /* 0x0000003300337308 */ /* 0x000f220000000800 */
[----:B-1----:R-:W-:Y:S01]  /*4780*/  F2FP.PACK_AB R66, R43, R46 ;  /* 0x0000002e2b42723e */ /* 0x002fe200000000ff */
[----:B------:R-:W1:Y:S01]  /*4790*/  LDSM.16.MT88.4 R8, [R212+0x3900] ;  /* 0x00390000d408783b */ /* 0x000e620000004200 */
[----:B------:R-:W-:-:S02]  /*47a0*/  FFMA.FTZ R120, R141, c[0x0][0x2d0], -R122 ;  /* 0x0000b4008d787a23 */ /* 0x000fc4000001087a */
[--C-:B------:R-:W-:Y:S02]  /*47b0*/  FFMA.FTZ R121, R121, c[0x0][0x2d0], -R122.reuse ;  /* 0x0000b40079797a23 */ /* 0x100fe4000001087a */
[--C-:B------:R-:W-:Y:S01]  /*47c0*/  FFMA.FTZ R128, R139, c[0x0][0x2d0], -R122.reuse ;  /* 0x0000b4008b807a23 */ /* 0x100fe2000001087a */
[----:B------:R-:W-:Y:S01]  /*47d0*/  MUFU.EX2 R45, R45 ;  /* 0x0000002d002d7308 */ /* 0x000fe20000000800 */
[--C-:B------:R-:W-:Y:S02]  /*47e0*/  FFMA.FTZ R131, R131, c[0x0][0x2d0], -R122.reuse ;  /* 0x0000b40083837a23 */ /* 0x100fe4000001087a */
[--C-:B------:R-:W-:Y:S02]  /*47f0*/  FFMA.FTZ R139, R148, c[0x0][0x2d0], -R137.reuse ;  /* 0x0000b400948b7a23 */ /* 0x100fe40000010889 */
[--C-:B------:R-:W-:Y:S02]  /*4800*/  FFMA.FTZ R141, R142, c[0x0][0x2d0], -R137.reuse ;  /* 0x0000b4008e8d7a23 */ /* 0x100fe40000010889 */
[----:B------:R-:W-:Y:S01]  /*4810*/  FFMA.FTZ R140, R140, c[0x0][0x2d0], -R137 ;  /* 0x0000b4008c8c7a23 */ /* 0x000fe20000010889 */
[----:B------:R-:W5:Y:S01]  /*4820*/  MUFU.EX2 R44, R44 ;  /* 0x0000002c002c7308 */ /* 0x000f620000000800 */
[----:B----4-:R-:W-:Y:S01]  /*4830*/  F2FP.PACK_AB R65, R51, R50 ;  /* 0x000000323341723e */ /* 0x010fe200000000ff */
        /* <DEDUP_REMOVED lines=8> */
[----:B-----5:R-:W-:Y:S01]  /*48c0*/  F2FP.PACK_AB R67, R44, R45 ;  /* 0x0000002d2c43723e */ /* 0x020fe200000000ff */
[----:B------:R-:W4:Y:S01]  /*48d0*/  MUFU.EX2 R42, R42 ;  /* 0x0000002a002a7308 */ /* 0x000f220000000800 */
[----:B------:R-:W-:-:S02]  /*48e0*/  FFMA.FTZ R156, R156, c[0x0][0x2d0], -R137 ;  /* 0x0000b4009c9c7a23 */ /* 0x000fc40000010889 */
[--C-:B------:R-:W-:Y:S02]  /*48f0*/  FFMA.FTZ R150, R150, c[0x0][0x2d0], -R137.reuse ;  /* 0x0000b40096967a23 */ /* 0x100fe40000010889 */
[--C-:B------:R-:W-:Y:S01]  /*4900*/  FFMA.FTZ R155, R157, c[0x0][0x2d0], -R122.reuse ;  /* 0x0000b4009d9b7a23 */ /* 0x100fe2000001087a */
[C---:B------:R-:W-:Y:S01]  /*4910*/  HMMA.16816.F32 R88, R64.reuse, R92, RZ ;  /* 0x0000005c4058723c */ /* 0x040fe200000018ff */
[--C-:B------:R-:W-:Y:S01]  /*4920*/  FFMA.FTZ R151, R151, c[0x0][0x2d0], -R122.reuse ;  /* 0x0000b40097977a23 */ /* 0x100fe2000001087a */
[----:B------:R-:W-:Y:S01]  /*4930*/  MUFU.EX2 R41, R41 ;  /* 0x0000002900297308 */ /* 0x000fe20000000800 */
[----:B------:R-:W-:Y:S02]  /*4940*/  FFMA.FTZ R154, R143, c[0x0][0x2d0], -R122 ;  /* 0x0000b4008f9a7a23 */ /* 0x000fe4000001087a */
[--C-:B------:R-:W-:Y:S02]  /*4950*/  FFMA.FTZ R136, R136, c[0x0][0x2d0], -R137.reuse ;  /* 0x0000b40088887a23 */ /* 0x100fe40000010889 */
[--C-:B------:R-:W-:Y:S01]  /*4960*/  FFMA.FTZ R143, R134, c[0x0][0x2d0], -R137.reuse ;  /* 0x0000b400868f7a23 */ /* 0x100fe20000010889 */
[----:B------:R-:W-:Y:S01]  /*4970*/  HMMA.16816.F32 R92, R64, R94, RZ ;  /* 0x0000005e405c723c */ /* 0x000fe200000018ff */
[--C-:B------:R-:W-:Y:S01]  /*4980*/  FFMA.FTZ R132, R132, c[0x0][0x2d0], -R137.reuse ;  /* 0x0000b40084847a23 */ /* 0x100fe20000010889 */
[----:B------:R-:W-:Y:S01]  /*4990*/  MUFU.EX2 R14, R14 ;  /* 0x0000000e000e7308 */ /* 0x000fe20000000800 */
[----:B------:R-:W-:-:S02]  /*49a0*/  FFMA.FTZ R137, R130, c[0x0][0x2d0], -R137 ;  /* 0x0000b40082897a23 */ /* 0x000fc40000010889 */
[--C-:B------:R-:W-:Y:S02]  /*49b0*/  FFMA.FTZ R130, R135, c[0x0][0x2d0], -R122.reuse ;  /* 0x0000b40087827a23 */ /* 0x100fe4000001087a */
[--C-:B------:R-:W-:Y:S01]  /*49c0*/  FFMA.FTZ R133, R133, c[0x0][0x2d0], -R122.reuse ;  /* 0x0000b40085857a23 */ /* 0x100fe2000001087a */
[C---:B------:R-:W-:Y:S01]  /*49d0*/  HMMA.16816.F32 R96, R64.reuse, R100, RZ ;  /* 0x000000644060723c */ /* 0x040fe200000018ff */
[----:B------:R-:W-:Y:S01]  /*49e0*/  FFMA.FTZ R227, R123, c[0x0][0x2d0], -R122 ;  /* 0x0000b4007be37a23 */ /* 0x000fe2000001087a */
[----:B------:R-:W-:Y:S01]  /*49f0*/  MUFU.EX2 R40, R40 ;  /* 0x0000002800287308 */ /* 0x000fe20000000800 */
[----:B------:R-:W-:Y:S02]  /*4a00*/  FADD.FTZ R49, R49, R48 ;  /* 0x0000003031317221 */ /* 0x000fe40000010000 */
[----:B------:R-:W-:Y:S02]  /*4a10*/  FADD.FTZ R50, R50, R51 ;  /* 0x0000003332327221 */ /* 0x000fe40000010000 */
[----:B------:R-:W-:Y:S01]  /*4a20*/  FADD.FTZ R46, R46, R49 ;  /* 0x000000312e2e7221 */ /* 0x000fe20000010000 */
[----:B------:R-:W-:Y:S02]  /*4a30*/  HMMA.16816.F32 R100, R64, R102, RZ ;  /* 0x000000664064723c */ /* 0x000fe400000018ff */
[----:B------:R-:W5:Y:S01]  /*4a40*/  MUFU.EX2 R15, R15 ;  /* 0x0000000f000f7308 */ /* 0x000f620000000800 */
[----:B------:R-:W-:-:S05]  /*4a50*/  FADD.FTZ R46, R43, R46 ;  /* 0x0000002e2b2e7221 */ /* 0x000fca0000010000 */
[C---:B------:R-:W-:Y:S02]  /*4a60*/  HMMA.16816.F32 R112, R64.reuse, R68, RZ ;  /* 0x000000444070723c */ /* 0x040fe400000018ff */
[----:B------:R-:W-:Y:S06]  /*4a70*/  MUFU.EX2 R3, R3 ;  /* 0x0000000300037308 */ /* 0x000fec0000000800 */
[C---:B------:R-:W-:Y:S02]  /*4a80*/  HMMA.16816.F32 R72, R64.reuse, R76, RZ ;  /* 0x0000004c4048723c */ /* 0x040fe400000018ff */
[----:B------:R-:W1:Y:S06]  /*4a90*/  MUFU.EX2 R2, R2 ;  /* 0x0000000200027308 */ /* 0x000e6c0000000800 */
        /* <DEDUP_REMOVED lines=16> */
[C---:B--2---:R-:W-:Y:S02]  /*4ba0*/  HMMA.16816.F32 R60, R64.reuse, R4, RZ ;  /* 0x00000004403c723c */ /* 0x044fe400000018ff */
[----:B------:R-:W-:Y:S05]  /*4bb0*/  MUFU.EX2 R138, R138 ;  /* 0x0000008a008a7308 */ /* 0x000fea0000000800 */
[----:B----4-:R-:W-:Y:S01]  /*4bc0*/  F2FP.PACK_AB R4, R42, R47 ;  /* 0x0000002f2a04723e */ /* 0x010fe200000000ff */
[----:B------:R-:W-:Y:S01]  /*4bd0*/  HMMA.16816.F32 R64, R64, R6, RZ ;  /* 0x000000064040723c */ /* 0x000fe200000018ff */
[----:B-----5:R-:W-:Y:S01]  /*4be0*/  F2FP.PACK_AB R5, R15, R40 ;  /* 0x000000280f05723e */ /* 0x020fe200000000ff */
[----:B------:R-:W2:Y:S01]  /*4bf0*/  MUFU.EX2 R139, R139 ;  /* 0x0000008b008b7308 */ /* 0x000ea20000000800 */
[----:B------:R-:W-:-:S04]  /*4c00*/  FADD.FTZ R47, R47, R46 ;  /* 0x0000002e2f2f7221 */ /* 0x000fc80000010000 */
[----:B------:R-:W-:Y:S01]  /*4c10*/  F2FP.PACK_AB R6, R14, R41 ;  /* 0x000000290e06723e */ /* 0x000fe200000000ff */
[----:B------:R-:W-:Y:S01]  /*4c20*/  FADD.FTZ R42, R42, R47 ;  /* 0x0000002f2a2a7221 */ /* 0x000fe20000010000 */
[----:B-1----:R-:W-:Y:S01]  /*4c30*/  F2FP.PACK_AB R7, R2, R3 ;  /* 0x000000030207723e */ /* 0x002fe200000000ff */
[----:B------:R-:W-:Y:S02]  /*4c40*/  MUFU.EX2 R141, R141 ;  /* 0x0000008d008d7308 */ /* 0x000fe40000000800 */
[----:B------:R-:W-:-:S04]  /*4c50*/  FADD.FTZ R41, R41, R42 ;  /* 0x0000002a29297221 */ /* 0x000fc80000010000 */
[C---:B---3--:R-:W-:Y:S01]  /*4c60*/  HMMA.16816.F32 R88, R4.reuse, R16, R88 ;  /* 0x000000100458723c */ /* 0x048fe20000001858 */
[----:B------:R-:W-:Y:S01]  /*4c70*/  FADD.FTZ R14, R14, R41 ;  /* 0x000000290e0e7221 */ /* 0x000fe20000010000 */
[----:B------:R-:W1:Y:S06]  /*4c80*/  MUFU.EX2 R140, R140 ;  /* 0x0000008c008c7308 */ /* 0x000e6c0000000800 */
[C---:B------:R-:W-:Y:S01]  /*4c90*/  HMMA.16816.F32 R92, R4.reuse, R18, R92 ;  /* 0x00000012045c723c */ /* 0x040fe2000000185c */
[----:B------:R-:W3:Y:S01]  /*4ca0*/  LDSM.16.MT88.4 R16, [R208+0x3900] ;  /* 0x00390000d010783b */ /* 0x000ee20000004200 */
[----:B------:R-:W-:Y:S06]  /*4cb0*/  MUFU.EX2 R142, R142 ;  /* 0x0000008e008e7308 */ /* 0x000fec0000000800 */
[C---:B------:R-:W-:Y:S02]  /*4cc0*/  HMMA.16816.F32 R96, R4.reuse, R8, R96 ;  /* 0x000000080460723c */ /* 0x040fe40000001860 */
[----:B------:R-:W4:Y:S06]  /*4cd0*/  MUFU.EX2 R149, R149 ;  /* 0x0000009500957308 */ /* 0x000f2c0000000800 */
[C---:B------:R-:W-:Y:S01]  /*4ce0*/  HMMA.16816.F32 R100, R4.reuse, R10, R100 ;  /* 0x0000000a0464723c */ /* 0x040fe20000001864 */
[----:B------:R-:W5:Y:S01]  /*4cf0*/  LDSM.16.MT88.4 R8, [R208+0x1100] ;  /* 0x00110000d008783b */ /* 0x000f620000004200 */
[----:B------:R-:W-:Y:S06]  /*4d00*/  MUFU.EX2 R148, R148 ;  /* 0x0000009400947308 */ /* 0x000fec0000000800 */
[C---:B------:R-:W-:Y:S02]  /*4d10*/  HMMA.16816.F32 R112, R4.reuse, R28, R112 ;  /* 0x0000001c0470723c */ /* 0x040fe40000001870 */
[----:B------:R-:W1:Y:S06]  /*4d20*/  MUFU.EX2 R153, R153 ;  /* 0x0000009900997308 */ /* 0x000e6c0000000800 */
[C---:B------:R-:W-:Y:S01]  /*4d30*/  HMMA.16816.F32 R68, R4.reuse, R30, R68 ;  /* 0x0000001e0444723c */ /* 0x040fe20000001844 */
[----:B------:R-:W-:Y:S01]  /*4d40*/  LDSM.16.MT88.4 R28, [R212+0x1100] ;  /* 0x00110000d41c783b */ /* 0x000fe20000004200 */
[----:B------:R-:W-:Y:S06]  /*4d50*/  MUFU.EX2 R156, R156 ;  /* 0x0000009c009c7308 */ /* 0x000fec0000000800 */
[C---:B------:R-:W-:Y:S02]  /*4d60*/  HMMA.16816.F32 R72, R4.reuse, R24, R72 ;  /* 0x000000180448723c */ /* 0x040fe40000001848 */
[----:B------:R-:W1:Y:S06]  /*4d70*/  MUFU.EX2 R159, R159 ;  /* 0x0000009f009f7308 */ /* 0x000e6c0000000800 */
[C---:B------:R-:W-:Y:S01]  /*4d80*/  HMMA.16816.F32 R76, R4.reuse, R26, R76 ;  /* 0x0000001a044c723c */ /* 0x040fe2000000184c */
[----:B------:R-:W1:Y:S01]  /*4d90*/  LDSM.16.MT88.4 R24, [R210+0x1100] ;  /* 0x00110000d218783b */ /* 0x000e620000004200 */
        /* <DEDUP_REMOVED lines=16> */
[C---:B---3--:R-:W-:Y:S02]  /*4ea0*/  HMMA.16816.F32 R60, R4.reuse, R16, R60 ;  /* 0x00000010043c723c */ /* 0x048fe4000000183c */
[----:B------:R-:W3:Y:S06]  /*4eb0*/  MUFU.EX2 R143, R143 ;  /* 0x0000008f008f7308 */ /* 0x000eec0000000800 */
[----:B------:R-:W-:Y:S01]  /*4ec0*/  HMMA.16816.F32 R64, R4, R18, R64 ;  /* 0x000000120440723c */ /* 0x000fe20000001840 */
[----:B------:R-:W2:Y:S01]  /*4ed0*/  LDSM.16.MT88.4 R16, [R212+0x4100] ;  /* 0x00410000d410783b */ /* 0x000ea20000004200 */
[----:B------:R-:W-:Y:S05]  /*4ee0*/  MUFU.EX2 R132, R132 ;  /* 0x0000008400847308 */ /* 0x000fea0000000800 */
[C---:B------:R-:W-:Y:S01]  /*4ef0*/  F2FP.PACK_AB R4, R116.reuse, R119 ;  /* 0x000000777404723e */ /* 0x040fe200000000ff */
[----:B------:R-:W-:Y:S01]  /*4f00*/  FADD.FTZ R119, R119, R14 ;  /* 0x0000000e77777221 */ /* 0x000fe20000010000 */
[----:B------:R-:W-:Y:S01]  /*4f10*/  F2FP.PACK_AB R6, R117, R118 ;  /* 0x000000767506723e */ /* 0x000fe200000000ff */
[----:B------:R-:W1:Y:S01]  /*4f20*/  MUFU.EX2 R137, R137 ;  /* 0x0000008900897308 */ /* 0x000e620000000800 */
[----:B------:R-:W-:Y:S01]  /*4f30*/  F2FP.PACK_AB R5, R121, R120 ;  /* 0x000000787905723e */ /* 0x000fe200000000ff */
[----:B------:R-:W-:Y:S01]  /*4f40*/  FADD.FTZ R119, R116, R119 ;  /* 0x0000007774777221 */ /* 0x000fe20000010000 */
[----:B------:R-:W-:-:S03]  /*4f50*/  F2FP.PACK_AB R7, R131, R128 ;  /* 0x000000808307723e */ /* 0x000fc600000000ff */
[----:B------:R-:W-:Y:S02]  /*4f60*/  FADD.FTZ R118, R118, R119 ;  /* 0x0000007776767221 */ /* 0x000fe40000010000 */
[----:B------:R-:W-:Y:S02]  /*4f70*/  MUFU.EX2 R130, R130 ;  /* 0x0000008200827308 */ /* 0x000fe40000000800 */
[----:B-----5:R-:W-:Y:S01]  /*4f80*/  HMMA.16816.F32 R88, R4, R8, R88 ;  /* 0x000000080458723c */ /* 0x020fe20000001858 */
[----:B------:R-:W-:-:S05]  /*4f90*/  FADD.FTZ R117, R117, R118 ;  /* 0x0000007675757221 */ /* 0x000fca0000010000 */
[----:B------:R-:W5:Y:S02]  /*4fa0*/  MUFU.EX2 R133, R133 ;  /* 0x0000008500857308 */ /* 0x000f640000000800 */
[C---:B------:R-:W-:Y:S01]  /*4fb0*/  HMMA.16816.F32 R92, R4.reuse, R10, R92 ;  /* 0x0000000a045c723c */ /* 0x040fe2000000185c */
[----:B------:R-:W3:Y:S05]  /*4fc0*/  LDSM.16.MT88.4 R8, [R208+0x4100] ;  /* 0x00410000d008783b */ /* 0x000eea0000004200 */
[----:B------:R-:W-:Y:S02]  /*4fd0*/  MUFU.EX2 R227, R227 ;  /* 0x000000e300e37308 */ /* 0x000fe40000000800 */
[C---:B-1----:R-:W-:Y:S08]  /*4fe0*/  HMMA.16816.F32 R72, R4.reuse, R24, R72 ;  /* 0x000000180448723c */ /* 0x042ff00000001848 */
[C---:B--2---:R-:W-:Y:S08]  /*4ff0*/  HMMA.16816.F32 R96, R4.reuse, R16, R96 ;  /* 0x000000100460723c */ /* 0x044ff00000001860 */
[C---:B------:R-:W-:Y:S01]  /*5000*/  HMMA.16816.F32 R100, R4.reuse, R18, R100 ;  /* 0x000000120464723c */ /* 0x040fe20000001864 */
[----:B------:R-:W1:Y:S07]  /*5010*/  LDSM.16.MT88.4 R16, [R208+0x1900] ;  /* 0x00190000d010783b */ /* 0x000e6e0000004200 */
[C---:B------:R-:W-:Y:S01]  /*5020*/  HMMA.16816.F32 R76, R4.reuse, R26, R76 ;  /* 0x0000001a044c723c */ /* 0x040fe2000000184c */
[----:B------:R-:W-:Y:S07]  /*5030*/  LDSM.16.MT88.4 R24, [R210+0x1900] ;  /* 0x00190000d218783b */ /* 0x000fee0000004200 */
[C---:B------:R-:W-:Y:S08]  /*5040*/  HMMA.16816.F32 R108, R4.reuse, R36, R108 ;  /* 0x00000024046c723c */ /* 0x040ff0000000186c */
[C---:B---3--:R-:W-:Y:S08]  /*5050*/  HMMA.16816.F32 R60, R4.reuse, R8, R60 ;  /* 0x00000008043c723c */ /* 0x048ff0000000183c */
[C---:B------:R-:W-:Y:S01]  /*5060*/  HMMA.16816.F32 R64, R4.reuse, R10, R64 ;  /* 0x0000000a0440723c */ /* 0x040fe20000001840 */
[----:B------:R-:W2:Y:S07]  /*5070*/  LDSM.16.MT88.4 R8, [R212+0x4900] ;  /* 0x00490000d408783b */ /* 0x000eae0000004200 */
[C---:B------:R-:W-:Y:S01]  /*5080*/  HMMA.16816.F32 R104, R4.reuse, R38, R104 ;  /* 0x000000260468723c */ /* 0x040fe20000001868 */
[----:B------:R-:W3:Y:S07]  /*5090*/  LDSM.16.MT88.4 R36, [R210+0x4900] ;  /* 0x00490000d224783b */ /* 0x000eee0000004200 */
[C---:B------:R-:W-:Y:S08]  /*50a0*/  HMMA.16816.F32 R112, R4.reuse, R28, R112 ;  /* 0x0000001c0470723c */ /* 0x040ff00000001870 */
[C---:B------:R-:W-:Y:S01]  /*50b0*/  HMMA.16816.F32 R68, R4.reuse, R30, R68 ;  /* 0x0000001e0444723c */ /* 0x040fe20000001844 */
[----:B------:R-:W1:Y:S07]  /*50c0*/  LDSM.16.MT88.4 R28, [R212+0x1900] ;  /* 0x00190000d41c783b */ /* 0x000e6e0000004200 */
[C---:B------:R-:W-:Y:S08]  /*50d0*/  HMMA.16816.F32 R80, R4.reuse, R20, R80 ;  /* 0x000000140450723c */ /* 0x040ff00000001850 */
[C---:B------:R-:W-:Y:S01]  /*50e0*/  HMMA.16816.F32 R84, R4.reuse, R22, R84 ;  /* 0x000000160454723c */ /* 0x040fe20000001854 */
[----:B------:R-:W2:Y:S07]  /*50f0*/  LDSM.16.MT88.4 R20, [R209+0x1900] ;  /* 0x00190000d114783b */ /* 0x000eae0000004200 */
[C---:B------:R-:W-:Y:S08]  /*5100*/  HMMA.16816.F32 R52, R4.reuse, R32, R52 ;  /* 0x000000200434723c */ /* 0x040ff00000001834 */
[----:B------:R-:W-:Y:S01]  /*5110*/  HMMA.16816.F32 R56, R4, R34, R56 ;  /* 0x000000220438723c */ /* 0x000fe20000001838 */
[----:B------:R-:W3:Y:S06]  /*5120*/  LDSM.16.MT88.4 R32, [R209+0x4900] ;  /* 0x00490000d120783b */ /* 0x000eec0000004200 */
[----:B------:R-:W-:Y:S01]  /*5130*/  F2FP.PACK_AB R4, R139, R138 ;  /* 0x0000008a8b04723e */ /* 0x000fe200000000ff */
[----:B------:R-:W-:Y:S01]  /*5140*/  FADD.FTZ R138, R138, R117 ;  /* 0x000000758a8a7221 */ /* 0x000fe20000010000 */
[----:B------:R-:W-:-:S02]  /*5150*/  F2FP.PACK_AB R6, R140, R141 ;  /* 0x0000008d8c06723e */ /* 0x000fc400000000ff */
[----:B----4-:R-:W-:Y:S01]  /*5160*/  F2FP.PACK_AB R5, R149, R142 ;  /* 0x0000008e9505723e */ /* 0x010fe200000000ff */
[----:B------:R-:W-:Y:S01]  /*5170*/  FADD.FTZ R138, R139, R138 ;  /* 0x0000008a8b8a7221 */ /* 0x000fe20000010000 */
[----:B------:R-:W-:-:S03]  /*5180*/  F2FP.PACK_AB R7, R153, R148 ;  /* 0x000000949907723e */ /* 0x000fc600000000ff */
[----:B------:R-:W-:-:S04]  /*5190*/  FADD.FTZ R141, R141, R138 ;  /* 0x0000008a8d8d7221 */ /* 0x000fc80000010000 */
[----:B-1----:R-:W-:Y:S01]  /*51a0*/  HMMA.16816.F32 R88, R4, R16, R88 ;  /* 0x000000100458723c */ /* 0x002fe20000001858 */
[----:B------:R-:W-:-:S07]  /*51b0*/  FADD.FTZ R141, R140, R141 ;  /* 0x0000008d8c8d7221 */ /* 0x000fce0000010000 */
[C---:B------:R-:W-:Y:S01]  /*51c0*/  HMMA.16816.F32 R92, R4.reuse, R18, R92 ;  /* 0x00000012045c723c */ /* 0x040fe2000000185c */
[----:B------:R-:W1:Y:S07]  /*51d0*/  LDSM.16.MT88.4 R16, [R208+0x4900] ;  /* 0x00490000d010783b */ /* 0x000e6e0000004200 */
[C---:B--2---:R-:W-:Y:S08]  /*51e0*/  HMMA.16816.F32 R96, R4.reuse, R8, R96 ;  /* 0x000000080460723c */ /* 0x044ff00000001860 */
[C---:B------:R-:W-:Y:S01]  /*51f0*/  HMMA.16816.F32 R100, R4.reuse, R10, R100 ;  /* 0x0000000a0464723c */ /* 0x040fe20000001864 */
[----:B------:R-:W2:Y:S07]  /*5200*/  LDSM.16.MT88.4 R8, [R208+0x2100] ;  /* 0x00210000d008783b */ /* 0x000eae0000004200 */
[C---:B------:R-:W-:Y:S08]  /*5210*/  HMMA.16816.F32 R72, R4.reuse, R24, R72 ;  /* 0x000000180448723c */ /* 0x040ff00000001848 */
[C---:B------:R-:W-:Y:S01]  /*5220*/  HMMA.16816.F32 R76, R4.reuse, R26, R76 ;  /* 0x0000001a044c723c */ /* 0x040fe2000000184c */
[----:B------:R-:W4:Y:S07]  /*5230*/  LDSM.16.MT88.4 R24, [R210+0x2100] ;  /* 0x00210000d218783b */ /* 0x000f2e0000004200 */
[C---:B---3--:R-:W-:Y:S08]  /*5240*/  HMMA.16816.F32 R108, R4.reuse, R36, R108 ;  /* 0x00000024046c723c */ /* 0x048ff0000000186c */
[C---:B------:R-:W-:Y:S01]  /*5250*/  HMMA.16816.F32 R104, R4.reuse, R38, R104 ;  /* 0x000000260468723c */ /* 0x040fe20000001868 */
[----:B------:R-:W3:Y:S07]  /*5260*/  LDSM.16.MT88.4 R36, [R210+0x5100] ;  /* 0x00510000d224783b */ /* 0x000eee0000004200 */
[C---:B------:R-:W-:Y:S08]  /*5270*/  HMMA.16816.F32 R112, R4.reuse, R28, R112 ;  /* 0x0000001c0470723c */ /* 0x040ff00000001870 */
[C---:B------:R-:W-:Y:S01]  /*5280*/  HMMA.16816.F32 R68, R4.reuse, R30, R68 ;  /* 0x0000001e0444723c */ /* 0x040fe20000001844 */
[----:B------:R-:W2:Y:S07]  /*5290*/  LDSM.16.MT88.4 R28, [R212+0x2100] ;  /* 0x00210000d41c783b */ /* 0x000eae0000004200 */
[C---:B------:R-:W-:Y:S08]  /*52a0*/  HMMA.16816.F32 R80, R4.reuse, R20, R80 ;  /* 0x000000140450723c */ /* 0x040ff00000001850 */
[C---:B------:R-:W-:Y:S01]  /*52b0*/  HMMA.16816.F32 R84, R4.reuse, R22, R84 ;  /* 0x000000160454723c */ /* 0x040fe20000001854 */
[----:B------:R-:W2:Y:S07]  /*52c0*/  LDSM.16.MT88.4 R20, [R209+0x2100] ;  /* 0x00210000d114783b */ /* 0x000eae0000004200 */
        /* <DEDUP_REMOVED lines=8> */
[----:B------:R-:W-:-:S02]  /*5350*/  F2FP.PACK_AB R6, R150, R161 ;  /* 0x000000a19606723e */ /* 0x000fc400000000ff */
[----:B------:R-:W-:Y:S01]  /*5360*/  F2FP.PACK_AB R5, R155, R152 ;  /* 0x000000989b05723e */ /* 0x000fe200000000ff */
[----:B------:R-:W-:Y:S01]  /*5370*/  FADD.FTZ R156, R159, R156 ;  /* 0x0000009c9f9c7221 */ /* 0x000fe20000010000 */
[----:B------:R-:W-:-:S03]  /*5380*/  F2FP.PACK_AB R7, R154, R151 ;  /* 0x000000979a07723e */ /* 0x000fc600000000ff */
[----:B------:R-:W-:-:S04]  /*5390*/  FADD.FTZ R161, R161, R156 ;  /* 0x0000009ca1a17221 */ /* 0x000fc80000010000 */
[----:B--2---:R-:W-:Y:S01]  /*53a0*/  HMMA.16816.F32 R88, R4, R8, R88 ;  /* 0x000000080458723c */ /* 0x004fe20000001858 */
[----:B------:R-:W-:-:S07]  /*53b0*/  FADD.FTZ R161, R150, R161 ;  /* 0x000000a196a17221 */ /* 0x000fce0000010000 */
[C---:B------:R-:W-:Y:S01]  /*53c0*/  HMMA.16816.F32 R92, R4.reuse, R10, R92 ;  /* 0x0000000a045c723c */ /* 0x040fe2000000185c */
[----:B------:R-:W2:Y:S07]  /*53d0*/  LDSM.16.MT88.4 R8, [R208+0x5100] ;  /* 0x00510000d008783b */ /* 0x000eae0000004200 */
[C---:B----4-:R-:W-:Y:S08]  /*53e0*/  HMMA.16816.F32 R72, R4.reuse, R24, R72 ;  /* 0x000000180448723c */ /* 0x050ff00000001848 */
[C---:B------:R-:W-:Y:S01]  /*53f0*/  HMMA.16816.F32 R76, R4.reuse, R26, R76 ;  /* 0x0000001a044c723c */ /* 0x040fe2000000184c */
[----:B------:R-:W4:Y:S07]  /*5400*/  LDSM.16.MT88.4 R24, [R210+0x2900] ;  /* 0x00290000d218783b */ /* 0x000f2e0000004200 */
[C---:B---3--:R-:W-:Y:S07]  /*5410*/  HMMA.16816.F32 R108, R4.reuse, R36, R108 ;  /* 0x00000024046c723c */ /* 0x048fee000000186c */
[----:B------:R-:W-:Y:S01]  /*5420*/  FFMA.FTZ R36, R129, c[0x0][0x2d0], -R122 ;  /* 0x0000b40081247a23 */ /* 0x000fe2000001087a */
[C---:B------:R-:W-:Y:S05]  /*5430*/  HMMA.16816.F32 R112, R4.reuse, R28, R112 ;  /* 0x0000001c0470723c */ /* 0x040fea0000001870 */
[----:B------:R-:W3:Y:S03]  /*5440*/  MUFU.EX2 R36, R36 ;  /* 0x0000002400247308 */ /* 0x000ee60000000800 */
[C---:B------:R-:W-:Y:S01]  /*5450*/  HMMA.16816.F32 R68, R4.reuse, R30, R68 ;  /* 0x0000001e0444723c */ /* 0x040fe20000001844 */
[----:B------:R-:W-:Y:S07]  /*5460*/  LDSM.16.MT88.4 R28, [R212+0x2900] ;  /* 0x00290000d41c783b */ /* 0x000fee0000004200 */
[C---:B------:R-:W-:Y:S08]  /*5470*/  HMMA.16816.F32 R80, R4.reuse, R20, R80 ;  /* 0x000000140450723c */ /* 0x040ff00000001850 */
[C---:B------:R-:W-:Y:S01]  /*5480*/  HMMA.16816.F32 R84, R4.reuse, R22, R84 ;  /* 0x000000160454723c */ /* 0x040fe20000001854 */
[----:B------:R-:W2:Y:S07]  /*5490*/  LDSM.16.MT88.4 R20, [R209+0x2900] ;  /* 0x00290000d114783b */ /* 0x000eae0000004200 */
[C---:B-1----:R-:W-:Y:S08]  /*54a0*/  HMMA.16816.F32 R96, R4.reuse, R16, R96 ;  /* 0x000000100460723c */ /* 0x042ff00000001860 */
[C---:B------:R-:W-:Y:S01]  /*54b0*/  HMMA.16816.F32 R100, R4.reuse, R18, R100 ;  /* 0x000000120464723c */ /* 0x040fe20000001864 */
[----:B------:R-:W1:Y:S07]  /*54c0*/  LDSM.16.MT88.4 R16, [R208+0x2900] ;  /* 0x00290000d010783b */ /* 0x000e6e0000004200 */
[C---:B------:R-:W-:Y:S08]  /*54d0*/  HMMA.16816.F32 R104, R4.reuse, R38, R104 ;  /* 0x000000260468723c */ /* 0x040ff00000001868 */
[C---:B------:R-:W-:Y:S08]  /*54e0*/  HMMA.16816.F32 R52, R4.reuse, R32, R52 ;  /* 0x000000200434723c */ /* 0x040ff00000001834 */
[C---:B------:R-:W-:Y:S08]  /*54f0*/  HMMA.16816.F32 R56, R4.reuse, R34, R56 ;  /* 0x000000220438723c */ /* 0x040ff00000001838 */
[C---:B--2---:R-:W-:Y:S08]  /*5500*/  HMMA.16816.F32 R60, R4.reuse, R8, R60 ;  /* 0x00000008043c723c */ /* 0x044ff0000000183c */
[----:B------:R-:W-:Y:S01]  /*5510*/  HMMA.16816.F32 R64, R4, R10, R64 ;  /* 0x0000000a0440723c */ /* 0x000fe20000001840 */
[----:B------:R-:W2:Y:S06]  /*5520*/  LDSM.16.MT88.4 R8, [R212+0x5900] ;  /* 0x00590000d408783b */ /* 0x000eac0000004200 */
[----:B------:R-:W-:Y:S01]  /*5530*/  F2FP.PACK_AB R4, R143, R136 ;  /* 0x000000888f04723e */ /* 0x000fe200000000ff */
[----:B------:R-:W-:Y:S01]  /*5540*/  FADD.FTZ R136, R136, R161 ;  /* 0x000000a188887221 */ /* 0x000fe20000010000 */
[----:B------:R-:W-:-:S02]  /*5550*/  F2FP.PACK_AB R6, R137, R132 ;  /* 0x000000848906723e */ /* 0x000fc400000000ff */
[----:B-----5:R-:W-:Y:S01]  /*5560*/  F2FP.PACK_AB R5, R133, R130 ;  /* 0x000000828505723e */ /* 0x020fe200000000ff */
[----:B------:R-:W-:Y:S01]  /*5570*/  FADD.FTZ R143, R143, R136 ;  /* 0x000000888f8f7221 */ /* 0x000fe20000010000 */
[----:B---3--:R-:W-:-:S03]  /*5580*/  F2FP.PACK_AB R7, R227, R36 ;  /* 0x00000024e307723e */ /* 0x008fc600000000ff */
[----:B------:R-:W-:-:S04]  /*5590*/  FADD.FTZ R132, R132, R143 ;  /* 0x0000008f84847221 */ /* 0x000fc80000010000 */
[----:B----4-:R-:W-:Y:S01]  /*55a0*/  HMMA.16816.F32 R72, R4, R24, R72 ;  /* 0x000000180448723c */ /* 0x010fe20000001848 */
[----:B------:R-:W-:-:S06]  /*55b0*/  FADD.FTZ R228, R137, R132 ;  /* 0x0000008489e47221 */ /* 0x000fcc0000010000 */
[----:B------:R-:W-:Y:S01]  /*55c0*/  FADD.FTZ R25, R45, R50 ;  /* 0x000000322d197221 */ /* 0x000fe20000010000 */
[----:B------:R-:W-:Y:S03]  /*55d0*/  HMMA.16816.F32 R80, R4, R20, R80 ;  /* 0x000000140450723c */ /* 0x000fe60000001850 */
[----:B------:R-:W-:-:S04]  /*55e0*/  FADD.FTZ R25, R44, R25 ;  /* 0x000000192c197221 */ /* 0x000fc80000010000 */
[----:B------:R-:W-:Y:S01]  /*55f0*/  FADD.FTZ R24, R40, R25 ;  /* 0x0000001928187221 */ /* 0x000fe20000010000 */
[----:B------:R-:W-:Y:S01]  /*5600*/  HMMA.16816.F32 R84, R4, R22, R84 ;  /* 0x000000160454723c */ /* 0x000fe20000001854 */
[----:B------:R-:W3:Y:S02]  /*5610*/  LDSM.16.MT88.4 R20, [R210+0x5900] ;  /* 0x00590000d214783b */ /* 0x000ee40000004200 */
[----:B------:R-:W-:-:S04]  /*5620*/  FADD.FTZ R24, R15, R24 ;  /* 0x000000180f187221 */ /* 0x000fc80000010000 */
[----:B------:R-:W-:Y:S01]  /*5630*/  FADD.FTZ R3, R3, R24 ;  /* 0x0000001803037221 */ /* 0x000fe20000010000 */
[----:B-1----:R-:W-:Y:S03]  /*5640*/  HMMA.16816.F32 R88, R4, R16, R88 ;  /* 0x000000100458723c */ /* 0x002fe60000001858 */
[----:B------:R-:W-:-:S04]  /*5650*/  FADD.FTZ R3, R2, R3 ;  /* 0x0000000302037221 */ /* 0x000fc80000010000 */
[----:B------:R-:W-:Y:S01]  /*5660*/  FADD.FTZ R120, R120, R3 ;  /* 0x0000000378787221 */ /* 0x000fe20000010000 */
[----:B------:R-:W-:Y:S01]  /*5670*/  HMMA.16816.F32 R92, R4, R18, R92 ;  /* 0x00000012045c723c */ /* 0x000fe2000000185c */
[----:B------:R-:W1:Y:S02]  /*5680*/  LDSM.16.MT88.4 R16, [R209+0x5900] ;  /* 0x00590000d110783b */ /* 0x000e640000004200 */
[----:B------:R-:W-:-:S04]  /*5690*/  FADD.FTZ R121, R121, R120 ;  /* 0x0000007879797221 */ /* 0x000fc80000010000 */
[----:B------:R-:W-:Y:S01]  /*56a0*/  FADD.FTZ R128, R128, R121 ;  /* 0x0000007980807221 */ /* 0x000fe20000010000 */
[----:B--2---:R-:W-:Y:S03]  /*56b0*/  HMMA.16816.F32 R96, R4, R8, R96 ;  /* 0x000000080460723c */ /* 0x004fe60000001860 */
[----:B------:R-:W-:-:S04]  /*56c0*/  FADD.FTZ R131, R131, R128 ;  /* 0x0000008083837221 */ /* 0x000fc80000010000 */
[----:B------:R-:W-:Y:S01]  /*56d0*/  FADD.FTZ R142, R142, R131 ;  /* 0x000000838e8e7221 */ /* 0x000fe20000010000 */
[----:B------:R-:W-:Y:S01]  /*56e0*/  HMMA.16816.F32 R100, R4, R10, R100 ;  /* 0x0000000a0464723c */ /* 0x000fe20000001864 */
[----:B------:R-:W2:Y:S02]  /*56f0*/  LDSM.16.MT88.4 R8, [R208+0x5900] ;  /* 0x00590000d008783b */ /* 0x000ea40000004200 */
[----:B------:R-:W-:-:S04]  /*5700*/  FADD.FTZ R149, R149, R142 ;  /* 0x0000008e95957221 */ /* 0x000fc80000010000 */
[----:B------:R-:W-:Y:S01]  /*5710*/  FADD.FTZ R148, R148, R149 ;  /* 0x0000009594947221 */ /* 0x000fe20000010000 */
[----:B------:R-:W-:Y:S03]  /*5720*/  HMMA.16816.F32 R112, R4, R28, R112 ;  /* 0x0000001c0470723c */ /* 0x000fe60000001870 */
        /* <DEDUP_REMOVED lines=8> */
[----:B---3--:R-:W-:Y:S03]  /*57b0*/  HMMA.16816.F32 R108, R4, R20, R108 ;  /* 0x00000014046c723c */ /* 0x008fe6000000186c */
[----:B------:R-:W-:-:S04]  /*57c0*/  FADD.FTZ R133, R133, R130 ;  /* 0x0000008285857221 */ /* 0x000fc80000010000 */
[----:B------:R-:W-:Y:S01]  /*57d0*/  FADD.FTZ R36, R36, R133 ;  /* 0x0000008524247221 */ /* 0x000fe20000010000 */
[----:B------:R-:W-:Y:S03]  /*57e0*/  HMMA.16816.F32 R104, R4, R22, R104 ;  /* 0x000000160468723c */ /* 0x000fe60000001868 */
[----:B------:R-:W-:-:S05]  /*57f0*/  FADD.FTZ R227, R227, R36 ;  /* 0x00000024e3e37221 */ /* 0x000fca0000010000 */
[C---:B-1----:R-:W-:Y:S08]  /*5800*/  HMMA.16816.F32 R52, R4.reuse, R16, R52 ;  /* 0x000000100434723c */ /* 0x042ff00000001834 */
[C---:B------:R-:W-:Y:S08]  /*5810*/  HMMA.16816.F32 R56, R4.reuse, R18, R56 ;  /* 0x000000120438723c */ /* 0x040ff00000001838 */
[C---:B--2---:R-:W-:Y:S08]  /*5820*/  HMMA.16816.F32 R60, R4.reuse, R8, R60 ;  /* 0x00000008043c723c */ /* 0x044ff0000000183c */
[----:B------:R-:W-:Y:S01]  /*5830*/  HMMA.16816.F32 R64, R4, R10, R64 ;  /* 0x0000000a0440723c */ /* 0x000fe20000001840 */
[----:B------:R-:W-:Y:S07]  /*5840*/  @P0 BRA `(.L_x_175) ;  /* 0x0000015000000947 */ /* 0x000fee0003800000 */
[----:B------:R-:W-:Y:S01]  /*5850*/  ISETP.LT.AND P0, PT, RZ, UR14, PT ;  /* 0x0000000eff007c0c */ /* 0x000fe2000bf01270 */
[----:B------:R-:W-:-:S02]  /*5860*/  UIADD3 UR16, UR14, -0x1, URZ ;  /* 0xffffffff0e107890 */ /* 0x000fc4000fffe03f */
[----:B------:R-:W-:-:S10]  /*5870*/  ULDC UR4, c[0x0][0x32c] ;  /* 0x0000cb0000047ab9 */ /* 0x000fd40000000800 */
[----:B------:R-:W-:Y:S05]  /*5880*/  @P0 BRA `(.L_x_176) ;  /* 0x0000008000000947 */ /* 0x000fea0003800000 */
[----:B------:R-:W-:Y:S02]  /*5890*/  UISETP.NE.AND UP2, UPT, UR4, 0x1, UPT ;  /* 0x000000010400788c */ /* 0x000fe4000bf45270 */
[----:B------:R-:W-:-:S03]  /*58a0*/  UIADD3 UR16, -UR14, URZ, URZ ;  /* 0x0000003f0e107290 */ /* 0x000fc6000fffe13f */
[----:B------:R-:W-:Y:S02]  /*58b0*/  ULDC.64 UR14, c[0x0][0x330] ;  /* 0x0000cc00000e7ab9 */ /* 0x000fe40000000a00 */
[----:B------:R-:W-:-:S07]  /*58c0*/  UIMAD.WIDE.U32 UR18, UR16, UR14, URZ ;  /* 0x0000000e101272a5 */ /* 0x000fce000f8e003f */
[----:B------:R-:W-:Y:S02]  /*58d0*/  @UP2 UMOV UR17, UR19 ;  /* 0x0000001300112c82 */ /* 0x000fe40008000000 */
[----:B------:R-:W-:-:S04]  /*58e0*/  @UP2 USHF.R.U32.HI UR16, URZ, UR15, UR17 ;  /* 0x0000000f3f102299 */ /* 0x000fc80008011611 */
[----:B------:R-:W-:Y:S01]  /*58f0*/  ULOP3.LUT UR16, URZ, UR16, URZ, 0x33, !UPT ;  /* 0x000000103f107292 */ /* 0x000fe2000f8e333f */
[----:B------:R-:W-:Y:S05]  /*5900*/  BRA `(.L_x_177) ;  /* 0x0000005000007947 */ /* 0x000fea0003800000 */
.L_x_176:
[----:B------:R-:W-:Y:S02]  /*5910*/  UISETP.NE.AND UP2, UPT, UR4, 0x1, UPT ;  /* 0x000000010400788c */ /* 0x000fe4000bf45270 */
[----:B------:R-:W-:Y:S02]  /*5920*/  ULDC.64 UR14, c[0x0][0x330] ;  /* 0x0000cc00000e7ab9 */ /* 0x000fe40000000a00 */
[----:B------:R-:W-:-:S07]  /*5930*/  UIMAD.WIDE.U32 UR18, UR16, UR14, URZ ;  /* 0x0000000e101272a5 */ /* 0x000fce000f8e003f */
[----:B------:R-:W-:Y:S02]  /*5940*/  @UP2 UMOV UR17, UR19 ;  /* 0x0000001300112c82 */ /* 0x000fe40008000000 */
[----:B------:R-:W-:Y:S02]  /*5950*/  @UP2 USHF.R.U32.HI UR16, URZ, UR15, UR17 ;  /* 0x0000000f3f102299 */ /* 0x000fe40008011611 */
.L_x_177:
[----:B------:R-:W-:Y:S02]  /*5960*/  ULDC UR14, c[0x0][0x32c] ;  /* 0x0000cb00000e7ab9 */ /* 0x000fe40000000800 */
[----:B------:R-:W-:-:S04]  /*5970*/  UIMAD UR14, UR16, UR4, UR14 ;  /* 0x00000004100e72a4 */ /* 0x000fc8000f8e020e */
[----:B------:R-:W-:-:S04]  /*5980*/  UISETP.LT.AND UP2, UPT, UR7, UR14, UPT ;  /* 0x0000000e0700728c */ /* 0x000fc8000bf41270 */
[----:B------:R-:W-:-:S04]  /*5990*/  USEL UR7, UR7, UR14, UP2 ;  /* 0x0000000e07077287 */ /* 0x000fc80009000000 */
.L_x_175:
[----:B------:R-:W-:-:S07]  /*59a0*/  UIMAD.WIDE UR14, UR7, 0x2aaaaaab, URZ ;  /* 0x2aaaaaab070e78a5 */ /* 0x000fce000f8e023f */
[----:B------:R-:W-:Y:S02]  /*59b0*/  UMOV UR7, UR15 ;  /* 0x0000000f00077c82 */ /* 0x000fe40008000000 */
[----:B------:R-:W-:-:S04]  /*59c0*/  USHF.R.U32.HI UR4, URZ, 0x1f, UR7 ;  /* 0x0000001f3f047899 */ /* 0x000fc80008011607 */
[----:B------:R-:W-:-:S04]  /*59d0*/  ULEA.HI.SX32 UR4, UR7, UR4, 0x1c ;  /* 0x0000000407047291 */ /* 0x000fc8000f8fe23f */
[----:B------:R-:W-:-:S04]  /*59e0*/  UISETP.LT.AND UP2, UPT, UR6, UR4, UPT ;  /* 0x000000040600728c */ /* 0x000fc8000bf41270 */
[----:B------:R-:W-:-:S06]  /*59f0*/  USEL UR4, UR6, UR4, !UP2 ;  /* 0x0000000406047287 */ /* 0x000fcc000d000000 */
[----:B------:R-:W-:-:S13]  /*5a00*/  ISETP.GE.AND P0, PT, R168, UR4, PT ;  /* 0x00000004a8007c0c */ /* 0x000fda000bf06270 */
[----:B------:R-:W-:Y:S05]  /*5a10*/  @!P0 BRA `(.L_x_178) ;  /* 0x00003f8000008947 */ /* 0x000fea0003800000 */
[C---:B------:R-:W-:Y:S01]  /*5a20*/  SHF.L.U64.HI R236, R230.reuse, 0x1, R13 ;  /* 0x00000001e6ec7819 */ /* 0x040fe2000001020d */
[----:B------:R-:W-:Y:S01]  /*5a30*/  IMAD.MOV.U32 R2, RZ, RZ, R12 ;  /* 0x000000ffff027224 */ /* 0x000fe200078e000c */
[----:B------:R-:W-:Y:S01]  /*5a40*/  MOV R3, R0 ;  /* 0x0000000000037202 */ /* 0x000fe20000000f00 */
[----:B------:R-:W-:Y:S01]  /*5a50*/  IMAD.MOV.U32 R238, RZ, RZ, R168 ;  /* 0x000000ffffee7224 */ /* 0x000fe200078e00a8 */
[----:B------:R-:W-:Y:S01]  /*5a60*/  SHF.L.U32 R235, R230, 0x1, RZ ;  /* 0x00000001e6eb7819 */ /* 0x000fe200000006ff */
[C---:B------:R-:W-:Y:S01]  /*5a70*/  IMAD.SHL.U32 R233, R229.reuse, 0x2, RZ ;  /* 0x00000002e5e97824 */ /* 0x040fe200078e00ff */
[----:B------:R-:W-:Y:S02]  /*5a80*/  SHF.L.U64.HI R234, R229, 0x1, R232 ;  /* 0x00000001e5ea7819 */ /* 0x000fe400000102e8 */
.L_x_189:
[----:B------:R-:W-:Y:S04]  /*5a90*/  DEPBAR.LE SB0, 0x0 ;  /* 0x000080000000791a */ /* 0x000fe80000000000 */
[----:B------:R-:W-:Y:S01]  /*5aa0*/  BAR.SYNC.DEFER_BLOCKING 0x0 ;  /* 0x0000000000007b1d */ /* 0x000fe20000010000 */
[----:B------:R-:W-:Y:S05]  /*5ab0*/  ISETP.LT.AND P0, PT, R238, UR6, PT ;  /* 0x00000006ee007c0c */ /* 0x000fea000bf01270 */
[----:B------:R1:W2:Y:S04]  /*5ac0*/  LDSM.16.M88.4 R116, [R214+0x8100] ;  /* 0x00810000d674783b */ /* 0x0002a80000000200 */
[----:B------:R1:W3:Y:S04]  /*5ad0*/  LDSM.16.M88.4 R120, [R214+0x8900] ;  /* 0x00890000d678783b */ /* 0x0002e80000000200 */
[----:B------:R1:W4:Y:S04]  /*5ae0*/  LDSM.16.M88.4 R128, [R214+0x9100] ;  /* 0x00910000d680783b */ /* 0x0003280000000200 */
[----:B------:R1:W1:Y:S04]  /*5af0*/  LDSM.16.M88.4 R132, [R214+0x9900] ;  /* 0x00990000d684783b */ /* 0x0002680000000200 */
[----:B------:R1:W1:Y:S04]  /*5b00*/  LDSM.16.M88.4 R136, [R214+0xa100] ;  /* 0x00a10000d688783b */ /* 0x0002680000000200 */
[----:B------:R1:W1:Y:S04]  /*5b10*/  LDSM.16.M88.4 R140, [R214+0xa900] ;  /* 0x00a90000d68c783b */ /* 0x0002680000000200 */
[----:B------:R1:W1:Y:S04]  /*5b20*/  LDSM.16.M88.4 R148, [R213] ;  /* 0x00000000d594783b */ /* 0x0002680000000200 */
[----:B------:R1:W1:Y:S04]  /*5b30*/  LDSM.16.M88.4 R152, [R207] ;  /* 0x00000000cf98783b */ /* 0x0002680000000200 */
[----:B------:R1:W1:Y:S04]  /*5b40*/  LDSM.16.M88.4 R156, [R206] ;  /* 0x00000000ce9c783b */ /* 0x0002680000000200 */
[----:B------:R1:W1:Y:S04]  /*5b50*/  LDSM.16.M88.4 R160, [R205] ;  /* 0x00000000cda0783b */ /* 0x0002680000000200 */
[----:B------:R1:W1:Y:S04]  /*5b60*/  LDSM.16.M88.4 R164, [R204] ;  /* 0x00000000cca4783b */ /* 0x0002680000000200 */
[----:B------:R1:W1:Y:S01]  /*5b70*/  LDSM.16.M88.4 R168, [R203] ;  /* 0x00000000cba8783b */ /* 0x0002620000000200 */
[----:B------:R-:W-:-:S05]  /*5b80*/  @P0 BRA `(.L_x_179) ;  /* 0x0000028000000947 */ /* 0x000fca0003800000 */
[----:B--23--:R-:W-:Y:S01]  /*5b90*/  SHF.R.S32.HI R5, RZ, 0x1f, R216 ;  /* 0x0000001fff057819 */ /* 0x00cfe200000114d8 */
[----:B------:R-:W-:Y:S01]  /*5ba0*/  IMAD.WIDE.U32 R6, R216, c[0x0][0x208], RZ ;  /* 0x00008200d8067a25 */ /* 0x000fe200078e00ff */
[----:B------:R-:W-:Y:S03]  /*5bb0*/  SHF.R.S32.HI R4, RZ, 0x1f, R215 ;  /* 0x0000001fff047819 */ /* 0x000fe600000114d7 */
[----:B------:R-:W-:Y:S02]  /*5bc0*/  IMAD R5, R5, c[0x0][0x208], RZ ;  /* 0x0000820005057a24 */ /* 0x000fe400078e02ff */
[----:B------:R-:W-:Y:S02]  /*5bd0*/  IMAD R4, R4, c[0x0][0x218], RZ ;  /* 0x0000860004047a24 */ /* 0x000fe400078e02ff */
[----:B------:R-:W-:Y:S02]  /*5be0*/  IMAD R5, R216, c[0x0][0x20c], R5 ;  /* 0x00008300d8057a24 */ /* 0x000fe400078e0205 */
[----:B------:R-:W-:Y:S02]  /*5bf0*/  IMAD R4, R215, c[0x0][0x21c], R4 ;  /* 0x00008700d7047a24 */ /* 0x000fe400078e0204 */
[----:B------:R-:W-:Y:S04]  /*5c00*/  IMAD.IADD R7, R7, 0x1, R5 ;  /* 0x0000000107077824 */ /* 0x000fe800078e0205 */
[----:B------:R-:W-:Y:S05]  /*5c10*/  IMAD.WIDE.U32 R6, R215, c[0x0][0x218], R6 ;  /* 0x00008600d7067a25 */ /* 0x000fea00078e0006 */
[----:B------:R-:W-:Y:S04]  /*5c20*/  IADD3 R0, P0, R6, UR38, RZ ;  /* 0x0000002606007c10 */ /* 0x000fe8000ff1e0ff */
[----:B------:R-:W-:Y:S02]  /*5c30*/  IADD3.X R7, R7, UR10, R4, P0, !PT ;  /* 0x0000000a07077c10 */ /* 0x000fe400087fe404 */
[C---:B------:R-:W-:Y:S04]  /*5c40*/  LEA R14, P0, R0.reuse, c[0x0][0x1f8], 0x1 ;  /* 0x00007e00000e7a11 */ /* 0x040fe800078008ff */
[----:B------:R-:W-:Y:S01]  /*5c50*/  LEA.HI.X R16, R0, c[0x0][0x1fc], R7, 0x1, P0 ;  /* 0x00007f0000107a11 */ /* 0x000fe200000f0c07 */
[----:B------:R-:W2:Y:S01]  /*5c60*/  SHFL.IDX PT, R8, R14, RZ, 0x181f ;  /* 0x00181fff0e087589 */ /* 0x000ea200000e0000 */
[----:B------:R-:W-:Y:S03]  /*5c70*/  IADD3 R0, -R231, 0x10, RZ ;  /* 0x00000010e7007810 */ /* 0x000fe60007ffe1ff */
[----:B------:R-:W3:Y:S01]  /*5c80*/  SHFL.IDX PT, R9, R16, RZ, 0x181f ;  /* 0x00181fff10097589 */ /* 0x000ee200000e0000 */
[----:B------:R-:W-:Y:S03]  /*5c90*/  LOP3.LUT R0, R0, 0xf, RZ, 0xc0, !PT ;  /* 0x0000000f00007812 */ /* 0x000fe600078ec0ff */
[----:B------:R-:W5:Y:S04]  /*5ca0*/  SHFL.IDX PT, R6, R14, 0x1, 0x181f ;  /* 0x00381f000e067f89 */ /* 0x000f6800000e0000 */
[----:B------:R-:W4:Y:S04]  /*5cb0*/  SHFL.IDX PT, R4, R14, 0x2, 0x181f ;  /* 0x00581f000e047f89 */ /* 0x000f2800000e0000 */
[----:B------:R-:W1:Y:S04]  /*5cc0*/  SHFL.IDX PT, R7, R16, 0x1, 0x181f ;  /* 0x00381f0010077f89 */ /* 0x000e6800000e0000 */
[----:B------:R-:W1:Y:S01]  /*5cd0*/  SHFL.IDX PT, R5, R16, 0x2, 0x181f ;  /* 0x00581f0010057f89 */ /* 0x000e6200000e0000 */
[C---:B--2---:R-:W-:Y:S02]  /*5ce0*/  IADD3 R10, P2, R8.reuse, R235, RZ ;  /* 0x000000eb080a7210 */ /* 0x044fe40007f5e0ff */
[----:B------:R-:W-:Y:S03]  /*5cf0*/  IADD3 R12, P0, R8, R233, RZ ;  /* 0x000000e9080c7210 */ /* 0x000fe60007f1e0ff */
[C---:B---3--:R-:W-:Y:S02]  /*5d00*/  IMAD.X R11, R9.reuse, 0x1, R236, P2 ;  /* 0x00000001090b7824 */ /* 0x048fe400010e06ec */
[----:B------:R-:W-:Y:S01]  /*5d10*/  IMAD.X R13, R9, 0x1, R234, P0 ;  /* 0x00000001090d7824 */ /* 0x000fe200000e06ea */
[C---:B-----5:R-:W-:Y:S02]  /*5d20*/  IADD3 R8, P6, R6.reuse, R235, RZ ;  /* 0x000000eb06087210 */ /* 0x060fe40007fde0ff */
[----:B------:R2:W-:Y:S01]  /*5d30*/  LDGSTS.E.BYPASS.LTC128B.128 [R225], [R10.64], !P5 ;  /* 0x000000000ae17fae */ /* 0x0005e2000e901d6a */
[----:B------:R-:W-:Y:S02]  /*5d40*/  IADD3 R6, P2, R6, R233, RZ ;  /* 0x000000e906067210 */ /* 0x000fe40007f5e0ff */
[----:B----4-:R-:W-:Y:S01]  /*5d50*/  IADD3 R14, P0, R4, R235, RZ ;  /* 0x000000eb040e7210 */ /* 0x010fe20007f1e0ff */
[----:B------:R2:W-:Y:S01]  /*5d60*/  LDGSTS.E.BYPASS.LTC128B.128 [R224], [R12.64], !P4 ;  /* 0x000000000ce07fae */ /* 0x0005e2000e101d6a */
[C---:B-1----:R-:W-:Y:S02]  /*5d70*/  IMAD.X R9, R7.reuse, 0x1, R236, P6 ;  /* 0x0000000107097824 */ /* 0x042fe400030e06ec */
[----:B------:R-:W-:Y:S01]  /*5d80*/  IMAD.X R7, R7, 0x1, R234, P2 ;  /* 0x0000000107077824 */ /* 0x000fe200010e06ea */
[----:B------:R-:W-:Y:S01]  /*5d90*/  IADD3 R4, P6, P2, R0, R4, R233 ;  /* 0x0000000400047210 */ /* 0x000fe20007ade0e9 */
[----:B------:R-:W-:Y:S01]  /*5da0*/  IMAD.X R15, R5, 0x1, R236, P0 ;  /* 0x00000001050f7824 */ /* 0x000fe200000e06ec */
[----:B------:R2:W-:Y:S01]  /*5db0*/  LDGSTS.E.BYPASS.LTC128B.128 [R223], [R8.64], !P5 ;  /* 0x0000000008df7fae */ /* 0x0005e2000e901d6a */
[----:B------:R-:W-:Y:S02]  /*5dc0*/  ISETP.NE.U32.AND P0, PT, R231, RZ, PT ;  /* 0x000000ffe700720c */ /* 0x000fe40003f05070 */
[----:B------:R-:W-:Y:S01]  /*5dd0*/  IADD3.X R5, RZ, R5, R234, P6, P2 ;  /* 0x00000005ff057210 */ /* 0x000fe200037e44ea */
[----:B------:R2:W-:Y:S04]  /*5de0*/  LDGSTS.E.BYPASS.LTC128B.128 [R222], [R6.64], !P4 ;  /* 0x0000000006de7fae */ /* 0x0005e8000e101d6a */
[----:B------:R2:W-:Y:S06]  /*5df0*/  LDGSTS.E.BYPASS.LTC128B.128 [R225+0x2000], [R14.64], !P5 ;  /* 0x020000000ee17fae */ /* 0x0005ec000e901d6a */
[----:B------:R2:W-:Y:S02]  /*5e00*/  LDGSTS.E.BYPASS.LTC128B.128.ZFILL [R225+0x5000], [R4.64], P0 ;  /* 0x0500000004e17fae */ /* 0x0005e40008141d6a */
.L_x_179:
[C---:B--23--:R-:W-:Y:S01]  /*5e10*/  HMMA.16816.F32 R4, R124.reuse, R116, RZ ;  /* 0x000000747c04723c */ /* 0x04cfe200000018ff */
[----:B------:R-:W0:Y:S02]  /*5e20*/  LDGDEPBAR ;  /* 0x00000000000079af */ /* 0x000e240000000000 */
[----:B------:R-:W-:Y:S05]  /*5e30*/  ISETP.GT.AND P0, PT, R238, UR6, PT ;  /* 0x00000006ee007c0c */ /* 0x000fea000bf04270 */
[C---:B------:R-:W-:Y:S01]  /*5e40*/  HMMA.16816.F32 R8, R124.reuse, R118, RZ ;  /* 0x000000767c08723c */ /* 0x040fe200000018ff */
[----:B------:R-:W2:Y:S07]  /*5e50*/  LDSM.16.M88.4 R116, [R211+0x8100] ;  /* 0x00810000d374783b */ /* 0x000eae0000000200 */
[C---:B------:R-:W-:Y:S08]  /*5e60*/  HMMA.16816.F32 R12, R124.reuse, R120, RZ ;  /* 0x000000787c0c723c */ /* 0x040ff000000018ff */
[C---:B------:R-:W-:Y:S01]  /*5e70*/  HMMA.16816.F32 R16, R124.reuse, R122, RZ ;  /* 0x0000007a7c10723c */ /* 0x040fe200000018ff */
[----:B------:R-:W3:Y:S07]  /*5e80*/  LDSM.16.M88.4 R120, [R211+0x8900] ;  /* 0x00890000d378783b */ /* 0x000eee0000000200 */
[C---:B----4-:R-:W-:Y:S08]  /*5e90*/  HMMA.16816.F32 R20, R124.reuse, R128, RZ ;  /* 0x000000807c14723c */ /* 0x050ff000000018ff */
[C---:B------:R-:W-:Y:S01]  /*5ea0*/  HMMA.16816.F32 R24, R124.reuse, R130, RZ ;  /* 0x000000827c18723c */ /* 0x040fe200000018ff */
[----:B------:R-:W4:Y:S07]  /*5eb0*/  LDSM.16.M88.4 R128, [R211+0x9100] ;  /* 0x00910000d380783b */ /* 0x000f2e0000000200 */
[C---:B-1----:R-:W-:Y:S08]  /*5ec0*/  HMMA.16816.F32 R28, R124.reuse, R132, RZ ;  /* 0x000000847c1c723c */ /* 0x042ff000000018ff */
[C---:B------:R-:W-:Y:S01]  /*5ed0*/  HMMA.16816.F32 R32, R124.reuse, R134, RZ ;  /* 0x000000867c20723c */ /* 0x040fe200000018ff */
[----:B------:R-:W1:Y:S07]  /*5ee0*/  LDSM.16.M88.4 R132, [R211+0x9900] ;  /* 0x00990000d384783b */ /* 0x000e6e0000000200 */
[C---:B------:R-:W-:Y:S08]  /*5ef0*/  HMMA.16816.F32 R36, R124.reuse, R136, RZ ;  /* 0x000000887c24723c */ /* 0x040ff000000018ff */
[C---:B------:R-:W-:Y:S01]  /*5f00*/  HMMA.16816.F32 R40, R124.reuse, R138, RZ ;  /* 0x0000008a7c28723c */ /* 0x040fe200000018ff */
[----:B------:R-:W5:Y:S07]  /*5f10*/  LDSM.16.M88.4 R136, [R211+0xa100] ;  /* 0x00a10000d388783b */ /* 0x000f6e0000000200 */
[C---:B------:R-:W-:Y:S08]  /*5f20*/  HMMA.16816.F32 R44, R124.reuse, R140, RZ ;  /* 0x0000008c7c2c723c */ /* 0x040ff000000018ff */
[----:B------:R-:W-:Y:S01]  /*5f30*/  HMMA.16816.F32 R48, R124, R142, RZ ;  /* 0x0000008e7c30723c */ /* 0x000fe200000018ff */
[----:B------:R-:W1:Y:S07]  /*5f40*/  LDSM.16.M88.4 R140, [R211+0xa900] ;  /* 0x00a90000d38c783b */ /* 0x000e6e0000000200 */
[C---:B------:R-:W-:Y:S08]  /*5f50*/  HMMA.16816.F32 R4, R144.reuse, R148, R4 ;  /* 0x000000949004723c */ /* 0x040ff00000001804 */
[C---:B------:R-:W-:Y:S01]  /*5f60*/  HMMA.16816.F32 R8, R144.reuse, R150, R8 ;  /* 0x000000969008723c */ /* 0x040fe20000001808 */
[----:B------:R-:W1:Y:S07]  /*5f70*/  LDSM.16.M88.4 R148, [R202] ;  /* 0x00000000ca94783b */ /* 0x000e6e0000000200 */
        /* <DEDUP_REMOVED lines=13> */
[----:B------:R-:W-:Y:S08]  /*6050*/  HMMA.16816.F32 R48, R144, R170, R48 ;  /* 0x000000aa9030723c */ /* 0x000ff00000001830 */
        /* <DEDUP_REMOVED lines=12> */
[C---:B-----5:R-:W-:Y:S08]  /*6120*/  HMMA.16816.F32 R36, R172.reuse, R136, R36 ;  /* 0x00000088ac24723c */ /* 0x060ff00000001824 */
[C---:B------:R-:W-:Y:S01]  /*6130*/  HMMA.16816.F32 R40, R172.reuse, R138, R40 ;  /* 0x0000008aac28723c */ /* 0x040fe20000001828 */
[----:B------:R-:W5:Y:S07]  /*6140*/  LDSM.16.M88.4 R136, [R214+0xc100] ;  /* 0x00c10000d688783b */ /* 0x000f6e0000000200 */
[C---:B------:R-:W-:Y:S08]  /*6150*/  HMMA.16816.F32 R44, R172.reuse, R140, R44 ;  /* 0x0000008cac2c723c */ /* 0x040ff0000000182c */
[----:B------:R-:W-:Y:S01]  /*6160*/  HMMA.16816.F32 R48, R172, R142, R48 ;  /* 0x0000008eac30723c */ /* 0x000fe20000001830 */
[----:B------:R-:W1:Y:S07]  /*6170*/  LDSM.16.M88.4 R140, [R214+0xc900] ;  /* 0x00c90000d68c783b */ /* 0x000e6e0000000200 */
        /* <DEDUP_REMOVED lines=8> */
[----:B------:R-:W1:Y:S07]  /*6200*/  LDSM.16.M88.4 R152, [R201] ;  /* 0x00000000c998783b */ /* 0x000e6e0000000200 */
[C---:B------:R-:W-:Y:S08]  /*6210*/  HMMA.16816.F32 R28, R176.reuse, R156, R28 ;  /* 0x0000009cb01c723c */ /* 0x040ff0000000181c */
[C---:B------:R-:W-:Y:S01]  /*6220*/  HMMA.16816.F32 R32, R176.reuse, R158, R32 ;  /* 0x0000009eb020723c */ /* 0x040fe20000001820 */
[----:B------:R-:W1:Y:S07]  /*6230*/  LDSM.16.M88.4 R156, [R200] ;  /* 0x00000000c89c783b */ /* 0x000e6e0000000200 */
[C---:B------:R-:W-:Y:S08]  /*6240*/  HMMA.16816.F32 R36, R176.reuse, R160, R36 ;  /* 0x000000a0b024723c */ /* 0x040ff00000001824 */
[C---:B------:R-:W-:Y:S01]  /*6250*/  HMMA.16816.F32 R40, R176.reuse, R162, R40 ;  /* 0x000000a2b028723c */ /* 0x040fe20000001828 */
[----:B------:R-:W2:Y:S07]  /*6260*/  LDSM.16.M88.4 R160, [R199] ;  /* 0x00000000c7a0783b */ /* 0x000eae0000000200 */
[C---:B---3--:R-:W-:Y:S08]  /*6270*/  HMMA.16816.F32 R44, R176.reuse, R120, R44 ;  /* 0x00000078b02c723c */ /* 0x048ff0000000182c */
[----:B------:R-:W-:Y:S01]  /*6280*/  HMMA.16816.F32 R48, R176, R122, R48 ;  /* 0x0000007ab030723c */ /* 0x000fe20000001830 */
[----:B------:R-:W3:Y:S07]  /*6290*/  LDSM.16.M88.4 R120, [R198] ;  /* 0x00000000c678783b */ /* 0x000eee0000000200 */
[C---:B----4-:R-:W-:Y:S08]  /*62a0*/  HMMA.16816.F32 R4, R180.reuse, R128, R4 ;  /* 0x00000080b404723c */ /* 0x050ff00000001804 */
[C---:B------:R-:W-:Y:S01]  /*62b0*/  HMMA.16816.F32 R8, R180.reuse, R130, R8 ;  /* 0x00000082b408723c */ /* 0x040fe20000001808 */
[----:B------:R-:W4:Y:S07]  /*62c0*/  LDSM.16.M88.4 R128, [R197] ;  /* 0x00000000c580783b */ /* 0x000f2e0000000200 */
[C---:B-1----:R-:W-:Y:S08]  /*62d0*/  HMMA.16816.F32 R12, R180.reuse, R132, R12 ;  /* 0x00000084b40c723c */ /* 0x042ff0000000180c */
[C---:B------:R-:W-:Y:S01]  /*62e0*/  HMMA.16816.F32 R16, R180.reuse, R134, R16 ;  /* 0x00000086b410723c */ /* 0x040fe20000001810 */
[----:B------:R-:W1:Y:S07]  /*62f0*/  LDSM.16.M88.4 R132, [R196] ;  /* 0x00000000c484783b */ /* 0x000e6e0000000200 */
[C---:B-----5:R-:W-:Y:S08]  /*6300*/  HMMA.16816.F32 R20, R180.reuse, R136, R20 ;  /* 0x00000088b414723c */ /* 0x060ff00000001814 */
[C---:B------:R-:W-:Y:S01]  /*6310*/  HMMA.16816.F32 R24, R180.reuse, R138, R24 ;  /* 0x0000008ab418723c */ /* 0x040fe20000001818 */
[----:B------:R-:W5:Y:S07]  /*6320*/  LDSM.16.M88.4 R136, [R211+0xb100] ;  /* 0x00b10000d388783b */ /* 0x000f6e0000000200 */
[C---:B------:R-:W-:Y:S08]  /*6330*/  HMMA.16816.F32 R28, R180.reuse, R140, R28 ;  /* 0x0000008cb41c723c */ /* 0x040ff0000000181c */
[C---:B------:R-:W-:Y:S01]  /*6340*/  HMMA.16816.F32 R32, R180.reuse, R142, R32 ;  /* 0x0000008eb420723c */ /* 0x040fe20000001820 */
[----:B------:R-:W-:Y:S07]  /*6350*/  LDSM.16.M88.4 R140, [R211+0xc100] ;  /* 0x00c10000d38c783b */ /* 0x000fee0000000200 */
[C---:B--2---:R-:W-:Y:S08]  /*6360*/  HMMA.16816.F32 R36, R180.reuse, R116, R36 ;  /* 0x00000074b424723c */ /* 0x044ff00000001824 */
[C---:B------:R-:W-:Y:S01]  /*6370*/  HMMA.16816.F32 R40, R180.reuse, R118, R40 ;  /* 0x00000076b428723c */ /* 0x040fe20000001828 */
[----:B------:R-:W2:Y:S07]  /*6380*/  LDSM.16.M88.4 R116, [R211+0xb900] ;  /* 0x00b90000d374783b */ /* 0x000eae0000000200 */
        /* <DEDUP_REMOVED lines=14> */
[----:B------:R-:W3:Y:S07]  /*6470*/  LDSM.16.M88.4 R120, [R202+0x3000] ;  /* 0x00300000ca78783b */ /* 0x000eee0000000200 */
[C---:B----4-:R-:W-:Y:S08]  /*6480*/  HMMA.16816.F32 R36, R184.reuse, R128, R36 ;  /* 0x00000080b824723c */ /* 0x050ff00000001824 */
[C---:B------:R-:W-:Y:S01]  /*6490*/  HMMA.16816.F32 R40, R184.reuse, R130, R40 ;  /* 0x00000082b828723c */ /* 0x040fe20000001828 */
[----:B------:R-:W4:Y:S07]  /*64a0*/  LDSM.16.M88.4 R128, [R202+0x3800] ;  /* 0x00380000ca80783b */ /* 0x000f2e0000000200 */
[C---:B-1----:R-:W-:Y:S08]  /*64b0*/  HMMA.16816.F32 R44, R184.reuse, R132, R44 ;  /* 0x00000084b82c723c */ /* 0x042ff0000000182c */
[----:B------:R-:W-:Y:S01]  /*64c0*/  HMMA.16816.F32 R48, R184, R134, R48 ;  /* 0x00000086b830723c */ /* 0x000fe20000001830 */
[----:B------:R-:W1:Y:S07]  /*64d0*/  LDSM.16.M88.4 R132, [R202+0x4000] ;  /* 0x00400000ca84783b */ /* 0x000e6e0000000200 */
[C---:B-----5:R-:W-:Y:S08]  /*64e0*/  HMMA.16816.F32 R4, R188.reuse, R136, R4 ;  /* 0x00000088bc04723c */ /* 0x060ff00000001804 */
[C---:B------:R-:W-:Y:S01]  /*64f0*/  HMMA.16816.F32 R8, R188.reuse, R138, R8 ;  /* 0x0000008abc08723c */ /* 0x040fe20000001808 */
[----:B------:R-:W5:Y:S01]  /*6500*/  LDSM.16.M88.4 R136, [R202+0x5800] ;  /* 0x00580000ca88783b */ /* 0x000f620000000200 */
[----:B------:R-:W-:Y:S06]  /*6510*/  DEPBAR.LE SB0, 0x0 ;  /* 0x000080000000791a */ /* 0x000fec0000000000 */
[C---:B--2---:R-:W-:Y:S01]  /*6520*/  HMMA.16816.F32 R12, R188.reuse, R116, R12 ;  /* 0x00000074bc0c723c */ /* 0x044fe2000000180c */
[----:B------:R-:W-:Y:S07]  /*6530*/  BAR.SYNC.DEFER_BLOCKING 0x0 ;  /* 0x0000000000007b1d */ /* 0x000fee0000010000 */
        /* <DEDUP_REMOVED lines=9> */
[C---:B---3--:R-:W-:Y:S08]  /*65d0*/  HMMA.16816.F32 R4, R192.reuse, R120, R4 ;  /* 0x00000078c004723c */ /* 0x048ff00000001804 */
[C---:B------:R-:W-:Y:S08]  /*65e0*/  HMMA.16816.F32 R8, R192.reuse, R122, R8 ;  /* 0x0000007ac008723c */ /* 0x040ff00000001808 */
        /* <DEDUP_REMOVED lines=8> */
[C---:B-----5:R-:W-:Y:S08]  /*6670*/  HMMA.16816.F32 R44, R192.reuse, R136, R44 ;  /* 0x00000088c02c723c */ /* 0x060ff0000000182c */
[----:B------:R-:W-:Y:S01]  /*6680*/  HMMA.16816.F32 R48, R192, R138, R48 ;  /* 0x0000008ac030723c */ /* 0x000fe20000001830 */
[----:B------:R-:W-:-:S07]  /*6690*/  @!P0 BRA `(.L_x_180) ;  /* 0x0000035000008947 */ /* 0x000fce0003800000 */
[----:B------:R-:W-:Y:S02]  /*66a0*/  IMAD R119, R238, 0x60, R219 ;  /* 0x00000060ee777824 */ /* 0x000fe400078e02db */
[----:B------:R-:W-:Y:S03]  /*66b0*/  IMAD.MOV.U32 R215, RZ, RZ, RZ ;  /* 0x000000ffffd77224 */ /* 0x000fe600078e00ff */
[----:B------:R-:W-:Y:S05]  /*66c0*/  IADD3 R216, R119, -0x60, R218 ;  /* 0xffffffa077d87810 */ /* 0x000fea0007ffe0da */
[----:B------:R-:W-:Y:S04]  /*66d0*/  @P3 IMAD.HI.U32 R118, R216, c[0x0][0x2bc], RZ ;  /* 0x0000af00d8763a27 */ /* 0x000fe800078e00ff */
[----:B------:R-:W-:Y:S01]  /*66e0*/  IMAD.MOV.U32 R0, RZ, RZ, R216 ;  /* 0x000000ffff007224 */ /* 0x000fe200078e00d8 */
[----:B------:R-:W-:Y:S04]  /*66f0*/  @P3 SHF.R.U32.HI R0, RZ, c[0x0][0x2c0], R118 ;  /* 0x0000b000ff003a19 */ /* 0x000fe80000011676 */
[C---:B------:R-:W-:Y:S04]  /*6700*/  @!P1 IADD3 R119, P0, R0.reuse, UR36, RZ ;  /* 0x0000002400779c10 */ /* 0x040fe8000ff1e0ff */
[----:B------:R-:W-:Y:S02]  /*6710*/  @!P1 LEA.HI.X.SX32 R118, R0, UR5, 0x1, P0 ;  /* 0x0000000500769c11 */ /* 0x000fe400080f0eff */
[C---:B------:R-:W-:Y:S04]  /*6720*/  @!P1 LEA R116, P0, R119.reuse, c[0x0][0x2a0], 0x2 ;  /* 0x0000a80077749a11 */ /* 0x040fe800078010ff */
[----:B------:R-:W-:Y:S01]  /*6730*/  @!P1 LEA.HI.X R117, R119, c[0x0][0x2a4], R118, 0x2, P0 ;  /* 0x0000a90077759a11 */ /* 0x000fe200000f1476 */
[----:B------:R-:W-:Y:S04]  /*6740*/  IMAD.MOV R119, RZ, RZ, -R0 ;  /* 0x000000ffff777224 */ /* 0x000fe800078e0a00 */
[----:B------:R-:W2:Y:S01]  /*6750*/  @!P1 LDG.E R215, [R116.64] ;  /* 0x0000002a74d79981 */ /* 0x000ea2000c1e1900 */
[----:B------:R-:W-:Y:S04]  /*6760*/  IMAD R216, R119, c[0x0][0x2b8], R216 ;  /* 0x0000ae0077d87a24 */ /* 0x000fe800078e02d8 */
[C---:B------:R-:W-:Y:S01]  /*6770*/  IMAD.WIDE.U32 R118, R216.reuse, c[0x0][0x1e0], RZ ;  /* 0x00007800d8767a25 */ /* 0x040fe200078e00ff */
[----:B------:R-:W-:Y:S05]  /*6780*/  SHF.R.S32.HI R121, RZ, 0x1f, R216 ;  /* 0x0000001fff797819 */ /* 0x000fea00000114d8 */
[----:B------:R-:W-:Y:S04]  /*6790*/  IMAD R121, R121, c[0x0][0x1e0], RZ ;  /* 0x0000780079797a24 */ /* 0x000fe800078e02ff */
[----:B------:R-:W-:Y:S04]  /*67a0*/  IMAD R121, R216, c[0x0][0x1e4], R121 ;  /* 0x00007900d8797a24 */ /* 0x000fe800078e0279 */
[----:B------:R-:W-:Y:S01]  /*67b0*/  IMAD.IADD R119, R119, 0x1, R121 ;  /* 0x0000000177777824 */ /* 0x000fe200078e0279 */
[----:B--2---:R-:W-:Y:S03]  /*67c0*/  SHF.R.S32.HI R0, RZ, 0x1f, R215 ;  /* 0x0000001fff007819 */ /* 0x004fe600000114d7 */
[C---:B------:R-:W-:Y:S04]  /*67d0*/  IMAD.WIDE.U32 R118, R215.reuse, c[0x0][0x1f0], R118 ;  /* 0x00007c00d7767a25 */ /* 0x040fe800078e0076 */
[----:B------:R-:W-:Y:S01]  /*67e0*/  IMAD R0, R0, c[0x0][0x1f0], RZ ;  /* 0x00007c0000007a24 */ /* 0x000fe200078e02ff */
[----:B------:R-:W-:Y:S03]  /*67f0*/  IADD3 R117, P0, R118, UR40, RZ ;  /* 0x0000002876757c10 */ /* 0x000fe6000ff1e0ff */
[----:B------:R-:W-:Y:S05]  /*6800*/  IMAD R0, R215, c[0x0][0x1f4], R0 ;  /* 0x00007d00d7007a24 */ /* 0x000fea00078e0200 */
[----:B------:R-:W-:Y:S02]  /*6810*/  IADD3.X R0, R119, UR9, R0, P0, !PT ;  /* 0x0000000977007c10 */ /* 0x000fe400087fe400 */
[C---:B------:R-:W-:Y:S04]  /*6820*/  LEA R130, P0, R117.reuse, c[0x0][0x1c8], 0x1 ;  /* 0x0000720075827a11 */ /* 0x040fe800078008ff */
[----:B------:R-:W-:Y:S01]  /*6830*/  LEA.HI.X R132, R117, c[0x0][0x1cc], R0, 0x1, P0 ;  /* 0x0000730075847a11 */ /* 0x000fe200000f0c00 */
[----:B------:R-:W1:Y:S01]  /*6840*/  SHFL.IDX PT, R120, R130, RZ, 0x181f ;  /* 0x00181fff82787589 */ /* 0x000e6200000e0000 */
[----:B------:R-:W-:Y:S03]  /*6850*/  IADD3 R0, -R231, 0x10, RZ ;  /* 0x00000010e7007810 */ /* 0x000fe60007ffe1ff */
[----:B------:R-:W2:Y:S01]  /*6860*/  SHFL.IDX PT, R121, R132, RZ, 0x181f ;  /* 0x00181fff84797589 */ /* 0x000ea200000e0000 */
[----:B------:R-:W-:Y:S03]  /*6870*/  LOP3.LUT R0, R0, 0xf, RZ, 0xc0, !PT ;  /* 0x0000000f00007812 */ /* 0x000fe600078ec0ff */
[----:B------:R-:W3:Y:S04]  /*6880*/  SHFL.IDX PT, R118, R130, 0x1, 0x181f ;  /* 0x00381f0082767f89 */ /* 0x000ee800000e0000 */
[----:B------:R-:W4:Y:S04]  /*6890*/  SHFL.IDX PT, R116, R130, 0x2, 0x181f ;  /* 0x00581f0082747f89 */ /* 0x000f2800000e0000 */
[----:B------:R-:W5:Y:S04]  /*68a0*/  SHFL.IDX PT, R119, R132, 0x1, 0x181f ;  /* 0x00381f0084777f89 */ /* 0x000f6800000e0000 */
[----:B------:R-:W5:Y:S01]  /*68b0*/  SHFL.IDX PT, R117, R132, 0x2, 0x181f ;  /* 0x00581f0084757f89 */ /* 0x000f6200000e0000 */
[C---:B-1----:R-:W-:Y:S02]  /*68c0*/  IADD3 R122, P2, R120.reuse, R235, RZ ;  /* 0x000000eb787a7210 */ /* 0x042fe40007f5e0ff */
[----:B------:R-:W-:Y:S03]  /*68d0*/  IADD3 R128, P0, R120, R233, RZ ;  /* 0x000000e978807210 */ /* 0x000fe60007f1e0ff */
[C---:B--2---:R-:W-:Y:S02]  /*68e0*/  IMAD.X R123, R121.reuse, 0x1, R236, P2 ;  /* 0x00000001797b7824 */ /* 0x044fe400010e06ec */
[----:B------:R-:W-:Y:S01]  /*68f0*/  IMAD.X R129, R121, 0x1, R234, P0 ;  /* 0x0000000179817824 */ /* 0x000fe200000e06ea */
[C---:B---3--:R-:W-:Y:S02]  /*6900*/  IADD3 R120, P6, R118.reuse, R235, RZ ;  /* 0x000000eb76787210 */ /* 0x048fe40007fde0ff */
[----:B------:R1:W-:Y:S01]  /*6910*/  LDGSTS.E.BYPASS.LTC128B.128 [R217+0x8100], [R122.64], !P5 ;  /* 0x081000007ad97fae */ /* 0x0003e2000e901d6a */
[----:B------:R-:W-:Y:S02]  /*6920*/  IADD3 R118, P2, R118, R233, RZ ;  /* 0x000000e976767210 */ /* 0x000fe40007f5e0ff */
[----:B----4-:R-:W-:Y:S01]  /*6930*/  IADD3 R130, P0, R116, R235, RZ ;  /* 0x000000eb74827210 */ /* 0x010fe20007f1e0ff */
[----:B------:R1:W-:Y:S01]  /*6940*/  LDGSTS.E.BYPASS.LTC128B.128 [R217+0xb100], [R128.64], !P4 ;  /* 0x0b10000080d97fae */ /* 0x0003e2000e101d6a */
[C---:B-----5:R-:W-:Y:S02]  /*6950*/  IMAD.X R121, R119.reuse, 0x1, R236, P6 ;  /* 0x0000000177797824 */ /* 0x060fe400030e06ec */
[----:B------:R-:W-:Y:S01]  /*6960*/  IMAD.X R119, R119, 0x1, R234, P2 ;  /* 0x0000000177777824 */ /* 0x000fe200010e06ea */
[----:B------:R-:W-:Y:S01]  /*6970*/  IADD3 R116, P6, P2, R0, R116, R233 ;  /* 0x0000007400747210 */ /* 0x000fe20007ade0e9 */
[----:B------:R-:W-:Y:S01]  /*6980*/  IMAD.X R131, R117, 0x1, R236, P0 ;  /* 0x0000000175837824 */ /* 0x000fe200000e06ec */
[----:B------:R1:W-:Y:S01]  /*6990*/  LDGSTS.E.BYPASS.LTC128B.128 [R217+0x9100], [R120.64], !P5 ;  /* 0x0910000078d97fae */ /* 0x0003e2000e901d6a */
[----:B------:R-:W-:Y:S02]  /*69a0*/  ISETP.NE.U32.AND P0, PT, R231, RZ, PT ;  /* 0x000000ffe700720c */ /* 0x000fe40003f05070 */
[----:B------:R-:W-:Y:S01]  /*69b0*/  IADD3.X R117, RZ, R117, R234, P6, P2 ;  /* 0x00000075ff757210 */ /* 0x000fe200037e44ea */
[----:B------:R1:W-:Y:S04]  /*69c0*/  LDGSTS.E.BYPASS.LTC128B.128 [R217+0xc100], [R118.64], !P4 ;  /* 0x0c10000076d97fae */ /* 0x0003e8000e101d6a */
[----:B------:R1:W-:Y:S06]  /*69d0*/  LDGSTS.E.BYPASS.LTC128B.128 [R217+0xa100], [R130.64], !P5 ;  /* 0x0a10000082d97fae */ /* 0x0003ec000e901d6a */
[----:B------:R1:W-:Y:S02]  /*69e0*/  LDGSTS.E.BYPASS.LTC128B.128.ZFILL [R217+0xd100], [R116.64], P0 ;  /* 0x0d10000074d97fae */ /* 0x0003e40008141d6a */
.L_x_180:
[----:B-1----:R-:W-:Y:S01]  /*69f0*/  IMAD.MOV.U32 R119, RZ, RZ, R220 ;  /* 0x000000ffff777224 */ /* 0x002fe200078e00dc */
[----:B------:R-:W-:Y:S01]  /*6a00*/  PLOP3.LUT P2, PT, PT, PT, UP1, 0x80, 0x0 ;  /* 0x000000000000781c */ /* 0x000fe20003f4f018 */
[----:B------:R-:W0:Y:S01]  /*6a10*/  LDGDEPBAR ;  /* 0x00000000000079af */ /* 0x000e220000000000 */
[----:B------:R-:W-:Y:S01]  /*6a20*/  PLOP3.LUT P0, PT, PT, PT, UP1, 0x80, 0x0 ;  /* 0x000000000000781c */ /* 0x000fe20003f0f018 */
[----:B------:R-:W-:Y:S05]  /*6a30*/  IMAD R122, R238, -0x60, RZ ;  /* 0xffffffa0ee7a7824 */ /* 0x000fea00078e02ff */
[----:B------:R-:W-:Y:S05]  /*6a40*/  IADD3 R117, -R221, 0x1, R122 ;  /* 0x00000001dd757810 */ /* 0x000fea0007ffe17a */
[----:B------:R-:W-:Y:S05]  /*6a50*/  @P2 IMAD.HI.U32 R0, R220, c[0x0][0x2c8], RZ ;  /* 0x0000b200dc002a27 */ /* 0x000fea00078e00ff */
[----:B------:R-:W-:Y:S01]  /*6a60*/  @P0 SHF.R.U32.HI R119, RZ, c[0x0][0x2cc], R0 ;  /* 0x0000b300ff770a19 */ /* 0x000fe20000011600 */
[----:B------:R-:W-:Y:S01]  /*6a70*/  IMAD.U32 R0, RZ, RZ, UR8 ;  /* 0x00000008ff007e24 */ /* 0x000fe2000f8e00ff */
[----:B------:R-:W-:Y:S03]  /*6a80*/  PLOP3.LUT P0, PT, PT, PT, UP0, 0x40, 0x0 ;  /* 0x000000000000781c */ /* 0x000fe60003f0e808 */
[----:B------:R-:W1:Y:S01]  /*6a90*/  SHFL.IDX PT, R129, R119, RZ, 0x1c1f ;  /* 0x001c1fff77817589 */ /* 0x000e6200000e0000 */
[----:B------:R-:W-:Y:S05]  /*6aa0*/  IMAD R117, R0, c[0x0][0x1d0], R117 ;  /* 0x0000740000757a24 */ /* 0x000fea00078e0275 */
[----:B------:R-:W-:Y:S04]  /*6ab0*/  IADD3 R0, R117, -c[0x0][0x168], RZ ;  /* 0x80005a0075007a10 */ /* 0x000fe80007ffe0ff */
[C---:B------:R-:W-:Y:S02]  /*6ac0*/  IADD3 R117, R0.reuse, c[0x0][0x328], RZ ;  /* 0x0000ca0000757a10 */ /* 0x040fe40007ffe0ff */
[----:B------:R-:W-:Y:S03]  /*6ad0*/  IADD3 R0, R0, UR13, RZ ;  /* 0x0000000d00007c10 */ /* 0x000fe6000fffe0ff */
[----:B-1----:R-:W-:Y:S02]  /*6ae0*/  IMAD.IADD R123, R117, 0x1, R129 ;  /* 0x00000001757b7824 */ /* 0x002fe400078e0281 */
[----:B------:R-:W-:Y:S01]  /*6af0*/  IMAD.IADD R121, R129, 0x1, R0 ;  /* 0x0000000181797824 */ /* 0x000fe200078e0200 */
[----:B------:R-:W-:-:S05]  /*6b00*/  @P0 BRA `(.L_x_181) ;  /* 0x000001a000000947 */ /* 0x000fca0003800000 */
[----:B------:R-:W-:Y:S01]  /*6b10*/  MOV R116, UR8 ;  /* 0x0000000800747c02 */ /* 0x000fe20008000f00 */
[----:B------:R-:W-:Y:S04]  /*6b20*/  BSSY B0, `(.L_x_182) ;  /* 0x0000013000007945 */ /* 0x000fe80003800000 */
[----:B------:R-:W-:Y:S05]  /*6b30*/  IMAD R129, R116, c[0x0][0x1d0], R129 ;  /* 0x0000740074817a24 */ /* 0x000fea00078e0281 */
[----:B------:R-:W-:Y:S04]  /*6b40*/  IADD3 R118, R129, -c[0x0][0x168], RZ ;  /* 0x80005a0081767a10 */ /* 0x000fe80007ffe0ff */
[----:B------:R-:W-:Y:S11]  /*6b50*/  ISETP.GT.AND P0, PT, R118, -0x1, PT ;  /* 0xffffffff7600780c */ /* 0x000ff60003f04270 */
[----:B------:R-:W-:Y:S02]  /*6b60*/  @!UPT UIADD3 URZ, URZ, URZ, URZ ;  /* 0x0000003f3f3ff290 */ /* 0x000fe4000fffe03f */
[----:B------:R-:W-:-:S05]  /*6b70*/  @P0 BRA `(.L_x_183) ;  /* 0x0000008000000947 */ /* 0x000fca0003800000 */
[----:B------:R-:W-:Y:S01]  /*6b80*/  LOP3.LUT R118, RZ, R118, RZ, 0x33, !PT ;  /* 0x00000076ff767212 */ /* 0x000fe200078e33ff */
[----:B------:R-:W-:Y:S05]  /*6b90*/  IMAD.MOV.U32 R116, RZ, RZ, c[0x0][0x32c] ;  /* 0x0000cb00ff747624 */ /* 0x000fea00078e00ff */
[----:B------:R-:W-:Y:S11]  /*6ba0*/  ISETP.NE.AND P0, PT, R116, 0x1, PT ;  /* 0x000000017400780c */ /* 0x000ff60003f05270 */
[----:B------:R-:W-:Y:S02]  /*6bb0*/  @!UPT UIADD3 URZ, URZ, URZ, URZ ;  /* 0x0000003f3f3ff290 */ /* 0x000fe4000fffe03f */
[----:B------:R-:W-:Y:S05]  /*6bc0*/  @P0 IMAD.HI.U32 R116, R118, c[0x0][0x330], RZ ;  /* 0x0000cc0076740a27 */ /* 0x000fea00078e00ff */
[----:B------:R-:W-:Y:S04]  /*6bd0*/  @P0 SHF.R.U32.HI R118, RZ, c[0x0][0x334], R116 ;  /* 0x0000cd00ff760a19 */ /* 0x000fe80000011674 */
[----:B------:R-:W-:Y:S01]  /*6be0*/  LOP3.LUT R118, RZ, R118, RZ, 0x33, !PT ;  /* 0x00000076ff767212 */ /* 0x000fe200078e33ff */
[----:B------:R-:W-:-:S05]  /*6bf0*/  BRA `(.L_x_184) ;  /* 0x0000005000007947 */ /* 0x000fca0003800000 */
.L_x_183:
[----:B------:R-:W-:Y:S04]  /*6c00*/  MOV R116, c[0x0][0x32c] ;  /* 0x0000cb0000747a02 */ /* 0x000fe80000000f00 */
[----:B------:R-:W-:Y:S11]  /*6c10*/  ISETP.NE.AND P0, PT, R116, 0x1, PT ;  /* 0x000000017400780c */ /* 0x000ff60003f05270 */
[----:B------:R-:W-:Y:S02]  /*6c20*/  @!UPT UIADD3 URZ, URZ, URZ, URZ ;  /* 0x0000003f3f3ff290 */ /* 0x000fe4000fffe03f */
[----:B------:R-:W-:Y:S05]  /*6c30*/  @P0 IMAD.HI.U32 R116, R118, c[0x0][0x330], RZ ;  /* 0x0000cc0076740a27 */ /* 0x000fea00078e00ff */
[----:B------:R-:W-:Y:S02]  /*6c40*/  @P0 SHF.R.U32.HI R118, RZ, c[0x0][0x334], R116 ;  /* 0x0000cd00ff760a19 */ /* 0x000fe40000011674 */
.L_x_184:
[----:B------:R-:W-:Y:S05]  /*6c50*/  BSYNC B0 ;  /* 0x0000000000007941 */ /* 0x000fea0003800000 */
.L_x_182:
[----:B------:R-:W-:Y:S04]  /*6c60*/  IMAD.IADD R129, R122, 0x1, -R221 ;  /* 0x000000017a817824 */ /* 0x000fe800078e0add */
[----:B------:R-:W-:Y:S05]  /*6c70*/  IMAD R118, R118, c[0x0][0x32c], R129 ;  /* 0x0000cb0076767a24 */ /* 0x000fea00078e0281 */
[----:B------:R-:W-:Y:S02]  /*6c80*/  IADD3 R116, R118, c[0x0][0x32c], RZ ;  /* 0x0000cb0076747a10 */ /* 0x000fe40007ffe0ff */
[----:B------:R-:W-:Y:S02]  /*6c90*/  IMNMX R121, R121, R118, !PT ;  /* 0x0000007679797217 */ /* 0x000fe40007800200 */
[----:B------:R-:W-:Y:S02]  /*6ca0*/  IMNMX R123, R123, R116, PT ;  /* 0x000000747b7b7217 */ /* 0x000fe40003800200 */
.L_x_181:
[C---:B------:R-:W-:Y:S02]  /*6cb0*/  ISETP.GE.AND P0, PT, R122.reuse, 0x1, PT ;  /* 0x000000017a00780c */ /* 0x040fe40003f06270 */
[----:B------:R-:W-:Y:S02]  /*6cc0*/  ISETP.GE.AND P2, PT, R122, 0x2, PT ;  /* 0x000000027a00780c */ /* 0x000fe40003f46270 */
[----:B------:R-:W-:Y:S02]  /*6cd0*/  LOP3.LUT R226, R226, 0xffdfffff, RZ, 0xc0, !PT ;  /* 0xffdfffffe2e27812 */ /* 0x000fe400078ec0ff */
[----:B------:R-:W-:Y:S07]  /*6ce0*/  ISETP.GE.AND P6, PT, R122, 0x59, PT ;  /* 0x000000597a00780c */ /* 0x000fee0003fc6270 */
[----:B------:R-:W-:Y:S02]  /*6cf0*/  @P0 LOP3.LUT R226, R226, 0x200000, RZ, 0xfc, !PT ;  /* 0x00200000e2e20812 */ /* 0x000fe400078efcff */
[----:B------:R-:W-:Y:S02]  /*6d00*/  ISETP.GT.AND P0, PT, R121, RZ, !P0 ;  /* 0x000000ff7900720c */ /* 0x000fe40004704270 */
[----:B------:R-:W-:Y:S02]  /*6d10*/  LOP3.LUT R226, R226, 0xffefffff, RZ, 0xc0, !PT ;  /* 0xffefffffe2e27812 */ /* 0x000fe400078ec0ff */
[----:B------:R-:W-:Y:S02]  /*6d20*/  ISETP.LT.OR P0, PT, R123, 0x1, P0 ;  /* 0x000000017b00780c */ /* 0x000fe40000701670 */
[----:B------:R-:W-:Y:S02]  /*6d30*/  @P2 LOP3.LUT R226, R226, 0x100000, RZ, 0xfc, !PT ;  /* 0x00100000e2e22812 */ /* 0x000fe400078efcff */
[----:B------:R-:W-:Y:S02]  /*6d40*/  FSEL R120, R4, -INF , !P0 ;  /* 0xff80000004787808 */ /* 0x000fe40004000000 */
[----:B------:R-:W-:Y:S01]  /*6d50*/  ISETP.GT.AND P0, PT, R121, 0x1, !P2 ;  /* 0x000000017900780c */ /* 0x000fe20005704270 */
[----:B------:R-:W1:Y:S01]  /*6d60*/  SHFL.IDX PT, R4, R119, 0x1, 0x1c1f ;  /* 0x003c1f0077047f89 */ /* 0x000e6200000e0000 */
[----:B------:R-:W-:Y:S02]  /*6d70*/  ISETP.GE.AND P2, PT, R122, 0x9, PT ;  /* 0x000000097a00780c */ /* 0x000fe40003f46270 */
[----:B------:R-:W-:Y:S02]  /*6d80*/  ISETP.LT.OR P0, PT, R123, 0x2, P0 ;  /* 0x000000027b00780c */ /* 0x000fe40000701670 */
[----:B------:R-:W-:Y:S02]  /*6d90*/  LOP3.LUT R226, R226, 0xfff7ffff, RZ, 0xc0, !PT ;  /* 0xfff7ffffe2e27812 */ /* 0x000fe400078ec0ff */
[----:B------:R-:W-:Y:S02]  /*6da0*/  FSEL R118, R5, -INF , !P0 ;  /* 0xff80000005767808 */ /* 0x000fe40004000000 */
[----:B------:R-:W-:Y:S04]  /*6db0*/  ISETP.GT.AND P0, PT, R121, 0x8, !P2 ;  /* 0x000000087900780c */ /* 0x000fe80005704270 */
[----:B------:R-:W-:Y:S02]  /*6dc0*/  ISETP.LT.OR P0, PT, R123, 0x9, P0 ;  /* 0x000000097b00780c */ /* 0x000fe40000701670 */
[----:B------:R-:W-:Y:S02]  /*6dd0*/  @P2 LOP3.LUT R226, R226, 0x80000, RZ, 0xfc, !PT ;  /* 0x00080000e2e22812 */ /* 0x000fe400078efcff */
[----:B------:R-:W-:Y:S02]  /*6de0*/  ISETP.GE.AND P2, PT, R122, 0xa, PT ;  /* 0x0000000a7a00780c */ /* 0x000fe40003f46270 */
[----:B------:R-:W-:Y:S02]  /*6df0*/  LOP3.LUT R226, R226, 0xfffbffff, RZ, 0xc0, !PT ;  /* 0xfffbffffe2e27812 */ /* 0x000fe400078ec0ff */
[----:B------:R-:W-:Y:S02]  /*6e00*/  FSEL R116, R8, -INF , !P0 ;  /* 0xff80000008747808 */ /* 0x000fe40004000000 */
[----:B------:R-:W-:Y:S01]  /*6e10*/  ISETP.GT.AND P0, PT, R121, 0x9, !P2 ;  /* 0x000000097900780c */ /* 0x000fe20005704270 */
[--C-:B-1----:R-:W-:Y:S02]  /*6e20*/  IMAD.IADD R117, R117, 0x1, R4.reuse ;  /* 0x0000000175757824 */ /* 0x102fe400078e0204 */
[----:B------:R-:W-:Y:S01]  /*6e30*/  IMAD.IADD R0, R0, 0x1, R4 ;  /* 0x0000000100007824 */ /* 0x000fe200078e0204 */
[----:B------:R-:W-:Y:S03]  /*6e40*/  ISETP.LT.OR P0, PT, R123, 0xa, P0 ;  /* 0x0000000a7b00780c */ /* 0x000fe60000701670 */
[----:B------:R-:W-:Y:S02]  /*6e50*/  @P2 LOP3.LUT R226, R226, 0x40000, RZ, 0xfc, !PT ;  /* 0x00040000e2e22812 */ /* 0x000fe400078efcff */
[----:B------:R-:W-:Y:S02]  /*6e60*/  ISETP.GE.AND P2, PT, R122, 0x11, PT ;  /* 0x000000117a00780c */ /* 0x000fe40003f46270 */
[----:B------:R-:W-:Y:S02]  /*6e70*/  LOP3.LUT R226, R226, 0xfffdffff, RZ, 0xc0, !PT ;  /* 0xfffdffffe2e27812 */ /* 0x000fe400078ec0ff */
[----:B------:R-:W-:Y:S02]  /*6e80*/  FSEL R8, R9, -INF , !P0 ;  /* 0xff80000009087808 */ /* 0x000fe40004000000 */
[----:B------:R-:W-:Y:S04]  /*6e90*/  ISETP.GT.AND P0, PT, R121, 0x10, !P2 ;  /* 0x000000107900780c */ /* 0x000fe80005704270 */
        /* <DEDUP_REMOVED lines=93> */
[----:B------:R-:W-:Y:S02]  /*7470*/  FSEL R150, R41, -INF , !P0 ;  /* 0xff80000029967808 */ /* 0x000fe40004000000 */
[----:B------:R-:W-:Y:S02]  /*7480*/  LOP3.LUT R226, R226, 0xfffffffd, RZ, 0xc0, !PT ;  /* 0xfffffffde2e27812 */ /* 0x000fe400078ec0ff */
[----:B------:R-:W-:Y:S04]  /*7490*/  ISETP.GT.AND P0, PT, R121, 0x50, !P2 ;  /* 0x000000507900780c */ /* 0x000fe80005704270 */
[----:B------:R-:W-:Y:S03]  /*74a0*/  ISETP.LT.OR P0, PT, R123, 0x51, P0 ;  /* 0x000000517b00780c */ /* 0x000fe60000701670 */
[----:B------:R-:W-:Y:S02]  /*74b0*/  @P2 LOP3.LUT R226, R226, 0x2, RZ, 0xfc, !PT ;  /* 0x00000002e2e22812 */ /* 0x000fe400078efcff */
[----:B------:R-:W-:Y:S02]  /*74c0*/  ISETP.GE.AND P2, PT, R122, 0x52, PT ;  /* 0x000000527a00780c */ /* 0x000fe40003f46270 */
[----:B------:R-:W-:Y:S02]  /*74d0*/  FSEL R142, R44, -INF , !P0 ;  /* 0xff8000002c8e7808 */ /* 0x000fe40004000000 */
[----:B------:R-:W-:Y:S02]  /*74e0*/  ISETP.GT.AND P0, PT, R121, 0x51, !P2 ;  /* 0x000000517900780c */ /* 0x000fe40005704270 */
[----:B------:R-:W-:Y:S02]  /*74f0*/  LOP3.LUT R226, R226, 0xfffffffe, RZ, 0xc0, !PT ;  /* 0xfffffffee2e27812 */ /* 0x000fe400078ec0ff */
[----:B------:R-:W-:Y:S04]  /*7500*/  ISETP.LT.OR P0, PT, R123, 0x52, P0 ;  /* 0x000000527b00780c */ /* 0x000fe80000701670 */
[----:B------:R-:W-:Y:S02]  /*7510*/  FSEL R141, R45, -INF , !P0 ;  /* 0xff8000002d8d7808 */ /* 0x000fe40004000000 */
[----:B------:R-:W-:Y:S02]  /*7520*/  ISETP.GT.AND P0, PT, R121, 0x58, !P6 ;  /* 0x000000587900780c */ /* 0x000fe40007704270 */
[----:B------:R-:W-:Y:S02]  /*7530*/  @P2 LOP3.LUT R226, R226, 0x1, RZ, 0xfc, !PT ;  /* 0x00000001e2e22812 */ /* 0x000fe400078efcff */
[----:B------:R-:W-:Y:S02]  /*7540*/  ISETP.LT.OR P0, PT, R123, 0x59, P0 ;  /* 0x000000597b00780c */ /* 0x000fe40000701670 */
[----:B------:R-:W-:Y:S02]  /*7550*/  ISETP.GE.AND P2, PT, R122, 0x5a, PT ;  /* 0x0000005a7a00780c */ /* 0x000fe40003f46270 */
[----:B------:R-:W-:Y:S02]  /*7560*/  FSEL R138, R48, -INF , !P0 ;  /* 0xff800000308a7808 */ /* 0x000fe40004000000 */
[----:B------:R-:W-:Y:S04]  /*7570*/  ISETP.GT.AND P0, PT, R121, 0x59, !P2 ;  /* 0x000000597900780c */ /* 0x000fe80005704270 */
[----:B------:R-:W-:Y:S04]  /*7580*/  ISETP.LT.OR P0, PT, R123, 0x5a, P0 ;  /* 0x0000005a7b00780c */ /* 0x000fe80000701670 */
[----:B------:R-:W-:Y:S02]  /*7590*/  FSEL R136, R49, -INF , !P0 ;  /* 0xff80000031887808 */ /* 0x000fe40004000000 */
[----:B------:R-:W-:Y:S11]  /*75a0*/  PLOP3.LUT P0, PT, PT, PT, UP0, 0x40, 0x0 ;  /* 0x000000000000781c */ /* 0x000ff60003f0e808 */
[----:B------:R-:W-:Y:S02]  /*75b0*/  @!UPT UIADD3 URZ, URZ, URZ, URZ ;  /* 0x0000003f3f3ff290 */ /* 0x000fe4000fffe03f */
        /* <DEDUP_REMOVED lines=16> */
.L_x_187:
[----:B------:R-:W-:Y:S04]  /*76c0*/  MOV R4, c[0x0][0x32c] ;  /* 0x0000cb0000047a02 */ /* 0x000fe80000000f00 */
[----:B------:R-:W-:Y:S11]  /*76d0*/  ISETP.NE.AND P0, PT, R4, 0x1, PT ;  /* 0x000000010400780c */ /* 0x000ff60003f05270 */
[----:B------:R-:W-:Y:S02]  /*76e0*/  @!UPT UIADD3 URZ, URZ, URZ, URZ ;  /* 0x0000003f3f3ff290 */ /* 0x000fe4000fffe03f */
[----:B------:R-:W-:Y:S05]  /*76f0*/  @P0 IMAD.HI.U32 R4, R5, c[0x0][0x330], RZ ;  /* 0x0000cc0005040a27 */ /* 0x000fea00078e00ff */
[----:B------:R-:W-:Y:S02]  /*7700*/  @P0 SHF.R.U32.HI R5, RZ, c[0x0][0x334], R4 ;  /* 0x0000cd00ff050a19 */ /* 0x000fe40000011604 */
.L_x_188:
[----:B------:R-:W-:Y:S05]  /*7710*/  BSYNC B0 ;  /* 0x0000000000007941 */ /* 0x000fea0003800000 */
.L_x_186:
[----:B------:R-:W-:Y:S04]  /*7720*/  IMAD.IADD R122, R122, 0x1, -R221 ;  /* 0x000000017a7a7824 */ /* 0x000fe800078e0add */
[----:B------:R-:W-:Y:S05]  /*7730*/  IMAD R122, R5, c[0x0][0x32c], R122 ;  /* 0x0000cb00057a7a24 */ /* 0x000fea00078e027a */
[----:B------:R-:W-:Y:S02]  /*7740*/  IADD3 R4, R122, c[0x0][0x32c], RZ ;  /* 0x0000cb007a047a10 */ /* 0x000fe40007ffe0ff */
[----:B------:R-:W-:Y:S02]  /*7750*/  IMNMX R0, R0, R122, !PT ;  /* 0x0000007a00007217 */ /* 0x000fe40007800200 */
[----:B------:R-:W-:Y:S02]  /*7760*/  IMNMX R117, R117, R4, PT ;  /* 0x0000000475757217 */ /* 0x000fe40003800200 */
.L_x_185:
[----:B------:R-:W-:Y:S02]  /*7770*/  LOP3.LUT P0, RZ, R226, 0x200000, RZ, 0xc0, !PT ;  /* 0x00200000e2ff7812 */ /* 0x000fe4000780c0ff */
[C---:B------:R-:W-:Y:S02]  /*7780*/  ISETP.GT.AND P6, PT, R0.reuse, 0x58, !P6 ;  /* 0x000000580000780c */ /* 0x040fe400077c4270 */
[C---:B------:R-:W-:Y:S02]  /*7790*/  ISETP.GT.AND P0, PT, R0.reuse, RZ, !P0 ;  /* 0x000000ff0000720c */ /* 0x040fe40004704270 */
[C---:B------:R-:W-:Y:S02]  /*77a0*/  ISETP.LT.OR P6, PT, R117.reuse, 0x59, P6 ;  /* 0x000000597500780c */ /* 0x040fe400037c1670 */
[----:B------:R-:W-:Y:S02]  /*77b0*/  ISETP.LT.OR P0, PT, R117, 0x1, P0 ;  /* 0x000000017500780c */ /* 0x000fe40000701670 */
[----:B------:R-:W-:Y:S02]  /*77c0*/  ISETP.GT.AND P2, PT, R0, 0x59, !P2 ;  /* 0x000000590000780c */ /* 0x000fe40005744270 */
[----:B------:R-:W-:Y:S02]  /*77d0*/  FSEL R17, R6, -INF , !P0 ;  /* 0xff80000006117808 */ /* 0x000fe40004000000 */
[----:B------:R-:W-:Y:S02]  /*77e0*/  LOP3.LUT P0, RZ, R226, 0x100000, RZ, 0xc0, !PT ;  /* 0x00100000e2ff7812 */ /* 0x000fe4000780c0ff */
[----:B------:R-:W-:Y:S02]  /*77f0*/  FMNMX.FTZ R4, R17, R2, !PT ;  /* 0x0000000211047209 */ /* 0x000fe40007810000 */
[----:B------:R-:W-:Y:S02]  /*7800*/  ISETP.GT.AND P0, PT, R0, 0x1, !P0 ;  /* 0x000000010000780c */ /* 0x000fe40004704270 */
[----:B------:R-:W-:Y:S02]  /*7810*/  FSEL R135, R50, -INF , !P6 ;  /* 0xff80000032877808 */ /* 0x000fe40007000000 */
[C---:B------:R-:W-:Y:S02]  /*7820*/  ISETP.LT.OR P0, PT, R117.reuse, 0x2, P0 ;  /* 0x000000027500780c */ /* 0x040fe40000701670 */
[----:B------:R-:W-:Y:S02]  /*7830*/  ISETP.LT.OR P2, PT, R117, 0x5a, P2 ;  /* 0x0000005a7500780c */ /* 0x000fe40001741670 */
[----:B------:R-:W-:Y:S02]  /*7840*/  FSEL R13, R7, -INF , !P0 ;  /* 0xff800000070d7808 */ /* 0x000fe40004000000 */
[----:B------:R-:W-:Y:S02]  /*7850*/  LOP3.LUT P0, RZ, R226, 0x80000, RZ, 0xc0, !PT ;  /* 0x00080000e2ff7812 */ /* 0x000fe4000780c0ff */
[----:B------:R-:W-:Y:S02]  /*7860*/  FMNMX.FTZ R7, R120, R3, !PT ;  /* 0x0000000378077209 */ /* 0x000fe40007810000 */
[----:B------:R-:W-:Y:S02]  /*7870*/  ISETP.GT.AND P0, PT, R0, 0x8, !P0 ;  /* 0x000000080000780c */ /* 0x000fe40004704270 */
[----:B------:R-:W-:Y:S02]  /*7880*/  FMNMX.FTZ R7, R118, R7, !PT ;  /* 0x0000000776077209 */ /* 0x000fe40007810000 */
[C---:B------:R-:W-:Y:S02]  /*7890*/  ISETP.LT.OR P0, PT, R117.reuse, 0x9, P0 ;  /* 0x000000097500780c */ /* 0x040fe40000701670 */
[----:B------:R-:W-:Y:S02]  /*78a0*/  FMNMX.FTZ R7, R116, R7, !PT ;  /* 0x0000000774077209 */ /* 0x000fe40007810000 */
[----:B------:R-:W-:Y:S02]  /*78b0*/  FSEL R9, R10, -INF , !P0 ;  /* 0xff8000000a097808 */ /* 0x000fe40004000000 */
[----:B------:R-:W-:Y:S02]  /*78c0*/  LOP3.LUT P0, RZ, R226, 0x40000, RZ, 0xc0, !PT ;  /* 0x00040000e2ff7812 */ /* 0x000fe4000780c0ff */
[----:B------:R-:W-:Y:S02]  /*78d0*/  FMNMX.FTZ R7, R8, R7, !PT ;  /* 0x0000000708077209 */ /* 0x000fe40007810000 */
[----:B------:R-:W-:Y:S02]  /*78e0*/  ISETP.GT.AND P0, PT, R0, 0x9, !P0 ;  /* 0x000000090000780c */ /* 0x000fe40004704270 */
[----:B------:R-:W-:Y:S02]  /*78f0*/  FMNMX.FTZ R7, R244, R7, !PT ;  /* 0x00000007f4077209 */ /* 0x000fe40007810000 */
[----:B------:R-:W-:Y:S02]  /*7900*/  ISETP.LT.OR P0, PT, R117, 0xa, P0 ;  /* 0x0000000a7500780c */ /* 0x000fe40000701670 */
        /* <DEDUP_REMOVED lines=44> */
[----:B------:R-:W-:Y:S01]  /*7bd0*/  LOP3.LUT P0, RZ, R226, 0x800, RZ, 0xc0, !PT ;  /* 0x00000800e2ff7812 */ /* 0x000fe2000780c0ff */
[----:B------:R-:W-:Y:S01]  /*7be0*/  LDSM.16.MT88.4 R20, [R210+0x100] ;  /* 0x00010000d214783b */ /* 0x000fe20000004200 */
        /* <DEDUP_REMOVED lines=28> */
[----:B------:R-:W1:Y:S01]  /*7db0*/  SHFL.BFLY PT, R6, R5, 0x2, 0x1f ;  /* 0x0c401f0005067f89 */ /* 0x000e6200000e0000 */
[----:B------:R-:W-:Y:S02]  /*7dc0*/  FMNMX.FTZ R4, R241, R4, !PT ;  /* 0x00000004f1047209 */ /* 0x000fe40007810000 */
[----:B------:R-:W-:Y:S04]  /*7dd0*/  ISETP.GT.AND P0, PT, R0, 0x38, !P0 ;  /* 0x000000380000780c */ /* 0x000fe80004704270 */
[----:B------:R-:W-:Y:S01]  /*7de0*/  ISETP.LT.OR P0, PT, R117, 0x39, P0 ;  /* 0x000000397500780c */ /* 0x000fe20000701670 */
[----:B------:R-:W-:Y:S03]  /*7df0*/  LDSM.16.MT88.4 R28, [R209+0x100] ;  /* 0x00010000d11c783b */ /* 0x000fe60000004200 */
[----:B------:R-:W-:Y:S02]  /*7e00*/  FSEL R239, R34, -INF , !P0 ;  /* 0xff80000022ef7808 */ /* 0x000fe40004000000 */
[----:B------:R-:W-:Y:S02]  /*7e10*/  LOP3.LUT P0, RZ, R226, 0x40, RZ, 0xc0, !PT ;  /* 0x00000040e2ff7812 */ /* 0x000fe4000780c0ff */
[----:B------:R-:W-:Y:S02]  /*7e20*/  FMNMX.FTZ R4, R239, R4, !PT ;  /* 0x00000004ef047209 */ /* 0x000fe40007810000 */
[----:B------:R-:W-:Y:S04]  /*7e30*/  ISETP.GT.AND P0, PT, R0, 0x39, !P0 ;  /* 0x000000390000780c */ /* 0x000fe80004704270 */
[----:B------:R-:W-:Y:S04]  /*7e40*/  ISETP.LT.OR P0, PT, R117, 0x3a, P0 ;  /* 0x0000003a7500780c */ /* 0x000fe80000701670 */
        /* <DEDUP_REMOVED lines=9> */
[----:B------:R-:W-:Y:S02]  /*7ee0*/  ISETP.LT.OR P0, PT, R117, 0x42, P0 ;  /* 0x000000427500780c */ /* 0x000fe40000701670 */
[----:B-1----:R-:W-:Y:S02]  /*7ef0*/  FMNMX.FTZ R6, R5, R6, !PT ;  /* 0x0000000605067209 */ /* 0x002fe40007810000 */
        /* <DEDUP_REMOVED lines=18> */
[----:B------:R-:W-:Y:S04]  /*8020*/  LOP3.LUT P0, RZ, R226, 0x1, RZ, 0xc0, !PT ;  /* 0x00000001e2ff7812 */ /* 0x000fe8000780c0ff */
[----:B------:R-:W-:Y:S02]  /*8030*/  ISETP.GT.AND P0, PT, R0, 0x51, !P0 ;  /* 0x000000510000780c */ /* 0x000fe40004704270 */
[----:B------:R-:W-:Y:S02]  /*8040*/  FMNMX.FTZ R0, R149, R4, !PT ;  /* 0x0000000495007209 */ /* 0x000fe40007810000 */
[----:B------:R-:W-:Y:S02]  /*8050*/  ISETP.LT.OR P0, PT, R117, 0x52, P0 ;  /* 0x000000527500780c */ /* 0x000fe40000701670 */
[----:B------:R-:W-:Y:S02]  /*8060*/  FSEL R117, R51, -INF , !P2 ;  /* 0xff80000033757808 */ /* 0x000fe40005000000 */
[----:B------:R-:W-:Y:S02]  /*8070*/  FSEL R139, R47, -INF , !P0 ;  /* 0xff8000002f8b7808 */ /* 0x000fe40004000000 */
[----:B------:R-:W-:Y:S02]  /*8080*/  LDSM.16.MT88.4 R44, [R212+0x3100] ;  /* 0x00310000d42c783b */ /* 0x000fe40000004200 */
[----:B------:R-:W-:Y:S04]  /*8090*/  FMNMX.FTZ R0, R139, R0, !PT ;  /* 0x000000008b007209 */ /* 0x000fe80007810000 */
[----:B------:R-:W-:Y:S04]  /*80a0*/  FMNMX.FTZ R0, R135, R0, !PT ;  /* 0x0000000087007209 */ /* 0x000fe80007810000 */
[----:B------:R-:W-:Y:S02]  /*80b0*/  FMNMX.FTZ R7, R117, R0, !PT ;  /* 0x0000000075077209 */ /* 0x000fe40007810000 */
[----:B-1----:R-:W-:Y:S03]  /*80c0*/  FMNMX.FTZ R0, R6, R15, !PT ;  /* 0x0000000f06007209 */ /* 0x002fe60007810000 */
[----:B------:R-:W1:Y:S01]  /*80d0*/  SHFL.BFLY PT, R4, R7, 0x2, 0x1f ;  /* 0x0c401f0007047f89 */ /* 0x000e6200000e0000 */
[C---:B------:R-:W-:Y:S01]  /*80e0*/  FSETP.NEU.FTZ.AND P0, PT, R0.reuse, -INF , PT ;  /* 0xff8000000000780b */ /* 0x040fe20003f1d000 */
[C---:B------:R-:W-:Y:S03]  /*80f0*/  FMUL.FTZ R151, R0.reuse, c[0x0][0x2d0] ;  /* 0x0000b40000977a20 */ /* 0x040fe60000410000 */
[----:B------:R-:W-:Y:S02]  /*8100*/  FSEL R6, R0, RZ, P0 ;  /* 0x000000ff00067208 */ /* 0x000fe40000000000 */
[----:B------:R-:W-:Y:S03]  /*8110*/  FSEL R151, R151, RZ, P0 ;  /* 0x000000ff97977208 */ /* 0x000fe60000000000 */
[----:B------:R-:W-:Y:S02]  /*8120*/  FADD.FTZ R3, -R6, R3 ;  /* 0x0000000306037221 */ /* 0x000fe40000010100 */
        /* <DEDUP_REMOVED lines=8> */
[--C-:B------:R-:W-:Y:S02]  /*81b0*/  FFMA.FTZ R143, R242, c[0x0][0x2d0], -R151.reuse ;  /* 0x0000b400f28f7a23 */ /* 0x100fe40000010897 */
[--C-:B------:R-:W-:Y:S02]  /*81c0*/  FFMA.FTZ R154, R154, c[0x0][0x2d0], -R151.reuse ;  /* 0x0000b4009a9a7a23 */ /* 0x100fe40000010897 */
[----:B------:R-:W1:Y:S01]  /*81d0*/  SHFL.BFLY PT, R4, R5, 0x1, 0x1f ;  /* 0x0c201f0005047f89 */ /* 0x000e6200000e0000 */
        /* <DEDUP_REMOVED lines=8> */
[--C-:B------:R-:W-:Y:S02]  /*8260*/  FFMA.FTZ R141, R141, c[0x0][0x2d0], -R151.reuse ;  /* 0x0000b4008d8d7a23 */ /* 0x100fe40000010897 */
[----:B------:R-:W-:Y:S05]  /*8270*/  FFMA.FTZ R138, R138, c[0x0][0x2d0], -R151 ;  /* 0x0000b4008a8a7a23 */ /* 0x000fea0000010897 */
[----:B------:R-:W3:Y:S01]  /*8280*/  MUFU.EX2 R129, R129 ;  /* 0x0000008100817308 */ /* 0x000ee20000000800 */
[----:B-1----:R-:W-:Y:S01]  /*8290*/  FMNMX.FTZ R116, R5, R4, !PT ;  /* 0x0000000405747209 */ /* 0x002fe20007810000 */
[----:B------:R-:W-:Y:S01]  /*82a0*/  FMUL.FTZ R4, R3, c[0x0][0x2d0] ;  /* 0x0000b40003047a20 */ /* 0x000fe20000410000 */
[----:B--2---:R-:W-:Y:S02]  /*82b0*/  F2FP.PACK_AB R120, R119, R128 ;  /* 0x000000807778723e */ /* 0x004fe400000000ff */
[C---:B------:R-:W-:Y:S01]  /*82c0*/  FSETP.NEU.FTZ.AND P0, PT, R116.reuse, -INF , PT ;  /* 0xff8000007400780b */ /* 0x040fe20003f1d000 */
[C---:B------:R-:W-:Y:S04]  /*82d0*/  FMUL.FTZ R134, R116.reuse, c[0x0][0x2d0] ;  /* 0x0000b40074867a20 */ /* 0x040fe80000410000 */
[----:B------:R-:W1:Y:S01]  /*82e0*/  MUFU.EX2 R3, R4 ;  /* 0x0000000400037308 */ /* 0x000e620000000800 */
[----:B------:R-:W-:Y:S02]  /*82f0*/  FSEL R5, R116, RZ, P0 ;  /* 0x000000ff74057208 */ /* 0x000fe40000000000 */
[----:B------:R-:W-:Y:S02]  /*8300*/  FSEL R134, R134, RZ, P0 ;  /* 0x000000ff86867208 */ /* 0x000fe40000000000 */
[----:B------:R-:W-:Y:S01]  /*8310*/  ISETP.GT.AND P0, PT, R238, UR4, PT ;  /* 0x00000004ee007c0c */ /* 0x000fe2000bf04270 */
[----:B------:R-:W-:Y:S02]  /*8320*/  FADD.FTZ R5, -R5, R2 ;  /* 0x0000000205057221 */ /* 0x000fe40000010100 */
[--C-:B------:R-:W-:Y:S02]  /*8330*/  FFMA.FTZ R132, R13, c[0x0][0x2d0], -R134.reuse ;  /* 0x0000b4000d847a23 */ /* 0x100fe40000010886 */
[----:B------:R-:W2:Y:S01]  /*8340*/  LDSM.16.MT88.4 R12, [R212+0x100] ;  /* 0x00010000d40c783b */ /* 0x000ea20000004200 */
[--C-:B------:R-:W-:Y:S01]  /*8350*/  FFMA.FTZ R133, R17, c[0x0][0x2d0], -R134.reuse ;  /* 0x0000b40011857a23 */ /* 0x100fe20000010886 */
[----:B------:R-:W-:Y:S01]  /*8360*/  MUFU.EX2 R137, R137 ;  /* 0x0000008900897308 */ /* 0x000fe20000000800 */
[--C-:B------:R-:W-:Y:S01]  /*8370*/  FFMA.FTZ R131, R9, c[0x0][0x2d0], -R134.reuse ;  /* 0x0000b40009837a23 */ /* 0x100fe20000010886 */
[----:B---3--:R-:W-:Y:S01]  /*8380*/  F2FP.PACK_AB R122, R129, R118 ;  /* 0x00000076817a723e */ /* 0x008fe200000000ff */
[--C-:B------:R-:W-:Y:S02]  /*8390*/  FFMA.FTZ R130, R11, c[0x0][0x2d0], -R134.reuse ;  /* 0x0000b4000b827a23 */ /* 0x100fe40000010886 */
[----:B------:R-:W-:Y:S02]  /*83a0*/  FMUL.FTZ R2, R5, c[0x0][0x2d0] ;  /* 0x0000b40005027a20 */ /* 0x000fe40000410000 */
[--C-:B------:R-:W-:Y:S02]  /*83b0*/  FFMA.FTZ R165, R165, c[0x0][0x2d0], -R134.reuse ;  /* 0x0000b400a5a57a23 */ /* 0x100fe40000010886 */
[--C-:B------:R-:W-:Y:S01]  /*83c0*/  FFMA.FTZ R167, R167, c[0x0][0x2d0], -R134.reuse ;  /* 0x0000b400a7a77a23 */ /* 0x100fe20000010886 */
[----:B------:R-:W-:Y:S01]  /*83d0*/  MUFU.EX2 R133, R133 ;  /* 0x0000008500857308 */ /* 0x000fe20000000800 */
[--C-:B------:R-:W-:Y:S02]  /*83e0*/  FFMA.FTZ R241, R241, c[0x0][0x2d0], -R134.reuse ;  /* 0x0000b400f1f17a23 */ /* 0x100fe40000010886 */
[C---:B-1----:R-:W-:Y:S02]  /*83f0*/  FMUL.FTZ R4, R3.reuse, R112 ;  /* 0x0000007003047220 */ /* 0x042fe40000410000 */
[C---:B------:R-:W-:Y:S02]  /*8400*/  FMUL.FTZ R5, R3.reuse, R113 ;  /* 0x0000007103057220 */ /* 0x040fe40000410000 */
[C---:B------:R-:W-:Y:S02]  /*8410*/  FMUL.FTZ R8, R3.reuse, R68 ;  /* 0x0000004403087220 */ /* 0x040fe40000410000 */
[C---:B------:R-:W-:Y:S01]  /*8420*/  FMUL.FTZ R9, R3.reuse, R69 ;  /* 0x0000004503097220 */ /* 0x040fe20000410000 */
[----:B------:R-:W1:Y:S01]  /*8430*/  MUFU.EX2 R2, R2 ;  /* 0x0000000200027308 */ /* 0x000e620000000800 */
[C---:B------:R-:W-:Y:S02]  /*8440*/  FMUL.FTZ R16, R3.reuse, R76 ;  /* 0x0000004c03107220 */ /* 0x040fe40000410000 */
[C---:B------:R-:W-:Y:S02]  /*8450*/  FMUL.FTZ R17, R3.reuse, R77 ;  /* 0x0000004d03117220 */ /* 0x040fe40000410000 */
[C---:B------:R-:W-:Y:S02]  /*8460*/  FMUL.FTZ R24, R3.reuse, R84 ;  /* 0x0000005403187220 */ /* 0x040fe40000410000 */
[C---:B------:R-:W-:Y:S02]  /*8470*/  FMUL.FTZ R25, R3.reuse, R85 ;  /* 0x0000005503197220 */ /* 0x040fe40000410000 */
[C---:B------:R-:W-:Y:S01]  /*8480*/  FMUL.FTZ R32, R3.reuse, R92 ;  /* 0x0000005c03207220 */ /* 0x040fe20000410000 */
[----:B------:R-:W3:Y:S01]  /*8490*/  MUFU.EX2 R132, R132 ;  /* 0x0000008400847308 */ /* 0x000ee20000000800 */
[C---:B------:R-:W-:Y:S02]  /*84a0*/  FMUL.FTZ R33, R3.reuse, R93 ;  /* 0x0000005d03217220 */ /* 0x040fe40000410000 */
[C---:B------:R-:W-:Y:S02]  /*84b0*/  FMUL.FTZ R40, R3.reuse, R100 ;  /* 0x0000006403287220 */ /* 0x040fe40000410000 */
[C---:B------:R-:W-:Y:S02]  /*84c0*/  FMUL.FTZ R41, R3.reuse, R101 ;  /* 0x0000006503297220 */ /* 0x040fe40000410000 */
[C---:B------:R-:W-:Y:S02]  /*84d0*/  FMUL.FTZ R48, R3.reuse, R104 ;  /* 0x0000006803307220 */ /* 0x040fe40000410000 */
[C---:B------:R-:W-:Y:S01]  /*84e0*/  FMUL.FTZ R49, R3.reuse, R105 ;  /* 0x0000006903317220 */ /* 0x040fe20000410000 */
[----:B------:R-:W-:Y:S01]  /*84f0*/  MUFU.EX2 R131, R131 ;  /* 0x0000008300837308 */ /* 0x000fe20000000800 */
[C---:B------:R-:W-:Y:S02]  /*8500*/  FMUL.FTZ R52, R3.reuse, R52 ;  /* 0x0000003403347220 */ /* 0x040fe40000410000 */
[C---:B------:R-:W-:Y:S02]  /*8510*/  FMUL.FTZ R53, R3.reuse, R53 ;  /* 0x0000003503357220 */ /* 0x040fe40000410000 */
[C---:B-1----:R-:W-:Y:S02]  /*8520*/  FMUL.FTZ R6, R2.reuse, R114 ;  /* 0x0000007202067220 */ /* 0x042fe40000410000 */
[C---:B------:R-:W-:Y:S02]  /*8530*/  FMUL.FTZ R7, R2.reuse, R115 ;  /* 0x0000007302077220 */ /* 0x040fe40000410000 */
[C---:B------:R-:W-:Y:S01]  /*8540*/  FMUL.FTZ R10, R2.reuse, R70 ;  /* 0x00000046020a7220 */ /* 0x040fe20000410000 */
[----:B------:R-:W1:Y:S01]  /*8550*/  MUFU.EX2 R130, R130 ;  /* 0x0000008200827308 */ /* 0x000e620000000800 */
[C---:B------:R-:W-:Y:S02]  /*8560*/  FMUL.FTZ R11, R2.reuse, R71 ;  /* 0x00000047020b7220 */ /* 0x040fe40000410000 */
[----:B------:R-:W-:Y:S01]  /*8570*/  FMUL.FTZ R18, R2, R78 ;  /* 0x0000004e02127220 */ /* 0x000fe20000410000 */
[----:B---3--:R-:W-:Y:S01]  /*8580*/  F2FP.PACK_AB R121, R132, R133 ;  /* 0x000000858479723e */ /* 0x008fe200000000ff */
[C---:B------:R-:W-:Y:S01]  /*8590*/  FMUL.FTZ R19, R2.reuse, R79 ;  /* 0x0000004f02137220 */ /* 0x040fe20000410000 */
[----:B------:R-:W3:Y:S01]  /*85a0*/  LDSM.16.MT88.4 R68, [R210+0x3100] ;  /* 0x00310000d244783b */ /* 0x000ee20000004200 */
[C---:B------:R-:W-:Y:S02]  /*85b0*/  FMUL.FTZ R26, R2.reuse, R86 ;  /* 0x00000056021a7220 */ /* 0x040fe40000410000 */
[C---:B------:R-:W-:Y:S01]  /*85c0*/  FMUL.FTZ R27, R2.reuse, R87 ;  /* 0x00000057021b7220 */ /* 0x040fe20000410000 */
[----:B------:R-:W4:Y:S01]  /*85d0*/  MUFU.EX2 R140, R140 ;  /* 0x0000008c008c7308 */ /* 0x000f220000000800 */
[C---:B------:R-:W-:Y:S02]  /*85e0*/  FMUL.FTZ R34, R2.reuse, R94 ;  /* 0x0000005e02227220 */ /* 0x040fe40000410000 */
[C---:B------:R-:W-:Y:S01]  /*85f0*/  FMUL.FTZ R35, R2.reuse, R95 ;  /* 0x0000005f02237220 */ /* 0x040fe20000410000 */
[----:B------:R-:W-:Y:S01]  /*8600*/  LDSM.16.MT88.4 R76, [R208+0x3100] ;  /* 0x00310000d04c783b */ /* 0x000fe20000004200 */
[C---:B------:R-:W-:Y:S02]  /*8610*/  FMUL.FTZ R42, R2.reuse, R102 ;  /* 0x00000066022a7220 */ /* 0x040fe40000410000 */
[C---:B------:R-:W-:Y:S02]  /*8620*/  FMUL.FTZ R43, R2.reuse, R103 ;  /* 0x00000067022b7220 */ /* 0x040fe40000410000 */
[C---:B------:R-:W-:Y:S01]  /*8630*/  FMUL.FTZ R50, R2.reuse, R106 ;  /* 0x0000006a02327220 */ /* 0x040fe20000410000 */
[----:B------:R-:W-:Y:S01]  /*8640*/  MUFU.EX2 R143, R143 ;  /* 0x0000008f008f7308 */ /* 0x000fe20000000800 */
[C---:B------:R-:W-:Y:S01]  /*8650*/  FMUL.FTZ R51, R2.reuse, R107 ;  /* 0x0000006b02337220 */ /* 0x040fe20000410000 */
[----:B------:R-:W-:Y:S01]  /*8660*/  LDSM.16.MT88.4 R84, [R209+0x900] ;  /* 0x00090000d154783b */ /* 0x000fe20000004200 */
[----:B------:R-:W-:Y:S01]  /*8670*/  FMUL.FTZ R54, R2, R54 ;  /* 0x0000003602367220 */ /* 0x000fe20000410000 */
[----:B-1----:R-:W-:Y:S01]  /*8680*/  F2FP.PACK_AB R123, R130, R131 ;  /* 0x00000083827b723e */ /* 0x002fe200000000ff */
[C---:B------:R-:W-:Y:S02]  /*8690*/  FMUL.FTZ R55, R2.reuse, R55 ;  /* 0x0000003702377220 */ /* 0x040fe40000410000 */
[C---:B------:R-:W-:Y:S02]  /*86a0*/  FMUL.FTZ R56, R3.reuse, R56 ;  /* 0x0000003803387220 */ /* 0x040fe40000410000 */
[C---:B------:R-:W-:Y:S01]  /*86b0*/  FMUL.FTZ R57, R3.reuse, R57 ;  /* 0x0000003903397220 */ /* 0x040fe20000410000 */
[----:B------:R-:W-:Y:S01]  /*86c0*/  LDSM.16.MT88.4 R92, [R208+0x4900] ;  /* 0x00490000d05c783b */ /* 0x000fe20000004200 */
[C---:B--2---:R-:W-:Y:S01]  /*86d0*/  HMMA.16816.F32 R4, R120.reuse, R12, R4 ;  /* 0x0000000c7804723c */ /* 0x044fe20000001804 */
[----:B------:R-:W-:Y:S04]  /*86e0*/  MUFU.EX2 R154, R154 ;  /* 0x0000009a009a7308 */ /* 0x000fe80000000800 */
[C---:B------:R-:W-:Y:S02]  /*86f0*/  FMUL.FTZ R58, R2.reuse, R58 ;  /* 0x0000003a023a7220 */ /* 0x040fe40000410000 */
[----:B------:R-:W-:Y:S01]  /*8700*/  LDSM.16.MT88.4 R100, [R208+0x2900] ;  /* 0x00290000d064783b */ /* 0x000fe20000004200 */
[C---:B------:R-:W-:Y:S03]  /*8710*/  HMMA.16816.F32 R8, R120.reuse, R14, R8 ;  /* 0x0000000e7808723c */ /* 0x040fe60000001808 */
[----:B------:R-:W-:Y:S01]  /*8720*/  MUFU.EX2 R158, R158 ;  /* 0x0000009e009e7308 */ /* 0x000fe20000000800 */
[C---:B------:R-:W-:Y:S02]  /*8730*/  FMUL.FTZ R12, R3.reuse, R72 ;  /* 0x00000048030c7220 */ /* 0x040fe40000410000 */
[C---:B------:R-:W-:Y:S01]  /*8740*/  FMUL.FTZ R13, R3.reuse, R73 ;  /* 0x00000049030d7220 */ /* 0x040fe20000410000 */
[----:B------:R-:W-:Y:S01]  /*8750*/  LDSM.16.MT88.4 R104, [R212+0x5900] ;  /* 0x00590000d468783b */ /* 0x000fe20000004200 */
[C---:B------:R-:W-:Y:S04]  /*8760*/  FMUL.FTZ R14, R2.reuse, R74 ;  /* 0x0000004a020e7220 */ /* 0x040fe80000410000 */
[C---:B------:R-:W-:Y:S01]  /*8770*/  FMUL.FTZ R15, R2.reuse, R75 ;  /* 0x0000004b020f7220 */ /* 0x040fe20000410000 */
[----:B------:R-:W-:Y:S01]  /*8780*/  MUFU.EX2 R165, R165 ;  /* 0x000000a500a57308 */ /* 0x000fe20000000800 */
[C---:B------:R-:W-:Y:S01]  /*8790*/  FMUL.FTZ R59, R2.reuse, R59 ;  /* 0x0000003b023b7220 */ /* 0x040fe20000410000 */
[----:B------:R-:W1:Y:S01]  /*87a0*/  LDSM.16.MT88.4 R72, [R209+0x3100] ;  /* 0x00310000d148783b */ /* 0x000e620000004200 */
[C---:B------:R-:W-:Y:S02]  /*87b0*/  FMUL.FTZ R60, R3.reuse, R60 ;  /* 0x0000003c033c7220 */ /* 0x040fe40000410000 */
[C---:B------:R-:W-:Y:S01]  /*87c0*/  FMUL.FTZ R61, R3.reuse, R61 ;  /* 0x0000003d033d7220 */ /* 0x040fe20000410000 */
[C---:B------:R-:W-:Y:S03]  /*87d0*/  HMMA.16816.F32 R12, R120.reuse, R20, R12 ;  /* 0x00000014780c723c */ /* 0x040fe6000000180c */
[C---:B------:R-:W-:Y:S01]  /*87e0*/  FMUL.FTZ R62, R2.reuse, R62 ;  /* 0x0000003e023e7220 */ /* 0x040fe20000410000 */
[----:B------:R-:W-:Y:S01]  /*87f0*/  MUFU.EX2 R167, R167 ;  /* 0x000000a700a77308 */ /* 0x000fe20000000800 */
[C---:B------:R-:W-:Y:S02]  /*8800*/  FMUL.FTZ R63, R2.reuse, R63 ;  /* 0x0000003f023f7220 */ /* 0x040fe40000410000 */
[C---:B------:R-:W-:Y:S01]  /*8810*/  FMUL.FTZ R20, R3.reuse, R80 ;  /* 0x0000005003147220 */ /* 0x040fe20000410000 */
[C---:B------:R-:W-:Y:S04]  /*8820*/  HMMA.16816.F32 R16, R120.reuse, R22, R16 ;  /* 0x000000167810723c */ /* 0x040fe80000001810 */
[C---:B------:R-:W-:Y:S02]  /*8830*/  FMUL.FTZ R21, R3.reuse, R81 ;  /* 0x0000005103157220 */ /* 0x040fe40000410000 */
[C---:B------:R-:W-:Y:S01]  /*8840*/  FMUL.FTZ R64, R3.reuse, R64 ;  /* 0x0000004003407220 */ /* 0x040fe20000410000 */
[----:B------:R-:W-:Y:S01]  /*8850*/  MUFU.EX2 R166, R166 ;  /* 0x000000a600a67308 */ /* 0x000fe20000000800 */
[C---:B------:R-:W-:Y:S04]  /*8860*/  FMUL.FTZ R22, R2.reuse, R82 ;  /* 0x0000005202167220 */ /* 0x040fe80000410000 */
[C---:B------:R-:W-:Y:S02]  /*8870*/  FMUL.FTZ R23, R2.reuse, R83 ;  /* 0x0000005302177220 */ /* 0x040fe40000410000 */
[----:B------:R-:W2:Y:S01]  /*8880*/  LDSM.16.MT88.4 R80, [R212+0x900] ;  /* 0x00090000d450783b */ /* 0x000ea20000004200 */
[----:B------:R-:W-:Y:S02]  /*8890*/  FMUL.FTZ R65, R3, R65 ;  /* 0x0000004103417220 */ /* 0x000fe40000410000 */
[C---:B------:R-:W-:Y:S01]  /*88a0*/  FMUL.FTZ R66, R2.reuse, R66 ;  /* 0x0000004202427220 */ /* 0x040fe20000410000 */
[----:B------:R-:W-:Y:S01]  /*88b0*/  MUFU.EX2 R168, R168 ;  /* 0x000000a800a87308 */ /* 0x000fe20000000800 */
[C---:B------:R-:W-:Y:S03]  /*88c0*/  HMMA.16816.F32 R20, R120.reuse, R28, R20 ;  /* 0x0000001c7814723c */ /* 0x040fe60000001814 */
[C---:B------:R-:W-:Y:S02]  /*88d0*/  FMUL.FTZ R67, R2.reuse, R67 ;  /* 0x0000004302437220 */ /* 0x040fe40000410000 */
[--C-:B------:R-:W-:Y:S02]  /*88e0*/  FFMA.FTZ R239, R239, c[0x0][0x2d0], -R134.reuse ;  /* 0x0000b400efef7a23 */ /* 0x100fe40000010886 */
[C---:B------:R-:W-:Y:S01]  /*88f0*/  FMUL.FTZ R28, R3.reuse, R88 ;  /* 0x00000058031c7220 */ /* 0x040fe20000410000 */
[C---:B------:R-:W-:Y:S01]  /*8900*/  HMMA.16816.F32 R24, R120.reuse, R30, R24 ;  /* 0x0000001e7818723c */ /* 0x040fe20000001818 */
[----:B------:R-:W-:Y:S03]  /*8910*/  MUFU.EX2 R241, R241 ;  /* 0x000000f100f17308 */ /* 0x000fe60000000800 */
[----:B------:R-:W-:Y:S02]  /*8920*/  FMUL.FTZ R29, R3, R89 ;  /* 0x00000059031d7220 */ /* 0x000fe40000410000 */
[--C-:B------:R-:W-:Y:S02]  /*8930*/  FFMA.FTZ R157, R157, c[0x0][0x2d0], -R134.reuse ;  /* 0x0000b4009d9d7a23 */ /* 0x100fe40000010886 */
[C---:B------:R-:W-:Y:S03]  /*8940*/  FMUL.FTZ R30, R2.reuse, R90 ;  /* 0x0000005a021e7220 */ /* 0x040fe60000410000 */
[----:B------:R-:W-:Y:S01]  /*8950*/  MUFU.EX2 R239, R239 ;  /* 0x000000ef00ef7308 */ /* 0x000fe20000000800 */
[C---:B------:R-:W-:Y:S02]  /*8960*/  FMUL.FTZ R31, R2.reuse, R91 ;  /* 0x0000005b021f7220 */ /* 0x040fe40000410000 */
[----:B------:R-:W-:Y:S01]  /*8970*/  LDSM.16.MT88.4 R88, [R208+0x900] ;  /* 0x00090000d058783b */ /* 0x000fe20000004200 */
[--C-:B------:R-:W-:Y:S02]  /*8980*/  FFMA.FTZ R155, R155, c[0x0][0x2d0], -R134.reuse ;  /* 0x0000b4009b9b7a23 */ /* 0x100fe40000010886 */
[--C-:B------:R-:W-:Y:S02]  /*8990*/  FFMA.FTZ R139, R139, c[0x0][0x2d0], -R134.reuse ;  /* 0x0000b4008b8b7a23 */ /* 0x100fe40000010886 */
[C---:B------:R-:W-:Y:S02]  /*89a0*/  HMMA.16816.F32 R28, R120.reuse, R36, R28 ;  /* 0x00000024781c723c */ /* 0x040fe4000000181c */
[----:B------:R-:W-:Y:S01]  /*89b0*/  MUFU.EX2 R160, R160 ;  /* 0x000000a000a07308 */ /* 0x000fe20000000800 */
[----:B------:R-:W-:Y:S02]  /*89c0*/  FFMA.FTZ R135, R135, c[0x0][0x2d0], -R134 ;  /* 0x0000b40087877a23 */ /* 0x000fe40000010886 */
[C---:B------:R-:W-:Y:S02]  /*89d0*/  FFMA.FTZ R128, R3.reuse, R228, R128 ;  /* 0x000000e403807223 */ /* 0x040fe40000010080 */
[C---:B------:R-:W-:Y:S01]  /*89e0*/  FMUL.FTZ R36, R3.reuse, R96 ;  /* 0x0000006003247220 */ /* 0x040fe20000410000 */
[C---:B------:R-:W-:Y:S04]  /*89f0*/  HMMA.16816.F32 R32, R120.reuse, R38, R32 ;  /* 0x000000267820723c */ /* 0x040fe80000001820 */
[----:B------:R-:W-:Y:S01]  /*8a00*/  FMUL.FTZ R37, R3, R97 ;  /* 0x0000006103257220 */ /* 0x000fe20000410000 */
[----:B------:R-:W-:Y:S01]  /*8a10*/  MUFU.EX2 R152, R152 ;  /* 0x0000009800987308 */ /* 0x000fe20000000800 */
[C---:B------:R-:W-:Y:S02]  /*8a20*/  FFMA.FTZ R133, R2.reuse, R227, R133 ;  /* 0x000000e302857223 */ /* 0x040fe40000010085 */
[C---:B------:R-:W-:Y:S04]  /*8a30*/  FMUL.FTZ R38, R2.reuse, R98 ;  /* 0x0000006202267220 */ /* 0x040fe80000410000 */
[----:B------:R-:W-:Y:S02]  /*8a40*/  FMUL.FTZ R39, R2, R99 ;  /* 0x0000006302277220 */ /* 0x000fe40000410000 */
[----:B------:R-:W-:Y:S01]  /*8a50*/  LDSM.16.MT88.4 R96, [R209+0x2900] ;  /* 0x00290000d160783b */ /* 0x000fe20000004200 */
[----:B------:R-:W-:Y:S01]  /*8a60*/  MUFU.EX2 R157, R157 ;  /* 0x0000009d009d7308 */ /* 0x000fe20000000800 */
[----:B------:R-:W-:Y:S02]  /*8a70*/  FADD.FTZ R119, R119, R128 ;  /* 0x0000008077777221 */ /* 0x000fe40000010000 */
[----:B------:R-:W-:Y:S01]  /*8a80*/  FADD.FTZ R132, R132, R133 ;  /* 0x0000008584847221 */ /* 0x000fe20000010000 */
[C---:B------:R-:W-:Y:S03]  /*8a90*/  HMMA.16816.F32 R36, R120.reuse, R44, R36 ;  /* 0x0000002c7824723c */ /* 0x040fe60000001824 */
[----:B------:R-:W-:Y:S02]  /*8aa0*/  FADD.FTZ R118, R118, R119 ;  /* 0x0000007776767221 */ /* 0x000fe40000010000 */
[----:B------:R-:W-:Y:S01]  /*8ab0*/  FADD.FTZ R131, R131, R132 ;  /* 0x0000008483837221 */ /* 0x000fe20000010000 */
[----:B------:R-:W-:Y:S01]  /*8ac0*/  MUFU.EX2 R155, R155 ;  /* 0x0000009b009b7308 */ /* 0x000fe20000000800 */
[C---:B------:R-:W-:Y:S01]  /*8ad0*/  FMUL.FTZ R44, R3.reuse, R108 ;  /* 0x0000006c032c7220 */ /* 0x040fe20000410000 */
[C---:B------:R-:W-:Y:S04]  /*8ae0*/  HMMA.16816.F32 R40, R120.reuse, R46, R40 ;  /* 0x0000002e7828723c */ /* 0x040fe80000001828 */
[----:B------:R-:W-:Y:S02]  /*8af0*/  FMUL.FTZ R45, R3, R109 ;  /* 0x0000006d032d7220 */ /* 0x000fe40000410000 */
[--C-:B------:R-:W-:Y:S02]  /*8b00*/  FFMA.FTZ R108, R148, c[0x0][0x2d0], -R151.reuse ;  /* 0x0000b400946c7a23 */ /* 0x100fe40000010897 */
[C---:B------:R-:W-:Y:S01]  /*8b10*/  FMUL.FTZ R46, R2.reuse, R110 ;  /* 0x0000006e022e7220 */ /* 0x040fe20000410000 */
[----:B------:R-:W-:Y:S03]  /*8b20*/  MUFU.EX2 R142, R142 ;  /* 0x0000008e008e7308 */ /* 0x000fe60000000800 */
[----:B------:R-:W-:Y:S02]  /*8b30*/  FMUL.FTZ R47, R2, R111 ;  /* 0x0000006f022f7220 */ /* 0x000fe40000410000 */
[--C-:B------:R-:W-:Y:S02]  /*8b40*/  FFMA.FTZ R109, R247, c[0x0][0x2d0], -R134.reuse ;  /* 0x0000b400f76d7a23 */ /* 0x100fe40000010886 */
[--C-:B------:R-:W-:Y:S02]  /*8b50*/  FFMA.FTZ R110, R245, c[0x0][0x2d0], -R134.reuse ;  /* 0x0000b400f56e7a23 */ /* 0x100fe40000010886 */
[--C-:B------:R-:W-:Y:S01]  /*8b60*/  FFMA.FTZ R111, R161, c[0x0][0x2d0], -R134.reuse ;  /* 0x0000b400a16f7a23 */ /* 0x100fe20000010886 */
[C---:B---3--:R-:W-:Y:S01]  /*8b70*/  HMMA.16816.F32 R44, R120.reuse, R68, R44 ;  /* 0x00000044782c723c */ /* 0x048fe2000000182c */
[----:B------:R-:W3:Y:S02]  /*8b80*/  MUFU.EX2 R108, R108 ;  /* 0x0000006c006c7308 */ /* 0x000ee40000000800 */
[--C-:B------:R-:W-:Y:S02]  /*8b90*/  FFMA.FTZ R148, R159, c[0x0][0x2d0], -R134.reuse ;  /* 0x0000b4009f947a23 */ /* 0x100fe40000010886 */
[--C-:B------:R-:W-:Y:S02]  /*8ba0*/  FFMA.FTZ R159, R164, c[0x0][0x2d0], -R151.reuse ;  /* 0x0000b400a49f7a23 */ /* 0x100fe40000010897 */
[----:B----4-:R-:W-:Y:S01]  /*8bb0*/  F2FP.PACK_AB R68, R140, R137 ;  /* 0x000000898c44723e */ /* 0x010fe200000000ff */
[C---:B------:R-:W-:Y:S03]  /*8bc0*/  HMMA.16816.F32 R48, R120.reuse, R70, R48 ;  /* 0x000000467830723c */ /* 0x040fe60000001830 */
[----:B------:R-:W-:Y:S01]  /*8bd0*/  MUFU.EX2 R109, R109 ;  /* 0x0000006d006d7308 */ /* 0x000fe20000000800 */
[--C-:B------:R-:W-:Y:S02]  /*8be0*/  FFMA.FTZ R161, R162, c[0x0][0x2d0], -R151.reuse ;  /* 0x0000b400a2a17a23 */ /* 0x100fe40000010897 */
[--C-:B------:R-:W-:Y:S02]  /*8bf0*/  FFMA.FTZ R162, R237, c[0x0][0x2d0], -R134.reuse ;  /* 0x0000b400eda27a23 */ /* 0x100fe40000010886 */
[C---:B-1----:R-:W-:Y:S04]  /*8c00*/  HMMA.16816.F32 R52, R120.reuse, R72, R52 ;  /* 0x000000487834723c */ /* 0x042fe80000001834 */
[--C-:B------:R-:W-:Y:S01]  /*8c10*/  FFMA.FTZ R164, R169, c[0x0][0x2d0], -R134.reuse ;  /* 0x0000b400a9a47a23 */ /* 0x100fe20000010886 */
[----:B------:R-:W1:Y:S01]  /*8c20*/  MUFU.EX2 R110, R110 ;  /* 0x0000006e006e7308 */ /* 0x000e620000000800 */
[--C-:B------:R-:W-:Y:S02]  /*8c30*/  FFMA.FTZ R169, R240, c[0x0][0x2d0], -R151.reuse ;  /* 0x0000b400f0a97a23 */ /* 0x100fe40000010897 */
[C---:B------:R-:W-:Y:S01]  /*8c40*/  HMMA.16816.F32 R56, R120.reuse, R74, R56 ;  /* 0x0000004a7838723c */ /* 0x040fe20000001838 */
[----:B------:R-:W4:Y:S03]  /*8c50*/  LDSM.16.MT88.4 R72, [R210+0x900] ;  /* 0x00090000d248783b */ /* 0x000f260000004200 */
[----:B---3--:R-:W-:Y:S01]  /*8c60*/  F2FP.PACK_AB R70, R108, R143 ;  /* 0x0000008f6c46723e */ /* 0x008fe200000000ff */
[--C-:B------:R-:W-:Y:S02]  /*8c70*/  FFMA.FTZ R237, R170, c[0x0][0x2d0], -R151.reuse ;  /* 0x0000b400aaed7a23 */ /* 0x100fe40000010897 */
[----:B------:R-:W-:Y:S01]  /*8c80*/  MUFU.EX2 R111, R111 ;  /* 0x0000006f006f7308 */ /* 0x000fe20000000800 */
[C---:B------:R-:W-:Y:S04]  /*8c90*/  HMMA.16816.F32 R60, R120.reuse, R76, R60 ;  /* 0x0000004c783c723c */ /* 0x040fe8000000183c */
[--C-:B------:R-:W-:Y:S02]  /*8ca0*/  FFMA.FTZ R170, R243, c[0x0][0x2d0], -R134.reuse ;  /* 0x0000b400f3aa7a23 */ /* 0x100fe40000010886 */
[--C-:B------:R-:W-:Y:S02]  /*8cb0*/  FFMA.FTZ R240, R171, c[0x0][0x2d0], -R134.reuse ;  /* 0x0000b400abf07a23 */ /* 0x100fe40000010886 */
[----:B------:R-:W-:Y:S01]  /*8cc0*/  HMMA.16816.F32 R64, R120, R78, R64 ;  /* 0x0000004e7840723c */ /* 0x000fe20000001840 */
[----:B------:R-:W3:Y:S01]  /*8cd0*/  MUFU.EX2 R148, R148 ;  /* 0x0000009400947308 */ /* 0x000ee20000000800 */
[----:B------:R-:W5:Y:S02]  /*8ce0*/  LDSM.16.MT88.4 R76, [R212+0x3900] ;  /* 0x00390000d44c783b */ /* 0x000f640000004200 */
[--C-:B------:R-:W-:Y:S01]  /*8cf0*/  FFMA.FTZ R171, R156, c[0x0][0x2d0], -R151.reuse ;  /* 0x0000b4009cab7a23 */ /* 0x100fe20000010897 */
[----:B-1----:R-:W-:Y:S01]  /*8d00*/  F2FP.PACK_AB R69, R110, R109 ;  /* 0x0000006d6e45723e */ /* 0x002fe200000000ff */
[--C-:B------:R-:W-:Y:S02]  /*8d10*/  FFMA.FTZ R243, R150, c[0x0][0x2d0], -R151.reuse ;  /* 0x0000b40096f37a23 */ /* 0x100fe40000010897 */
[--C-:B------:R-:W-:Y:S03]  /*8d20*/  FFMA.FTZ R150, R163, c[0x0][0x2d0], -R134.reuse ;  /* 0x0000b400a3967a23 */ /* 0x100fe60000010886 */
[----:B------:R-:W1:Y:S01]  /*8d30*/  MUFU.EX2 R159, R159 ;  /* 0x0000009f009f7308 */ /* 0x000e620000000800 */
[--C-:B------:R-:W-:Y:S02]  /*8d40*/  FFMA.FTZ R156, R153, c[0x0][0x2d0], -R134.reuse ;  /* 0x0000b400999c7a23 */ /* 0x100fe40000010886 */
[----:B------:R-:W-:Y:S02]  /*8d50*/  FFMA.FTZ R151, R136, c[0x0][0x2d0], -R151 ;  /* 0x0000b40088977a23 */ /* 0x000fe40000010897 */
[--C-:B------:R-:W-:Y:S02]  /*8d60*/  FFMA.FTZ R136, R149, c[0x0][0x2d0], -R134.reuse ;  /* 0x0000b40095887a23 */ /* 0x100fe40000010886 */
[----:B------:R-:W-:Y:S02]  /*8d70*/  FFMA.FTZ R134, R117, c[0x0][0x2d0], -R134 ;  /* 0x0000b40075867a23 */ /* 0x000fe40000010886 */
[----:B------:R-:W-:Y:S01]  /*8d80*/  FADD.FTZ R118, R129, R118 ;  /* 0x0000007681767221 */ /* 0x000fe20000010000 */
[----:B------:R-:W1:Y:S01]  /*8d90*/  MUFU.EX2 R161, R161 ;  /* 0x000000a100a17308 */ /* 0x000e620000000800 */
[----:B------:R-:W-:Y:S02]  /*8da0*/  FADD.FTZ R130, R130, R131 ;  /* 0x0000008382827221 */ /* 0x000fe40000010000 */
[----:B------:R-:W-:Y:S01]  /*8db0*/  FADD.FTZ R137, R137, R118 ;  /* 0x0000007689897221 */ /* 0x000fe20000010000 */
[----:B---3--:R-:W-:Y:S01]  /*8dc0*/  F2FP.PACK_AB R71, R148, R111 ;  /* 0x0000006f9447723e */ /* 0x008fe200000000ff */
[----:B------:R-:W-:Y:S02]  /*8dd0*/  FADD.FTZ R109, R109, R130 ;  /* 0x000000826d6d7221 */ /* 0x000fe40000010000 */
[----:B------:R-:W-:Y:S02]  /*8de0*/  FADD.FTZ R140, R140, R137 ;  /* 0x000000898c8c7221 */ /* 0x000fe40000010000 */
[----:B------:R-:W-:Y:S01]  /*8df0*/  FADD.FTZ R110, R110, R109 ;  /* 0x0000006d6e6e7221 */ /* 0x000fe20000010000 */
[----:B------:R-:W3:Y:S01]  /*8e00*/  MUFU.EX2 R162, R162 ;  /* 0x000000a200a27308 */ /* 0x000ee20000000800 */
[C---:B--2---:R-:W-:Y:S05]  /*8e10*/  HMMA.16816.F32 R4, R68.reuse, R80, R4 ;  /* 0x000000504404723c */ /* 0x044fea0000001804 */
[----:B------:R-:W-:Y:S02]  /*8e20*/  FADD.FTZ R143, R143, R140 ;  /* 0x0000008c8f8f7221 */ /* 0x000fe40000010000 */
[----:B------:R-:W-:Y:S01]  /*8e30*/  FADD.FTZ R3, R111, R110 ;  /* 0x0000006e6f037221 */ /* 0x000fe20000010000 */
[C---:B------:R-:W-:Y:S01]  /*8e40*/  HMMA.16816.F32 R8, R68.reuse, R82, R8 ;  /* 0x000000524408723c */ /* 0x040fe20000001808 */
[----:B------:R-:W-:Y:S01]  /*8e50*/  LDSM.16.MT88.4 R80, [R209+0x3900] ;  /* 0x00390000d150783b */ /* 0x000fe20000004200 */
[----:B------:R-:W2:Y:S02]  /*8e60*/  MUFU.EX2 R164, R164 ;  /* 0x000000a400a47308 */ /* 0x000ea40000000800 */
[----:B------:R-:W-:Y:S02]  /*8e70*/  FADD.FTZ R108, R108, R143 ;  /* 0x0000008f6c6c7221 */ /* 0x000fe40000010000 */
[----:B------:R-:W-:Y:S02]  /*8e80*/  FADD.FTZ R3, R148, R3 ;  /* 0x0000000394037221 */ /* 0x000fe40000010000 */
[C---:B----4-:R-:W-:Y:S04]  /*8e90*/  HMMA.16816.F32 R12, R68.reuse, R72, R12 ;  /* 0x00000048440c723c */ /* 0x050fe8000000180c */
[----:B------:R-:W-:Y:S04]  /*8ea0*/  MUFU.EX2 R169, R169 ;  /* 0x000000a900a97308 */ /* 0x000fe80000000800 */
[C---:B------:R-:W-:Y:S01]  /*8eb0*/  HMMA.16816.F32 R16, R68.reuse, R74, R16 ;  /* 0x0000004a4410723c */ /* 0x040fe20000001810 */
[----:B------:R-:W4:Y:S05]  /*8ec0*/  LDSM.16.MT88.4 R72, [R210+0x3900] ;  /* 0x00390000d248783b */ /* 0x000f2a0000004200 */
[----:B------:R-:W-:Y:S02]  /*8ed0*/  MUFU.EX2 R237, R237 ;  /* 0x000000ed00ed7308 */ /* 0x000fe40000000800 */
[C---:B------:R-:W-:Y:S08]  /*8ee0*/  HMMA.16816.F32 R20, R68.reuse, R84, R20 ;  /* 0x000000544414723c */ /* 0x040ff00000001814 */
[C---:B------:R-:W-:Y:S01]  /*8ef0*/  HMMA.16816.F32 R24, R68.reuse, R86, R24 ;  /* 0x000000564418723c */ /* 0x040fe20000001818 */
[----:B------:R-:W1:Y:S01]  /*8f00*/  LDSM.16.MT88.4 R84, [R208+0x3900] ;  /* 0x00390000d054783b */ /* 0x000e620000004200 */
[----:B------:R-:W-:Y:S06]  /*8f10*/  MUFU.EX2 R170, R170 ;  /* 0x000000aa00aa7308 */ /* 0x000fec0000000800 */
[C---:B------:R-:W-:Y:S04]  /*8f20*/  HMMA.16816.F32 R28, R68.reuse, R88, R28 ;  /* 0x00000058441c723c */ /* 0x040fe8000000181c */
[----:B------:R-:W-:Y:S04]  /*8f30*/  MUFU.EX2 R240, R240 ;  /* 0x000000f000f07308 */ /* 0x000fe80000000800 */
[C---:B------:R-:W-:Y:S01]  /*8f40*/  HMMA.16816.F32 R32, R68.reuse, R90, R32 ;  /* 0x0000005a4420723c */ /* 0x040fe20000001820 */
[----:B------:R-:W-:Y:S05]  /*8f50*/  LDSM.16.MT88.4 R88, [R208+0x4100] ;  /* 0x00410000d058783b */ /* 0x000fea0000004200 */
[----:B------:R-:W-:Y:S02]  /*8f60*/  MUFU.EX2 R171, R171 ;  /* 0x000000ab00ab7308 */ /* 0x000fe40000000800 */
[C---:B-----5:R-:W-:Y:S08]  /*8f70*/  HMMA.16816.F32 R36, R68.reuse, R76, R36 ;  /* 0x0000004c4424723c */ /* 0x060ff00000001824 */
[C---:B------:R-:W-:Y:S01]  /*8f80*/  HMMA.16816.F32 R40, R68.reuse, R78, R40 ;  /* 0x0000004e4428723c */ /* 0x040fe20000001828 */
[----:B------:R-:W-:Y:S01]  /*8f90*/  LDSM.16.MT88.4 R76, [R210+0x1100] ;  /* 0x00110000d24c783b */ /* 0x000fe20000004200 */
[----:B------:R-:W-:Y:S06]  /*8fa0*/  MUFU.EX2 R243, R243 ;  /* 0x000000f300f37308 */ /* 0x000fec0000000800 */
[C---:B----4-:R-:W-:Y:S04]  /*8fb0*/  HMMA.16816.F32 R44, R68.reuse, R72, R44 ;  /* 0x00000048442c723c */ /* 0x050fe8000000182c */
[----:B------:R-:W-:Y:S04]  /*8fc0*/  MUFU.EX2 R150, R150 ;  /* 0x0000009600967308 */ /* 0x000fe80000000800 */
[C---:B------:R-:W-:Y:S01]  /*8fd0*/  HMMA.16816.F32 R48, R68.reuse, R74, R48 ;  /* 0x0000004a4430723c */ /* 0x040fe20000001830 */
[----:B------:R-:W4:Y:S05]  /*8fe0*/  LDSM.16.MT88.4 R72, [R212+0x1100] ;  /* 0x00110000d448783b */ /* 0x000f2a0000004200 */
[----:B------:R-:W-:Y:S02]  /*8ff0*/  MUFU.EX2 R156, R156 ;  /* 0x0000009c009c7308 */ /* 0x000fe40000000800 */
[C---:B------:R-:W-:Y:S08]  /*9000*/  HMMA.16816.F32 R52, R68.reuse, R80, R52 ;  /* 0x000000504434723c */ /* 0x040ff00000001834 */
[C---:B------:R-:W-:Y:S01]  /*9010*/  HMMA.16816.F32 R56, R68.reuse, R82, R56 ;  /* 0x000000524438723c */ /* 0x040fe20000001838 */
[----:B------:R-:W5:Y:S01]  /*9020*/  LDSM.16.MT88.4 R80, [R209+0x1100] ;  /* 0x00110000d150783b */ /* 0x000f620000004200 */
[----:B------:R-:W2:Y:S06]  /*9030*/  MUFU.EX2 R141, R141 ;  /* 0x0000008d008d7308 */ /* 0x000eac0000000800 */
[C---:B-1----:R-:W-:Y:S04]  /*9040*/  HMMA.16816.F32 R60, R68.reuse, R84, R60 ;  /* 0x00000054443c723c */ /* 0x042fe8000000183c */
[----:B------:R-:W-:Y:S04]  /*9050*/  MUFU.EX2 R138, R138 ;  /* 0x0000008a008a7308 */ /* 0x000fe80000000800 */
[----:B------:R-:W-:Y:S01]  /*9060*/  HMMA.16816.F32 R64, R68, R86, R64 ;  /* 0x000000564440723c */ /* 0x000fe20000001840 */
[----:B------:R-:W1:Y:S05]  /*9070*/  LDSM.16.MT88.4 R84, [R208+0x1100] ;  /* 0x00110000d054783b */ /* 0x000e6a0000004200 */
[----:B------:R-:W5:Y:S01]  /*9080*/  MUFU.EX2 R151, R151 ;  /* 0x0000009700977308 */ /* 0x000f620000000800 */
[----:B------:R-:W-:Y:S01]  /*9090*/  F2FP.PACK_AB R68, R154, R159 ;  /* 0x0000009f9a44723e */ /* 0x000fe200000000ff */
[----:B------:R-:W-:Y:S01]  /*90a0*/  FADD.FTZ R159, R159, R108 ;  /* 0x0000006c9f9f7221 */ /* 0x000fe20000010000 */
[----:B------:R-:W-:Y:S03]  /*90b0*/  F2FP.PACK_AB R70, R161, R158 ;  /* 0x0000009ea146723e */ /* 0x000fe600000000ff */
[----:B---3--:R-:W-:Y:S01]  /*90c0*/  F2FP.PACK_AB R69, R165, R162 ;  /* 0x000000a2a545723e */ /* 0x008fe200000000ff */
[----:B------:R-:W-:Y:S01]  /*90d0*/  FADD.FTZ R162, R162, R3 ;  /* 0x00000003a2a27221 */ /* 0x000fe20000010000 */
[----:B--2---:R-:W-:Y:S01]  /*90e0*/  F2FP.PACK_AB R71, R167, R164 ;  /* 0x000000a4a747723e */ /* 0x004fe200000000ff */
[----:B------:R-:W-:Y:S01]  /*90f0*/  FADD.FTZ R159, R154, R159 ;  /* 0x0000009f9a9f7221 */ /* 0x000fe20000010000 */
[----:B------:R-:W-:Y:S01]  /*9100*/  F2FP.PACK_AB R120, R141, R142 ;  /* 0x0000008e8d78723e */ /* 0x000fe200000000ff */
[----:B------:R-:W-:Y:S01]  /*9110*/  MUFU.EX2 R136, R136 ;  /* 0x0000008800887308 */ /* 0x000fe20000000800 */
[----:B------:R-:W-:Y:S02]  /*9120*/  FADD.FTZ R165, R165, R162 ;  /* 0x000000a2a5a57221 */ /* 0x000fe40000010000 */
[----:B------:R-:W-:Y:S01]  /*9130*/  FADD.FTZ R158, R158, R159 ;  /* 0x0000009f9e9e7221 */ /* 0x000fe20000010000 */
[C---:B----4-:R-:W-:Y:S03]  /*9140*/  HMMA.16816.F32 R4, R68.reuse, R72, R4 ;  /* 0x000000484404723c */ /* 0x050fe60000001804 */
[----:B------:R-:W-:Y:S02]  /*9150*/  FADD.FTZ R164, R164, R165 ;  /* 0x000000a5a4a47221 */ /* 0x000fe40000010000 */
[----:B------:R-:W-:Y:S01]  /*9160*/  FADD.FTZ R161, R161, R158 ;  /* 0x0000009ea1a17221 */ /* 0x000fe20000010000 */
[----:B------:R-:W2:Y:S01]  /*9170*/  MUFU.EX2 R139, R139 ;  /* 0x0000008b008b7308 */ /* 0x000ea20000000800 */
[----:B------:R-:W-:Y:S01]  /*9180*/  FADD.FTZ R167, R167, R164 ;  /* 0x000000a4a7a77221 */ /* 0x000fe20000010000 */
[C---:B------:R-:W-:Y:S01]  /*9190*/  HMMA.16816.F32 R8, R68.reuse, R74, R8 ;  /* 0x0000004a4408723c */ /* 0x040fe20000001808 */
[----:B------:R-:W3:Y:S03]  /*91a0*/  LDSM.16.MT88.4 R72, [R212+0x4100] ;  /* 0x00410000d448783b */ /* 0x000ee60000004200 */
[----:B-----5:R-:W-:Y:S01]  /*91b0*/  F2FP.PACK_AB R122, R151, R138 ;  /* 0x0000008a977a723e */ /* 0x020fe200000000ff */
[----:B------:R-:W-:Y:S03]  /*91c0*/  FADD.FTZ R2, R170, R167 ;  /* 0x000000a7aa027221 */ /* 0x000fe60000010000 */
[C---:B------:R-:W-:Y:S01]  /*91d0*/  HMMA.16816.F32 R12, R68.reuse, R76, R12 ;  /* 0x0000004c440c723c */ /* 0x040fe2000000180c */
[----:B------:R-:W-:Y:S03]  /*91e0*/  MUFU.EX2 R135, R135 ;  /* 0x0000008700877308 */ /* 0x000fe60000000800 */
[----:B------:R-:W-:Y:S04]  /*91f0*/  FADD.FTZ R2, R241, R2 ;  /* 0x00000002f1027221 */ /* 0x000fe80000010000 */
[C---:B------:R-:W-:Y:S01]  /*9200*/  HMMA.16816.F32 R16, R68.reuse, R78, R16 ;  /* 0x0000004e4410723c */ /* 0x040fe20000001810 */
[----:B------:R-:W4:Y:S02]  /*9210*/  LDSM.16.MT88.4 R76, [R210+0x4100] ;  /* 0x00410000d24c783b */ /* 0x000f240000004200 */
[----:B------:R-:W5:Y:S01]  /*9220*/  MUFU.EX2 R134, R134 ;  /* 0x0000008600867308 */ /* 0x000f620000000800 */
[----:B------:R-:W-:Y:S01]  /*9230*/  FADD.FTZ R3, R239, R2 ;  /* 0x00000002ef037221 */ /* 0x000fe20000010000 */
[----:B--2---:R-:W-:Y:S03]  /*9240*/  F2FP.PACK_AB R121, R139, R136 ;  /* 0x000000888b79723e */ /* 0x004fe600000000ff */
[C---:B------:R-:W-:Y:S04]  /*9250*/  HMMA.16816.F32 R20, R68.reuse, R80, R20 ;  /* 0x000000504414723c */ /* 0x040fe80000001814 */
[----:B------:R-:W-:Y:S04]  /*9260*/  FADD.FTZ R3, R240, R3 ;  /* 0x00000003f0037221 */ /* 0x000fe80000010000 */
[C---:B------:R-:W-:Y:S01]  /*9270*/  HMMA.16816.F32 R24, R68.reuse, R82, R24 ;  /* 0x000000524418723c */ /* 0x040fe20000001818 */
[----:B------:R-:W2:Y:S03]  /*9280*/  LDSM.16.MT88.4 R80, [R209+0x4100] ;  /* 0x00410000d150783b */ /* 0x000ea60000004200 */
[----:B------:R-:W-:Y:S04]  /*9290*/  FADD.FTZ R2, R150, R3 ;  /* 0x0000000396027221 */ /* 0x000fe80000010000 */
[C---:B-1----:R-:W-:Y:S04]  /*92a0*/  HMMA.16816.F32 R28, R68.reuse, R84, R28 ;  /* 0x00000054441c723c */ /* 0x042fe8000000181c */
[----:B-----5:R-:W-:Y:S01]  /*92b0*/  F2FP.PACK_AB R123, R134, R135 ;  /* 0x00000087867b723e */ /* 0x020fe200000000ff */
[----:B------:R-:W-:Y:S03]  /*92c0*/  FADD.FTZ R2, R157, R2 ;  /* 0x000000029d027221 */ /* 0x000fe60000010000 */
[C---:B------:R-:W-:Y:S01]  /*92d0*/  HMMA.16816.F32 R32, R68.reuse, R86, R32 ;  /* 0x000000564420723c */ /* 0x040fe20000001820 */
[----:B------:R-:W1:Y:S03]  /*92e0*/  LDSM.16.MT88.4 R84, [R212+0x1900] ;  /* 0x00190000d454783b */ /* 0x000e660000004200 */
[----:B------:R-:W-:Y:S02]  /*92f0*/  FADD.FTZ R3, R155, R2 ;  /* 0x000000029b037221 */ /* 0x000fe40000010000 */
[----:B------:R-:W-:Y:S02]  /*9300*/  IMAD.MOV.U32 R2, RZ, RZ, R116 ;  /* 0x000000ffff027224 */ /* 0x000fe400078e0074 */
[C---:B---3--:R-:W-:Y:S04]  /*9310*/  HMMA.16816.F32 R36, R68.reuse, R72, R36 ;  /* 0x000000484424723c */ /* 0x048fe80000001824 */
[----:B------:R-:W-:Y:S04]  /*9320*/  FADD.FTZ R3, R156, R3 ;  /* 0x000000039c037221 */ /* 0x000fe80000010000 */
[C---:B------:R-:W-:Y:S01]  /*9330*/  HMMA.16816.F32 R40, R68.reuse, R74, R40 ;  /* 0x0000004a4428723c */ /* 0x040fe20000001828 */
[----:B------:R-:W3:Y:S03]  /*9340*/  LDSM.16.MT88.4 R72, [R210+0x1900] ;  /* 0x00190000d248783b */ /* 0x000ee60000004200 */
[----:B------:R-:W-:Y:S02]  /*9350*/  FADD.FTZ R136, R136, R3 ;  /* 0x0000000388887221 */ /* 0x000fe40000010000 */
[----:B------:R-:W-:Y:S02]  /*9360*/  IMAD.MOV.U32 R3, RZ, RZ, R0 ;  /* 0x000000ffff037224 */ /* 0x000fe400078e0000 */
[C---:B----4-:R-:W-:Y:S04]  /*9370*/  HMMA.16816.F32 R44, R68.reuse, R76, R44 ;  /* 0x0000004c442c723c */ /* 0x050fe8000000182c */
[----:B------:R-:W-:Y:S04]  /*9380*/  FADD.FTZ R136, R139, R136 ;  /* 0x000000888b887221 */ /* 0x000fe80000010000 */
[C---:B------:R-:W-:Y:S01]  /*9390*/  HMMA.16816.F32 R48, R68.reuse, R78, R48 ;  /* 0x0000004e4430723c */ /* 0x040fe20000001830 */
[----:B------:R-:W4:Y:S03]  /*93a0*/  LDSM.16.MT88.4 R76, [R209+0x1900] ;  /* 0x00190000d14c783b */ /* 0x000f260000004200 */
[----:B------:R-:W-:Y:S04]  /*93b0*/  FADD.FTZ R135, R135, R136 ;  /* 0x0000008887877221 */ /* 0x000fe80000010000 */
[C---:B--2---:R-:W-:Y:S04]  /*93c0*/  HMMA.16816.F32 R52, R68.reuse, R80, R52 ;  /* 0x000000504434723c */ /* 0x044fe80000001834 */
[----:B------:R-:W-:Y:S04]  /*93d0*/  FADD.FTZ R227, R134, R135 ;  /* 0x0000008786e37221 */ /* 0x000fe80000010000 */
[C---:B------:R-:W-:Y:S01]  /*93e0*/  HMMA.16816.F32 R56, R68.reuse, R82, R56 ;  /* 0x000000524438723c */ /* 0x040fe20000001838 */
[----:B------:R-:W2:Y:S07]  /*93f0*/  LDSM.16.MT88.4 R80, [R208+0x1900] ;  /* 0x00190000d050783b */ /* 0x000eae0000004200 */
[C---:B------:R-:W-:Y:S08]  /*9400*/  HMMA.16816.F32 R60, R68.reuse, R88, R60 ;  /* 0x00000058443c723c */ /* 0x040ff0000000183c */
[----:B------:R-:W-:Y:S01]  /*9410*/  HMMA.16816.F32 R64, R68, R90, R64 ;  /* 0x0000005a4440723c */ /* 0x000fe20000001840 */
[----:B------:R-:W-:Y:S06]  /*9420*/  LDSM.16.MT88.4 R88, [R209+0x4900] ;  /* 0x00490000d158783b */ /* 0x000fec0000004200 */
[----:B------:R-:W-:Y:S01]  /*9430*/  F2FP.PACK_AB R68, R169, R166 ;  /* 0x000000a6a944723e */ /* 0x000fe200000000ff */
[----:B------:R-:W-:Y:S01]  /*9440*/  FADD.FTZ R166, R166, R161 ;  /* 0x000000a1a6a67221 */ /* 0x000fe20000010000 */
[----:B------:R-:W-:Y:S03]  /*9450*/  F2FP.PACK_AB R70, R237, R168 ;  /* 0x000000a8ed46723e */ /* 0x000fe600000000ff */
[----:B------:R-:W-:Y:S01]  /*9460*/  F2FP.PACK_AB R69, R241, R170 ;  /* 0x000000aaf145723e */ /* 0x000fe200000000ff */
[----:B------:R-:W-:Y:S01]  /*9470*/  FADD.FTZ R169, R169, R166 ;  /* 0x000000a6a9a97221 */ /* 0x000fe20000010000 */
[----:B------:R-:W-:Y:S03]  /*9480*/  F2FP.PACK_AB R71, R240, R239 ;  /* 0x000000eff047723e */ /* 0x000fe600000000ff */
[----:B------:R-:W-:Y:S04]  /*9490*/  FADD.FTZ R168, R168, R169 ;  /* 0x000000a9a8a87221 */ /* 0x000fe80000010000 */
[C---:B-1----:R-:W-:Y:S03]  /*94a0*/  HMMA.16816.F32 R4, R68.reuse, R84, R4 ;  /* 0x000000544404723c */ /* 0x042fe60000001804 */
[----:B------:R-:W-:Y:S01]  /*94b0*/  FADD.FTZ R237, R237, R168 ;  /* 0x000000a8eded7221 */ /* 0x000fe20000010000 */
[----:B------:R-:W-:Y:S04]  /*94c0*/  IADD3 R168, R238, -0x1, RZ ;  /* 0xffffffffeea87810 */ /* 0x000fe80007ffe0ff */
[C---:B------:R-:W-:Y:S01]  /*94d0*/  HMMA.16816.F32 R8, R68.reuse, R86, R8 ;  /* 0x000000564408723c */ /* 0x040fe20000001808 */
[----:B------:R-:W1:Y:S03]  /*94e0*/  LDSM.16.MT88.4 R84, [R212+0x4900] ;  /* 0x00490000d454783b */ /* 0x000e660000004200 */
[----:B------:R-:W-:Y:S04]  /*94f0*/  IMAD.MOV.U32 R238, RZ, RZ, R168 ;  /* 0x000000ffffee7224 */ /* 0x000fe800078e00a8 */
[C---:B---3--:R-:W-:Y:S08]  /*9500*/  HMMA.16816.F32 R12, R68.reuse, R72, R12 ;  /* 0x00000048440c723c */ /* 0x048ff0000000180c */
[C---:B------:R-:W-:Y:S01]  /*9510*/  HMMA.16816.F32 R16, R68.reuse, R74, R16 ;  /* 0x0000004a4410723c */ /* 0x040fe20000001810 */
[----:B------:R-:W3:Y:S07]  /*9520*/  LDSM.16.MT88.4 R72, [R210+0x4900] ;  /* 0x00490000d248783b */ /* 0x000eee0000004200 */
[C---:B----4-:R-:W-:Y:S08]  /*9530*/  HMMA.16816.F32 R20, R68.reuse, R76, R20 ;  /* 0x0000004c4414723c */ /* 0x050ff00000001814 */
[C---:B------:R-:W-:Y:S01]  /*9540*/  HMMA.16816.F32 R24, R68.reuse, R78, R24 ;  /* 0x0000004e4418723c */ /* 0x040fe20000001818 */
[----:B------:R-:W4:Y:S07]  /*9550*/  LDSM.16.MT88.4 R76, [R212+0x2100] ;  /* 0x00210000d44c783b */ /* 0x000f2e0000004200 */
[C---:B--2---:R-:W-:Y:S08]  /*9560*/  HMMA.16816.F32 R28, R68.reuse, R80, R28 ;  /* 0x00000050441c723c */ /* 0x044ff0000000181c */
[C---:B------:R-:W-:Y:S01]  /*9570*/  HMMA.16816.F32 R32, R68.reuse, R82, R32 ;  /* 0x000000524420723c */ /* 0x040fe20000001820 */
[----:B------:R-:W2:Y:S07]  /*9580*/  LDSM.16.MT88.4 R80, [R210+0x2100] ;  /* 0x00210000d250783b */ /* 0x000eae0000004200 */
[C---:B-1----:R-:W-:Y:S08]  /*9590*/  HMMA.16816.F32 R36, R68.reuse, R84, R36 ;  /* 0x000000544424723c */ /* 0x042ff00000001824 */
[C---:B------:R-:W-:Y:S01]  /*95a0*/  HMMA.16816.F32 R40, R68.reuse, R86, R40 ;  /* 0x000000564428723c */ /* 0x040fe20000001828 */
[----:B------:R-:W-:Y:S07]  /*95b0*/  LDSM.16.MT88.4 R84, [R208+0x2100] ;  /* 0x00210000d054783b */ /* 0x000fee0000004200 */
[C---:B---3--:R-:W-:Y:S08]  /*95c0*/  HMMA.16816.F32 R44, R68.reuse, R72, R44 ;  /* 0x00000048442c723c */ /* 0x048ff0000000182c */
[C---:B------:R-:W-:Y:S01]  /*95d0*/  HMMA.16816.F32 R48, R68.reuse, R74, R48 ;  /* 0x0000004a4430723c */ /* 0x040fe20000001830 */
[----:B------:R-:W1:Y:S07]  /*95e0*/  LDSM.16.MT88.4 R72, [R209+0x2100] ;  /* 0x00210000d148783b */ /* 0x000e6e0000004200 */
[C---:B------:R-:W-:Y:S08]  /*95f0*/  HMMA.16816.F32 R52, R68.reuse, R88, R52 ;  /* 0x000000584434723c */ /* 0x040ff00000001834 */
[C---:B------:R-:W-:Y:S01]  /*9600*/  HMMA.16816.F32 R56, R68.reuse, R90, R56 ;  /* 0x0000005a4438723c */ /* 0x040fe20000001838 */
[----:B------:R-:W-:Y:S07]  /*9610*/  LDSM.16.MT88.4 R88, [R209+0x5100] ;  /* 0x00510000d158783b */ /* 0x000fee0000004200 */
        /* <DEDUP_REMOVED lines=10> */
[C---:B----4-:R-:W-:Y:S03]  /*96c0*/  HMMA.16816.F32 R4, R68.reuse, R76, R4 ;  /* 0x0000004c4404723c */ /* 0x050fe60000001804 */
[----:B------:R-:W-:Y:S04]  /*96d0*/  FADD.FTZ R243, R243, R152 ;  /* 0x00000098f3f37221 */ /* 0x000fe80000010000 */
[----:B------:R-:W-:Y:S01]  /*96e0*/  FADD.FTZ R142, R142, R243 ;  /* 0x000000f38e8e7221 */ /* 0x000fe20000010000 */
[C---:B------:R-:W-:Y:S01]  /*96f0*/  HMMA.16816.F32 R8, R68.reuse, R78, R8 ;  /* 0x0000004e4408723c */ /* 0x040fe20000001808 */
[----:B------:R-:W3:Y:S03]  /*9700*/  LDSM.16.MT88.4 R76, [R212+0x5100] ;  /* 0x00510000d44c783b */ /* 0x000ee60000004200 */
[----:B------:R-:W-:Y:S04]  /*9710*/  FADD.FTZ R141, R141, R142 ;  /* 0x0000008e8d8d7221 */ /* 0x000fe80000010000 */
[C---:B--2---:R-:W-:Y:S04]  /*9720*/  HMMA.16816.F32 R12, R68.reuse, R80, R12 ;  /* 0x00000050440c723c */ /* 0x044fe8000000180c */
[----:B------:R-:W-:Y:S04]  /*9730*/  FADD.FTZ R138, R138, R141 ;  /* 0x0000008d8a8a7221 */ /* 0x000fe80000010000 */
[C---:B------:R-:W-:Y:S01]  /*9740*/  HMMA.16816.F32 R16, R68.reuse, R82, R16 ;  /* 0x000000524410723c */ /* 0x040fe20000001810 */
[----:B------:R-:W2:Y:S03]  /*9750*/  LDSM.16.MT88.4 R80, [R210+0x5100] ;  /* 0x00510000d250783b */ /* 0x000ea60000004200 */
[----:B------:R-:W-:Y:S04]  /*9760*/  FADD.FTZ R228, R151, R138 ;  /* 0x0000008a97e47221 */ /* 0x000fe80000010000 */
[C---:B-1----:R-:W-:Y:S08]  /*9770*/  HMMA.16816.F32 R20, R68.reuse, R72, R20 ;  /* 0x000000484414723c */ /* 0x042ff00000001814 */
[C---:B------:R-:W-:Y:S01]  /*9780*/  HMMA.16816.F32 R24, R68.reuse, R74, R24 ;  /* 0x0000004a4418723c */ /* 0x040fe20000001818 */
[----:B------:R-:W1:Y:S07]  /*9790*/  LDSM.16.MT88.4 R72, [R208+0x5100] ;  /* 0x00510000d048783b */ /* 0x000e6e0000004200 */
[C---:B------:R-:W-:Y:S08]  /*97a0*/  HMMA.16816.F32 R28, R68.reuse, R84, R28 ;  /* 0x00000054441c723c */ /* 0x040ff0000000181c */
[C---:B------:R-:W-:Y:S01]  /*97b0*/  HMMA.16816.F32 R32, R68.reuse, R86, R32 ;  /* 0x000000564420723c */ /* 0x040fe20000001820 */
[----:B------:R-:W4:Y:S07]  /*97c0*/  LDSM.16.MT88.4 R84, [R212+0x2900] ;  /* 0x00290000d454783b */ /* 0x000f2e0000004200 */
[C---:B---3--:R-:W-:Y:S08]  /*97d0*/  HMMA.16816.F32 R36, R68.reuse, R76, R36 ;  /* 0x0000004c4424723c */ /* 0x048ff00000001824 */
[C---:B------:R-:W-:Y:S08]  /*97e0*/  HMMA.16816.F32 R40, R68.reuse, R78, R40 ;  /* 0x0000004e4428723c */ /* 0x040ff00000001828 */
[C---:B--2---:R-:W-:Y:S08]  /*97f0*/  HMMA.16816.F32 R44, R68.reuse, R80, R44 ;  /* 0x00000050442c723c */ /* 0x044ff0000000182c */
[C---:B------:R-:W-:Y:S08]  /*9800*/  HMMA.16816.F32 R48, R68.reuse, R82, R48 ;  /* 0x000000524430723c */ /* 0x040ff00000001830 */
[C---:B------:R-:W-:Y:S08]  /*9810*/  HMMA.16816.F32 R52, R68.reuse, R88, R52 ;  /* 0x000000584434723c */ /* 0x040ff00000001834 */
[C---:B------:R-:W-:Y:S08]  /*9820*/  HMMA.16816.F32 R56, R68.reuse, R90, R56 ;  /* 0x0000005a4438723c */ /* 0x040ff00000001838 */
[C---:B-1----:R-:W-:Y:S08]  /*9830*/  HMMA.16816.F32 R60, R68.reuse, R72, R60 ;  /* 0x00000048443c723c */ /* 0x042ff0000000183c */
[----:B------:R-:W-:Y:S08]  /*9840*/  HMMA.16816.F32 R64, R68, R74, R64 ;  /* 0x0000004a4440723c */ /* 0x000ff00000001840 */
[C---:B----4-:R-:W-:Y:S01]  /*9850*/  HMMA.16816.F32 R112, R120.reuse, R84, R4 ;  /* 0x000000547870723c */ /* 0x050fe20000001804 */
[----:B------:R-:W1:Y:S07]  /*9860*/  LDSM.16.MT88.4 R4, [R210+0x5900] ;  /* 0x00590000d204783b */ /* 0x000e6e0000004200 */
[C---:B------:R-:W-:Y:S01]  /*9870*/  HMMA.16816.F32 R68, R120.reuse, R86, R8 ;  /* 0x000000567844723c */ /* 0x040fe20000001808 */
[----:B------:R-:W2:Y:S07]  /*9880*/  LDSM.16.MT88.4 R8, [R209+0x5900] ;  /* 0x00590000d108783b */ /* 0x000eae0000004200 */
[C---:B------:R-:W-:Y:S01]  /*9890*/  HMMA.16816.F32 R72, R120.reuse, R92, R12 ;  /* 0x0000005c7848723c */ /* 0x040fe2000000180c */
[----:B------:R-:W3:Y:S07]  /*98a0*/  LDSM.16.MT88.4 R12, [R208+0x5900] ;  /* 0x00590000d00c783b */ /* 0x000eee0000004200 */
        /* <DEDUP_REMOVED lines=11> */
[C---:B---3--:R-:W-:Y:S07]  /*9960*/  HMMA.16816.F32 R60, R120.reuse, R12, R60 ;  /* 0x0000000c783c723c */ /* 0x048fee000000183c */
[----:B------:R-:W-:Y:S01]  /*9970*/  IMAD.MOV.U32 R12, RZ, RZ, R116 ;  /* 0x000000ffff0c7224 */ /* 0x000fe200078e0074 */
[----:B------:R-:W-:Y:S01]  /*9980*/  HMMA.16816.F32 R64, R120, R14, R64 ;  /* 0x0000000e7840723c */ /* 0x000fe20000001840 */
[----:B------:R-:W-:-:S07]  /*9990*/  @P0 BRA `(.L_x_189) ;  /* 0xffffc0f000000947 */ /* 0x000fce000383ffff */
.L_x_178:
[----:B------:R-:W1:Y:S01]  /*99a0*/  S2UR UR4, SR_CTAID.X ;  /* 0x00000000000479c3 */ /* 0x000e620000002500 */
[----:B------:R-:W-:Y:S01]  /*99b0*/  ULDC.64 UR14, c[0x0][0x2c8] ;  /* 0x0000b200000e7ab9 */ /* 0x000fe20000000a00 */
[----:B------:R-:W-:Y:S01]  /*99c0*/  PLOP3.LUT P0, PT, PT, PT, UP0, 0x40, 0x0 ;  /* 0x000000000000781c */ /* 0x000fe20003f0e808 */
[----:B------:R-:W-:-:S02]  /*99d0*/  ULDC UR7, c[0x0][0x168] ;  /* 0x00005a0000077ab9 */ /* 0x000fc40000000800 */
[----:B-1----:R-:W-:-:S04]  /*99e0*/  ULEA UR4, UR4, 0x7f, 0x7 ;  /* 0x0000007f04047891 */ /* 0x002fc8000f8e383f */
[----:B------:R-:W-:Y:S02]  /*99f0*/  UIMAD.WIDE.U32 UR16, UR4, UR14, URZ ;  /* 0x0000000e041072a5 */ /* 0x000fe4000f8e003f */
[----:B------:R-:W-:Y:S02]  /*9a00*/  UIADD3 UR14, -UR7, 0x1, URZ ;  /* 0x00000001070e7890 */ /* 0x000fe4000fffe13f */
[----:B------:R-:W-:Y:S02]  /*9a10*/  @UP1 USHF.R.U32.HI UR4, URZ, UR15, UR17 ;  /* 0x0000000f3f041299 */ /* 0x000fe40008011611 */
[----:B------:R-:W-:Y:S02]  /*9a20*/  ULDC UR7, c[0x0][0x1d0] ;  /* 0x0000740000077ab9 */ /* 0x000fe40000000800 */
[----:B------:R-:W-:-:S04]  /*9a30*/  UIMAD UR7, UR8, UR7, UR14 ;  /* 0x00000007080772a4 */ /* 0x000fc8000f8e020e */
[----:B------:R-:W-:-:S03]  /*9a40*/  UIADD3 UR7, UR7, UR4, URZ ;  /* 0x0000000407077290 */ /* 0x000fc6000fffe03f */
[----:B------:R-:W-:Y:S02]  /*9a50*/  ULDC UR4, c[0x0][0x324] ;  /* 0x0000c90000047ab9 */ /* 0x000fe40000000800 */
[----:B------:R-:W-:Y:S01]  /*9a60*/  UIADD3 UR4, UR7, -UR4, URZ ;  /* 0x8000000407047290 */ /* 0x000fe2000fffe03f */
[----:B------:R-:W-:Y:S05]  /*9a70*/  @P0 BRA `(.L_x_190) ;  /* 0x0000014000000947 */ /* 0x000fea0003800000 */
        /* <DEDUP_REMOVED lines=11> */
.L_x_191:
[----:B------:R-:W-:Y:S02]  /*9b30*/  ULDC UR8, c[0x0][0x32c] ;  /* 0x0000cb0000087ab9 */ /* 0x000fe40000000800 */
[----:B------:R-:W-:Y:S02]  /*9b40*/  UISETP.NE.AND UP2, UPT, UR8, 0x1, UPT ;  /* 0x000000010800788c */ /* 0x000fe4000bf45270 */
[----:B------:R-:W-:Y:S02]  /*9b50*/  ULDC.64 UR14, c[0x0][0x330] ;  /* 0x0000cc00000e7ab9 */ /* 0x000fe40000000a00 */
[----:B------:R-:W-:-:S07]  /*9b60*/  UIMAD.WIDE.U32 UR16, UR7, UR14, URZ ;  /* 0x0000000e071072a5 */ /* 0x000fce000f8e003f */
[----:B------:R-:W-:Y:S02]  /*9b70*/  @UP2 USHF.R.U32.HI UR7, URZ, UR15, UR17 ;  /* 0x0000000f3f072299 */ /* 0x000fe40008011611 */
.L_x_192:
[----:B------:R-:W-:Y:S02]  /*9b80*/  ULDC UR8, c[0x0][0x32c] ;  /* 0x0000cb0000087ab9 */ /* 0x000fe40000000800 */
[----:B------:R-:W-:-:S04]  /*9b90*/  UIMAD UR8, UR7, UR8, URZ ;  /* 0x00000008070872a4 */ /* 0x000fc8000f8e023f */
[----:B------:R-:W-:-:S04]  /*9ba0*/  UISETP.LT.AND UP2, UPT, UR4, UR8, UPT ;  /* 0x000000080400728c */ /* 0x000fc8000bf41270 */
[----:B------:R-:W-:-:S04]  /*9bb0*/  USEL UR4, UR4, UR8, !UP2 ;  /* 0x0000000804047287 */ /* 0x000fc8000d000000 */
.L_x_190:
[----:B------:R-:W-:-:S04]  /*9bc0*/  UIADD3 UR4, UR4, 0x5f, URZ ;  /* 0x0000005f04047890 */ /* 0x000fc8000fffe03f */
        /* <DEDUP_REMOVED lines=8> */
[----:B------:R-:W-:Y:S01]  /*9c50*/  SHF.R.S32.HI R235, RZ, 0x1f, R230 ;  /* 0x0000001fffeb7819 */ /* 0x000fe200000114e6 */
[----:B------:R-:W-:Y:S01]  /*9c60*/  IMAD.MOV.U32 R117, RZ, RZ, R12 ;  /* 0x000000ffff757224 */ /* 0x000fe200078e000c */
[----:B------:R-:W-:Y:S01]  /*9c70*/  MOV R236, R168 ;  /* 0x000000a800ec7202 */ /* 0x000fe20000000f00 */
[----:B------:R-:W-:Y:S01]  /*9c80*/  IMAD.MOV.U32 R3, RZ, RZ, R0 ;  /* 0x000000ffff037224 */ /* 0x000fe200078e0000 */
[C---:B------:R-:W-:Y:S01]  /*9c90*/  SHF.L.U64.HI R233, R229.reuse, 0x1, R232 ;  /* 0x00000001e5e97819 */ /* 0x040fe200000102e8 */
[C---:B------:R-:W-:Y:S01]  /*9ca0*/  IMAD.SHL.U32 R234, R230.reuse, 0x2, RZ ;  /* 0x00000002e6ea7824 */ /* 0x040fe200078e00ff */
[----:B------:R-:W-:Y:S02]  /*9cb0*/  SHF.L.U32 R118, R229, 0x1, RZ ;  /* 0x00000001e5767819 */ /* 0x000fe400000006ff */
[----:B------:R-:W-:Y:S02]  /*9cc0*/  SHF.L.U64.HI R235, R230, 0x1, R235 ;  /* 0x00000001e6eb7819 */ /* 0x000fe400000102eb */
.L_x_196:
        /* <DEDUP_REMOVED lines=36> */
[----:B------:R1:W1:Y:S01]  /*9f10*/  SHFL.IDX PT, R0, R6, 0x2, 0x181f ;  /* 0x00581f0006007f89 */ /* 0x00026200000e0000 */
        /* <DEDUP_REMOVED lines=19> */
.L_x_194:
[C---:B--23--:R-:W-:Y:S01]  /*a050*/  HMMA.16816.F32 R4, R124.reuse, R120, RZ ;  /* 0x000000787c04723c */ /* 0x04cfe200000018ff */
[----:B------:R-:W-:Y:S02]  /*a060*/  LDSM.16.M88.4 R156, [R202+0x1000] ;  /* 0x00100000ca9c783b */ /* 0x000fe40000000200 */
[----:B------:R-:W-:Y:S05]  /*a070*/  ISETP.GT.AND P0, PT, R236, UR6, PT ;  /* 0x00000006ec007c0c */ /* 0x000fea000bf04270 */
[C---:B------:R-:W-:Y:S01]  /*a080*/  HMMA.16816.F32 R8, R124.reuse, R122, RZ ;  /* 0x0000007a7c08723c */ /* 0x040fe200000018ff */
[----:B------:R-:W0:Y:S07]  /*a090*/  LDGDEPBAR ;  /* 0x00000000000079af */ /* 0x000e2e0000000000 */
[C---:B------:R-:W-:Y:S01]  /*a0a0*/  HMMA.16816.F32 R12, R124.reuse, R16, RZ ;  /* 0x000000107c0c723c */ /* 0x040fe200000018ff */
[----:B------:R-:W2:Y:S07]  /*a0b0*/  LDSM.16.M88.4 R120, [R211+0x8100] ;  /* 0x00810000d378783b */ /* 0x000eae0000000200 */
[C---:B------:R-:W-:Y:S01]  /*a0c0*/  HMMA.16816.F32 R16, R124.reuse, R18, RZ ;  /* 0x000000127c10723c */ /* 0x040fe200000018ff */
[----:B------:R-:W-:Y:S07]  /*a0d0*/  LDSM.16.M88.4 R160, [R202+0x1800] ;  /* 0x00180000caa0783b */ /* 0x000fee0000000200 */
[C---:B----4-:R-:W-:Y:S01]  /*a0e0*/  HMMA.16816.F32 R20, R124.reuse, R24, RZ ;  /* 0x000000187c14723c */ /* 0x050fe200000018ff */
[----:B------:R-:W-:Y:S07]  /*a0f0*/  LDSM.16.M88.4 R164, [R202+0x2000] ;  /* 0x00200000caa4783b */ /* 0x000fee0000000200 */
[C---:B------:R-:W-:Y:S01]  /*a100*/  HMMA.16816.F32 R24, R124.reuse, R26, RZ ;  /* 0x0000001a7c18723c */ /* 0x040fe200000018ff */
[----:B------:R-:W-:Y:S07]  /*a110*/  LDSM.16.M88.4 R168, [R202+0x5000] ;  /* 0x00500000caa8783b */ /* 0x000fee0000000200 */
[C---:B-1----:R-:W-:Y:S08]  /*a120*/  HMMA.16816.F32 R28, R124.reuse, R32, RZ ;  /* 0x000000207c1c723c */ /* 0x042ff000000018ff */
[C---:B------:R-:W-:Y:S08]  /*a130*/  HMMA.16816.F32 R32, R124.reuse, R34, RZ ;  /* 0x000000227c20723c */ /* 0x040ff000000018ff */
[C---:B------:R-:W-:Y:S08]  /*a140*/  HMMA.16816.F32 R36, R124.reuse, R40, RZ ;  /* 0x000000287c24723c */ /* 0x040ff000000018ff */
[C---:B------:R-:W-:Y:S08]  /*a150*/  HMMA.16816.F32 R40, R124.reuse, R42, RZ ;  /* 0x0000002a7c28723c */ /* 0x040ff000000018ff */
[C---:B------:R-:W-:Y:S08]  /*a160*/  HMMA.16816.F32 R44, R124.reuse, R48, RZ ;  /* 0x000000307c2c723c */ /* 0x040ff000000018ff */
[----:B------:R-:W-:Y:S08]  /*a170*/  HMMA.16816.F32 R48, R124, R50, RZ ;  /* 0x000000327c30723c */ /* 0x000ff000000018ff */
[C---:B------:R-:W-:Y:S08]  /*a180*/  HMMA.16816.F32 R4, R144.reuse, R128, R4 ;  /* 0x000000809004723c */ /* 0x040ff00000001804 */
[C---:B------:R-:W-:Y:S01]  /*a190*/  HMMA.16816.F32 R8, R144.reuse, R130, R8 ;  /* 0x000000829008723c */ /* 0x040fe20000001808 */
[----:B------:R-:W1:Y:S07]  /*a1a0*/  LDSM.16.M88.4 R128, [R211+0x8900] ;  /* 0x00890000d380783b */ /* 0x000e6e0000000200 */
[C---:B------:R-:W-:Y:S08]  /*a1b0*/  HMMA.16816.F32 R12, R144.reuse, R132, R12 ;  /* 0x00000084900c723c */ /* 0x040ff0000000180c */
[C---:B------:R-:W-:Y:S01]  /*a1c0*/  HMMA.16816.F32 R16, R144.reuse, R134, R16 ;  /* 0x000000869010723c */ /* 0x040fe20000001810 */
[----:B------:R-:W3:Y:S07]  /*a1d0*/  LDSM.16.M88.4 R132, [R211+0x9100] ;  /* 0x00910000d384783b */ /* 0x000eee0000000200 */
[C---:B------:R-:W-:Y:S08]  /*a1e0*/  HMMA.16816.F32 R20, R144.reuse, R136, R20 ;  /* 0x000000889014723c */ /* 0x040ff00000001814 */
[C---:B------:R-:W-:Y:S01]  /*a1f0*/  HMMA.16816.F32 R24, R144.reuse, R138, R24 ;  /* 0x0000008a9018723c */ /* 0x040fe20000001818 */
[----:B------:R-:W4:Y:S07]  /*a200*/  LDSM.16.M88.4 R136, [R211+0x9900] ;  /* 0x00990000d388783b */ /* 0x000f2e0000000200 */
[C---:B------:R-:W-:Y:S08]  /*a210*/  HMMA.16816.F32 R28, R144.reuse, R140, R28 ;  /* 0x0000008c901c723c */ /* 0x040ff0000000181c */
[C---:B------:R-:W-:Y:S01]  /*a220*/  HMMA.16816.F32 R32, R144.reuse, R142, R32 ;  /* 0x0000008e9020723c */ /* 0x040fe20000001820 */
[----:B------:R-:W5:Y:S07]  /*a230*/  LDSM.16.M88.4 R140, [R211+0xa100] ;  /* 0x00a10000d38c783b */ /* 0x000f6e0000000200 */
[C---:B------:R-:W-:Y:S08]  /*a240*/  HMMA.16816.F32 R36, R144.reuse, R148, R36 ;  /* 0x000000949024723c */ /* 0x040ff00000001824 */
[C---:B------:R-:W-:Y:S01]  /*a250*/  HMMA.16816.F32 R40, R144.reuse, R150, R40 ;  /* 0x000000969028723c */ /* 0x040fe20000001828 */
[----:B------:R-:W3:Y:S07]  /*a260*/  LDSM.16.M88.4 R148, [R211+0xa900] ;  /* 0x00a90000d394783b */ /* 0x000eee0000000200 */
[C---:B------:R-:W-:Y:S08]  /*a270*/  HMMA.16816.F32 R44, R144.reuse, R152, R44 ;  /* 0x00000098902c723c */ /* 0x040ff0000000182c */
[----:B------:R-:W-:Y:S01]  /*a280*/  HMMA.16816.F32 R48, R144, R154, R48 ;  /* 0x0000009a9030723c */ /* 0x000fe20000001830 */
[----:B------:R-:W4:Y:S07]  /*a290*/  LDSM.16.M88.4 R152, [R202] ;  /* 0x00000000ca98783b */ /* 0x000f2e0000000200 */
[C---:B--2---:R-:W-:Y:S08]  /*a2a0*/  HMMA.16816.F32 R4, R172.reuse, R120, R4 ;  /* 0x00000078ac04723c */ /* 0x044ff00000001804 */
[C---:B------:R-:W-:Y:S01]  /*a2b0*/  HMMA.16816.F32 R8, R172.reuse, R122, R8 ;  /* 0x0000007aac08723c */ /* 0x040fe20000001808 */
[----:B------:R-:W2:Y:S07]  /*a2c0*/  LDSM.16.M88.4 R120, [R202+0x800] ;  /* 0x00080000ca78783b */ /* 0x000eae0000000200 */
[C---:B-1----:R-:W-:Y:S08]  /*a2d0*/  HMMA.16816.F32 R12, R172.reuse, R128, R12 ;  /* 0x00000080ac0c723c */ /* 0x042ff0000000180c */
[C---:B------:R-:W-:Y:S01]  /*a2e0*/  HMMA.16816.F32 R16, R172.reuse, R130, R16 ;  /* 0x00000082ac10723c */ /* 0x040fe20000001810 */
[----:B------:R-:W1:Y:S07]  /*a2f0*/  LDSM.16.M88.4 R128, [R202+0x2800] ;  /* 0x00280000ca80783b */ /* 0x000e6e0000000200 */
        /* <DEDUP_REMOVED lines=20> */
[----:B------:R-:W2:Y:S07]  /*a440*/  LDSM.16.M88.4 R156, [R201] ;  /* 0x00000000c99c783b */ /* 0x000eae0000000200 */
[C---:B------:R-:W-:Y:S08]  /*a450*/  HMMA.16816.F32 R28, R176.reuse, R160, R28 ;  /* 0x000000a0b01c723c */ /* 0x040ff0000000181c */
[C---:B------:R-:W-:Y:S01]  /*a460*/  HMMA.16816.F32 R32, R176.reuse, R162, R32 ;  /* 0x000000a2b020723c */ /* 0x040fe20000001820 */
[----:B------:R-:W2:Y:S07]  /*a470*/  LDSM.16.M88.4 R160, [R200] ;  /* 0x00000000c8a0783b */ /* 0x000eae0000000200 */
[C---:B------:R-:W-:Y:S08]  /*a480*/  HMMA.16816.F32 R36, R176.reuse, R164, R36 ;  /* 0x000000a4b024723c */ /* 0x040ff00000001824 */
[C---:B------:R-:W-:Y:S01]  /*a490*/  HMMA.16816.F32 R40, R176.reuse, R166, R40 ;  /* 0x000000a6b028723c */ /* 0x040fe20000001828 */
[----:B------:R-:W2:Y:S07]  /*a4a0*/  LDSM.16.M88.4 R164, [R199] ;  /* 0x00000000c7a4783b */ /* 0x000eae0000000200 */
[C---:B-1----:R-:W-:Y:S08]  /*a4b0*/  HMMA.16816.F32 R44, R176.reuse, R128, R44 ;  /* 0x00000080b02c723c */ /* 0x042ff0000000182c */
[----:B------:R-:W-:Y:S01]  /*a4c0*/  HMMA.16816.F32 R48, R176, R130, R48 ;  /* 0x00000082b030723c */ /* 0x000fe20000001830 */
[----:B------:R-:W1:Y:S07]  /*a4d0*/  LDSM.16.M88.4 R128, [R198] ;  /* 0x00000000c680783b */ /* 0x000e6e0000000200 */
[C---:B---3--:R-:W-:Y:S08]  /*a4e0*/  HMMA.16816.F32 R4, R180.reuse, R132, R4 ;  /* 0x00000084b404723c */ /* 0x048ff00000001804 */
[C---:B------:R-:W-:Y:S01]  /*a4f0*/  HMMA.16816.F32 R8, R180.reuse, R134, R8 ;  /* 0x00000086b408723c */ /* 0x040fe20000001808 */
[----:B------:R-:W3:Y:S07]  /*a500*/  LDSM.16.M88.4 R132, [R197] ;  /* 0x00000000c584783b */ /* 0x000eee0000000200 */
[C---:B----4-:R-:W-:Y:S08]  /*a510*/  HMMA.16816.F32 R12, R180.reuse, R136, R12 ;  /* 0x00000088b40c723c */ /* 0x050ff0000000180c */
[C---:B------:R-:W-:Y:S01]  /*a520*/  HMMA.16816.F32 R16, R180.reuse, R138, R16 ;  /* 0x0000008ab410723c */ /* 0x040fe20000001810 */
[----:B------:R-:W4:Y:S07]  /*a530*/  LDSM.16.M88.4 R136, [R196] ;  /* 0x00000000c488783b */ /* 0x000f2e0000000200 */
        /* <DEDUP_REMOVED lines=14> */
[----:B------:R-:W2:Y:S07]  /*a620*/  LDSM.16.M88.4 R156, [R211+0xd100] ;  /* 0x00d10000d39c783b */ /* 0x000eae0000000200 */
[C---:B------:R-:W-:Y:S08]  /*a630*/  HMMA.16816.F32 R12, R184.reuse, R160, R12 ;  /* 0x000000a0b80c723c */ /* 0x040ff0000000180c */
[C---:B------:R-:W-:Y:S01]  /*a640*/  HMMA.16816.F32 R16, R184.reuse, R162, R16 ;  /* 0x000000a2b810723c */ /* 0x040fe20000001810 */
[----:B------:R-:W2:Y:S07]  /*a650*/  LDSM.16.M88.4 R160, [R211+0xd900] ;  /* 0x00d90000d3a0783b */ /* 0x000eae0000000200 */
        /* <DEDUP_REMOVED lines=8> */
[----:B------:R-:W3:Y:S07]  /*a6e0*/  LDSM.16.M88.4 R132, [R202+0x3800] ;  /* 0x00380000ca84783b */ /* 0x000eee0000000200 */
[C---:B----4-:R-:W-:Y:S08]  /*a6f0*/  HMMA.16816.F32 R44, R184.reuse, R136, R44 ;  /* 0x00000088b82c723c */ /* 0x050ff0000000182c */
[----:B------:R-:W-:Y:S01]  /*a700*/  HMMA.16816.F32 R48, R184, R138, R48 ;  /* 0x0000008ab830723c */ /* 0x000fe20000001830 */
[----:B------:R-:W4:Y:S07]  /*a710*/  LDSM.16.M88.4 R136, [R202+0x4000] ;  /* 0x00400000ca88783b */ /* 0x000f2e0000000200 */
        /* <DEDUP_REMOVED lines=15> */
[C---:B-1----:R-:W-:Y:S08]  /*a810*/  HMMA.16816.F32 R4, R192.reuse, R128, R4 ;  /* 0x00000080c004723c */ /* 0x042ff00000001804 */
[C---:B------:R-:W-:Y:S08]  /*a820*/  HMMA.16816.F32 R8, R192.reuse, R130, R8 ;  /* 0x00000082c008723c */ /* 0x040ff00000001808 */
[C---:B---3--:R-:W-:Y:S08]  /*a830*/  HMMA.16816.F32 R12, R192.reuse, R132, R12 ;  /* 0x00000084c00c723c */ /* 0x048ff0000000180c */
[C---:B------:R-:W-:Y:S08]  /*a840*/  HMMA.16816.F32 R16, R192.reuse, R134, R16 ;  /* 0x00000086c010723c */ /* 0x040ff00000001810 */
[C---:B----4-:R-:W-:Y:S08]  /*a850*/  HMMA.16816.F32 R20, R192.reuse, R136, R20 ;  /* 0x00000088c014723c */ /* 0x050ff00000001814 */
        /* <DEDUP_REMOVED lines=41> */
[----:B------:R5:W5:Y:S01]  /*aaf0*/  SHFL.IDX PT, R0, R134, 0x2, 0x181f ;  /* 0x00581f0086007f89 */ /* 0x000b6200000e0000 */
        /* <DEDUP_REMOVED lines=19> */
.L_x_195:
[----:B------:R-:W-:Y:S01]  /*ac30*/  FMNMX.FTZ R0, R4, R3, !PT ;  /* 0x0000000304007209 */ /* 0x000fe20007810000 */
[----:B-1----:R-:W-:Y:S01]  /*ac40*/  LDSM.16.MT88.4 R132, [R209+0x100] ;  /* 0x00010000d184783b */ /* 0x002fe20000004200 */
        /* <DEDUP_REMOVED lines=46> */
[----:B------:R-:W-:Y:S02]  /*af30*/  ISETP.GT.AND P0, PT, R236, UR4, PT ;  /* 0x00000004ec007c0c */ /* 0x000fe4000bf04270 */
[----:B------:R-:W-:Y:S02]  /*af40*/  FMNMX.FTZ R120, R49, R0, !PT ;  /* 0x0000000031787209 */ /* 0x000fe40007810000 */
[----:B------:R-:W-:Y:S03]  /*af50*/  FMNMX.FTZ R0, R50, R123, !PT ;  /* 0x0000007b32007209 */ /* 0x000fe60007810000 */
[----:B------:R-:W-:Y:S01]  /*af60*/  SHFL.BFLY PT, R123, R120, 0x2, 0x1f ;  /* 0x0c401f00787b7f89 */ /* 0x000fe200000e0000 */
[----:B------:R-:W-:Y:S07]  /*af70*/  FMNMX.FTZ R121, R51, R0, !PT ;  /* 0x0000000033797209 */ /* 0x000fee0007810000 */
[----:B------:R-:W1:Y:S02]  /*af80*/  SHFL.BFLY PT, R0, R121, 0x2, 0x1f ;  /* 0x0c401f0079007f89 */ /* 0x000e6400000e0000 */
[----:B-1----:R-:W-:Y:S02]  /*af90*/  FMNMX.FTZ R119, R121, R0, !PT ;  /* 0x0000000079777209 */ /* 0x002fe40007810000 */
[----:B------:R-:W-:Y:S04]  /*afa0*/  FMNMX.FTZ R129, R120, R123, !PT ;  /* 0x0000007b78817209 */ /* 0x000fe80007810000 */
[----:B------:R-:W-:Y:S08]  /*afb0*/  LDSM.16.MT88.4 R120, [R212+0x100] ;  /* 0x00010000d478783b */ /* 0x000ff00000004200 */
[----:B------:R-:W1:Y:S08]  /*afc0*/  SHFL.BFLY PT, R2, R129, 0x1, 0x1f ;  /* 0x0c201f0081027f89 */ /* 0x000e7000000e0000 */
[----:B------:R-:W2:Y:S01]  /*afd0*/  SHFL.BFLY PT, R116, R119, 0x1, 0x1f ;  /* 0x0c201f0077747f89 */ /* 0x000ea200000e0000 */
[----:B-1----:R-:W-:Y:S07]  /*afe0*/  FMNMX.FTZ R0, R129, R2, !PT ;  /* 0x0000000281007209 */ /* 0x002fee0007810000 */
[----:B------:R-:W1:Y:S01]  /*aff0*/  LDSM.16.MT88.4 R128, [R210+0x100] ;  /* 0x00010000d280783b */ /* 0x000e620000004200 */
[C---:B------:R-:W-:Y:S02]  /*b000*/  FADD.FTZ R2, -R0.reuse, R3 ;  /* 0x0000000300027221 */ /* 0x040fe40000010100 */
[----:B------:R-:W-:Y:S01]  /*b010*/  FMUL.FTZ R151, R0, c[0x0][0x2d0] ;  /* 0x0000b40000977a20 */ /* 0x000fe20000410000 */
[----:B--2---:R-:W-:Y:S01]  /*b020*/  FMNMX.FTZ R116, R119, R116, !PT ;  /* 0x0000007477747209 */ /* 0x004fe20007810000 */
[----:B------:R-:W-:Y:S02]  /*b030*/  FMUL.FTZ R3, R2, c[0x0][0x2d0] ;  /* 0x0000b40002037a20 */ /* 0x000fe40000410000 */
[----:B------:R-:W-:Y:S02]  /*b040*/  FFMA.FTZ R142, R4, c[0x0][0x2d0], -R151 ;  /* 0x0000b400048e7a23 */ /* 0x000fe40000010897 */
[C---:B------:R-:W-:Y:S02]  /*b050*/  FADD.FTZ R2, -R116.reuse, R117 ;  /* 0x0000007574027221 */ /* 0x040fe40000010100 */
[----:B------:R-:W-:Y:S01]  /*b060*/  FMUL.FTZ R143, R116, c[0x0][0x2d0] ;  /* 0x0000b400748f7a20 */ /* 0x000fe20000410000 */
[----:B------:R-:W2:Y:S01]  /*b070*/  MUFU.EX2 R3, R3 ;  /* 0x0000000300037308 */ /* 0x000ea20000000800 */
[----:B------:R-:W-:Y:S02]  /*b080*/  FMUL.FTZ R117, R2, c[0x0][0x2d0] ;  /* 0x0000b40002757a20 */ /* 0x000fe40000410000 */
[--C-:B------:R-:W-:Y:S02]  /*b090*/  FFMA.FTZ R5, R5, c[0x0][0x2d0], -R151.reuse ;  /* 0x0000b40005057a23 */ /* 0x100fe40000010897 */
[--C-:B------:R-:W-:Y:S02]  /*b0a0*/  FFMA.FTZ R119, R8, c[0x0][0x2d0], -R151.reuse ;  /* 0x0000b40008777a23 */ /* 0x100fe40000010897 */
[----:B------:R-:W-:Y:S02]  /*b0b0*/  FFMA.FTZ R140, R9, c[0x0][0x2d0], -R151 ;  /* 0x0000b400098c7a23 */ /* 0x000fe40000010897 */
[--C-:B------:R-:W-:Y:S01]  /*b0c0*/  FFMA.FTZ R6, R6, c[0x0][0x2d0], -R143.reuse ;  /* 0x0000b40006067a23 */ /* 0x100fe2000001088f */
[----:B------:R3:W4:Y:S01]  /*b0d0*/  MUFU.EX2 R2, R117 ;  /* 0x0000007500027308 */ /* 0x0007220000000800 */
[--C-:B------:R-:W-:Y:S02]  /*b0e0*/  FFMA.FTZ R7, R7, c[0x0][0x2d0], -R143.reuse ;  /* 0x0000b40007077a23 */ /* 0x100fe4000001088f */
[----:B------:R-:W-:Y:S02]  /*b0f0*/  FFMA.FTZ R148, R11, c[0x0][0x2d0], -R143 ;  /* 0x0000b4000b947a23 */ /* 0x000fe4000001088f */
[--C-:B------:R-:W-:Y:S02]  /*b100*/  FFMA.FTZ R157, R36, c[0x0][0x2d0], -R151.reuse ;  /* 0x0000b400249d7a23 */ /* 0x100fe40000010897 */
[----:B------:R-:W-:Y:S02]  /*b110*/  FFMA.FTZ R158, R37, c[0x0][0x2d0], -R151 ;  /* 0x0000b400259e7a23 */ /* 0x000fe40000010897 */
[--C-:B------:R-:W-:Y:S01]  /*b120*/  FFMA.FTZ R159, R38, c[0x0][0x2d0], -R143.reuse ;  /* 0x0000b400269f7a23 */ /* 0x100fe2000001088f */
[----:B------:R-:W-:Y:S01]  /*b130*/  MUFU.EX2 R142, R142 ;  /* 0x0000008e008e7308 */ /* 0x000fe20000000800 */
[--C-:B------:R-:W-:Y:S02]  /*b140*/  FFMA.FTZ R160, R39, c[0x0][0x2d0], -R143.reuse ;  /* 0x0000b40027a07a23 */ /* 0x100fe4000001088f */
[----:B------:R-:W-:Y:S01]  /*b150*/  LDSM.16.MT88.4 R36, [R209+0x4900] ;  /* 0x00490000d124783b */ /* 0x000fe20000004200 */
[C---:B--2---:R-:W-:Y:S02]  /*b160*/  FMUL.FTZ R8, R3.reuse, R112 ;  /* 0x0000007003087220 */ /* 0x044fe40000410000 */
[C---:B------:R-:W-:Y:S02]  /*b170*/  FMUL.FTZ R9, R3.reuse, R113 ;  /* 0x0000007103097220 */ /* 0x040fe40000410000 */
[C---:B------:R-:W-:Y:S02]  /*b180*/  FMUL.FTZ R68, R3.reuse, R68 ;  /* 0x0000004403447220 */ /* 0x040fe40000410000 */
[----:B------:R-:W2:Y:S01]  /*b190*/  MUFU.EX2 R5, R5 ;  /* 0x0000000500057308 */ /* 0x000ea20000000800 */
[C---:B------:R-:W-:Y:S02]  /*b1a0*/  FMUL.FTZ R69, R3.reuse, R69 ;  /* 0x0000004503457220 */ /* 0x040fe40000410000 */
[C---:B------:R-:W-:Y:S02]  /*b1b0*/  FMUL.FTZ R72, R3.reuse, R72 ;  /* 0x0000004803487220 */ /* 0x040fe40000410000 */
[----:B---3--:R-:W-:Y:S02]  /*b1c0*/  FFMA.FTZ R117, R10, c[0x0][0x2d0], -R143 ;  /* 0x0000b4000a757a23 */ /* 0x008fe4000001088f */
[C---:B----4-:R-:W-:Y:S02]  /*b1d0*/  FMUL.FTZ R10, R2.reuse, R114 ;  /* 0x00000072020a7220 */ /* 0x050fe40000410000 */
[C---:B------:R-:W-:Y:S01]  /*b1e0*/  FMUL.FTZ R11, R2.reuse, R115 ;  /* 0x00000073020b7220 */ /* 0x040fe20000410000 */
[----:B------:R-:W-:Y:S01]  /*b1f0*/  MUFU.EX2 R119, R119 ;  /* 0x0000007700777308 */ /* 0x000fe20000000800 */
[C---:B------:R-:W-:Y:S02]  /*b200*/  FMUL.FTZ R70, R2.reuse, R70 ;  /* 0x0000004602467220 */ /* 0x040fe40000410000 */
[C---:B------:R-:W-:Y:S02]  /*b210*/  FMUL.FTZ R71, R2.reuse, R71 ;  /* 0x0000004702477220 */ /* 0x040fe40000410000 */
[C---:B------:R-:W-:Y:S02]  /*b220*/  FMUL.FTZ R73, R3.reuse, R73 ;  /* 0x0000004903497220 */ /* 0x040fe40000410000 */
[C---:B------:R-:W-:Y:S02]  /*b230*/  FMUL.FTZ R74, R2.reuse, R74 ;  /* 0x0000004a024a7220 */ /* 0x040fe40000410000 */
[C---:B------:R-:W-:Y:S01]  /*b240*/  FMUL.FTZ R75, R2.reuse, R75 ;  /* 0x0000004b024b7220 */ /* 0x040fe20000410000 */
[----:B------:R-:W3:Y:S01]  /*b250*/  MUFU.EX2 R140, R140 ;  /* 0x0000008c008c7308 */ /* 0x000ee20000000800 */
[C---:B------:R-:W-:Y:S02]  /*b260*/  FMUL.FTZ R76, R3.reuse, R76 ;  /* 0x0000004c034c7220 */ /* 0x040fe40000410000 */
[----:B------:R-:W-:Y:S01]  /*b270*/  FMUL.FTZ R77, R3, R77 ;  /* 0x0000004d034d7220 */ /* 0x000fe20000410000 */
[----:B--2---:R-:W-:Y:S01]  /*b280*/  F2FP.PACK_AB R112, R5, R142 ;  /* 0x0000008e0570723e */ /* 0x004fe200000000ff */
[C---:B------:R-:W-:Y:S02]  /*b290*/  FMUL.FTZ R78, R2.reuse, R78 ;  /* 0x0000004e024e7220 */ /* 0x040fe40000410000 */
[C---:B------:R-:W-:Y:S02]  /*b2a0*/  FMUL.FTZ R79, R2.reuse, R79 ;  /* 0x0000004f024f7220 */ /* 0x040fe40000410000 */
[C---:B------:R-:W-:Y:S01]  /*b2b0*/  FMUL.FTZ R80, R3.reuse, R80 ;  /* 0x0000005003507220 */ /* 0x040fe20000410000 */
[----:B------:R-:W-:Y:S01]  /*b2c0*/  MUFU.EX2 R6, R6 ;  /* 0x0000000600067308 */ /* 0x000fe20000000800 */
[C---:B------:R-:W-:Y:S02]  /*b2d0*/  FMUL.FTZ R81, R3.reuse, R81 ;  /* 0x0000005103517220 */ /* 0x040fe40000410000 */
[C---:B------:R-:W-:Y:S02]  /*b2e0*/  FMUL.FTZ R82, R2.reuse, R82 ;  /* 0x0000005202527220 */ /* 0x040fe40000410000 */
[C---:B------:R-:W-:Y:S02]  /*b2f0*/  FMUL.FTZ R83, R2.reuse, R83 ;  /* 0x0000005302537220 */ /* 0x040fe40000410000 */
[C---:B------:R-:W-:Y:S02]  /*b300*/  FMUL.FTZ R84, R3.reuse, R84 ;  /* 0x0000005403547220 */ /* 0x040fe40000410000 */
[----:B------:R-:W-:Y:S01]  /*b310*/  FMUL.FTZ R85, R3, R85 ;  /* 0x0000005503557220 */ /* 0x000fe20000410000 */
[----:B------:R-:W2:Y:S01]  /*b320*/  MUFU.EX2 R7, R7 ;  /* 0x0000000700077308 */ /* 0x000ea20000000800 */
[C---:B------:R-:W-:Y:S02]  /*b330*/  FMUL.FTZ R86, R2.reuse, R86 ;  /* 0x0000005602567220 */ /* 0x040fe40000410000 */
[----:B------:R-:W-:Y:S01]  /*b340*/  FMUL.FTZ R87, R2, R87 ;  /* 0x0000005702577220 */ /* 0x000fe20000410000 */
[----:B---3--:R-:W-:Y:S01]  /*b350*/  F2FP.PACK_AB R114, R140, R119 ;  /* 0x000000778c72723e */ /* 0x008fe200000000ff */
[--C-:B------:R-:W-:Y:S02]  /*b360*/  FFMA.FTZ R161, R40, c[0x0][0x2d0], -R151.reuse ;  /* 0x0000b40028a17a23 */ /* 0x100fe40000010897 */
[----:B------:R-:W-:Y:S02]  /*b370*/  FFMA.FTZ R162, R41, c[0x0][0x2d0], -R151 ;  /* 0x0000b40029a27a23 */ /* 0x000fe40000010897 */
[--C-:B------:R-:W-:Y:S01]  /*b380*/  FFMA.FTZ R163, R42, c[0x0][0x2d0], -R143.reuse ;  /* 0x0000b4002aa37a23 */ /* 0x100fe2000001088f */
[----:B------:R-:W-:Y:S01]  /*b390*/  MUFU.EX2 R117, R117 ;  /* 0x0000007500757308 */ /* 0x000fe20000000800 */
[----:B------:R-:W-:Y:S02]  /*b3a0*/  FFMA.FTZ R164, R43, c[0x0][0x2d0], -R143 ;  /* 0x0000b4002ba47a23 */ /* 0x000fe4000001088f */
[----:B------:R-:W-:Y:S01]  /*b3b0*/  LDSM.16.MT88.4 R40, [R210+0x2900] ;  /* 0x00290000d228783b */ /* 0x000fe20000004200 */
[--C-:B------:R-:W-:Y:S02]  /*b3c0*/  FFMA.FTZ R165, R44, c[0x0][0x2d0], -R151.reuse ;  /* 0x0000b4002ca57a23 */ /* 0x100fe40000010897 */
[----:B------:R-:W-:Y:S02]  /*b3d0*/  FFMA.FTZ R166, R45, c[0x0][0x2d0], -R151 ;  /* 0x0000b4002da67a23 */ /* 0x000fe40000010897 */
[--C-:B------:R-:W-:Y:S02]  /*b3e0*/  FFMA.FTZ R167, R46, c[0x0][0x2d0], -R143.reuse ;  /* 0x0000b4002ea77a23 */ /* 0x100fe4000001088f */
[----:B------:R-:W3:Y:S01]  /*b3f0*/  MUFU.EX2 R148, R148 ;  /* 0x0000009400947308 */ /* 0x000ee20000000800 */
[----:B------:R-:W-:Y:S02]  /*b400*/  FFMA.FTZ R168, R47, c[0x0][0x2d0], -R143 ;  /* 0x0000b4002fa87a23 */ /* 0x000fe4000001088f */
[----:B------:R-:W-:Y:S01]  /*b410*/  LDSM.16.MT88.4 R44, [R209+0x2900] ;  /* 0x00290000d12c783b */ /* 0x000fe20000004200 */
        /* <DEDUP_REMOVED lines=10> */
[----:B------:R-:W-:Y:S01]  /*b4c0*/  MUFU.EX2 R158, R158 ;  /* 0x0000009e009e7308 */ /* 0x000fe20000000800 */
[C---:B------:R-:W-:Y:S02]  /*b4d0*/  FMUL.FTZ R96, R3.reuse, R96 ;  /* 0x0000006003607220 */ /* 0x040fe40000410000 */
[C---:B------:R-:W-:Y:S01]  /*b4e0*/  FMUL.FTZ R97, R3.reuse, R97 ;  /* 0x0000006103617220 */ /* 0x040fe20000410000 */
[----:B---3--:R-:W-:Y:S01]  /*b4f0*/  F2FP.PACK_AB R115, R148, R117 ;  /* 0x000000759473723e */ /* 0x008fe200000000ff */
[C---:B------:R-:W-:Y:S02]  /*b500*/  FMUL.FTZ R98, R2.reuse, R98 ;  /* 0x0000006202627220 */ /* 0x040fe40000410000 */
[C---:B------:R-:W-:Y:S02]  /*b510*/  FMUL.FTZ R99, R2.reuse, R99 ;  /* 0x0000006302637220 */ /* 0x040fe40000410000 */
[C---:B------:R-:W-:Y:S01]  /*b520*/  FMUL.FTZ R100, R3.reuse, R100 ;  /* 0x0000006403647220 */ /* 0x040fe20000410000 */
[----:B------:R-:W-:Y:S01]  /*b530*/  MUFU.EX2 R159, R159 ;  /* 0x0000009f009f7308 */ /* 0x000fe20000000800 */
[C---:B------:R-:W-:Y:S05]  /*b540*/  HMMA.16816.F32 R8, R112.reuse, R120, R8 ;  /* 0x000000787008723c */ /* 0x040fea0000001808 */
[C---:B------:R-:W-:Y:S02]  /*b550*/  FMUL.FTZ R101, R3.reuse, R101 ;  /* 0x0000006503657220 */ /* 0x040fe40000410000 */
[C---:B------:R-:W-:Y:S01]  /*b560*/  FMUL.FTZ R102, R2.reuse, R102 ;  /* 0x0000006602667220 */ /* 0x040fe20000410000 */
[C---:B------:R-:W-:Y:S01]  /*b570*/  HMMA.16816.F32 R68, R112.reuse, R122, R68 ;  /* 0x0000007a7044723c */ /* 0x040fe20000001844 */
[----:B------:R-:W2:Y:S01]  /*b580*/  LDSM.16.MT88.4 R120, [R208+0x100] ;  /* 0x00010000d078783b */ /* 0x000ea20000004200 */
[----:B------:R-:W-:Y:S02]  /*b590*/  MUFU.EX2 R160, R160 ;  /* 0x000000a000a07308 */ /* 0x000fe40000000800 */
[----:B------:R-:W-:Y:S02]  /*b5a0*/  FMUL.FTZ R103, R2, R103 ;  /* 0x0000006702677220 */ /* 0x000fe40000410000 */
[--C-:B------:R-:W-:Y:S02]  /*b5b0*/  FFMA.FTZ R141, R12, c[0x0][0x2d0], -R151.reuse ;  /* 0x0000b4000c8d7a23 */ /* 0x100fe40000010897 */
[C---:B-1----:R-:W-:Y:S04]  /*b5c0*/  HMMA.16816.F32 R72, R112.reuse, R128, R72 ;  /* 0x000000807048723c */ /* 0x042fe80000001848 */
[----:B------:R-:W-:Y:S01]  /*b5d0*/  FMUL.FTZ R12, R3, R108 ;  /* 0x0000006c030c7220 */ /* 0x000fe20000410000 */
[----:B------:R-:W-:Y:S01]  /*b5e0*/  MUFU.EX2 R141, R141 ;  /* 0x0000008d008d7308 */ /* 0x000fe20000000800 */
[----:B------:R-:W-:Y:S02]  /*b5f0*/  FFMA.FTZ R150, R13, c[0x0][0x2d0], -R151 ;  /* 0x0000b4000d967a23 */ /* 0x000fe40000010897 */
[C---:B------:R-:W-:Y:S01]  /*b600*/  HMMA.16816.F32 R76, R112.reuse, R130, R76 ;  /* 0x00000082704c723c */ /* 0x040fe2000000184c */
[----:B------:R-:W1:Y:S03]  /*b610*/  LDSM.16.MT88.4 R128, [R212+0x3100] ;  /* 0x00310000d480783b */ /* 0x000e660000004200 */
[----:B------:R-:W-:Y:S02]  /*b620*/  FMUL.FTZ R13, R3, R109 ;  /* 0x0000006d030d7220 */ /* 0x000fe40000410000 */
[--C-:B------:R-:W-:Y:S01]  /*b630*/  FFMA.FTZ R149, R14, c[0x0][0x2d0], -R143.reuse ;  /* 0x0000b4000e957a23 */ /* 0x100fe2000001088f */
[----:B------:R-:W3:Y:S01]  /*b640*/  MUFU.EX2 R150, R150 ;  /* 0x0000009600967308 */ /* 0x000ee20000000800 */
[C---:B------:R-:W-:Y:S04]  /*b650*/  HMMA.16816.F32 R80, R112.reuse, R132, R80 ;  /* 0x000000847050723c */ /* 0x040fe80000001850 */
[C---:B------:R-:W-:Y:S02]  /*b660*/  FMUL.FTZ R14, R2.reuse, R110 ;  /* 0x0000006e020e7220 */ /* 0x040fe40000410000 */
[----:B------:R-:W-:Y:S02]  /*b670*/  FFMA.FTZ R152, R15, c[0x0][0x2d0], -R143 ;  /* 0x0000b4000f987a23 */ /* 0x000fe4000001088f */
[C---:B------:R-:W-:Y:S01]  /*b680*/  HMMA.16816.F32 R84, R112.reuse, R134, R84 ;  /* 0x000000867054723c */ /* 0x040fe20000001854 */
[----:B------:R-:W4:Y:S01]  /*b690*/  LDSM.16.MT88.4 R132, [R210+0x3100] ;  /* 0x00310000d284783b */ /* 0x000f220000004200 */
[----:B------:R-:W-:Y:S02]  /*b6a0*/  MUFU.EX2 R149, R149 ;  /* 0x0000009500957308 */ /* 0x000fe40000000800 */
[C---:B------:R-:W-:Y:S02]  /*b6b0*/  FMUL.FTZ R15, R2.reuse, R111 ;  /* 0x0000006f020f7220 */ /* 0x040fe40000410000 */
[C---:B------:R-:W-:Y:S02]  /*b6c0*/  FMUL.FTZ R104, R3.reuse, R104 ;  /* 0x0000006803687220 */ /* 0x040fe40000410000 */
[C---:B------:R-:W-:Y:S01]  /*b6d0*/  FMUL.FTZ R105, R3.reuse, R105 ;  /* 0x0000006903697220 */ /* 0x040fe20000410000 */
[C---:B--2---:R-:W-:Y:S01]  /*b6e0*/  HMMA.16816.F32 R88, R112.reuse, R120, R88 ;  /* 0x000000787058723c */ /* 0x044fe20000001858 */
[----:B------:R-:W-:Y:S02]  /*b6f0*/  LDSM.16.MT88.4 R108, [R208+0x3100] ;  /* 0x00310000d06c783b */ /* 0x000fe40000004200 */
[C---:B------:R-:W-:Y:S01]  /*b700*/  FMUL.FTZ R106, R2.reuse, R106 ;  /* 0x0000006a026a7220 */ /* 0x040fe20000410000 */
[----:B------:R-:W2:Y:S01]  /*b710*/  MUFU.EX2 R152, R152 ;  /* 0x0000009800987308 */ /* 0x000ea20000000800 */
[C---:B------:R-:W-:Y:S02]  /*b720*/  FMUL.FTZ R107, R2.reuse, R107 ;  /* 0x0000006b026b7220 */ /* 0x040fe40000410000 */
[C---:B------:R-:W-:Y:S01]  /*b730*/  FMUL.FTZ R52, R3.reuse, R52 ;  /* 0x0000003403347220 */ /* 0x040fe20000410000 */
[C---:B------:R-:W-:Y:S01]  /*b740*/  HMMA.16816.F32 R92, R112.reuse, R122, R92 ;  /* 0x0000007a705c723c */ /* 0x040fe2000000185c */
[----:B------:R-:W5:Y:S03]  /*b750*/  LDSM.16.MT88.4 R120, [R209+0x3100] ;  /* 0x00310000d178783b */ /* 0x000f660000004200 */
[C---:B------:R-:W-:Y:S02]  /*b760*/  FMUL.FTZ R53, R3.reuse, R53 ;  /* 0x0000003503357220 */ /* 0x040fe40000410000 */
[C---:B------:R-:W-:Y:S01]  /*b770*/  FMUL.FTZ R54, R2.reuse, R54 ;  /* 0x0000003602367220 */ /* 0x040fe20000410000 */
[----:B------:R-:W-:Y:S01]  /*b780*/  MUFU.EX2 R161, R161 ;  /* 0x000000a100a17308 */ /* 0x000fe20000000800 */
[C---:B-1----:R-:W-:Y:S04]  /*b790*/  HMMA.16816.F32 R96, R112.reuse, R128, R96 ;  /* 0x000000807060723c */ /* 0x042fe80000001860 */
[C---:B------:R-:W-:Y:S02]  /*b7a0*/  FMUL.FTZ R55, R2.reuse, R55 ;  /* 0x0000003702377220 */ /* 0x040fe40000410000 */
[C---:B------:R-:W-:Y:S02]  /*b7b0*/  FMUL.FTZ R56, R3.reuse, R56 ;  /* 0x0000003803387220 */ /* 0x040fe40000410000 */
[C---:B------:R-:W-:Y:S01]  /*b7c0*/  HMMA.16816.F32 R100, R112.reuse, R130, R100 ;  /* 0x000000827064723c */ /* 0x040fe20000001864 */
[----:B------:R-:W1:Y:S01]  /*b7d0*/  LDSM.16.MT88.4 R128, [R212+0x900] ;  /* 0x00090000d480783b */ /* 0x000e620000004200 */
[----:B------:R-:W-:Y:S02]  /*b7e0*/  MUFU.EX2 R162, R162 ;  /* 0x000000a200a27308 */ /* 0x000fe40000000800 */
[C---:B------:R-:W-:Y:S02]  /*b7f0*/  FMUL.FTZ R57, R3.reuse, R57 ;  /* 0x0000003903397220 */ /* 0x040fe40000410000 */
[C---:B------:R-:W-:Y:S02]  /*b800*/  FMUL.FTZ R58, R2.reuse, R58 ;  /* 0x0000003a023a7220 */ /* 0x040fe40000410000 */
[C---:B----4-:R-:W-:Y:S04]  /*b810*/  HMMA.16816.F32 R12, R112.reuse, R132, R12 ;  /* 0x00000084700c723c */ /* 0x050fe8000000180c */
[----:B------:R-:W-:Y:S01]  /*b820*/  FMUL.FTZ R59, R2, R59 ;  /* 0x0000003b023b7220 */ /* 0x000fe20000410000 */
[----:B------:R-:W-:Y:S01]  /*b830*/  MUFU.EX2 R163, R163 ;  /* 0x000000a300a37308 */ /* 0x000fe20000000800 */
[----:B------:R-:W-:Y:S02]  /*b840*/  FMUL.FTZ R60, R3, R60 ;  /* 0x0000003c033c7220 */ /* 0x000fe40000410000 */
[C---:B------:R-:W-:Y:S01]  /*b850*/  HMMA.16816.F32 R104, R112.reuse, R134, R104 ;  /* 0x000000867068723c */ /* 0x040fe20000001868 */
[----:B------:R-:W4:Y:S03]  /*b860*/  LDSM.16.MT88.4 R132, [R210+0x900] ;  /* 0x00090000d284783b */ /* 0x000f260000004200 */
[--C-:B------:R-:W-:Y:S01]  /*b870*/  FFMA.FTZ R153, R16, c[0x0][0x2d0], -R151.reuse ;  /* 0x0000b40010997a23 */ /* 0x100fe20000010897 */
[----:B---3--:R-:W-:Y:S01]  /*b880*/  F2FP.PACK_AB R16, R150, R141 ;  /* 0x0000008d9610723e */ /* 0x008fe200000000ff */
[----:B------:R-:W-:Y:S01]  /*b890*/  FFMA.FTZ R154, R17, c[0x0][0x2d0], -R151 ;  /* 0x0000b400119a7a23 */ /* 0x000fe20000010897 */
[----:B--2---:R-:W-:Y:S01]  /*b8a0*/  F2FP.PACK_AB R17, R152, R149 ;  /* 0x000000959811723e */ /* 0x004fe200000000ff */
[--C-:B------:R-:W-:Y:S01]  /*b8b0*/  FFMA.FTZ R155, R18, c[0x0][0x2d0], -R143.reuse ;  /* 0x0000b400129b7a23 */ /* 0x100fe2000001088f */
[C---:B-----5:R-:W-:Y:S01]  /*b8c0*/  HMMA.16816.F32 R52, R112.reuse, R120, R52 ;  /* 0x000000787034723c */ /* 0x060fe20000001834 */
[----:B------:R-:W-:Y:S02]  /*b8d0*/  MUFU.EX2 R153, R153 ;  /* 0x0000009900997308 */ /* 0x000fe40000000800 */
[----:B------:R-:W-:Y:S02]  /*b8e0*/  FFMA.FTZ R156, R19, c[0x0][0x2d0], -R143 ;  /* 0x0000b400139c7a23 */ /* 0x000fe4000001088f */
[C---:B------:R-:W-:Y:S02]  /*b8f0*/  FMUL.FTZ R61, R3.reuse, R61 ;  /* 0x0000003d033d7220 */ /* 0x040fe40000410000 */
[C---:B------:R-:W-:Y:S01]  /*b900*/  FMUL.FTZ R62, R2.reuse, R62 ;  /* 0x0000003e023e7220 */ /* 0x040fe20000410000 */
[C---:B------:R-:W-:Y:S01]  /*b910*/  HMMA.16816.F32 R56, R112.reuse, R122, R56 ;  /* 0x0000007a7038723c */ /* 0x040fe20000001838 */
[----:B------:R-:W2:Y:S02]  /*b920*/  LDSM.16.MT88.4 R120, [R209+0x900] ;  /* 0x00090000d178783b */ /* 0x000ea40000004200 */
[----:B------:R-:W3:Y:S01]  /*b930*/  MUFU.EX2 R154, R154 ;  /* 0x0000009a009a7308 */ /* 0x000ee20000000800 */
[C---:B------:R-:W-:Y:S02]  /*b940*/  FMUL.FTZ R63, R2.reuse, R63 ;  /* 0x0000003f023f7220 */ /* 0x040fe40000410000 */
[C---:B------:R-:W-:Y:S02]  /*b950*/  FMUL.FTZ R64, R3.reuse, R64 ;  /* 0x0000004003407220 */ /* 0x040fe40000410000 */
[C---:B------:R-:W-:Y:S03]  /*b960*/  FMUL.FTZ R65, R3.reuse, R65 ;  /* 0x0000004103417220 */ /* 0x040fe60000410000 */
[C---:B------:R-:W-:Y:S02]  /*b970*/  HMMA.16816.F32 R60, R112.reuse, R108, R60 ;  /* 0x0000006c703c723c */ /* 0x040fe4000000183c */
[----:B------:R-:W-:Y:S01]  /*b980*/  MUFU.EX2 R155, R155 ;  /* 0x0000009b009b7308 */ /* 0x000fe20000000800 */
[C---:B------:R-:W-:Y:S02]  /*b990*/  FMUL.FTZ R66, R2.reuse, R66 ;  /* 0x0000004202427220 */ /* 0x040fe40000410000 */
[----:B------:R-:W-:Y:S02]  /*b9a0*/  FMUL.FTZ R67, R2, R67 ;  /* 0x0000004302437220 */ /* 0x000fe40000410000 */
[----:B------:R-:W-:Y:S02]  /*b9b0*/  FFMA.FTZ R48, R48, c[0x0][0x2d0], -R151 ;  /* 0x0000b40030307a23 */ /* 0x000fe40000010897 */
[----:B------:R-:W-:Y:S03]  /*b9c0*/  FFMA.FTZ R142, R3, R228, R142 ;  /* 0x000000e4038e7223 */ /* 0x000fe6000001008e */
[----:B------:R-:W-:Y:S01]  /*b9d0*/  HMMA.16816.F32 R64, R112, R110, R64 ;  /* 0x0000006e7040723c */ /* 0x000fe20000001840 */
[----:B------:R-:W5:Y:S01]  /*b9e0*/  MUFU.EX2 R156, R156 ;  /* 0x0000009c009c7308 */ /* 0x000f620000000800 */
[----:B------:R-:W2:Y:S01]  /*b9f0*/  LDSM.16.MT88.4 R108, [R212+0x3900] ;  /* 0x00390000d46c783b */ /* 0x000ea20000004200 */
[----:B------:R-:W-:Y:S01]  /*ba00*/  MOV R3, R0 ;  /* 0x0000000000037202 */ /* 0x000fe20000000f00 */
[----:B------:R-:W-:Y:S01]  /*ba10*/  FFMA.FTZ R6, R2, R227, R6 ;  /* 0x000000e302067223 */ /* 0x000fe20000010006 */
[----:B---3--:R-:W-:Y:S01]  /*ba20*/  F2FP.PACK_AB R18, R154, R153 ;  /* 0x000000999a12723e */ /* 0x008fe200000000ff */
[----:B------:R-:W-:Y:S02]  /*ba30*/  FADD.FTZ R142, R5, R142 ;  /* 0x0000008e058e7221 */ /* 0x000fe40000010000 */
[----:B------:R-:W-:Y:S02]  /*ba40*/  FADD.FTZ R6, R7, R6 ;  /* 0x0000000607067221 */ /* 0x000fe40000010000 */
[----:B------:R-:W3:Y:S01]  /*ba50*/  LDSM.16.MT88.4 R112, [R210+0x3900] ;  /* 0x00390000d270783b */ /* 0x000ee20000004200 */
[----:B------:R-:W-:Y:S01]  /*ba60*/  MUFU.EX2 R164, R164 ;  /* 0x000000a400a47308 */ /* 0x000fe20000000800 */
[----:B------:R-:W-:Y:S02]  /*ba70*/  FADD.FTZ R119, R119, R142 ;  /* 0x0000008e77777221 */ /* 0x000fe40000010000 */
[----:B------:R-:W-:Y:S02]  /*ba80*/  FADD.FTZ R117, R117, R6 ;  /* 0x0000000675757221 */ /* 0x000fe40000010000 */
[----:B------:R-:W-:Y:S02]  /*ba90*/  FADD.FTZ R140, R140, R119 ;  /* 0x000000778c8c7221 */ /* 0x000fe40000010000 */
[----:B------:R-:W-:Y:S01]  /*baa0*/  FADD.FTZ R148, R148, R117 ;  /* 0x0000007594947221 */ /* 0x000fe20000010000 */
[----:B------:R-:W-:Y:S01]  /*bab0*/  MOV R117, R116 ;  /* 0x0000007400757202 */ /* 0x000fe20000000f00 */
[----:B------:R-:W-:Y:S01]  /*bac0*/  FADD.FTZ R141, R141, R140 ;  /* 0x0000008c8d8d7221 */ /* 0x000fe20000010000 */
[----:B------:R-:W-:Y:S01]  /*bad0*/  MUFU.EX2 R165, R165 ;  /* 0x000000a500a57308 */ /* 0x000fe20000000800 */
[----:B------:R-:W-:Y:S02]  /*bae0*/  FADD.FTZ R149, R149, R148 ;  /* 0x0000009495957221 */ /* 0x000fe40000010000 */
[----:B------:R-:W-:Y:S01]  /*baf0*/  FADD.FTZ R150, R150, R141 ;  /* 0x0000008d96967221 */ /* 0x000fe20000010000 */
[----:B-----5:R-:W-:Y:S01]  /*bb00*/  F2FP.PACK_AB R19, R156, R155 ;  /* 0x0000009b9c13723e */ /* 0x020fe200000000ff */
[----:B------:R-:W-:Y:S02]  /*bb10*/  FADD.FTZ R152, R152, R149 ;  /* 0x0000009598987221 */ /* 0x000fe40000010000 */
[----:B------:R-:W-:Y:S02]  /*bb20*/  FADD.FTZ R153, R153, R150 ;  /* 0x0000009699997221 */ /* 0x000fe40000010000 */
[----:B------:R-:W-:Y:S01]  /*bb30*/  FADD.FTZ R5, R155, R152 ;  /* 0x000000989b057221 */ /* 0x000fe20000010000 */
[----:B------:R-:W-:Y:S01]  /*bb40*/  MUFU.EX2 R166, R166 ;  /* 0x000000a600a67308 */ /* 0x000fe20000000800 */
[C---:B-1----:R-:W-:Y:S05]  /*bb50*/  HMMA.16816.F32 R8, R16.reuse, R128, R8 ;  /* 0x000000801008723c */ /* 0x042fea0000001808 */
[----:B------:R-:W-:Y:S02]  /*bb60*/  FADD.FTZ R154, R154, R153 ;  /* 0x000000999a9a7221 */ /* 0x000fe40000010000 */
[--C-:B------:R-:W-:Y:S01]  /*bb70*/  FFMA.FTZ R129, R20, c[0x0][0x2d0], -R151.reuse ;  /* 0x0000b40014817a23 */ /* 0x100fe20000010897 */
[C---:B------:R-:W-:Y:S01]  /*bb80*/  HMMA.16816.F32 R68, R16.reuse, R130, R68 ;  /* 0x000000821044723c */ /* 0x040fe20000001844 */
[----:B------:R-:W-:Y:S03]  /*bb90*/  MUFU.EX2 R167, R167 ;  /* 0x000000a700a77308 */ /* 0x000fe60000000800 */
[----:B------:R-:W-:Y:S02]  /*bba0*/  FFMA.FTZ R128, R21, c[0x0][0x2d0], -R151 ;  /* 0x0000b40015807a23 */ /* 0x000fe40000010897 */
[----:B------:R-:W-:Y:S02]  /*bbb0*/  FADD.FTZ R5, R156, R5 ;  /* 0x000000059c057221 */ /* 0x000fe40000010000 */
[C---:B----4-:R-:W-:Y:S03]  /*bbc0*/  HMMA.16816.F32 R72, R16.reuse, R132, R72 ;  /* 0x000000841048723c */ /* 0x050fe60000001848 */
[----:B------:R-:W-:Y:S01]  /*bbd0*/  MUFU.EX2 R129, R129 ;  /* 0x0000008100817308 */ /* 0x000fe20000000800 */
[--C-:B------:R-:W-:Y:S02]  /*bbe0*/  FFMA.FTZ R130, R22, c[0x0][0x2d0], -R143.reuse ;  /* 0x0000b40016827a23 */ /* 0x100fe4000001088f */
[----:B------:R-:W-:Y:S02]  /*bbf0*/  FFMA.FTZ R131, R23, c[0x0][0x2d0], -R143 ;  /* 0x0000b40017837a23 */ /* 0x000fe4000001088f */
[C---:B------:R-:W-:Y:S01]  /*bc00*/  HMMA.16816.F32 R76, R16.reuse, R134, R76 ;  /* 0x00000086104c723c */ /* 0x040fe2000000184c */
[----:B------:R-:W-:Y:S03]  /*bc10*/  LDSM.16.MT88.4 R20, [R208+0x3900] ;  /* 0x00390000d014783b */ /* 0x000fe60000004200 */
[--C-:B------:R-:W-:Y:S01]  /*bc20*/  FFMA.FTZ R132, R24, c[0x0][0x2d0], -R151.reuse ;  /* 0x0000b40018847a23 */ /* 0x100fe20000010897 */
[----:B------:R-:W1:Y:S01]  /*bc30*/  MUFU.EX2 R128, R128 ;  /* 0x0000008000807308 */ /* 0x000e620000000800 */
[----:B------:R-:W-:Y:S02]  /*bc40*/  FFMA.FTZ R133, R25, c[0x0][0x2d0], -R151 ;  /* 0x0000b40019857a23 */ /* 0x000fe40000010897 */
[C---:B--2---:R-:W-:Y:S04]  /*bc50*/  HMMA.16816.F32 R80, R16.reuse, R120, R80 ;  /* 0x000000781050723c */ /* 0x044fe80000001850 */
[--C-:B------:R-:W-:Y:S02]  /*bc60*/  FFMA.FTZ R134, R26, c[0x0][0x2d0], -R143.reuse ;  /* 0x0000b4001a867a23 */ /* 0x100fe4000001088f */
[----:B------:R-:W-:Y:S01]  /*bc70*/  FFMA.FTZ R135, R27, c[0x0][0x2d0], -R143 ;  /* 0x0000b4001b877a23 */ /* 0x000fe2000001088f */
[----:B------:R-:W-:Y:S01]  /*bc80*/  MUFU.EX2 R130, R130 ;  /* 0x0000008200827308 */ /* 0x000fe20000000800 */
[C---:B------:R-:W-:Y:S01]  /*bc90*/  HMMA.16816.F32 R84, R16.reuse, R122, R84 ;  /* 0x0000007a1054723c */ /* 0x040fe20000001854 */
[----:B------:R-:W2:Y:S07]  /*bca0*/  LDSM.16.MT88.4 R120, [R209+0x3900] ;  /* 0x00390000d178783b */ /* 0x000eae0000004200 */
[C---:B------:R-:W-:Y:S01]  /*bcb0*/  HMMA.16816.F32 R88, R16.reuse, R136, R88 ;  /* 0x000000881058723c */ /* 0x040fe20000001858 */
[----:B------:R-:W-:Y:S01]  /*bcc0*/  LDSM.16.MT88.4 R24, [R210+0x1100] ;  /* 0x00110000d218783b */ /* 0x000fe20000004200 */
[----:B------:R-:W4:Y:S05]  /*bcd0*/  MUFU.EX2 R131, R131 ;  /* 0x0000008300837308 */ /* 0x000f2a0000000800 */
[--C-:B------:R-:W-:Y:S01]  /*bce0*/  FFMA.FTZ R136, R32, c[0x0][0x2d0], -R151.reuse ;  /* 0x0000b40020887a23 */ /* 0x100fe20000010897 */
[C---:B------:R-:W-:Y:S04]  /*bcf0*/  HMMA.16816.F32 R92, R16.reuse, R138, R92 ;  /* 0x0000008a105c723c */ /* 0x040fe8000000185c */
[----:B------:R-:W-:Y:S01]  /*bd00*/  FFMA.FTZ R137, R33, c[0x0][0x2d0], -R151 ;  /* 0x0000b40021897a23 */ /* 0x000fe20000010897 */
[----:B------:R-:W-:Y:S02]  /*bd10*/  MUFU.EX2 R132, R132 ;  /* 0x0000008400847308 */ /* 0x000fe40000000800 */
[--C-:B------:R-:W-:Y:S01]  /*bd20*/  FFMA.FTZ R138, R34, c[0x0][0x2d0], -R143.reuse ;  /* 0x0000b400228a7a23 */ /* 0x100fe2000001088f */
[C---:B------:R-:W-:Y:S04]  /*bd30*/  HMMA.16816.F32 R96, R16.reuse, R108, R96 ;  /* 0x0000006c1060723c */ /* 0x040fe80000001860 */
[----:B------:R-:W-:Y:S02]  /*bd40*/  FFMA.FTZ R139, R35, c[0x0][0x2d0], -R143 ;  /* 0x0000b400238b7a23 */ /* 0x000fe4000001088f */
[----:B------:R-:W-:Y:S01]  /*bd50*/  LDSM.16.MT88.4 R32, [R210+0x1900] ;  /* 0x00190000d220783b */ /* 0x000fe20000004200 */
[----:B------:R-:W5:Y:S01]  /*bd60*/  MUFU.EX2 R133, R133 ;  /* 0x0000008500857308 */ /* 0x000f620000000800 */
[C---:B------:R-:W-:Y:S06]  /*bd70*/  HMMA.16816.F32 R100, R16.reuse, R110, R100 ;  /* 0x0000006e1064723c */ /* 0x040fec0000001864 */
[----:B------:R-:W1:Y:S02]  /*bd80*/  LDSM.16.MT88.4 R108, [R212+0x1100] ;  /* 0x00110000d46c783b */ /* 0x000e640000004200 */
[C---:B---3--:R-:W-:Y:S01]  /*bd90*/  HMMA.16816.F32 R12, R16.reuse, R112, R12 ;  /* 0x00000070100c723c */ /* 0x048fe2000000180c */
[----:B------:R-:W-:Y:S07]  /*bda0*/  MUFU.EX2 R134, R134 ;  /* 0x0000008600867308 */ /* 0x000fee0000000800 */
[C---:B------:R-:W-:Y:S01]  /*bdb0*/  HMMA.16816.F32 R104, R16.reuse, R114, R104 ;  /* 0x000000721068723c */ /* 0x040fe20000001868 */
[----:B------:R-:W3:Y:S02]  /*bdc0*/  LDSM.16.MT88.4 R112, [R209+0x1100] ;  /* 0x00110000d170783b */ /* 0x000ee40000004200 */
[----:B------:R-:W-:Y:S05]  /*bdd0*/  MUFU.EX2 R136, R136 ;  /* 0x0000008800887308 */ /* 0x000fea0000000800 */
[C---:B--2---:R-:W-:Y:S05]  /*bde0*/  HMMA.16816.F32 R52, R16.reuse, R120, R52 ;  /* 0x000000781034723c */ /* 0x044fea0000001834 */
[----:B------:R2:W1:Y:S02]  /*bdf0*/  MUFU.EX2 R121, R135 ;  /* 0x0000008700797308 */ /* 0x0004640000000800 */
[--C-:B------:R-:W-:Y:S01]  /*be00*/  FFMA.FTZ R120, R28, c[0x0][0x2d0], -R151.reuse ;  /* 0x0000b4001c787a23 */ /* 0x100fe20000010897 */
[C---:B------:R-:W-:Y:S07]  /*be10*/  HMMA.16816.F32 R56, R16.reuse, R122, R56 ;  /* 0x0000007a1038723c */ /* 0x040fee0000001838 */
[----:B------:R-:W-:Y:S01]  /*be20*/  FFMA.FTZ R123, R29, c[0x0][0x2d0], -R151 ;  /* 0x0000b4001d7b7a23 */ /* 0x000fe20000010897 */
[C---:B------:R-:W-:Y:S01]  /*be30*/  HMMA.16816.F32 R60, R16.reuse, R20, R60 ;  /* 0x00000014103c723c */ /* 0x040fe2000000183c */
[----:B------:R-:W-:Y:S03]  /*be40*/  MUFU.EX2 R120, R120 ;  /* 0x0000007800787308 */ /* 0x000fe60000000800 */
[----:B------:R-:W-:Y:S02]  /*be50*/  FFMA.FTZ R122, R30, c[0x0][0x2d0], -R143 ;  /* 0x0000b4001e7a7a23 */ /* 0x000fe4000001088f */
[----:B------:R-:W-:Y:S02]  /*be60*/  FFMA.FTZ R151, R49, c[0x0][0x2d0], -R151 ;  /* 0x0000b40031977a23 */ /* 0x000fe40000010897 */
[----:B------:R-:W-:Y:S01]  /*be70*/  HMMA.16816.F32 R64, R16, R22, R64 ;  /* 0x000000161040723c */ /* 0x000fe20000001840 */
[----:B------:R-:W3:Y:S02]  /*be80*/  LDSM.16.MT88.4 R20, [R208+0x1100] ;  /* 0x00110000d014783b */ /* 0x000ee40000004200 */
[----:B------:R-:W3:Y:S01]  /*be90*/  MUFU.EX2 R123, R123 ;  /* 0x0000007b007b7308 */ /* 0x000ee20000000800 */
[--C-:B------:R-:W-:Y:S02]  /*bea0*/  FFMA.FTZ R49, R50, c[0x0][0x2d0], -R143.reuse ;  /* 0x0000b40032317a23 */ /* 0x100fe4000001088f */
[--C-:B--2---:R-:W-:Y:S01]  /*beb0*/  FFMA.FTZ R135, R31, c[0x0][0x2d0], -R143.reuse ;  /* 0x0000b4001f877a23 */ /* 0x104fe2000001088f */
[----:B-1----:R-:W-:Y:S01]  /*bec0*/  F2FP.PACK_AB R16, R128, R129 ;  /* 0x000000818010723e */ /* 0x002fe200000000ff */
[----:B------:R-:W-:Y:S01]  /*bed0*/  FFMA.FTZ R143, R51, c[0x0][0x2d0], -R143 ;  /* 0x0000b400338f7a23 */ /* 0x000fe2000001088f */
[----:B----4-:R-:W-:Y:S01]  /*bee0*/  F2FP.PACK_AB R17, R131, R130 ;  /* 0x000000828311723e */ /* 0x010fe200000000ff */
[----:B------:R-:W-:Y:S02]  /*bef0*/  LDSM.16.MT88.4 R28, [R209+0x4100] ;  /* 0x00410000d11c783b */ /* 0x000fe40000004200 */
[----:B-----5:R-:W-:Y:S01]  /*bf00*/  F2FP.PACK_AB R18, R133, R132 ;  /* 0x000000848512723e */ /* 0x020fe200000000ff */
[----:B------:R-:W-:Y:S01]  /*bf10*/  MUFU.EX2 R122, R122 ;  /* 0x0000007a007a7308 */ /* 0x000fe20000000800 */
[----:B------:R-:W-:Y:S01]  /*bf20*/  F2FP.PACK_AB R19, R121, R134 ;  /* 0x000000867913723e */ /* 0x000fe200000000ff */
[----:B------:R-:W-:Y:S02]  /*bf30*/  FADD.FTZ R129, R129, R154 ;  /* 0x0000009a81817221 */ /* 0x000fe40000010000 */
[----:B------:R-:W-:Y:S02]  /*bf40*/  FADD.FTZ R130, R130, R5 ;  /* 0x0000000582827221 */ /* 0x000fe40000010000 */
[----:B------:R-:W-:Y:S02]  /*bf50*/  FADD.FTZ R129, R128, R129 ;  /* 0x0000008180817221 */ /* 0x000fe40000010000 */
[C---:B------:R-:W-:Y:S02]  /*bf60*/  HMMA.16816.F32 R8, R16.reuse, R108, R8 ;  /* 0x0000006c1008723c */ /* 0x040fe40000001808 */
[----:B------:R-:W1:Y:S01]  /*bf70*/  MUFU.EX2 R135, R135 ;  /* 0x0000008700877308 */ /* 0x000e620000000800 */
[----:B------:R-:W-:Y:S02]  /*bf80*/  FADD.FTZ R131, R131, R130 ;  /* 0x0000008283837221 */ /* 0x000fe40000010000 */
[----:B------:R-:W-:Y:S02]  /*bf90*/  FADD.FTZ R132, R132, R129 ;  /* 0x0000008184847221 */ /* 0x000fe40000010000 */
[----:B------:R-:W-:Y:S01]  /*bfa0*/  FADD.FTZ R134, R134, R131 ;  /* 0x0000008386867221 */ /* 0x000fe20000010000 */
[C---:B------:R-:W-:Y:S01]  /*bfb0*/  HMMA.16816.F32 R68, R16.reuse, R110, R68 ;  /* 0x0000006e1044723c */ /* 0x040fe20000001844 */
[----:B------:R-:W2:Y:S03]  /*bfc0*/  LDSM.16.MT88.4 R108, [R212+0x4100] ;  /* 0x00410000d46c783b */ /* 0x000ea60000004200 */
[----:B------:R-:W4:Y:S01]  /*bfd0*/  MUFU.EX2 R137, R137 ;  /* 0x0000008900897308 */ /* 0x000f220000000800 */
[----:B------:R-:W-:Y:S02]  /*bfe0*/  FADD.FTZ R133, R133, R132 ;  /* 0x0000008485857221 */ /* 0x000fe40000010000 */
[----:B------:R-:W-:Y:S01]  /*bff0*/  FADD.FTZ R121, R121, R134 ;  /* 0x0000008679797221 */ /* 0x000fe20000010000 */
[C---:B------:R-:W-:Y:S06]  /*c000*/  HMMA.16816.F32 R72, R16.reuse, R24, R72 ;  /* 0x000000181048723c */ /* 0x040fec0000001848 */
[----:B------:R-:W-:Y:S02]  /*c010*/  MUFU.EX2 R138, R138 ;  /* 0x0000008a008a7308 */ /* 0x000fe40000000800 */
[C---:B------:R-:W-:Y:S01]  /*c020*/  HMMA.16816.F32 R76, R16.reuse, R26, R76 ;  /* 0x0000001a104c723c */ /* 0x040fe2000000184c */
[----:B------:R-:W5:Y:S07]  /*c030*/  LDSM.16.MT88.4 R24, [R210+0x4100] ;  /* 0x00410000d218783b */ /* 0x000f6e0000004200 */
[C---:B---3--:R-:W-:Y:S01]  /*c040*/  HMMA.16816.F32 R80, R16.reuse, R112, R80 ;  /* 0x000000701050723c */ /* 0x048fe20000001850 */
[----:B------:R-:W3:Y:S07]  /*c050*/  MUFU.EX2 R139, R139 ;  /* 0x0000008b008b7308 */ /* 0x000eee0000000800 */
[C---:B------:R-:W-:Y:S01]  /*c060*/  HMMA.16816.F32 R84, R16.reuse, R114, R84 ;  /* 0x000000721054723c */ /* 0x040fe20000001854 */
[----:B------:R-:W1:Y:S02]  /*c070*/  LDSM.16.MT88.4 R112, [R208+0x4100] ;  /* 0x00410000d070783b */ /* 0x000e640000004200 */
[----:B------:R-:W1:Y:S05]  /*c080*/  MUFU.EX2 R168, R168 ;  /* 0x000000a800a87308 */ /* 0x000e6a0000000800 */
[C---:B------:R-:W-:Y:S05]  /*c090*/  HMMA.16816.F32 R88, R16.reuse, R20, R88 ;  /* 0x000000141058723c */ /* 0x040fea0000001858 */
[----:B------:R-:W-:Y:S03]  /*c0a0*/  MUFU.EX2 R48, R48 ;  /* 0x0000003000307308 */ /* 0x000fe60000000800 */
[C---:B------:R-:W-:Y:S01]  /*c0b0*/  HMMA.16816.F32 R92, R16.reuse, R22, R92 ;  /* 0x00000016105c723c */ /* 0x040fe2000000185c */
[----:B------:R-:W1:Y:S06]  /*c0c0*/  LDSM.16.MT88.4 R20, [R212+0x1900] ;  /* 0x00190000d414783b */ /* 0x000e6c0000004200 */
[----:B------:R-:W1:Y:S01]  /*c0d0*/  MUFU.EX2 R151, R151 ;  /* 0x0000009700977308 */ /* 0x000e620000000800 */
[C---:B--2---:R-:W-:Y:S08]  /*c0e0*/  HMMA.16816.F32 R96, R16.reuse, R108, R96 ;  /* 0x0000006c1060723c */ /* 0x044ff00000001860 */
[C---:B------:R-:W-:Y:S01]  /*c0f0*/  HMMA.16816.F32 R100, R16.reuse, R110, R100 ;  /* 0x0000006e1064723c */ /* 0x040fe20000001864 */
[----:B------:R-:W-:Y:S01]  /*c100*/  LDSM.16.MT88.4 R108, [R208+0x4900] ;  /* 0x00490000d06c783b */ /* 0x000fe20000004200 */
[----:B------:R-:W-:Y:S06]  /*c110*/  MUFU.EX2 R49, R49 ;  /* 0x0000003100317308 */ /* 0x000fec0000000800 */
[C---:B-----5:R-:W-:Y:S04]  /*c120*/  HMMA.16816.F32 R12, R16.reuse, R24, R12 ;  /* 0x00000018100c723c */ /* 0x060fe8000000180c */
[----:B------:R-:W2:Y:S04]  /*c130*/  MUFU.EX2 R50, R143 ;  /* 0x0000008f00327308 */ /* 0x000ea80000000800 */
[C---:B------:R-:W-:Y:S01]  /*c140*/  HMMA.16816.F32 R104, R16.reuse, R26, R104 ;  /* 0x0000001a1068723c */ /* 0x040fe20000001868 */
[----:B------:R-:W5:Y:S07]  /*c150*/  LDSM.16.MT88.4 R24, [R209+0x1900] ;  /* 0x00190000d118783b */ /* 0x000f6e0000004200 */
[C---:B------:R-:W-:Y:S08]  /*c160*/  HMMA.16816.F32 R52, R16.reuse, R28, R52 ;  /* 0x0000001c1034723c */ /* 0x040ff00000001834 */
[C---:B------:R-:W-:Y:S01]  /*c170*/  HMMA.16816.F32 R56, R16.reuse, R30, R56 ;  /* 0x0000001e1038723c */ /* 0x040fe20000001838 */
[----:B------:R-:W2:Y:S07]  /*c180*/  LDSM.16.MT88.4 R28, [R208+0x1900] ;  /* 0x00190000d01c783b */ /* 0x000eae0000004200 */
[C---:B-1----:R-:W-:Y:S08]  /*c190*/  HMMA.16816.F32 R60, R16.reuse, R112, R60 ;  /* 0x00000070103c723c */ /* 0x042ff0000000183c */
[----:B------:R-:W-:Y:S07]  /*c1a0*/  HMMA.16816.F32 R64, R16, R114, R64 ;  /* 0x000000721040723c */ /* 0x000fee0000001840 */
[----:B------:R-:W-:Y:S01]  /*c1b0*/  F2FP.PACK_AB R16, R123, R120 ;  /* 0x000000787b10723e */ /* 0x000fe200000000ff */
[----:B------:R-:W-:Y:S01]  /*c1c0*/  FADD.FTZ R120, R120, R133 ;  /* 0x0000008578787221 */ /* 0x000fe20000010000 */
[----:B------:R-:W-:Y:S03]  /*c1d0*/  F2FP.PACK_AB R17, R135, R122 ;  /* 0x0000007a8711723e */ /* 0x000fe600000000ff */
[----:B----4-:R-:W-:Y:S01]  /*c1e0*/  F2FP.PACK_AB R18, R137, R136 ;  /* 0x000000888912723e */ /* 0x010fe200000000ff */
[----:B------:R-:W-:Y:S01]  /*c1f0*/  FADD.FTZ R122, R122, R121 ;  /* 0x000000797a7a7221 */ /* 0x000fe20000010000 */
[----:B---3--:R-:W-:Y:S01]  /*c200*/  F2FP.PACK_AB R19, R139, R138 ;  /* 0x0000008a8b13723e */ /* 0x008fe200000000ff */
[----:B------:R-:W-:Y:S02]  /*c210*/  FADD.FTZ R123, R123, R120 ;  /* 0x000000787b7b7221 */ /* 0x000fe40000010000 */
[----:B------:R-:W-:Y:S02]  /*c220*/  FADD.FTZ R135, R135, R122 ;  /* 0x0000007a87877221 */ /* 0x000fe40000010000 */
[----:B------:R-:W-:Y:S02]  /*c230*/  FADD.FTZ R136, R136, R123 ;  /* 0x0000007b88887221 */ /* 0x000fe40000010000 */
[C---:B------:R-:W-:Y:S03]  /*c240*/  HMMA.16816.F32 R8, R16.reuse, R20, R8 ;  /* 0x000000141008723c */ /* 0x040fe60000001808 */
[----:B------:R-:W-:Y:S02]  /*c250*/  FADD.FTZ R2, R138, R135 ;  /* 0x000000878a027221 */ /* 0x000fe40000010000 */
[----:B------:R-:W-:Y:S02]  /*c260*/  FADD.FTZ R136, R137, R136 ;  /* 0x0000008889887221 */ /* 0x000fe40000010000 */
[----:B------:R-:W-:Y:S01]  /*c270*/  FADD.FTZ R2, R139, R2 ;  /* 0x000000028b027221 */ /* 0x000fe20000010000 */
[C---:B------:R-:W-:Y:S01]  /*c280*/  HMMA.16816.F32 R68, R16.reuse, R22, R68 ;  /* 0x000000161044723c */ /* 0x040fe20000001844 */
[----:B------:R-:W1:Y:S07]  /*c290*/  LDSM.16.MT88.4 R20, [R212+0x4900] ;  /* 0x00490000d414783b */ /* 0x000e6e0000004200 */
[C---:B------:R-:W-:Y:S08]  /*c2a0*/  HMMA.16816.F32 R72, R16.reuse, R32, R72 ;  /* 0x000000201048723c */ /* 0x040ff00000001848 */
[C---:B------:R-:W-:Y:S01]  /*c2b0*/  HMMA.16816.F32 R76, R16.reuse, R34, R76 ;  /* 0x00000022104c723c */ /* 0x040fe2000000184c */
[----:B------:R-:W3:Y:S07]  /*c2c0*/  LDSM.16.MT88.4 R32, [R210+0x4900] ;  /* 0x00490000d220783b */ /* 0x000eee0000004200 */
[C---:B-----5:R-:W-:Y:S08]  /*c2d0*/  HMMA.16816.F32 R80, R16.reuse, R24, R80 ;  /* 0x000000181050723c */ /* 0x060ff00000001850 */
[C---:B------:R-:W-:Y:S01]  /*c2e0*/  HMMA.16816.F32 R84, R16.reuse, R26, R84 ;  /* 0x0000001a1054723c */ /* 0x040fe20000001854 */
[----:B------:R-:W4:Y:S07]  /*c2f0*/  LDSM.16.MT88.4 R24, [R212+0x2100] ;  /* 0x00210000d418783b */ /* 0x000f2e0000004200 */
[C---:B--2---:R-:W-:Y:S08]  /*c300*/  HMMA.16816.F32 R88, R16.reuse, R28, R88 ;  /* 0x0000001c1058723c */ /* 0x044ff00000001858 */
[C---:B------:R-:W-:Y:S01]  /*c310*/  HMMA.16816.F32 R92, R16.reuse, R30, R92 ;  /* 0x0000001e105c723c */ /* 0x040fe2000000185c */
[----:B------:R-:W-:Y:S07]  /*c320*/  LDSM.16.MT88.4 R28, [R209+0x2100] ;  /* 0x00210000d11c783b */ /* 0x000fee0000004200 */
[C---:B-1----:R-:W-:Y:S08]  /*c330*/  HMMA.16816.F32 R96, R16.reuse, R20, R96 ;  /* 0x000000141060723c */ /* 0x042ff00000001860 */
[C---:B------:R-:W-:Y:S01]  /*c340*/  HMMA.16816.F32 R100, R16.reuse, R22, R100 ;  /* 0x000000161064723c */ /* 0x040fe20000001864 */
[----:B------:R-:W1:Y:S07]  /*c350*/  LDSM.16.MT88.4 R20, [R210+0x2100] ;  /* 0x00210000d214783b */ /* 0x000e6e0000004200 */
[C---:B---3--:R-:W-:Y:S08]  /*c360*/  HMMA.16816.F32 R12, R16.reuse, R32, R12 ;  /* 0x00000020100c723c */ /* 0x048ff0000000180c */
[C---:B------:R-:W-:Y:S01]  /*c370*/  HMMA.16816.F32 R104, R16.reuse, R34, R104 ;  /* 0x000000221068723c */ /* 0x040fe20000001868 */
[----:B------:R-:W2:Y:S07]  /*c380*/  LDSM.16.MT88.4 R32, [R208+0x2100] ;  /* 0x00210000d020783b */ /* 0x000eae0000004200 */
[C---:B------:R-:W-:Y:S08]  /*c390*/  HMMA.16816.F32 R52, R16.reuse, R36, R52 ;  /* 0x000000241034723c */ /* 0x040ff00000001834 */
[C---:B------:R-:W-:Y:S01]  /*c3a0*/  HMMA.16816.F32 R56, R16.reuse, R38, R56 ;  /* 0x000000261038723c */ /* 0x040fe20000001838 */
[----:B------:R-:W-:Y:S07]  /*c3b0*/  LDSM.16.MT88.4 R36, [R209+0x5100] ;  /* 0x00510000d124783b */ /* 0x000fee0000004200 */
[C---:B------:R-:W-:Y:S08]  /*c3c0*/  HMMA.16816.F32 R60, R16.reuse, R108, R60 ;  /* 0x0000006c103c723c */ /* 0x040ff0000000183c */
[----:B------:R-:W-:Y:S07]  /*c3d0*/  HMMA.16816.F32 R64, R16, R110, R64 ;  /* 0x0000006e1040723c */ /* 0x000fee0000001840 */
[----:B------:R-:W-:Y:S01]  /*c3e0*/  F2FP.PACK_AB R16, R158, R157 ;  /* 0x0000009d9e10723e */ /* 0x000fe200000000ff */
        /* <DEDUP_REMOVED lines=13> */
[----:B------:R-:W3:Y:S07]  /*c4c0*/  LDSM.16.MT88.4 R24, [R212+0x5100] ;  /* 0x00510000d418783b */ /* 0x000eee0000004200 */
[C---:B-1----:R-:W-:Y:S08]  /*c4d0*/  HMMA.16816.F32 R72, R16.reuse, R20, R72 ;  /* 0x000000141048723c */ /* 0x042ff00000001848 */
[C---:B------:R-:W-:Y:S01]  /*c4e0*/  HMMA.16816.F32 R76, R16.reuse, R22, R76 ;  /* 0x00000016104c723c */ /* 0x040fe2000000184c */
[----:B------:R-:W1:Y:S07]  /*c4f0*/  LDSM.16.MT88.4 R20, [R210+0x5100] ;  /* 0x00510000d214783b */ /* 0x000e6e0000004200 */
[C---:B------:R-:W-:Y:S08]  /*c500*/  HMMA.16816.F32 R80, R16.reuse, R28, R80 ;  /* 0x0000001c1050723c */ /* 0x040ff00000001850 */
[C---:B------:R-:W-:Y:S01]  /*c510*/  HMMA.16816.F32 R84, R16.reuse, R30, R84 ;  /* 0x0000001e1054723c */ /* 0x040fe20000001854 */
[----:B------:R-:W4:Y:S07]  /*c520*/  LDSM.16.MT88.4 R28, [R208+0x5100] ;  /* 0x00510000d01c783b */ /* 0x000f2e0000004200 */
[C---:B--2---:R-:W-:Y:S08]  /*c530*/  HMMA.16816.F32 R88, R16.reuse, R32, R88 ;  /* 0x000000201058723c */ /* 0x044ff00000001858 */
[C---:B------:R-:W-:Y:S01]  /*c540*/  HMMA.16816.F32 R92, R16.reuse, R34, R92 ;  /* 0x00000022105c723c */ /* 0x040fe2000000185c */
[----:B------:R-:W2:Y:S07]  /*c550*/  LDSM.16.MT88.4 R32, [R212+0x2900] ;  /* 0x00290000d420783b */ /* 0x000eae0000004200 */
[C---:B---3--:R-:W-:Y:S08]  /*c560*/  HMMA.16816.F32 R96, R16.reuse, R24, R96 ;  /* 0x000000181060723c */ /* 0x048ff00000001860 */
[C---:B------:R-:W-:Y:S01]  /*c570*/  HMMA.16816.F32 R100, R16.reuse, R26, R100 ;  /* 0x0000001a1064723c */ /* 0x040fe20000001864 */
[----:B------:R-:W3:Y:S07]  /*c580*/  LDSM.16.MT88.4 R24, [R208+0x2900] ;  /* 0x00290000d018783b */ /* 0x000eee0000004200 */
[C---:B-1----:R-:W-:Y:S08]  /*c590*/  HMMA.16816.F32 R12, R16.reuse, R20, R12 ;  /* 0x00000014100c723c */ /* 0x042ff0000000180c */
[C---:B------:R-:W-:Y:S01]  /*c5a0*/  HMMA.16816.F32 R104, R16.reuse, R22, R104 ;  /* 0x000000161068723c */ /* 0x040fe20000001868 */
[----:B------:R-:W1:Y:S07]  /*c5b0*/  LDSM.16.MT88.4 R20, [R212+0x5900] ;  /* 0x00590000d414783b */ /* 0x000e6e0000004200 */
[C---:B------:R-:W-:Y:S08]  /*c5c0*/  HMMA.16816.F32 R52, R16.reuse, R36, R52 ;  /* 0x000000241034723c */ /* 0x040ff00000001834 */
[C---:B------:R-:W-:Y:S08]  /*c5d0*/  HMMA.16816.F32 R56, R16.reuse, R38, R56 ;  /* 0x000000261038723c */ /* 0x040ff00000001838 */
[C---:B----4-:R-:W-:Y:S08]  /*c5e0*/  HMMA.16816.F32 R60, R16.reuse, R28, R60 ;  /* 0x0000001c103c723c */ /* 0x050ff0000000183c */
        /* <DEDUP_REMOVED lines=10> */
[C---:B--2---:R-:W-:Y:S01]  /*c690*/  HMMA.16816.F32 R112, R16.reuse, R32, R8 ;  /* 0x000000201070723c */ /* 0x044fe20000001808 */
[----:B------:R-:W2:Y:S02]  /*c6a0*/  LDSM.16.MT88.4 R8, [R210+0x5900] ;  /* 0x00590000d208783b */ /* 0x000ea40000004200 */
[----:B------:R-:W-:Y:S01]  /*c6b0*/  FADD.FTZ R49, R49, R168 ;  /* 0x000000a831317221 */ /* 0x000fe20000010000 */
[----:B------:R-:W-:Y:S01]  /*c6c0*/  IADD3 R168, R236, -0x1, RZ ;  /* 0xffffffffeca87810 */ /* 0x000fe20007ffe0ff */
[----:B------:R-:W-:Y:S02]  /*c6d0*/  FADD.FTZ R228, R151, R48 ;  /* 0x0000003097e47221 */ /* 0x000fe40000010000 */
[----:B------:R-:W-:Y:S01]  /*c6e0*/  FADD.FTZ R227, R50, R49 ;  /* 0x0000003132e37221 */ /* 0x000fe20000010000 */
[C---:B------:R-:W-:Y:S04]  /*c6f0*/  HMMA.16816.F32 R68, R16.reuse, R34, R68 ;  /* 0x000000221044723c */ /* 0x040fe80000001844 */
[----:B------:R-:W-:Y:S04]  /*c700*/  MOV R236, R168 ;  /* 0x000000a800ec7202 */ /* 0x000fe80000000f00 */
[C---:B------:R-:W-:Y:S08]  /*c710*/  HMMA.16816.F32 R72, R16.reuse, R40, R72 ;  /* 0x000000281048723c */ /* 0x040ff00000001848 */
[C---:B------:R-:W-:Y:S08]  /*c720*/  HMMA.16816.F32 R76, R16.reuse, R42, R76 ;  /* 0x0000002a104c723c */ /* 0x040ff0000000184c */
[C---:B------:R-:W-:Y:S08]  /*c730*/  HMMA.16816.F32 R80, R16.reuse, R44, R80 ;  /* 0x0000002c1050723c */ /* 0x040ff00000001850 */
[C---:B------:R-:W-:Y:S08]  /*c740*/  HMMA.16816.F32 R84, R16.reuse, R46, R84 ;  /* 0x0000002e1054723c */ /* 0x040ff00000001854 */
[C---:B---3--:R-:W-:Y:S08]  /*c750*/  HMMA.16816.F32 R88, R16.reuse, R24, R88 ;  /* 0x000000181058723c */ /* 0x048ff00000001858 */
[C---:B------:R-:W-:Y:S01]  /*c760*/  HMMA.16816.F32 R92, R16.reuse, R26, R92 ;  /* 0x0000001a105c723c */ /* 0x040fe2000000185c */
[----:B------:R-:W3:Y:S07]  /*c770*/  LDSM.16.MT88.4 R24, [R209+0x5900] ;  /* 0x00590000d118783b */ /* 0x000eee0000004200 */
[C---:B-1----:R-:W-:Y:S08]  /*c780*/  HMMA.16816.F32 R96, R16.reuse, R20, R96 ;  /* 0x000000141060723c */ /* 0x042ff00000001860 */
[C---:B------:R-:W-:Y:S01]  /*c790*/  HMMA.16816.F32 R100, R16.reuse, R22, R100 ;  /* 0x000000161064723c */ /* 0x040fe20000001864 */
[----:B------:R-:W1:Y:S07]  /*c7a0*/  LDSM.16.MT88.4 R20, [R208+0x5900] ;  /* 0x00590000d014783b */ /* 0x000e6e0000004200 */
[C---:B--2---:R-:W-:Y:S07]  /*c7b0*/  HMMA.16816.F32 R108, R16.reuse, R8, R12 ;  /* 0x00000008106c723c */ /* 0x044fee000000180c */
[----:B------:R-:W-:Y:S01]  /*c7c0*/  MOV R12, R116 ;  /* 0x00000074000c7202 */ /* 0x000fe20000000f00 */
[C---:B------:R-:W-:Y:S08]  /*c7d0*/  HMMA.16816.F32 R104, R16.reuse, R10, R104 ;  /* 0x0000000a1068723c */ /* 0x040ff00000001868 */
[C---:B---3--:R-:W-:Y:S08]  /*c7e0*/  HMMA.16816.F32 R52, R16.reuse, R24, R52 ;  /* 0x000000181034723c */ /* 0x048ff00000001834 */
[C---:B------:R-:W-:Y:S08]  /*c7f0*/  HMMA.16816.F32 R56, R16.reuse, R26, R56 ;  /* 0x0000001a1038723c */ /* 0x040ff00000001838 */
[C---:B-1----:R-:W-:Y:S08]  /*c800*/  HMMA.16816.F32 R60, R16.reuse, R20, R60 ;  /* 0x00000014103c723c */ /* 0x042ff0000000183c */
[----:B------:R-:W-:Y:S01]  /*c810*/  HMMA.16816.F32 R64, R16, R22, R64 ;  /* 0x000000161040723c */ /* 0x000fe20000001840 */
[----:B------:R-:W-:-:S07]  /*c820*/  @P0 BRA `(.L_x_196) ;  /* 0xffffd4a000000947 */ /* 0x000fce000383ffff */
.L_x_193:
[----:B------:R-:W-:-:S13]  /*c830*/  ISETP.GE.AND P0, PT, R168, UR6, PT ;  /* 0x00000006a8007c0c */ /* 0x000fda000bf06270 */
[----:B------:R-:W-:Y:S05]  /*c840*/  @!P0 BRA `(.L_x_197) ;  /* 0x00003f0000008947 */ /* 0x000fea0003800000 */
[----:B------:R-:W-:Y:S01]  /*c850*/  SHF.R.S32.HI R169, RZ, 0x1f, R230 ;  /* 0x0000001fffa97819 */ /* 0x000fe200000114e6 */
[----:B------:R-:W-:Y:S01]  /*c860*/  IMAD.MOV.U32 R2, RZ, RZ, R12 ;  /* 0x000000ffff027224 */ /* 0x000fe200078e000c */
[C---:B------:R-:W-:Y:S01]  /*c870*/  SHF.L.U64.HI R232, R229.reuse, 0x1, R232 ;  /* 0x00000001e5e87819 */ /* 0x040fe200000102e8 */
[----:B------:R-:W-:Y:S01]  /*c880*/  IMAD.MOV.U32 R3, RZ, RZ, R0 ;  /* 0x000000ffff037224 */ /* 0x000fe200078e0000 */
[C---:B------:R-:W-:Y:S01]  /*c890*/  SHF.L.U64.HI R169, R230.reuse, 0x1, R169 ;  /* 0x00000001e6a97819 */ /* 0x040fe200000102a9 */
[----:B------:R-:W-:Y:S01]  /*c8a0*/  IMAD.SHL.U32 R229, R229, 0x2, RZ ;  /* 0x00000002e5e57824 */ /* 0x000fe200078e00ff */
[----:B------:R-:W-:Y:S02]  /*c8b0*/  SHF.L.U32 R230, R230, 0x1, RZ ;  /* 0x00000001e6e67819 */ /* 0x000fe400000006ff */
.L_x_207:
[----:B------:R-:W-:Y:S04]  /*c8c0*/  DEPBAR.LE SB0, 0x0 ;  /* 0x000080000000791a */ /* 0x000fe80000000000 */
[----:B------:R-:W-:Y:S01]  /*c8d0*/  BAR.SYNC.DEFER_BLOCKING 0x0 ;  /* 0x0000000000007b1d */ /* 0x000fe20000010000 */
[C---:B------:R-:W-:Y:S01]  /*c8e0*/  IMAD.WIDE.U32 R44, R216.reuse, c[0x0][0x208], RZ ;  /* 0x00008200d82c7a25 */ /* 0x040fe200078e00ff */
[----:B------:R-:W-:Y:S02]  /*c8f0*/  SHF.R.S32.HI R37, RZ, 0x1f, R216 ;  /* 0x0000001fff257819 */ /* 0x000fe400000114d8 */
[----:B------:R-:W-:Y:S03]  /*c900*/  SHF.R.S32.HI R129, RZ, 0x1f, R215 ;  /* 0x0000001fff817819 */ /* 0x000fe600000114d7 */
[----:B------:R-:W-:Y:S02]  /*c910*/  IMAD R37, R37, c[0x0][0x208], RZ ;  /* 0x0000820025257a24 */ /* 0x000fe400078e02ff */
[----:B------:R-:W-:Y:S04]  /*c920*/  IMAD R129, R129, c[0x0][0x218], RZ ;  /* 0x0000860081817a24 */ /* 0x000fe800078e02ff */
[----:B------:R-:W-:Y:S01]  /*c930*/  IMAD R129, R215, c[0x0][0x21c], R129 ;  /* 0x00008700d7817a24 */ /* 0x000fe200078e0281 */
[----:B------:R-:W1:Y:S05]  /*c940*/  LDSM.16.M88.4 R8, [R214+0x8100] ;  /* 0x00810000d608783b */ /* 0x000e6a0000000200 */
[----:B------:R-:W2:Y:S05]  /*c950*/  LDSM.16.M88.4 R16, [R214+0x8900] ;  /* 0x00890000d610783b */ /* 0x000eaa0000000200 */
[----:B------:R-:W3:Y:S05]  /*c960*/  LDSM.16.M88.4 R24, [R214+0x9100] ;  /* 0x00910000d618783b */ /* 0x000eea0000000200 */
[----:B------:R-:W4:Y:S05]  /*c970*/  LDSM.16.M88.4 R32, [R214+0x9900] ;  /* 0x00990000d620783b */ /* 0x000f2a0000000200 */
[----:B------:R-:W5:Y:S05]  /*c980*/  LDSM.16.M88.4 R40, [R214+0xa100] ;  /* 0x00a10000d628783b */ /* 0x000f6a0000000200 */
[----:B------:R-:W3:Y:S05]  /*c990*/  LDSM.16.M88.4 R48, [R214+0xa900] ;  /* 0x00a90000d630783b */ /* 0x000eea0000000200 */
[----:B------:R-:W3:Y:S05]  /*c9a0*/  LDSM.16.M88.4 R116, [R213] ;  /* 0x00000000d574783b */ /* 0x000eea0000000200 */
[----:B------:R-:W-:Y:S01]  /*c9b0*/  LDSM.16.M88.4 R120, [R207] ;  /* 0x00000000cf78783b */ /* 0x000fe20000000200 */
[C---:B-1----:R-:W-:Y:S04]  /*c9c0*/  HMMA.16816.F32 R4, R124.reuse, R8, RZ ;  /* 0x000000087c04723c */ /* 0x042fe800000018ff */
[----:B------:R-:W-:Y:S04]  /*c9d0*/  LDSM.16.M88.4 R136, [R203] ;  /* 0x00000000cb88783b */ /* 0x000fe80000000200 */
[C---:B------:R-:W-:Y:S08]  /*c9e0*/  HMMA.16816.F32 R8, R124.reuse, R10, RZ ;  /* 0x0000000a7c08723c */ /* 0x040ff000000018ff */
[C---:B--2---:R-:W-:Y:S08]  /*c9f0*/  HMMA.16816.F32 R12, R124.reuse, R16, RZ ;  /* 0x000000107c0c723c */ /* 0x044ff000000018ff */
[C---:B------:R-:W-:Y:S08]  /*ca00*/  HMMA.16816.F32 R16, R124.reuse, R18, RZ ;  /* 0x000000127c10723c */ /* 0x040ff000000018ff */
[C---:B---3--:R-:W-:Y:S08]  /*ca10*/  HMMA.16816.F32 R20, R124.reuse, R24, RZ ;  /* 0x000000187c14723c */ /* 0x048ff000000018ff */
[C---:B------:R-:W-:Y:S08]  /*ca20*/  HMMA.16816.F32 R24, R124.reuse, R26, RZ ;  /* 0x0000001a7c18723c */ /* 0x040ff000000018ff */
[C---:B----4-:R-:W-:Y:S07]  /*ca30*/  HMMA.16816.F32 R28, R124.reuse, R32, RZ ;  /* 0x000000207c1c723c */ /* 0x050fee00000018ff */
[----:B------:R-:W-:Y:S05]  /*ca40*/  IMAD R33, R216, c[0x0][0x20c], R37 ;  /* 0x00008300d8217a24 */ /* 0x000fea00078e0225 */
[----:B------:R-:W-:Y:S02]  /*ca50*/  IMAD.IADD R45, R45, 0x1, R33 ;  /* 0x000000012d2d7824 */ /* 0x000fe400078e0221 */
[C---:B------:R-:W-:Y:S02]  /*ca60*/  HMMA.16816.F32 R32, R124.reuse, R34, RZ ;  /* 0x000000227c20723c */ /* 0x040fe400000018ff */
[----:B------:R-:W-:Y:S05]  /*ca70*/  IMAD.WIDE.U32 R44, R215, c[0x0][0x218], R44 ;  /* 0x00008600d72c7a25 */ /* 0x000fea00078e002c */
[----:B------:R-:W-:Y:S01]  /*ca80*/  IADD3 R0, P0, R44, UR38, RZ ;  /* 0x000000262c007c10 */ /* 0x000fe2000ff1e0ff */
[C---:B-----5:R-:W-:Y:S04]  /*ca90*/  HMMA.16816.F32 R36, R124.reuse, R40, RZ ;  /* 0x000000287c24723c */ /* 0x060fe800000018ff */
[----:B------:R-:W-:Y:S02]  /*caa0*/  IADD3.X R129, R45, UR10, R129, P0, !PT ;  /* 0x0000000a2d817c10 */ /* 0x000fe400087fe481 */
[C---:B------:R-:W-:Y:S02]  /*cab0*/  LEA R151, P0, R0.reuse, c[0x0][0x1f8], 0x1 ;  /* 0x00007e0000977a11 */ /* 0x040fe400078008ff */
[C---:B------:R-:W-:Y:S03]  /*cac0*/  HMMA.16816.F32 R40, R124.reuse, R42, RZ ;  /* 0x0000002a7c28723c */ /* 0x040fe600000018ff */
[----:B------:R-:W1:Y:S01]  /*cad0*/  SHFL.IDX PT, R132, R151, RZ, 0x181f ;  /* 0x00181fff97847589 */ /* 0x000e6200000e0000 */
[----:B------:R-:W-:Y:S04]  /*cae0*/  LEA.HI.X R150, R0, c[0x0][0x1fc], R129, 0x1, P0 ;  /* 0x00007f0000967a11 */ /* 0x000fe800000f0c81 */
[C---:B------:R-:W-:Y:S01]  /*caf0*/  HMMA.16816.F32 R44, R124.reuse, R48, RZ ;  /* 0x000000307c2c723c */ /* 0x040fe200000018ff */
[----:B------:R-:W-:Y:S05]  /*cb00*/  LDSM.16.M88.4 R128, [R206] ;  /* 0x00000000ce80783b */ /* 0x000fea0000000200 */
[----:B------:R-:W2:Y:S02]  /*cb10*/  SHFL.IDX PT, R142, R151, 0x1, 0x181f ;  /* 0x00381f00978e7f89 */ /* 0x000ea400000e0000 */
[----:B------:R-:W-:Y:S03]  /*cb20*/  HMMA.16816.F32 R48, R124, R50, RZ ;  /* 0x000000327c30723c */ /* 0x000fe600000018ff */
[----:B------:R-:W-:Y:S05]  /*cb30*/  SHFL.IDX PT, R143, R150, 0x2, 0x181f ;  /* 0x00581f00968f7f89 */ /* 0x000fea00000e0000 */
[C---:B------:R-:W-:Y:S01]  /*cb40*/  HMMA.16816.F32 R4, R144.reuse, R116, R4 ;  /* 0x000000749004723c */ /* 0x040fe20000001804 */
[----:B------:R-:W3:Y:S04]  /*cb50*/  SHFL.IDX PT, R140, R150, RZ, 0x181f ;  /* 0x00181fff968c7589 */ /* 0x000ee800000e0000 */
[-C--:B-1----:R-:W-:Y:S01]  /*cb60*/  IADD3 R148, P2, R132, R230.reuse, RZ ;  /* 0x000000e684947210 */ /* 0x082fe20007f5e0ff */
[----:B------:R-:W1:Y:S02]  /*cb70*/  SHFL.IDX PT, R0, R150, 0x1, 0x181f ;  /* 0x00381f0096007f89 */ /* 0x000e6400000e0000 */
[C---:B------:R-:W-:Y:S03]  /*cb80*/  HMMA.16816.F32 R8, R144.reuse, R118, R8 ;  /* 0x000000769008723c */ /* 0x040fe60000001808 */
[----:B------:R-:W-:Y:S01]  /*cb90*/  LDSM.16.M88.4 R116, [R205] ;  /* 0x00000000cd74783b */ /* 0x000fe20000000200 */
[-C--:B--2---:R-:W-:Y:S04]  /*cba0*/  IADD3 R154, P6, R142, R229.reuse, RZ ;  /* 0x000000e58e9a7210 */ /* 0x084fe80007fde0ff */
[C---:B------:R-:W-:Y:S01]  /*cbb0*/  HMMA.16816.F32 R12, R144.reuse, R120, R12 ;  /* 0x00000078900c723c */ /* 0x040fe2000000180c */
[----:B------:R-:W2:Y:S06]  /*cbc0*/  SHFL.IDX PT, R141, R151, 0x2, 0x181f ;  /* 0x00581f00978d7f89 */ /* 0x000eac00000e0000 */
[-C--:B------:R-:W-:Y:S01]  /*cbd0*/  IADD3 R120, P0, R132, R229.reuse, RZ ;  /* 0x000000e584787210 */ /* 0x080fe20007f1e0ff */
[C---:B------:R-:W-:Y:S01]  /*cbe0*/  HMMA.16816.F32 R16, R144.reuse, R122, R16 ;  /* 0x0000007a9010723c */ /* 0x040fe20000001810 */
[----:B------:R-:W4:Y:S03]  /*cbf0*/  LDSM.16.M88.4 R132, [R204] ;  /* 0x00000000cc84783b */ /* 0x000f260000000200 */
[C-C-:B---3--:R-:W-:Y:S02]  /*cc00*/  IMAD.X R149, R140.reuse, 0x1, R169.reuse, P2 ;  /* 0x000000018c957824 */ /* 0x148fe400010e06a9 */
[--C-:B------:R-:W-:Y:S01]  /*cc10*/  IMAD.X R121, R140, 0x1, R232.reuse, P0 ;  /* 0x000000018c797824 */ /* 0x100fe200000e06e8 */
[-C--:B------:R-:W-:Y:S01]  /*cc20*/  IADD3 R152, P0, R142, R230.reuse, RZ ;  /* 0x000000e68e987210 */ /* 0x080fe20007f1e0ff */
[C---:B------:R-:W-:Y:S01]  /*cc30*/  HMMA.16816.F32 R20, R144.reuse, R128, R20 ;  /* 0x000000809014723c */ /* 0x040fe20000001814 */
[----:B------:R-:W-:Y:S01]  /*cc40*/  @!PT LDS RZ, [RZ] ;  /* 0x00000000fffff984 */ /* 0x000fe20000000800 */
[----:B------:R-:W-:Y:S01]  /*cc50*/  @!PT LDS RZ, [RZ] ;  /* 0x00000000fffff984 */ /* 0x000fe20000000800 */
[----:B------:R-:W-:Y:S01]  /*cc60*/  @!PT LDS RZ, [RZ] ;  /* 0x00000000fffff984 */ /* 0x000fe20000000800 */
[----:B------:R3:W-:Y:S03]  /*cc70*/  LDGSTS.E.BYPASS.LTC128B.128 [R225], [R148.64], !P5 ;  /* 0x0000000094e17fae */ /* 0x0007e6000e901d6a */
[C-C-:B-1----:R-:W-:Y:S02]  /*cc80*/  IMAD.X R153, R0.reuse, 0x1, R169.reuse, P0 ;  /* 0x0000000100997824 */ /* 0x142fe400000e06a9 */
[----:B------:R1:W-:Y:S01]  /*cc90*/  LDGSTS.E.BYPASS.LTC128B.128 [R224], [R120.64], !P4 ;  /* 0x0000000078e07fae */ /* 0x0003e2000e101d6a */
[--C-:B------:R-:W-:Y:S01]  /*cca0*/  IMAD.X R155, R0, 0x1, R232.reuse, P6 ;  /* 0x00000001009b7824 */ /* 0x100fe200030e06e8 */
[C---:B------:R-:W-:Y:S03]  /*ccb0*/  HMMA.16816.F32 R24, R144.reuse, R130, R24 ;  /* 0x000000829018723c */ /* 0x040fe60000001818 */
[----:B------:R5:W-:Y:S01]  /*ccc0*/  LDGSTS.E.BYPASS.LTC128B.128 [R223], [R152.64], !P5 ;  /* 0x0000000098df7fae */ /* 0x000be2000e901d6a */
[C---:B--2---:R-:W-:Y:S02]  /*ccd0*/  IADD3 R140, P2, R141.reuse, R230, RZ ;  /* 0x000000e68d8c7210 */ /* 0x044fe40007f5e0ff */
[----:B------:R-:W-:Y:S02]  /*cce0*/  IADD3 R150, P0, R141, R229, RZ ;  /* 0x000000e58d967210 */ /* 0x000fe40007f1e0ff */
[----:B------:R5:W-:Y:S01]  /*ccf0*/  LDGSTS.E.BYPASS.LTC128B.128 [R222], [R154.64], !P4 ;  /* 0x000000009ade7fae */ /* 0x000be2000e101d6a */
[C---:B------:R-:W-:Y:S01]  /*cd00*/  IMAD.X R141, R143.reuse, 0x1, R169, P2 ;  /* 0x000000018f8d7824 */ /* 0x040fe200010e06a9 */
[C---:B------:R-:W-:Y:S04]  /*cd10*/  HMMA.16816.F32 R28, R144.reuse, R116, R28 ;  /* 0x00000074901c723c */ /* 0x040fe8000000181c */
[----:B------:R2:W-:Y:S01]  /*cd20*/  LDGSTS.E.BYPASS.LTC128B.128 [R225+0x2000], [R140.64], !P5 ;  /* 0x020000008ce17fae */ /* 0x0005e2000e901d6a */
[----:B------:R-:W-:Y:S01]  /*cd30*/  IMAD.X R151, R143, 0x1, R232, P0 ;  /* 0x000000018f977824 */ /* 0x000fe200000e06e8 */
[----:B------:R-:W-:Y:S02]  /*cd40*/  ISETP.GT.AND P0, PT, R168, UR6, PT ;  /* 0x00000006a8007c0c */ /* 0x000fe4000bf04270 */
[C---:B------:R-:W-:Y:S02]  /*cd50*/  HMMA.16816.F32 R32, R144.reuse, R118, R32 ;  /* 0x000000769020723c */ /* 0x040fe40000001820 */
[----:B------:R3:W-:Y:S05]  /*cd60*/  LDGSTS.E.BYPASS.LTC128B.128 [R225+0x5000], [R150.64], !P4 ;  /* 0x0500000096e17fae */ /* 0x0007ea000e101d6a */
[----:B-1----:R-:W1:Y:S01]  /*cd70*/  LDSM.16.M88.4 R120, [R211+0x8100] ;  /* 0x00810000d378783b */ /* 0x002e620000000200 */
[C---:B----4-:R-:W-:Y:S04]  /*cd80*/  HMMA.16816.F32 R36, R144.reuse, R132, R36 ;  /* 0x000000849024723c */ /* 0x050fe80000001824 */
[----:B------:R-:W0:Y:S04]  /*cd90*/  LDGDEPBAR ;  /* 0x00000000000079af */ /* 0x000e280000000000 */
[C---:B------:R-:W-:Y:S01]  /*cda0*/  HMMA.16816.F32 R40, R144.reuse, R134, R40 ;  /* 0x000000869028723c */ /* 0x040fe20000001828 */
[----:B------:R-:W4:Y:S05]  /*cdb0*/  LDSM.16.M88.4 R128, [R211+0x8900] ;  /* 0x00890000d380783b */ /* 0x000f2a0000000200 */
[----:B------:R-:W4:Y:S02]  /*cdc0*/  LDSM.16.M88.4 R116, [R211+0x9100] ;  /* 0x00910000d374783b */ /* 0x000f240000000200 */
[C---:B------:R-:W-:Y:S03]  /*cdd0*/  HMMA.16816.F32 R44, R144.reuse, R136, R44 ;  /* 0x00000088902c723c */ /* 0x040fe6000000182c */
[----:B------:R-:W4:Y:S05]  /*cde0*/  LDSM.16.M88.4 R132, [R211+0x9900] ;  /* 0x00990000d384783b */ /* 0x000f2a0000000200 */
[----:B------:R-:W-:Y:S01]  /*cdf0*/  HMMA.16816.F32 R48, R144, R138, R48 ;  /* 0x0000008a9030723c */ /* 0x000fe20000001830 */
[----:B--2---:R-:W2:Y:S05]  /*ce00*/  LDSM.16.M88.4 R140, [R211+0xa100] ;  /* 0x00a10000d38c783b */ /* 0x004eaa0000000200 */
[----:B---3--:R-:W3:Y:S05]  /*ce10*/  LDSM.16.M88.4 R148, [R211+0xa900] ;  /* 0x00a90000d394783b */ /* 0x008eea0000000200 */
[----:B------:R-:W2:Y:S01]  /*ce20*/  LDSM.16.M88.4 R136, [R202] ;  /* 0x00000000ca88783b */ /* 0x000ea20000000200 */
[C---:B-1----:R-:W-:Y:S04]  /*ce30*/  HMMA.16816.F32 R4, R172.reuse, R120, R4 ;  /* 0x00000078ac04723c */ /* 0x042fe80000001804 */
[----:B-----5:R-:W-:Y:S05]  /*ce40*/  LDSM.16.M88.4 R152, [R202+0x1000] ;  /* 0x00100000ca98783b */ /* 0x020fea0000000200 */
[----:B------:R-:W-:Y:S01]  /*ce50*/  LDSM.16.M88.4 R156, [R202+0x1800] ;  /* 0x00180000ca9c783b */ /* 0x000fe20000000200 */
[C---:B------:R-:W-:Y:S04]  /*ce60*/  HMMA.16816.F32 R8, R172.reuse, R122, R8 ;  /* 0x0000007aac08723c */ /* 0x040fe80000001808 */
[----:B------:R-:W1:Y:S04]  /*ce70*/  LDSM.16.M88.4 R120, [R202+0x800] ;  /* 0x00080000ca78783b */ /* 0x000e680000000200 */
[C---:B----4-:R-:W-:Y:S01]  /*ce80*/  HMMA.16816.F32 R12, R172.reuse, R128, R12 ;  /* 0x00000080ac0c723c */ /* 0x050fe2000000180c */
[----:B------:R-:W4:Y:S05]  /*ce90*/  LDSM.16.M88.4 R160, [R202+0x2000] ;  /* 0x00200000caa0783b */ /* 0x000f2a0000000200 */
[----:B------:R-:W-:Y:S02]  /*cea0*/  LDSM.16.M88.4 R164, [R202+0x5000] ;  /* 0x00500000caa4783b */ /* 0x000fe40000000200 */
[C---:B------:R-:W-:Y:S03]  /*ceb0*/  HMMA.16816.F32 R16, R172.reuse, R130, R16 ;  /* 0x00000082ac10723c */ /* 0x040fe60000001810 */
[----:B------:R-:W-:Y:S05]  /*cec0*/  LDSM.16.M88.4 R128, [R214+0xb100] ;  /* 0x00b10000d680783b */ /* 0x000fea0000000200 */
[C---:B------:R-:W-:Y:S08]  /*ced0*/  HMMA.16816.F32 R20, R172.reuse, R116, R20 ;  /* 0x00000074ac14723c */ /* 0x040ff00000001814 */
[C---:B------:R-:W-:Y:S01]  /*cee0*/  HMMA.16816.F32 R24, R172.reuse, R118, R24 ;  /* 0x00000076ac18723c */ /* 0x040fe20000001818 */
[----:B------:R-:W5:Y:S07]  /*cef0*/  LDSM.16.M88.4 R116, [R202+0x2800] ;  /* 0x00280000ca74783b */ /* 0x000f6e0000000200 */
[C---:B------:R-:W-:Y:S08]  /*cf00*/  HMMA.16816.F32 R28, R172.reuse, R132, R28 ;  /* 0x00000084ac1c723c */ /* 0x040ff0000000181c */
        /* <DEDUP_REMOVED lines=16> */
[----:B------:R-:W1:Y:S07]  /*d010*/  LDSM.16.M88.4 R152, [R201] ;  /* 0x00000000c998783b */ /* 0x000e6e0000000200 */
[C---:B------:R-:W-:Y:S08]  /*d020*/  HMMA.16816.F32 R28, R176.reuse, R156, R28 ;  /* 0x0000009cb01c723c */ /* 0x040ff0000000181c */
[C---:B------:R-:W-:Y:S01]  /*d030*/  HMMA.16816.F32 R32, R176.reuse, R158, R32 ;  /* 0x0000009eb020723c */ /* 0x040fe20000001820 */
[----:B------:R-:W1:Y:S07]  /*d040*/  LDSM.16.M88.4 R156, [R200] ;  /* 0x00000000c89c783b */ /* 0x000e6e0000000200 */
[C---:B----4-:R-:W-:Y:S08]  /*d050*/  HMMA.16816.F32 R36, R176.reuse, R160, R36 ;  /* 0x000000a0b024723c */ /* 0x050ff00000001824 */
[C---:B------:R-:W-:Y:S01]  /*d060*/  HMMA.16816.F32 R40, R176.reuse, R162, R40 ;  /* 0x000000a2b028723c */ /* 0x040fe20000001828 */
[----:B------:R-:W4:Y:S07]  /*d070*/  LDSM.16.M88.4 R160, [R199] ;  /* 0x00000000c7a0783b */ /* 0x000f2e0000000200 */
[C---:B-----5:R-:W-:Y:S08]  /*d080*/  HMMA.16816.F32 R44, R176.reuse, R116, R44 ;  /* 0x00000074b02c723c */ /* 0x060ff0000000182c */
[----:B------:R-:W-:Y:S01]  /*d090*/  HMMA.16816.F32 R48, R176, R118, R48 ;  /* 0x00000076b030723c */ /* 0x000fe20000001830 */
[----:B------:R-:W5:Y:S07]  /*d0a0*/  LDSM.16.M88.4 R116, [R198] ;  /* 0x00000000c674783b */ /* 0x000f6e0000000200 */
[C---:B------:R-:W-:Y:S08]  /*d0b0*/  HMMA.16816.F32 R4, R180.reuse, R128, R4 ;  /* 0x00000080b404723c */ /* 0x040ff00000001804 */
[C---:B------:R-:W-:Y:S01]  /*d0c0*/  HMMA.16816.F32 R8, R180.reuse, R130, R8 ;  /* 0x00000082b408723c */ /* 0x040fe20000001808 */
[----:B------:R-:W1:Y:S07]  /*d0d0*/  LDSM.16.M88.4 R128, [R197] ;  /* 0x00000000c580783b */ /* 0x000e6e0000000200 */
[C---:B------:R-:W-:Y:S08]  /*d0e0*/  HMMA.16816.F32 R12, R180.reuse, R132, R12 ;  /* 0x00000084b40c723c */ /* 0x040ff0000000180c */
[C---:B------:R-:W-:Y:S01]  /*d0f0*/  HMMA.16816.F32 R16, R180.reuse, R134, R16 ;  /* 0x00000086b410723c */ /* 0x040fe20000001810 */
[----:B------:R-:W4:Y:S07]  /*d100*/  LDSM.16.M88.4 R132, [R196] ;  /* 0x00000000c484783b */ /* 0x000f2e0000000200 */
[C---:B--2---:R-:W-:Y:S08]  /*d110*/  HMMA.16816.F32 R20, R180.reuse, R140, R20 ;  /* 0x0000008cb414723c */ /* 0x044ff00000001814 */
[C---:B------:R-:W-:Y:S01]  /*d120*/  HMMA.16816.F32 R24, R180.reuse, R142, R24 ;  /* 0x0000008eb418723c */ /* 0x040fe20000001818 */
[----:B------:R-:W2:Y:S07]  /*d130*/  LDSM.16.M88.4 R140, [R211+0xb100] ;  /* 0x00b10000d38c783b */ /* 0x000eae0000000200 */
[C---:B---3--:R-:W-:Y:S08]  /*d140*/  HMMA.16816.F32 R28, R180.reuse, R148, R28 ;  /* 0x00000094b41c723c */ /* 0x048ff0000000181c */
[C---:B------:R-:W-:Y:S01]  /*d150*/  HMMA.16816.F32 R32, R180.reuse, R150, R32 ;  /* 0x00000096b420723c */ /* 0x040fe20000001820 */
[----:B------:R-:W-:Y:S07]  /*d160*/  LDSM.16.M88.4 R148, [R211+0xc900] ;  /* 0x00c90000d394783b */ /* 0x000fee0000000200 */
[C---:B-1----:R-:W-:Y:S08]  /*d170*/  HMMA.16816.F32 R36, R180.reuse, R120, R36 ;  /* 0x00000078b424723c */ /* 0x042ff00000001824 */
[C---:B------:R-:W-:Y:S01]  /*d180*/  HMMA.16816.F32 R40, R180.reuse, R122, R40 ;  /* 0x0000007ab428723c */ /* 0x040fe20000001828 */
[----:B------:R-:W1:Y:S07]  /*d190*/  LDSM.16.M88.4 R120, [R211+0xb900] ;  /* 0x00b90000d378783b */ /* 0x000e6e0000000200 */
[C---:B------:R-:W-:Y:S08]  /*d1a0*/  HMMA.16816.F32 R44, R180.reuse, R136, R44 ;  /* 0x00000088b42c723c */ /* 0x040ff0000000182c */
        /* <DEDUP_REMOVED lines=8> */
[C---:B----4-:R-:W-:Y:S08]  /*d230*/  HMMA.16816.F32 R20, R184.reuse, R160, R20 ;  /* 0x000000a0b814723c */ /* 0x050ff00000001814 */
[C---:B------:R-:W-:Y:S01]  /*d240*/  HMMA.16816.F32 R24, R184.reuse, R162, R24 ;  /* 0x000000a2b818723c */ /* 0x040fe20000001818 */
[----:B------:R-:W-:Y:S07]  /*d250*/  LDSM.16.M88.4 R160, [R202+0x4800] ;  /* 0x00480000caa0783b */ /* 0x000fee0000000200 */
[C---:B-----5:R-:W-:Y:S08]  /*d260*/  HMMA.16816.F32 R28, R184.reuse, R116, R28 ;  /* 0x00000074b81c723c */ /* 0x060ff0000000181c */
[C---:B------:R-:W-:Y:S01]  /*d270*/  HMMA.16816.F32 R32, R184.reuse, R118, R32 ;  /* 0x00000076b820723c */ /* 0x040fe20000001820 */
[----:B------:R-:W4:Y:S07]  /*d280*/  LDSM.16.M88.4 R116, [R202+0x3000] ;  /* 0x00300000ca74783b */ /* 0x000f2e0000000200 */
[C---:B------:R-:W-:Y:S08]  /*d290*/  HMMA.16816.F32 R36, R184.reuse, R128, R36 ;  /* 0x00000080b824723c */ /* 0x040ff00000001824 */
[C---:B------:R-:W-:Y:S01]  /*d2a0*/  HMMA.16816.F32 R40, R184.reuse, R130, R40 ;  /* 0x00000082b828723c */ /* 0x040fe20000001828 */
[----:B------:R-:W5:Y:S07]  /*d2b0*/  LDSM.16.M88.4 R128, [R202+0x3800] ;  /* 0x00380000ca80783b */ /* 0x000f6e0000000200 */
[C---:B------:R-:W-:Y:S08]  /*d2c0*/  HMMA.16816.F32 R44, R184.reuse, R132, R44 ;  /* 0x00000084b82c723c */ /* 0x040ff0000000182c */
[----:B------:R-:W-:Y:S01]  /*d2d0*/  HMMA.16816.F32 R48, R184, R134, R48 ;  /* 0x00000086b830723c */ /* 0x000fe20000001830 */
[----:B------:R-:W4:Y:S07]  /*d2e0*/  LDSM.16.M88.4 R132, [R202+0x4000] ;  /* 0x00400000ca84783b */ /* 0x000f2e0000000200 */
[C---:B--2---:R-:W-:Y:S08]  /*d2f0*/  HMMA.16816.F32 R4, R188.reuse, R140, R4 ;  /* 0x0000008cbc04723c */ /* 0x044ff00000001804 */
[C---:B------:R-:W-:Y:S01]  /*d300*/  HMMA.16816.F32 R8, R188.reuse, R142, R8 ;  /* 0x0000008ebc08723c */ /* 0x040fe20000001808 */
[----:B------:R-:W2:Y:S01]  /*d310*/  LDSM.16.M88.4 R140, [R202+0x5800] ;  /* 0x00580000ca8c783b */ /* 0x000ea20000000200 */
[----:B------:R-:W-:Y:S04]  /*d320*/  DEPBAR.LE SB0, 0x0 ;  /* 0x000080000000791a */ /* 0x000fe80000000000 */
[----:B------:R-:W-:Y:S02]  /*d330*/  BAR.SYNC.DEFER_BLOCKING 0x0 ;  /* 0x0000000000007b1d */ /* 0x000fe40000010000 */
[C---:B-1----:R-:W-:Y:S08]  /*d340*/  HMMA.16816.F32 R12, R188.reuse, R120, R12 ;  /* 0x00000078bc0c723c */ /* 0x042ff0000000180c */
        /* <DEDUP_REMOVED lines=19> */
[C---:B--2---:R-:W-:Y:S08]  /*d480*/  HMMA.16816.F32 R44, R192.reuse, R140, R44 ;  /* 0x0000008cc02c723c */ /* 0x044ff0000000182c */
        /* <DEDUP_REMOVED lines=33> */
[----:B------:R-:W5:Y:S01]  /*d6a0*/  SHFL.IDX PT, R116, R136, 0x2, 0x181f ;  /* 0x00581f0088747f89 */ /* 0x000f6200000e0000 */
[C---:B-1----:R-:W-:Y:S02]  /*d6b0*/  IADD3 R122, P0, R119.reuse, R230, RZ ;  /* 0x000000e6777a7210 */ /* 0x042fe40007f1e0ff */
[-C--:B------:R-:W-:Y:S03]  /*d6c0*/  IADD3 R128, P2, R119, R229.reuse, RZ ;  /* 0x000000e577807210 */ /* 0x080fe60007f5e0ff */
[C-C-:B--2---:R-:W-:Y:S01]  /*d6d0*/  IMAD.X R123, R120.reuse, 0x1, R169.reuse, P0 ;  /* 0x00000001787b7824 */ /* 0x144fe200000e06a9 */
[----:B------:R-:W-:Y:S02]  /*d6e0*/  IADD3.X R129, R120, R232, RZ, P2, !PT ;  /* 0x000000e878817210 */ /* 0x000fe400017fe4ff */
[CC--:B---3--:R-:W-:Y:S02]  /*d6f0*/  IADD3 R130, P0, R117.reuse, R230.reuse, RZ ;  /* 0x000000e675827210 */ /* 0x0c8fe40007f1e0ff */
[----:B------:R1:W-:Y:S01]  /*d700*/  LDGSTS.E.BYPASS.LTC128B.128 [R217+0x8100], [R122.64], !P5 ;  /* 0x081000007ad97fae */ /* 0x0003e2000e901d6a */
[-C--:B------:R-:W-:Y:S02]  /*d710*/  IADD3 R132, P6, R117, R229.reuse, RZ ;  /* 0x000000e575847210 */ /* 0x080fe40007fde0ff */
[----:B----4-:R-:W-:Y:S01]  /*d720*/  IMAD.X R131, R118, 0x1, R169, P0 ;  /* 0x0000000176837824 */ /* 0x010fe200000e06a9 */
[----:B------:R1:W-:Y:S01]  /*d730*/  LDGSTS.E.BYPASS.LTC128B.128 [R217+0xb100], [R128.64], !P4 ;  /* 0x0b10000080d97fae */ /* 0x0003e2000e101d6a */
[----:B-----5:R-:W-:Y:S01]  /*d740*/  IADD3 R120, P2, R0, R230, RZ ;  /* 0x000000e600787210 */ /* 0x020fe20007f5e0ff */
[--C-:B------:R-:W-:Y:S02]  /*d750*/  IMAD.X R133, R118, 0x1, R232.reuse, P6 ;  /* 0x0000000176857824 */ /* 0x100fe400030e06e8 */
[----:B------:R1:W-:Y:S01]  /*d760*/  LDGSTS.E.BYPASS.LTC128B.128 [R217+0x9100], [R130.64], !P5 ;  /* 0x0910000082d97fae */ /* 0x0003e2000e901d6a */
[----:B------:R-:W-:Y:S02]  /*d770*/  IADD3 R134, P0, R0, R229, RZ ;  /* 0x000000e500867210 */ /* 0x000fe40007f1e0ff */
[C---:B------:R-:W-:Y:S01]  /*d780*/  IADD3.X R121, R116.reuse, R169, RZ, P2, !PT ;  /* 0x000000a974797210 */ /* 0x040fe200017fe4ff */
[----:B------:R1:W-:Y:S02]  /*d790*/  LDGSTS.E.BYPASS.LTC128B.128 [R217+0xc100], [R132.64], !P4 ;  /* 0x0c10000084d97fae */ /* 0x0003e4000e101d6a */
[----:B------:R-:W-:Y:S02]  /*d7a0*/  IMAD.X R135, R116, 0x1, R232, P0 ;  /* 0x0000000174877824 */ /* 0x000fe400000e06e8 */
[----:B------:R1:W-:Y:S04]  /*d7b0*/  LDGSTS.E.BYPASS.LTC128B.128 [R217+0xa100], [R120.64], !P5 ;  /* 0x0a10000078d97fae */ /* 0x0003e8000e901d6a */
[----:B------:R1:W-:Y:S02]  /*d7c0*/  LDGSTS.E.BYPASS.LTC128B.128 [R217+0xd100], [R134.64], !P4 ;  /* 0x0d10000086d97fae */ /* 0x0003e4000e101d6a */
.L_x_198:
[----:B-1----:R-:W-:Y:S01]  /*d7d0*/  IMAD.MOV.U32 R122, RZ, RZ, R220 ;  /* 0x000000ffff7a7224 */ /* 0x002fe200078e00dc */
[----:B------:R-:W-:Y:S01]  /*d7e0*/  PLOP3.LUT P2, PT, PT, PT, UP1, 0x80, 0x0 ;  /* 0x000000000000781c */ /* 0x000fe20003f4f018 */
[----:B------:R-:W0:Y:S01]  /*d7f0*/  LDGDEPBAR ;  /* 0x00000000000079af */ /* 0x000e220000000000 */
[----:B------:R-:W-:Y:S01]  /*d800*/  PLOP3.LUT P0, PT, PT, PT, UP1, 0x80, 0x0 ;  /* 0x000000000000781c */ /* 0x000fe20003f0f018 */
[----:B------:R-:W-:Y:S02]  /*d810*/  IMAD R128, R168, -0x60, RZ ;  /* 0xffffffa0a8807824 */ /* 0x000fe400078e02ff */
[----:B------:R-:W-:Y:S03]  /*d820*/  IMAD.U32 R116, RZ, RZ, UR11 ;  /* 0x0000000bff747e24 */ /* 0x000fe6000f8e00ff */
[----:B------:R-:W-:Y:S04]  /*d830*/  IADD3 R117, -R221, 0x1, R128 ;  /* 0x00000001dd757810 */ /* 0x000fe80007ffe180 */
[----:B------:R-:W-:Y:S01]  /*d840*/  IADD3 R116, R117, -c[0x0][0x168], R116 ;  /* 0x80005a0075747a10 */ /* 0x000fe20007ffe074 */
[----:B------:R-:W-:Y:S03]  /*d850*/  @P2 IMAD.HI.U32 R0, R220, c[0x0][0x2c8], RZ ;  /* 0x0000b200dc002a27 */ /* 0x000fe600078e00ff */
[----:B------:R-:W-:Y:S02]  /*d860*/  IADD3 R118, R116, c[0x0][0x328], RZ ;  /* 0x0000ca0074767a10 */ /* 0x000fe40007ffe0ff */
[----:B------:R-:W-:Y:S01]  /*d870*/  @P0 SHF.R.U32.HI R122, RZ, c[0x0][0x2cc], R0 ;  /* 0x0000b300ff7a0a19 */ /* 0x000fe20000011600 */
[----:B------:R-:W-:Y:S01]  /*d880*/  IMAD.IADD R0, R128, 0x1, -R221 ;  /* 0x0000000180007824 */ /* 0x000fe200078e0add */
[----:B------:R-:W-:Y:S02]  /*d890*/  PLOP3.LUT P0, PT, PT, PT, UP0, 0x40, 0x0 ;  /* 0x000000000000781c */ /* 0x000fe40003f0e808 */
[----:B------:R-:W-:Y:S01]  /*d8a0*/  IADD3 R116, R116, UR13, RZ ;  /* 0x0000000d74747c10 */ /* 0x000fe2000fffe0ff */
[----:B------:R-:W1:Y:S02]  /*d8b0*/  SHFL.IDX PT, R119, R122, RZ, 0x1c1f ;  /* 0x001c1fff7a777589 */ /* 0x000e6400000e0000 */
[--C-:B-1----:R-:W-:Y:S02]  /*d8c0*/  IMAD.IADD R130, R118, 0x1, R119.reuse ;  /* 0x0000000176827824 */ /* 0x102fe400078e0277 */
[----:B------:R-:W-:Y:S06]  /*d8d0*/  IMAD.IADD R129, R116, 0x1, R119 ;  /* 0x0000000174817824 */ /* 0x000fec00078e0277 */
[----:B------:R-:W-:-:S05]  /*d8e0*/  @P0 BRA `(.L_x_199) ;  /* 0x0000019000000947 */ /* 0x000fca0003800000 */
[----:B------:R-:W-:Y:S01]  /*d8f0*/  MOV R117, c[0x0][0x2ac] ;  /* 0x0000ab0000757a02 */ /* 0x000fe20000000f00 */
        /* <DEDUP_REMOVED lines=14> */
.L_x_201:
[----:B------:R-:W-:Y:S04]  /*d9e0*/  MOV R117, c[0x0][0x32c] ;  /* 0x0000cb0000757a02 */ /* 0x000fe80000000f00 */
[----:B------:R-:W-:Y:S11]  /*d9f0*/  ISETP.NE.AND P0, PT, R117, 0x1, PT ;  /* 0x000000017500780c */ /* 0x000ff60003f05270 */
[----:B------:R-:W-:Y:S02]  /*da00*/  @!UPT UIADD3 URZ, URZ, URZ, URZ ;  /* 0x0000003f3f3ff290 */ /* 0x000fe4000fffe03f */
[----:B------:R-:W-:Y:S05]  /*da10*/  @P0 IMAD.HI.U32 R117, R119, c[0x0][0x330], RZ ;  /* 0x0000cc0077750a27 */ /* 0x000fea00078e00ff */
[----:B------:R-:W-:Y:S02]  /*da20*/  @P0 SHF.R.U32.HI R119, RZ, c[0x0][0x334], R117 ;  /* 0x0000cd00ff770a19 */ /* 0x000fe40000011675 */
.L_x_202:
[----:B------:R-:W-:Y:S05]  /*da30*/  BSYNC B0 ;  /* 0x0000000000007941 */ /* 0x000fea0003800000 */
.L_x_200:
[----:B------:R-:W-:Y:S05]  /*da40*/  IMAD R120, R119, c[0x0][0x32c], R0 ;  /* 0x0000cb0077787a24 */ /* 0x000fea00078e0200 */
[----:B------:R-:W-:Y:S02]  /*da50*/  IADD3 R117, R120, c[0x0][0x32c], RZ ;  /* 0x0000cb0078757a10 */ /* 0x000fe40007ffe0ff */
[----:B------:R-:W-:Y:S02]  /*da60*/  IMNMX R129, R129, R120, !PT ;  /* 0x0000007881817217 */ /* 0x000fe40007800200 */
[----:B------:R-:W-:Y:S02]  /*da70*/  IMNMX R130, R130, R117, PT ;  /* 0x0000007582827217 */ /* 0x000fe40003800200 */
.L_x_199:
[C---:B------:R-:W-:Y:S02]  /*da80*/  ISETP.GE.AND P0, PT, R128.reuse, 0x2, PT ;  /* 0x000000028000780c */ /* 0x040fe40003f06270 */
[----:B------:R-:W-:Y:S02]  /*da90*/  ISETP.GE.AND P2, PT, R128, 0x9, PT ;  /* 0x000000098000780c */ /* 0x000fe40003f46270 */
[----:B------:R-:W-:Y:S02]  /*daa0*/  LOP3.LUT R226, R226, 0xffefffff, RZ, 0xc0, !PT ;  /* 0xffefffffe2e27812 */ /* 0x000fe400078ec0ff */
[----:B------:R-:W-:Y:S07]  /*dab0*/  ISETP.GE.AND P6, PT, R128, 0x59, PT ;  /* 0x000000598000780c */ /* 0x000fee0003fc6270 */
[----:B------:R-:W-:Y:S02]  /*dac0*/  @P0 LOP3.LUT R226, R226, 0x100000, RZ, 0xfc, !PT ;  /* 0x00100000e2e20812 */ /* 0x000fe400078efcff */
[----:B------:R-:W-:Y:S02]  /*dad0*/  ISETP.GT.AND P0, PT, R129, 0x1, !P0 ;  /* 0x000000018100780c */ /* 0x000fe40004704270 */
[----:B------:R-:W-:Y:S02]  /*dae0*/  LOP3.LUT R226, R226, 0xfff7ffff, RZ, 0xc0, !PT ;  /* 0xfff7ffffe2e27812 */ /* 0x000fe400078ec0ff */
[----:B------:R-:W-:Y:S02]  /*daf0*/  ISETP.LT.OR P0, PT, R130, 0x2, P0 ;  /* 0x000000028200780c */ /* 0x000fe40000701670 */
[----:B------:R-:W-:Y:S02]  /*db00*/  @P2 LOP3.LUT R226, R226, 0x80000, RZ, 0xfc, !PT ;  /* 0x00080000e2e22812 */ /* 0x000fe400078efcff */
[----:B------:R-:W-:Y:S02]  /*db10*/  FSEL R251, R5, -INF , !P0 ;  /* 0xff80000005fb7808 */ /* 0x000fe40004000000 */
[C---:B------:R-:W-:Y:S02]  /*db20*/  ISETP.GT.AND P0, PT, R129.reuse, 0x8, !P2 ;  /* 0x000000088100780c */ /* 0x040fe40005704270 */
        /* <DEDUP_REMOVED lines=10> */
[C---:B------:R-:W-:Y:S04]  /*dbd0*/  ISETP.GT.AND P0, PT, R129.reuse, 0x10, !P2 ;  /* 0x000000108100780c */ /* 0x040fe80005704270 */
        /* <DEDUP_REMOVED lines=11> */
[C---:B------:R-:W-:Y:S01]  /*dc90*/  ISETP.GT.AND P0, PT, R129.reuse, 0x18, !P2 ;  /* 0x000000188100780c */ /* 0x040fe20005704270 */
[----:B------:R-:W1:Y:S03]  /*dca0*/  SHFL.IDX PT, R13, R122, 0x1, 0x1c1f ;  /* 0x003c1f007a0d7f89 */ /* 0x000e6600000e0000 */
        /* <DEDUP_REMOVED lines=8> */
[----:B------:R-:W-:Y:S01]  /*dd30*/  ISETP.GE.AND P2, PT, R128, 0x21, PT ;  /* 0x000000218000780c */ /* 0x000fe20003f46270 */
[--C-:B-1----:R-:W-:Y:S01]  /*dd40*/  IMAD.IADD R118, R118, 0x1, R13.reuse ;  /* 0x0000000176767824 */ /* 0x102fe200078e020d */
[----:B------:R-:W-:Y:S01]  /*dd50*/  LOP3.LUT R226, R226, 0xffffdfff, RZ, 0xc0, !PT ;  /* 0xffffdfffe2e27812 */ /* 0x000fe200078ec0ff */
[----:B------:R-:W-:Y:S01]  /*dd60*/  IMAD.IADD R5, R116, 0x1, R13 ;  /* 0x0000000174057824 */ /* 0x000fe200078e020d */
        /* <DEDUP_REMOVED lines=82> */
[----:B------:R-:W-:Y:S02]  /*e290*/  @P2 LOP3.LUT R226, R226, 0x1, RZ, 0xfc, !PT ;  /* 0x00000001e2e22812 */ /* 0x000fe400078efcff */
[----:B------:R-:W-:Y:S02]  /*e2a0*/  ISETP.GE.AND P2, PT, R128, 0x1, PT ;  /* 0x000000018000780c */ /* 0x000fe40003f46270 */
[C---:B------:R-:W-:Y:S02]  /*e2b0*/  ISETP.GT.AND P0, PT, R129.reuse, 0x58, !P6 ;  /* 0x000000588100780c */ /* 0x040fe40007704270 */
[----:B------:R-:W-:Y:S02]  /*e2c0*/  LOP3.LUT R226, R226, 0xffdfffff, RZ, 0xc0, !PT ;  /* 0xffdfffffe2e27812 */ /* 0x000fe400078ec0ff */
[----:B------:R-:W-:Y:S04]  /*e2d0*/  ISETP.LT.OR P0, PT, R130, 0x59, P0 ;  /* 0x000000598200780c */ /* 0x000fe80000701670 */
[----:B------:R-:W-:Y:S02]  /*e2e0*/  FSEL R120, R48, -INF , !P0 ;  /* 0xff80000030787808 */ /* 0x000fe40004000000 */
[C---:B------:R-:W-:Y:S02]  /*e2f0*/  ISETP.GT.AND P0, PT, R129.reuse, RZ, !P2 ;  /* 0x000000ff8100720c */ /* 0x040fe40005704270 */
        /* <DEDUP_REMOVED lines=25> */
.L_x_205:
[----:B------:R-:W-:Y:S04]  /*e490*/  MOV R4, c[0x0][0x32c] ;  /* 0x0000cb0000047a02 */ /* 0x000fe80000000f00 */
[----:B------:R-:W-:Y:S11]  /*e4a0*/  ISETP.NE.AND P0, PT, R4, 0x1, PT ;  /* 0x000000010400780c */ /* 0x000ff60003f05270 */
[----:B------:R-:W-:Y:S02]  /*e4b0*/  @!UPT UIADD3 URZ, URZ, URZ, URZ ;  /* 0x0000003f3f3ff290 */ /* 0x000fe4000fffe03f */
[----:B------:R-:W-:Y:S05]  /*e4c0*/  @P0 IMAD.HI.U32 R4, R13, c[0x0][0x330], RZ ;  /* 0x0000cc000d040a27 */ /* 0x000fea00078e00ff */
[----:B------:R-:W-:Y:S02]  /*e4d0*/  @P0 SHF.R.U32.HI R13, RZ, c[0x0][0x334], R4 ;  /* 0x0000cd00ff0d0a19 */ /* 0x000fe40000011604 */
.L_x_206:
[----:B------:R-:W-:Y:S05]  /*e4e0*/  BSYNC B0 ;  /* 0x0000000000007941 */ /* 0x000fea0003800000 */
.L_x_204:
[----:B------:R-:W-:Y:S05]  /*e4f0*/  IMAD R0, R13, c[0x0][0x32c], R0 ;  /* 0x0000cb000d007a24 */ /* 0x000fea00078e0200 */
[----:B------:R-:W-:Y:S02]  /*e500*/  IADD3 R13, R0, c[0x0][0x32c], RZ ;  /* 0x0000cb00000d7a10 */ /* 0x000fe40007ffe0ff */
[----:B------:R-:W-:Y:S02]  /*e510*/  IMNMX R5, R5, R0, !PT ;  /* 0x0000000005057217 */ /* 0x000fe40007800200 */
[----:B------:R-:W-:Y:S02]  /*e520*/  IMNMX R118, R118, R13, PT ;  /* 0x0000000d76767217 */ /* 0x000fe40003800200 */
.L_x_203:
[----:B------:R-:W-:Y:S02]  /*e530*/  LOP3.LUT P0, RZ, R226, 0x200000, RZ, 0xc0, !PT ;  /* 0x00200000e2ff7812 */ /* 0x000fe4000780c0ff */
[----:B------:R-:W-:Y:S02]  /*e540*/  FMNMX.FTZ R4, R8, R3, !PT ;  /* 0x0000000308047209 */ /* 0x000fe40007810000 */
[----:B------:R-:W-:Y:S02]  /*e550*/  ISETP.GT.AND P0, PT, R5, RZ, !P0 ;  /* 0x000000ff0500720c */ /* 0x000fe40004704270 */
        /* <DEDUP_REMOVED lines=76> */
[C---:B------:R-:W-:Y:S02]  /*ea20*/  ISETP.GT.AND P0, PT, R5.reuse, 0x29, !P0 ;  /* 0x000000290500780c */ /* 0x040fe40004704270 */
[----:B------:R-:W-:Y:S02]  /*ea30*/  FMNMX.FTZ R7, R44, R13, !PT ;  /* 0x0000000d2c077209 */ /* 0x000fe40007810000 */
[----:B------:R-:W-:Y:S02]  /*ea40*/  ISETP.LT.OR P0, PT, R118, 0x2a, P0 ;  /* 0x0000002a7600780c */ /* 0x000fe40000701670 */
[----:B------:R-:W-:Y:S01]  /*ea50*/  ISETP.GT.AND P6, PT, R5, 0x58, !P6 ;  /* 0x000000580500780c */ /* 0x000fe200077c4270 */
[----:B------:R-:W1:Y:S01]  /*ea60*/  SHFL.BFLY PT, R6, R7, 0x2, 0x1f ;  /* 0x0c401f0007067f89 */ /* 0x000e6200000e0000 */
[----:B------:R-:W-:Y:S02]  /*ea70*/  FSEL R157, R27, -INF , !P0 ;  /* 0xff8000001b9d7808 */ /* 0x000fe40004000000 */
[----:B------:R-:W-:Y:S02]  /*ea80*/  LOP3.LUT P0, RZ, R226, 0x200, RZ, 0xc0, !PT ;  /* 0x00000200e2ff7812 */ /* 0x000fe4000780c0ff */
[----:B------:R-:W-:Y:S02]  /*ea90*/  FMNMX.FTZ R0, R157, R0, !PT ;  /* 0x000000009d007209 */ /* 0x000fe40007810000 */
[C---:B------:R-:W-:Y:S02]  /*eaa0*/  ISETP.GT.AND P0, PT, R5.reuse, 0x30, !P0 ;  /* 0x000000300500780c */ /* 0x040fe40004704270 */
        /* <DEDUP_REMOVED lines=11> */
[----:B------:R-:W-:Y:S01]  /*eb60*/  LOP3.LUT P0, RZ, R226, 0x80, RZ, 0xc0, !PT ;  /* 0x00000080e2ff7812 */ /* 0x000fe2000780c0ff */
[----:B------:R-:W-:Y:S01]  /*eb70*/  LDSM.16.MT88.4 R28, [R209+0x3100] ;  /* 0x00310000d11c783b */ /* 0x000fe20000004200 */
[----:B------:R-:W-:Y:S02]  /*eb80*/  FMNMX.FTZ R0, R167, R0, !PT ;  /* 0x00000000a7007209 */ /* 0x000fe40007810000 */
[----:B------:R-:W-:Y:S02]  /*eb90*/  ISETP.GT.AND P0, PT, R5, 0x38, !P0 ;  /* 0x000000380500780c */ /* 0x000fe40004704270 */
[----:B------:R-:W-:Y:S02]  /*eba0*/  FSEL R13, R51, -INF , !P2 ;  /* 0xff800000330d7808 */ /* 0x000fe40005000000 */
        /* <DEDUP_REMOVED lines=14> */
[----:B------:R-:W-:Y:S02]  /*ec90*/  ISETP.GT.AND P0, PT, R5, 0x41, !P0 ;  /* 0x000000410500780c */ /* 0x000fe40004704270 */
[----:B-1----:R-:W-:Y:S02]  /*eca0*/  FMNMX.FTZ R6, R7, R6, !PT ;  /* 0x0000000607067209 */ /* 0x002fe40007810000 */
[----:B------:R-:W-:Y:S03]  /*ecb0*/  ISETP.LT.OR P0, PT, R118, 0x42, P0 ;  /* 0x000000427600780c */ /* 0x000fe60000701670 */
[----:B------:R-:W1:Y:S01]  /*ecc0*/  SHFL.BFLY PT, R15, R6, 0x1, 0x1f ;  /* 0x0c201f00060f7f89 */ /* 0x000e6200000e0000 */
        /* <DEDUP_REMOVED lines=20> */
[----:B------:R-:W-:Y:S04]  /*ee10*/  FSEL R47, R47, -INF , !P0 ;  /* 0xff8000002f2f7808 */ /* 0x000fe80004000000 */
        /* <DEDUP_REMOVED lines=16> */
[----:B------:R-:W-:Y:S01]  /*ef20*/  LDSM.16.MT88.4 R40, [R208+0x4900] ;  /* 0x00490000d028783b */ /* 0x000fe20000004200 */
[--C-:B------:R-:W-:Y:S01]  /*ef30*/  FFMA.FTZ R119, R119, c[0x0][0x2d0], -R46.reuse ;  /* 0x0000b40077777a23 */ /* 0x100fe2000001082e */
[----:B-1----:R-:W-:Y:S01]  /*ef40*/  FMNMX.FTZ R5, R7, R4, !PT ;  /* 0x0000000407057209 */ /* 0x002fe20007810000 */
[--C-:B------:R-:W-:Y:S02]  /*ef50*/  FFMA.FTZ R122, R249, c[0x0][0x2d0], -R46.reuse ;  /* 0x0000b400f97a7a23 */ /* 0x100fe4000001082e */
[--C-:B------:R-:W-:Y:S02]  /*ef60*/  FFMA.FTZ R128, R245, c[0x0][0x2d0], -R46.reuse ;  /* 0x0000b400f5807a23 */ /* 0x100fe4000001082e */
[----:B------:R-:W1:Y:S01]  /*ef70*/  MUFU.EX2 R15, R15 ;  /* 0x0000000f000f7308 */ /* 0x000e620000000800 */
[----:B------:R-:W2:Y:S01]  /*ef80*/  SHFL.BFLY PT, R4, R5, 0x1, 0x1f ;  /* 0x0c201f0005047f89 */ /* 0x000ea200000e0000 */
[--C-:B------:R-:W-:Y:S02]  /*ef90*/  FFMA.FTZ R141, R141, c[0x0][0x2d0], -R46.reuse ;  /* 0x0000b4008d8d7a23 */ /* 0x100fe4000001082e */
[--C-:B------:R-:W-:Y:S02]  /*efa0*/  FFMA.FTZ R130, R239, c[0x0][0x2d0], -R46.reuse ;  /* 0x0000b400ef827a23 */ /* 0x100fe4000001082e */
[--C-:B------:R-:W-:Y:S02]  /*efb0*/  FFMA.FTZ R132, R155, c[0x0][0x2d0], -R46.reuse ;  /* 0x0000b4009b847a23 */ /* 0x100fe4000001082e */
[--C-:B------:R-:W-:Y:S02]  /*efc0*/  FFMA.FTZ R149, R149, c[0x0][0x2d0], -R46.reuse ;  /* 0x0000b40095957a23 */ /* 0x100fe4000001082e */
[----:B------:R-:W-:Y:S01]  /*efd0*/  MUFU.EX2 R14, R14 ;  /* 0x0000000e000e7308 */ /* 0x000fe20000000800 */
[--C-:B------:R-:W-:Y:S02]  /*efe0*/  FFMA.FTZ R138, R233, c[0x0][0x2d0], -R46.reuse ;  /* 0x0000b400e98a7a23 */ /* 0x100fe4000001082e */
[--C-:B------:R-:W-:Y:S02]  /*eff0*/  FFMA.FTZ R159, R159, c[0x0][0x2d0], -R46.reuse ;  /* 0x0000b4009f9f7a23 */ /* 0x100fe4000001082e */
[--C-:B------:R-:W-:Y:S02]  /*f000*/  FFMA.FTZ R140, R171, c[0x0][0x2d0], -R46.reuse ;  /* 0x0000b400ab8c7a23 */ /* 0x100fe4000001082e */
[--C-:B------:R-:W-:Y:S02]  /*f010*/  FFMA.FTZ R163, R163, c[0x0][0x2d0], -R46.reuse ;  /* 0x0000b400a3a37a23 */ /* 0x100fe4000001082e */
[--C-:B------:R-:W-:Y:S01]  /*f020*/  FFMA.FTZ R150, R153, c[0x0][0x2d0], -R46.reuse ;  /* 0x0000b40099967a23 */ /* 0x100fe2000001082e */
[----:B------:R-:W3:Y:S01]  /*f030*/  MUFU.EX2 R49, R49 ;  /* 0x0000003100317308 */ /* 0x000ee20000000800 */
[--C-:B------:R-:W-:Y:S02]  /*f040*/  FFMA.FTZ R143, R143, c[0x0][0x2d0], -R46.reuse ;  /* 0x0000b4008f8f7a23 */ /* 0x100fe4000001082e */
[--C-:B------:R-:W-:Y:S01]  /*f050*/  FFMA.FTZ R137, R137, c[0x0][0x2d0], -R46.reuse ;  /* 0x0000b40089897a23 */ /* 0x100fe2000001082e */
[----:B-1----:R-:W-:Y:S01]  /*f060*/  F2FP.PACK_AB R16, R15, R48 ;  /* 0x000000300f10723e */ /* 0x002fe200000000ff */
[--C-:B------:R-:W-:Y:S01]  /*f070*/  FFMA.FTZ R123, R123, c[0x0][0x2d0], -R46.reuse ;  /* 0x0000b4007b7b7a23 */ /* 0x100fe2000001082e */
[----:B--2---:R-:W-:Y:S01]  /*f080*/  FMNMX.FTZ R12, R5, R4, !PT ;  /* 0x00000004050c7209 */ /* 0x004fe20007810000 */
[----:B------:R-:W-:Y:S02]  /*f090*/  FMUL.FTZ R4, R3, c[0x0][0x2d0] ;  /* 0x0000b40003047a20 */ /* 0x000fe40000410000 */
[--C-:B------:R-:W-:Y:S01]  /*f0a0*/  FFMA.FTZ R158, R121, c[0x0][0x2d0], -R46.reuse ;  /* 0x0000b400799e7a23 */ /* 0x100fe2000001082e */
[C---:B------:R-:W-:Y:S01]  /*f0b0*/  FSETP.NEU.FTZ.AND P0, PT, R12.reuse, -INF , PT ;  /* 0xff8000000c00780b */ /* 0x040fe20003f1d000 */
[----:B------:R-:W-:Y:S01]  /*f0c0*/  FMUL.FTZ R118, R12, c[0x0][0x2d0] ;  /* 0x0000b4000c767a20 */ /* 0x000fe20000410000 */
[----:B------:R-:W1:Y:S01]  /*f0d0*/  MUFU.EX2 R3, R4 ;  /* 0x0000000400037308 */ /* 0x000e620000000800 */
[----:B------:R-:W-:Y:S01]  /*f0e0*/  FFMA.FTZ R120, R120, c[0x0][0x2d0], -R46 ;  /* 0x0000b40078787a23 */ /* 0x000fe2000001082e */
[----:B------:R-:W-:Y:S02]  /*f0f0*/  FSEL R5, R12, RZ, P0 ;  /* 0x000000ff0c057208 */ /* 0x000fe40000000000 */
[----:B------:R-:W-:Y:S02]  /*f100*/  FSEL R118, R118, RZ, P0 ;  /* 0x000000ff76767208 */ /* 0x000fe40000000000 */
[----:B------:R-:W-:Y:S01]  /*f110*/  ISETP.GT.AND P0, PT, R168, UR6, PT ;  /* 0x00000006a8007c0c */ /* 0x000fe2000bf04270 */
[----:B------:R-:W-:Y:S02]  /*f120*/  FADD.FTZ R5, -R5, R2 ;  /* 0x0000000205057221 */ /* 0x000fe40000010100 */
[--C-:B------:R-:W-:Y:S01]  /*f130*/  FFMA.FTZ R50, R11, c[0x0][0x2d0], -R118.reuse ;  /* 0x0000b4000b327a23 */ /* 0x100fe20000010876 */
[----:B------:R-:W-:Y:S01]  /*f140*/  MUFU.EX2 R119, R119 ;  /* 0x0000007700777308 */ /* 0x000fe20000000800 */
[----:B------:R-:W2:Y:S01]  /*f150*/  LDSM.16.MT88.4 R8, [R212+0x100] ;  /* 0x00010000d408783b */ /* 0x000ea20000004200 */
[--C-:B------:R-:W-:Y:S01]  /*f160*/  FFMA.FTZ R117, R25, c[0x0][0x2d0], -R118.reuse ;  /* 0x0000b40019757a23 */ /* 0x100fe20000010876 */
[----:B---3--:R-:W-:Y:S01]  /*f170*/  F2FP.PACK_AB R18, R49, R14 ;  /* 0x0000000e3112723e */ /* 0x008fe200000000ff */
[--C-:B------:R-:W-:Y:S02]  /*f180*/  FFMA.FTZ R116, R21, c[0x0][0x2d0], -R118.reuse ;  /* 0x0000b40015747a23 */ /* 0x100fe40000010876 */
[--C-:B------:R-:W-:Y:S02]  /*f190*/  FFMA.FTZ R51, R17, c[0x0][0x2d0], -R118.reuse ;  /* 0x0000b40011337a23 */ /* 0x100fe40000010876 */
[----:B------:R-:W-:Y:S01]  /*f1a0*/  FMUL.FTZ R2, R5, c[0x0][0x2d0] ;  /* 0x0000b40005027a20 */ /* 0x000fe20000410000 */
[----:B------:R-:W3:Y:S01]  /*f1b0*/  LDSM.16.MT88.4 R20, [R210+0x100] ;  /* 0x00010000d214783b */ /* 0x000ee20000004200 */
[----:B------:R-:W-:Y:S01]  /*f1c0*/  MUFU.EX2 R117, R117 ;  /* 0x0000007500757308 */ /* 0x000fe20000000800 */
[--C-:B------:R-:W-:Y:S02]  /*f1d0*/  FFMA.FTZ R160, R47, c[0x0][0x2d0], -R118.reuse ;  /* 0x0000b4002fa07a23 */ /* 0x100fe40000010876 */
[--C-:B------:R-:W-:Y:S02]  /*f1e0*/  FFMA.FTZ R156, R133, c[0x0][0x2d0], -R118.reuse ;  /* 0x0000b400859c7a23 */ /* 0x100fe40000010876 */
[C---:B-1----:R-:W-:Y:S02]  /*f1f0*/  FMUL.FTZ R4, R3.reuse, R112 ;  /* 0x0000007003047220 */ /* 0x042fe40000410000 */
[----:B------:R-:W1:Y:S01]  /*f200*/  LDSM.16.MT88.4 R24, [R209+0x100] ;  /* 0x00010000d118783b */ /* 0x000e620000004200 */
[C---:B------:R-:W-:Y:S02]  /*f210*/  FMUL.FTZ R5, R3.reuse, R113 ;  /* 0x0000007103057220 */ /* 0x040fe40000410000 */
[----:B------:R-:W4:Y:S01]  /*f220*/  MUFU.EX2 R116, R116 ;  /* 0x0000007400747308 */ /* 0x000f220000000800 */
        /* <DEDUP_REMOVED lines=10> */
[C---:B------:R-:W-:Y:S01]  /*f2d0*/  FMUL.FTZ R85, R3.reuse, R85 ;  /* 0x0000005503557220 */ /* 0x040fe20000410000 */
[----:B------:R-:W5:Y:S01]  /*f2e0*/  MUFU.EX2 R50, R50 ;  /* 0x0000003200327308 */ /* 0x000f620000000800 */
[C---:B------:R-:W-:Y:S02]  /*f2f0*/  FMUL.FTZ R88, R3.reuse, R88 ;  /* 0x0000005803587220 */ /* 0x040fe40000410000 */
[----:B------:R-:W-:Y:S01]  /*f300*/  FMUL.FTZ R89, R3, R89 ;  /* 0x0000005903597220 */ /* 0x000fe20000410000 */
[----:B----4-:R-:W-:Y:S01]  /*f310*/  F2FP.PACK_AB R17, R116, R117 ;  /* 0x000000757411723e */ /* 0x010fe200000000ff */
[--C-:B------:R-:W-:Y:S02]  /*f320*/  FFMA.FTZ R133, R45, c[0x0][0x2d0], -R118.reuse ;  /* 0x0000b4002d857a23 */ /* 0x100fe40000010876 */
[C---:B------:R-:W-:Y:S02]  /*f330*/  FMUL.FTZ R96, R3.reuse, R96 ;  /* 0x0000006003607220 */ /* 0x040fe40000410000 */
[C---:B------:R-:W-:Y:S01]  /*f340*/  FMUL.FTZ R97, R3.reuse, R97 ;  /* 0x0000006103617220 */ /* 0x040fe20000410000 */
[----:B------:R-:W4:Y:S01]  /*f350*/  MUFU.EX2 R2, R2 ;  /* 0x0000000200027308 */ /* 0x000f220000000800 */
[C---:B------:R-:W-:Y:S02]  /*f360*/  FMUL.FTZ R100, R3.reuse, R100 ;  /* 0x0000006403647220 */ /* 0x040fe40000410000 */
[C---:B------:R-:W-:Y:S02]  /*f370*/  FMUL.FTZ R101, R3.reuse, R101 ;  /* 0x0000006503657220 */ /* 0x040fe40000410000 */
[C---:B------:R-:W-:Y:S02]  /*f380*/  FMUL.FTZ R104, R3.reuse, R104 ;  /* 0x0000006803687220 */ /* 0x040fe40000410000 */
[C---:B------:R-:W-:Y:S02]  /*f390*/  FMUL.FTZ R105, R3.reuse, R105 ;  /* 0x0000006903697220 */ /* 0x040fe40000410000 */
[C---:B------:R-:W-:Y:S01]  /*f3a0*/  FMUL.FTZ R52, R3.reuse, R52 ;  /* 0x0000003403347220 */ /* 0x040fe20000410000 */
[----:B------:R-:W1:Y:S01]  /*f3b0*/  MUFU.EX2 R122, R122 ;  /* 0x0000007a007a7308 */ /* 0x000e620000000800 */
[C---:B------:R-:W-:Y:S02]  /*f3c0*/  FMUL.FTZ R53, R3.reuse, R53 ;  /* 0x0000003503357220 */ /* 0x040fe40000410000 */
[C---:B------:R-:W-:Y:S01]  /*f3d0*/  FMUL.FTZ R56, R3.reuse, R56 ;  /* 0x0000003803387220 */ /* 0x040fe20000410000 */
[----:B-----5:R-:W-:Y:S01]  /*f3e0*/  F2FP.PACK_AB R19, R50, R51 ;  /* 0x000000333213723e */ /* 0x020fe200000000ff */
[C---:B------:R-:W-:Y:S02]  /*f3f0*/  FMUL.FTZ R57, R3.reuse, R57 ;  /* 0x0000003903397220 */ /* 0x040fe40000410000 */
[C---:B------:R-:W-:Y:S02]  /*f400*/  FMUL.FTZ R60, R3.reuse, R60 ;  /* 0x0000003c033c7220 */ /* 0x040fe40000410000 */
[C---:B------:R-:W-:Y:S01]  /*f410*/  FMUL.FTZ R61, R3.reuse, R61 ;  /* 0x0000003d033d7220 */ /* 0x040fe20000410000 */
[----:B------:R-:W-:Y:S01]  /*f420*/  MUFU.EX2 R128, R128 ;  /* 0x0000008000807308 */ /* 0x000fe20000000800 */
[C---:B------:R-:W-:Y:S02]  /*f430*/  FMUL.FTZ R64, R3.reuse, R64 ;  /* 0x0000004003407220 */ /* 0x040fe40000410000 */
[C---:B------:R-:W-:Y:S02]  /*f440*/  FMUL.FTZ R65, R3.reuse, R65 ;  /* 0x0000004103417220 */ /* 0x040fe40000410000 */
[C---:B----4-:R-:W-:Y:S02]  /*f450*/  FMUL.FTZ R6, R2.reuse, R114 ;  /* 0x0000007202067220 */ /* 0x050fe40000410000 */
[C---:B------:R-:W-:Y:S02]  /*f460*/  FMUL.FTZ R7, R2.reuse, R115 ;  /* 0x0000007302077220 */ /* 0x040fe40000410000 */
[C---:B------:R-:W-:Y:S01]  /*f470*/  FMUL.FTZ R70, R2.reuse, R70 ;  /* 0x0000004602467220 */ /* 0x040fe20000410000 */
[----:B------:R-:W-:Y:S01]  /*f480*/  MUFU.EX2 R141, R141 ;  /* 0x0000008d008d7308 */ /* 0x000fe20000000800 */
[C---:B------:R-:W-:Y:S02]  /*f490*/  FMUL.FTZ R71, R2.reuse, R71 ;  /* 0x0000004702477220 */ /* 0x040fe40000410000 */
[C---:B------:R-:W-:Y:S01]  /*f4a0*/  FMUL.FTZ R74, R2.reuse, R74 ;  /* 0x0000004a024a7220 */ /* 0x040fe20000410000 */
[C---:B--2---:R-:W-:Y:S05]  /*f4b0*/  HMMA.16816.F32 R4, R16.reuse, R8, R4 ;  /* 0x000000081004723c */ /* 0x044fea0000001804 */
[C---:B------:R-:W-:Y:S01]  /*f4c0*/  FMUL.FTZ R75, R2.reuse, R75 ;  /* 0x0000004b024b7220 */ /* 0x040fe20000410000 */
[----:B------:R-:W-:Y:S01]  /*f4d0*/  MUFU.EX2 R130, R130 ;  /* 0x0000008200827308 */ /* 0x000fe20000000800 */
[C---:B------:R-:W-:Y:S01]  /*f4e0*/  FMUL.FTZ R78, R2.reuse, R78 ;  /* 0x0000004e024e7220 */ /* 0x040fe20000410000 */
[C---:B------:R-:W-:Y:S01]  /*f4f0*/  HMMA.16816.F32 R68, R16.reuse, R10, R68 ;  /* 0x0000000a1044723c */ /* 0x040fe20000001844 */
[----:B------:R-:W2:Y:S03]  /*f500*/  LDSM.16.MT88.4 R8, [R208+0x100] ;  /* 0x00010000d008783b */ /* 0x000ea60000004200 */
[C---:B------:R-:W-:Y:S02]  /*f510*/  FMUL.FTZ R79, R2.reuse, R79 ;  /* 0x0000004f024f7220 */ /* 0x040fe40000410000 */
[C---:B------:R-:W-:Y:S02]  /*f520*/  FMUL.FTZ R82, R2.reuse, R82 ;  /* 0x0000005202527220 */ /* 0x040fe40000410000 */
[C---:B---3--:R-:W-:Y:S01]  /*f530*/  HMMA.16816.F32 R72, R16.reuse, R20, R72 ;  /* 0x000000141048723c */ /* 0x048fe20000001848 */
[----:B------:R-:W-:Y:S03]  /*f540*/  MUFU.EX2 R132, R132 ;  /* 0x0000008400847308 */ /* 0x000fe60000000800 */
[C---:B------:R-:W-:Y:S02]  /*f550*/  FMUL.FTZ R83, R2.reuse, R83 ;  /* 0x0000005302537220 */ /* 0x040fe40000410000 */
[C---:B------:R-:W-:Y:S02]  /*f560*/  FMUL.FTZ R86, R2.reuse, R86 ;  /* 0x0000005602567220 */ /* 0x040fe40000410000 */
[C---:B------:R-:W-:Y:S01]  /*f570*/  HMMA.16816.F32 R76, R16.reuse, R22, R76 ;  /* 0x00000016104c723c */ /* 0x040fe2000000184c */
[----:B------:R-:W3:Y:S02]  /*f580*/  LDSM.16.MT88.4 R20, [R212+0x3100] ;  /* 0x00310000d414783b */ /* 0x000ee40000004200 */
[----:B------:R-:W-:Y:S01]  /*f590*/  MUFU.EX2 R149, R149 ;  /* 0x0000009500957308 */ /* 0x000fe20000000800 */
[C---:B------:R-:W-:Y:S02]  /*f5a0*/  FMUL.FTZ R87, R2.reuse, R87 ;  /* 0x0000005702577220 */ /* 0x040fe40000410000 */
[C---:B------:R-:W-:Y:S02]  /*f5b0*/  FMUL.FTZ R98, R2.reuse, R98 ;  /* 0x0000006202627220 */ /* 0x040fe40000410000 */
[C---:B-1----:R-:W-:Y:S04]  /*f5c0*/  HMMA.16816.F32 R80, R16.reuse, R24, R80 ;  /* 0x000000181050723c */ /* 0x042fe80000001850 */
[C---:B------:R-:W-:Y:S01]  /*f5d0*/  FMUL.FTZ R99, R2.reuse, R99 ;  /* 0x0000006302637220 */ /* 0x040fe20000410000 */
[----:B------:R-:W-:Y:S01]  /*f5e0*/  MUFU.EX2 R138, R138 ;  /* 0x0000008a008a7308 */ /* 0x000fe20000000800 */
[C---:B------:R-:W-:Y:S02]  /*f5f0*/  FMUL.FTZ R102, R2.reuse, R102 ;  /* 0x0000006602667220 */ /* 0x040fe40000410000 */
[C---:B------:R-:W-:Y:S01]  /*f600*/  HMMA.16816.F32 R84, R16.reuse, R26, R84 ;  /* 0x0000001a1054723c */ /* 0x040fe20000001854 */
[----:B------:R-:W1:Y:S03]  /*f610*/  LDSM.16.MT88.4 R24, [R210+0x3100] ;  /* 0x00310000d218783b */ /* 0x000e660000004200 */
[C---:B------:R-:W-:Y:S02]  /*f620*/  FMUL.FTZ R90, R2.reuse, R90 ;  /* 0x0000005a025a7220 */ /* 0x040fe40000410000 */
[C---:B------:R-:W-:Y:S01]  /*f630*/  FMUL.FTZ R91, R2.reuse, R91 ;  /* 0x0000005b025b7220 */ /* 0x040fe20000410000 */
[----:B------:R-:W-:Y:S01]  /*f640*/  MUFU.EX2 R159, R159 ;  /* 0x0000009f009f7308 */ /* 0x000fe20000000800 */
[C---:B------:R-:W-:Y:S04]  /*f650*/  FMUL.FTZ R103, R2.reuse, R103 ;  /* 0x0000006702677220 */ /* 0x040fe80000410000 */
[C---:B------:R-:W-:Y:S01]  /*f660*/  FMUL.FTZ R106, R2.reuse, R106 ;  /* 0x0000006a026a7220 */ /* 0x040fe20000410000 */
[C---:B--2---:R-:W-:Y:S03]  /*f670*/  HMMA.16816.F32 R88, R16.reuse, R8, R88 ;  /* 0x000000081058723c */ /* 0x044fe60000001858 */
[C---:B------:R-:W-:Y:S01]  /*f680*/  FMUL.FTZ R92, R3.reuse, R92 ;  /* 0x0000005c035c7220 */ /* 0x040fe20000410000 */
[----:B------:R-:W-:Y:S01]  /*f690*/  MUFU.EX2 R140, R140 ;  /* 0x0000008c008c7308 */ /* 0x000fe20000000800 */
[C---:B------:R-:W-:Y:S02]  /*f6a0*/  FMUL.FTZ R93, R3.reuse, R93 ;  /* 0x0000005d035d7220 */ /* 0x040fe40000410000 */
[C---:B------:R-:W-:Y:S02]  /*f6b0*/  FMUL.FTZ R94, R2.reuse, R94 ;  /* 0x0000005e025e7220 */ /* 0x040fe40000410000 */
[C---:B------:R-:W-:Y:S03]  /*f6c0*/  FMUL.FTZ R95, R2.reuse, R95 ;  /* 0x0000005f025f7220 */ /* 0x040fe60000410000 */
[C---:B------:R-:W-:Y:S02]  /*f6d0*/  FMUL.FTZ R8, R3.reuse, R108 ;  /* 0x0000006c03087220 */ /* 0x040fe40000410000 */
[----:B------:R-:W-:Y:S01]  /*f6e0*/  FMUL.FTZ R9, R3, R109 ;  /* 0x0000006d03097220 */ /* 0x000fe20000410000 */
[----:B------:R-:W-:Y:S01]  /*f6f0*/  MUFU.EX2 R163, R163 ;  /* 0x000000a300a37308 */ /* 0x000fe20000000800 */
[C---:B------:R-:W-:Y:S03]  /*f700*/  HMMA.16816.F32 R92, R16.reuse, R10, R92 ;  /* 0x0000000a105c723c */ /* 0x040fe6000000185c */
[C---:B------:R-:W-:Y:S02]  /*f710*/  FMUL.FTZ R107, R2.reuse, R107 ;  /* 0x0000006b026b7220 */ /* 0x040fe40000410000 */
[C---:B------:R-:W-:Y:S02]  /*f720*/  FMUL.FTZ R54, R2.reuse, R54 ;  /* 0x0000003602367220 */ /* 0x040fe40000410000 */
[C---:B------:R-:W-:Y:S01]  /*f730*/  FMUL.FTZ R10, R2.reuse, R110 ;  /* 0x0000006e020a7220 */ /* 0x040fe20000410000 */
[C---:B---3--:R-:W-:Y:S01]  /*f740*/  HMMA.16816.F32 R96, R16.reuse, R20, R96 ;  /* 0x000000141060723c */ /* 0x048fe20000001860 */
[----:B------:R-:W-:Y:S03]  /*f750*/  MUFU.EX2 R150, R150 ;  /* 0x0000009600967308 */ /* 0x000fe60000000800 */
[----:B------:R-:W-:Y:S02]  /*f760*/  FFMA.FTZ R110, R37, c[0x0][0x2d0], -R118 ;  /* 0x0000b400256e7a23 */ /* 0x000fe40000010876 */
[----:B------:R-:W-:Y:S01]  /*f770*/  LDSM.16.MT88.4 R36, [R208+0x900] ;  /* 0x00090000d024783b */ /* 0x000fe20000004200 */
[C---:B------:R-:W-:Y:S01]  /*f780*/  FMUL.FTZ R11, R2.reuse, R111 ;  /* 0x0000006f020b7220 */ /* 0x040fe20000410000 */
[C---:B------:R-:W-:Y:S03]  /*f790*/  HMMA.16816.F32 R100, R16.reuse, R22, R100 ;  /* 0x000000161064723c */ /* 0x040fe60000001864 */
[----:B------:R-:W-:Y:S01]  /*f7a0*/  MUFU.EX2 R110, R110 ;  /* 0x0000006e006e7308 */ /* 0x000fe20000000800 */
[----:B------:R-:W-:Y:S02]  /*f7b0*/  FMUL.FTZ R55, R2, R55 ;  /* 0x0000003702377220 */ /* 0x000fe40000410000 */
[----:B------:R-:W2:Y:S01]  /*f7c0*/  LDSM.16.MT88.4 R20, [R208+0x3100] ;  /* 0x00310000d014783b */ /* 0x000ea20000004200 */
[----:B------:R-:W-:Y:S01]  /*f7d0*/  FFMA.FTZ R109, R131, c[0x0][0x2d0], -R46 ;  /* 0x0000b400836d7a23 */ /* 0x000fe2000001082e */
[C---:B-1----:R-:W-:Y:S04]  /*f7e0*/  HMMA.16816.F32 R8, R16.reuse, R24, R8 ;  /* 0x000000181008723c */ /* 0x042fe80000001808 */
[----:B------:R-:W-:Y:S01]  /*f7f0*/  FFMA.FTZ R131, R33, c[0x0][0x2d0], -R118 ;  /* 0x0000b40021837a23 */ /* 0x000fe20000010876 */
[----:B------:R-:W1:Y:S01]  /*f800*/  MUFU.EX2 R109, R109 ;  /* 0x0000006d006d7308 */ /* 0x000e620000000800 */
[----:B------:R-:W-:Y:S01]  /*f810*/  LDSM.16.MT88.4 R32, [R209+0x900] ;  /* 0x00090000d120783b */ /* 0x000fe20000004200 */
[----:B------:R-:W-:Y:S01]  /*f820*/  FFMA.FTZ R46, R44, c[0x0][0x2d0], -R46 ;  /* 0x0000b4002c2e7a23 */ /* 0x000fe2000001082e */
[C---:B------:R-:W-:Y:S04]  /*f830*/  HMMA.16816.F32 R104, R16.reuse, R26, R104 ;  /* 0x0000001a1068723c */ /* 0x040fe80000001868 */
[C---:B------:R-:W-:Y:S02]  /*f840*/  FMUL.FTZ R58, R2.reuse, R58 ;  /* 0x0000003a023a7220 */ /* 0x040fe40000410000 */
[----:B------:R-:W3:Y:S01]  /*f850*/  LDSM.16.MT88.4 R24, [R212+0x900] ;  /* 0x00090000d418783b */ /* 0x000ee20000004200 */
[----:B------:R4:W-:Y:S01]  /*f860*/  MUFU.EX2 R121, R46 ;  /* 0x0000002e00797308 */ /* 0x0009e20000000800 */
[C---:B------:R-:W-:Y:S04]  /*f870*/  HMMA.16816.F32 R52, R16.reuse, R28, R52 ;  /* 0x0000001c1034723c */ /* 0x040fe80000001834 */
[C---:B------:R-:W-:Y:S02]  /*f880*/  FMUL.FTZ R59, R2.reuse, R59 ;  /* 0x0000003b023b7220 */ /* 0x040fe40000410000 */
[--C-:B------:R-:W-:Y:S02]  /*f890*/  FFMA.FTZ R108, R247, c[0x0][0x2d0], -R118.reuse ;  /* 0x0000b400f76c7a23 */ /* 0x100fe40000010876 */
[--C-:B------:R-:W-:Y:S01]  /*f8a0*/  FFMA.FTZ R111, R243, c[0x0][0x2d0], -R118.reuse ;  /* 0x0000b400f36f7a23 */ /* 0x100fe20000010876 */
[----:B------:R-:W5:Y:S02]  /*f8b0*/  MUFU.EX2 R131, R131 ;  /* 0x0000008300837308 */ /* 0x000f640000000800 */
[C---:B------:R-:W-:Y:S01]  /*f8c0*/  HMMA.16816.F32 R56, R16.reuse, R30, R56 ;  /* 0x0000001e1038723c */ /* 0x040fe20000001838 */
[----:B------:R-:W3:Y:S02]  /*f8d0*/  LDSM.16.MT88.4 R28, [R210+0x900] ;  /* 0x00090000d21c783b */ /* 0x000ee40000004200 */
[C---:B------:R-:W-:Y:S02]  /*f8e0*/  FMUL.FTZ R62, R2.reuse, R62 ;  /* 0x0000003e023e7220 */ /* 0x040fe40000410000 */
[C---:B------:R-:W-:Y:S02]  /*f8f0*/  FMUL.FTZ R63, R2.reuse, R63 ;  /* 0x0000003f023f7220 */ /* 0x040fe40000410000 */
[C---:B------:R-:W-:Y:S01]  /*f900*/  FMUL.FTZ R66, R2.reuse, R66 ;  /* 0x0000004202427220 */ /* 0x040fe20000410000 */
[----:B------:R-:W-:Y:S01]  /*f910*/  MUFU.EX2 R108, R108 ;  /* 0x0000006c006c7308 */ /* 0x000fe20000000800 */
[----:B------:R-:W-:Y:S03]  /*f920*/  FMUL.FTZ R67, R2, R67 ;  /* 0x0000004302437220 */ /* 0x000fe60000410000 */
[C---:B--2---:R-:W-:Y:S01]  /*f930*/  HMMA.16816.F32 R60, R16.reuse, R20, R60 ;  /* 0x00000014103c723c */ /* 0x044fe2000000183c */
[----:B----4-:R-:W-:Y:S02]  /*f940*/  LDSM.16.MT88.4 R44, [R209+0x2900] ;  /* 0x00290000d12c783b */ /* 0x010fe40000004200 */
[--C-:B------:R-:W-:Y:S02]  /*f950*/  FFMA.FTZ R134, R241, c[0x0][0x2d0], -R118.reuse ;  /* 0x0000b400f1867a23 */ /* 0x100fe40000010876 */
[--C-:B------:R-:W-:Y:S01]  /*f960*/  FFMA.FTZ R155, R237, c[0x0][0x2d0], -R118.reuse ;  /* 0x0000b400ed9b7a23 */ /* 0x100fe20000010876 */
[----:B------:R-:W2:Y:S01]  /*f970*/  MUFU.EX2 R111, R111 ;  /* 0x0000006f006f7308 */ /* 0x000ea20000000800 */
[--C-:B------:R-:W-:Y:S01]  /*f980*/  FFMA.FTZ R136, R235, c[0x0][0x2d0], -R118.reuse ;  /* 0x0000b400eb887a23 */ /* 0x100fe20000010876 */
[----:B------:R-:W-:Y:S01]  /*f990*/  HMMA.16816.F32 R64, R16, R22, R64 ;  /* 0x000000161040723c */ /* 0x000fe20000001840 */
[----:B------:R-:W4:Y:S03]  /*f9a0*/  LDSM.16.MT88.4 R20, [R212+0x3900] ;  /* 0x00390000d414783b */ /* 0x000f260000004200 */
[--C-:B------:R-:W-:Y:S02]  /*f9b0*/  FFMA.FTZ R157, R157, c[0x0][0x2d0], -R118.reuse ;  /* 0x0000b4009d9d7a23 */ /* 0x100fe40000010876 */
[--C-:B------:R-:W-:Y:S01]  /*f9c0*/  FFMA.FTZ R142, R231, c[0x0][0x2d0], -R118.reuse ;  /* 0x0000b400e78e7a23 */ /* 0x100fe20000010876 */
[----:B------:R-:W-:Y:S01]  /*f9d0*/  F2FP.PACK_AB R16, R122, R119 ;  /* 0x000000777a10723e */ /* 0x000fe200000000ff */
[----:B------:R-:W-:Y:S01]  /*f9e0*/  MUFU.EX2 R134, R134 ;  /* 0x0000008600867308 */ /* 0x000fe20000000800 */
[----:B-1----:R-:W-:Y:S03]  /*f9f0*/  F2FP.PACK_AB R18, R109, R128 ;  /* 0x000000806d12723e */ /* 0x002fe600000000ff */
[----:B-----5:R-:W-:Y:S01]  /*fa00*/  F2FP.PACK_AB R19, R131, R110 ;  /* 0x0000006e8313723e */ /* 0x020fe200000000ff */
[--C-:B------:R-:W-:Y:S02]  /*fa10*/  FFMA.FTZ R167, R167, c[0x0][0x2d0], -R118.reuse ;  /* 0x0000b400a7a77a23 */ /* 0x100fe40000010876 */
[--C-:B------:R-:W-:Y:S02]  /*fa20*/  FFMA.FTZ R148, R165, c[0x0][0x2d0], -R118.reuse ;  /* 0x0000b400a5947a23 */ /* 0x100fe40000010876 */
[--C-:B------:R-:W-:Y:S01]  /*fa30*/  FFMA.FTZ R161, R161, c[0x0][0x2d0], -R118.reuse ;  /* 0x0000b400a1a17a23 */ /* 0x100fe20000010876 */
[----:B------:R-:W1:Y:S01]  /*fa40*/  MUFU.EX2 R155, R155 ;  /* 0x0000009b009b7308 */ /* 0x000e620000000800 */
[--C-:B------:R-:W-:Y:S02]  /*fa50*/  FFMA.FTZ R151, R151, c[0x0][0x2d0], -R118.reuse ;  /* 0x0000b40097977a23 */ /* 0x100fe40000010876 */
[--C-:B------:R-:W-:Y:S01]  /*fa60*/  FFMA.FTZ R154, R139, c[0x0][0x2d0], -R118.reuse ;  /* 0x0000b4008b9a7a23 */ /* 0x100fe20000010876 */
[----:B--2---:R-:W-:Y:S01]  /*fa70*/  F2FP.PACK_AB R17, R111, R108 ;  /* 0x0000006c6f11723e */ /* 0x004fe200000000ff */
[--C-:B------:R-:W-:Y:S02]  /*fa80*/  FFMA.FTZ R135, R135, c[0x0][0x2d0], -R118.reuse ;  /* 0x0000b40087877a23 */ /* 0x100fe40000010876 */
[--C-:B------:R-:W-:Y:S02]  /*fa90*/  FFMA.FTZ R129, R129, c[0x0][0x2d0], -R118.reuse ;  /* 0x0000b40081817a23 */ /* 0x100fe40000010876 */
[----:B------:R-:W-:Y:S01]  /*faa0*/  FFMA.FTZ R118, R13, c[0x0][0x2d0], -R118 ;  /* 0x0000b4000d767a23 */ /* 0x000fe20000010876 */
[----:B------:R-:W-:Y:S01]  /*fab0*/  MUFU.EX2 R136, R136 ;  /* 0x0000008800887308 */ /* 0x000fe20000000800 */
[C---:B---3--:R-:W-:Y:S03]  /*fac0*/  HMMA.16816.F32 R4, R16.reuse, R24, R4 ;  /* 0x000000181004723c */ /* 0x048fe60000001804 */
[----:B------:R-:W-:Y:S02]  /*fad0*/  FFMA.FTZ R48, R3, R228, R48 ;  /* 0x000000e403307223 */ /* 0x000fe40000010030 */
[----:B------:R-:W-:Y:S02]  /*fae0*/  FFMA.FTZ R117, R2, R227, R117 ;  /* 0x000000e302757223 */ /* 0x000fe40000010075 */
[----:B------:R-:W-:Y:S01]  /*faf0*/  FADD.FTZ R15, R15, R48 ;  /* 0x000000300f0f7221 */ /* 0x000fe20000010000 */
[C---:B------:R-:W-:Y:S01]  /*fb00*/  HMMA.16816.F32 R68, R16.reuse, R26, R68 ;  /* 0x0000001a1044723c */ /* 0x040fe20000001844 */
[----:B------:R-:W2:Y:S01]  /*fb10*/  LDSM.16.MT88.4 R24, [R210+0x3900] ;  /* 0x00390000d218783b */ /* 0x000ea20000004200 */
[----:B------:R-:W3:Y:S02]  /*fb20*/  MUFU.EX2 R157, R157 ;  /* 0x0000009d009d7308 */ /* 0x000ee40000000800 */
[----:B------:R-:W-:Y:S02]  /*fb30*/  FADD.FTZ R116, R116, R117 ;  /* 0x0000007574747221 */ /* 0x000fe40000010000 */
[----:B------:R-:W-:Y:S02]  /*fb40*/  FADD.FTZ R14, R14, R15 ;  /* 0x0000000f0e0e7221 */ /* 0x000fe40000010000 */
[C---:B------:R-:W-:Y:S04]  /*fb50*/  HMMA.16816.F32 R72, R16.reuse, R28, R72 ;  /* 0x0000001c1048723c */ /* 0x040fe80000001848 */
[----:B------:R-:W-:Y:S01]  /*fb60*/  MUFU.EX2 R142, R142 ;  /* 0x0000008e008e7308 */ /* 0x000fe20000000800 */
[----:B------:R-:W-:Y:S02]  /*fb70*/  FADD.FTZ R3, R51, R116 ;  /* 0x0000007433037221 */ /* 0x000fe40000010000 */
[----:B------:R-:W-:Y:S01]  /*fb80*/  FADD.FTZ R14, R49, R14 ;  /* 0x0000000e310e7221 */ /* 0x000fe20000010000 */
[C---:B------:R-:W-:Y:S01]  /*fb90*/  HMMA.16816.F32 R76, R16.reuse, R30, R76 ;  /* 0x0000001e104c723c */ /* 0x040fe2000000184c */
[----:B------:R-:W5:Y:S03]  /*fba0*/  LDSM.16.MT88.4 R28, [R209+0x3900] ;  /* 0x00390000d11c783b */ /* 0x000f660000004200 */
[----:B------:R-:W-:Y:S02]  /*fbb0*/  FADD.FTZ R3, R50, R3 ;  /* 0x0000000332037221 */ /* 0x000fe40000010000 */
[----:B------:R-:W1:Y:S01]  /*fbc0*/  MUFU.EX2 R167, R167 ;  /* 0x000000a700a77308 */ /* 0x000e620000000800 */
[----:B------:R-:W-:Y:S01]  /*fbd0*/  FADD.FTZ R119, R119, R14 ;  /* 0x0000000e77777221 */ /* 0x000fe20000010000 */
[C---:B------:R-:W-:Y:S04]  /*fbe0*/  HMMA.16816.F32 R80, R16.reuse, R32, R80 ;  /* 0x000000201050723c */ /* 0x040fe80000001850 */
[----:B------:R-:W-:Y:S02]  /*fbf0*/  FADD.FTZ R108, R108, R3 ;  /* 0x000000036c6c7221 */ /* 0x000fe40000010000 */
[----:B------:R-:W-:Y:S02]  /*fc00*/  FADD.FTZ R119, R122, R119 ;  /* 0x000000777a777221 */ /* 0x000fe40000010000 */
[C---:B------:R-:W-:Y:S01]  /*fc10*/  HMMA.16816.F32 R84, R16.reuse, R34, R84 ;  /* 0x000000221054723c */ /* 0x040fe20000001854 */
[----:B------:R-:W1:Y:S01]  /*fc20*/  LDSM.16.MT88.4 R32, [R208+0x3900] ;  /* 0x00390000d020783b */ /* 0x000e620000004200 */
[----:B------:R-:W-:Y:S02]  /*fc30*/  MUFU.EX2 R148, R148 ;  /* 0x0000009400947308 */ /* 0x000fe40000000800 */
[----:B------:R-:W-:Y:S02]  /*fc40*/  FADD.FTZ R111, R111, R108 ;  /* 0x0000006c6f6f7221 */ /* 0x000fe40000010000 */
[----:B------:R-:W-:Y:S02]  /*fc50*/  FADD.FTZ R128, R128, R119 ;  /* 0x0000007780807221 */ /* 0x000fe40000010000 */
[C---:B------:R-:W-:Y:S04]  /*fc60*/  HMMA.16816.F32 R88, R16.reuse, R36, R88 ;  /* 0x000000241058723c */ /* 0x040fe80000001858 */
[----:B------:R-:W1:Y:S01]  /*fc70*/  MUFU.EX2 R161, R161 ;  /* 0x000000a100a17308 */ /* 0x000e620000000800 */
[----:B------:R-:W-:Y:S02]  /*fc80*/  FADD.FTZ R110, R110, R111 ;  /* 0x0000006f6e6e7221 */ /* 0x000fe40000010000 */
[----:B------:R-:W-:Y:S01]  /*fc90*/  FADD.FTZ R128, R109, R128 ;  /* 0x000000806d807221 */ /* 0x000fe20000010000 */
[C---:B------:R-:W-:Y:S01]  /*fca0*/  HMMA.16816.F32 R92, R16.reuse, R38, R92 ;  /* 0x00000026105c723c */ /* 0x040fe2000000185c */
[----:B------:R-:W-:Y:S03]  /*fcb0*/  LDSM.16.MT88.4 R36, [R208+0x4100] ;  /* 0x00410000d024783b */ /* 0x000fe60000004200 */
[----:B------:R-:W-:Y:S02]  /*fcc0*/  FADD.FTZ R131, R131, R110 ;  /* 0x0000006e83837221 */ /* 0x000fe40000010000 */
[----:B------:R-:W1:Y:S01]  /*fcd0*/  MUFU.EX2 R143, R143 ;  /* 0x0000008f008f7308 */ /* 0x000e620000000800 */
[----:B------:R-:W-:Y:S01]  /*fce0*/  IMAD.MOV.U32 R3, RZ, RZ, R0 ;  /* 0x000000ffff037224 */ /* 0x000fe200078e0000 */
[C---:B----4-:R-:W-:Y:S08]  /*fcf0*/  HMMA.16816.F32 R96, R16.reuse, R20, R96 ;  /* 0x000000141060723c */ /* 0x050ff00000001860 */
[C---:B------:R-:W-:Y:S01]  /*fd00*/  HMMA.16816.F32 R100, R16.reuse, R22, R100 ;  /* 0x000000161064723c */ /* 0x040fe20000001864 */
[----:B------:R-:W4:Y:S01]  /*fd10*/  LDSM.16.MT88.4 R20, [R212+0x1100] ;  /* 0x00110000d414783b */ /* 0x000f220000004200 */
[----:B------:R-:W-:Y:S06]  /*fd20*/  MUFU.EX2 R137, R137 ;  /* 0x0000008900897308 */ /* 0x000fec0000000800 */
[C---:B--2---:R-:W-:Y:S04]  /*fd30*/  HMMA.16816.F32 R8, R16.reuse, R24, R8 ;  /* 0x000000181008723c */ /* 0x044fe80000001808 */
[----:B------:R-:W2:Y:S04]  /*fd40*/  MUFU.EX2 R152, R152 ;  /* 0x0000009800987308 */ /* 0x000ea80000000800 */
[C---:B------:R-:W-:Y:S01]  /*fd50*/  HMMA.16816.F32 R104, R16.reuse, R26, R104 ;  /* 0x0000001a1068723c */ /* 0x040fe20000001868 */
[----:B------:R-:W2:Y:S05]  /*fd60*/  LDSM.16.MT88.4 R24, [R210+0x1100] ;  /* 0x00110000d218783b */ /* 0x000eaa0000004200 */
[----:B------:R-:W-:Y:S02]  /*fd70*/  MUFU.EX2 R151, R151 ;  /* 0x0000009700977308 */ /* 0x000fe40000000800 */
[C---:B-----5:R-:W-:Y:S08]  /*fd80*/  HMMA.16816.F32 R52, R16.reuse, R28, R52 ;  /* 0x0000001c1034723c */ /* 0x060ff00000001834 */
[C---:B------:R-:W-:Y:S01]  /*fd90*/  HMMA.16816.F32 R56, R16.reuse, R30, R56 ;  /* 0x0000001e1038723c */ /* 0x040fe20000001838 */
[----:B------:R-:W5:Y:S01]  /*fda0*/  LDSM.16.MT88.4 R28, [R209+0x1100] ;  /* 0x00110000d11c783b */ /* 0x000f620000004200 */
[----:B------:R-:W2:Y:S06]  /*fdb0*/  MUFU.EX2 R154, R154 ;  /* 0x0000009a009a7308 */ /* 0x000eac0000000800 */
[C---:B-1----:R-:W-:Y:S04]  /*fdc0*/  HMMA.16816.F32 R60, R16.reuse, R32, R60 ;  /* 0x00000020103c723c */ /* 0x042fe8000000183c */
[----:B------:R-:W-:Y:S04]  /*fdd0*/  MUFU.EX2 R135, R135 ;  /* 0x0000008700877308 */ /* 0x000fe80000000800 */
[----:B------:R-:W-:Y:S01]  /*fde0*/  HMMA.16816.F32 R64, R16, R34, R64 ;  /* 0x000000221040723c */ /* 0x000fe20000001840 */
[----:B------:R-:W1:Y:S05]  /*fdf0*/  LDSM.16.MT88.4 R32, [R208+0x1100] ;  /* 0x00110000d020783b */ /* 0x000e6a0000004200 */
[----:B------:R-:W1:Y:S01]  /*fe00*/  MUFU.EX2 R156, R156 ;  /* 0x0000009c009c7308 */ /* 0x000e620000000800 */
[----:B------:R-:W-:Y:S01]  /*fe10*/  F2FP.PACK_AB R16, R130, R141 ;  /* 0x0000008d8210723e */ /* 0x000fe200000000ff */
[----:B------:R-:W-:Y:S01]  /*fe20*/  FADD.FTZ R141, R141, R128 ;  /* 0x000000808d8d7221 */ /* 0x000fe20000010000 */
[----:B------:R-:W-:Y:S03]  /*fe30*/  F2FP.PACK_AB R18, R149, R132 ;  /* 0x000000849512723e */ /* 0x000fe600000000ff */
[----:B------:R-:W-:Y:S01]  /*fe40*/  F2FP.PACK_AB R17, R155, R134 ;  /* 0x000000869b11723e */ /* 0x000fe200000000ff */
[----:B------:R-:W-:Y:S01]  /*fe50*/  FADD.FTZ R134, R134, R131 ;  /* 0x0000008386867221 */ /* 0x000fe20000010000 */
[----:B---3--:R-:W-:Y:S01]  /*fe60*/  F2FP.PACK_AB R19, R157, R136 ;  /* 0x000000889d13723e */ /* 0x008fe200000000ff */
[----:B------:R-:W-:Y:S01]  /*fe70*/  FADD.FTZ R141, R130, R141 ;  /* 0x0000008d828d7221 */ /* 0x000fe20000010000 */
[----:B------:R-:W-:Y:S01]  /*fe80*/  MUFU.EX2 R123, R123 ;  /* 0x0000007b007b7308 */ /* 0x000fe20000000800 */
[----:B------:R-:W-:Y:S02]  /*fe90*/  FADD.FTZ R155, R155, R134 ;  /* 0x000000869b9b7221 */ /* 0x000fe40000010000 */
[----:B------:R-:W-:Y:S02]  /*fea0*/  FADD.FTZ R132, R132, R141 ;  /* 0x0000008d84847221 */ /* 0x000fe40000010000 */
[C---:B----4-:R-:W-:Y:S03]  /*feb0*/  HMMA.16816.F32 R4, R16.reuse, R20, R4 ;  /* 0x000000141004723c */ /* 0x050fe60000001804 */
[----:B------:R-:W-:Y:S02]  /*fec0*/  FADD.FTZ R136, R136, R155 ;  /* 0x0000009b88887221 */ /* 0x000fe40000010000 */
[----:B------:R-:W3:Y:S01]  /*fed0*/  MUFU.EX2 R158, R158 ;  /* 0x0000009e009e7308 */ /* 0x000ee20000000800 */
[----:B------:R-:W-:Y:S02]  /*fee0*/  FADD.FTZ R149, R149, R132 ;  /* 0x0000008495957221 */ /* 0x000fe40000010000 */
[C---:B------:R-:W-:Y:S01]  /*fef0*/  HMMA.16816.F32 R68, R16.reuse, R22, R68 ;  /* 0x000000161044723c */ /* 0x040fe20000001844 */
[----:B------:R-:W4:Y:S03]  /*ff00*/  LDSM.16.MT88.4 R20, [R212+0x4100] ;  /* 0x00410000d414783b */ /* 0x000f260000004200 */
[----:B------:R-:W-:Y:S03]  /*ff10*/  FADD.FTZ R157, R157, R136 ;  /* 0x000000889d9d7221 */ /* 0x000fe60000010000 */
[----:B------:R-:W1:Y:S01]  /*ff20*/  MUFU.EX2 R120, R120 ;  /* 0x0000007800787308 */ /* 0x000e620000000800 */
[C---:B--2---:R-:W-:Y:S08]  /*ff30*/  HMMA.16816.F32 R72, R16.reuse, R24, R72 ;  /* 0x000000181048723c */ /* 0x044ff00000001848 */
[C---:B------:R-:W-:Y:S01]  /*ff40*/  HMMA.16816.F32 R76, R16.reuse, R26, R76 ;  /* 0x0000001a104c723c */ /* 0x040fe2000000184c */
[----:B------:R-:W2:Y:S01]  /*ff50*/  LDSM.16.MT88.4 R24, [R210+0x4100] ;  /* 0x00410000d218783b */ /* 0x000ea20000004200 */
[----:B------:R-:W-:Y:S06]  /*ff60*/  MUFU.EX2 R129, R129 ;  /* 0x0000008100817308 */ /* 0x000fec0000000800 */
[C---:B-----5:R-:W-:Y:S04]  /*ff70*/  HMMA.16816.F32 R80, R16.reuse, R28, R80 ;  /* 0x0000001c1050723c */ /* 0x060fe80000001850 */
[----:B------:R-:W5:Y:S04]  /*ff80*/  MUFU.EX2 R160, R160 ;  /* 0x000000a000a07308 */ /* 0x000f680000000800 */
[C---:B------:R-:W-:Y:S01]  /*ff90*/  HMMA.16816.F32 R84, R16.reuse, R30, R84 ;  /* 0x0000001e1054723c */ /* 0x040fe20000001854 */
[----:B------:R-:W3:Y:S05]  /*ffa0*/  LDSM.16.MT88.4 R28, [R209+0x4100] ;  /* 0x00410000d11c783b */ /* 0x000eea0000004200 */
[----:B------:R-:W-:Y:S02]  /*ffb0*/  MUFU.EX2 R133, R133 ;  /* 0x0000008500857308 */ /* 0x000fe40000000800 */
[C---:B-1----:R-:W-:Y:S08]  /*ffc0*/  HMMA.16816.F32 R88, R16.reuse, R32, R88 ;  /* 0x000000201058723c */ /* 0x042ff00000001858 */
[C---:B------:R-:W-:Y:S01]  /*ffd0*/  HMMA.16816.F32 R92, R16.reuse, R34, R92 ;  /* 0x00000022105c723c */ /* 0x040fe2000000185c */
[----:B------:R-:W1:Y:S01]  /*ffe0*/  LDSM.16.MT88.4 R32, [R212+0x1900] ;  /* 0x00190000d420783b */ /* 0x000e620000004200 */
[----:B------:R-:W1:Y:S06]  /*fff0*/  MUFU.EX2 R118, R118 ;  /* 0x0000007600767308 */ /* 0x000e6c0000000800 */
[C---:B----4-:R-:W-:Y:S08]  /*10000*/  HMMA.16816.F32 R96, R16.reuse, R20, R96 ;  /* 0x000000141060723c */ /* 0x050ff00000001860 */
        /* <DEDUP_REMOVED lines=20> */
[C---:B-1----:R-:W-:Y:S03]  /*10150*/  HMMA.16816.F32 R4, R16.reuse, R32, R4 ;  /* 0x000000201004723c */ /* 0x042fe60000001804 */
[----:B------:R-:W-:Y:S02]  /*10160*/  FADD.FTZ R2, R148, R167 ;  /* 0x000000a794027221 */ /* 0x000fe40000010000 */
[----:B------:R-:W-:Y:S02]  /*10170*/  FADD.FTZ R163, R163, R140 ;  /* 0x0000008ca3a37221 */ /* 0x000fe40000010000 */
[----:B------:R-:W-:Y:S01]  /*10180*/  FADD.FTZ R2, R161, R2 ;  /* 0x00000002a1027221 */ /* 0x000fe20000010000 */
[C---:B------:R-:W-:Y:S01]  /*10190*/  HMMA.16816.F32 R68, R16.reuse, R34, R68 ;  /* 0x000000221044723c */ /* 0x040fe20000001844 */
[----:B------:R-:W1:Y:S07]  /*101a0*/  LDSM.16.MT88.4 R32, [R212+0x4900] ;  /* 0x00490000d420783b */ /* 0x000e6e0000004200 */
        /* <DEDUP_REMOVED lines=11> */
[----:B------:R-:W-:Y:S07]  /*10260*/  LDSM.16.MT88.4 R32, [R208+0x2100] ;  /* 0x00210000d020783b */ /* 0x000fee0000004200 */
[C---:B----4-:R-:W-:Y:S08]  /*10270*/  HMMA.16816.F32 R8, R16.reuse, R20, R8 ;  /* 0x000000141008723c */ /* 0x050ff00000001808 */
        /* <DEDUP_REMOVED lines=14> */
[----:B------:R-:W-:Y:S01]  /*10360*/  FADD.FTZ R150, R143, R150 ;  /* 0x000000968f967221 */ /* 0x000fe20000010000 */
[----:B------:R-:W-:Y:S01]  /*10370*/  IADD3 R2, R168, -0x1, RZ ;  /* 0xffffffffa8027810 */ /* 0x000fe20007ffe0ff */
        /* <DEDUP_REMOVED lines=8> */
[----:B------:R-:W-:Y:S02]  /*10400*/  IMAD.MOV.U32 R168, RZ, RZ, R2 ;  /* 0x000000ffffa87224 */ /* 0x000fe400078e0002 */
[----:B------:R-:W-:Y:S02]  /*10410*/  IMAD.MOV.U32 R2, RZ, RZ, R12 ;  /* 0x000000ffff027224 */ /* 0x000fe400078e000c */
[C---:B---3--:R-:W-:Y:S08]  /*10420*/  HMMA.16816.F32 R72, R16.reuse, R28, R72 ;  /* 0x0000001c1048723c */ /* 0x048ff00000001848 */
        /* <DEDUP_REMOVED lines=12> */
[C---:B------:R-:W-:Y:S08]  /*104f0*/  HMMA.16816.F32 R104, R16.reuse, R30, R104 ;  /* 0x0000001e1068723c */ /* 0x040ff00000001868 */
[C---:B------:R-:W-:Y:S08]  /*10500*/  HMMA.16816.F32 R52, R16.reuse, R36, R52 ;  /* 0x000000241034723c */ /* 0x040ff00000001834 */
[C---:B------:R-:W-:Y:S08]  /*10510*/  HMMA.16816.F32 R56, R16.reuse, R38, R56 ;  /* 0x000000261038723c */ /* 0x040ff00000001838 */
[C---:B-1----:R-:W-:Y:S08]  /*10520*/  HMMA.16816.F32 R60, R16.reuse, R20, R60 ;  /* 0x00000014103c723c */ /* 0x042ff0000000183c */
[----:B------:R-:W-:Y:S01]  /*10530*/  HMMA.16816.F32 R64, R16, R22, R64 ;  /* 0x000000161040723c */ /* 0x000fe20000001840 */
[----:B------:R-:W1:Y:S06]  /*10540*/  LDSM.16.MT88.4 R20, [R212+0x5900] ;  /* 0x00590000d414783b */ /* 0x000e6c0000004200 */
[----:B------:R-:W-:Y:S01]  /*10550*/  F2FP.PACK_AB R16, R158, R123 ;  /* 0x0000007b9e10723e */ /* 0x000fe200000000ff */
[----:B------:R-:W-:Y:S01]  /*10560*/  FADD.FTZ R123, R123, R152 ;  /* 0x000000987b7b7221 */ /* 0x000fe20000010000 */
[----:B------:R-:W-:Y:S03]  /*10570*/  F2FP.PACK_AB R18, R121, R120 ;  /* 0x000000787912723e */ /* 0x000fe600000000ff */
[----:B-----5:R-:W-:Y:S01]  /*10580*/  F2FP.PACK_AB R17, R160, R129 ;  /* 0x00000081a011723e */ /* 0x020fe200000000ff */
[----:B------:R-:W-:Y:S01]  /*10590*/  FADD.FTZ R129, R129, R156 ;  /* 0x0000009c81817221 */ /* 0x000fe20000010000 */
[----:B------:R-:W-:Y:S01]  /*105a0*/  F2FP.PACK_AB R19, R118, R133 ;  /* 0x000000857613723e */ /* 0x000fe200000000ff */
[----:B------:R-:W-:Y:S02]  /*105b0*/  FADD.FTZ R123, R158, R123 ;  /* 0x0000007b9e7b7221 */ /* 0x000fe40000010000 */
[----:B------:R-:W-:Y:S02]  /*105c0*/  FADD.FTZ R160, R160, R129 ;  /* 0x00000081a0a07221 */ /* 0x000fe40000010000 */
[----:B------:R-:W-:Y:S02]  /*105d0*/  FADD.FTZ R120, R120, R123 ;  /* 0x0000007b78787221 */ /* 0x000fe40000010000 */
[C---:B----4-:R-:W-:Y:S01]  /*105e0*/  HMMA.16816.F32 R112, R16.reuse, R32, R4 ;  /* 0x000000201070723c */ /* 0x050fe20000001804 */
[----:B------:R-:W3:Y:S02]  /*105f0*/  LDSM.16.MT88.4 R4, [R210+0x5900] ;  /* 0x00590000d204783b */ /* 0x000ee40000004200 */
[----:B------:R-:W-:Y:S02]  /*10600*/  FADD.FTZ R133, R133, R160 ;  /* 0x000000a085857221 */ /* 0x000fe40000010000 */
[----:B------:R-:W-:Y:S02]  /*10610*/  FADD.FTZ R228, R121, R120 ;  /* 0x0000007879e47221 */ /* 0x000fe40000010000 */
[----:B------:R-:W-:Y:S01]  /*10620*/  FADD.FTZ R227, R118, R133 ;  /* 0x0000008576e37221 */ /* 0x000fe20000010000 */
[C---:B------:R-:W-:Y:S08]  /*10630*/  HMMA.16816.F32 R68, R16.reuse, R34, R68 ;  /* 0x000000221044723c */ /* 0x040ff00000001844 */
[C---:B------:R-:W-:Y:S08]  /*10640*/  HMMA.16816.F32 R72, R16.reuse, R40, R72 ;  /* 0x000000281048723c */ /* 0x040ff00000001848 */
[C---:B------:R-:W-:Y:S08]  /*10650*/  HMMA.16816.F32 R76, R16.reuse, R42, R76 ;  /* 0x0000002a104c723c */ /* 0x040ff0000000184c */
[C---:B------:R-:W-:Y:S08]  /*10660*/  HMMA.16816.F32 R80, R16.reuse, R44, R80 ;  /* 0x0000002c1050723c */ /* 0x040ff00000001850 */
[C---:B------:R-:W-:Y:S08]  /*10670*/  HMMA.16816.F32 R84, R16.reuse, R46, R84 ;  /* 0x0000002e1054723c */ /* 0x040ff00000001854 */
[C---:B--2---:R-:W-:Y:S08]  /*10680*/  HMMA.16816.F32 R88, R16.reuse, R24, R88 ;  /* 0x000000181058723c */ /* 0x044ff00000001858 */
[C---:B------:R-:W-:Y:S01]  /*10690*/  HMMA.16816.F32 R92, R16.reuse, R26, R92 ;  /* 0x0000001a105c723c */ /* 0x040fe2000000185c */
[----:B------:R-:W2:Y:S07]  /*106a0*/  LDSM.16.MT88.4 R24, [R209+0x5900] ;  /* 0x00590000d118783b */ /* 0x000eae0000004200 */
[C---:B-1----:R-:W-:Y:S08]  /*106b0*/  HMMA.16816.F32 R96, R16.reuse, R20, R96 ;  /* 0x000000141060723c */ /* 0x042ff00000001860 */
[C---:B------:R-:W-:Y:S01]  /*106c0*/  HMMA.16816.F32 R100, R16.reuse, R22, R100 ;  /* 0x000000161064723c */ /* 0x040fe20000001864 */
[----:B------:R-:W1:Y:S07]  /*106d0*/  LDSM.16.MT88.4 R20, [R208+0x5900] ;  /* 0x00590000d014783b */ /* 0x000e6e0000004200 */
[C---:B---3--:R-:W-:Y:S08]  /*106e0*/  HMMA.16816.F32 R108, R16.reuse, R4, R8 ;  /* 0x00000004106c723c */ /* 0x048ff00000001808 */
[C---:B------:R-:W-:Y:S08]  /*106f0*/  HMMA.16816.F32 R104, R16.reuse, R6, R104 ;  /* 0x000000061068723c */ /* 0x040ff00000001868 */
[C---:B--2---:R-:W-:Y:S08]  /*10700*/  HMMA.16816.F32 R52, R16.reuse, R24, R52 ;  /* 0x000000181034723c */ /* 0x044ff00000001834 */
[C---:B------:R-:W-:Y:S08]  /*10710*/  HMMA.16816.F32 R56, R16.reuse, R26, R56 ;  /* 0x0000001a1038723c */ /* 0x040ff00000001838 */
[C---:B-1----:R-:W-:Y:S08]  /*10720*/  HMMA.16816.F32 R60, R16.reuse, R20, R60 ;  /* 0x00000014103c723c */ /* 0x042ff0000000183c */
[----:B------:R-:W-:Y:S01]  /*10730*/  HMMA.16816.F32 R64, R16, R22, R64 ;  /* 0x000000161040723c */ /* 0x000fe20000001840 */
[----:B------:R-:W-:-:S07]  /*10740*/  @P0 BRA `(.L_x_207) ;  /* 0xffffc17000000947 */ /* 0x000fce000383ffff */
.L_x_197:
[----:B------:R-:W1:Y:S01]  /*10750*/  SHFL.BFLY PT, R3, R228, 0x2, 0x1f ;  /* 0x0c401f00e4037f89 */ /* 0x000e6200000e0000 */
[----:B------:R-:W-:Y:S01]  /*10760*/  CS2R R4, SRZ ;  /* 0x0000000000047805 */ /* 0x000fe2000001ff00 */
[----:B------:R-:W-:-:S02]  /*10770*/  MOV R8, 0xff800000 ;  /* 0xff80000000087802 */ /* 0x000fc40000000f00 */
[----:B------:R-:W2:Y:S01]  /*10780*/  SHFL.BFLY PT, R2, R227, 0x2, 0x1f ;  /* 0x0c401f00e3027f89 */ /* 0x000ea200000e0000 */
[----:B------:R-:W-:Y:S01]  /*10790*/  PLOP3.LUT P2, PT, PT, PT, PT, 0x8, 0x0 ;  /* 0x000000000000781c */ /* 0x000fe20003f4e170 */
[----:B-1----:R-:W-:Y:S02]  /*107a0*/  FADD.FTZ R6, R3, R228 ;  /* 0x000000e403067221 */ /* 0x002fe40000010000 */
[----:B--2---:R-:W-:-:S03]  /*107b0*/  FADD.FTZ R7, R2, R227 ;  /* 0x000000e302077221 */ /* 0x004fc60000010000 */
[----:B------:R-:W1:Y:S04]  /*107c0*/  SHFL.BFLY PT, R3, R6, 0x1, 0x1f ;  /* 0x0c201f0006037f89 */ /* 0x000e6800000e0000 */
[----:B------:R-:W2:Y:S01]  /*107d0*/  SHFL.BFLY PT, R2, R7, 0x1, 0x1f ;  /* 0x0c201f0007027f89 */ /* 0x000ea200000e0000 */
[----:B-1----:R-:W-:Y:S02]  /*107e0*/  FADD.FTZ R3, R6, R3 ;  /* 0x0000000306037221 */ /* 0x002fe40000010000 */
[----:B--2---:R-:W-:-:S03]  /*107f0*/  FADD.FTZ R2, R7, R2 ;  /* 0x0000000207027221 */ /* 0x004fc60000010000 */
[----:B------:R-:W-:Y:S02]  /*10800*/  FSETP.NE.FTZ.AND P1, PT, R3, RZ, PT ;  /* 0x000000ff0300720b */ /* 0x000fe40003f35000 */
[----:B------:R-:W-:Y:S02]  /*10810*/  MOV R7, 0xff800000 ;  /* 0xff80000000077802 */ /* 0x000fe40000000f00 */
[----:B------:R-:W-:-:S09]  /*10820*/  FSETP.NE.FTZ.AND P0, PT, R2, RZ, PT ;  /* 0x000000ff0200720b */ /* 0x000fd20003f15000 */
[----:B------:R-:W1:Y:S01]  /*10830*/  @P1 MUFU.RCP R5, R3 ;  /* 0x0000000300051308 */ /* 0x000e620000001000 */
[----:B------:R-:W-:-:S03]  /*10840*/  @P1 MOV R10, 0x3f317218 ;  /* 0x3f317218000a1802 */ /* 0x000fc60000000f00 */
[----:B------:R-:W-:Y:S02]  /*10850*/  @P0 MOV R9, 0x3f317218 ;  /* 0x3f31721800090802 */ /* 0x000fe40000000f00 */
        /* <DEDUP_REMOVED lines=12> */
[----:B------:R-:W-:Y:S02]  /*10920*/  FMUL.FTZ R77, R5, R77 ;  /* 0x0000004d054d7220 */ /* 0x000fe40000410000 */
        /* <DEDUP_REMOVED lines=58> */
[----:B------:R-:W-:Y:S02]  /*10cd0*/  @P1 FFMA.FTZ R7, R10, R0, R3 ;  /* 0x000000000a071223 */ /* 0x000fe40000010003 */
[----:B------:R-:W-:Y:S02]  /*10ce0*/  @P0 FFMA.FTZ R8, R9, R12, R11 ;  /* 0x0000000c09080223 */ /* 0x000fe4000001000b */
.L_x_165:
[----:B------:R-:W-:Y:S01]  /*10cf0*/  USHF.R.S32.HI UR6, URZ, 0x1f, UR12 ;  /* 0x0000001f3f067899 */ /* 0x000fe2000801140c */
[----:B------:R-:W-:Y:S05]  /*10d00*/  @P2 BRA `(.L_x_208) ;  /* 0x0000114000002947 */ /* 0x000fea0003800000 */
[----:B------:R-:W1:Y:S01]  /*10d10*/  S2R R0, SR_TID.X ;  /* 0x0000000000007919 */ /* 0x000e620000002100 */
[----:B------:R-:W-:Y:S01]  /*10d20*/  ULDC.64 UR4, c[0x0][0x490] ;  /* 0x0001240000047ab9 */ /* 0x000fe20000000a00 */
[----:B------:R-:W-:Y:S01]  /*10d30*/  IMAD.MOV.U32 R14, RZ, RZ, c[0x0][0x4e8] ;  /* 0x00013a00ff0e7624 */ /* 0x000fe200078e00ff */
[----:B------:R-:W-:Y:S01]  /*10d40*/  UIMAD UR7, UR6, UR4, URZ ;  /* 0x00000004060772a4 */ /* 0x000fe2000f8e023f */
[----:B------:R-:W2:Y:S01]  /*10d50*/  S2R R22, SR_CTAID.Z ;  /* 0x0000000000167919 */ /* 0x000ea20000002700 */
[----:B------:R-:W-:Y:S01]  /*10d60*/  UIMAD.WIDE.U32 UR8, UR12, UR4, URZ ;  /* 0x000000040c0872a5 */ /* 0x000fe2000f8e003f */
[----:B------:R-:W-:Y:S01]  /*10d70*/  F2FP.PACK_AB R112, R113, R112 ;  /* 0x000000707170723e */ /* 0x000fe200000000ff */
[----:B------:R-:W-:Y:S01]  /*10d80*/  UIMAD UR7, UR12, UR5, UR7 ;  /* 0x000000050c0772a4 */ /* 0x000fe2000f8e0207 */
[----:B------:R-:W-:Y:S01]  /*10d90*/  ISETP.NE.AND P0, PT, R14, 0x1, PT ;  /* 0x000000010e00780c */ /* 0x000fe20003f05270 */
[----:B------:R-:W-:Y:S01]  /*10da0*/  BSSY B0, `(.L_x_209) ;  /* 0x00000da000007945 */ /* 0x000fe20003800000 */
[----:B------:R-:W-:Y:S01]  /*10db0*/  ULDC.64 UR4, c[0x0][0x3e8] ;  /* 0x0000fa0000047ab9 */ /* 0x000fe20000000a00 */
[----:B------:R-:W-:Y:S01]  /*10dc0*/  IMAD.U32 R25, RZ, RZ, UR9 ;  /* 0x00000009ff197e24 */ /* 0x000fe2000f8e00ff */
[----:B------:R-:W-:Y:S01]  /*10dd0*/  UIMAD UR6, UR6, UR4, URZ ;  /* 0x00000004060672a4 */ /* 0x000fe2000f8e023f */
[----:B------:R-:W-:Y:S01]  /*10de0*/  IMAD.U32 R24, RZ, RZ, UR8 ;  /* 0x00000008ff187e24 */ /* 0x000fe2000f8e00ff */
[----:B------:R-:W-:Y:S01]  /*10df0*/  UIMAD.WIDE.U32 UR10, UR12, UR4, URZ ;  /* 0x000000040c0a72a5 */ /* 0x000fe2000f8e003f */
[----:B------:R-:W-:Y:S01]  /*10e00*/  F2FP.PACK_AB R114, R115, R114 ;  /* 0x000000727372723e */ /* 0x000fe200000000ff */
[----:B------:R-:W-:Y:S01]  /*10e10*/  UIMAD UR5, UR12, UR5, UR6 ;  /* 0x000000050c0572a4 */ /* 0x000fe2000f8e0206 */
[----:B------:R-:W-:Y:S01]  /*10e20*/  F2FP.PACK_AB R68, R69, R68 ;  /* 0x000000444544723e */ /* 0x000fe200000000ff */
[----:B------:R-:W-:Y:S01]  /*10e30*/  UIADD3 UR7, UR9, UR7, URZ ;  /* 0x0000000709077290 */ /* 0x000fe2000fffe03f */
[----:B------:R-:W-:Y:S01]  /*10e40*/  F2FP.PACK_AB R70, R71, R70 ;  /* 0x000000464746723e */ /* 0x000fe200000000ff */
[----:B------:R-:W-:Y:S01]  /*10e50*/  UIADD3 UR5, UR11, UR5, URZ ;  /* 0x000000050b057290 */ /* 0x000fe2000fffe03f */
[----:B------:R-:W-:Y:S01]  /*10e60*/  IMAD.U32 R29, RZ, RZ, UR11 ;  /* 0x0000000bff1d7e24 */ /* 0x000fe2000f8e00ff */
[----:B------:R-:W-:Y:S01]  /*10e70*/  F2FP.PACK_AB R72, R73, R72 ;  /* 0x000000484948723e */ /* 0x000fe200000000ff */
[----:B------:R-:W-:Y:S01]  /*10e80*/  IMAD.U32 R28, RZ, RZ, UR10 ;  /* 0x0000000aff1c7e24 */ /* 0x000fe2000f8e00ff */
[----:B-1----:R-:W-:Y:S01]  /*10e90*/  SHF.R.S32.HI R9, RZ, 0x1f, R0 ;  /* 0x0000001fff097819 */ /* 0x002fe20000011400 */
[----:B------:R-:W-:Y:S01]  /*10ea0*/  IMAD.U32 R25, RZ, RZ, UR7 ;  /* 0x00000007ff197e24 */ /* 0x000fe2000f8e00ff */
[----:B------:R-:W-:Y:S01]  /*10eb0*/  F2FP.PACK_AB R74, R75, R74 ;  /* 0x0000004a4b4a723e */ /* 0x000fe200000000ff */
[----:B------:R-:W-:Y:S01]  /*10ec0*/  IMAD.U32 R29, RZ, RZ, UR5 ;  /* 0x00000005ff1d7e24 */ /* 0x000fe2000f8e00ff */
[CC--:B------:R-:W-:Y:S01]  /*10ed0*/  LEA.HI R11, R9.reuse, R0.reuse, RZ, 0x2 ;  /* 0x00000000090b7211 */ /* 0x0c0fe200078f10ff */
[----:B--2---:R-:W-:Y:S01]  /*10ee0*/  IMAD.WIDE.U32 R24, R22, c[0x0][0x498], R24 ;  /* 0x0001260016187a25 */ /* 0x004fe200078e0018 */
[----:B------:R-:W-:-:S02]  /*10ef0*/  LEA.HI R3, R9, R0, RZ, 0x5 ;  /* 0x0000000009037211 */ /* 0x000fc400078f28ff */
[--C-:B------:R-:W-:Y:S02]  /*10f00*/  SHF.R.S32.HI R20, RZ, 0x2, R11.reuse ;  /* 0x00000002ff147819 */ /* 0x100fe4000001140b */
[----:B------:R-:W-:Y:S02]  /*10f10*/  SHF.R.S32.HI R13, RZ, 0x1f, R11 ;  /* 0x0000001fff0d7819 */ /* 0x000fe4000001140b */
[CC--:B------:R-:W-:Y:S02]  /*10f20*/  LEA.HI R10, R9.reuse, R0.reuse, RZ, 0x3 ;  /* 0x00000000090a7211 */ /* 0x0c0fe400078f18ff */
[----:B------:R-:W-:Y:S02]  /*10f30*/  LEA.HI R2, R9, R0, RZ, 0x6 ;  /* 0x0000000009027211 */ /* 0x000fe400078f30ff */
[----:B------:R-:W-:Y:S02]  /*10f40*/  LOP3.LUT R9, R3, 0xffffffe0, RZ, 0xc0, !PT ;  /* 0xffffffe003097812 */ /* 0x000fe400078ec0ff */
[----:B------:R-:W-:Y:S01]  /*10f50*/  LEA.HI R13, R13, R20, RZ, 0x3 ;  /* 0x000000140d0d7211 */ /* 0x000fe200078f18ff */
[----:B------:R-:W-:Y:S01]  /*10f60*/  IMAD.SHL.U32 R2, R2, 0x8, RZ ;  /* 0x0000000802027824 */ /* 0x000fe200078e00ff */
[----:B------:R-:W-:Y:S01]  /*10f70*/  LOP3.LUT R11, R11, 0xfffffffc, RZ, 0xc0, !PT ;  /* 0xfffffffc0b0b7812 */ /* 0x000fe200078ec0ff */
[----:B------:R-:W-:Y:S01]  /*10f80*/  IMAD.IADD R12, R0, 0x1, -R9 ;  /* 0x00000001000c7824 */ /* 0x000fe200078e0a09 */
[----:B------:R-:W-:-:S02]  /*10f90*/  LOP3.LUT R13, R13, 0xfffffff8, RZ, 0xc0, !PT ;  /* 0xfffffff80d0d7812 */ /* 0x000fc400078ec0ff */
[----:B------:R-:W-:Y:S01]  /*10fa0*/  LOP3.LUT R19, R10, 0xfffffff8, RZ, 0xc0, !PT ;  /* 0xfffffff80a137812 */ /* 0x000fe200078ec0ff */
[----:B------:R-:W-:Y:S01]  /*10fb0*/  IMAD.IADD R11, R0, 0x1, -R11 ;  /* 0x00000001000b7824 */ /* 0x000fe200078e0a0b */
[----:B------:R-:W-:Y:S01]  /*10fc0*/  SHF.R.S32.HI R9, RZ, 0x1f, R12 ;  /* 0x0000001fff097819 */ /* 0x000fe2000001140c */
[----:B------:R-:W-:Y:S01]  /*10fd0*/  IMAD.IADD R20, R20, 0x1, -R13 ;  /* 0x0000000114147824 */ /* 0x000fe200078e0a0d */
[----:B------:R-:W-:Y:S01]  /*10fe0*/  SHF.R.S32.HI R15, RZ, 0x1f, R22 ;  /* 0x0000001fff0f7819 */ /* 0x000fe20000011416 */
[----:B------:R-:W1:Y:S01]  /*10ff0*/  S2R R13, SR_CTAID.X ;  /* 0x00000000000d7919 */ /* 0x000e620000002500 */
[----:B------:R-:W-:Y:S01]  /*11000*/  SHF.R.S32.HI R26, RZ, 0x5, R3 ;  /* 0x00000005ff1a7819 */ /* 0x000fe20000011403 */
[----:B------:R-:W-:Y:S01]  /*11010*/  IMAD.IADD R19, R0, 0x1, -R19 ;  /* 0x0000000100137824 */ /* 0x000fe200078e0a13 */
[----:B------:R-:W-:Y:S02]  /*11020*/  SHF.R.S32.HI R3, RZ, 0x1f, R3 ;  /* 0x0000001fff037819 */ /* 0x000fe40000011403 */
[----:B------:R-:W-:Y:S01]  /*11030*/  SHF.R.S32.HI R10, RZ, 0x3, R10 ;  /* 0x00000003ff0a7819 */ /* 0x000fe2000001140a */
[----:B------:R-:W-:Y:S01]  /*11040*/  IMAD R17, R26, 0x200, R11 ;  /* 0x000002001a117824 */ /* 0x000fe200078e020b */
[----:B------:R-:W-:-:S02]  /*11050*/  LOP3.LUT P4, RZ, R12, 0x3, RZ, 0xc0, !PT ;  /* 0x000000030cff7812 */ /* 0x000fc4000788c0ff */
[----:B------:R-:W-:Y:S01]  /*11060*/  LEA.HI R12, R9, R12, RZ, 0x2 ;  /* 0x0000000c090c7211 */ /* 0x000fe200078f10ff */
[----:B------:R-:W-:Y:S01]  /*11070*/  IMAD R9, R15, c[0x0][0x498], RZ ;  /* 0x000126000f097a24 */ /* 0x000fe200078e02ff */
[----:B------:R-:W-:Y:S01]  /*11080*/  LEA.HI R3, R3, R26, RZ, 0x3 ;  /* 0x0000001a03037211 */ /* 0x000fe200078f18ff */
[----:B------:R-:W-:Y:S01]  /*11090*/  IMAD.SHL.U32 R0, R10, 0x40, RZ ;  /* 0x000000400a007824 */ /* 0x000fe200078e00ff */
[----:B------:R-:W-:Y:S01]  /*110a0*/  LEA.HI R4, R11, R11, RZ, 0x1 ;  /* 0x0000000b0b047211 */ /* 0x000fe200078f08ff */
[----:B------:R-:W-:Y:S01]  /*110b0*/  IMAD R16, R22, c[0x0][0x49c], R9 ;  /* 0x0001270016107a24 */ /* 0x000fe200078e0209 */
[----:B------:R-:W-:Y:S01]  /*110c0*/  LOP3.LUT R3, R3, 0xffffff8, RZ, 0xc0, !PT ;  /* 0x0ffffff803037812 */ /* 0x000fe200078ec0ff */
[----:B------:R-:W-:Y:S01]  /*110d0*/  IMAD.SHL.U32 R9, R19, 0x8, RZ ;  /* 0x0000000813097824 */ /* 0x000fe200078e00ff */
[----:B------:R-:W-:Y:S01]  /*110e0*/  LOP3.LUT R4, R4, 0x1ffffffe, RZ, 0xc0, !PT ;  /* 0x1ffffffe04047812 */ /* 0x000fe200078ec0ff */
[----:B------:R-:W-:Y:S01]  /*110f0*/  IMAD R15, R15, c[0x0][0x3f0], RZ ;  /* 0x0000fc000f0f7a24 */ /* 0x000fe200078e02ff */
[----:B------:R-:W-:Y:S01]  /*11100*/  LOP3.LUT R0, R0, 0x1c0, RZ, 0xc0, !PT ;  /* 0x000001c000007812 */ /* 0x000fe200078ec0ff */
[----:B------:R-:W-:Y:S01]  /*11110*/  IMAD.IADD R18, R26, 0x1, -R3 ;  /* 0x000000011a127824 */ /* 0x000fe200078e0a03 */
[----:B------:R-:W-:Y:S01]  /*11120*/  SHF.R.S32.HI R21, RZ, 0x2, R12 ;  /* 0x00000002ff157819 */ /* 0x000fe2000001140c */
[----:B------:R-:W-:Y:S01]  /*11130*/  IMAD.IADD R11, R11, 0x1, -R4 ;  /* 0x000000010b0b7824 */ /* 0x000fe200078e0a04 */
[----:B------:R-:W-:Y:S01]  /*11140*/  LOP3.LUT R4, R0, 0x38, R9, 0xf8, !PT ;  /* 0x0000003800047812 */ /* 0x000fe200078ef809 */
[----:B------:R-:W-:Y:S01]  /*11150*/  IMAD R15, R22, c[0x0][0x3f4], R15 ;  /* 0x0000fd00160f7a24 */ /* 0x000fe200078e020f */
[----:B------:R-:W-:Y:S01]  /*11160*/  SHF.R.U32.HI R3, RZ, 0x3, R0 ;  /* 0x00000003ff037819 */ /* 0x000fe20000011600 */
[----:B------:R-:W-:Y:S01]  /*11170*/  IMAD R0, R19, 0x20, R10 ;  /* 0x0000002013007824 */ /* 0x000fe200078e020a */
[----:B------:R-:W-:Y:S01]  /*11180*/  LOP3.LUT R19, R20, 0x1, RZ, 0xc0, !PT ;  /* 0x0000000114137812 */ /* 0x000fe200078ec0ff */
[----:B------:R-:W-:Y:S01]  /*11190*/  IMAD R18, R18, 0x10, R21 ;  /* 0x0000001012127824 */ /* 0x000fe200078e0215 */
[----:B------:R-:W-:Y:S01]  /*111a0*/  LOP3.LUT R3, R4, R3, RZ, 0x3c, !PT ;  /* 0x0000000304037212 */ /* 0x000fe200078e3cff */
[----:B-1----:R-:W-:Y:S01]  /*111b0*/  IMAD R0, R13, 0x80, R0 ;  /* 0x000000800d007824 */ /* 0x002fe200078e0200 */
[----:B------:R-:W-:Y:S01]  /*111c0*/  ISETP.NE.U32.AND P3, PT, R19, 0x1, PT ;  /* 0x000000011300780c */ /* 0x000fe20003f65070 */
[----:B------:R-:W-:Y:S01]  /*111d0*/  IMAD.WIDE.U32 R22, R22, c[0x0][0x3f0], R28 ;  /* 0x0000fc0016167a25 */ /* 0x000fe200078e001c */
[----:B------:R-:W-:-:S02]  /*111e0*/  LOP3.LUT R2, R3, 0x7ffffe00, R2, 0xf8, !PT ;  /* 0x7ffffe0003027812 */ /* 0x000fc400078ef802 */
[C---:B------:R-:W-:Y:S01]  /*111f0*/  R2P PR, R20.reuse, 0x6 ;  /* 0x0000000614007804 */ /* 0x040fe20000000000 */
[----:B------:R-:W-:Y:S01]  /*11200*/  IMAD.SHL.U32 R20, R20, 0x40, RZ ;  /* 0x0000004014147824 */ /* 0x000fe200078e00ff */
[----:B------:R-:W-:Y:S01]  /*11210*/  F2FP.PACK_AB R76, R77, R76 ;  /* 0x0000004c4d4c723e */ /* 0x000fe200000000ff */
[----:B------:R-:W-:Y:S01]  /*11220*/  @P0 IMAD.HI.U32 R4, R0, c[0x0][0x4ec], RZ ;  /* 0x00013b0000040a27 */ /* 0x000fe200078e00ff */
[----:B------:R-:W-:Y:S02]  /*11230*/  F2FP.PACK_AB R78, R79, R78 ;  /* 0x0000004e4f4e723e */ /* 0x000fe400000000ff */
[----:B------:R-:W-:Y:S01]  /*11240*/  LOP3.LUT R26, R20, 0x1c0, RZ, 0xc0, !PT ;  /* 0x000001c0141a7812 */ /* 0x000fe200078ec0ff */
[----:B------:R-:W-:Y:S01]  /*11250*/  IMAD.MOV.U32 R12, RZ, RZ, R0 ;  /* 0x000000ffff0c7224 */ /* 0x000fe200078e0000 */
[----:B------:R-:W-:Y:S01]  /*11260*/  @P0 SHF.R.U32.HI R12, RZ, c[0x0][0x4f0], R4 ;  /* 0x00013c00ff0c0a19 */ /* 0x000fe20000011604 */
[----:B------:R-:W-:Y:S01]  /*11270*/  IMAD R3, R14, c[0x0][0x388], RZ ;  /* 0x0000e2000e037a24 */ /* 0x000fe200078e02ff */
[----:B------:R-:W-:Y:S01]  /*11280*/  LEA.HI R26, R26, R26, RZ, 0x1d ;  /* 0x0000001a1a1a7211 */ /* 0x000fe200078fe8ff */
[----:B------:R-:W-:Y:S01]  /*11290*/  IMAD R4, R11, 0x8, R18 ;  /* 0x000000080b047824 */ /* 0x000fe200078e0212 */
[--C-:B------:R-:W-:Y:S01]  /*112a0*/  SHF.R.S32.HI R14, RZ, 0x1f, R12.reuse ;  /* 0x0000001fff0e7819 */ /* 0x100fe2000001140c */
[----:B------:R-:W-:Y:S01]  /*112b0*/  IMAD.MOV R11, RZ, RZ, -R12 ;  /* 0x000000ffff0b7224 */ /* 0x000fe200078e0a0c */
[----:B------:R-:W-:Y:S01]  /*112c0*/  F2FP.PACK_AB R80, R81, R80 ;  /* 0x000000505150723e */ /* 0x000fe200000000ff */
[----:B------:R-:W-:Y:S01]  /*112d0*/  IMAD.U32 R17, R17, 0x2, R26 ;  /* 0x0000000211117824 */ /* 0x000fe200078e001a */
[----:B------:R-:W-:Y:S01]  /*112e0*/  F2FP.PACK_AB R82, R83, R82 ;  /* 0x000000525352723e */ /* 0x000fe200000000ff */
[----:B------:R-:W-:Y:S01]  /*112f0*/  IMAD R4, R13, 0x80, R4 ;  /* 0x000000800d047824 */ /* 0x000fe200078e0204 */
[----:B------:R-:W-:Y:S01]  /*11300*/  F2FP.PACK_AB R84, R85, R84 ;  /* 0x000000545554723e */ /* 0x000fe200000000ff */
[----:B------:R-:W-:Y:S01]  /*11310*/  IMAD.IADD R23, R23, 0x1, R15 ;  /* 0x0000000117177824 */ /* 0x000fe200078e020f */
[----:B------:R-:W-:Y:S01]  /*11320*/  F2FP.PACK_AB R86, R87, R86 ;  /* 0x000000565756723e */ /* 0x000fe200000000ff */
[----:B------:R-:W-:Y:S01]  /*11330*/  IMAD R15, R14, c[0x0][0x3e0], RZ ;  /* 0x0000f8000e0f7a24 */ /* 0x000fe200078e02ff */
[----:B------:R-:W-:Y:S01]  /*11340*/  F2FP.PACK_AB R88, R89, R88 ;  /* 0x000000585958723e */ /* 0x000fe200000000ff */
[----:B------:R-:W-:Y:S01]  /*11350*/  IMAD.SHL.U32 R17, R17, 0x2, RZ ;  /* 0x0000000211117824 */ /* 0x000fe200078e00ff */
[----:B------:R-:W-:Y:S01]  /*11360*/  BAR.SYNC.DEFER_BLOCKING 0x1, 0x100 ;  /* 0x0044000000007b1d */ /* 0x000fe20000010000 */
[----:B------:R-:W-:Y:S01]  /*11370*/  IMAD R11, R11, c[0x0][0x4e8], R0 ;  /* 0x00013a000b0b7a24 */ /* 0x000fe200078e0200 */
[----:B------:R-:W-:Y:S01]  /*11380*/  F2FP.PACK_AB R90, R91, R90 ;  /* 0x0000005a5b5a723e */ /* 0x000fe200000000ff */
[----:B------:R-:W-:Y:S01]  /*11390*/  @P0 IMAD.HI.U32 R0, R4, c[0x0][0x4ec], RZ ;  /* 0x00013b0004000a27 */ /* 0x000fe200078e00ff */
[----:B------:R-:W-:-:S02]  /*113a0*/  IADD3 R21, R17, 0x70, RZ ;  /* 0x0000007011157810 */ /* 0x000fc40007ffe0ff */
[----:B------:R-:W-:Y:S01]  /*113b0*/  F2FP.PACK_AB R92, R93, R92 ;  /* 0x0000005c5d5c723e */ /* 0x000fe200000000ff */
[C---:B------:R-:W-:Y:S01]  /*113c0*/  IMAD.WIDE.U32 R22, R12.reuse, c[0x0][0x3e0], R22 ;  /* 0x0000f8000c167a25 */ /* 0x040fe200078e0016 */
[----:B------:R-:W-:Y:S02]  /*113d0*/  F2FP.PACK_AB R94, R95, R94 ;  /* 0x0000005e5f5e723e */ /* 0x000fe400000000ff */
[----:B------:R-:W-:Y:S01]  /*113e0*/  F2FP.PACK_AB R6, R97, R6 ;  /* 0x000000066106723e */ /* 0x000fe200000000ff */
[----:B------:R-:W-:Y:S01]  /*113f0*/  IMAD R15, R12, c[0x0][0x3e4], R15 ;  /* 0x0000f9000c0f7a24 */ /* 0x000fe200078e020f */
[----:B------:R-:W-:Y:S01]  /*11400*/  IADD3 R12, R17, 0x80, RZ ;  /* 0x00000080110c7810 */ /* 0x000fe20007ffe0ff */
[----:B------:R-:W-:Y:S01]  /*11410*/  IMAD.MOV.U32 R19, RZ, RZ, R4 ;  /* 0x000000ffff137224 */ /* 0x000fe200078e0004 */
[----:B------:R-:W-:Y:S01]  /*11420*/  @P0 SHF.R.U32.HI R19, RZ, c[0x0][0x4f0], R0 ;  /* 0x00013c00ff130a19 */ /* 0x000fe20000011600 */
[----:B------:R-:W-:Y:S01]  /*11430*/  IMAD.IADD R23, R23, 0x1, R15 ;  /* 0x0000000117177824 */ /* 0x000fe200078e020f */
[----:B------:R-:W-:Y:S01]  /*11440*/  @P3 IADD3 R21, R12, 0x10, RZ ;  /* 0x000000100c153810 */ /* 0x000fe20007ffe0ff */
[----:B------:R-:W-:Y:S01]  /*11450*/  IMAD.MOV.U32 R0, RZ, RZ, 0x20 ;  /* 0x00000020ff007424 */ /* 0x000fe200078e00ff */
[----:B------:R-:W-:Y:S01]  /*11460*/  SHF.R.S32.HI R12, RZ, 0x1f, R11 ;  /* 0x0000001fff0c7819 */ /* 0x000fe2000001140b */
[----:B------:R-:W-:Y:S01]  /*11470*/  IMAD.WIDE.U32 R22, R11, c[0x0][0x3d8], R22 ;  /* 0x0000f6000b167a25 */ /* 0x000fe200078e0016 */
[----:B------:R-:W-:-:S02]  /*11480*/  SHF.R.S32.HI R15, RZ, 0x1f, R19 ;  /* 0x0000001fff0f7819 */ /* 0x000fc40000011413 */
[----:B------:R-:W-:Y:S01]  /*11490*/  IADD3 R14, P0, R19, R24, RZ ;  /* 0x00000018130e7210 */ /* 0x000fe20007f1e0ff */
[----:B------:R-:W-:Y:S01]  /*114a0*/  IMAD.MOV R19, RZ, RZ, -R19 ;  /* 0x000000ffff137224 */ /* 0x000fe200078e0a13 */
[----:B------:R-:W-:Y:S01]  /*114b0*/  SEL R0, R0, 0xffffffe0, !P1 ;  /* 0xffffffe000007807 */ /* 0x000fe20004800000 */
[----:B------:R-:W-:Y:S01]  /*114c0*/  IMAD R12, R12, c[0x0][0x3d8], RZ ;  /* 0x0000f6000c0c7a24 */ /* 0x000fe200078e02ff */
[----:B------:R-:W-:Y:S01]  /*114d0*/  IADD3.X R15, R15, R25, R16, P0, !PT ;  /* 0x000000190f0f7210 */ /* 0x000fe200007fe410 */
[----:B------:R-:W-:Y:S01]  /*114e0*/  IMAD R25, R19, c[0x0][0x4e8], R4 ;  /* 0x00013a0013197a24 */ /* 0x000fe200078e0204 */
[----:B------:R-:W-:Y:S01]  /*114f0*/  STS [R17+0x80], R112 ;  /* 0x0000807011007388 */ /* 0x000fe20000000800 */
[----:B------:R-:W-:Y:S01]  /*11500*/  IMAD R4, R11, c[0x0][0x3dc], R12 ;  /* 0x0000f7000b047a24 */ /* 0x000fe200078e020c */
[----:B------:R-:W-:Y:S01]  /*11510*/  F2FP.PACK_AB R98, R99, R98 ;  /* 0x000000626362723e */ /* 0x000fe200000000ff */
[----:B------:R-:W-:Y:S01]  /*11520*/  IMAD.IADD R19, R17, 0x1, R0 ;  /* 0x0000000111137824 */ /* 0x000fe200078e0200 */
[----:B------:R-:W-:Y:S01]  /*11530*/  STS [R17+0x480], R114 ;  /* 0x0004807211007388 */ /* 0x000fe20000000800 */
[----:B------:R-:W-:Y:S01]  /*11540*/  IMAD.IADD R11, R0, 0x1, R21 ;  /* 0x00000001000b7824 */ /* 0x000fe200078e0215 */
[----:B------:R-:W-:Y:S01]  /*11550*/  SHF.R.S32.HI R0, RZ, 0x1f, R25 ;  /* 0x0000001fff007819 */ /* 0x000fe20000011419 */
[----:B------:R-:W-:Y:S01]  /*11560*/  IMAD.MOV.U32 R12, RZ, RZ, 0x40 ;  /* 0x00000040ff0c7424 */ /* 0x000fe200078e00ff */
[----:B------:R-:W-:Y:S01]  /*11570*/  STS [R21], R68 ;  /* 0x0000004415007388 */ /* 0x000fe20000000800 */
[----:B------:R-:W-:Y:S01]  /*11580*/  IMAD.WIDE.U32 R14, R25, c[0x0][0x488], R14 ;  /* 0x00012200190e7a25 */ /* 0x000fe200078e000e */
[----:B------:R-:W-:-:S02]  /*11590*/  F2FP.PACK_AB R100, R101, R100 ;  /* 0x000000646564723e */ /* 0x000fc400000000ff */
[----:B------:R-:W-:Y:S01]  /*115a0*/  SEL R12, R12, 0xffffffc0, !P2 ;  /* 0xffffffc00c0c7807 */ /* 0x000fe20005000000 */
[----:B------:R-:W-:Y:S01]  /*115b0*/  IMAD R0, R0, c[0x0][0x488], RZ ;  /* 0x0001220000007a24 */ /* 0x000fe200078e02ff */
[----:B------:R-:W-:Y:S01]  /*115c0*/  STS [R21+0x400], R70 ;  /* 0x0004004615007388 */ /* 0x000fe20000000800 */
[----:B------:R-:W-:Y:S01]  /*115d0*/  F2FP.PACK_AB R102, R103, R102 ;  /* 0x000000666766723e */ /* 0x000fe200000000ff */
[----:B------:R-:W-:Y:S01]  /*115e0*/  IMAD R20, R13, 0x80, R18 ;  /* 0x000000800d147824 */ /* 0x000fe200078e0212 */
[----:B------:R-:W-:Y:S01]  /*115f0*/  F2FP.PACK_AB R108, R109, R108 ;  /* 0x0000006c6d6c723e */ /* 0x000fe200000000ff */
[----:B------:R-:W-:Y:S01]  /*11600*/  IMAD R0, R25, c[0x0][0x48c], R0 ;  /* 0x0001230019007a24 */ /* 0x000fe200078e0200 */
[----:B------:R-:W-:Y:S01]  /*11610*/  STS [R19+0x80], R72 ;  /* 0x0000804813007388 */ /* 0x000fe20000000800 */
[--C-:B------:R-:W-:Y:S01]  /*11620*/  IMAD.IADD R25, R17, 0x1, R12.reuse ;  /* 0x0000000111197824 */ /* 0x100fe200078e020c */
[----:B------:R-:W-:Y:S01]  /*11630*/  F2FP.PACK_AB R110, R111, R110 ;  /* 0x0000006e6f6e723e */ /* 0x000fe200000000ff */
[C---:B------:R-:W-:Y:S01]  /*11640*/  IMAD.IADD R27, R12.reuse, 0x1, R21 ;  /* 0x000000010c1b7824 */ /* 0x040fe200078e0215 */
[----:B------:R-:W-:Y:S01]  /*11650*/  STS [R19+0x480], R74 ;  /* 0x0004804a13007388 */ /* 0x000fe20000000800 */
[----:B------:R-:W-:Y:S01]  /*11660*/  IMAD.IADD R29, R12, 0x1, R19 ;  /* 0x000000010c1d7824 */ /* 0x000fe200078e0213 */
[----:B------:R-:W-:Y:S01]  /*11670*/  F2FP.PACK_AB R104, R105, R104 ;  /* 0x000000686968723e */ /* 0x000fe200000000ff */
[----:B------:R-:W-:Y:S01]  /*11680*/  IMAD.IADD R31, R11, 0x1, R12 ;  /* 0x000000010b1f7824 */ /* 0x000fe200078e020c */
[----:B------:R-:W-:Y:S01]  /*11690*/  STS [R11], R76 ;  /* 0x0000004c0b007388 */ /* 0x000fe20000000800 */
[----:B------:R-:W-:Y:S01]  /*116a0*/  F2FP.PACK_AB R106, R107, R106 ;  /* 0x0000006a6b6a723e */ /* 0x000fe200000000ff */
[----:B------:R-:W-:Y:S01]  /*116b0*/  IMAD.IADD R15, R15, 0x1, R0 ;  /* 0x000000010f0f7824 */ /* 0x000fe200078e0200 */
[----:B------:R-:W-:Y:S01]  /*116c0*/  F2FP.PACK_AB R52, R53, R52 ;  /* 0x000000343534723e */ /* 0x000fe200000000ff */
[----:B------:R-:W-:Y:S01]  /*116d0*/  STS [R11+0x400], R78 ;  /* 0x0004004e0b007388 */ /* 0x000fe20000000800 */
[----:B------:R-:W-:Y:S01]  /*116e0*/  F2FP.PACK_AB R54, R55, R54 ;  /* 0x000000363736723e */ /* 0x000fe200000000ff */
[----:B------:R-:W-:Y:S01]  /*116f0*/  IMAD.SHL.U32 R2, R2, 0x2, RZ ;  /* 0x0000000202027824 */ /* 0x000fe200078e00ff */
[----:B------:R-:W-:Y:S01]  /*11700*/  LEA R16, P0, R14, c[0x0][0x450], 0x2 ;  /* 0x000114000e107a11 */ /* 0x000fe200078010ff */
[----:B------:R-:W-:Y:S01]  /*11710*/  STS [R25+0x80], R80 ;  /* 0x0000805019007388 */ /* 0x000fe20000000800 */
[----:B------:R-:W-:Y:S01]  /*11720*/  F2FP.PACK_AB R56, R57, R56 ;  /* 0x000000383938723e */ /* 0x000fe200000000ff */
[----:B------:R-:W-:Y:S01]  /*11730*/  IMAD R10, R13, 0x80, R10 ;  /* 0x000000800d0a7824 */ /* 0x000fe200078e020a */
[----:B------:R-:W-:Y:S01]  /*11740*/  F2FP.PACK_AB R58, R59, R58 ;  /* 0x0000003a3b3a723e */ /* 0x000fe200000000ff */
[----:B------:R-:W-:Y:S01]  /*11750*/  STS [R25+0x480], R82 ;  /* 0x0004805219007388 */ /* 0x000fe20000000800 */
[----:B------:R-:W-:-:S02]  /*11760*/  F2FP.PACK_AB R60, R61, R60 ;  /* 0x0000003c3d3c723e */ /* 0x000fc400000000ff */
[----:B------:R-:W-:Y:S01]  /*11770*/  F2FP.PACK_AB R62, R63, R62 ;  /* 0x0000003e3f3e723e */ /* 0x000fe200000000ff */
[----:B------:R-:W-:Y:S01]  /*11780*/  STS [R27], R84 ;  /* 0x000000541b007388 */ /* 0x000fe20000000800 */
[----:B------:R-:W-:Y:S02]  /*11790*/  F2FP.PACK_AB R5, R5, R64 ;  /* 0x000000400505723e */ /* 0x000fe400000000ff */
[----:B------:R-:W-:Y:S01]  /*117a0*/  F2FP.PACK_AB R66, R67, R66 ;  /* 0x000000424342723e */ /* 0x000fe200000000ff */
[----:B------:R-:W-:Y:S01]  /*117b0*/  STS [R27+0x400], R86 ;  /* 0x000400561b007388 */ /* 0x000fe20000000800 */
[----:B------:R-:W-:Y:S02]  /*117c0*/  LEA.HI.X R15, R14, c[0x0][0x454], R15, 0x2, P0 ;  /* 0x000115000e0f7a11 */ /* 0x000fe400000f140f */
[C---:B------:R-:W-:Y:S01]  /*117d0*/  IADD3 R18, R20.reuse, 0x8, RZ ;  /* 0x0000000814127810 */ /* 0x040fe20007ffe0ff */
[----:B------:R-:W-:Y:S01]  /*117e0*/  STS [R29+0x80], R88 ;  /* 0x000080581d007388 */ /* 0x000fe20000000800 */
[----:B------:R-:W-:-:S02]  /*117f0*/  ISETP.GE.OR P5, PT, R20, R3, P4 ;  /* 0x000000031400720c */ /* 0x000fc400027a6670 */
[----:B------:R-:W-:Y:S01]  /*11800*/  ISETP.GE.OR P4, PT, R18, R3, P4 ;  /* 0x000000031200720c */ /* 0x000fe20002786670 */
[----:B------:R-:W-:Y:S01]  /*11810*/  STS [R29+0x480], R90 ;  /* 0x0004805a1d007388 */ /* 0x000fe20000000800 */
[----:B------:R-:W-:-:S03]  /*11820*/  LEA R0, P0, R22, c[0x0][0x380], 0x1 ;  /* 0x0000e00016007a11 */ /* 0x000fc600078008ff */
        /* <DEDUP_REMOVED lines=18> */
[----:B------:R-:W-:Y:S04]  /*11950*/  SHFL.IDX PT, R32, R16, RZ, 0x1c1f ;  /* 0x001c1fff10207589 */ /* 0x000fe800000e0000 */
[----:B------:R-:W2:Y:S04]  /*11960*/  SHFL.IDX PT, R33, R15, RZ, 0x1c1f ;  /* 0x001c1fff0f217589 */ /* 0x000ea800000e0000 */
[----:B------:R-:W-:Y:S06]  /*11970*/  BAR.SYNC.DEFER_BLOCKING 0x1, 0x100 ;  /* 0x0044000000007b1d */ /* 0x000fec0000010000 */
[----:B------:R-:W-:Y:S01]  /*11980*/  SHFL.IDX PT, R34, R16, 0x1, 0x1c1f ;  /* 0x003c1f0010227f89 */ /* 0x000fe200000e0000 */
[----:B-1----:R-:W-:-:S03]  /*11990*/  IMAD.IADD R5, R23, 0x1, R4 ;  /* 0x0000000117057824 */ /* 0x002fc600078e0204 */
[----:B------:R-:W1:Y:S02]  /*119a0*/  SHFL.IDX PT, R35, R15, 0x1, 0x1c1f ;  /* 0x003c1f000f237f89 */ /* 0x000e6400000e0000 */
[----:B------:R-:W-:Y:S02]  /*119b0*/  LEA.HI.X R22, R22, c[0x0][0x384], R5, 0x1, P0 ;  /* 0x0000e10016167a11 */ /* 0x000fe400000f0c05 */
[----:B------:R-:W3:Y:S01]  /*119c0*/  SHFL.IDX PT, R20, R0, RZ, 0x181f ;  /* 0x00181fff00147589 */ /* 0x000ee200000e0000 */
[----:B------:R-:W-:-:S03]  /*119d0*/  ISETP.GE.AND P0, PT, R10, R3, PT ;  /* 0x000000030a00720c */ /* 0x000fc60003f06270 */
[----:B------:R-:W4:Y:S04]  /*119e0*/  SHFL.IDX PT, R21, R22, RZ, 0x181f ;  /* 0x00181fff16157589 */ /* 0x000f2800000e0000 */
[----:B--2---:R-:W-:Y:S04]  /*119f0*/  @!P5 ST.E [R32.64], R7 ;  /* 0x000000072000d985 */ /* 0x004fe8000c10192a */
[----:B-1----:R1:W-:Y:S04]  /*11a00*/  @!P4 ST.E [R34.64], R8 ;  /* 0x000000082200c985 */ /* 0x0023e8000c10192a */
[----:B------:R2:W2:Y:S04]  /*11a10*/  LDS.128 R48, [R2+0x1080] ;  /* 0x0010800002307984 */ /* 0x0004a80000000c00 */
[----:B------:R2:W2:Y:S04]  /*11a20*/  LDS.128 R44, [R2+0x2080] ;  /* 0x00208000022c7984 */ /* 0x0004a80000000c00 */
[----:B------:R2:W2:Y:S04]  /*11a30*/  LDS.128 R40, [R2+0x3080] ;  /* 0x0030800002287984 */ /* 0x0004a80000000c00 */
[----:B------:R2:W2:Y:S04]  /*11a40*/  LDS.128 R36, [R2+0x5080] ;  /* 0x0050800002247984 */ /* 0x0004a80000000c00 */
[----:B------:R2:W2:Y:S04]  /*11a50*/  LDS.128 R24, [R2+0x6080] ;  /* 0x0060800002187984 */ /* 0x0004a80000000c00 */
[----:B------:R2:W2:Y:S01]  /*11a60*/  LDS.128 R16, [R2+0x7080] ;  /* 0x0070800002107984 */ /* 0x0004a20000000c00 */
[----:B-1----:R-:W-:Y:S01]  /*11a70*/  IADD3 R8, R9, 0x40, RZ ;  /* 0x0000004009087810 */ /* 0x002fe20007ffe0ff */
[----:B------:R-:W-:Y:S05]  /*11a80*/  @P0 BRA `(.L_x_210) ;  /* 0x000000b000000947 */ /* 0x000fea0003800000 */
[----:B---34-:R-:W1:Y:S01]  /*11a90*/  LDS.128 R4, [R2+0x80] ;  /* 0x0000800002047984 */ /* 0x018e620000000c00 */
[----:B------:R-:W-:-:S02]  /*11aa0*/  ISETP.GE.AND P0, PT, R8, c[0x0][0x3c8], PT ;  /* 0x0000f20008007a0c */ /* 0x000fc40003f06270 */
[----:B------:R-:W-:Y:S01]  /*11ab0*/  ISETP.GE.AND P1, PT, R9, c[0x0][0x3c8], PT ;  /* 0x0000f20009007a0c */ /* 0x000fe20003f26270 */
[----:B------:R-:W3:Y:S10]  /*11ac0*/  LDS.128 R12, [R2+0x4080] ;  /* 0x00408000020c7984 */ /* 0x000ef40000000c00 */
[----:B------:R-:W-:-:S02]  /*11ad0*/  @!P0 SHF.R.S32.HI R11, RZ, 0x1f, R8 ;  /* 0x0000001fff0b8819 */ /* 0x000fc40000011408 */
[----:B------:R-:W-:Y:S02]  /*11ae0*/  @!P1 IMAD.WIDE R28, R9, 0x2, R20 ;  /* 0x00000002091c9825 */ /* 0x000fe400078e0214 */
[----:B------:R-:W-:-:S04]  /*11af0*/  @!P0 LEA.HI R11, R11, R8, RZ, 0x3 ;  /* 0x000000080b0b8211 */ /* 0x000fc800078f18ff */
[----:B------:R-:W-:-:S05]  /*11b00*/  @!P0 LOP3.LUT R11, R11, 0xfffffff8, RZ, 0xc0, !PT ;  /* 0xfffffff80b0b8812 */ /* 0x000fca00078ec0ff */
[----:B------:R-:W-:Y:S01]  /*11b10*/  @!P0 IMAD.WIDE R20, R11, 0x2, R20 ;  /* 0x000000020b148825 */ /* 0x000fe200078e0214 */
[----:B-1----:R1:W-:Y:S04]  /*11b20*/  @!P1 ST.E.128 [R28.64], R4 ;  /* 0x000000041c009985 */ /* 0x0023e8000c101d2a */
[----:B---3--:R1:W-:Y:S02]  /*11b30*/  @!P0 ST.E.128 [R20.64], R12 ;  /* 0x0000000c14008985 */ /* 0x0083e4000c101d2a */
.L_x_210:
[----:B---34-:R-:W-:Y:S05]  /*11b40*/  BSYNC B0 ;  /* 0x0000000000007941 */ /* 0x018fea0003800000 */
.L_x_209:
[----:B--2---:R-:W-:Y:S01]  /*11b50*/  IADD3 R2, R10, 0x20, RZ ;  /* 0x000000200a027810 */ /* 0x004fe20007ffe0ff */
[----:B-1----:R1:W2:Y:S01]  /*11b60*/  SHFL.IDX PT, R7, R22, 0x1, 0x181f ;  /* 0x00381f0016077f89 */ /* 0x0022a200000e0000 */
[----:B------:R-:W-:Y:S02]  /*11b70*/  BSSY B0, `(.L_x_211) ;  /* 0x000000d000007945 */ /* 0x000fe40003800000 */
[----:B------:R-:W-:Y:S01]  /*11b80*/  ISETP.GE.AND P0, PT, R2, R3, PT ;  /* 0x000000030200720c */ /* 0x000fe20003f06270 */
[----:B------:R1:W3:-:S12]  /*11b90*/  SHFL.IDX PT, R6, R0, 0x1, 0x181f ;  /* 0x00381f0000067f89 */ /* 0x0002d800000e0000 */
[----:B------:R-:W-:Y:S05]  /*11ba0*/  @P0 BRA `(.L_x_212) ;  /* 0x0000009000000947 */ /* 0x000fea0003800000 */
[----:B------:R-:W-:Y:S02]  /*11bb0*/  ISETP.GE.AND P0, PT, R8, c[0x0][0x3c8], PT ;  /* 0x0000f20008007a0c */ /* 0x000fe40003f06270 */
[----:B------:R-:W-:-:S11]  /*11bc0*/  ISETP.GE.AND P1, PT, R9, c[0x0][0x3c8], PT ;  /* 0x0000f20009007a0c */ /* 0x000fd60003f26270 */
[----:B------:R-:W-:-:S04]  /*11bd0*/  @!P0 SHF.R.S32.HI R5, RZ, 0x1f, R8 ;  /* 0x0000001fff058819 */ /* 0x000fc80000011408 */
[----:B------:R-:W-:Y:S01]  /*11be0*/  @!P0 LEA.HI R2, R5, R8, RZ, 0x3 ;  /* 0x0000000805028211 */ /* 0x000fe200078f18ff */
[----:B--23--:R-:W-:-:S03]  /*11bf0*/  @!P1 IMAD.WIDE R4, R9, 0x2, R6 ;  /* 0x0000000209049825 */ /* 0x00cfc600078e0206 */
[----:B------:R-:W-:Y:S02]  /*11c00*/  @!P0 LOP3.LUT R2, R2, 0xfffffff8, RZ, 0xc0, !PT ;  /* 0xfffffff802028812 */ /* 0x000fe400078ec0ff */
[----:B------:R2:W-:Y:S03]  /*11c10*/  @!P1 ST.E.128 [R4.64], R48 ;  /* 0x0000003004009985 */ /* 0x0005e6000c101d2a */
[----:B------:R-:W-:-:S05]  /*11c20*/  @!P0 IMAD.WIDE R6, R2, 0x2, R6 ;  /* 0x0000000202068825 */ /* 0x000fca00078e0206 */
[----:B------:R2:W-:Y:S02]  /*11c30*/  @!P0 ST.E.128 [R6.64], R36 ;  /* 0x0000002406008985 */ /* 0x0005e4000c101d2a */
.L_x_212:
[----:B------:R-:W-:Y:S05]  /*11c40*/  BSYNC B0 ;  /* 0x0000000000007941 */ /* 0x000fea0003800000 */
.L_x_211:
[----:B------:R-:W-:Y:S01]  /*11c50*/  IADD3 R2, R10, 0x40, RZ ;  /* 0x000000400a027810 */ /* 0x000fe20007ffe0ff */
[----:B--2---:R2:W4:Y:S01]  /*11c60*/  SHFL.IDX PT, R7, R22, 0x2, 0x181f ;  /* 0x00581f0016077f89 */ /* 0x00452200000e0000 */
[----:B------:R-:W-:Y:S02]  /*11c70*/  BSSY B0, `(.L_x_213) ;  /* 0x000000d000007945 */ /* 0x000fe40003800000 */
[----:B------:R-:W-:Y:S01]  /*11c80*/  ISETP.GE.AND P0, PT, R2, R3, PT ;  /* 0x000000030200720c */ /* 0x000fe20003f06270 */
[----:B---3--:R2:W3:-:S12]  /*11c90*/  SHFL.IDX PT, R6, R0, 0x2, 0x181f ;  /* 0x00581f0000067f89 */ /* 0x0084d800000e0000 */
[----:B------:R-:W-:Y:S05]  /*11ca0*/  @P0 BRA `(.L_x_214) ;  /* 0x0000009000000947 */ /* 0x000fea0003800000 */
[----:B------:R-:W-:Y:S02]  /*11cb0*/  ISETP.GE.AND P0, PT, R8, c[0x0][0x3c8], PT ;  /* 0x0000f20008007a0c */ /* 0x000fe40003f06270 */
[----:B------:R-:W-:-:S11]  /*11cc0*/  ISETP.GE.AND P1, PT, R9, c[0x0][0x3c8], PT ;  /* 0x0000f20009007a0c */ /* 0x000fd60003f26270 */
[----:B------:R-:W-:-:S04]  /*11cd0*/  @!P0 SHF.R.S32.HI R5, RZ, 0x1f, R8 ;  /* 0x0000001fff058819 */ /* 0x000fc80000011408 */
[----:B------:R-:W-:Y:S01]  /*11ce0*/  @!P0 LEA.HI R2, R5, R8, RZ, 0x3 ;  /* 0x0000000805028211 */ /* 0x000fe200078f18ff */
[----:B---34-:R-:W-:-:S03]  /*11cf0*/  @!P1 IMAD.WIDE R4, R9, 0x2, R6 ;  /* 0x0000000209049825 */ /* 0x018fc600078e0206 */
[----:B------:R-:W-:Y:S02]  /*11d00*/  @!P0 LOP3.LUT R2, R2, 0xfffffff8, RZ, 0xc0, !PT ;  /* 0xfffffff802028812 */ /* 0x000fe400078ec0ff */
[----:B------:R3:W-:Y:S03]  /*11d10*/  @!P1 ST.E.128 [R4.64], R44 ;  /* 0x0000002c04009985 */ /* 0x0007e6000c101d2a */
[----:B------:R-:W-:-:S05]  /*11d20*/  @!P0 IMAD.WIDE R6, R2, 0x2, R6 ;  /* 0x0000000202068825 */ /* 0x000fca00078e0206 */
[----:B------:R3:W-:Y:S02]  /*11d30*/  @!P0 ST.E.128 [R6.64], R24 ;  /* 0x0000001806008985 */ /* 0x0007e4000c101d2a */
.L_x_214:
[----:B------:R-:W-:Y:S05]  /*11d40*/  BSYNC B0 ;  /* 0x0000000000007941 */ /* 0x000fea0003800000 */
.L_x_213:
[----:B------:R-:W-:Y:S01]  /*11d50*/  IADD3 R10, R10, 0x60, RZ ;  /* 0x000000600a0a7810 */ /* 0x000fe20007ffe0ff */
[----:B---3--:R3:W1:Y:S03]  /*11d60*/  SHFL.IDX PT, R5, R22, 0x3, 0x181f ;  /* 0x00781f0016057f89 */ /* 0x00866600000e0000 */
[----:B------:R-:W-:Y:S01]  /*11d70*/  ISETP.GE.AND P0, PT, R10, R3, PT ;  /* 0x000000030a00720c */ /* 0x000fe20003f06270 */
[----:B------:R3:W2:-:S12]  /*11d80*/  SHFL.IDX PT, R4, R0, 0x3, 0x181f ;  /* 0x00781f0000047f89 */ /* 0x00069800000e0000 */
[----:B------:R-:W-:Y:S05]  /*11d90*/  @P0 EXIT ;  /* 0x000000000000094d */ /* 0x000fea0003800000 */
[----:B------:R-:W-:-:S13]  /*11da0*/  ISETP.GE.AND P0, PT, R9, c[0x0][0x3c8], PT ;  /* 0x0000f20009007a0c */ /* 0x000fda0003f06270 */
[----:B-12---:R-:W-:-:S05]  /*11db0*/  @!P0 IMAD.WIDE R2, R9, 0x2, R4 ;  /* 0x0000000209028825 */ /* 0x006fca00078e0204 */
[----:B------:R1:W-:Y:S01]  /*11dc0*/  @!P0 ST.E.128 [R2.64], R40 ;  /* 0x0000002802008985 */ /* 0x0003e2000c101d2a */
[----:B------:R-:W-:-:S13]  /*11dd0*/  ISETP.GE.AND P0, PT, R8, c[0x0][0x3c8], PT ;  /* 0x0000f20008007a0c */ /* 0x000fda0003f06270 */
[----:B------:R-:W-:Y:S05]  /*11de0*/  @P0 EXIT ;  /* 0x000000000000094d */ /* 0x000fea0003800000 */
[----:B-1----:R-:W-:-:S04]  /*11df0*/  SHF.R.S32.HI R3, RZ, 0x1f, R8 ;  /* 0x0000001fff037819 */ /* 0x002fc80000011408 */
[----:B------:R-:W-:-:S04]  /*11e00*/  LEA.HI R3, R3, R8, RZ, 0x3 ;  /* 0x0000000803037211 */ /* 0x000fc800078f18ff */
[----:B------:R-:W-:-:S05]  /*11e10*/  LOP3.LUT R3, R3, 0xfffffff8, RZ, 0xc0, !PT ;  /* 0xfffffff803037812 */ /* 0x000fca00078ec0ff */
[----:B------:R-:W-:-:S05]  /*11e20*/  IMAD.WIDE R4, R3, 0x2, R4 ;  /* 0x0000000203047825 */ /* 0x000fca00078e0204 */
[----:B------:R-:W-:Y:S01]  /*11e30*/  ST.E.128 [R4.64], R16 ;  /* 0x0000001004007985 */ /* 0x000fe2000c101d2a */
[----:B------:R-:W-:Y:S05]  /*11e40*/  EXIT ;  /* 0x000000000000794d */ /* 0x000fea0003800000 */
.L_x_208:
[----:B------:R-:W1:Y:S01]  /*11e50*/  S2R R5, SR_TID.X ;  /* 0x0000000000057919 */ /* 0x000e620000002100 */
[----:B------:R-:W-:Y:S03]  /*11e60*/  BSSY B0, `(.L_x_215) ;  /* 0x0000029000007945 */ /* 0x000fe60003800000 */
[----:B------:R-:W2:Y:S01]  /*11e70*/  S2R R8, SR_CTAID.Z ;  /* 0x0000000000087919 */ /* 0x000ea20000002700 */
[----:B-1----:R-:W-:Y:S02]  /*11e80*/  ISETP.GT.AND P0, PT, R5, 0x7f, PT ;  /* 0x0000007f0500780c */ /* 0x002fe40003f04270 */
[----:B--2---:R-:W-:-:S11]  /*11e90*/  SHF.R.S32.HI R11, RZ, 0x1f, R8 ;  /* 0x0000001fff0b7819 */ /* 0x004fd60000011408 */
[----:B------:R-:W-:Y:S05]  /*11ea0*/  @P0 BRA `(.L_x_216) ;  /* 0x0000024000000947 */ /* 0x000fea0003800000 */
[----:B------:R-:W1:Y:S01]  /*11eb0*/  S2R R4, SR_CTAID.X ;  /* 0x0000000000047919 */ /* 0x000e620000002500 */
[----:B------:R-:W-:-:S05]  /*11ec0*/  MOV R2, c[0x0][0x4e8] ;  /* 0x00013a0000027a02 */ /* 0x000fca0000000f00 */
[----:B------:R-:W-:Y:S01]  /*11ed0*/  IMAD R0, R2, c[0x0][0x388], RZ ;  /* 0x0000e20002007a24 */ /* 0x000fe200078e02ff */
[----:B-1----:R-:W-:-:S04]  /*11ee0*/  LEA R7, R4, R5, 0x7 ;  /* 0x0000000504077211 */ /* 0x002fc800078e38ff */
[----:B------:R-:W-:-:S13]  /*11ef0*/  ISETP.GE.AND P0, PT, R7, R0, PT ;  /* 0x000000000700720c */ /* 0x000fda0003f06270 */
[----:B------:R-:W-:Y:S05]  /*11f00*/  @P0 BRA `(.L_x_216) ;  /* 0x000001e000000947 */ /* 0x000fea0003800000 */
[----:B------:R-:W-:Y:S01]  /*11f10*/  ISETP.NE.AND P0, PT, R2, 0x1, PT ;  /* 0x000000010200780c */ /* 0x000fe20003f05270 */
[----:B------:R-:W-:Y:S01]  /*11f20*/  ULDC.64 UR4, c[0x0][0x490] ;  /* 0x0001240000047ab9 */ /* 0x000fe20000000a00 */
[----:B------:R-:W-:Y:S01]  /*11f30*/  IMAD.MOV.U32 R6, RZ, RZ, R7 ;  /* 0x000000ffff067224 */ /* 0x000fe200078e0007 */
[----:B------:R-:W-:Y:S02]  /*11f40*/  UIMAD UR7, UR6, UR4, URZ ;  /* 0x00000004060772a4 */ /* 0x000fe4000f8e023f */
[----:B------:R-:W-:Y:S02]  /*11f50*/  UIMAD.WIDE.U32 UR8, UR12, UR4, URZ ;  /* 0x000000040c0872a5 */ /* 0x000fe4000f8e003f */
[----:B------:R-:W-:-:S04]  /*11f60*/  UIMAD UR4, UR12, UR5, UR7 ;  /* 0x000000050c0472a4 */ /* 0x000fc8000f8e0207 */
[----:B------:R-:W-:Y:S01]  /*11f70*/  UIADD3 UR4, UR9, UR4, URZ ;  /* 0x0000000409047290 */ /* 0x000fe2000fffe03f */
[----:B------:R-:W-:Y:S01]  /*11f80*/  MOV R2, UR8 ;  /* 0x0000000800027c02 */ /* 0x000fe20008000f00 */
[----:B------:R-:W-:-:S04]  /*11f90*/  @P0 IMAD.HI.U32 R0, R7, c[0x0][0x4ec], RZ ;  /* 0x00013b0007000a27 */ /* 0x000fc800078e00ff */
[----:B------:R-:W-:Y:S01]  /*11fa0*/  MOV R13, UR4 ;  /* 0x00000004000d7c02 */ /* 0x000fe20008000f00 */
[----:B------:R-:W-:Y:S01]  /*11fb0*/  IMAD.MOV.U32 R12, RZ, RZ, R2 ;  /* 0x000000ffff0c7224 */ /* 0x000fe200078e0002 */
[----:B------:R-:W-:Y:S01]  /*11fc0*/  @P0 SHF.R.U32.HI R6, RZ, c[0x0][0x4f0], R0 ;  /* 0x00013c00ff060a19 */ /* 0x000fe20000011600 */
[----:B------:R-:W-:Y:S02]  /*11fd0*/  IMAD.U32 R3, RZ, RZ, UR9 ;  /* 0x00000009ff037e24 */ /* 0x000fe4000f8e00ff */
[----:B------:R-:W-:Y:S02]  /*11fe0*/  IMAD R3, R11, c[0x0][0x498], RZ ;  /* 0x000126000b037a24 */ /* 0x000fe400078e02ff */
[----:B------:R-:W-:Y:S02]  /*11ff0*/  IMAD.MOV R4, RZ, RZ, -R6 ;  /* 0x000000ffff047224 */ /* 0x000fe400078e0a06 */
[----:B------:R-:W-:-:S04]  /*12000*/  IMAD.WIDE.U32 R12, R8, c[0x0][0x498], R12 ;  /* 0x00012600080c7a25 */ /* 0x000fc800078e000c */
[----:B------:R-:W-:Y:S01]  /*12010*/  IMAD R4, R4, c[0x0][0x4e8], R7 ;  /* 0x00013a0004047a24 */ /* 0x000fe200078e0207 */
[----:B------:R-:W-:Y:S01]  /*12020*/  IADD3 R12, P0, R6, R12, RZ ;  /* 0x0000000c060c7210 */ /* 0x000fe20007f1e0ff */
[----:B------:R-:W-:Y:S01]  /*12030*/  IMAD R0, R8, c[0x0][0x49c], R3 ;  /* 0x0001270008007a24 */ /* 0x000fe200078e0203 */
[----:B------:R-:W-:Y:S02]  /*12040*/  SHF.R.S32.HI R3, RZ, 0x1f, R6 ;  /* 0x0000001fff037819 */ /* 0x000fe40000011406 */
[----:B------:R-:W-:Y:S02]  /*12050*/  SHF.R.S32.HI R2, RZ, 0x1f, R4 ;  /* 0x0000001fff027819 */ /* 0x000fe40000011404 */
[----:B------:R-:W-:-:S03]  /*12060*/  IADD3.X R13, R3, R13, R0, P0, !PT ;  /* 0x0000000d030d7210 */ /* 0x000fc600007fe400 */
[----:B------:R-:W-:Y:S02]  /*12070*/  IMAD R7, R2, c[0x0][0x488], RZ ;  /* 0x0001220002077a24 */ /* 0x000fe400078e02ff */
[----:B------:R-:W-:-:S04]  /*12080*/  IMAD.WIDE.U32 R12, R4, c[0x0][0x488], R12 ;  /* 0x00012200040c7a25 */ /* 0x000fc800078e000c */
[----:B------:R-:W-:Y:S01]  /*12090*/  IMAD R7, R4, c[0x0][0x48c], R7 ;  /* 0x0001230004077a24 */ /* 0x000fe200078e0207 */
[----:B------:R-:W-:-:S04]  /*120a0*/  LEA R2, P0, R12, c[0x0][0x450], 0x2 ;  /* 0x000114000c027a11 */ /* 0x000fc800078010ff */
[----:B------:R-:W-:-:S04]  /*120b0*/  IADD3 R7, R13, R7, RZ ;  /* 0x000000070d077210 */ /* 0x000fc80007ffe0ff */
[----:B------:R-:W-:Y:S02]  /*120c0*/  LEA.HI.X R3, R12, c[0x0][0x454], R7, 0x2, P0 ;  /* 0x000115000c037a11 */ /* 0x000fe400000f1407 */
[----:B------:R-:W-:-:S05]  /*120d0*/  MOV R7, 0xff800000 ;  /* 0xff80000000077802 */ /* 0x000fca0000000f00 */
[----:B------:R1:W-:Y:S02]  /*120e0*/  STG.E [R2.64], R7 ;  /* 0x0000000702007986 */ /* 0x0003e4000c10192a */
.L_x_216:
[----:B------:R-:W-:Y:S05]  /*120f0*/  BSYNC B0 ;  /* 0x0000000000007941 */ /* 0x000fea0003800000 */
.L_x_215:
[----:B-1----:R-:W1:Y:S01]  /*12100*/  S2R R7, SR_CTAID.X ;  /* 0x0000000000077919 */ /* 0x002e620000002500 */
[----:B------:R-:W-:Y:S01]  /*12110*/  SHF.R.S32.HI R6, RZ, 0x1f, R5 ;  /* 0x0000001fff067819 */ /* 0x000fe20000011405 */
[----:B------:R-:W-:Y:S01]  /*12120*/  IMAD.MOV.U32 R3, RZ, RZ, c[0x0][0x4e8] ;  /* 0x00013a00ff037624 */ /* 0x000fe200078e00ff */
[----:B------:R-:W-:Y:S01]  /*12130*/  ULDC.64 UR4, c[0x0][0x3e8] ;  /* 0x0000fa0000047ab9 */ /* 0x000fe20000000a00 */
[----:B------:R-:W-:Y:S01]  /*12140*/  IMAD R11, R11, c[0x0][0x3f0], RZ ;  /* 0x0000fc000b0b7a24 */ /* 0x000fe200078e02ff */
[----:B------:R-:W-:Y:S01]  /*12150*/  LEA.HI R6, R6, R5, RZ, 0x3 ;  /* 0x0000000506067211 */ /* 0x000fe200078f18ff */
[----:B------:R-:W-:Y:S01]  /*12160*/  UIMAD UR6, UR6, UR4, URZ ;  /* 0x00000004060672a4 */ /* 0x000fe2000f8e023f */
[C---:B------:R-:W-:Y:S01]  /*12170*/  ISETP.NE.AND P0, PT, R3.reuse, 0x1, PT ;  /* 0x000000010300780c */ /* 0x040fe20003f05270 */
[----:B------:R-:W-:Y:S01]  /*12180*/  UIMAD.WIDE.U32 UR8, UR12, UR4, URZ ;  /* 0x000000040c0872a5 */ /* 0x000fe2000f8e003f */
[----:B------:R-:W-:Y:S01]  /*12190*/  LOP3.LUT R0, R6, 0xfffffff8, RZ, 0xc0, !PT ;  /* 0xfffffff806007812 */ /* 0x000fe200078ec0ff */
[----:B------:R-:W-:Y:S01]  /*121a0*/  UIMAD UR4, UR12, UR5, UR6 ;  /* 0x000000050c0472a4 */ /* 0x000fe2000f8e0206 */
[----:B------:R-:W-:Y:S01]  /*121b0*/  SHF.R.S32.HI R6, RZ, 0x3, R6 ;  /* 0x00000003ff067819 */ /* 0x000fe20000011406 */
[----:B------:R-:W-:Y:S01]  /*121c0*/  IMAD R3, R3, c[0x0][0x388], RZ ;  /* 0x0000e20003037a24 */ /* 0x000fe200078e02ff */
[----:B------:R-:W-:Y:S01]  /*121d0*/  BSSY B0, `(.L_x_217) ;  /* 0x000002c000007945 */ /* 0x000fe20003800000 */
[----:B------:R-:W-:Y:S01]  /*121e0*/  IMAD.IADD R5, R5, 0x1, -R0 ;  /* 0x0000000105057824 */ /* 0x000fe200078e0a00 */
[----:B------:R-:W-:Y:S01]  /*121f0*/  UIADD3 UR4, UR9, UR4, URZ ;  /* 0x0000000409047290 */ /* 0x000fe2000fffe03f */
[----:B------:R-:W-:Y:S01]  /*12200*/  IMAD.U32 R13, RZ, RZ, UR9 ;  /* 0x00000009ff0d7e24 */ /* 0x000fe2000f8e00ff */
[----:B------:R-:W-:Y:S01]  /*12210*/  MOV R12, UR8 ;  /* 0x00000008000c7c02 */ /* 0x000fe20008000f00 */
[----:B------:R-:W-:Y:S01]  /*12220*/  IMAD R0, R8, c[0x0][0x3f4], R11 ;  /* 0x0000fd0008007a24 */ /* 0x000fe200078e020b */
[----:B------:R-:W-:-:S02]  /*12230*/  LEA R4, R5, R6, 0x5 ;  /* 0x0000000605047211 */ /* 0x000fc400078e28ff */
[----:B------:R-:W-:Y:S02]  /*12240*/  MOV R13, UR4 ;  /* 0x00000004000d7c02 */ /* 0x000fe40008000f00 */
[----:B------:R-:W-:Y:S01]  /*12250*/  SHF.L.U32 R5, R5, 0x3, RZ ;  /* 0x0000000305057819 */ /* 0x000fe200000006ff */
[C---:B-1----:R-:W-:Y:S01]  /*12260*/  IMAD R4, R7.reuse, 0x80, R4 ;  /* 0x0000008007047824 */ /* 0x042fe200078e0204 */
[----:B------:R-:W-:Y:S01]  /*12270*/  LEA R6, R7, R6, 0x7 ;  /* 0x0000000607067211 */ /* 0x000fe200078e38ff */
[----:B------:R-:W-:-:S04]  /*12280*/  IMAD.WIDE.U32 R12, R8, c[0x0][0x3f0], R12 ;  /* 0x0000fc00080c7a25 */ /* 0x000fc800078e000c */
[----:B------:R-:W-:-:S04]  /*12290*/  @P0 IMAD.HI.U32 R2, R4, c[0x0][0x4ec], RZ ;  /* 0x00013b0004020a27 */ /* 0x000fc800078e00ff */
[----:B------:R-:W-:Y:S01]  /*122a0*/  IMAD.MOV.U32 R9, RZ, RZ, R4 ;  /* 0x000000ffff097224 */ /* 0x000fe200078e0004 */
[----:B------:R-:W-:Y:S01]  /*122b0*/  @P0 SHF.R.U32.HI R9, RZ, c[0x0][0x4f0], R2 ;  /* 0x00013c00ff090a19 */ /* 0x000fe20000011602 */
[----:B------:R-:W-:-:S03]  /*122c0*/  IMAD.IADD R13, R13, 0x1, R0 ;  /* 0x000000010d0d7824 */ /* 0x000fc600078e0200 */
[----:B------:R-:W-:Y:S01]  /*122d0*/  SHF.R.S32.HI R2, RZ, 0x1f, R9 ;  /* 0x0000001fff027819 */ /* 0x000fe20000011409 */
[C---:B------:R-:W-:Y:S01]  /*122e0*/  IMAD.WIDE.U32 R12, R9.reuse, c[0x0][0x3e0], R12 ;  /* 0x0000f800090c7a25 */ /* 0x040fe200078e000c */
[----:B------:R-:W-:-:S03]  /*122f0*/  IADD3 R11, -R9, RZ, RZ ;  /* 0x000000ff090b7210 */ /* 0x000fc60007ffe1ff */
[----:B------:R-:W-:Y:S02]  /*12300*/  IMAD R2, R2, c[0x0][0x3e0], RZ ;  /* 0x0000f80002027a24 */ /* 0x000fe400078e02ff */
[----:B------:R-:W-:Y:S01]  /*12310*/  IMAD R11, R11, c[0x0][0x4e8], R4 ;  /* 0x00013a000b0b7a24 */ /* 0x000fe200078e0204 */
[----:B------:R-:W-:Y:S01]  /*12320*/  IADD3 R4, R5, 0x40, RZ ;  /* 0x0000004005047810 */ /* 0x000fe20007ffe0ff */
[----:B------:R-:W-:-:S03]  /*12330*/  IMAD R9, R9, c[0x0][0x3e4], R2 ;  /* 0x0000f90009097a24 */ /* 0x000fc600078e0202 */
[----:B------:R-:W-:Y:S02]  /*12340*/  SHF.R.S32.HI R0, RZ, 0x1f, R11 ;  /* 0x0000001fff007819 */ /* 0x000fe4000001140b */
[----:B------:R-:W-:-:S03]  /*12350*/  IADD3 R13, R13, R9, RZ ;  /* 0x000000090d0d7210 */ /* 0x000fc60007ffe0ff */
[----:B------:R-:W-:Y:S02]  /*12360*/  IMAD R0, R0, c[0x0][0x3d8], RZ ;  /* 0x0000f60000007a24 */ /* 0x000fe400078e02ff */
[----:B------:R-:W-:-:S04]  /*12370*/  IMAD.WIDE.U32 R12, R11, c[0x0][0x3d8], R12 ;  /* 0x0000f6000b0c7a25 */ /* 0x000fc800078e000c */
[----:B------:R-:W-:Y:S01]  /*12380*/  IMAD R0, R11, c[0x0][0x3dc], R0 ;  /* 0x0000f7000b007a24 */ /* 0x000fe200078e0200 */
[----:B------:R-:W-:-:S03]  /*12390*/  LEA R2, P0, R12, c[0x0][0x380], 0x1 ;  /* 0x0000e0000c027a11 */ /* 0x000fc600078008ff */
[----:B------:R-:W-:Y:S02]  /*123a0*/  IMAD.IADD R9, R13, 0x1, R0 ;  /* 0x000000010d097824 */ /* 0x000fe400078e0200 */
[----:B------:R1:W2:Y:S03]  /*123b0*/  SHFL.IDX PT, R8, R2, RZ, 0x181f ;  /* 0x00181fff02087589 */ /* 0x0002a600000e0000 */
[----:B------:R-:W-:Y:S02]  /*123c0*/  LEA.HI.X R0, R12, c[0x0][0x384], R9, 0x1, P0 ;  /* 0x0000e1000c007a11 */ /* 0x000fe400000f0c09 */
[----:B------:R-:W-:-:S03]  /*123d0*/  ISETP.GE.AND P0, PT, R6, R3, PT ;  /* 0x000000030600720c */ /* 0x000fc60003f06270 */
[----:B------:R1:W3:Y:S10]  /*123e0*/  SHFL.IDX PT, R9, R0, RZ, 0x181f ;  /* 0x00181fff00097589 */ /* 0x0002f400000e0000 */
        /* <DEDUP_REMOVED lines=10> */
.L_x_218:
[----:B------:R-:W-:Y:S05]  /*12490*/  BSYNC B0 ;  /* 0x0000000000007941 */ /* 0x000fea0003800000 */
.L_x_217:
[----:B--2---:R-:W-:Y:S01]  /*124a0*/  IADD3 R10, R6, 0x20, RZ ;  /* 0x00000020060a7810 */ /* 0x004fe20007ffe0ff */
[----:B---3--:R2:W3:Y:S01]  /*124b0*/  SHFL.IDX PT, R9, R0, 0x1, 0x181f ;  /* 0x00381f0000097f89 */ /* 0x0084e200000e0000 */
[----:B------:R-:W-:Y:S02]  /*124c0*/  BSSY B0, `(.L_x_219) ;  /* 0x000000d000007945 */ /* 0x000fe40003800000 */
[----:B------:R-:W-:Y:S01]  /*124d0*/  ISETP.GE.AND P0, PT, R10, R3, PT ;  /* 0x000000030a00720c */ /* 0x000fe20003f06270 */
[----:B------:R2:W4:-:S12]  /*124e0*/  SHFL.IDX PT, R8, R2, 0x1, 0x181f ;  /* 0x00381f0002087f89 */ /* 0x00051800000e0000 */
[----:B------:R-:W-:Y:S05]  /*124f0*/  @P0 BRA `(.L_x_220) ;  /* 0x0000009000000947 */ /* 0x000fea0003800000 */
[----:B------:R-:W-:Y:S02]  /*12500*/  ISETP.GE.AND P0, PT, R4, c[0x0][0x3c8], PT ;  /* 0x0000f20004007a0c */ /* 0x000fe40003f06270 */
[----:B------:R-:W-:-:S11]  /*12510*/  ISETP.GE.AND P1, PT, R5, c[0x0][0x3c8], PT ;  /* 0x0000f20005007a0c */ /* 0x000fd60003f26270 */
[----:B------:R-:W-:Y:S02]  /*12520*/  @!P0 SHF.R.S32.HI R7, RZ, 0x1f, R4 ;  /* 0x0000001fff078819 */ /* 0x000fe40000011404 */
[----:B---34-:R-:W-:Y:S02]  /*12530*/  @!P1 IMAD.WIDE R10, R5, 0x2, R8 ;  /* 0x00000002050a9825 */ /* 0x018fe400078e0208 */
[----:B------:R-:W-:-:S03]  /*12540*/  @!P0 LEA.HI R7, R7, R4, RZ, 0x3 ;  /* 0x0000000407078211 */ /* 0x000fc600078f18ff */
[----:B------:R3:W-:Y:S01]  /*12550*/  @!P1 ST.E.128 [R10.64], RZ ;  /* 0x000000ff0a009985 */ /* 0x0007e2000c101d2a */
[----:B------:R-:W-:-:S05]  /*12560*/  @!P0 LOP3.LUT R7, R7, 0xfffffff8, RZ, 0xc0, !PT ;  /* 0xfffffff807078812 */ /* 0x000fca00078ec0ff */
[----:B------:R-:W-:-:S05]  /*12570*/  @!P0 IMAD.WIDE R8, R7, 0x2, R8 ;  /* 0x0000000207088825 */ /* 0x000fca00078e0208 */
[----:B------:R3:W-:Y:S02]  /*12580*/  @!P0 ST.E.128 [R8.64], RZ ;  /* 0x000000ff08008985 */ /* 0x0007e4000c101d2a */
.L_x_220:
[----:B------:R-:W-:Y:S05]  /*12590*/  BSYNC B0 ;  /* 0x0000000000007941 */ /* 0x000fea0003800000 */
.L_x_219:
[----:B---3--:R-:W-:Y:S01]  /*125a0*/  IADD3 R10, R6, 0x40, RZ ;  /* 0x00000040060a7810 */ /* 0x008fe20007ffe0ff */
[----:B------:R3:W1:Y:S01]  /*125b0*/  SHFL.IDX PT, R9, R0, 0x2, 0x181f ;  /* 0x00581f0000097f89 */ /* 0x00066200000e0000 */
        /* <DEDUP_REMOVED lines=11> */
[----:B------:R-:W-:-:S05]  /*12670*/  @!P0 IMAD.WIDE R8, R7, 0x2, R8 ;  /* 0x0000000207088825 */ /* 0x000fca00078e0208 */
[----:B------:R1:W-:Y:S02]  /*12680*/  @!P0 ST.E.128 [R8.64], RZ ;  /* 0x000000ff08008985 */ /* 0x0003e4000c101d2a */
.L_x_222:
[----:B------:R-:W-:Y:S05]  /*12690*/  BSYNC B0 ;  /* 0x0000000000007941 */ /* 0x000fea0003800000 */
.L_x_221:
[----:B------:R-:W-:Y:S01]  /*126a0*/  IADD3 R6, R6, 0x60, RZ ;  /* 0x0000006006067810 */ /* 0x000fe20007ffe0ff */
[----:B-1----:R1:W2:Y:S03]  /*126b0*/  SHFL.IDX PT, R9, R0, 0x3, 0x181f ;  /* 0x00781f0000097f89 */ /* 0x0022a600000e0000 */
[----:B------:R-:W-:Y:S01]  /*126c0*/  ISETP.GE.AND P0, PT, R6, R3, PT ;  /* 0x000000030600720c */ /* 0x000fe20003f06270 */
[----:B----4-:R1:W4:-:S12]  /*126d0*/  SHFL.IDX PT, R8, R2, 0x3, 0x181f ;  /* 0x00781f0002087f89 */ /* 0x01031800000e0000 */
[----:B------:R-:W-:Y:S05]  /*126e0*/  @P0 EXIT ;  /* 0x000000000000094d */ /* 0x000fea0003800000 */
[----:B------:R-:W-:-:S13]  /*126f0*/  ISETP.GE.AND P0, PT, R5, c[0x0][0x3c8], PT ;  /* 0x0000f20005007a0c */ /* 0x000fda0003f06270 */
[----:B-1234-:R-:W-:-:S05]  /*12700*/  @!P0 IMAD.WIDE R2, R5, 0x2, R8 ;  /* 0x0000000205028825 */ /* 0x01efca00078e0208 */
        /* <DEDUP_REMOVED lines=9> */
.L_x_223:
        /* <DEDUP_REMOVED lines=14> */
.L_x_2026:


//--------------------- .text._ZN7cutlass13device_kernelIN5flash19enable_sm80_to_sm89INS1_16FlashAttnFwdSm80INS1_25CollectiveMainloopFwdSm80ILi8ELi1ELb1EN4cute5tupleIJNS5_1CILi128EEENS7_ILi96EEES8_EEELi128ENS_6half_tEfNS_4arch4Sm80ELb0ELb1ELb0ELb1ELb1ELb0ELb1ELb0EEENS1_21CollectiveEpilogueFwdINS6_IJS8_S8_S9_EEENS6_IJNS7_ILi1EEESH_SH_EEESB_SD_Li256ELb1ELb1ELb0ELb0EEENS1_19SingleTileSchedulerILb1ELb0ELb1ELi128EEEEEEEEEvNT_6ParamsE --------------------------
	.section	.text._ZN7cutlass13device_kernelIN5flash19enable_sm80_to_sm89INS1_16FlashAttnFwdSm80INS1_25CollectiveMainloopFwdSm80ILi8ELi1ELb1EN4cute5tupleIJNS5_1CILi128EEENS7_ILi96EEES8_EEELi128ENS_6half_tEfNS_4arch4Sm80ELb0ELb1ELb0ELb1ELb1ELb0ELb1ELb0EEENS1_21CollectiveEpilogueFwdINS6_IJS8_S8_S9_EEENS6_IJNS7_ILi1EEESH_SH_EEESB_SD_Li256ELb1ELb1ELb0ELb0EEENS1_19SingleTileSchedulerILb1ELb0ELb1ELi128EEEEEEEEEvNT_6ParamsE,"ax",@progbits
	.sectioninfo	@"SHI_REGISTERS=255"
	.align	128
.text._ZN7cutlass13device_kernelIN5flash19enable_sm80_to_sm89INS1_16FlashAttnFwdSm80INS1_25CollectiveMainloopFwdSm80ILi8ELi1ELb1EN4cute5tupleIJNS5_1CILi128EEENS7_ILi96EEES8_EEELi128ENS_6half_tEfNS_4arch4Sm80ELb0ELb1ELb0ELb1ELb1ELb0ELb1ELb0EEENS1_21CollectiveEpilogueFwdINS6_IJS8_S8_S9_EEENS6_IJNS7_ILi1EEESH_SH_EEESB_SD_Li256ELb1ELb1ELb0ELb0EEENS1_19SingleTileSchedulerILb1ELb0ELb1ELi128EEEEEEEEEvNT_6ParamsE:
        .type           _ZN7cutlass13device_kernelIN5flash19enable_sm80_to_sm89INS1_16FlashAttnFwdSm80INS1_25CollectiveMainloopFwdSm80ILi8ELi1ELb1EN4cute5tupleIJNS5_1CILi128EEENS7_ILi96EEES8_EEELi128ENS_6half_tEfNS_4arch4Sm80ELb0ELb1ELb0ELb1ELb1ELb0ELb1ELb0EEENS1_21CollectiveEpilogueFwdINS6_IJS8_S8_S9_EEENS6_IJNS7_ILi1EEESH_SH_EEESB_SD_Li256ELb1ELb1ELb0ELb0EEENS1_19SingleTileSchedulerILb1ELb0ELb1ELi128EEEEEEEEEvNT_6ParamsE,@function
        .size           _ZN7cutlass13device_kernelIN5flash19enable_sm80_to_sm89INS1_16FlashAttnFwdSm80INS1_25CollectiveMainloopFwdSm80ILi8ELi1ELb1EN4cute5tupleIJNS5_1CILi128EEENS7_ILi96EEES8_EEELi128ENS_6half_tEfNS_4arch4Sm80ELb0ELb1ELb0ELb1ELb1ELb0ELb1ELb0EEENS1_21CollectiveEpilogueFwdINS6_IJS8_S8_S9_EEENS6_IJNS7_ILi1EEESH_SH_EEESB_SD_Li256ELb1ELb1ELb0ELb0EEENS1_19SingleTileSchedulerILb1ELb0ELb1ELi128EEEEEEEEEvNT_6ParamsE,(.L_x_2027 - _ZN7cutlass13device_kernelIN5flash19enable_sm80_to_sm89INS1_16FlashAttnFwdSm80INS1_25CollectiveMainloopFwdSm80ILi8ELi1ELb1EN4cute5tupleIJNS5_1CILi128EEENS7_ILi96EEES8_EEELi128ENS_6half_tEfNS_4arch4Sm80ELb0ELb1ELb0ELb1ELb1ELb0ELb1ELb0EEENS1_21CollectiveEpilogueFwdINS6_IJS8_S8_S9_EEENS6_IJNS7_ILi1EEESH_SH_EEESB_SD_Li256ELb1ELb1ELb0ELb0EEENS1_19SingleTileSchedulerILb1ELb0ELb1ELi128EEEEEEEEEvNT_6ParamsE)
        .other          _ZN7cutlass13device_kernelIN5flash19enable_sm80_to_sm89INS1_16FlashAttnFwdSm80INS1_25CollectiveMainloopFwdSm80ILi8ELi1ELb1EN4cute5tupleIJNS5_1CILi128EEENS7_ILi96EEES8_EEELi128ENS_6half_tEfNS_4arch4Sm80ELb0ELb1ELb0ELb1ELb1ELb0ELb1ELb0EEENS1_21CollectiveEpilogueFwdINS6_IJS8_S8_S9_EEENS6_IJNS7_ILi1EEESH_SH_EEESB_SD_Li256ELb1ELb1ELb0ELb0EEENS1_19SingleTileSchedulerILb1ELb0ELb1ELi128EEEEEEEEEvNT_6ParamsE,@"STO_CUDA_ENTRY STV_DEFAULT"
_ZN7cutlass13device_kernelIN5flash19enable_sm80_to_sm89INS1_16FlashAttnFwdSm80INS1_25CollectiveMainloopFwdSm80ILi8ELi1ELb1EN4cute5tupleIJNS5_1CILi128EEENS7_ILi96EEES8_EEELi128ENS_6half_tEfNS_4arch4Sm80ELb0ELb1ELb0ELb1ELb1ELb0ELb1ELb0EEENS1_21CollectiveEpilogueFwdINS6_IJS8_S8_S9_EEENS6_IJNS7_ILi1EEESH_SH_EEESB_SD_Li256ELb1ELb1ELb0ELb0EEENS1_19SingleTileSchedulerILb1ELb0ELb1ELi128EEEEEEEEEvNT_6ParamsE:
[----:B------:R-:W-:Y:S02]  /*0000*/  MOV R1, c[0x0][0x28] ;  /* 0x00000a0000017a02 */ /* 0x000fe40000000f00 */
[----:B------:R-:W1:Y:S01]  /*0010*/  S2R R100, SR_TID.X ;  /* 0x0000000000647919 */ /* 0x000e620000002100 */
[----:B------:R-:W-:Y:S01]  /*0020*/  MOV R5, 0x4 ;  /* 0x0000000400057802 */ /* 0x000fe20000000f00 */
[----:B------:R-:W2:Y:S01]  /*0030*/  S2UR UR4, SR_CTAID.X ;  /* 0x00000000000479c3 */ /* 0x000ea20000002500 */
[----:B------:R-:W-:Y:S01]  /*0040*/  ULDC.64 UR6, c[0x0][0x118] ;  /* 0x0000460000067ab9 */ /* 0x000fe20000000a00 */
[----:B------:R-:W3:Y:S01]  /*0050*/  S2R R228, SR_CTAID.Z ;  /* 0x0000000000e47919 */ /* 0x000ee20000002700 */
[----:B-1----:R-:W-:Y:S01]  /*0060*/  SHF.R.U32.HI R0, RZ, 0x5, R100 ;  /* 0x00000005ff007819 */ /* 0x002fe20000011664 */
[----:B---3--:R-:W-:-:S05]  /*0070*/  IMAD.WIDE R2, R228, R5, c[0x0][0x568] ;  /* 0x00015a00e4027625 */ /* 0x008fca00078e0205 */
[----:B------:R-:W1:Y:S02]  /*0080*/  SHFL.IDX PT, R0, R0, RZ, 0x1f ;  /* 0x00001fff00007589 */ /* 0x000e6400000e0000 */
[----:B-1----:R-:W-:-:S13]  /*0090*/  ISETP.NE.AND P0, PT, R0, RZ, PT ;  /* 0x000000ff0000720c */ /* 0x002fda0003f05270 */
[----:B--2---:R-:W-:Y:S05]  /*00a0*/  @!P0 BRA `(.L_x_224) ;  /* 0x0000014000008947 */ /* 0x004fea0003800000 */
[----:B------:R-:W-:-:S04]  /*00b0*/  ISETP.NE.U32.AND P0, PT, RZ, c[0x0][0x568], PT ;  /* 0x00015a00ff007a0c */ /* 0x000fc80003f05070 */
[----:B------:R-:W-:-:S13]  /*00c0*/  ISETP.NE.AND.EX P0, PT, RZ, c[0x0][0x56c], PT, P0 ;  /* 0x00015b00ff007a0c */ /* 0x000fda0003f05300 */
[----:B------:R-:W-:Y:S05]  /*00d0*/  @!P0 BRA `(.L_x_225) ;  /* 0x0000002000008947 */ /* 0x000fea0003800000 */
[----:B------:R1:W5:Y:S01]  /*00e0*/  LDG.E R0, [R2.64] ;  /* 0x0000000602007981 */ /* 0x000362000c1e1900 */
[----:B------:R-:W-:Y:S05]  /*00f0*/  BRA `(.L_x_226) ;  /* 0x0000009000007947 */ /* 0x000fea0003800000 */
.L_x_225:
[----:B------:R-:W-:-:S04]  /*0100*/  ISETP.NE.U32.AND P0, PT, RZ, c[0x0][0x560], PT ;  /* 0x00015800ff007a0c */ /* 0x000fc80003f05070 */
[----:B------:R-:W-:-:S13]  /*0110*/  ISETP.NE.AND.EX P0, PT, RZ, c[0x0][0x564], PT, P0 ;  /* 0x00015900ff007a0c */ /* 0x000fda0003f05300 */
[----:B------:R-:W-:Y:S05]  /*0120*/  @!P0 BRA `(.L_x_227) ;  /* 0x0000005000008947 */ /* 0x000fea0003800000 */
[----:B------:R-:W-:-:S05]  /*0130*/  IMAD.WIDE R6, R228, R5, c[0x0][0x560] ;  /* 0x00015800e4067625 */ /* 0x000fca00078e0205 */
[----:B------:R-:W2:Y:S04]  /*0140*/  LDG.E R3, [R6.64] ;  /* 0x0000000606037981 */ /* 0x000ea8000c1e1900 */
[----:B------:R-:W2:Y:S02]  /*0150*/  LDG.E R0, [R6.64+0x4] ;  /* 0x0000040606007981 */ /* 0x000ea4000c1e1900 */
[----:B--2---:R-:W-:Y:S01]  /*0160*/  IADD3 R0, -R3, R0, RZ ;  /* 0x0000000003007210 */ /* 0x004fe20007ffe1ff */
[----:B------:R-:W-:Y:S05]  /*0170*/  BRA `(.L_x_226) ;  /* 0x0000001000007947 */ /* 0x000fea0003800000 */
.L_x_227:
[----:B------:R-:W-:-:S04]  /*0180*/  MOV R0, c[0x0][0x54c] ;  /* 0x0001530000007a02 */ /* 0x000fc80000000f00 */
.L_x_226:
[----:B------:R-:W-:Y:S01]  /*0190*/  USHF.L.U32 UR4, UR4, 0x7, URZ ;  /* 0x0000000704047899 */ /* 0x000fe2000800063f */
[----:B-----5:R-:W-:-:S05]  /*01a0*/  IMAD R0, R0, c[0x0][0x548], RZ ;  /* 0x0001520000007a24 */ /* 0x020fca00078e02ff */
[----:B------:R-:W-:-:S04]  /*01b0*/  MOV R15, UR4 ;  /* 0x00000004000f7c02 */ /* 0x000fc80008000f00 */
[----:B------:R-:W-:-:S04]  /*01c0*/  ISETP.GE.AND P0, PT, R15, R0, PT ;  /* 0x000000000f00720c */ /* 0x000fc80003f06270 */
[----:B------:R-:W-:Y:S01]  /*01d0*/  SEL R228, R228, 0xffffffff, !P0 ;  /* 0xffffffffe4e47807 */ /* 0x000fe20004000000 */
[----:B------:R-:W-:Y:S05]  /*01e0*/  BRA `(.L_x_228) ;  /* 0x0000013000007947 */ /* 0x000fea0003800000 */
.L_x_224:
[----:B------:R-:W-:-:S04]  /*01f0*/  ISETP.NE.U32.AND P0, PT, RZ, c[0x0][0x568], PT ;  /* 0x00015a00ff007a0c */ /* 0x000fc80003f05070 */
[----:B------:R-:W-:-:S13]  /*0200*/  ISETP.NE.AND.EX P0, PT, RZ, c[0x0][0x56c], PT, P0 ;  /* 0x00015b00ff007a0c */ /* 0x000fda0003f05300 */
[----:B------:R-:W-:Y:S05]  /*0210*/  @!P0 BRA `(.L_x_229) ;  /* 0x0000002000008947 */ /* 0x000fea0003800000 */
[----:B------:R1:W5:Y:S01]  /*0220*/  LDG.E R0, [R2.64] ;  /* 0x0000000602007981 */ /* 0x000362000c1e1900 */
[----:B------:R-:W-:Y:S05]  /*0230*/  BRA `(.L_x_230) ;  /* 0x0000009000007947 */ /* 0x000fea0003800000 */
.L_x_229:
        /* <DEDUP_REMOVED lines=8> */
.L_x_231:
[----:B------:R-:W-:-:S04]  /*02c0*/  MOV R0, c[0x0][0x54c] ;  /* 0x0001530000007a02 */ /* 0x000fc80000000f00 */
.L_x_230:
[----:B------:R-:W-:Y:S01]  /*02d0*/  USHF.L.U32 UR4, UR4, 0x7, URZ ;  /* 0x0000000704047899 */ /* 0x000fe2000800063f */
[----:B-----5:R-:W-:-:S05]  /*02e0*/  IMAD R0, R0, c[0x0][0x548], RZ ;  /* 0x0001520000007a24 */ /* 0x020fca00078e02ff */
[----:B------:R-:W-:-:S04]  /*02f0*/  MOV R15, UR4 ;  /* 0x00000004000f7c02 */ /* 0x000fc80008000f00 */
[----:B------:R-:W-:-:S04]  /*0300*/  ISETP.GE.AND P0, PT, R15, R0, PT ;  /* 0x000000000f00720c */ /* 0x000fc80003f06270 */
[----:B------:R-:W-:-:S04]  /*0310*/  SEL R228, R228, 0xffffffff, !P0 ;  /* 0xffffffffe4e47807 */ /* 0x000fc80004000000 */
.L_x_228:
[----:B------:R-:W-:-:S13]  /*0320*/  ISETP.GE.AND P0, PT, R228, RZ, PT ;  /* 0x000000ffe400720c */ /* 0x000fda0003f06270 */
[----:B------:R-:W-:Y:S05]  /*0330*/  @!P0 EXIT ;  /* 0x000000000000894d */ /* 0x000fea0003800000 */
[----:B------:R-:W-:Y:S01]  /*0340*/  ISETP.NE.U32.AND P2, PT, RZ, c[0x0][0x370], PT ;  /* 0x0000dc00ff007a0c */ /* 0x000fe20003f45070 */
[----:B------:R-:W-:Y:S01]  /*0350*/  IMAD.MOV.U32 R227, RZ, RZ, RZ ;  /* 0x000000ffffe37224 */ /* 0x000fe200078e00ff */
[----:B------:R-:W-:Y:S01]  /*0360*/  ISETP.NE.U32.AND P0, PT, RZ, c[0x0][0x360], PT ;  /* 0x0000d800ff007a0c */ /* 0x000fe20003f05070 */
[----:B------:R-:W-:Y:S01]  /*0370*/  IMAD.MOV.U32 R226, RZ, RZ, c[0x0][0x168] ;  /* 0x00005a00ffe27624 */ /* 0x000fe200078e00ff */
[----:B------:R-:W-:Y:S01]  /*0380*/  ISETP.NE.AND.EX P2, PT, RZ, c[0x0][0x374], PT, P2 ;  /* 0x0000dd00ff007a0c */ /* 0x000fe20003f45320 */
[----:B-1----:R-:W-:Y:S01]  /*0390*/  IMAD.MOV.U32 R2, RZ, RZ, RZ ;  /* 0x000000ffff027224 */ /* 0x002fe200078e00ff */
[----:B------:R-:W-:Y:S01]  /*03a0*/  ISETP.NE.AND.EX P0, PT, RZ, c[0x0][0x364], PT, P0 ;  /* 0x0000d900ff007a0c */ /* 0x000fe20003f05300 */
[----:B------:R-:W-:Y:S01]  /*03b0*/  IMAD.WIDE R8, R228, R5, c[0x0][0x348] ;  /* 0x0000d200e4087625 */ /* 0x000fe200078e0205 */
[----:B------:R-:W-:-:S04]  /*03c0*/  ISETP.NE.U32.AND P1, PT, RZ, c[0x0][0x348], PT ;  /* 0x0000d200ff007a0c */ /* 0x000fc80003f25070 */
[----:B------:R-:W-:-:S05]  /*03d0*/  ISETP.NE.AND.EX P1, PT, RZ, c[0x0][0x34c], PT, P1 ;  /* 0x0000d300ff007a0c */ /* 0x000fca0003f25310 */
[----:B------:R-:W-:-:S04]  /*03e0*/  @P2 IMAD.WIDE R12, R228, R5, c[0x0][0x370] ;  /* 0x0000dc00e40c2625 */ /* 0x000fc800078e0205 */
[----:B------:R-:W-:Y:S01]  /*03f0*/  @P0 IMAD.WIDE R10, R228, R5, c[0x0][0x360] ;  /* 0x0000d800e40a0625 */ /* 0x000fe200078e0205 */
[----:B------:R1:W5:Y:S04]  /*0400*/  @P2 LDG.E R227, [R12.64] ;  /* 0x000000060ce32981 */ /* 0x000368000c1e1900 */
[----:B------:R1:W5:Y:S04]  /*0410*/  @P1 LDG.E R2, [R8.64] ;  /* 0x0000000608021981 */ /* 0x000368000c1e1900 */
[----:B------:R1:W5:Y:S01]  /*0420*/  @P0 LDG.E R226, [R10.64] ;  /* 0x000000060ae20981 */ /* 0x000362000c1e1900 */
[----:B------:R-:W-:-:S02]  /*0430*/  ULDC UR5, c[0x0][0x2ac] ;  /* 0x0000ab0000057ab9 */ /* 0x000fc40000000800 */
[----:B------:R-:W-:Y:S01]  /*0440*/  ULDC UR4, c[0x0][0x1d0] ;  /* 0x0000740000047ab9 */ /* 0x000fe20000000800 */
[----:B------:R-:W2:Y:S01]  /*0450*/  S2R R220, SR_CTAID.Y ;  /* 0x0000000000dc7919 */ /* 0x000ea20000002600 */
[----:B------:R-:W-:-:S06]  /*0460*/  UIMAD UR4, UR5, UR4, URZ ;  /* 0x00000004050472a4 */ /* 0x000fcc000f8e023f */
[----:B------:R-:W-:Y:S01]  /*0470*/  IMAD.U32 R6, RZ, RZ, UR4 ;  /* 0x00000004ff067e24 */ /* 0x000fe2000f8e00ff */
[----:B--2---:R-:W-:Y:S01]  /*0480*/  SHF.R.S32.HI R0, RZ, 0x1f, R220 ;  /* 0x0000001fff007819 */ /* 0x004fe200000114dc */
[----:B------:R-:W-:Y:S05]  /*0490*/  @P0 BRA `(.L_x_232) ;  /* 0x0000004000000947 */ /* 0x000fea0003800000 */
[----:B-1----:R-:W-:Y:S05]  /*04a0*/  @!P1 BRA `(.L_x_232) ;  /* 0x0000003000009947 */ /* 0x002fea0003800000 */
[----:B-----5:R-:W2:Y:S04]  /*04b0*/  LDG.E R226, [R8.64] ;  /* 0x0000000608e27981 */ /* 0x020ea8000c1e1900 */
[----:B------:R-:W2:Y:S02]  /*04c0*/  LDG.E R3, [R8.64+0x4] ;  /* 0x0000040608037981 */ /* 0x000ea4000c1e1900 */
[----:B--2---:R-:W-:Y:S02]  /*04d0*/  IADD3 R226, -R226, R3, RZ ;  /* 0x00000003e2e27210 */ /* 0x004fe40007ffe1ff */
.L_x_232:
[----:B-1----:R-:W-:-:S04]  /*04e0*/  ISETP.NE.U32.AND P0, PT, RZ, c[0x0][0x368], PT ;  /* 0x0000da00ff007a0c */ /* 0x002fc80003f05070 */
[----:B------:R-:W-:-:S13]  /*04f0*/  ISETP.NE.AND.EX P0, PT, RZ, c[0x0][0x36c], PT, P0 ;  /* 0x0000db00ff007a0c */ /* 0x000fda0003f05300 */
[----:B------:R-:W-:Y:S05]  /*0500*/  @!P0 BRA `(.L_x_233) ;  /* 0x0000003000008947 */ /* 0x000fea0003800000 */
[----:B------:R-:W-:-:S06]  /*0510*/  IMAD.WIDE R6, R228, R5, c[0x0][0x368] ;  /* 0x0000da00e4067625 */ /* 0x000fcc00078e0205 */
[----:B------:R1:W5:Y:S01]  /*0520*/  LDG.E R6, [R6.64] ;  /* 0x0000000606067981 */ /* 0x000362000c1e1900 */
[----:B------:R-:W-:Y:S05]  /*0530*/  BRA `(.L_x_234) ;  /* 0x0000007000007947 */ /* 0x000fea0003800000 */
.L_x_233:
[----:B------:R-:W-:-:S04]  /*0540*/  ISETP.NE.U32.AND P0, PT, RZ, c[0x0][0x350], PT ;  /* 0x0000d400ff007a0c */ /* 0x000fc80003f05070 */
[----:B------:R-:W-:-:S13]  /*0550*/  ISETP.NE.AND.EX P0, PT, RZ, c[0x0][0x354], PT, P0 ;  /* 0x0000d500ff007a0c */ /* 0x000fda0003f05300 */
[----:B------:R-:W-:Y:S05]  /*0560*/  @!P0 BRA `(.L_x_234) ;  /* 0x0000004000008947 */ /* 0x000fea0003800000 */
[----:B------:R-:W-:-:S05]  /*0570*/  IMAD.WIDE R8, R228, R5, c[0x0][0x350] ;  /* 0x0000d400e4087625 */ /* 0x000fca00078e0205 */
[----:B------:R-:W2:Y:S04]  /*0580*/  LDG.E R3, [R8.64] ;  /* 0x0000000608037981 */ /* 0x000ea8000c1e1900 */
[----:B------:R-:W2:Y:S02]  /*0590*/  LDG.E R6, [R8.64+0x4] ;  /* 0x0000040608067981 */ /* 0x000ea4000c1e1900 */
[----:B--2---:R-:W-:-:S03]  /*05a0*/  IADD3 R6, -R3, R6, RZ ;  /* 0x0000000603067210 */ /* 0x004fc60007ffe1ff */
.L_x_234:
[----:B------:R-:W-:Y:S01]  /*05b0*/  IMAD.MOV.U32 R3, RZ, RZ, c[0x0][0x2c4] ;  /* 0x0000b100ff037624 */ /* 0x000fe200078e00ff */
[----:B-1----:R-:W-:Y:S01]  /*05c0*/  IADD3 R7, R15, 0x7f, RZ ;  /* 0x0000007f0f077810 */ /* 0x002fe20007ffe0ff */
[----:B-----5:R-:W-:-:S03]  /*05d0*/  IMAD.IADD R217, R6, 0x1, -R227 ;  /* 0x0000000106d97824 */ /* 0x020fc600078e0ae3 */
[----:B------:R-:W-:Y:S01]  /*05e0*/  ISETP.NE.AND P4, PT, R3, 0x1, PT ;  /* 0x000000010300780c */ /* 0x000fe20003f85270 */
[----:B------:R-:W-:Y:S01]  /*05f0*/  IMAD.MOV.U32 R3, RZ, RZ, c[0x0][0x32c] ;  /* 0x0000cb00ff037624 */ /* 0x000fe200078e00ff */
[----:B------:R-:W-:-:S04]  /*0600*/  IADD3 R6, R217, 0x1, -R226 ;  /* 0x00000001d9067810 */ /* 0x000fc80007ffe8e2 */
[----:B------:R-:W-:-:S07]  /*0610*/  ISETP.GE.AND P3, PT, R3, 0x1, PT ;  /* 0x000000010300780c */ /* 0x000fce0003f66270 */
[----:B------:R-:W-:-:S05]  /*0620*/  @P4 IADD3 R4, R15, 0x7f, RZ ;  /* 0x0000007f0f044810 */ /* 0x000fca0007ffe0ff */
[----:B------:R-:W-:-:S05]  /*0630*/  @P4 IMAD.HI.U32 R4, R4, c[0x0][0x2c8], RZ ;  /* 0x0000b20004044a27 */ /* 0x000fca00078e00ff */
[----:B------:R-:W-:-:S05]  /*0640*/  @P4 SHF.R.U32.HI R7, RZ, c[0x0][0x2cc], R4 ;  /* 0x0000b300ff074a19 */ /* 0x000fca0000011604 */
[----:B------:R-:W-:-:S05]  /*0650*/  IMAD.IADD R6, R6, 0x1, R7 ;  /* 0x0000000106067824 */ /* 0x000fca00078e0207 */
[----:B------:R-:W-:Y:S01]  /*0660*/  IADD3 R7, R6, c[0x0][0x328], RZ ;  /* 0x0000ca0006077a10 */ /* 0x000fe20007ffe0ff */
[----:B------:R-:W-:Y:S05]  /*0670*/  @!P3 BRA `(.L_x_235) ;  /* 0x000000e00000b947 */ /* 0x000fea0003800000 */
[C---:B------:R-:W-:Y:S02]  /*0680*/  ISETP.GT.AND P0, PT, R6.reuse, RZ, PT ;  /* 0x000000ff0600720c */ /* 0x040fe40003f04270 */
[----:B------:R-:W-:-:S11]  /*0690*/  IADD3 R4, R6, -0x1, RZ ;  /* 0xffffffff06047810 */ /* 0x000fd60007ffe0ff */
[----:B------:R-:W-:Y:S05]  /*06a0*/  @P0 BRA `(.L_x_236) ;  /* 0x0000006000000947 */ /* 0x000fea0003800000 */
[----:B------:R-:W-:Y:S01]  /*06b0*/  ISETP.NE.AND P0, PT, R3, 0x1, PT ;  /* 0x000000010300780c */ /* 0x000fe20003f05270 */
[----:B------:R-:W-:-:S12]  /*06c0*/  IMAD.MOV R6, RZ, RZ, -R6 ;  /* 0x000000ffff067224 */ /* 0x000fd800078e0a06 */
[----:B------:R-:W-:-:S05]  /*06d0*/  @P0 IMAD.HI.U32 R4, R6, c[0x0][0x330], RZ ;  /* 0x0000cc0006040a27 */ /* 0x000fca00078e00ff */
[----:B------:R-:W-:-:S04]  /*06e0*/  @P0 SHF.R.U32.HI R6, RZ, c[0x0][0x334], R4 ;  /* 0x0000cd00ff060a19 */ /* 0x000fc80000011604 */
[----:B------:R-:W-:Y:S01]  /*06f0*/  LOP3.LUT R4, RZ, R6, RZ, 0x33, !PT ;  /* 0x00000006ff047212 */ /* 0x000fe200078e33ff */
[----:B------:R-:W-:Y:S05]  /*0700*/  BRA `(.L_x_237) ;  /* 0x0000003000007947 */ /* 0x000fea0003800000 */
.L_x_236:
[----:B------:R-:W-:-:S13]  /*0710*/  ISETP.NE.AND P0, PT, R3, 0x1, PT ;  /* 0x000000010300780c */ /* 0x000fda0003f05270 */
[----:B------:R-:W-:-:S05]  /*0720*/  @P0 IMAD.HI.U32 R6, R4, c[0x0][0x330], RZ ;  /* 0x0000cc0004060a27 */ /* 0x000fca00078e00ff */
[----:B------:R-:W-:-:S05]  /*0730*/  @P0 SHF.R.U32.HI R4, RZ, c[0x0][0x334], R6 ;  /* 0x0000cd00ff040a19 */ /* 0x000fca0000011606 */
.L_x_237:
[----:B------:R-:W-:-:S05]  /*0740*/  IMAD R4, R4, R3, c[0x0][0x32c] ;  /* 0x0000cb0004047624 */ /* 0x000fca00078e0203 */
[----:B------:R-:W-:-:S04]  /*0750*/  IMNMX R7, R7, R4, PT ;  /* 0x0000000407077217 */ /* 0x000fc80003800200 */
.L_x_235:
[----:B------:R-:W-:Y:S01]  /*0760*/  IADD3 R7, R7, 0x5f, RZ ;  /* 0x0000005f07077810 */ /* 0x000fe20007ffe0ff */
[----:B------:R-:W-:Y:S01]  /*0770*/  @P4 IMAD.HI.U32 R4, R15, c[0x0][0x2c8], RZ ;  /* 0x0000b2000f044a27 */ /* 0x000fe200078e00ff */
[----:B------:R-:W-:-:S03]  /*0780*/  IADD3 R9, R217, 0x5f, RZ ;  /* 0x0000005fd9097810 */ /* 0x000fc60007ffe0ff */
[----:B------:R-:W-:-:S04]  /*0790*/  IMAD.HI R7, R7, 0x2aaaaaab, RZ ;  /* 0x2aaaaaab07077827 */ /* 0x000fc800078e02ff */
[----:B------:R-:W-:Y:S01]  /*07a0*/  IMAD.HI R9, R9, 0x2aaaaaab, RZ ;  /* 0x2aaaaaab09097827 */ /* 0x000fe200078e02ff */
[----:B------:R-:W-:-:S03]  /*07b0*/  SHF.R.U32.HI R6, RZ, 0x1f, R7 ;  /* 0x0000001fff067819 */ /* 0x000fc60000011607 */
[----:B------:R-:W-:Y:S01]  /*07c0*/  IMAD.MOV.U32 R11, RZ, RZ, R15 ;  /* 0x000000ffff0b7224 */ /* 0x000fe200078e000f */
[----:B------:R-:W-:Y:S01]  /*07d0*/  @P4 SHF.R.U32.HI R11, RZ, c[0x0][0x2cc], R4 ;  /* 0x0000b300ff0b4a19 */ /* 0x000fe20000011604 */
[----:B------:R-:W-:Y:S01]  /*07e0*/  IMAD.IADD R14, R217, 0x1, -R226 ;  /* 0x00000001d90e7824 */ /* 0x000fe200078e0ae2 */
[----:B------:R-:W-:Y:S02]  /*07f0*/  SHF.R.U32.HI R8, RZ, 0x1f, R9 ;  /* 0x0000001fff087819 */ /* 0x000fe40000011609 */
[----:B------:R-:W-:Y:S01]  /*0800*/  LEA.HI.SX32 R6, R7, R6, 0x1c ;  /* 0x0000000607067211 */ /* 0x000fe200078fe2ff */
[----:B------:R-:W-:Y:S01]  /*0810*/  IMAD.IADD R4, R14, 0x1, R11 ;  /* 0x000000010e047824 */ /* 0x000fe200078e020b */
[----:B------:R-:W-:-:S04]  /*0820*/  LEA.HI.SX32 R13, R9, R8, 0x1c ;  /* 0x00000008090d7211 */ /* 0x000fc800078fe2ff */
[----:B------:R-:W-:Y:S02]  /*0830*/  IADD3 R7, R4, -c[0x0][0x324], RZ ;  /* 0x8000c90004077a10 */ /* 0x000fe40007ffe0ff */
[----:B------:R-:W-:Y:S01]  /*0840*/  IMNMX R13, R13, R6, PT ;  /* 0x000000060d0d7217 */ /* 0x000fe20003800200 */
[----:B------:R-:W-:Y:S05]  /*0850*/  @!P3 BRA `(.L_x_238) ;  /* 0x000000d00000b947 */ /* 0x000fea0003800000 */
[----:B------:R-:W-:-:S13]  /*0860*/  ISETP.GT.AND P0, PT, R4, -0x1, PT ;  /* 0xffffffff0400780c */ /* 0x000fda0003f04270 */
[----:B------:R-:W-:Y:S05]  /*0870*/  @P0 BRA `(.L_x_239) ;  /* 0x0000006000000947 */ /* 0x000fea0003800000 */
[----:B------:R-:W-:Y:S02]  /*0880*/  ISETP.NE.AND P0, PT, R3, 0x1, PT ;  /* 0x000000010300780c */ /* 0x000fe40003f05270 */
[----:B------:R-:W-:-:S11]  /*0890*/  LOP3.LUT R4, RZ, R4, RZ, 0x33, !PT ;  /* 0x00000004ff047212 */ /* 0x000fd600078e33ff */
[----:B------:R-:W-:-:S05]  /*08a0*/  @P0 IMAD.HI.U32 R3, R4, c[0x0][0x330], RZ ;  /* 0x0000cc0004030a27 */ /* 0x000fca00078e00ff */
[----:B------:R-:W-:-:S04]  /*08b0*/  @P0 SHF.R.U32.HI R4, RZ, c[0x0][0x334], R3 ;  /* 0x0000cd00ff040a19 */ /* 0x000fc80000011603 */
[----:B------:R-:W-:Y:S01]  /*08c0*/  LOP3.LUT R4, RZ, R4, RZ, 0x33, !PT ;  /* 0x00000004ff047212 */ /* 0x000fe200078e33ff */
[----:B------:R-:W-:Y:S05]  /*08d0*/  BRA `(.L_x_240) ;  /* 0x0000003000007947 */ /* 0x000fea0003800000 */
.L_x_239:
[----:B------:R-:W-:-:S13]  /*08e0*/  ISETP.NE.AND P0, PT, R3, 0x1, PT ;  /* 0x000000010300780c */ /* 0x000fda0003f05270 */
[----:B------:R-:W-:-:S05]  /*08f0*/  @P0 IMAD.HI.U32 R3, R4, c[0x0][0x330], RZ ;  /* 0x0000cc0004030a27 */ /* 0x000fca00078e00ff */
[----:B------:R-:W-:-:S05]  /*0900*/  @P0 SHF.R.U32.HI R4, RZ, c[0x0][0x334], R3 ;  /* 0x0000cd00ff040a19 */ /* 0x000fca0000011603 */
.L_x_240:
[----:B------:R-:W-:-:S05]  /*0910*/  IMAD R4, R4, c[0x0][0x32c], RZ ;  /* 0x0000cb0004047a24 */ /* 0x000fca00078e02ff */
[----:B------:R-:W-:-:S05]  /*0920*/  IMNMX R7, R7, R4, !PT ;  /* 0x0000000407077217 */ /* 0x000fca0007800200 */
.L_x_238:
[----:B------:R-:W-:Y:S01]  /*0930*/  IMAD.HI R7, R7, 0x2aaaaaab, RZ ;  /* 0x2aaaaaab07077827 */ /* 0x000fe200078e02ff */
[----:B------:R-:W-:Y:S01]  /*0940*/  PLOP3.LUT P2, PT, PT, PT, PT, 0x80, 0x0 ;  /* 0x000000000000781c */ /* 0x000fe20003f4f070 */
[----:B------:R-:W-:Y:S01]  /*0950*/  CS2R R64, SRZ ;  /* 0x0000000000407805 */ /* 0x000fe2000001ff00 */
[----:B------:R-:W-:Y:S01]  /*0960*/  CS2R R62, SRZ ;  /* 0x00000000003e7805 */ /* 0x000fe2000001ff00 */
[----:B------:R-:W-:Y:S01]  /*0970*/  IMAD.MOV.U32 R3, RZ, RZ, RZ ;  /* 0x000000ffff037224 */ /* 0x000fe200078e00ff */
[----:B------:R-:W-:Y:S01]  /*0980*/  SHF.R.U32.HI R216, RZ, 0x1f, R7 ;  /* 0x0000001fffd87819 */ /* 0x000fe20000011607 */
[----:B------:R-:W-:Y:S01]  /*0990*/  IMAD.MOV.U32 R66, RZ, RZ, RZ ;  /* 0x000000ffff427224 */ /* 0x000fe200078e00ff */
[----:B------:R-:W-:Y:S01]  /*09a0*/  CS2R R60, SRZ ;  /* 0x00000000003c7805 */ /* 0x000fe2000001ff00 */
[----:B------:R-:W-:Y:S01]  /*09b0*/  CS2R R58, SRZ ;  /* 0x00000000003a7805 */ /* 0x000fe2000001ff00 */
[----:B------:R-:W-:Y:S01]  /*09c0*/  LEA.HI.SX32 R216, R7, R216, 0x1c ;  /* 0x000000d807d87211 */ /* 0x000fe200078fe2ff */
[----:B------:R-:W-:Y:S01]  /*09d0*/  CS2R R56, SRZ ;  /* 0x0000000000387805 */ /* 0x000fe2000001ff00 */
[----:B------:R-:W-:Y:S01]  /*09e0*/  CS2R R54, SRZ ;  /* 0x0000000000367805 */ /* 0x000fe2000001ff00 */
[----:B------:R-:W-:Y:S01]  /*09f0*/  CS2R R52, SRZ ;  /* 0x0000000000347805 */ /* 0x000fe2000001ff00 */
[----:B------:R-:W-:Y:S01]  /*0a00*/  IMNMX R216, RZ, R216, !PT ;  /* 0x000000d8ffd87217 */ /* 0x000fe20007800200 */
[----:B------:R-:W-:Y:S01]  /*0a10*/  CS2R R106, SRZ ;  /* 0x00000000006a7805 */ /* 0x000fe2000001ff00 */
[----:B------:R-:W-:Y:S01]  /*0a20*/  CS2R R104, SRZ ;  /* 0x0000000000687805 */ /* 0x000fe2000001ff00 */
[----:B------:R-:W-:Y:S01]  /*0a30*/  CS2R R110, SRZ ;  /* 0x00000000006e7805 */ /* 0x000fe2000001ff00 */
[----:B------:R-:W-:Y:S01]  /*0a40*/  ISETP.GT.AND P0, PT, R13, R216, PT ;  /* 0x000000d80d00720c */ /* 0x000fe20003f04270 */
[----:B------:R-:W-:Y:S01]  /*0a50*/  CS2R R108, SRZ ;  /* 0x00000000006c7805 */ /* 0x000fe2000001ff00 */
[----:B------:R-:W-:Y:S01]  /*0a60*/  CS2R R102, SRZ ;  /* 0x0000000000667805 */ /* 0x000fe2000001ff00 */
        /* <DEDUP_REMOVED lines=22> */
[----:B------:R-:W-:-:S04]  /*0bd0*/  ISETP.NE.U32.AND P0, PT, RZ, c[0x0][0x340], PT ;  /* 0x0000d000ff007a0c */ /* 0x000fc80003f05070 */
[----:B------:R-:W-:-:S13]  /*0be0*/  ISETP.NE.AND.EX P0, PT, RZ, c[0x0][0x344], PT, P0 ;  /* 0x0000d100ff007a0c */ /* 0x000fda0003f05300 */
[----:B------:R-:W-:-:S06]  /*0bf0*/  @P0 IMAD.WIDE R230, R228, R5, c[0x0][0x340] ;  /* 0x0000d000e4e60625 */ /* 0x000fcc00078e0205 */
[----:B------:R-:W2:Y:S01]  /*0c00*/  @P0 LDG.E R230, [R230.64] ;  /* 0x00000006e6e60981 */ /* 0x000ea2000c1e1900 */
[----:B------:R-:W-:Y:S01]  /*0c10*/  SHF.R.S32.HI R105, RZ, 0x1f, R100 ;  /* 0x0000001fff697819 */ /* 0x000fe20000011464 */
[----:B------:R-:W-:Y:S02]  /*0c20*/  IMAD.MOV.U32 R12, RZ, RZ, 0x60 ;  /* 0x00000060ff0c7424 */ /* 0x000fe400078e00ff */
[----:B------:R-:W-:Y:S01]  /*0c30*/  IMAD.MOV.U32 R3, RZ, RZ, c[0x0][0x2b8] ;  /* 0x0000ae00ff037624 */ /* 0x000fe200078e00ff */
[----:B------:R-:W-:Y:S01]  /*0c40*/  LEA.HI R16, R105, R100, RZ, 0x3 ;  /* 0x0000006469107211 */ /* 0x000fe200078f18ff */
[----:B------:R-:W-:Y:S02]  /*0c50*/  IMAD R103, R13, R12, -0x60 ;  /* 0xffffffa00d677424 */ /* 0x000fe400078e020c */
[----:B------:R-:W-:Y:S01]  /*0c60*/  IMAD.MOV.U32 R221, RZ, RZ, RZ ;  /* 0x000000ffffdd7224 */ /* 0x000fe200078e00ff */
[----:B------:R-:W-:Y:S02]  /*0c70*/  LOP3.LUT R9, R16, 0xfffffff8, RZ, 0xc0, !PT ;  /* 0xfffffff810097812 */ /* 0x000fe400078ec0ff */
[----:B------:R-:W-:-:S02]  /*0c80*/  SHF.R.S32.HI R16, RZ, 0x3, R16 ;  /* 0x00000003ff107819 */ /* 0x000fc40000011410 */
[----:B------:R-:W-:Y:S01]  /*0c90*/  ISETP.NE.AND P5, PT, R3, 0x1, PT ;  /* 0x000000010300780c */ /* 0x000fe20003fa5270 */
[----:B------:R-:W-:-:S04]  /*0ca0*/  IMAD.IADD R9, R100, 0x1, -R9 ;  /* 0x0000000164097824 */ /* 0x000fc800078e0a09 */
[----:B------:R-:W-:-:S04]  /*0cb0*/  IMAD R224, R9, 0x20, R16 ;  /* 0x0000002009e07824 */ /* 0x000fc800078e0210 */
[----:B------:R-:W-:-:S05]  /*0cc0*/  IMAD.IADD R222, R224, 0x1, R103 ;  /* 0x00000001e0de7824 */ /* 0x000fca00078e0267 */
[C---:B------:R-:W-:Y:S01]  /*0cd0*/  ISETP.GE.AND P2, PT, R222.reuse, R217, PT ;  /* 0x000000d9de00720c */ /* 0x040fe20003f46270 */
[----:B------:R-:W-:-:S03]  /*0ce0*/  IMAD.IADD R222, R222, 0x1, R227 ;  /* 0x00000001dede7824 */ /* 0x000fc600078e02e3 */
[----:B------:R-:W-:Y:S01]  /*0cf0*/  ISETP.GT.OR P2, PT, R224, 0x5f, P2 ;  /* 0x0000005fe000780c */ /* 0x000fe20001744670 */
[----:B------:R-:W-:-:S04]  /*0d00*/  @P5 IMAD.HI.U32 R4, R222, c[0x0][0x2bc], RZ ;  /* 0x0000af00de045a27 */ /* 0x000fc800078e00ff */
[----:B------:R-:W-:Y:S01]  /*0d10*/  IMAD.MOV.U32 R3, RZ, RZ, R222 ;  /* 0x000000ffff037224 */ /* 0x000fe200078e00de */
[----:B------:R-:W-:Y:S01]  /*0d20*/  @P5 SHF.R.U32.HI R3, RZ, c[0x0][0x2c0], R4 ;  /* 0x0000b000ff035a19 */ /* 0x000fe20000011604 */
[----:B------:R-:W-:Y:S01]  /*0d30*/  BAR.SYNC.DEFER_BLOCKING 0x0 ;  /* 0x0000000000007b1d */ /* 0x000fe20000010000 */
[----:B------:R-:W-:-:S04]  /*0d40*/  IMAD.WIDE.U32 R6, R2, c[0x0][0x178], RZ ;  /* 0x00005e0002067a25 */ /* 0x000fc800078e00ff */
[----:B------:R-:W-:-:S05]  /*0d50*/  @!P0 IMAD.MOV.U32 R230, RZ, RZ, R228 ;  /* 0x000000ffffe68224 */ /* 0x000fca00078e00e4 */
[----:B--2---:R-:W-:-:S05]  /*0d60*/  SHF.R.S32.HI R215, RZ, 0x1f, R230 ;  /* 0x0000001fffd77819 */ /* 0x004fca00000114e6 */
[----:B------:R-:W-:-:S04]  /*0d70*/  IMAD R215, R215, c[0x0][0x2b0], RZ ;  /* 0x0000ac00d7d77a24 */ /* 0x000fc800078e02ff */
[C---:B------:R-:W-:Y:S02]  /*0d80*/  IMAD R215, R230.reuse, c[0x0][0x2b4], R215 ;  /* 0x0000ad00e6d77a24 */ /* 0x040fe400078e02d7 */
[----:B------:R-:W-:-:S04]  /*0d90*/  IMAD.WIDE.U32 R230, R230, c[0x0][0x2b0], RZ ;  /* 0x0000ac00e6e67a25 */ /* 0x000fc800078e00ff */
[----:B------:R-:W-:Y:S01]  /*0da0*/  IMAD.IADD R215, R231, 0x1, R215 ;  /* 0x00000001e7d77824 */ /* 0x000fe200078e02d7 */
[----:B------:R-:W-:-:S04]  /*0db0*/  @!P2 IADD3 R5, P0, R3, R230, RZ ;  /* 0x000000e60305a210 */ /* 0x000fc80007f1e0ff */
[----:B------:R-:W-:Y:S02]  /*0dc0*/  @!P2 LEA.HI.X.SX32 R4, R3, R215, 0x1, P0 ;  /* 0x000000d70304a211 */ /* 0x000fe400000f0eff */
[----:B------:R-:W-:-:S04]  /*0dd0*/  @!P2 LEA R18, P0, R5, c[0x0][0x2a0], 0x2 ;  /* 0x0000a8000512aa11 */ /* 0x000fc800078010ff */
[----:B------:R-:W-:-:S05]  /*0de0*/  @!P2 LEA.HI.X R19, R5, c[0x0][0x2a4], R4, 0x2, P0 ;  /* 0x0000a9000513aa11 */ /* 0x000fca00000f1404 */
[----:B------:R1:W2:Y:S01]  /*0df0*/  @!P2 LDG.E R221, [R18.64] ;  /* 0x0000000612dda981 */ /* 0x0002a2000c1e1900 */
[----:B------:R-:W-:Y:S01]  /*0e00*/  SHF.R.S32.HI R5, RZ, 0x1f, R2 ;  /* 0x0000001fff057819 */ /* 0x000fe20000011402 */
[----:B------:R-:W-:Y:S01]  /*0e10*/  IMAD.SHL.U32 R225, R9, 0x8, RZ ;  /* 0x0000000809e17824 */ /* 0x000fe200078e00ff */
[----:B------:R-:W-:Y:S01]  /*0e20*/  SHF.R.S32.HI R4, RZ, 0x1f, R228 ;  /* 0x0000001fff047819 */ /* 0x000fe200000114e4 */
[----:B------:R-:W-:Y:S01]  /*0e30*/  IMAD.WIDE.U32 R234, R220, c[0x0][0x1e8], RZ ;  /* 0x00007a00dcea7a25 */ /* 0x000fe200078e00ff */
[----:B------:R-:W-:Y:S02]  /*0e40*/  LEA.HI R102, R105, R100, RZ, 0x5 ;  /* 0x0000006469667211 */ /* 0x000fe400078f28ff */
[----:B------:R-:W-:Y:S01]  /*0e50*/  SEL R4, R4, RZ, !P1 ;  /* 0x000000ff04047207 */ /* 0x000fe20004800000 */
[----:B------:R-:W-:Y:S01]  /*0e60*/  IMAD R5, R5, c[0x0][0x178], RZ ;  /* 0x00005e0005057a24 */ /* 0x000fe200078e02ff */
[----:B------:R-:W-:Y:S01]  /*0e70*/  IADD3 R8, R225, 0x40, RZ ;  /* 0x00000040e1087810 */ /* 0x000fe20007ffe0ff */
[----:B------:R-:W-:Y:S01]  /*0e80*/  IMAD R12, R13, -0x60, R12 ;  /* 0xffffffa00d0c7824 */ /* 0x000fe200078e020c */
[----:B------:R-:W-:Y:S01]  /*0e90*/  ISETP.GE.AND P6, PT, R225, c[0x0][0x198], PT ;  /* 0x00006600e1007a0c */ /* 0x000fe20003fc6270 */
[----:B------:R-:W-:Y:S01]  /*0ea0*/  IMAD R5, R2, c[0x0][0x17c], R5 ;  /* 0x00005f0002057a24 */ /* 0x000fe200078e0205 */
[----:B------:R-:W-:Y:S01]  /*0eb0*/  ISETP.GE.AND P2, PT, R8, c[0x0][0x198], PT ;  /* 0x0000660008007a0c */ /* 0x000fe20003f46270 */
[----:B------:R-:W-:Y:S01]  /*0ec0*/  IMAD.IADD R2, R15, 0x1, R224 ;  /* 0x000000010f027824 */ /* 0x000fe200078e02e0 */
[----:B------:R-:W-:Y:S01]  /*0ed0*/  SHF.R.S32.HI R107, RZ, 0x5, R102 ;  /* 0x00000005ff6b7819 */ /* 0x000fe20000011466 */
[----:B------:R-:W-:-:S02]  /*0ee0*/  IMAD.IADD R7, R7, 0x1, R5 ;  /* 0x0000000107077824 */ /* 0x000fc400078e0205 */
[----:B------:R-:W-:Y:S02]  /*0ef0*/  IMAD R5, R0, c[0x0][0x1b8], RZ ;  /* 0x00006e0000057a24 */ /* 0x000fe400078e02ff */
[----:B------:R-:W-:-:S04]  /*0f00*/  IMAD.WIDE.U32 R10, R220, c[0x0][0x1b8], R6 ;  /* 0x00006e00dc0a7a25 */ /* 0x000fc800078e0006 */
[----:B------:R-:W-:Y:S02]  /*0f10*/  IMAD R5, R220, c[0x0][0x1bc], R5 ;  /* 0x00006f00dc057a24 */ /* 0x000fe400078e0205 */
[----:B------:R-:W-:-:S04]  /*0f20*/  @P4 IMAD.HI.U32 R6, R2, c[0x0][0x2c8], RZ ;  /* 0x0000b20002064a27 */ /* 0x000fc800078e00ff */
[----:B------:R-:W-:Y:S01]  /*0f30*/  IMAD.IADD R11, R11, 0x1, R5 ;  /* 0x000000010b0b7824 */ /* 0x000fe200078e0205 */
[----:B------:R-:W-:Y:S01]  /*0f40*/  SEL R5, R228, RZ, !P1 ;  /* 0x000000ffe4057207 */ /* 0x000fe20004800000 */
[----:B------:R-:W-:Y:S01]  /*0f50*/  IMAD.MOV.U32 R7, RZ, RZ, R2 ;  /* 0x000000ffff077224 */ /* 0x000fe200078e0002 */
[----:B------:R-:W-:Y:S01]  /*0f60*/  @P4 SHF.R.U32.HI R7, RZ, c[0x0][0x2cc], R6 ;  /* 0x0000b300ff074a19 */ /* 0x000fe20000011606 */
[----:B------:R-:W-:Y:S02]  /*0f70*/  IMAD R4, R4, c[0x0][0x1c0], RZ ;  /* 0x0000700004047a24 */ /* 0x000fe400078e02ff */
[----:B------:R-:W-:Y:S01]  /*0f80*/  IMAD.WIDE.U32 R10, R5, c[0x0][0x1c0], R10 ;  /* 0x00007000050a7a25 */ /* 0x000fe200078e000a */
[----:B------:R-:W-:-:S03]  /*0f90*/  SHF.R.S32.HI R6, RZ, 0x1f, R7 ;  /* 0x0000001fff067819 */ /* 0x000fc60000011407 */
[----:B------:R-:W-:Y:S02]  /*0fa0*/  IMAD R4, R5, c[0x0][0x1c4], R4 ;  /* 0x0000710005047a24 */ /* 0x000fe400078e0204 */
[----:B------:R-:W-:Y:S02]  /*0fb0*/  IMAD.MOV R5, RZ, RZ, -R7 ;  /* 0x000000ffff057224 */ /* 0x000fe400078e0a07 */
[----:B------:R-:W-:Y:S02]  /*0fc0*/  IMAD.IADD R11, R11, 0x1, R4 ;  /* 0x000000010b0b7824 */ /* 0x000fe400078e0204 */
[----:B------:R-:W-:Y:S02]  /*0fd0*/  IMAD R5, R5, c[0x0][0x2c4], R2 ;  /* 0x0000b10005057a24 */ /* 0x000fe400078e0202 */
[----:B------:R-:W-:Y:S02]  /*0fe0*/  IMAD R6, R6, c[0x0][0x1b0], RZ ;  /* 0x00006c0006067a24 */ /* 0x000fe400078e02ff */
[----:B------:R-:W-:Y:S01]  /*0ff0*/  IMAD.WIDE.U32 R10, R7, c[0x0][0x1b0], R10 ;  /* 0x00006c00070a7a25 */ /* 0x000fe200078e000a */
[----:B------:R-:W-:-:S03]  /*1000*/  SHF.R.S32.HI R2, RZ, 0x1f, R5 ;  /* 0x0000001fff027819 */ /* 0x000fc60000011405 */
[----:B------:R-:W-:Y:S02]  /*1010*/  IMAD R6, R7, c[0x0][0x1b4], R6 ;  /* 0x00006d0007067a24 */ /* 0x000fe400078e0206 */
[----:B------:R-:W-:Y:S02]  /*1020*/  IMAD R2, R2, c[0x0][0x1a8], RZ ;  /* 0x00006a0002027a24 */ /* 0x000fe400078e02ff */
[----:B------:R-:W-:Y:S02]  /*1030*/  IMAD.IADD R7, R11, 0x1, R6 ;  /* 0x000000010b077824 */ /* 0x000fe400078e0206 */
[----:B------:R-:W-:Y:S02]  /*1040*/  IMAD.MOV.U32 R6, RZ, RZ, R10 ;  /* 0x000000ffff067224 */ /* 0x000fe400078e000a */
[C---:B------:R-:W-:Y:S02]  /*1050*/  IMAD R11, R5.reuse, c[0x0][0x1ac], R2 ;  /* 0x00006b00050b7a24 */ /* 0x040fe400078e0202 */
[----:B------:R-:W-:-:S04]  /*1060*/  IMAD.WIDE.U32 R6, R5, c[0x0][0x1a8], R6 ;  /* 0x00006a0005067a25 */ /* 0x000fc800078e0006 */
[----:B------:R-:W-:Y:S01]  /*1070*/  IMAD.IADD R11, R7, 0x1, R11 ;  /* 0x00000001070b7824 */ /* 0x000fe200078e020b */
[----:B------:R-:W-:Y:S01]  /*1080*/  LEA R17, P0, R6, c[0x0][0x160], 0x1 ;  /* 0x0000580006117a11 */ /* 0x000fe200078008ff */
[----:B------:R-:W-:Y:S02]  /*1090*/  IMAD.SHL.U32 R4, R16, 0x40, RZ ;  /* 0x0000004010047824 */ /* 0x000fe400078e00ff */
[----:B------:R-:W-:Y:S01]  /*10a0*/  IMAD.IADD R7, R15, 0x1, R16 ;  /* 0x000000010f077824 */ /* 0x000fe200078e0210 */
[----:B------:R-:W-:Y:S01]  /*10b0*/  LEA.HI.X R11, R6, c[0x0][0x164], R11, 0x1, P0 ;  /* 0x00005900060b7a11 */ /* 0x000fe200000f0c0b */
[----:B------:R-:W-:Y:S01]  /*10c0*/  SHFL.IDX PT, R26, R17, RZ, 0x181f ;  /* 0x00181fff111a7589 */ /* 0x000fe200000e0000 */
[----:B------:R-:W-:Y:S01]  /*10d0*/  LOP3.LUT R4, R4, 0x1c0, RZ, 0xc0, !PT ;  /* 0x000001c004047812 */ /* 0x000fe200078ec0ff */
[----:B------:R-:W-:Y:S02]  /*10e0*/  IMAD R6, R226, c[0x0][0x2c4], RZ ;  /* 0x0000b100e2067a24 */ /* 0x000fe400078e02ff */
[----:B------:R-:W3:Y:S01]  /*10f0*/  SHFL.IDX PT, R27, R11, RZ, 0x181f ;  /* 0x00181fff0b1b7589 */ /* 0x000ee200000e0000 */
[----:B------:R-:W-:Y:S01]  /*1100*/  SHF.R.U32.HI R2, RZ, 0x3, R4 ;  /* 0x00000003ff027819 */ /* 0x000fe20000011604 */
[----:B------:R-:W-:Y:S01]  /*1110*/  IMAD.MOV R5, RZ, RZ, -R3 ;  /* 0x000000ffff057224 */ /* 0x000fe200078e0a03 */
[----:B-1----:R-:W-:Y:S01]  /*1120*/  LOP3.LUT R19, R4, 0x38, R225, 0xf8, !PT ;  /* 0x0000003804137812 */ /* 0x002fe200078ef8e1 */
[----:B------:R-:W-:Y:S01]  /*1130*/  SHFL.IDX PT, R22, R17, 0x1, 0x181f ;  /* 0x00381f0011167f89 */ /* 0x000fe200000e0000 */
[----:B------:R-:W-:Y:S01]  /*1140*/  ISETP.GE.AND P0, PT, R7, R6, PT ;  /* 0x000000060700720c */ /* 0x000fe20003f06270 */
[----:B------:R-:W-:Y:S01]  /*1150*/  IMAD R222, R5, c[0x0][0x2b8], R222 ;  /* 0x0000ae0005de7a24 */ /* 0x000fe200078e02de */
[----:B------:R-:W-:Y:S01]  /*1160*/  LOP3.LUT R19, R19, R2, RZ, 0x3c, !PT ;  /* 0x0000000213137212 */ /* 0x000fe200078e3cff */
[----:B------:R-:W1:Y:S01]  /*1170*/  SHFL.IDX PT, R23, R11, 0x1, 0x181f ;  /* 0x00381f000b177f89 */ /* 0x000e6200000e0000 */
[----:B------:R-:W-:Y:S01]  /*1180*/  LEA.HI R2, R105, R100, RZ, 0x6 ;  /* 0x0000006469027211 */ /* 0x000fe200078f30ff */
[----:B------:R-:W-:Y:S01]  /*1190*/  IMAD.WIDE.U32 R20, R222, c[0x0][0x1e0], RZ ;  /* 0x00007800de147a25 */ /* 0x000fe200078e00ff */
[----:B------:R-:W-:Y:S01]  /*11a0*/  SHF.R.S32.HI R3, RZ, 0x1f, R8 ;  /* 0x0000001fff037819 */ /* 0x000fe20000011408 */
[----:B------:R-:W-:Y:S01]  /*11b0*/  SHFL.IDX PT, R10, R17, 0x3, 0x181f ;  /* 0x00781f00110a7f89 */ /* 0x000fe200000e0000 */
[----:B------:R-:W-:Y:S01]  /*11c0*/  SHF.R.S32.HI R5, RZ, 0x1f, R222 ;  /* 0x0000001fff057819 */ /* 0x000fe200000114de */
[----:B------:R-:W-:Y:S01]  /*11d0*/  IMAD.SHL.U32 R2, R2, 0x8, RZ ;  /* 0x0000000802027824 */ /* 0x000fe200078e00ff */
[----:B------:R-:W-:Y:S01]  /*11e0*/  LEA.HI R3, R3, R8, RZ, 0x3 ;  /* 0x0000000803037211 */ /* 0x000fe200078f18ff */
[----:B------:R-:W-:-:S02]  /*11f0*/  IMAD.IADD R101, R217, 0x1, R12 ;  /* 0x00000001d9657824 */ /* 0x000fc400078e020c */
[----:B------:R-:W-:Y:S01]  /*1200*/  IMAD.WIDE.U32 R232, R220, c[0x0][0x210], RZ ;  /* 0x00008400dce87a25 */ /* 0x000fe200078e00ff */
[----:B------:R-:W-:Y:S02]  /*1210*/  LOP3.LUT R2, R19, 0xfffffe00, R2, 0xf8, !PT ;  /* 0xfffffe0013027812 */ /* 0x000fe400078ef802 */
[----:B------:R-:W-:Y:S01]  /*1220*/  LOP3.LUT R243, R3, 0xfffffff8, RZ, 0xc0, !PT ;  /* 0xfffffff803f37812 */ /* 0x000fe200078ec0ff */
[----:B------:R-:W-:Y:S01]  /*1230*/  IMAD R19, R5, c[0x0][0x1e0], RZ ;  /* 0x0000780005137a24 */ /* 0x000fe200078e02ff */
[----:B------:R-:W-:Y:S01]  /*1240*/  IADD3 R3, R7, 0x20, RZ ;  /* 0x0000002007037810 */ /* 0x000fe20007ffe0ff */
[----:B------:R-:W-:Y:S01]  /*1250*/  IMAD.SHL.U32 R223, R2, 0x2, RZ ;  /* 0x0000000202df7824 */ /* 0x000fe200078e00ff */
[----:B------:R-:W-:Y:S01]  /*1260*/  SHF.R.S32.HI R244, RZ, 0x1f, R243 ;  /* 0x0000001ffff47819 */ /* 0x000fe200000114f3 */
[----:B---3--:R-:W-:-:S03]  /*1270*/  @!P0 IMAD.WIDE R24, R225, 0x2, R26 ;  /* 0x00000002e1188825 */ /* 0x008fc600078e021a */
[----:B------:R-:W-:Y:S01]  /*1280*/  IADD3 R240, R223, 0x100, RZ ;  /* 0x00000100dff07810 */ /* 0x000fe20007ffe0ff */
[----:B------:R-:W-:Y:S01]  /*1290*/  @!P0 IMAD.WIDE R26, R243, 0x2, R26 ;  /* 0x00000002f31a8825 */ /* 0x000fe200078e021a */
[----:B------:R1:W-:Y:S01]  /*12a0*/  @!P0 LDGSTS.E.BYPASS.LTC128B.128 [R223+0x100], [R24.64], !P6 ;  /* 0x0010000018df8fae */ /* 0x0003e2000f101d46 */
[----:B------:R-:W-:Y:S02]  /*12b0*/  IADD3 R239, R223, 0x3100, RZ ;  /* 0x00003100dfef7810 */ /* 0x000fe40007ffe0ff */
[----:B------:R-:W-:Y:S01]  /*12c0*/  IMAD R18, R222, c[0x0][0x1e4], R19 ;  /* 0x00007900de127a24 */ /* 0x000fe200078e0213 */
[----:B------:R3:W-:Y:S01]  /*12d0*/  @!P0 LDGSTS.E.BYPASS.LTC128B.128 [R223+0x4100], [R26.64], !P2 ;  /* 0x041000001adf8fae */ /* 0x0007e2000d101d46 */
[-C--:B------:R-:W-:Y:S01]  /*12e0*/  ISETP.GE.AND P0, PT, R3, R6.reuse, PT ;  /* 0x000000060300720c */ /* 0x080fe20003f06270 */
[----:B------:R-:W-:Y:S01]  /*12f0*/  IMAD.IADD R76, R101, 0x1, -R16 ;  /* 0x00000001654c7824 */ /* 0x000fe200078e0a10 */
[----:B------:R-:W-:Y:S01]  /*1300*/  IADD3 R3, R7, 0x40, RZ ;  /* 0x0000004007037810 */ /* 0x000fe20007ffe0ff */
[----:B------:R-:W-:Y:S01]  /*1310*/  IMAD.IADD R19, R21, 0x1, R18 ;  /* 0x0000000115137824 */ /* 0x000fe200078e0212 */
[----:B------:R-:W-:Y:S01]  /*1320*/  IADD3 R7, R7, 0x60, RZ ;  /* 0x0000006007077810 */ /* 0x000fe20007ffe0ff */
[----:B------:R-:W-:Y:S01]  /*1330*/  IMAD.MOV.U32 R18, RZ, RZ, R20 ;  /* 0x000000ffff127224 */ /* 0x000fe200078e0014 */
[----:B------:R-:W-:Y:S01]  /*1340*/  ISETP.GE.AND P1, PT, R3, R6, PT ;  /* 0x000000060300720c */ /* 0x000fe20003f26270 */
[----:B------:R-:W-:Y:S01]  /*1350*/  IMAD R3, R0, c[0x0][0x1e8], RZ ;  /* 0x00007a0000037a24 */ /* 0x000fe200078e02ff */
[----:B------:R-:W-:Y:S01]  /*1360*/  SHFL.IDX PT, R20, R17, 0x2, 0x181f ;  /* 0x00581f0011147f89 */ /* 0x000fe200000e0000 */
[----:B------:R-:W-:Y:S01]  /*1370*/  IMAD R5, R5, c[0x0][0x208], RZ ;  /* 0x0000820005057a24 */ /* 0x000fe200078e02ff */
[C---:B------:R-:W-:Y:S01]  /*1380*/  IADD3 R238, R223.reuse, 0x1100, RZ ;  /* 0x00001100dfee7810 */ /* 0x040fe20007ffe0ff */
[----:B------:R-:W-:Y:S01]  /*1390*/  IMAD R3, R220, c[0x0][0x1ec], R3 ;  /* 0x00007b00dc037a24 */ /* 0x000fe200078e0203 */
[----:B------:R-:W4:Y:S01]  /*13a0*/  SHFL.IDX PT, R21, R11, 0x2, 0x181f ;  /* 0x00581f000b157f89 */ /* 0x000f2200000e0000 */
[----:B------:R-:W-:-:S02]  /*13b0*/  IADD3 R237, R223, 0x4100, RZ ;  /* 0x00004100dfed7810 */ /* 0x000fc40007ffe0ff */
[----:B------:R-:W-:Y:S01]  /*13c0*/  IMAD.IADD R218, R235, 0x1, R3 ;  /* 0x00000001ebda7824 */ /* 0x000fe200078e0203 */
[----:B------:R-:W5:Y:S01]  /*13d0*/  SHFL.IDX PT, R11, R11, 0x3, 0x181f ;  /* 0x00781f000b0b7f89 */ /* 0x000f6200000e0000 */
[----:B-1----:R-:W-:-:S04]  /*13e0*/  @!P0 IMAD.WIDE R24, R225, 0x2, R22 ;  /* 0x00000002e1188825 */ /* 0x002fc800078e0216 */
[----:B------:R-:W-:Y:S01]  /*13f0*/  @!P0 IMAD.WIDE R22, R243, 0x2, R22 ;  /* 0x00000002f3168825 */ /* 0x000fe200078e0216 */
[----:B------:R5:W-:Y:S04]  /*1400*/  @!P0 LDGSTS.E.BYPASS.LTC128B.128 [R223+0x1100], [R24.64], !P6 ;  /* 0x0110000018df8fae */ /* 0x000be8000f101d46 */
[----:B------:R1:W-:Y:S01]  /*1410*/  @!P0 LDGSTS.E.BYPASS.LTC128B.128 [R223+0x5100], [R22.64], !P2 ;  /* 0x0510000016df8fae */ /* 0x0003e2000d101d46 */
[----:B--2---:R-:W-:Y:S01]  /*1420*/  SHF.R.S32.HI R2, RZ, 0x1f, R221 ;  /* 0x0000001fff027819 */ /* 0x004fe200000114dd */
[----:B------:R-:W-:-:S04]  /*1430*/  IMAD.WIDE.U32 R18, R221, c[0x0][0x1f0], R18 ;  /* 0x00007c00dd127a25 */ /* 0x000fc800078e0012 */
[----:B------:R-:W-:Y:S01]  /*1440*/  IMAD R4, R2, c[0x0][0x1f0], RZ ;  /* 0x00007c0002047a24 */ /* 0x000fe200078e02ff */
[----:B------:R-:W-:Y:S01]  /*1450*/  IADD3 R18, P0, R234, R18, RZ ;  /* 0x00000012ea127210 */ /* 0x000fe20007f1e0ff */
[----:B------:R-:W-:Y:S02]  /*1460*/  IMAD R2, R2, c[0x0][0x218], RZ ;  /* 0x0000860002027a24 */ /* 0x000fe400078e02ff */
[C---:B------:R-:W-:Y:S02]  /*1470*/  IMAD R3, R221.reuse, c[0x0][0x1f4], R4 ;  /* 0x00007d00dd037a24 */ /* 0x040fe400078e0204 */
[----:B------:R-:W-:-:S03]  /*1480*/  IMAD R2, R221, c[0x0][0x21c], R2 ;  /* 0x00008700dd027a24 */ /* 0x000fc600078e0202 */
[----:B------:R-:W-:Y:S02]  /*1490*/  IADD3.X R3, R218, R19, R3, P0, !PT ;  /* 0x00000013da037210 */ /* 0x000fe400007fe403 */
[----:B------:R-:W-:-:S04]  /*14a0*/  LEA R4, P0, R18, c[0x0][0x1c8], 0x1 ;  /* 0x0000720012047a11 */ /* 0x000fc800078008ff */
[----:B------:R-:W-:Y:S01]  /*14b0*/  LEA.HI.X R3, R18, c[0x0][0x1cc], R3, 0x1, P0 ;  /* 0x0000730012037a11 */ /* 0x000fe200000f0c03 */
[--C-:B----4-:R-:W-:Y:S01]  /*14c0*/  @!P1 IMAD.WIDE R18, R225, 0x2, R20.reuse ;  /* 0x00000002e1129825 */ /* 0x110fe200078e0214 */
[----:B------:R-:W-:Y:S02]  /*14d0*/  ISETP.GE.AND P0, PT, R7, R6, PT ;  /* 0x000000060700720c */ /* 0x000fe40003f06270 */
[----:B------:R-:W-:Y:S01]  /*14e0*/  SHFL.IDX PT, R6, R4, RZ, 0x181f ;  /* 0x00181fff04067589 */ /* 0x000fe200000e0000 */
[----:B------:R-:W-:-:S03]  /*14f0*/  @!P1 IMAD.WIDE R20, R243, 0x2, R20 ;  /* 0x00000002f3149825 */ /* 0x000fc600078e0214 */
[----:B------:R-:W3:Y:S04]  /*1500*/  SHFL.IDX PT, R7, R3, RZ, 0x181f ;  /* 0x00181fff03077589 */ /* 0x000ee800000e0000 */
[----:B------:R2:W-:Y:S03]  /*1510*/  @!P1 LDGSTS.E.BYPASS.LTC128B.128 [R223+0x2100], [R18.64], !P6 ;  /* 0x0210000012df9fae */ /* 0x0005e6000f101d46 */
[--C-:B-----5:R-:W-:Y:S01]  /*1520*/  @!P0 IMAD.WIDE R24, R225, 0x2, R10.reuse ;  /* 0x00000002e1188825 */ /* 0x120fe200078e020a */
[----:B------:R4:W-:Y:S01]  /*1530*/  @!P1 LDGSTS.E.BYPASS.LTC128B.128 [R223+0x6100], [R20.64], !P2 ;  /* 0x0610000014df9fae */ /* 0x0009e2000d101d46 */
[----:B------:R-:W-:Y:S02]  /*1540*/  ISETP.GE.AND P1, PT, R76, 0x21, PT ;  /* 0x000000214c00780c */ /* 0x000fe40003f26270 */
[----:B-1----:R-:W-:Y:S01]  /*1550*/  @!P0 IMAD.WIDE R22, R243, 0x2, R10 ;  /* 0x00000002f3168825 */ /* 0x002fe200078e020a */
[----:B------:R1:W-:Y:S01]  /*1560*/  @!P0 LDGSTS.E.BYPASS.LTC128B.128 [R223+0x3100], [R24.64], !P6 ;  /* 0x0310000018df8fae */ /* 0x0003e2000f101d46 */
[----:B------:R-:W-:-:S02]  /*1570*/  ISETP.GE.AND P6, PT, R8, c[0x0][0x1d4], PT ;  /* 0x0000750008007a0c */ /* 0x000fc40003fc6270 */
[----:B------:R-:W-:Y:S01]  /*1580*/  IMAD R10, R222, c[0x0][0x20c], R5 ;  /* 0x00008300de0a7a24 */ /* 0x000fe200078e0205 */
[----:B------:R5:W-:Y:S01]  /*1590*/  @!P0 LDGSTS.E.BYPASS.LTC128B.128 [R223+0x7100], [R22.64], !P2 ;  /* 0x0710000016df8fae */ /* 0x000be2000d101d46 */
[----:B------:R-:W-:Y:S01]  /*15a0*/  ISETP.GE.AND P0, PT, R76, 0x1, PT ;  /* 0x000000014c00780c */ /* 0x000fe20003f06270 */
[----:B------:R-:W-:Y:S01]  /*15b0*/  IMAD R5, R0, c[0x0][0x210], RZ ;  /* 0x0000840000057a24 */ /* 0x000fe200078e02ff */
[----:B------:R-:W-:Y:S01]  /*15c0*/  ISETP.GE.AND P2, PT, R225, c[0x0][0x1d4], PT ;  /* 0x00007500e1007a0c */ /* 0x000fe20003f46270 */
[----:B------:R-:W-:Y:S01]  /*15d0*/  IMAD R0, R222, c[0x0][0x1e0], RZ ;  /* 0x00007800de007a24 */ /* 0x000fe200078e02ff */
[----:B------:R-:W0:Y:S01]  /*15e0*/  LDGDEPBAR ;  /* 0x00000000000079af */ /* 0x000e220000000000 */
[----:B------:R-:W-:Y:S01]  /*15f0*/  IMAD R5, R220, c[0x0][0x214], R5 ;  /* 0x00008500dc057a24 */ /* 0x000fe200078e0205 */
[----:B------:R-:W-:Y:S01]  /*1600*/  SEL R245, RZ, 0x10, P6 ;  /* 0x00000010fff57807 */ /* 0x000fe20003000000 */
[----:B------:R-:W-:Y:S02]  /*1610*/  IMAD R17, R221, c[0x0][0x1f0], R0 ;  /* 0x00007c00dd117a24 */ /* 0x000fe400078e0200 */
[----:B------:R-:W-:-:S02]  /*1620*/  IMAD.IADD R219, R233, 0x1, R5 ;  /* 0x00000001e9db7824 */ /* 0x000fc400078e0205 */
[----:B------:R-:W-:Y:S02]  /*1630*/  IMAD R17, R220, c[0x0][0x1e8], R17 ;  /* 0x00007a00dc117a24 */ /* 0x000fe400078e0211 */
[----:B---3--:R-:W-:-:S03]  /*1640*/  @P0 IMAD.WIDE R26, R243, 0x2, R6 ;  /* 0x00000002f31a0825 */ /* 0x008fc600078e0206 */
[----:B------:R-:W-:Y:S01]  /*1650*/  LEA R17, R17, c[0x0][0x1c8], 0x1 ;  /* 0x0000720011117a11 */ /* 0x000fe200078e08ff */
[----:B--2---:R-:W-:Y:S01]  /*1660*/  IMAD.WIDE.U32 R18, R222, c[0x0][0x208], RZ ;  /* 0x00008200de127a25 */ /* 0x004fe200078e00ff */
[----:B----4-:R-:W-:Y:S03]  /*1670*/  SHFL.IDX PT, R20, R4, 0x1, 0x181f ;  /* 0x00381f0004147f89 */ /* 0x010fe600000e0000 */
[----:B------:R-:W-:Y:S01]  /*1680*/  IMAD.IADD R11, R19, 0x1, R10 ;  /* 0x00000001130b7824 */ /* 0x000fe200078e020a */
[----:B------:R-:W2:Y:S01]  /*1690*/  SHFL.IDX PT, R21, R3, 0x1, 0x181f ;  /* 0x00381f0003157f89 */ /* 0x000ea200000e0000 */
[----:B------:R-:W-:Y:S02]  /*16a0*/  IMAD.MOV.U32 R10, RZ, RZ, R18 ;  /* 0x000000ffff0a7224 */ /* 0x000fe400078e0012 */
[----:B-----5:R-:W-:-:S04]  /*16b0*/  @P0 IMAD.WIDE R22, R225, 0x2, R6 ;  /* 0x00000002e1160825 */ /* 0x020fc800078e0206 */
[----:B------:R-:W-:Y:S01]  /*16c0*/  IMAD.WIDE.U32 R10, R221, c[0x0][0x218], R10 ;  /* 0x00008600dd0a7a25 */ /* 0x000fe200078e000a */
[----:B------:R3:W-:Y:S04]  /*16d0*/  @P0 LDGSTS.E.BYPASS.LTC128B.128 [R223+0x8100], [R22.64], !P2 ;  /* 0x0810000016df0fae */ /* 0x0007e8000d101d46 */
[----:B------:R4:W-:Y:S01]  /*16e0*/  @P0 LDGSTS.E.BYPASS.LTC128B.128 [R223+0xb100], [R26.64], !P6 ;  /* 0x0b1000001adf0fae */ /* 0x0009e2000f101d46 */
[----:B------:R-:W-:Y:S02]  /*16f0*/  IADD3 R5, P0, R232, R10, RZ ;  /* 0x0000000ae8057210 */ /* 0x000fe40007f1e0ff */
[----:B------:R-:W-:Y:S02]  /*1700*/  LEA.HI R10, R105, R100, RZ, 0x4 ;  /* 0x00000064690a7211 */ /* 0x000fe400078f20ff */
[----:B-1----:R-:W-:Y:S01]  /*1710*/  IADD3.X R24, R219, R11, R2, P0, !PT ;  /* 0x0000000bdb187210 */ /* 0x002fe200007fe402 */
[----:B------:R-:W-:Y:S01]  /*1720*/  IMAD.SHL.U32 R2, R16, 0x8, RZ ;  /* 0x0000000810027824 */ /* 0x000fe200078e00ff */
[----:B------:R-:W-:-:S02]  /*1730*/  LEA R7, P0, R5, c[0x0][0x1f8], 0x1 ;  /* 0x00007e0005077a11 */ /* 0x000fc400078008ff */
[----:B------:R-:W-:Y:S01]  /*1740*/  SHF.R.S32.HI R11, RZ, 0x4, R10 ;  /* 0x00000004ff0b7819 */ /* 0x000fe2000001140a */
[----:B--2---:R-:W-:Y:S01]  /*1750*/  @P1 IMAD.WIDE R18, R225, 0x2, R20 ;  /* 0x00000002e1121825 */ /* 0x004fe200078e0214 */
[----:B------:R-:W-:Y:S01]  /*1760*/  LEA.HI.X R24, R5, c[0x0][0x1fc], R24, 0x1, P0 ;  /* 0x00007f0005187a11 */ /* 0x000fe200000f0c18 */
[----:B------:R-:W1:Y:S01]  /*1770*/  SHFL.IDX PT, R51, R7, RZ, 0x181f ;  /* 0x00181fff07337589 */ /* 0x000e6200000e0000 */
[C---:B------:R-:W-:Y:S01]  /*1780*/  LOP3.LUT R5, R10.reuse, 0xfffffff0, RZ, 0xc0, !PT ;  /* 0xfffffff00a057812 */ /* 0x040fe200078ec0ff */
[----:B------:R-:W-:Y:S01]  /*1790*/  @P1 IMAD.WIDE R20, R243, 0x2, R20 ;  /* 0x00000002f3141825 */ /* 0x000fe200078e0214 */
[----:B------:R-:W-:Y:S01]  /*17a0*/  LEA.HI R10, R10, R11, RZ, 0x1 ;  /* 0x0000000b0a0a7211 */ /* 0x000fe200078f08ff */
[----:B------:R2:W-:Y:S02]  /*17b0*/  @P1 LDGSTS.E.BYPASS.LTC128B.128 [R223+0x9100], [R18.64], !P2 ;  /* 0x0910000012df1fae */ /* 0x0005e4000d101d46 */
[----:B------:R-:W-:Y:S01]  /*17c0*/  IMAD.IADD R16, R100, 0x1, -R5 ;  /* 0x0000000164107824 */ /* 0x000fe200078e0a05 */
[----:B------:R-:W-:Y:S01]  /*17d0*/  LOP3.LUT R10, R10, 0xfffffffe, RZ, 0xc0, !PT ;  /* 0xfffffffe0a0a7812 */ /* 0x000fe200078ec0ff */
[----:B------:R-:W5:Y:S01]  /*17e0*/  SHFL.IDX PT, R4, R24, RZ, 0x181f ;  /* 0x00181fff18047589 */ /* 0x000f6200000e0000 */
[----:B---3--:R-:W-:-:S02]  /*17f0*/  IMAD.WIDE R22, R225, 0x2, RZ ;  /* 0x00000002e1167825 */ /* 0x008fc400078e02ff */
[----:B------:R-:W-:Y:S01]  /*1800*/  SHF.R.S32.HI R5, RZ, 0x1f, R16 ;  /* 0x0000001fff057819 */ /* 0x000fe20000011410 */
[----:B------:R-:W3:Y:S01]  /*1810*/  SHFL.IDX PT, R78, R7, 0x1, 0x181f ;  /* 0x00381f00074e7f89 */ /* 0x000ee200000e0000 */
[----:B------:R-:W-:Y:S02]  /*1820*/  IMAD.IADD R10, R11, 0x1, -R10 ;  /* 0x000000010b0a7824 */ /* 0x000fe400078e0a0a */
[----:B------:R-:W-:Y:S01]  /*1830*/  LEA.HI R5, R5, R16, RZ, 0x3 ;  /* 0x0000001005057211 */ /* 0x000fe200078f18ff */
[----:B------:R1:W-:Y:S01]  /*1840*/  @P1 LDGSTS.E.BYPASS.LTC128B.128 [R223+0xc100], [R20.64], !P6 ;  /* 0x0c10000014df1fae */ /* 0x0003e2000f101d46 */
[----:B------:R-:W-:-:S03]  /*1850*/  ISETP.GT.AND P1, PT, R76, 0x40, PT ;  /* 0x000000404c00780c */ /* 0x000fc60003f24270 */
[----:B------:R-:W3:Y:S04]  /*1860*/  SHFL.IDX PT, R6, R24, 0x1, 0x181f ;  /* 0x00381f0018067f89 */ /* 0x000ee800000e0000 */
[----:B------:R3:W4:Y:S04]  /*1870*/  SHFL.IDX PT, R80, R7, 0x2, 0x181f ;  /* 0x00581f0007507f89 */ /* 0x00072800000e0000 */
[----:B------:R-:W-:Y:S04]  /*1880*/  SHFL.IDX PT, R0, R24, 0x2, 0x181f ;  /* 0x00581f0018007f89 */ /* 0x000fe800000e0000 */
[----:B--2---:R-:W-:Y:S04]  /*1890*/  SHFL.IDX PT, R18, R17, 0x2, 0x181f ;  /* 0x00581f0011127f89 */ /* 0x004fe800000e0000 */
[----:B------:R2:W2:Y:S01]  /*18a0*/  SHFL.IDX PT, R19, R3, 0x2, 0x181f ;  /* 0x00581f0003137f89 */ /* 0x0004a200000e0000 */
[----:B-1----:R-:W-:Y:S01]  /*18b0*/  IADD3 R20, P0, R51, R22, RZ ;  /* 0x0000001633147210 */ /* 0x002fe20007f1e0ff */
[----:B---3--:R-:W-:-:S04]  /*18c0*/  IMAD.SHL.U32 R7, R9, 0x40, RZ ;  /* 0x0000004009077824 */ /* 0x008fc800078e00ff */
[----:B-----5:R-:W-:Y:S01]  /*18d0*/  IMAD.X R21, R4, 0x1, R23, P0 ;  /* 0x0000000104157824 */ /* 0x020fe200000e0617 */
[----:B------:R-:W-:Y:S02]  /*18e0*/  IADD3 R48, P0, R22, R78, RZ ;  /* 0x0000004e16307210 */ /* 0x000fe40007f1e0ff */
[----:B------:R-:W-:-:S03]  /*18f0*/  LOP3.LUT R7, R7, 0x1c0, RZ, 0xc0, !PT ;  /* 0x000001c007077812 */ /* 0x000fc600078ec0ff */
[----:B------:R-:W-:Y:S01]  /*1900*/  IMAD.X R49, R23, 0x1, R6, P0 ;  /* 0x0000000117317824 */ /* 0x000fe200000e0606 */
[----:B------:R-:W-:Y:S02]  /*1910*/  LOP3.LUT R2, R7, 0x8, R2, 0xf8, !PT ;  /* 0x0000000807027812 */ /* 0x000fe400078ef802 */
[----:B------:R-:W-:Y:S02]  /*1920*/  SHF.R.U32.HI R7, RZ, 0x3, R7 ;  /* 0x00000003ff077819 */ /* 0x000fe40000011607 */
[C---:B--2---:R-:W-:Y:S01]  /*1930*/  LOP3.LUT R3, R5.reuse, 0xfffffff8, RZ, 0xc0, !PT ;  /* 0xfffffff805037812 */ /* 0x044fe200078ec0ff */
[----:B------:R-:W-:Y:S01]  /*1940*/  IMAD.SHL.U32 R5, R5, 0x40, RZ ;  /* 0x0000004005057824 */ /* 0x000fe200078e00ff */
[----:B------:R-:W-:Y:S02]  /*1950*/  LOP3.LUT R7, R2, R7, RZ, 0x3c, !PT ;  /* 0x0000000702077212 */ /* 0x000fe400078e3cff */
[----:B----4-:R-:W-:Y:S01]  /*1960*/  IADD3 R82, P0, R22, R80, RZ ;  /* 0x0000005016527210 */ /* 0x010fe20007f1e0ff */
[----:B------:R-:W-:-:S02]  /*1970*/  IMAD.IADD R3, R16, 0x1, -R3 ;  /* 0x0000000110037824 */ /* 0x000fc400078e0a03 */
[----:B------:R-:W-:-:S04]  /*1980*/  @P1 IMAD.WIDE R16, R225, 0x2, R18 ;  /* 0x00000002e1101825 */ /* 0x000fc800078e0212 */
[----:B------:R-:W-:Y:S01]  /*1990*/  @P1 IMAD.WIDE R18, R243, 0x2, R18 ;  /* 0x00000002f3121825 */ /* 0x000fe200078e0212 */
[----:B------:R1:W-:Y:S03]  /*19a0*/  @P1 LDGSTS.E.BYPASS.LTC128B.128 [R223+0xa100], [R16.64], !P2 ;  /* 0x0a10000010df1fae */ /* 0x0003e6000d101d46 */
[----:B------:R-:W-:Y:S01]  /*19b0*/  IMAD.SHL.U32 R2, R3, 0x40, RZ ;  /* 0x0000004003027824 */ /* 0x000fe200078e00ff */
[----:B------:R1:W-:Y:S01]  /*19c0*/  @P1 LDGSTS.E.BYPASS.LTC128B.128 [R223+0xd100], [R18.64], !P6 ;  /* 0x0d10000012df1fae */ /* 0x0003e2000f101d46 */
[C---:B------:R-:W-:Y:S01]  /*19d0*/  IMAD R214, R10.reuse, 0x200, R7 ;  /* 0x000002000ad67824 */ /* 0x040fe200078e0207 */
[----:B------:R-:W-:Y:S01]  /*19e0*/  LOP3.LUT P1, RZ, R9, 0x2, RZ, 0xc0, !PT ;  /* 0x0000000209ff7812 */ /* 0x000fe2000782c0ff */
[----:B------:R-:W-:Y:S01]  /*19f0*/  IMAD.SHL.U32 R7, R10, 0x8, RZ ;  /* 0x000000080a077824 */ /* 0x000fe200078e00ff */
[----:B------:R-:W0:Y:S01]  /*1a00*/  LDGDEPBAR ;  /* 0x00000000000079af */ /* 0x000e220000000000 */
[----:B------:R-:W-:Y:S01]  /*1a10*/  IMAD.WIDE R10, R243, 0x2, RZ ;  /* 0x00000002f30a7825 */ /* 0x000fe200078e02ff */
[----:B------:R-:W-:-:S03]  /*1a20*/  LOP3.LUT R2, R2, 0x1c0, RZ, 0xc0, !PT ;  /* 0x000001c002027812 */ /* 0x000fc600078ec0ff */
[----:B------:R-:W-:Y:S01]  /*1a30*/  IMAD.X R83, R23, 0x1, R0, P0 ;  /* 0x0000000117537824 */ /* 0x000fe200000e0600 */
[----:B------:R-:W-:Y:S01]  /*1a40*/  IADD3 R50, P0, R51, R10, RZ ;  /* 0x0000000a33327210 */ /* 0x000fe20007f1e0ff */
[----:B------:R-:W-:Y:S01]  /*1a50*/  IMAD.SHL.U32 R214, R214, 0x2, RZ ;  /* 0x00000002d6d67824 */ /* 0x000fe200078e00ff */
[----:B------:R-:W-:Y:S02]  /*1a60*/  LOP3.LUT R7, R2, 0x8, R7, 0xf8, !PT ;  /* 0x0000000802077812 */ /* 0x000fe400078ef807 */
[----:B------:R-:W-:Y:S01]  /*1a70*/  SHF.R.U32.HI R2, RZ, 0x3, R2 ;  /* 0x00000003ff027819 */ /* 0x000fe20000011602 */
[----:B------:R-:W-:Y:S01]  /*1a80*/  IMAD.X R51, R4, 0x1, R11, P0 ;  /* 0x0000000104337824 */ /* 0x000fe200000e060b */
[----:B------:R-:W-:Y:S02]  /*1a90*/  IADD3 R78, P0, R10, R78, RZ ;  /* 0x0000004e0a4e7210 */ /* 0x000fe40007f1e0ff */
[----:B------:R-:W-:Y:S02]  /*1aa0*/  LOP3.LUT R2, R7, R2, RZ, 0x3c, !PT ;  /* 0x0000000207027212 */ /* 0x000fe400078e3cff */
[----:B------:R-:W-:Y:S01]  /*1ab0*/  IADD3 R4, R214, 0x8100, RZ ;  /* 0x00008100d6047810 */ /* 0x000fe20007ffe0ff */
[----:B------:R-:W-:Y:S01]  /*1ac0*/  IMAD.X R79, R11, 0x1, R6, P0 ;  /* 0x000000010b4f7824 */ /* 0x000fe200000e0606 */
[----:B------:R-:W-:Y:S01]  /*1ad0*/  LOP3.LUT R2, R2, 0xfffffe00, R5, 0xf8, !PT ;  /* 0xfffffe0002027812 */ /* 0x000fe200078ef805 */
[----:B------:R-:W-:Y:S01]  /*1ae0*/  IMAD.MOV.U32 R5, RZ, RZ, 0x10 ;  /* 0x00000010ff057424 */ /* 0x000fe200078e00ff */
[----:B------:R-:W-:Y:S01]  /*1af0*/  IADD3 R80, P0, R10, R80, RZ ;  /* 0x000000500a507210 */ /* 0x000fe20007f1e0ff */
[----:B------:R-:W-:Y:S01]  /*1b00*/  IMAD.MOV.U32 R10, RZ, RZ, 0x20 ;  /* 0x00000020ff0a7424 */ /* 0x000fe200078e00ff */
[----:B------:R-:W-:Y:S01]  /*1b10*/  IADD3 R213, R214, 0x8120, RZ ;  /* 0x00008120d6d57810 */ /* 0x000fe20007ffe0ff */
[----:B------:R-:W-:Y:S01]  /*1b20*/  IMAD R7, R107, 0x400, R2 ;  /* 0x000004006b077824 */ /* 0x000fe200078e0202 */
[----:B------:R-:W-:-:S04]  /*1b30*/  DEPBAR.LE SB0, 0x1 ;  /* 0x000080400000791a */ /* 0x000fc80000000000 */
[----:B------:R-:W-:Y:S01]  /*1b40*/  @P1 IADD3 R213, R4, -0x20, RZ ;  /* 0xffffffe004d51810 */ /* 0x000fe20007ffe0ff */
[----:B------:R-:W-:Y:S01]  /*1b50*/  BAR.SYNC.DEFER_BLOCKING 0x0 ;  /* 0x0000000000007b1d */ /* 0x000fe20000010000 */
[----:B------:R-:W-:Y:S01]  /*1b60*/  R2P PR, R3, 0x6 ;  /* 0x0000000603007804 */ /* 0x000fe20000000000 */
[----:B------:R-:W-:Y:S01]  /*1b70*/  IMAD.X R81, R11, 0x1, R0, P0 ;  /* 0x000000010b517824 */ /* 0x000fe200000e0600 */
[C---:B------:R-:W-:Y:S01]  /*1b80*/  LEA R4, R7.reuse, 0x100, 0x1 ;  /* 0x0000010007047811 */ /* 0x040fe200078e08ff */
[----:B------:R-:W-:Y:S01]  /*1b90*/  IMAD.SHL.U32 R7, R7, 0x2, RZ ;  /* 0x0000000207077824 */ /* 0x000fe200078e00ff */
[----:B------:R-:W-:Y:S02]  /*1ba0*/  ISETP.GE.AND P0, PT, R225, c[0x0][0x1d4], PT ;  /* 0x00007500e1007a0c */ /* 0x000fe40003f06270 */
[----:B------:R-:W-:Y:S02]  /*1bb0*/  SEL R5, R5, 0xfffffff0, !P1 ;  /* 0xfffffff005057807 */ /* 0x000fe40004800000 */
[----:B------:R-:W-:-:S02]  /*1bc0*/  SEL R3, R10, 0xffffffe0, !P2 ;  /* 0xffffffe00a037807 */ /* 0x000fc40005000000 */
[----:B------:R-:W-:Y:S01]  /*1bd0*/  ISETP.LT.OR P1, PT, R76, 0x1, P0 ;  /* 0x000000014c00780c */ /* 0x000fe20000721670 */
[--C-:B------:R-:W-:Y:S01]  /*1be0*/  IMAD R6, R5, 0x2, R4.reuse ;  /* 0x0000000205067824 */ /* 0x100fe200078e0204 */
[----:B------:R-:W-:Y:S01]  /*1bf0*/  ISETP.GE.AND P2, PT, R8, c[0x0][0x1d4], PT ;  /* 0x0000750008007a0c */ /* 0x000fe20003f46270 */
[----:B------:R-:W-:Y:S01]  /*1c00*/  IMAD R4, R3, 0x2, R4 ;  /* 0x0000000203047824 */ /* 0x000fe200078e0204 */
[----:B------:R-:W-:Y:S01]  /*1c10*/  IADD3 R207, R213, 0x800, RZ ;  /* 0x00000800d5cf7810 */ /* 0x000fe20007ffe0ff */
[----:B------:R-:W-:Y:S01]  /*1c20*/  IMAD R0, R3, 0x2, R6 ;  /* 0x0000000203007824 */ /* 0x000fe200078e0206 */
[C---:B------:R-:W-:Y:S02]  /*1c30*/  IADD3 R206, R213.reuse, 0x1000, RZ ;  /* 0x00001000d5ce7810 */ /* 0x040fe40007ffe0ff */
[C---:B------:R-:W-:Y:S02]  /*1c40*/  IADD3 R205, R213.reuse, 0x1800, RZ ;  /* 0x00001800d5cd7810 */ /* 0x040fe40007ffe0ff */
[----:B------:R-:W-:-:S02]  /*1c50*/  IADD3 R204, R213, 0x2000, RZ ;  /* 0x00002000d5cc7810 */ /* 0x000fc40007ffe0ff */
[C---:B------:R-:W-:Y:S01]  /*1c60*/  IADD3 R203, R213.reuse, 0x2800, RZ ;  /* 0x00002800d5cb7810 */ /* 0x040fe20007ffe0ff */
[----:B------:R-:W-:Y:S01]  /*1c70*/  LDSM.16.M88.4 R124, [R7+0x100] ;  /* 0x00010000077c783b */ /* 0x000fe20000000200 */
[C---:B------:R-:W-:Y:S02]  /*1c80*/  IADD3 R201, R213.reuse, 0x3000, RZ ;  /* 0x00003000d5c97810 */ /* 0x040fe40007ffe0ff */
[C---:B------:R-:W-:Y:S01]  /*1c90*/  IADD3 R200, R213.reuse, 0x3800, RZ ;  /* 0x00003800d5c87810 */ /* 0x040fe20007ffe0ff */
[----:B------:R2:W-:Y:S01]  /*1ca0*/  LDSM.16.M88.4 R180, [R7+0x4100] ;  /* 0x0041000007b4783b */ /* 0x0005e20000000200 */
[C---:B------:R-:W-:Y:S02]  /*1cb0*/  IADD3 R199, R213.reuse, 0x4000, RZ ;  /* 0x00004000d5c77810 */ /* 0x040fe40007ffe0ff */
[C---:B------:R-:W-:Y:S01]  /*1cc0*/  IADD3 R198, R213.reuse, 0x4800, RZ ;  /* 0x00004800d5c67810 */ /* 0x040fe20007ffe0ff */
[----:B------:R-:W-:Y:S01]  /*1cd0*/  LDSM.16.M88.4 R144, [R6] ;  /* 0x000000000690783b */ /* 0x000fe20000000200 */
[----:B------:R-:W-:-:S02]  /*1ce0*/  IADD3 R197, R213, 0x5000, RZ ;  /* 0x00005000d5c57810 */ /* 0x000fc40007ffe0ff */
[----:B------:R-:W-:Y:S01]  /*1cf0*/  IADD3 R196, R213, 0x5800, RZ ;  /* 0x00005800d5c47810 */ /* 0x000fe20007ffe0ff */
[----:B------:R-:W-:Y:S04]  /*1d00*/  LDSM.16.M88.4 R184, [R6+0x4000] ;  /* 0x0040000006b8783b */ /* 0x000fe80000000200 */
[----:B------:R-:W-:Y:S04]  /*1d10*/  LDSM.16.M88.4 R172, [R4] ;  /* 0x0000000004ac783b */ /* 0x000fe80000000200 */
[----:B------:R-:W-:Y:S04]  /*1d20*/  LDSM.16.M88.4 R188, [R4+0x4000] ;  /* 0x0040000004bc783b */ /* 0x000fe80000000200 */
[----:B------:R-:W-:Y:S01]  /*1d30*/  LDSM.16.M88.4 R176, [R0] ;  /* 0x0000000000b0783b */ /* 0x000fe20000000200 */
[----:B--2---:R-:W-:-:S03]  /*1d40*/  IADD3 R7, R13, -0x1, RZ ;  /* 0xffffffff0d077810 */ /* 0x004fc60007ffe0ff */
[----:B------:R-:W-:Y:S04]  /*1d50*/  LDSM.16.M88.4 R192, [R0+0x4000] ;  /* 0x0040000000c0783b */ /* 0x000fe80000000200 */
[----:B------:R-:W-:Y:S06]  /*1d60*/  BAR.SYNC.DEFER_BLOCKING 0x0 ;  /* 0x0000000000007b1d */ /* 0x000fec0000010000 */
[----:B------:R-:W-:-:S04]  /*1d70*/  DEPBAR.LE SB0, 0x0 ;  /* 0x000080000000791a */ /* 0x000fc80000000000 */
[----:B------:R-:W-:Y:S06]  /*1d80*/  BAR.SYNC.DEFER_BLOCKING 0x0 ;  /* 0x0000000000007b1d */ /* 0x000fec0000010000 */
[----:B------:R-:W-:Y:S04]  /*1d90*/  LDSM.16.M88.4 R24, [R214+0x8100] ;  /* 0x00810000d618783b */ /* 0x000fe80000000200 */
[----:B-1----:R-:W-:Y:S04]  /*1da0*/  LDSM.16.M88.4 R16, [R214+0x8900] ;  /* 0x00890000d610783b */ /* 0x002fe80000000200 */
[----:B------:R-:W1:Y:S04]  /*1db0*/  LDSM.16.M88.4 R52, [R214+0x9100] ;  /* 0x00910000d634783b */ /* 0x000e680000000200 */
[----:B------:R-:W-:Y:S04]  /*1dc0*/  LDSM.16.M88.4 R44, [R214+0x9900] ;  /* 0x00990000d62c783b */ /* 0x000fe80000000200 */
[----:B------:R-:W-:Y:S04]  /*1dd0*/  LDSM.16.M88.4 R36, [R214+0xa100] ;  /* 0x00a10000d624783b */ /* 0x000fe80000000200 */
[----:B------:R-:W-:Y:S04]  /*1de0*/  LDSM.16.M88.4 R28, [R214+0xa900] ;  /* 0x00a90000d61c783b */ /* 0x000fe80000000200 */
[----:B------:R-:W-:Y:S04]  /*1df0*/  LDSM.16.M88.4 R64, [R213] ;  /* 0x00000000d540783b */ /* 0x000fe80000000200 */
[----:B------:R-:W-:Y:S04]  /*1e00*/  LDSM.16.M88.4 R40, [R213+0x800] ;  /* 0x00080000d528783b */ /* 0x000fe80000000200 */
[----:B------:R-:W2:Y:S04]  /*1e10*/  LDSM.16.M88.4 R32, [R213+0x1000] ;  /* 0x00100000d520783b */ /* 0x000ea80000000200 */
[----:B------:R-:W3:Y:S04]  /*1e20*/  LDSM.16.M88.4 R60, [R213+0x1800] ;  /* 0x00180000d53c783b */ /* 0x000ee80000000200 */
[----:B------:R-:W4:Y:S04]  /*1e30*/  LDSM.16.M88.4 R72, [R213+0x2000] ;  /* 0x00200000d548783b */ /* 0x000f280000000200 */
[----:B------:R-:W5:Y:S04]  /*1e40*/  LDSM.16.M88.4 R68, [R213+0x2800] ;  /* 0x00280000d544783b */ /* 0x000f680000000200 */
[----:B------:R-:W-:Y:S01]  /*1e50*/  @!PT LDS RZ, [RZ] ;  /* 0x00000000fffff984 */ /* 0x000fe20000000800 */
[----:B------:R-:W-:Y:S01]  /*1e60*/  @!PT LDS RZ, [RZ] ;  /* 0x00000000fffff984 */ /* 0x000fe20000000800 */
[----:B------:R-:W-:Y:S01]  /*1e70*/  @!PT LDS RZ, [RZ] ;  /* 0x00000000fffff984 */ /* 0x000fe20000000800 */
[----:B------:R3:W-:Y:S01]  /*1e80*/  LDGSTS.E.BYPASS.LTC128B.128 [R223+0x100], [R20.64], !P1 ;  /* 0x0010000014df7fae */ /* 0x0007e2000c901d46 */
[C---:B------:R-:W-:Y:S01]  /*1e90*/  ISETP.LT.OR P1, PT, R76.reuse, 0x1, P2 ;  /* 0x000000014c00780c */ /* 0x040fe20001721670 */
[C---:B-1----:R-:W-:Y:S08]  /*1ea0*/  HMMA.16816.F32 R56, R124.reuse, R52, RZ ;  /* 0x000000347c38723c */ /* 0x042ff000000018ff */
[----:B------:R-:W-:Y:S04]  /*1eb0*/  HMMA.16816.F32 R52, R124, R54, RZ ;  /* 0x000000367c34723c */ /* 0x000fe800000018ff */
[----:B------:R1:W-:Y:S01]  /*1ec0*/  LDGSTS.E.BYPASS.LTC128B.128 [R223+0x3100], [R50.64], !P1 ;  /* 0x0310000032df7fae */ /* 0x0003e2000c901d46 */
[----:B------:R-:W-:-:S02]  /*1ed0*/  ISETP.LT.OR P1, PT, R76, 0x21, P0 ;  /* 0x000000214c00780c */ /* 0x000fc40000721670 */
[----:B------:R-:W-:-:S09]  /*1ee0*/  ISETP.LT.OR P0, PT, R76, 0x41, P0 ;  /* 0x000000414c00780c */ /* 0x000fd20000701670 */
[----:B--2---:R-:W-:Y:S02]  /*1ef0*/  HMMA.16816.F32 R56, R144, R32, R56 ;  /* 0x000000209038723c */ /* 0x004fe40000001838 */
[----:B------:R1:W-:Y:S01]  /*1f00*/  LDGSTS.E.BYPASS.LTC128B.128 [R223+0x1100], [R48.64], !P1 ;  /* 0x0110000030df7fae */ /* 0x0003e2000c901d46 */
[C---:B------:R-:W-:Y:S02]  /*1f10*/  ISETP.LT.OR P1, PT, R76.reuse, 0x21, P2 ;  /* 0x000000214c00780c */ /* 0x040fe40001721670 */
[----:B------:R-:W-:-:S03]  /*1f20*/  ISETP.LT.OR P2, PT, R76, 0x41, P2 ;  /* 0x000000414c00780c */ /* 0x000fc60001741670 */
[C---:B---3--:R-:W-:Y:S08]  /*1f30*/  HMMA.16816.F32 R20, R124.reuse, R16, RZ ;  /* 0x000000107c14723c */ /* 0x048ff000000018ff */
[----:B------:R2:W-:Y:S01]  /*1f40*/  LDGSTS.E.BYPASS.LTC128B.128 [R223+0x4100], [R78.64], !P1 ;  /* 0x041000004edf7fae */ /* 0x0005e2000c901d46 */
[----:B------:R-:W-:Y:S01]  /*1f50*/  LOP3.LUT P1, RZ, R9, 0x4, RZ, 0xc0, !PT ;  /* 0x0000000409ff7812 */ /* 0x000fe2000782c0ff */
[----:B------:R-:W-:Y:S02]  /*1f60*/  HMMA.16816.F32 R16, R124, R18, RZ ;  /* 0x000000127c10723c */ /* 0x000fe400000018ff */
[----:B------:R3:W-:Y:S01]  /*1f70*/  LDGSTS.E.BYPASS.LTC128B.128 [R223+0x2100], [R82.64], !P0 ;  /* 0x0210000052df7fae */ /* 0x0007e2000c101d46 */
[----:B------:R-:W-:-:S02]  /*1f80*/  SEL R0, R10, 0xffffffe0, !P1 ;  /* 0xffffffe00a007807 */ /* 0x000fc40004800000 */
[----:B------:R-:W-:Y:S01]  /*1f90*/  ISETP.GT.AND P0, PT, R7, R216, PT ;  /* 0x000000d80700720c */ /* 0x000fe20003f04270 */
[----:B------:R3:W-:Y:S01]  /*1fa0*/  LDGSTS.E.BYPASS.LTC128B.128 [R223+0x5100], [R80.64], !P2 ;  /* 0x0510000050df7fae */ /* 0x0007e2000d101d46 */
[----:B------:R-:W-:Y:S01]  /*1fb0*/  ISETP.GT.AND P1, PT, R224, 0x5f, PT ;  /* 0x0000005fe000780c */ /* 0x000fe20003f24270 */
[----:B------:R-:W-:Y:S01]  /*1fc0*/  HMMA.16816.F32 R8, R124, R24, RZ ;  /* 0x000000187c08723c */ /* 0x000fe200000018ff */
[C---:B------:R-:W-:Y:S01]  /*1fd0*/  IMAD R211, R0.reuse, 0x2, R214 ;  /* 0x0000000200d37824 */ /* 0x040fe200078e02d6 */
[----:B------:R-:W-:Y:S01]  /*1fe0*/  LDSM.16.M88.4 R92, [R214+0xd100] ;  /* 0x00d10000d65c783b */ /* 0x000fe20000000200 */
[----:B------:R-:W-:-:S03]  /*1ff0*/  IMAD R202, R0, 0x2, R213 ;  /* 0x0000000200ca7824 */ /* 0x000fc600078e02d5 */
[----:B------:R-:W-:Y:S02]  /*2000*/  LDSM.16.M88.4 R88, [R213+0x3000] ;  /* 0x00300000d558783b */ /* 0x000fe40000000200 */
[C---:B-1----:R-:W-:Y:S02]  /*2010*/  HMMA.16816.F32 R48, R124.reuse, R44, RZ ;  /* 0x0000002c7c30723c */ /* 0x042fe400000018ff */
[----:B------:R-:W-:Y:S04]  /*2020*/  LDSM.16.M88.4 R84, [R213+0x3800] ;  /* 0x00380000d554783b */ /* 0x000fe80000000200 */
[----:B------:R-:W-:Y:S02]  /*2030*/  LDSM.16.M88.4 R96, [R211+0xc100] ;  /* 0x00c10000d360783b */ /* 0x000fe40000000200 */
[C---:B------:R-:W-:Y:S02]  /*2040*/  HMMA.16816.F32 R24, R124.reuse, R26, RZ ;  /* 0x0000001a7c18723c */ /* 0x040fe400000018ff */
[----:B--2---:R-:W-:Y:S04]  /*2050*/  LDSM.16.M88.4 R76, [R211+0x8900] ;  /* 0x00890000d34c783b */ /* 0x004fe80000000200 */
[----:B------:R-:W0:Y:S02]  /*2060*/  LDGDEPBAR ;  /* 0x00000000000079af */ /* 0x000e240000000000 */
[----:B------:R-:W-:Y:S02]  /*2070*/  HMMA.16816.F32 R44, R124, R46, RZ ;  /* 0x0000002e7c2c723c */ /* 0x000fe400000018ff */
[----:B---3--:R-:W-:Y:S06]  /*2080*/  LDSM.16.M88.4 R80, [R213+0x4000] ;  /* 0x00400000d550783b */ /* 0x008fec0000000200 */
[C---:B------:R-:W-:Y:S08]  /*2090*/  HMMA.16816.F32 R8, R144.reuse, R64, R8 ;  /* 0x000000409008723c */ /* 0x040ff00000001808 */
[C---:B------:R-:W-:Y:S01]  /*20a0*/  HMMA.16816.F32 R24, R144.reuse, R66, R24 ;  /* 0x000000429018723c */ /* 0x040fe20000001818 */
[----:B------:R-:W1:Y:S07]  /*20b0*/  LDSM.16.M88.4 R64, [R211+0x8100] ;  /* 0x00810000d340783b */ /* 0x000e6e0000000200 */
[C---:B------:R-:W-:Y:S08]  /*20c0*/  HMMA.16816.F32 R48, R144.reuse, R60, R48 ;  /* 0x0000003c9030723c */ /* 0x040ff00000001830 */
[C---:B------:R-:W-:Y:S01]  /*20d0*/  HMMA.16816.F32 R44, R144.reuse, R62, R44 ;  /* 0x0000003e902c723c */ /* 0x040fe2000000182c */
[----:B------:R-:W2:Y:S07]  /*20e0*/  LDSM.16.M88.4 R60, [R211+0x9100] ;  /* 0x00910000d33c783b */ /* 0x000eae0000000200 */
[C---:B------:R-:W-:Y:S08]  /*20f0*/  HMMA.16816.F32 R20, R144.reuse, R40, R20 ;  /* 0x000000289014723c */ /* 0x040ff00000001814 */
[C---:B------:R-:W-:Y:S08]  /*2100*/  HMMA.16816.F32 R16, R144.reuse, R42, R16 ;  /* 0x0000002a9010723c */ /* 0x040ff00000001810 */
[----:B------:R-:W-:Y:S08]  /*2110*/  HMMA.16816.F32 R52, R144, R34, R52 ;  /* 0x000000229034723c */ /* 0x000ff00000001834 */
[C---:B------:R-:W-:Y:S08]  /*2120*/  HMMA.16816.F32 R40, R124.reuse, R36, RZ ;  /* 0x000000247c28723c */ /* 0x040ff000000018ff */
[C---:B------:R-:W-:Y:S08]  /*2130*/  HMMA.16816.F32 R32, R124.reuse, R28, RZ ;  /* 0x0000001c7c20723c */ /* 0x040ff000000018ff */
[C---:B------:R-:W-:Y:S08]  /*2140*/  HMMA.16816.F32 R36, R124.reuse, R38, RZ ;  /* 0x000000267c24723c */ /* 0x040ff000000018ff */
[----:B------:R-:W-:Y:S08]  /*2150*/  HMMA.16816.F32 R28, R124, R30, RZ ;  /* 0x0000001e7c1c723c */ /* 0x000ff000000018ff */
[C---:B----4-:R-:W-:Y:S08]  /*2160*/  HMMA.16816.F32 R40, R144.reuse, R72, R40 ;  /* 0x000000489028723c */ /* 0x050ff00000001828 */
[C---:B------:R-:W-:Y:S01]  /*2170*/  HMMA.16816.F32 R36, R144.reuse, R74, R36 ;  /* 0x0000004a9024723c */ /* 0x040fe20000001824 */
[----:B------:R-:W3:Y:S07]  /*2180*/  LDSM.16.M88.4 R72, [R211+0x9900] ;  /* 0x00990000d348783b */ /* 0x000eee0000000200 */
[C---:B-----5:R-:W-:Y:S08]  /*2190*/  HMMA.16816.F32 R32, R144.reuse, R68, R32 ;  /* 0x000000449020723c */ /* 0x060ff00000001820 */
[----:B------:R-:W-:Y:S01]  /*21a0*/  HMMA.16816.F32 R28, R144, R70, R28 ;  /* 0x00000046901c723c */ /* 0x000fe2000000181c */
[----:B------:R-:W4:Y:S07]  /*21b0*/  LDSM.16.M88.4 R68, [R211+0xa100] ;  /* 0x00a10000d344783b */ /* 0x000f2e0000000200 */
[C---:B-1----:R-:W-:Y:S08]  /*21c0*/  HMMA.16816.F32 R8, R172.reuse, R64, R8 ;  /* 0x00000040ac08723c */ /* 0x042ff00000001808 */
[C---:B------:R-:W-:Y:S01]  /*21d0*/  HMMA.16816.F32 R24, R172.reuse, R66, R24 ;  /* 0x00000042ac18723c */ /* 0x040fe20000001818 */
[----:B------:R-:W1:Y:S07]  /*21e0*/  LDSM.16.M88.4 R64, [R211+0xa900] ;  /* 0x00a90000d340783b */ /* 0x000e6e0000000200 */
[C---:B--2---:R-:W-:Y:S08]  /*21f0*/  HMMA.16816.F32 R56, R172.reuse, R60, R56 ;  /* 0x0000003cac38723c */ /* 0x044ff00000001838 */
[C---:B------:R-:W-:Y:S01]  /*2200*/  HMMA.16816.F32 R52, R172.reuse, R62, R52 ;  /* 0x0000003eac34723c */ /* 0x040fe20000001834 */
[----:B------:R-:W2:Y:S07]  /*2210*/  LDSM.16.M88.4 R60, [R202+0x800] ;  /* 0x00080000ca3c783b */ /* 0x000eae0000000200 */
[C---:B------:R-:W-:Y:S08]  /*2220*/  HMMA.16816.F32 R20, R172.reuse, R76, R20 ;  /* 0x0000004cac14723c */ /* 0x040ff00000001814 */
[C---:B------:R-:W-:Y:S01]  /*2230*/  HMMA.16816.F32 R16, R172.reuse, R78, R16 ;  /* 0x0000004eac10723c */ /* 0x040fe20000001810 */
[----:B------:R-:W5:Y:S07]  /*2240*/  LDSM.16.M88.4 R76, [R202] ;  /* 0x00000000ca4c783b */ /* 0x000f6e0000000200 */
        /* <DEDUP_REMOVED lines=51> */
[C---:B-----5:R-:W-:Y:S08]  /*2580*/  HMMA.16816.F32 R48, R184.reuse, R76, R48 ;  /* 0x0000004cb830723c */ /* 0x060ff00000001830 */
[C---:B------:R-:W-:Y:S01]  /*2590*/  HMMA.16816.F32 R44, R184.reuse, R78, R44 ;  /* 0x0000004eb82c723c */ /* 0x040fe2000000182c */
[----:B------:R-:W-:Y:S07]  /*25a0*/  LDSM.16.M88.4 R76, [R202+0x3800] ;  /* 0x00380000ca4c783b */ /* 0x000fee0000000200 */
[C---:B------:R-:W-:Y:S08]  /*25b0*/  HMMA.16816.F32 R56, R184.reuse, R80, R56 ;  /* 0x00000050b838723c */ /* 0x040ff00000001838 */
[C---:B------:R-:W-:Y:S01]  /*25c0*/  HMMA.16816.F32 R52, R184.reuse, R82, R52 ;  /* 0x00000052b834723c */ /* 0x040fe20000001834 */
[----:B------:R-:W-:Y:S07]  /*25d0*/  LDSM.16.M88.4 R80, [R202+0x3000] ;  /* 0x00300000ca50783b */ /* 0x000fee0000000200 */
[C---:B---3--:R-:W-:Y:S08]  /*25e0*/  HMMA.16816.F32 R40, R184.reuse, R72, R40 ;  /* 0x00000048b828723c */ /* 0x048ff00000001828 */
[C---:B------:R-:W-:Y:S01]  /*25f0*/  HMMA.16816.F32 R36, R184.reuse, R74, R36 ;  /* 0x0000004ab824723c */ /* 0x040fe20000001824 */
[----:B------:R-:W-:Y:S07]  /*2600*/  LDSM.16.M88.4 R72, [R202+0x4000] ;  /* 0x00400000ca48783b */ /* 0x000fee0000000200 */
[C---:B----4-:R-:W-:Y:S08]  /*2610*/  HMMA.16816.F32 R32, R184.reuse, R68, R32 ;  /* 0x00000044b820723c */ /* 0x050ff00000001820 */
[----:B------:R-:W-:Y:S01]  /*2620*/  HMMA.16816.F32 R28, R184, R70, R28 ;  /* 0x00000046b81c723c */ /* 0x000fe2000000181c */
[----:B------:R-:W3:Y:S07]  /*2630*/  LDSM.16.M88.4 R68, [R202+0x4800] ;  /* 0x00480000ca44783b */ /* 0x000eee0000000200 */
[C---:B-1----:R-:W-:Y:S08]  /*2640*/  HMMA.16816.F32 R8, R188.reuse, R64, R8 ;  /* 0x00000040bc08723c */ /* 0x042ff00000001808 */
[C---:B------:R-:W-:Y:S01]  /*2650*/  HMMA.16816.F32 R24, R188.reuse, R66, R24 ;  /* 0x00000042bc18723c */ /* 0x040fe20000001818 */
[----:B------:R-:W1:Y:S07]  /*2660*/  LDSM.16.M88.4 R64, [R202+0x5000] ;  /* 0x00500000ca40783b */ /* 0x000e6e0000000200 */
[C---:B--2---:R-:W-:Y:S08]  /*2670*/  HMMA.16816.F32 R20, R188.reuse, R60, R20 ;  /* 0x0000003cbc14723c */ /* 0x044ff00000001814 */
[----:B------:R-:W-:Y:S01]  /*2680*/  HMMA.16816.F32 R16, R188, R62, R16 ;  /* 0x0000003ebc10723c */ /* 0x000fe20000001810 */
[----:B------:R-:W2:Y:S01]  /*2690*/  LDSM.16.M88.4 R60, [R202+0x5800] ;  /* 0x00580000ca3c783b */ /* 0x000ea20000000200 */
        /* <DEDUP_REMOVED lines=17> */
[C---:B-1----:R-:W-:Y:S07]  /*27b0*/  HMMA.16816.F32 R68, R192.reuse, R64, R40 ;  /* 0x00000040c044723c */ /* 0x042fee0000001828 */
[----:B------:R-:W-:Y:S01]  /*27c0*/  SHF.R.S32.HI R40, RZ, 0x1f, R225 ;  /* 0x0000001fff287819 */ /* 0x000fe200000114e1 */
[C---:B------:R-:W-:Y:S08]  /*27d0*/  HMMA.16816.F32 R36, R192.reuse, R66, R36 ;  /* 0x00000042c024723c */ /* 0x040ff00000001824 */
[C---:B--2---:R-:W-:Y:S08]  /*27e0*/  HMMA.16816.F32 R32, R192.reuse, R60, R32 ;  /* 0x0000003cc020723c */ /* 0x044ff00000001820 */
[----:B------:R-:W-:Y:S01]  /*27f0*/  HMMA.16816.F32 R28, R192, R62, R28 ;  /* 0x0000003ec01c723c */ /* 0x000fe2000000181c */
[----:B------:R-:W-:Y:S06]  /*2800*/  BAR.SYNC.DEFER_BLOCKING 0x0 ;  /* 0x0000000000007b1d */ /* 0x000fec0000010000 */
[----:B------:R-:W-:Y:S05]  /*2810*/  @!P0 BRA `(.L_x_242) ;  /* 0x000003f000008947 */ /* 0x000fea0003800000 */
[----:B------:R-:W-:Y:S01]  /*2820*/  IADD3 R222, R224, R103, R227 ;  /* 0x00000067e0de7210 */ /* 0x000fe20007ffe0e3 */
[----:B------:R-:W-:-:S03]  /*2830*/  IMAD.MOV.U32 R221, RZ, RZ, RZ ;  /* 0x000000ffffdd7224 */ /* 0x000fc600078e00ff */
[----:B------:R-:W-:-:S05]  /*2840*/  IADD3 R222, R222, -0x60, RZ ;  /* 0xffffffa0dede7810 */ /* 0x000fca0007ffe0ff */
[----:B------:R-:W-:-:S04]  /*2850*/  @P5 IMAD.HI.U32 R4, R222, c[0x0][0x2bc], RZ ;  /* 0x0000af00de045a27 */ /* 0x000fc800078e00ff */
[----:B------:R-:W-:Y:S01]  /*2860*/  IMAD.MOV.U32 R0, RZ, RZ, R222 ;  /* 0x000000ffff007224 */ /* 0x000fe200078e00de */
[----:B------:R-:W-:-:S04]  /*2870*/  @P5 SHF.R.U32.HI R0, RZ, c[0x0][0x2c0], R4 ;  /* 0x0000b000ff005a19 */ /* 0x000fc80000011604 */
[----:B------:R-:W-:-:S04]  /*2880*/  @!P1 IADD3 R7, P0, R0, R230, RZ ;  /* 0x000000e600079210 */ /* 0x000fc80007f1e0ff */
[----:B------:R-:W-:Y:S02]  /*2890*/  @!P1 LEA.HI.X.SX32 R4, R0, R215, 0x1, P0 ;  /* 0x000000d700049211 */ /* 0x000fe400000f0eff */
[----:B------:R-:W-:-:S04]  /*28a0*/  @!P1 LEA R60, P0, R7, c[0x0][0x2a0], 0x2 ;  /* 0x0000a800073c9a11 */ /* 0x000fc800078010ff */
[----:B------:R-:W-:-:S05]  /*28b0*/  @!P1 LEA.HI.X R61, R7, c[0x0][0x2a4], R4, 0x2, P0 ;  /* 0x0000a900073d9a11 */ /* 0x000fca00000f1404 */
[----:B------:R1:W2:Y:S01]  /*28c0*/  @!P1 LDG.E R221, [R60.64] ;  /* 0x000000063cdd9981 */ /* 0x0002a2000c1e1900 */
[----:B------:R-:W-:Y:S01]  /*28d0*/  IMAD.MOV R7, RZ, RZ, -R0 ;  /* 0x000000ffff077224 */ /* 0x000fe200078e0a00 */
[----:B------:R-:W-:Y:S02]  /*28e0*/  ISETP.GE.AND P2, PT, R225, c[0x0][0x1d4], PT ;  /* 0x00007500e1007a0c */ /* 0x000fe40003f46270 */
[----:B------:R-:W-:Y:S01]  /*28f0*/  SHF.L.U64.HI R4, R243, 0x1, R244 ;  /* 0x00000001f3047819 */ /* 0x000fe200000102f4 */
[----:B------:R-:W-:Y:S01]  /*2900*/  IMAD R222, R7, c[0x0][0x2b8], R222 ;  /* 0x0000ae0007de7a24 */ /* 0x000fe200078e02de */
[----:B------:R-:W-:-:S03]  /*2910*/  SEL R6, RZ, 0x10, P2 ;  /* 0x00000010ff067807 */ /* 0x000fc60001000000 */
[----:B------:R-:W-:Y:S01]  /*2920*/  IMAD.WIDE.U32 R42, R222, c[0x0][0x1e0], RZ ;  /* 0x00007800de2a7a25 */ /* 0x000fe200078e00ff */
[----:B------:R-:W-:Y:S02]  /*2930*/  SHF.R.S32.HI R7, RZ, 0x1f, R222 ;  /* 0x0000001fff077819 */ /* 0x000fe400000114de */
[----:B------:R-:W-:-:S03]  /*2940*/  IADD3 R64, -R6, 0x10, RZ ;  /* 0x0000001006407810 */ /* 0x000fc60007ffe1ff */
[----:B------:R-:W-:Y:S01]  /*2950*/  IMAD R7, R7, c[0x0][0x1e0], RZ ;  /* 0x0000780007077a24 */ /* 0x000fe200078e02ff */
[----:B------:R-:W-:-:S03]  /*2960*/  LOP3.LUT R64, R64, 0xf, RZ, 0xc0, !PT ;  /* 0x0000000f40407812 */ /* 0x000fc600078ec0ff */
[----:B------:R-:W-:-:S04]  /*2970*/  IMAD R0, R222, c[0x0][0x1e4], R7 ;  /* 0x00007900de007a24 */ /* 0x000fc800078e0207 */
[----:B------:R-:W-:Y:S01]  /*2980*/  IMAD.IADD R43, R43, 0x1, R0 ;  /* 0x000000012b2b7824 */ /* 0x000fe200078e0200 */
[----:B-1----:R-:W-:-:S04]  /*2990*/  IADD3 R61, -R245, 0x10, RZ ;  /* 0x00000010f53d7810 */ /* 0x002fc80007ffe1ff */
[----:B------:R-:W-:Y:S02]  /*29a0*/  LOP3.LUT R61, R61, 0xf, RZ, 0xc0, !PT ;  /* 0x0000000f3d3d7812 */ /* 0x000fe400078ec0ff */
[----:B--2---:R-:W-:Y:S01]  /*29b0*/  SHF.R.S32.HI R0, RZ, 0x1f, R221 ;  /* 0x0000001fff007819 */ /* 0x004fe200000114dd */
[----:B------:R-:W-:-:S04]  /*29c0*/  IMAD.WIDE.U32 R42, R221, c[0x0][0x1f0], R42 ;  /* 0x00007c00dd2a7a25 */ /* 0x000fc800078e002a */
[----:B------:R-:W-:Y:S01]  /*29d0*/  IMAD R0, R0, c[0x0][0x1f0], RZ ;  /* 0x00007c0000007a24 */ /* 0x000fe200078e02ff */
[----:B------:R-:W-:-:S03]  /*29e0*/  IADD3 R7, P0, R234, R42, RZ ;  /* 0x0000002aea077210 */ /* 0x000fc60007f1e0ff */
[----:B------:R-:W-:Y:S02]  /*29f0*/  IMAD R41, R221, c[0x0][0x1f4], R0 ;  /* 0x00007d00dd297a24 */ /* 0x000fe400078e0200 */
[----:B------:R-:W-:-:S03]  /*2a00*/  IMAD.SHL.U32 R0, R243, 0x2, RZ ;  /* 0x00000002f3007824 */ /* 0x000fc600078e00ff */
[----:B------:R-:W-:Y:S02]  /*2a10*/  IADD3.X R42, R218, R43, R41, P0, !PT ;  /* 0x0000002bda2a7210 */ /* 0x000fe400007fe429 */
[----:B------:R-:W-:Y:S02]  /*2a20*/  LEA R43, P0, R7, c[0x0][0x1c8], 0x1 ;  /* 0x00007200072b7a11 */ /* 0x000fe400078008ff */
[----:B------:R-:W-:Y:S02]  /*2a30*/  SHF.L.U64.HI R41, R225, 0x1, R40 ;  /* 0x00000001e1297819 */ /* 0x000fe40000010228 */
[----:B------:R-:W-:Y:S01]  /*2a40*/  LEA.HI.X R42, R7, c[0x0][0x1cc], R42, 0x1, P0 ;  /* 0x00007300072a7a11 */ /* 0x000fe200000f0c2a */
[----:B------:R-:W1:Y:S01]  /*2a50*/  SHFL.IDX PT, R60, R43, 0x2, 0x181f ;  /* 0x00581f002b3c7f89 */ /* 0x000e6200000e0000 */
[----:B------:R-:W-:-:S03]  /*2a60*/  IMAD.SHL.U32 R7, R225, 0x2, RZ ;  /* 0x00000002e1077824 */ /* 0x000fc600078e00ff */
[----:B------:R-:W2:Y:S04]  /*2a70*/  SHFL.IDX PT, R62, R42, 0x2, 0x181f ;  /* 0x00581f002a3e7f89 */ /* 0x000ea800000e0000 */
[----:B------:R-:W-:Y:S01]  /*2a80*/  SHFL.IDX PT, R63, R42, 0x1, 0x181f ;  /* 0x00381f002a3f7f89 */ /* 0x000fe200000e0000 */
[----:B-1----:R-:W-:-:S04]  /*2a90*/  IADD3 R64, P2, P0, R64, R60, R7 ;  /* 0x0000003c40407210 */ /* 0x002fc8000785e007 */
[----:B--2---:R-:W-:Y:S02]  /*2aa0*/  IADD3.X R65, RZ, R62, R41, P2, P0 ;  /* 0x0000003eff417210 */ /* 0x004fe400017e0429 */
[----:B------:R-:W-:Y:S02]  /*2ab0*/  IADD3 R66, P2, P0, R61, R60, R0 ;  /* 0x0000003c3d427210 */ /* 0x000fe4000785e000 */
[----:B------:R-:W1:Y:S02]  /*2ac0*/  SHFL.IDX PT, R60, R43, RZ, 0x181f ;  /* 0x00181fff2b3c7589 */ /* 0x000e6400000e0000 */
[----:B------:R-:W-:Y:S02]  /*2ad0*/  IADD3.X R67, RZ, R62, R4, P2, P0 ;  /* 0x0000003eff437210 */ /* 0x000fe400017e0404 */
[----:B------:R-:W2:Y:S01]  /*2ae0*/  SHFL.IDX PT, R61, R42, RZ, 0x181f ;  /* 0x00181fff2a3d7589 */ /* 0x000ea200000e0000 */
[----:B------:R-:W-:-:S03]  /*2af0*/  ISETP.GE.AND P2, PT, R225, c[0x0][0x1d4], PT ;  /* 0x00007500e1007a0c */ /* 0x000fc60003f46270 */
[----:B------:R-:W3:Y:S01]  /*2b00*/  SHFL.IDX PT, R62, R43, 0x1, 0x181f ;  /* 0x00381f002b3e7f89 */ /* 0x000ee200000e0000 */
[----:B-1----:R-:W-:-:S05]  /*2b10*/  IADD3 R72, P0, R60, R7, RZ ;  /* 0x000000073c487210 */ /* 0x002fca0007f1e0ff */
[----:B--2---:R-:W-:Y:S01]  /*2b20*/  IMAD.X R73, R61, 0x1, R41, P0 ;  /* 0x000000013d497824 */ /* 0x004fe200000e0629 */
[----:B------:R-:W-:-:S04]  /*2b30*/  IADD3 R60, P0, R60, R0, RZ ;  /* 0x000000003c3c7210 */ /* 0x000fc80007f1e0ff */
[----:B------:R1:W-:Y:S01]  /*2b40*/  LDGSTS.E.BYPASS.LTC128B.128 [R223+0x8100], [R72.64], !P2 ;  /* 0x0810000048df7fae */ /* 0x0003e2000d101d46 */
[----:B------:R-:W-:Y:S01]  /*2b50*/  IMAD.X R61, R61, 0x1, R4, P0 ;  /* 0x000000013d3d7824 */ /* 0x000fe200000e0604 */
[----:B---3--:R-:W-:-:S04]  /*2b60*/  IADD3 R74, P0, R62, R7, RZ ;  /* 0x000000073e4a7210 */ /* 0x008fc80007f1e0ff */
[----:B------:R1:W-:Y:S01]  /*2b70*/  LDGSTS.E.BYPASS.LTC128B.128 [R223+0xb100], [R60.64], !P6 ;  /* 0x0b1000003cdf7fae */ /* 0x0003e2000f101d46 */
[----:B------:R-:W-:Y:S01]  /*2b80*/  IMAD.X R75, R63, 0x1, R41, P0 ;  /* 0x000000013f4b7824 */ /* 0x000fe200000e0629 */
[----:B------:R-:W-:-:S04]  /*2b90*/  IADD3 R62, P0, R62, R0, RZ ;  /* 0x000000003e3e7210 */ /* 0x000fc80007f1e0ff */
[----:B------:R1:W-:Y:S01]  /*2ba0*/  LDGSTS.E.BYPASS.LTC128B.128 [R223+0x9100], [R74.64], !P2 ;  /* 0x091000004adf7fae */ /* 0x0003e2000d101d46 */
[----:B------:R-:W-:Y:S01]  /*2bb0*/  IMAD.X R63, R63, 0x1, R4, P0 ;  /* 0x000000013f3f7824 */ /* 0x000fe200000e0604 */
[----:B------:R-:W-:-:S04]  /*2bc0*/  ISETP.NE.U32.AND P0, PT, R6, RZ, PT ;  /* 0x000000ff0600720c */ /* 0x000fc80003f05070 */
[----:B------:R1:W-:Y:S09]  /*2bd0*/  LDGSTS.E.BYPASS.LTC128B.128 [R223+0xc100], [R62.64], !P6 ;  /* 0x0c1000003edf7fae */ /* 0x0003f2000f101d46 */
[----:B------:R1:W-:Y:S01]  /*2be0*/  LDGSTS.E.BYPASS.LTC128B.128.ZFILL [R223+0xa100], [R64.64], P0 ;  /* 0x0a10000040df7fae */ /* 0x0003e20008141d46 */
[----:B------:R-:W-:-:S13]  /*2bf0*/  ISETP.NE.U32.AND P0, PT, R245, RZ, PT ;  /* 0x000000fff500720c */ /* 0x000fda0003f05070 */
[----:B------:R1:W-:Y:S02]  /*2c00*/  LDGSTS.E.BYPASS.LTC128B.128.ZFILL [R223+0xd100], [R66.64], P0 ;  /* 0x0d10000042df7fae */ /* 0x0003e40008141d46 */
.L_x_242:
[----:B------:R-:W-:Y:S01]  /*2c10*/  LOP3.LUT R7, R102, 0xffffffe0, RZ, 0xc0, !PT ;  /* 0xffffffe066077812 */ /* 0x000fe200078ec0ff */
[----:B------:R-:W-:Y:S01]  /*2c20*/  ULDC UR4, c[0x0][0x324] ;  /* 0x0000c90000047ab9 */ /* 0x000fe20000000800 */
[----:B------:R-:W-:Y:S01]  /*2c30*/  LEA.HI R41, R105, R100, RZ, 0x2 ;  /* 0x0000006469297211 */ /* 0x000fe200078f10ff */
[----:B------:R-:W-:Y:S01]  /*2c40*/  ULOP3.LUT UR4, URZ, UR4, URZ, 0x33, !UPT ;  /* 0x000000043f047292 */ /* 0x000fe2000f8e333f */
[----:B------:R-:W-:Y:S01]  /*2c50*/  SHF.R.S32.HI R42, RZ, 0x1f, R107 ;  /* 0x0000001fff2a7819 */ /* 0x000fe2000001146b */
[----:B------:R-:W-:Y:S01]  /*2c60*/  IMAD.IADD R0, R100, 0x1, -R7 ;  /* 0x0000000164007824 */ /* 0x000fe200078e0a07 */
[----:B------:R-:W-:Y:S01]  /*2c70*/  LOP3.LUT R41, R41, 0xfffffffc, RZ, 0xc0, !PT ;  /* 0xfffffffc29297812 */ /* 0x000fe200078ec0ff */
[----:B------:R-:W0:Y:S01]  /*2c80*/  LDGDEPBAR ;  /* 0x00000000000079af */ /* 0x000e220000000000 */
[----:B------:R-:W-:Y:S02]  /*2c90*/  LEA.HI R42, R42, R107, RZ, 0x3 ;  /* 0x0000006b2a2a7211 */ /* 0x000fe400078f18ff */
[----:B------:R-:W-:Y:S01]  /*2ca0*/  SHF.R.S32.HI R7, RZ, 0x1f, R0 ;  /* 0x0000001fff077819 */ /* 0x000fe20000011400 */
[----:B------:R-:W-:Y:S01]  /*2cb0*/  IMAD.IADD R100, R100, 0x1, -R41 ;  /* 0x0000000164647824 */ /* 0x000fe200078e0a29 */
[----:B------:R-:W-:-:S02]  /*2cc0*/  LOP3.LUT R42, R42, 0xffffff8, RZ, 0xc0, !PT ;  /* 0x0ffffff82a2a7812 */ /* 0x000fc400078ec0ff */
[----:B------:R-:W-:Y:S02]  /*2cd0*/  LEA.HI R4, R7, R0, RZ, 0x2 ;  /* 0x0000000007047211 */ /* 0x000fe400078f10ff */
[----:B------:R-:W-:Y:S01]  /*2ce0*/  LEA.HI R6, R100, R100, RZ, 0x1 ;  /* 0x0000006464067211 */ /* 0x000fe200078f08ff */
[----:B------:R-:W-:Y:S01]  /*2cf0*/  IMAD.IADD R42, R107, 0x1, -R42 ;  /* 0x000000016b2a7824 */ /* 0x000fe200078e0a2a */
[----:B------:R-:W-:Y:S02]  /*2d00*/  LEA.HI.SX32 R7, R4, R15, 0x1e ;  /* 0x0000000f04077211 */ /* 0x000fe400078ff2ff */
[----:B------:R-:W-:-:S03]  /*2d10*/  LOP3.LUT R41, R6, 0x1ffffffe, RZ, 0xc0, !PT ;  /* 0x1ffffffe06297812 */ /* 0x000fc600078ec0ff */
[----:B------:R-:W-:Y:S02]  /*2d20*/  IMAD R7, R42, 0x10, R7 ;  /* 0x000000102a077824 */ /* 0x000fe400078e0207 */
[----:B------:R-:W-:Y:S01]  /*2d30*/  IMAD.IADD R100, R100, 0x1, -R41 ;  /* 0x0000000164647824 */ /* 0x000fe200078e0a29 */
[----:B------:R-:W-:-:S03]  /*2d40*/  LOP3.LUT R41, R4, 0x7ffffffc, RZ, 0xc0, !PT ;  /* 0x7ffffffc04297812 */ /* 0x000fc600078ec0ff */
[----:B------:R-:W-:Y:S02]  /*2d50*/  IMAD R229, R100, 0x8, R7 ;  /* 0x0000000864e57824 */ /* 0x000fe400078e0207 */
[----:B------:R-:W-:Y:S02]  /*2d60*/  IMAD.IADD R41, R0, 0x1, -R41 ;  /* 0x0000000100297824 */ /* 0x000fe400078e0a29 */
[----:B------:R-:W-:-:S04]  /*2d70*/  @P4 IMAD.HI.U32 R6, R229, c[0x0][0x2c8], RZ ;  /* 0x0000b200e5064a27 */ /* 0x000fc800078e00ff */
[----:B------:R-:W-:Y:S01]  /*2d80*/  IMAD.MOV.U32 R7, RZ, RZ, R229 ;  /* 0x000000ffff077224 */ /* 0x000fe200078e00e5 */
[----:B------:R-:W-:Y:S01]  /*2d90*/  @P4 SHF.R.U32.HI R7, RZ, c[0x0][0x2cc], R6 ;  /* 0x0000b300ff074a19 */ /* 0x000fe20000011606 */
[----:B------:R-:W-:-:S04]  /*2da0*/  IMAD.SHL.U32 R236, R41, 0x2, RZ ;  /* 0x0000000229ec7824 */ /* 0x000fc800078e00ff */
[----:B------:R-:W2:Y:S01]  /*2db0*/  SHFL.IDX PT, R4, R7, RZ, 0x1c1f ;  /* 0x001c1fff07047589 */ /* 0x000ea200000e0000 */
[----:B-1----:R-:W-:Y:S01]  /*2dc0*/  IADD3 R61, -R236, 0x1, R101 ;  /* 0x00000001ec3d7810 */ /* 0x002fe20007ffe165 */
[----:B------:R-:W-:Y:S01]  /*2dd0*/  IMAD.IADD R41, R12, 0x1, -R236 ;  /* 0x000000010c297824 */ /* 0x000fe200078e0aec */
[----:B------:R-:W-:-:S03]  /*2de0*/  IADD3 R43, -R236, R217, R12 ;  /* 0x000000d9ec2b7210 */ /* 0x000fc60007ffe10c */
[----:B------:R-:W-:-:S05]  /*2df0*/  IMAD.IADD R61, R61, 0x1, -R226 ;  /* 0x000000013d3d7824 */ /* 0x000fca00078e0ae2 */
[C---:B------:R-:W-:Y:S02]  /*2e00*/  IADD3 R62, R61.reuse, c[0x0][0x328], RZ ;  /* 0x0000ca003d3e7a10 */ /* 0x040fe40007ffe0ff */
[----:B------:R-:W-:-:S03]  /*2e10*/  IADD3 R61, R61, UR4, RZ ;  /* 0x000000043d3d7c10 */ /* 0x000fc6000fffe0ff */
[--C-:B--2---:R-:W-:Y:S02]  /*2e20*/  IMAD.IADD R64, R62, 0x1, R4.reuse ;  /* 0x000000013e407824 */ /* 0x104fe400078e0204 */
[----:B------:R-:W-:-:S03]  /*2e30*/  IMAD.IADD R63, R61, 0x1, R4 ;  /* 0x000000013d3f7824 */ /* 0x000fc600078e0204 */
[----:B------:R-:W-:Y:S01]  /*2e40*/  IMNMX R64, R64, R43, PT ;  /* 0x0000002b40407217 */ /* 0x000fe20003800200 */
[----:B------:R-:W-:Y:S05]  /*2e50*/  @!P3 BRA `(.L_x_243) ;  /* 0x000001400000b947 */ /* 0x000fea0003800000 */
[----:B------:R-:W-:Y:S01]  /*2e60*/  IADD3 R4, -R226, R217, R4 ;  /* 0x000000d9e2047210 */ /* 0x000fe20007ffe104 */
[----:B------:R-:W-:Y:S03]  /*2e70*/  BSSY B0, `(.L_x_244) ;  /* 0x000000e000007945 */ /* 0x000fe60003800000 */
        /* <DEDUP_REMOVED lines=9> */
.L_x_245:
[----:B------:R-:W-:-:S04]  /*2f10*/  MOV R0, c[0x0][0x32c] ;  /* 0x0000cb0000007a02 */ /* 0x000fc80000000f00 */
[----:B------:R-:W-:-:S13]  /*2f20*/  ISETP.NE.AND P0, PT, R0, 0x1, PT ;  /* 0x000000010000780c */ /* 0x000fda0003f05270 */
[----:B------:R-:W-:-:S05]  /*2f30*/  @P0 IMAD.HI.U32 R0, R4, c[0x0][0x330], RZ ;  /* 0x0000cc0004000a27 */ /* 0x000fca00078e00ff */
[----:B------:R-:W-:Y:S02]  /*2f40*/  @P0 SHF.R.U32.HI R4, RZ, c[0x0][0x334], R0 ;  /* 0x0000cd00ff040a19 */ /* 0x000fe40000011600 */
.L_x_246:
[----:B------:R-:W-:Y:S05]  /*2f50*/  BSYNC B0 ;  /* 0x0000000000007941 */ /* 0x000fea0003800000 */
.L_x_244:
[----:B------:R-:W-:-:S05]  /*2f60*/  IMAD R4, R4, c[0x0][0x32c], R41 ;  /* 0x0000cb0004047a24 */ /* 0x000fca00078e0229 */
[----:B------:R-:W-:Y:S02]  /*2f70*/  IADD3 R65, R4, c[0x0][0x32c], RZ ;  /* 0x0000cb0004417a10 */ /* 0x000fe40007ffe0ff */
[----:B------:R-:W-:Y:S02]  /*2f80*/  IMNMX R63, R63, R4, !PT ;  /* 0x000000043f3f7217 */ /* 0x000fe40007800200 */
[----:B------:R-:W-:Y:S02]  /*2f90*/  IMNMX R64, R64, R65, PT ;  /* 0x0000004140407217 */ /* 0x000fe40003800200 */
.L_x_243:
[C---:B------:R-:W-:Y:S01]  /*2fa0*/  ISETP.GE.AND P0, PT, R12.reuse, 0x2, PT ;  /* 0x000000020c00780c */ /* 0x040fe20003f06270 */
[----:B------:R-:W1:Y:S01]  /*2fb0*/  SHFL.IDX PT, R7, R7, 0x1, 0x1c1f ;  /* 0x003c1f0007077f89 */ /* 0x000e6200000e0000 */
[----:B------:R-:W-:Y:S02]  /*2fc0*/  ISETP.GE.AND P2, PT, R12, 0x9, PT ;  /* 0x000000090c00780c */ /* 0x000fe40003f46270 */
[----:B------:R-:W-:Y:S02]  /*2fd0*/  P2R R0, PR, RZ, 0x1 ;  /* 0x00000001ff007803 */ /* 0x000fe40000000000 */
[----:B------:R-:W-:-:S02]  /*2fe0*/  ISETP.GT.AND P0, PT, R63, 0x1, !P0 ;  /* 0x000000013f00780c */ /* 0x000fc40004704270 */
[----:B------:R-:W-:Y:S02]  /*2ff0*/  P2R R77, PR, RZ, 0x4 ;  /* 0x00000004ff4d7803 */ /* 0x000fe40000000000 */
[----:B------:R-:W-:-:S04]  /*3000*/  ISETP.LT.OR P0, PT, R64, 0x2, P0 ;  /* 0x000000024000780c */ /* 0x000fc80000701670 */
[----:B------:R-:W-:Y:S02]  /*3010*/  FSEL R60, R9, -INF , !P0 ;  /* 0xff800000093c7808 */ /* 0x000fe40004000000 */
[C---:B------:R-:W-:Y:S02]  /*3020*/  ISETP.GT.AND P0, PT, R63.reuse, 0x8, !P2 ;  /* 0x000000083f00780c */ /* 0x040fe40005704270 */
[----:B------:R-:W-:Y:S02]  /*3030*/  ISETP.GE.AND P2, PT, R12, 0xa, PT ;  /* 0x0000000a0c00780c */ /* 0x000fe40003f46270 */
[----:B------:R-:W-:Y:S02]  /*3040*/  ISETP.LT.OR P0, PT, R64, 0x9, P0 ;  /* 0x000000094000780c */ /* 0x000fe40000701670 */
[----:B------:R-:W-:Y:S02]  /*3050*/  P2R R76, PR, RZ, 0x4 ;  /* 0x00000004ff4c7803 */ /* 0x000fe40000000000 */
[----:B------:R-:W-:Y:S01]  /*3060*/  FSEL R42, R24, -INF , !P0 ;  /* 0xff800000182a7808 */ /* 0x000fe20004000000 */
[--C-:B-1----:R-:W-:Y:S01]  /*3070*/  IMAD.IADD R62, R62, 0x1, R7.reuse ;  /* 0x000000013e3e7824 */ /* 0x102fe200078e0207 */
[----:B------:R-:W-:Y:S01]  /*3080*/  ISETP.GT.AND P0, PT, R63, 0x9, !P2 ;  /* 0x000000093f00780c */ /* 0x000fe20005704270 */
[----:B------:R-:W-:Y:S01]  /*3090*/  IMAD.IADD R61, R61, 0x1, R7 ;  /* 0x000000013d3d7824 */ /* 0x000fe200078e0207 */
[----:B------:R-:W-:-:S02]  /*30a0*/  ISETP.GE.AND P2, PT, R12, 0x11, PT ;  /* 0x000000110c00780c */ /* 0x000fc40003f46270 */
[----:B------:R-:W-:Y:S02]  /*30b0*/  ISETP.LT.OR P0, PT, R64, 0xa, P0 ;  /* 0x0000000a4000780c */ /* 0x000fe40000701670 */
[----:B------:R-:W-:Y:S02]  /*30c0*/  P2R R75, PR, RZ, 0x4 ;  /* 0x00000004ff4b7803 */ /* 0x000fe40000000000 */
[----:B------:R-:W-:Y:S02]  /*30d0*/  FSEL R24, R25, -INF , !P0 ;  /* 0xff80000019187808 */ /* 0x000fe40004000000 */
[----:B------:R-:W-:Y:S02]  /*30e0*/  ISETP.GT.AND P0, PT, R63, 0x10, !P2 ;  /* 0x000000103f00780c */ /* 0x000fe40005704270 */
[----:B------:R-:W-:Y:S02]  /*30f0*/  ISETP.GE.AND P2, PT, R12, 0x12, PT ;  /* 0x000000120c00780c */ /* 0x000fe40003f46270 */
[----:B------:R-:W-:-:S02]  /*3100*/  ISETP.LT.OR P0, PT, R64, 0x11, P0 ;  /* 0x000000114000780c */ /* 0x000fc40000701670 */
[----:B------:R-:W-:Y:S02]  /*3110*/  P2R R74, PR, RZ, 0x4 ;  /* 0x00000004ff4a7803 */ /* 0x000fe40000000000 */
[----:B------:R-:W-:Y:S02]  /*3120*/  FSEL R20, R20, -INF , !P0 ;  /* 0xff80000014147808 */ /* 0x000fe40004000000 */
[----:B------:R-:W-:Y:S02]  /*3130*/  ISETP.GT.AND P0, PT, R63, 0x11, !P2 ;  /* 0x000000113f00780c */ /* 0x000fe40005704270 */
[----:B------:R-:W-:Y:S02]  /*3140*/  ISETP.GE.AND P2, PT, R12, 0x19, PT ;  /* 0x000000190c00780c */ /* 0x000fe40003f46270 */
[----:B------:R-:W-:Y:S02]  /*3150*/  ISETP.LT.OR P0, PT, R64, 0x12, P0 ;  /* 0x000000124000780c */ /* 0x000fe40000701670 */
[----:B------:R-:W-:-:S02]  /*3160*/  P2R R73, PR, RZ, 0x4 ;  /* 0x00000004ff497803 */ /* 0x000fc40000000000 */
[----:B------:R-:W-:Y:S02]  /*3170*/  FSEL R6, R21, -INF , !P0 ;  /* 0xff80000015067808 */ /* 0x000fe40004000000 */
[----:B------:R-:W-:Y:S02]  /*3180*/  ISETP.GT.AND P0, PT, R63, 0x18, !P2 ;  /* 0x000000183f00780c */ /* 0x000fe40005704270 */
[----:B------:R-:W-:Y:S02]  /*3190*/  ISETP.GE.AND P2, PT, R12, 0x1a, PT ;  /* 0x0000001a0c00780c */ /* 0x000fe40003f46270 */
[----:B------:R-:W-:Y:S02]  /*31a0*/  ISETP.LT.OR P0, PT, R64, 0x19, P0 ;  /* 0x000000194000780c */ /* 0x000fe40000701670 */
[----:B------:R-:W-:Y:S02]  /*31b0*/  P2R R9, PR, RZ, 0x4 ;  /* 0x00000004ff097803 */ /* 0x000fe40000000000 */
[----:B------:R-:W-:-:S02]  /*31c0*/  FSEL R4, R16, -INF , !P0 ;  /* 0xff80000010047808 */ /* 0x000fc40004000000 */
[----:B------:R-:W-:Y:S02]  /*31d0*/  ISETP.GT.AND P0, PT, R63, 0x19, !P2 ;  /* 0x000000193f00780c */ /* 0x000fe40005704270 */
[----:B------:R-:W-:Y:S02]  /*31e0*/  ISETP.GE.AND P2, PT, R12, 0x21, PT ;  /* 0x000000210c00780c */ /* 0x000fe40003f46270 */
[----:B------:R-:W-:Y:S02]  /*31f0*/  ISETP.LT.OR P0, PT, R64, 0x1a, P0 ;  /* 0x0000001a4000780c */ /* 0x000fe40000701670 */
[----:B------:R-:W-:Y:S02]  /*3200*/  P2R R72, PR, RZ, 0x4 ;  /* 0x00000004ff487803 */ /* 0x000fe40000000000 */
[----:B------:R-:W-:Y:S02]  /*3210*/  FSEL R16, R17, -INF , !P0 ;  /* 0xff80000011107808 */ /* 0x000fe40004000000 */
[----:B------:R-:W-:-:S02]  /*3220*/  ISETP.GT.AND P0, PT, R63, 0x20, !P2 ;  /* 0x000000203f00780c */ /* 0x000fc40005704270 */
[----:B------:R-:W-:Y:S02]  /*3230*/  ISETP.GE.AND P2, PT, R12, 0x22, PT ;  /* 0x000000220c00780c */ /* 0x000fe40003f46270 */
[----:B------:R-:W-:Y:S02]  /*3240*/  ISETP.LT.OR P0, PT, R64, 0x21, P0 ;  /* 0x000000214000780c */ /* 0x000fe40000701670 */
[----:B------:R-:W-:Y:S02]  /*3250*/  P2R R67, PR, RZ, 0x4 ;  /* 0x00000004ff437803 */ /* 0x000fe40000000000 */
[----:B------:R-:W-:Y:S02]  /*3260*/  FSEL R134, R56, -INF , !P0 ;  /* 0xff80000038867808 */ /* 0x000fe40004000000 */
[----:B------:R-:W-:Y:S02]  /*3270*/  ISETP.GT.AND P0, PT, R63, 0x21, !P2 ;  /* 0x000000213f00780c */ /* 0x000fe40005704270 */
        /* <DEDUP_REMOVED lines=57> */
[----:B------:R-:W-:Y:S02]  /*3610*/  IMNMX R43, R62, R43, PT ;  /* 0x0000002b3e2b7217 */ /* 0x000fe40003800200 */
[----:B------:R-:W-:Y:S02]  /*3620*/  FSEL R140, R32, -INF , !P0 ;  /* 0xff800000208c7808 */ /* 0x000fe40004000000 */
[----:B------:R-:W-:Y:S02]  /*3630*/  ISETP.GT.AND P0, PT, R63, 0x51, !P2 ;  /* 0x000000513f00780c */ /* 0x000fe40005704270 */
[----:B------:R-:W-:-:S02]  /*3640*/  P2R R32, PR, RZ, 0x4 ;  /* 0x00000004ff207803 */ /* 0x000fc40000000000 */
[----:B------:R-:W-:Y:S02]  /*3650*/  ISETP.LT.OR P0, PT, R64, 0x52, P0 ;  /* 0x000000524000780c */ /* 0x000fe40000701670 */
[----:B------:R-:W-:Y:S02]  /*3660*/  ISETP.GE.AND P2, PT, R12, 0x59, PT ;  /* 0x000000590c00780c */ /* 0x000fe40003f46270 */
[----:B------:R-:W-:Y:S02]  /*3670*/  FSEL R138, R33, -INF , !P0 ;  /* 0xff800000218a7808 */ /* 0x000fe40004000000 */
[----:B------:R-:W-:Y:S02]  /*3680*/  ISETP.GT.AND P0, PT, R63, 0x58, !P2 ;  /* 0x000000583f00780c */ /* 0x000fe40005704270 */
[----:B------:R-:W-:Y:S02]  /*3690*/  P2R R25, PR, RZ, 0x4 ;  /* 0x00000004ff197803 */ /* 0x000fe40000000000 */
[----:B------:R-:W-:-:S02]  /*36a0*/  ISETP.LT.OR P0, PT, R64, 0x59, P0 ;  /* 0x000000594000780c */ /* 0x000fc40000701670 */
[----:B------:R-:W-:Y:S02]  /*36b0*/  ISETP.GE.AND P2, PT, R12, 0x1, PT ;  /* 0x000000010c00780c */ /* 0x000fe40003f46270 */
[----:B------:R-:W-:Y:S02]  /*36c0*/  FSEL R136, R28, -INF , !P0 ;  /* 0xff8000001c887808 */ /* 0x000fe40004000000 */
[----:B------:R-:W-:Y:S02]  /*36d0*/  ISETP.GT.AND P0, PT, R63, RZ, !P2 ;  /* 0x000000ff3f00720c */ /* 0x000fe40005704270 */
[----:B------:R-:W-:Y:S02]  /*36e0*/  P2R R28, PR, RZ, 0x4 ;  /* 0x00000004ff1c7803 */ /* 0x000fe40000000000 */
[----:B------:R-:W-:Y:S02]  /*36f0*/  ISETP.LT.OR P0, PT, R64, 0x1, P0 ;  /* 0x000000014000780c */ /* 0x000fe40000701670 */
[----:B------:R-:W-:-:S02]  /*3700*/  ISETP.GE.AND P2, PT, R12, 0x5a, PT ;  /* 0x0000005a0c00780c */ /* 0x000fc40003f46270 */
[----:B------:R-:W-:Y:S02]  /*3710*/  FSEL R8, R8, -INF , !P0 ;  /* 0xff80000008087808 */ /* 0x000fe40004000000 */
[----:B------:R-:W-:-:S04]  /*3720*/  ISETP.GT.AND P0, PT, R63, 0x59, !P2 ;  /* 0x000000593f00780c */ /* 0x000fc80005704270 */
[----:B------:R-:W-:-:S04]  /*3730*/  ISETP.LT.OR P0, PT, R64, 0x5a, P0 ;  /* 0x0000005a4000780c */ /* 0x000fc80000701670 */
[----:B------:R-:W-:Y:S01]  /*3740*/  FSEL R135, R29, -INF , !P0 ;  /* 0xff8000001d877808 */ /* 0x000fe20004000000 */
        /* <DEDUP_REMOVED lines=12> */
.L_x_249:
[----:B------:R-:W-:-:S04]  /*3810*/  MOV R7, c[0x0][0x32c] ;  /* 0x0000cb0000077a02 */ /* 0x000fc80000000f00 */
[----:B------:R-:W-:-:S13]  /*3820*/  ISETP.NE.AND P0, PT, R7, 0x1, PT ;  /* 0x000000010700780c */ /* 0x000fda0003f05270 */
[----:B------:R-:W-:-:S05]  /*3830*/  @P0 IMAD.HI.U32 R7, R12, c[0x0][0x330], RZ ;  /* 0x0000cc000c070a27 */ /* 0x000fca00078e00ff */
[----:B------:R-:W-:Y:S02]  /*3840*/  @P0 SHF.R.U32.HI R12, RZ, c[0x0][0x334], R7 ;  /* 0x0000cd00ff0c0a19 */ /* 0x000fe40000011607 */
.L_x_250:
[----:B------:R-:W-:Y:S05]  /*3850*/  BSYNC B0 ;  /* 0x0000000000007941 */ /* 0x000fea0003800000 */
.L_x_248:
[----:B------:R-:W-:-:S05]  /*3860*/  IMAD R62, R12, c[0x0][0x32c], R41 ;  /* 0x0000cb000c3e7a24 */ /* 0x000fca00078e0229 */
[----:B------:R-:W-:Y:S02]  /*3870*/  IADD3 R12, R62, c[0x0][0x32c], RZ ;  /* 0x0000cb003e0c7a10 */ /* 0x000fe40007ffe0ff */
[----:B------:R-:W-:Y:S02]  /*3880*/  IMNMX R61, R61, R62, !PT ;  /* 0x0000003e3d3d7217 */ /* 0x000fe40007800200 */
[----:B------:R-:W-:Y:S02]  /*3890*/  IMNMX R43, R43, R12, PT ;  /* 0x0000000c2b2b7217 */ /* 0x000fe40003800200 */
.L_x_247:
[----:B------:R-:W-:Y:S01]  /*38a0*/  ISETP.NE.AND P0, PT, R77, RZ, PT ;  /* 0x000000ff4d00720c */ /* 0x000fe20003f05270 */
[----:B------:R-:W-:Y:S01]  /*38b0*/  IMAD.SHL.U32 R212, R2, 0x2, RZ ;  /* 0x0000000202d47824 */ /* 0x000fe200078e00ff */
[----:B------:R-:W-:Y:S02]  /*38c0*/  IADD3 R169, R13, -0x2, RZ ;  /* 0xfffffffe0da97810 */ /* 0x000fe40007ffe0ff */
[----:B------:R-:W-:Y:S01]  /*38d0*/  ISETP.GT.AND P0, PT, R61, 0x8, !P0 ;  /* 0x000000083d00780c */ /* 0x000fe20004704270 */
[--C-:B------:R-:W-:Y:S01]  /*38e0*/  IMAD R210, R5, 0x2, R212.reuse ;  /* 0x0000000205d27824 */ /* 0x100fe200078e02d4 */
[----:B------:R-:W-:Y:S01]  /*38f0*/  LDSM.16.MT88.4 R100, [R212+0x3100] ;  /* 0x00310000d464783b */ /* 0x000fe20000004200 */
[----:B------:R-:W-:Y:S01]  /*3900*/  IMAD R209, R3, 0x2, R212 ;  /* 0x0000000203d17824 */ /* 0x000fe200078e02d4 */
[----:B------:R-:W-:Y:S01]  /*3910*/  ISETP.LT.OR P0, PT, R43, 0x9, P0 ;  /* 0x000000092b00780c */ /* 0x000fe20000701670 */
[----:B------:R-:W-:Y:S01]  /*3920*/  IMAD R208, R3, 0x2, R210 ;  /* 0x0000000203d07824 */ /* 0x000fe200078e02d2 */
[----:B------:R-:W-:Y:S02]  /*3930*/  LDSM.16.MT88.4 R104, [R210+0x3100] ;  /* 0x00310000d268783b */ /* 0x000fe40000004200 */
[----:B------:R-:W-:-:S02]  /*3940*/  FSEL R7, R26, -INF , !P0 ;  /* 0xff8000001a077808 */ /* 0x000fc40004000000 */
[----:B------:R-:W-:Y:S01]  /*3950*/  ISETP.NE.AND P0, PT, R76, RZ, PT ;  /* 0x000000ff4c00720c */ /* 0x000fe20003f05270 */
[----:B------:R-:W-:Y:S03]  /*3960*/  LDSM.16.MT88.4 R92, [R208+0x100] ;  /* 0x00010000d05c783b */ /* 0x000fe60000004200 */
[----:B------:R-:W-:Y:S01]  /*3970*/  ISETP.GT.AND P0, PT, R61, 0x9, !P0 ;  /* 0x000000093d00780c */ /* 0x000fe20004704270 */
[----:B------:R-:W-:Y:S03]  /*3980*/  LDSM.16.MT88.4 R76, [R210+0x100] ;  /* 0x00010000d24c783b */ /* 0x000fe60000004200 */
[----:B------:R-:W-:Y:S01]  /*3990*/  ISETP.LT.OR P0, PT, R43, 0xa, P0 ;  /* 0x0000000a2b00780c */ /* 0x000fe20000701670 */
[----:B------:R-:W-:Y:S03]  /*39a0*/  LDSM.16.MT88.4 R84, [R209+0x100] ;  /* 0x00010000d154783b */ /* 0x000fe60000004200 */
[----:B------:R-:W-:-:S02]  /*39b0*/  FSEL R27, R27, -INF , !P0 ;  /* 0xff8000001b1b7808 */ /* 0x000fc40004000000 */
[----:B------:R-:W-:-:S04]  /*39c0*/  ISETP.NE.AND P0, PT, R75, RZ, PT ;  /* 0x000000ff4b00720c */ /* 0x000fc80003f05270 */
[----:B------:R-:W-:-:S04]  /*39d0*/  ISETP.GT.AND P0, PT, R61, 0x10, !P0 ;  /* 0x000000103d00780c */ /* 0x000fc80004704270 */
[----:B------:R-:W-:-:S04]  /*39e0*/  ISETP.LT.OR P0, PT, R43, 0x11, P0 ;  /* 0x000000112b00780c */ /* 0x000fc80000701670 */
[----:B------:R-:W-:Y:S02]  /*39f0*/  FSEL R21, R22, -INF , !P0 ;  /* 0xff80000016157808 */ /* 0x000fe40004000000 */
        /* <DEDUP_REMOVED lines=12> */
[----:B------:R-:W-:Y:S02]  /*3ac0*/  ISETP.NE.AND P0, PT, R72, RZ, PT ;  /* 0x000000ff4800720c */ /* 0x000fe40003f05270 */
[----:B------:R-:W-:Y:S02]  /*3ad0*/  FMNMX.FTZ R19, R8, R60, !PT ;  /* 0x0000003c08137209 */ /* 0x000fe40007810000 */
[----:B------:R-:W-:Y:S02]  /*3ae0*/  ISETP.GT.AND P0, PT, R61, 0x20, !P0 ;  /* 0x000000203d00780c */ /* 0x000fe40004704270 */
[----:B------:R-:W-:Y:S02]  /*3af0*/  FMNMX.FTZ R19, R42, R19, !PT ;  /* 0x000000132a137209 */ /* 0x000fe40007810000 */
[----:B------:R-:W-:-:S02]  /*3b00*/  ISETP.LT.OR P0, PT, R43, 0x21, P0 ;  /* 0x000000212b00780c */ /* 0x000fc40000701670 */
[----:B------:R-:W-:Y:S02]  /*3b10*/  FMNMX.FTZ R19, R24, R19, !PT ;  /* 0x0000001318137209 */ /* 0x000fe40007810000 */
[----:B------:R-:W-:Y:S02]  /*3b20*/  FSEL R123, R58, -INF , !P0 ;  /* 0xff8000003a7b7808 */ /* 0x000fe40004000000 */
[----:B------:R-:W-:Y:S02]  /*3b30*/  ISETP.NE.AND P0, PT, R67, RZ, PT ;  /* 0x000000ff4300720c */ /* 0x000fe40003f05270 */
[----:B------:R-:W-:Y:S02]  /*3b40*/  FMNMX.FTZ R19, R20, R19, !PT ;  /* 0x0000001314137209 */ /* 0x000fe40007810000 */
[----:B------:R-:W-:Y:S02]  /*3b50*/  ISETP.GT.AND P0, PT, R61, 0x21, !P0 ;  /* 0x000000213d00780c */ /* 0x000fe40004704270 */
[----:B------:R-:W-:-:S02]  /*3b60*/  FMNMX.FTZ R19, R6, R19, !PT ;  /* 0x0000001306137209 */ /* 0x000fc40007810000 */
[----:B------:R-:W-:Y:S02]  /*3b70*/  ISETP.LT.OR P0, PT, R43, 0x22, P0 ;  /* 0x000000222b00780c */ /* 0x000fe40000701670 */
[----:B------:R-:W-:Y:S02]  /*3b80*/  FMNMX.FTZ R19, R4, R19, !PT ;  /* 0x0000001304137209 */ /* 0x000fe40007810000 */
[----:B------:R-:W-:Y:S02]  /*3b90*/  FSEL R143, R59, -INF , !P0 ;  /* 0xff8000003b8f7808 */ /* 0x000fe40004000000 */
[----:B------:R-:W-:Y:S02]  /*3ba0*/  ISETP.NE.AND P0, PT, R66, RZ, PT ;  /* 0x000000ff4200720c */ /* 0x000fe40003f05270 */
[----:B------:R-:W-:Y:S02]  /*3bb0*/  FMNMX.FTZ R19, R16, R19, !PT ;  /* 0x0000001310137209 */ /* 0x000fe40007810000 */
[----:B------:R-:W-:-:S02]  /*3bc0*/  ISETP.GT.AND P0, PT, R61, 0x28, !P0 ;  /* 0x000000283d00780c */ /* 0x000fc40004704270 */
[----:B------:R-:W-:Y:S02]  /*3bd0*/  FMNMX.FTZ R19, R134, R19, !PT ;  /* 0x0000001386137209 */ /* 0x000fe40007810000 */
[----:B------:R-:W-:Y:S02]  /*3be0*/  ISETP.LT.OR P0, PT, R43, 0x29, P0 ;  /* 0x000000292b00780c */ /* 0x000fe40000701670 */
[----:B------:R-:W-:Y:S02]  /*3bf0*/  FMNMX.FTZ R19, R120, R19, !PT ;  /* 0x0000001378137209 */ /* 0x000fe40007810000 */
[----:B------:R-:W-:Y:S02]  /*3c00*/  FSEL R131, R54, -INF , !P0 ;  /* 0xff80000036837808 */ /* 0x000fe40004000000 */
[----:B------:R-:W-:Y:S02]  /*3c10*/  ISETP.NE.AND P0, PT, R65, RZ, PT ;  /* 0x000000ff4100720c */ /* 0x000fe40003f05270 */
[----:B------:R-:W-:-:S02]  /*3c20*/  FMNMX.FTZ R19, R122, R19, !PT ;  /* 0x000000137a137209 */ /* 0x000fc40007810000 */
[----:B------:R-:W-:Y:S02]  /*3c30*/  ISETP.GT.AND P0, PT, R61, 0x29, !P0 ;  /* 0x000000293d00780c */ /* 0x000fe40004704270 */
[----:B------:R-:W-:Y:S02]  /*3c40*/  FMNMX.FTZ R19, R132, R19, !PT ;  /* 0x0000001384137209 */ /* 0x000fe40007810000 */
[----:B------:R-:W-:Y:S02]  /*3c50*/  ISETP.LT.OR P0, PT, R43, 0x2a, P0 ;  /* 0x0000002a2b00780c */ /* 0x000fe40000701670 */
[----:B------:R-:W-:Y:S02]  /*3c60*/  FMNMX.FTZ R19, R160, R19, !PT ;  /* 0x00000013a0137209 */ /* 0x000fe40007810000 */
[----:B------:R-:W-:Y:S02]  /*3c70*/  FSEL R141, R55, -INF , !P0 ;  /* 0xff800000378d7808 */ /* 0x000fe40004000000 */
[----:B------:R-:W-:-:S02]  /*3c80*/  ISETP.NE.AND P0, PT, R57, RZ, PT ;  /* 0x000000ff3900720c */ /* 0x000fc40003f05270 */
[----:B------:R-:W-:Y:S02]  /*3c90*/  FMNMX.FTZ R19, R142, R19, !PT ;  /* 0x000000138e137209 */ /* 0x000fe40007810000 */
[----:B------:R-:W-:Y:S02]  /*3ca0*/  ISETP.GT.AND P0, PT, R61, 0x30, !P0 ;  /* 0x000000303d00780c */ /* 0x000fe40004704270 */
[----:B------:R-:W-:Y:S02]  /*3cb0*/  FMNMX.FTZ R19, R148, R19, !PT ;  /* 0x0000001394137209 */ /* 0x000fe40007810000 */
[----:B------:R-:W-:Y:S02]  /*3cc0*/  ISETP.LT.OR P0, PT, R43, 0x31, P0 ;  /* 0x000000312b00780c */ /* 0x000fe40000701670 */
[----:B------:R-:W-:Y:S02]  /*3cd0*/  FMNMX.FTZ R19, R152, R19, !PT ;  /* 0x0000001398137209 */ /* 0x000fe40007810000 */
[----:B------:R-:W-:-:S02]  /*3ce0*/  FSEL R163, R50, -INF , !P0 ;  /* 0xff80000032a37808 */ /* 0x000fc40004000000 */
[----:B------:R-:W-:Y:S02]  /*3cf0*/  ISETP.NE.AND P0, PT, R56, RZ, PT ;  /* 0x000000ff3800720c */ /* 0x000fe40003f05270 */
[----:B------:R-:W-:Y:S01]  /*3d00*/  FMNMX.FTZ R19, R158, R19, !PT ;  /* 0x000000139e137209 */ /* 0x000fe20007810000 */
[----:B------:R-:W-:Y:S01]  /*3d10*/  LDSM.16.MT88.4 R56, [R209+0x3100] ;  /* 0x00310000d138783b */ /* 0x000fe20000004200 */
[----:B------:R-:W-:Y:S02]  /*3d20*/  ISETP.GT.AND P0, PT, R61, 0x31, !P0 ;  /* 0x000000313d00780c */ /* 0x000fe40004704270 */
[----:B------:R-:W-:Y:S02]  /*3d30*/  FMNMX.FTZ R19, R154, R19, !PT ;  /* 0x000000139a137209 */ /* 0x000fe40007810000 */
[----:B------:R-:W-:Y:S02]  /*3d40*/  ISETP.LT.OR P0, PT, R43, 0x32, P0 ;  /* 0x000000322b00780c */ /* 0x000fe40000701670 */
[----:B------:R-:W-:-:S02]  /*3d50*/  FMNMX.FTZ R19, R156, R19, !PT ;  /* 0x000000139c137209 */ /* 0x000fc40007810000 */
        /* <DEDUP_REMOVED lines=20> */
[----:B------:R-:W-:Y:S01]  /*3ea0*/  ISETP.NE.AND P0, PT, R45, RZ, PT ;  /* 0x000000ff2d00720c */ /* 0x000fe20003f05270 */
[----:B------:R-:W-:Y:S03]  /*3eb0*/  LDSM.16.MT88.4 R68, [R212+0x100] ;  /* 0x00010000d444783b */ /* 0x000fe60000004200 */
        /* <DEDUP_REMOVED lines=8> */
[----:B------:R-:W-:Y:S02]  /*3f40*/  LDSM.16.MT88.4 R36, [R210+0x3900] ;  /* 0x00390000d224783b */ /* 0x000fe40000004200 */
        /* <DEDUP_REMOVED lines=8> */
[----:B------:R-:W-:Y:S01]  /*3fd0*/  LDSM.16.MT88.4 R32, [R209+0x3900] ;  /* 0x00390000d120783b */ /* 0x000fe20000004200 */
[----:B------:R-:W-:Y:S02]  /*3fe0*/  FMNMX.FTZ R0, R136, R19, !PT ;  /* 0x0000001388007209 */ /* 0x000fe40007810000 */
[----:B------:R-:W-:Y:S02]  /*3ff0*/  ISETP.GT.AND P0, PT, R61, 0x1, !P0 ;  /* 0x000000013d00780c */ /* 0x000fe40004704270 */
[----:B------:R-:W-:Y:S02]  /*4000*/  FMNMX.FTZ R0, R135, R0, !PT ;  /* 0x0000000087007209 */ /* 0x000fe40007810000 */
[----:B------:R-:W-:-:S03]  /*4010*/  ISETP.LT.OR P0, PT, R43, 0x2, P0 ;  /* 0x000000022b00780c */ /* 0x000fc60000701670 */
[----:B------:R-:W1:Y:S01]  /*4020*/  SHFL.BFLY PT, R19, R0, 0x2, 0x1f ;  /* 0x0c401f0000137f89 */ /* 0x000e6200000e0000 */
[----:B------:R-:W-:Y:S02]  /*4030*/  FSEL R11, R11, -INF , !P0 ;  /* 0xff8000000b0b7808 */ /* 0x000fe40004000000 */
[----:B------:R-:W-:-:S04]  /*4040*/  ISETP.NE.AND P0, PT, R28, RZ, PT ;  /* 0x000000ff1c00720c */ /* 0x000fc80003f05270 */
[----:B------:R-:W-:-:S04]  /*4050*/  ISETP.GT.AND P0, PT, R61, RZ, !P0 ;  /* 0x000000ff3d00720c */ /* 0x000fc80004704270 */
        /* <DEDUP_REMOVED lines=9> */
[----:B------:R-:W-:Y:S02]  /*40f0*/  FMNMX.FTZ R12, R21, R12, !PT ;  /* 0x0000000c150c7209 */ /* 0x000fe40007810000 */
[----:B------:R-:W-:Y:S02]  /*4100*/  ISETP.GT.AND P0, PT, R61, 0x59, !P2 ;  /* 0x000000593d00780c */ /* 0x000fe40005704270 */
[----:B------:R-:W-:Y:S02]  /*4110*/  FMNMX.FTZ R12, R23, R12, !PT ;  /* 0x0000000c170c7209 */ /* 0x000fe40007810000 */
[----:B------:R-:W-:-:S02]  /*4120*/  ISETP.LT.OR P0, PT, R43, 0x5a, P0 ;  /* 0x0000005a2b00780c */ /* 0x000fc40000701670 */
[----:B------:R-:W-:Y:S02]  /*4130*/  FMNMX.FTZ R12, R17, R12, !PT ;  /* 0x0000000c110c7209 */ /* 0x000fe40007810000 */
[----:B------:R-:W-:Y:S02]  /*4140*/  FSEL R128, R31, -INF , !P0 ;  /* 0xff8000001f807808 */ /* 0x000fe40004000000 */
[----:B------:R-:W-:Y:S01]  /*4150*/  FMNMX.FTZ R12, R9, R12, !PT ;  /* 0x0000000c090c7209 */ /* 0x000fe20007810000 */
[----:B------:R-:W-:Y:S01]  /*4160*/  LDSM.16.MT88.4 R28, [R212+0x900] ;  /* 0x00090000d41c783b */ /* 0x000fe20000004200 */
[----:B-1----:R-:W-:Y:S02]  /*4170*/  FMNMX.FTZ R22, R0, R19, !PT ;  /* 0x0000001300167209 */ /* 0x002fe40007810000 */
[----:B------:R-:W-:-:S04]  /*4180*/  FMNMX.FTZ R12, R123, R12, !PT ;  /* 0x0000000c7b0c7209 */ /* 0x000fc80007810000 */
        /* <DEDUP_REMOVED lines=14> */
[----:B------:R-:W-:Y:S02]  /*4270*/  FMNMX.FTZ R18, R128, R25, !PT ;  /* 0x0000001980127209 */ /* 0x000fe40007810000 */
        /* <DEDUP_REMOVED lines=15> */
[--C-:B------:R-:W-:Y:S02]  /*4370*/  FFMA.FTZ R3, R16, c[0x0][0x2d0], -R139.reuse ;  /* 0x0000b40010037a23 */ /* 0x100fe4000001088b */
[--C-:B------:R-:W-:Y:S01]  /*4380*/  FFMA.FTZ R46, R20, c[0x0][0x2d0], -R139.reuse ;  /* 0x0000b400142e7a23 */ /* 0x100fe2000001088b */
[----:B------:R-:W2:Y:S01]  /*4390*/  MUFU.EX2 R51, R51 ;  /* 0x0000003300337308 */ /* 0x000ea20000000800 */
[--C-:B------:R-:W-:Y:S01]  /*43a0*/  FFMA.FTZ R119, R134, c[0x0][0x2d0], -R139.reuse ;  /* 0x0000b40086777a23 */ /* 0x100fe2000001088b */
[----:B-1----:R-:W-:Y:S01]  /*43b0*/  FMNMX.FTZ R12, R12, R19, !PT ;  /* 0x000000130c0c7209 */ /* 0x002fe20007810000 */
[--C-:B------:R-:W-:Y:S02]  /*43c0*/  FFMA.FTZ R121, R132, c[0x0][0x2d0], -R139.reuse ;  /* 0x0000b40084797a23 */ /* 0x100fe4000001088b */
[--C-:B------:R-:W-:Y:S01]  /*43d0*/  FFMA.FTZ R120, R120, c[0x0][0x2d0], -R139.reuse ;  /* 0x0000b40078787a23 */ /* 0x100fe2000001088b */
[C---:B------:R-:W-:Y:S01]  /*43e0*/  FSETP.NEU.FTZ.AND P0, PT, R12.reuse, -INF , PT ;  /* 0xff8000000c00780b */ /* 0x040fe20003f1d000 */
[----:B------:R-:W-:Y:S01]  /*43f0*/  FMUL.FTZ R130, R12, c[0x0][0x2d0] ;  /* 0x0000b4000c827a20 */ /* 0x000fe20000410000 */
[----:B------:R-:W-:Y:S01]  /*4400*/  MUFU.EX2 R48, R48 ;  /* 0x0000003000307308 */ /* 0x000fe20000000800 */
[----:B------:R-:W-:-:S02]  /*4410*/  FFMA.FTZ R122, R122, c[0x0][0x2d0], -R139 ;  /* 0x0000b4007a7a7a23 */ /* 0x000fc4000001088b */
[--C-:B------:R-:W-:Y:S01]  /*4420*/  FFMA.FTZ R142, R142, c[0x0][0x2d0], -R139.reuse ;  /* 0x0000b4008e8e7a23 */ /* 0x100fe2000001088b */
[----:B------:R-:W-:Y:S01]  /*4430*/  FSEL R130, R130, RZ, P0 ;  /* 0x000000ff82827208 */ /* 0x000fe20000000000 */
[----:B------:R-:W-:Y:S01]  /*4440*/  FFMA.FTZ R148, R148, c[0x0][0x2d0], -R139 ;  /* 0x0000b40094947a23 */ /* 0x000fe2000001088b */
[----:B--2---:R-:W-:Y:S02]  /*4450*/  F2FP.PACK_AB R64, R51, R116 ;  /* 0x000000743340723e */ /* 0x004fe400000000ff */
[----:B------:R-:W1:Y:S01]  /*4460*/  MUFU.EX2 R47, R47 ;  /* 0x0000002f002f7308 */ /* 0x000e620000000800 */
[--C-:B------:R-:W-:Y:S02]  /*4470*/  FFMA.FTZ R117, R10, c[0x0][0x2d0], -R130.reuse ;  /* 0x0000b4000a757a23 */ /* 0x100fe40000010882 */
[--C-:B------:R-:W-:Y:S02]  /*4480*/  FFMA.FTZ R118, R11, c[0x0][0x2d0], -R130.reuse ;  /* 0x0000b4000b767a23 */ /* 0x100fe40000010882 */
[----:B------:R-:W-:-:S02]  /*4490*/  FFMA.FTZ R50, R7, c[0x0][0x2d0], -R130 ;  /* 0x0000b40007327a23 */ /* 0x000fc40000010882 */
[--C-:B------:R-:W-:Y:S01]  /*44a0*/  FFMA.FTZ R49, R27, c[0x0][0x2d0], -R130.reuse ;  /* 0x0000b4001b317a23 */ /* 0x100fe20000010882 */
[----:B------:R-:W2:Y:S01]  /*44b0*/  LDSM.16.MT88.4 R4, [R208+0x3100] ;  /* 0x00310000d004783b */ /* 0x000ea20000004200 */
[----:B------:R-:W-:Y:S01]  /*44c0*/  MUFU.EX2 R117, R117 ;  /* 0x0000007500757308 */ /* 0x000fe20000000800 */
[--C-:B------:R-:W-:Y:S02]  /*44d0*/  FFMA.FTZ R2, R17, c[0x0][0x2d0], -R130.reuse ;  /* 0x0000b40011027a23 */ /* 0x100fe40000010882 */
[----:B------:R-:W3:Y:S01]  /*44e0*/  LDSM.16.MT88.4 R16, [R208+0x900] ;  /* 0x00090000d010783b */ /* 0x000ee20000004200 */
[--C-:B------:R-:W-:Y:S02]  /*44f0*/  FFMA.FTZ R41, R9, c[0x0][0x2d0], -R130.reuse ;  /* 0x0000b40009297a23 */ /* 0x100fe40000010882 */
[--C-:B------:R-:W-:Y:S01]  /*4500*/  FFMA.FTZ R44, R21, c[0x0][0x2d0], -R130.reuse ;  /* 0x0000b400152c7a23 */ /* 0x100fe20000010882 */
[----:B-1----:R-:W-:Y:S01]  /*4510*/  F2FP.PACK_AB R66, R47, R48 ;  /* 0x000000302f42723e */ /* 0x002fe200000000ff */
[----:B------:R-:W1:Y:S01]  /*4520*/  MUFU.EX2 R118, R118 ;  /* 0x0000007600767308 */ /* 0x000e620000000800 */
[----:B------:R-:W4:Y:S01]  /*4530*/  LDSM.16.MT88.4 R8, [R212+0x3900] ;  /* 0x00390000d408783b */ /* 0x000f220000004200 */
[----:B------:R-:W-:-:S02]  /*4540*/  FFMA.FTZ R43, R23, c[0x0][0x2d0], -R130 ;  /* 0x0000b400172b7a23 */ /* 0x000fc40000010882 */
[--C-:B------:R-:W-:Y:S01]  /*4550*/  FFMA.FTZ R123, R123, c[0x0][0x2d0], -R130.reuse ;  /* 0x0000b4007b7b7a23 */ /* 0x100fe20000010882 */
[----:B------:R-:W5:Y:S01]  /*4560*/  LDSM.16.MT88.4 R24, [R210+0x900] ;  /* 0x00090000d218783b */ /* 0x000f620000004200 */
[--C-:B------:R-:W-:Y:S02]  /*4570*/  FFMA.FTZ R132, R143, c[0x0][0x2d0], -R130.reuse ;  /* 0x0000b4008f847a23 */ /* 0x100fe40000010882 */
[----:B------:R-:W-:Y:S01]  /*4580*/  MUFU.EX2 R50, R50 ;  /* 0x0000003200327308 */ /* 0x000fe20000000800 */
[----:B------:R-:W2:Y:S01]  /*4590*/  LDSM.16.MT88.4 R20, [R209+0x900] ;  /* 0x00090000d114783b */ /* 0x000ea20000004200 */
[--C-:B------:R-:W-:Y:S02]  /*45a0*/  FFMA.FTZ R131, R131, c[0x0][0x2d0], -R130.reuse ;  /* 0x0000b40083837a23 */ /* 0x100fe40000010882 */
[----:B------:R-:W-:Y:S02]  /*45b0*/  FFMA.FTZ R134, R141, c[0x0][0x2d0], -R130 ;  /* 0x0000b4008d867a23 */ /* 0x000fe40000010882 */
[----:B------:R-:W-:-:S02]  /*45c0*/  FFMA.FTZ R141, R160, c[0x0][0x2d0], -R139 ;  /* 0x0000b400a08d7a23 */ /* 0x000fc4000001088b */
[----:B------:R-:W3:Y:S01]  /*45d0*/  MUFU.EX2 R49, R49 ;  /* 0x0000003100317308 */ /* 0x000ee20000000800 */
[----:B-1----:R-:W-:Y:S01]  /*45e0*/  F2FP.PACK_AB R65, R118, R117 ;  /* 0x000000757641723e */ /* 0x002fe200000000ff */
[----:B------:R-:W-:Y:S02]  /*45f0*/  FFMA.FTZ R143, R152, c[0x0][0x2d0], -R139 ;  /* 0x0000b400988f7a23 */ /* 0x000fe4000001088b */
[--C-:B------:R-:W-:Y:S02]  /*4600*/  FFMA.FTZ R152, R163, c[0x0][0x2d0], -R130.reuse ;  /* 0x0000b400a3987a23 */ /* 0x100fe40000010882 */
[--C-:B------:R-:W-:Y:S02]  /*4610*/  FFMA.FTZ R153, R153, c[0x0][0x2d0], -R130.reuse ;  /* 0x0000b40099997a23 */ /* 0x100fe40000010882 */
[----:B------:R-:W-:Y:S01]  /*4620*/  MUFU.EX2 R46, R46 ;  /* 0x0000002e002e7308 */ /* 0x000fe20000000800 */
[--C-:B------:R-:W-:Y:S02]  /*4630*/  FFMA.FTZ R155, R155, c[0x0][0x2d0], -R130.reuse ;  /* 0x0000b4009b9b7a23 */ /* 0x100fe40000010882 */
[----:B------:R-:W-:-:S02]  /*4640*/  FFMA.FTZ R160, R161, c[0x0][0x2d0], -R130 ;  /* 0x0000b400a1a07a23 */ /* 0x000fc40000010882 */
[--C-:B------:R-:W-:Y:S02]  /*4650*/  FFMA.FTZ R161, R154, c[0x0][0x2d0], -R139.reuse ;  /* 0x0000b4009aa17a23 */ /* 0x100fe4000001088b */
[--C-:B------:R-:W-:Y:S01]  /*4660*/  FFMA.FTZ R163, R150, c[0x0][0x2d0], -R139.reuse ;  /* 0x0000b40096a37a23 */ /* 0x100fe2000001088b */
[----:B---3--:R-:W-:Y:S01]  /*4670*/  F2FP.PACK_AB R67, R49, R50 ;  /* 0x000000323143723e */ /* 0x008fe200000000ff */
[----:B------:R-:W1:Y:S01]  /*4680*/  MUFU.EX2 R45, R45 ;  /* 0x0000002d002d7308 */ /* 0x000e620000000800 */
[--C-:B------:R-:W-:Y:S02]  /*4690*/  FFMA.FTZ R154, R156, c[0x0][0x2d0], -R139.reuse ;  /* 0x0000b4009c9a7a23 */ /* 0x100fe4000001088b */
[--C-:B------:R-:W-:Y:S02]  /*46a0*/  FFMA.FTZ R150, R157, c[0x0][0x2d0], -R130.reuse ;  /* 0x0000b4009d967a23 */ /* 0x100fe40000010882 */
[----:B------:R-:W-:Y:S01]  /*46b0*/  FFMA.FTZ R158, R158, c[0x0][0x2d0], -R139 ;  /* 0x0000b4009e9e7a23 */ /* 0x000fe2000001088b */
[----:B------:R-:W-:Y:S01]  /*46c0*/  HMMA.16816.F32 R88, R64, R92, RZ ;  /* 0x0000005c4058723c */ /* 0x000fe200000018ff */
[--C-:B------:R-:W-:Y:S01]  /*46d0*/  FFMA.FTZ R157, R159, c[0x0][0x2d0], -R130.reuse ;  /* 0x0000b4009f9d7a23 */ /* 0x100fe20000010882 */
        /* <DEDUP_REMOVED lines=8> */
[----:B------:R-:W-:Y:S02]  /*4760*/  FFMA.FTZ R135, R135, c[0x0][0x2d0], -R139 ;  /* 0x0000b40087877a23 */ /* 0x000fe4000001088b */
[--C-:B------:R-:W-:Y:S01]  /*4770*/  FFMA.FTZ R137, R137, c[0x0][0x2d0], -R130.reuse ;  /* 0x0000b40089897a23 */ /* 0x100fe20000010882 */
[----:B------:R-:W-:Y:S01]  /*4780*/  HMMA.16816.F32 R96, R64, R100, RZ ;  /* 0x000000644060723c */ /* 0x000fe200000018ff */
[--C-:B------:R-:W-:Y:S01]  /*4790*/  FFMA.FTZ R138, R133, c[0x0][0x2d0], -R130.reuse ;  /* 0x0000b400858a7a23 */ /* 0x100fe20000010882 */
[----:B------:R-:W-:Y:S01]  /*47a0*/  MUFU.EX2 R44, R44 ;  /* 0x0000002c002c7308 */ /* 0x000fe20000000800 */
[----:B------:R-:W-:-:S02]  /*47b0*/  FFMA.FTZ R241, R128, c[0x0][0x2d0], -R130 ;  /* 0x0000b40080f17a23 */ /* 0x000fc40000010882 */
[----:B------:R-:W-:Y:S02]  /*47c0*/  FADD.FTZ R51, R116, R51 ;  /* 0x0000003374337221 */ /* 0x000fe40000010000 */
[----:B------:R-:W-:Y:S01]  /*47d0*/  FADD.FTZ R117, R117, R118 ;  /* 0x0000007675757221 */ /* 0x000fe20000010000 */
[C---:B------:R-:W-:Y:S01]  /*47e0*/  HMMA.16816.F32 R100, R64.reuse, R102, RZ ;  /* 0x000000664064723c */ /* 0x040fe200000018ff */
[----:B------:R-:W-:Y:S01]  /*47f0*/  FADD.FTZ R48, R48, R51 ;  /* 0x0000003330307221 */ /* 0x000fe20000010000 */
[----:B------:R-:W3:Y:S01]  /*4800*/  MUFU.EX2 R43, R43 ;  /* 0x0000002b002b7308 */ /* 0x000ee20000000800 */
[----:B------:R-:W-:Y:S02]  /*4810*/  FADD.FTZ R50, R50, R117 ;  /* 0x0000007532327221 */ /* 0x000fe40000010000 */
[----:B------:R-:W-:Y:S02]  /*4820*/  FADD.FTZ R47, R47, R48 ;  /* 0x000000302f2f7221 */ /* 0x000fe40000010000 */
[----:B------:R-:W-:Y:S01]  /*4830*/  FADD.FTZ R49, R49, R50 ;  /* 0x0000003231317221 */ /* 0x000fe20000010000 */
        /* <DEDUP_REMOVED lines=19> */
[----:B------:R-:W4:Y:S06]  /*4970*/  MUFU.EX2 R134, R134 ;  /* 0x0000008600867308 */ /* 0x000f2c0000000800 */
[C---:B--2---:R-:W-:Y:S02]  /*4980*/  HMMA.16816.F32 R60, R64.reuse, R4, RZ ;  /* 0x00000004403c723c */ /* 0x044fe400000018ff */
[----:B------:R-:W-:Y:S05]  /*4990*/  MUFU.EX2 R141, R141 ;  /* 0x0000008d008d7308 */ /* 0x000fea0000000800 */
[----:B-1----:R-:W-:Y:S01]  /*49a0*/  F2FP.PACK_AB R4, R45, R46 ;  /* 0x0000002e2d04723e */ /* 0x002fe200000000ff */
[----:B------:R-:W-:Y:S01]  /*49b0*/  HMMA.16816.F32 R64, R64, R6, RZ ;  /* 0x000000064040723c */ /* 0x000fe200000018ff */
[----:B---3--:R-:W-:Y:S01]  /*49c0*/  F2FP.PACK_AB R5, R43, R44 ;  /* 0x0000002c2b05723e */ /* 0x008fe200000000ff */
[----:B------:R-:W1:Y:S01]  /*49d0*/  MUFU.EX2 R142, R142 ;  /* 0x0000008e008e7308 */ /* 0x000e620000000800 */
[----:B------:R-:W-:-:S02]  /*49e0*/  FADD.FTZ R46, R46, R47 ;  /* 0x0000002f2e2e7221 */ /* 0x000fc40000010000 */
[----:B------:R-:W-:Y:S02]  /*49f0*/  FADD.FTZ R44, R44, R49 ;  /* 0x000000312c2c7221 */ /* 0x000fe40000010000 */
[----:B------:R-:W-:Y:S01]  /*4a00*/  F2FP.PACK_AB R6, R3, R42 ;  /* 0x0000002a0306723e */ /* 0x000fe200000000ff */
[----:B------:R-:W-:Y:S01]  /*4a10*/  FADD.FTZ R45, R45, R46 ;  /* 0x0000002e2d2d7221 */ /* 0x000fe20000010000 */
[----:B------:R-:W-:Y:S01]  /*4a20*/  F2FP.PACK_AB R7, R41, R2 ;  /* 0x000000022907723e */ /* 0x000fe200000000ff */
[----:B------:R-:W-:Y:S01]  /*4a30*/  MUFU.EX2 R148, R148 ;  /* 0x0000009400947308 */ /* 0x000fe20000000800 */
[----:B------:R-:W-:Y:S02]  /*4a40*/  FADD.FTZ R43, R43, R44 ;  /* 0x0000002c2b2b7221 */ /* 0x000fe40000010000 */
[----:B------:R-:W-:-:S03]  /*4a50*/  FADD.FTZ R42, R42, R45 ;  /* 0x0000002d2a2a7221 */ /* 0x000fc60000010000 */
[C---:B------:R-:W-:Y:S02]  /*4a60*/  HMMA.16816.F32 R88, R4.reuse, R16, R88 ;  /* 0x000000100458723c */ /* 0x040fe40000001858 */
[----:B------:R-:W2:Y:S06]  /*4a70*/  MUFU.EX2 R143, R143 ;  /* 0x0000008f008f7308 */ /* 0x000eac0000000800 */
[C---:B------:R-:W-:Y:S01]  /*4a80*/  HMMA.16816.F32 R92, R4.reuse, R18, R92 ;  /* 0x00000012045c723c */ /* 0x040fe2000000185c */
[----:B------:R-:W3:Y:S01]  /*4a90*/  LDSM.16.MT88.4 R16, [R208+0x3900] ;  /* 0x00390000d010783b */ /* 0x000ee20000004200 */
[----:B------:R-:W-:Y:S06]  /*4aa0*/  MUFU.EX2 R152, R152 ;  /* 0x0000009800987308 */ /* 0x000fec0000000800 */
[C---:B----4-:R-:W-:Y:S02]  /*4ab0*/  HMMA.16816.F32 R96, R4.reuse, R8, R96 ;  /* 0x000000080460723c */ /* 0x050fe40000001860 */
[----:B------:R-:W4:Y:S06]  /*4ac0*/  MUFU.EX2 R153, R153 ;  /* 0x0000009900997308 */ /* 0x000f2c0000000800 */
        /* <DEDUP_REMOVED lines=8> */
[C---:B-----5:R-:W-:Y:S02]  /*4b50*/  HMMA.16816.F32 R72, R4.reuse, R24, R72 ;  /* 0x000000180448723c */ /* 0x060fe40000001848 */
[----:B------:R-:W5:Y:S06]  /*4b60*/  MUFU.EX2 R161, R161 ;  /* 0x000000a100a17308 */ /* 0x000f6c0000000800 */
        /* <DEDUP_REMOVED lines=23> */
[----:B------:R-:W-:-:S02]  /*4ce0*/  F2FP.PACK_AB R4, R120, R119 ;  /* 0x000000777804723e */ /* 0x000fc400000000ff */
[----:B------:R-:W-:Y:S01]  /*4cf0*/  F2FP.PACK_AB R6, R121, R122 ;  /* 0x0000007a7906723e */ /* 0x000fe200000000ff */
[----:B------:R-:W2:Y:S01]  /*4d00*/  MUFU.EX2 R135, R135 ;  /* 0x0000008700877308 */ /* 0x000ea20000000800 */
[----:B------:R-:W-:Y:S02]  /*4d10*/  F2FP.PACK_AB R5, R132, R123 ;  /* 0x0000007b8405723e */ /* 0x000fe400000000ff */
[----:B------:R-:W-:-:S05]  /*4d20*/  F2FP.PACK_AB R7, R134, R131 ;  /* 0x000000838607723e */ /* 0x000fca00000000ff */
[----:B------:R-:W-:Y:S02]  /*4d30*/  MUFU.EX2 R137, R137 ;  /* 0x0000008900897308 */ /* 0x000fe40000000800 */
[C---:B-1----:R-:W-:Y:S06]  /*4d40*/  HMMA.16816.F32 R88, R4.reuse, R8, R88 ;  /* 0x000000080458723c */ /* 0x042fec0000001858 */
[----:B------:R-:W1:Y:S02]  /*4d50*/  MUFU.EX2 R138, R138 ;  /* 0x0000008a008a7308 */ /* 0x000e640000000800 */
[C---:B------:R-:W-:Y:S01]  /*4d60*/  HMMA.16816.F32 R92, R4.reuse, R10, R92 ;  /* 0x0000000a045c723c */ /* 0x040fe2000000185c */
[----:B------:R-:W1:Y:S05]  /*4d70*/  LDSM.16.MT88.4 R8, [R208+0x4100] ;  /* 0x00410000d008783b */ /* 0x000e6a0000004200 */
[----:B------:R-:W-:Y:S02]  /*4d80*/  MUFU.EX2 R241, R241 ;  /* 0x000000f100f17308 */ /* 0x000fe40000000800 */
[C---:B------:R-:W-:Y:S08]  /*4d90*/  HMMA.16816.F32 R72, R4.reuse, R24, R72 ;  /* 0x000000180448723c */ /* 0x040ff00000001848 */
[C---:B--2---:R-:W-:Y:S08]  /*4da0*/  HMMA.16816.F32 R96, R4.reuse, R16, R96 ;  /* 0x000000100460723c */ /* 0x044ff00000001860 */
[C---:B------:R-:W-:Y:S01]  /*4db0*/  HMMA.16816.F32 R100, R4.reuse, R18, R100 ;  /* 0x000000120464723c */ /* 0x040fe20000001864 */
[----:B------:R-:W2:Y:S07]  /*4dc0*/  LDSM.16.MT88.4 R16, [R208+0x1900] ;  /* 0x00190000d010783b */ /* 0x000eae0000004200 */
[C---:B------:R-:W-:Y:S01]  /*4dd0*/  HMMA.16816.F32 R76, R4.reuse, R26, R76 ;  /* 0x0000001a044c723c */ /* 0x040fe2000000184c */
[----:B------:R-:W-:Y:S07]  /*4de0*/  LDSM.16.MT88.4 R24, [R210+0x1900] ;  /* 0x00190000d218783b */ /* 0x000fee0000004200 */
[C---:B------:R-:W-:Y:S08]  /*4df0*/  HMMA.16816.F32 R112, R4.reuse, R28, R112 ;  /* 0x0000001c0470723c */ /* 0x040ff00000001870 */
[C---:B-1----:R-:W-:Y:S08]  /*4e00*/  HMMA.16816.F32 R60, R4.reuse, R8, R60 ;  /* 0x00000008043c723c */ /* 0x042ff0000000183c */
[C---:B------:R-:W-:Y:S01]  /*4e10*/  HMMA.16816.F32 R64, R4.reuse, R10, R64 ;  /* 0x0000000a0440723c */ /* 0x040fe20000001840 */
[----:B------:R-:W1:Y:S07]  /*4e20*/  LDSM.16.MT88.4 R8, [R212+0x4900] ;  /* 0x00490000d408783b */ /* 0x000e6e0000004200 */
[C---:B------:R-:W-:Y:S01]  /*4e30*/  HMMA.16816.F32 R68, R4.reuse, R30, R68 ;  /* 0x0000001e0444723c */ /* 0x040fe20000001844 */
[----:B------:R-:W-:Y:S07]  /*4e40*/  LDSM.16.MT88.4 R28, [R212+0x1900] ;  /* 0x00190000d41c783b */ /* 0x000fee0000004200 */
[C---:B------:R-:W-:Y:S08]  /*4e50*/  HMMA.16816.F32 R80, R4.reuse, R20, R80 ;  /* 0x000000140450723c */ /* 0x040ff00000001850 */
[C---:B------:R-:W-:Y:S01]  /*4e60*/  HMMA.16816.F32 R84, R4.reuse, R22, R84 ;  /* 0x000000160454723c */ /* 0x040fe20000001854 */
[----:B------:R-:W-:Y:S07]  /*4e70*/  LDSM.16.MT88.4 R20, [R209+0x1900] ;  /* 0x00190000d114783b */ /* 0x000fee0000004200 */
[C---:B------:R-:W-:Y:S08]  /*4e80*/  HMMA.16816.F32 R108, R4.reuse, R36, R108 ;  /* 0x00000024046c723c */ /* 0x040ff0000000186c */
[C---:B------:R-:W-:Y:S01]  /*4e90*/  HMMA.16816.F32 R104, R4.reuse, R38, R104 ;  /* 0x000000260468723c */ /* 0x040fe20000001868 */
[----:B------:R-:W1:Y:S07]  /*4ea0*/  LDSM.16.MT88.4 R36, [R210+0x4900] ;  /* 0x00490000d224783b */ /* 0x000e6e0000004200 */
[C---:B------:R-:W-:Y:S08]  /*4eb0*/  HMMA.16816.F32 R52, R4.reuse, R32, R52 ;  /* 0x000000200434723c */ /* 0x040ff00000001834 */
[----:B------:R-:W-:Y:S01]  /*4ec0*/  HMMA.16816.F32 R56, R4, R34, R56 ;  /* 0x000000220438723c */ /* 0x000fe20000001838 */
[----:B------:R-:W3:Y:S06]  /*4ed0*/  LDSM.16.MT88.4 R32, [R209+0x4900] ;  /* 0x00490000d120783b */ /* 0x000eec0000004200 */
[----:B------:R-:W-:-:S02]  /*4ee0*/  F2FP.PACK_AB R4, R142, R141 ;  /* 0x0000008d8e04723e */ /* 0x000fc400000000ff */
[----:B------:R-:W-:Y:S02]  /*4ef0*/  F2FP.PACK_AB R6, R143, R148 ;  /* 0x000000948f06723e */ /* 0x000fe400000000ff */
[----:B----4-:R-:W-:Y:S02]  /*4f00*/  F2FP.PACK_AB R5, R153, R152 ;  /* 0x000000989905723e */ /* 0x010fe400000000ff */
[----:B------:R-:W-:-:S07]  /*4f10*/  F2FP.PACK_AB R7, R160, R155 ;  /* 0x0000009ba007723e */ /* 0x000fce00000000ff */
[C---:B--2---:R-:W-:Y:S08]  /*4f20*/  HMMA.16816.F32 R88, R4.reuse, R16, R88 ;  /* 0x000000100458723c */ /* 0x044ff00000001858 */
[C---:B------:R-:W-:Y:S01]  /*4f30*/  HMMA.16816.F32 R92, R4.reuse, R18, R92 ;  /* 0x00000012045c723c */ /* 0x040fe2000000185c */
[----:B------:R-:W2:Y:S07]  /*4f40*/  LDSM.16.MT88.4 R16, [R208+0x4900] ;  /* 0x00490000d010783b */ /* 0x000eae0000004200 */
[C---:B-1----:R-:W-:Y:S08]  /*4f50*/  HMMA.16816.F32 R96, R4.reuse, R8, R96 ;  /* 0x000000080460723c */ /* 0x042ff00000001860 */
[C---:B------:R-:W-:Y:S01]  /*4f60*/  HMMA.16816.F32 R100, R4.reuse, R10, R100 ;  /* 0x0000000a0464723c */ /* 0x040fe20000001864 */
[----:B------:R-:W1:Y:S07]  /*4f70*/  LDSM.16.MT88.4 R8, [R208+0x2100] ;  /* 0x00210000d008783b */ /* 0x000e6e0000004200 */
[C---:B------:R-:W-:Y:S08]  /*4f80*/  HMMA.16816.F32 R72, R4.reuse, R24, R72 ;  /* 0x000000180448723c */ /* 0x040ff00000001848 */
[C---:B------:R-:W-:Y:S01]  /*4f90*/  HMMA.16816.F32 R76, R4.reuse, R26, R76 ;  /* 0x0000001a044c723c */ /* 0x040fe2000000184c */
[----:B------:R-:W4:Y:S07]  /*4fa0*/  LDSM.16.MT88.4 R24, [R210+0x2100] ;  /* 0x00210000d218783b */ /* 0x000f2e0000004200 */
[C---:B------:R-:W-:Y:S08]  /*4fb0*/  HMMA.16816.F32 R108, R4.reuse, R36, R108 ;  /* 0x00000024046c723c */ /* 0x040ff0000000186c */
[C---:B------:R-:W-:Y:S01]  /*4fc0*/  HMMA.16816.F32 R104, R4.reuse, R38, R104 ;  /* 0x000000260468723c */ /* 0x040fe20000001868 */
[----:B------:R-:W1:Y:S07]  /*4fd0*/  LDSM.16.MT88.4 R36, [R210+0x5100] ;  /* 0x00510000d224783b */ /* 0x000e6e0000004200 */
[C---:B------:R-:W-:Y:S08]  /*4fe0*/  HMMA.16816.F32 R112, R4.reuse, R28, R112 ;  /* 0x0000001c0470723c */ /* 0x040ff00000001870 */
[C---:B------:R-:W-:Y:S01]  /*4ff0*/  HMMA.16816.F32 R68, R4.reuse, R30, R68 ;  /* 0x0000001e0444723c */ /* 0x040fe20000001844 */
[----:B------:R-:W-:Y:S07]  /*5000*/  LDSM.16.MT88.4 R28, [R212+0x2100] ;  /* 0x00210000d41c783b */ /* 0x000fee0000004200 */
[C---:B------:R-:W-:Y:S08]  /*5010*/  HMMA.16816.F32 R80, R4.reuse, R20, R80 ;  /* 0x000000140450723c */ /* 0x040ff00000001850 */
[C---:B------:R-:W-:Y:S01]  /*5020*/  HMMA.16816.F32 R84, R4.reuse, R22, R84 ;  /* 0x000000160454723c */ /* 0x040fe20000001854 */
[----:B------:R-:W1:Y:S07]  /*5030*/  LDSM.16.MT88.4 R20, [R209+0x2100] ;  /* 0x00210000d114783b */ /* 0x000e6e0000004200 */
[C---:B---3--:R-:W-:Y:S08]  /*5040*/  HMMA.16816.F32 R52, R4.reuse, R32, R52 ;  /* 0x000000200434723c */ /* 0x048ff00000001834 */
[C---:B------:R-:W-:Y:S01]  /*5050*/  HMMA.16816.F32 R56, R4.reuse, R34, R56 ;  /* 0x000000220438723c */ /* 0x040fe20000001838 */
[----:B------:R-:W-:Y:S07]  /*5060*/  LDSM.16.MT88.4 R32, [R209+0x5100] ;  /* 0x00510000d120783b */ /* 0x000fee0000004200 */
[C---:B--2---:R-:W-:Y:S08]  /*5070*/  HMMA.16816.F32 R60, R4.reuse, R16, R60 ;  /* 0x00000010043c723c */ /* 0x044ff0000000183c */
[----:B------:R-:W-:Y:S01]  /*5080*/  HMMA.16816.F32 R64, R4, R18, R64 ;  /* 0x000000120440723c */ /* 0x000fe20000001840 */
[----:B------:R-:W2:Y:S06]  /*5090*/  LDSM.16.MT88.4 R16, [R212+0x5100] ;  /* 0x00510000d410783b */ /* 0x000eac0000004200 */
[----:B-----5:R-:W-:-:S02]  /*50a0*/  F2FP.PACK_AB R4, R161, R158 ;  /* 0x0000009ea104723e */ /* 0x020fc400000000ff */
[----:B------:R-:W-:Y:S02]  /*50b0*/  F2FP.PACK_AB R6, R163, R154 ;  /* 0x0000009aa306723e */ /* 0x000fe400000000ff */
[----:B------:R-:W-:Y:S02]  /*50c0*/  F2FP.PACK_AB R5, R157, R150 ;  /* 0x000000969d05723e */ /* 0x000fe400000000ff */
[----:B------:R-:W-:-:S07]  /*50d0*/  F2FP.PACK_AB R7, R156, R151 ;  /* 0x000000979c07723e */ /* 0x000fce00000000ff */
[C---:B-1----:R-:W-:Y:S08]  /*50e0*/  HMMA.16816.F32 R88, R4.reuse, R8, R88 ;  /* 0x000000080458723c */ /* 0x042ff00000001858 */
[C---:B------:R-:W-:Y:S01]  /*50f0*/  HMMA.16816.F32 R92, R4.reuse, R10, R92 ;  /* 0x0000000a045c723c */ /* 0x040fe2000000185c */
[----:B------:R-:W1:Y:S07]  /*5100*/  LDSM.16.MT88.4 R8, [R208+0x5100] ;  /* 0x00510000d008783b */ /* 0x000e6e0000004200 */
[C---:B----4-:R-:W-:Y:S08]  /*5110*/  HMMA.16816.F32 R72, R4.reuse, R24, R72 ;  /* 0x000000180448723c */ /* 0x050ff00000001848 */
[C---:B------:R-:W-:Y:S01]  /*5120*/  HMMA.16816.F32 R76, R4.reuse, R26, R76 ;  /* 0x0000001a044c723c */ /* 0x040fe2000000184c */
[----:B------:R-:W3:Y:S07]  /*5130*/  LDSM.16.MT88.4 R24, [R210+0x2900] ;  /* 0x00290000d218783b */ /* 0x000eee0000004200 */
[C---:B------:R-:W-:Y:S07]  /*5140*/  HMMA.16816.F32 R108, R4.reuse, R36, R108 ;  /* 0x00000024046c723c */ /* 0x040fee000000186c */
[----:B------:R-:W-:Y:S01]  /*5150*/  FFMA.FTZ R36, R129, c[0x0][0x2d0], -R130 ;  /* 0x0000b40081247a23 */ /* 0x000fe20000010882 */
[C---:B------:R-:W-:Y:S05]  /*5160*/  HMMA.16816.F32 R80, R4.reuse, R20, R80 ;  /* 0x000000140450723c */ /* 0x040fea0000001850 */
[----:B------:R-:W4:Y:S03]  /*5170*/  MUFU.EX2 R36, R36 ;  /* 0x0000002400247308 */ /* 0x000f260000000800 */
[C---:B------:R-:W-:Y:S01]  /*5180*/  HMMA.16816.F32 R84, R4.reuse, R22, R84 ;  /* 0x000000160454723c */ /* 0x040fe20000001854 */
[----:B------:R-:W5:Y:S07]  /*5190*/  LDSM.16.MT88.4 R20, [R209+0x2900] ;  /* 0x00290000d114783b */ /* 0x000f6e0000004200 */
        /* <DEDUP_REMOVED lines=8> */
[----:B------:R-:W1:Y:S07]  /*5220*/  LDSM.16.MT88.4 R28, [R212+0x2900] ;  /* 0x00290000d41c783b */ /* 0x000e6e0000004200 */
[C---:B------:R-:W-:Y:S08]  /*5230*/  HMMA.16816.F32 R104, R4.reuse, R38, R104 ;  /* 0x000000260468723c */ /* 0x040ff00000001868 */
[C---:B------:R-:W-:Y:S08]  /*5240*/  HMMA.16816.F32 R52, R4.reuse, R32, R52 ;  /* 0x000000200434723c */ /* 0x040ff00000001834 */
[----:B------:R-:W-:Y:S07]  /*5250*/  HMMA.16816.F32 R56, R4, R34, R56 ;  /* 0x000000220438723c */ /* 0x000fee0000001838 */
[----:B------:R-:W-:-:S02]  /*5260*/  F2FP.PACK_AB R4, R149, R140 ;  /* 0x0000008c9504723e */ /* 0x000fc400000000ff */
[----:B------:R-:W-:Y:S02]  /*5270*/  F2FP.PACK_AB R6, R135, R136 ;  /* 0x000000888706723e */ /* 0x000fe400000000ff */
[----:B------:R-:W-:Y:S02]  /*5280*/  F2FP.PACK_AB R5, R138, R137 ;  /* 0x000000898a05723e */ /* 0x000fe400000000ff */
[----:B----4-:R-:W-:-:S07]  /*5290*/  F2FP.PACK_AB R7, R241, R36 ;  /* 0x00000024f107723e */ /* 0x010fce00000000ff */
[C---:B---3--:R-:W-:Y:S07]  /*52a0*/  HMMA.16816.F32 R72, R4.reuse, R24, R72 ;  /* 0x000000180448723c */ /* 0x048fee0000001848 */
[----:B------:R-:W-:Y:S01]  /*52b0*/  FADD.FTZ R24, R2, R43 ;  /* 0x0000002b02187221 */ /* 0x000fe20000010000 */
[----:B-----5:R-:W-:Y:S01]  /*52c0*/  HMMA.16816.F32 R80, R4, R20, R80 ;  /* 0x000000140450723c */ /* 0x020fe20000001850 */
[----:B------:R-:W-:Y:S02]  /*52d0*/  FADD.FTZ R2, R3, R42 ;  /* 0x0000002a03027221 */ /* 0x000fe40000010000 */
[----:B------:R-:W-:-:S02]  /*52e0*/  FADD.FTZ R24, R41, R24 ;  /* 0x0000001829187221 */ /* 0x000fc40000010000 */
[----:B------:R-:W-:Y:S02]  /*52f0*/  FADD.FTZ R3, R119, R2 ;  /* 0x0000000277037221 */ /* 0x000fe40000010000 */
[----:B------:R-:W-:Y:S01]  /*5300*/  FADD.FTZ R123, R123, R24 ;  /* 0x000000187b7b7221 */ /* 0x000fe20000010000 */
[C---:B------:R-:W-:Y:S01]  /*5310*/  HMMA.16816.F32 R84, R4.reuse, R22, R84 ;  /* 0x000000160454723c */ /* 0x040fe20000001854 */
[----:B------:R-:W-:Y:S01]  /*5320*/  FADD.FTZ R3, R120, R3 ;  /* 0x0000000378037221 */ /* 0x000fe20000010000 */
[----:B------:R-:W3:Y:S01]  /*5330*/  LDSM.16.MT88.4 R20, [R210+0x5900] ;  /* 0x00590000d214783b */ /* 0x000ee20000004200 */
[----:B------:R-:W-:Y:S02]  /*5340*/  FADD.FTZ R132, R132, R123 ;  /* 0x0000007b84847221 */ /* 0x000fe40000010000 */
[----:B------:R-:W-:Y:S02]  /*5350*/  FADD.FTZ R2, R122, R3 ;  /* 0x000000037a027221 */ /* 0x000fe40000010000 */
[----:B------:R-:W-:Y:S01]  /*5360*/  FADD.FTZ R3, R131, R132 ;  /* 0x0000008483037221 */ /* 0x000fe20000010000 */
[----:B--2---:R-:W-:Y:S01]  /*5370*/  HMMA.16816.F32 R88, R4, R16, R88 ;  /* 0x000000100458723c */ /* 0x004fe20000001858 */
[----:B------:R-:W-:-:S02]  /*5380*/  FADD.FTZ R2, R121, R2 ;  /* 0x0000000279027221 */ /* 0x000fc40000010000 */
[----:B------:R-:W-:Y:S02]  /*5390*/  FADD.FTZ R3, R134, R3 ;  /* 0x0000000386037221 */ /* 0x000fe40000010000 */
[----:B------:R-:W-:Y:S02]  /*53a0*/  FADD.FTZ R141, R141, R2 ;  /* 0x000000028d8d7221 */ /* 0x000fe40000010000 */
[----:B------:R-:W-:Y:S01]  /*53b0*/  FADD.FTZ R2, R152, R3 ;  /* 0x0000000398027221 */ /* 0x000fe20000010000 */
[----:B------:R-:W-:Y:S01]  /*53c0*/  HMMA.16816.F32 R92, R4, R18, R92 ;  /* 0x00000012045c723c */ /* 0x000fe2000000185c */
[----:B------:R-:W2:Y:S01]  /*53d0*/  LDSM.16.MT88.4 R16, [R209+0x5900] ;  /* 0x00590000d110783b */ /* 0x000ea20000004200 */
[----:B------:R-:W-:Y:S02]  /*53e0*/  FADD.FTZ R3, R142, R141 ;  /* 0x0000008d8e037221 */ /* 0x000fe40000010000 */
[----:B------:R-:W-:Y:S02]  /*53f0*/  FADD.FTZ R2, R153, R2 ;  /* 0x0000000299027221 */ /* 0x000fe40000010000 */
[----:B------:R-:W-:-:S02]  /*5400*/  FADD.FTZ R148, R148, R3 ;  /* 0x0000000394947221 */ /* 0x000fc40000010000 */
[C---:B-1----:R-:W-:Y:S01]  /*5410*/  HMMA.16816.F32 R96, R4.reuse, R8, R96 ;  /* 0x000000080460723c */ /* 0x042fe20000001860 */
[----:B------:R-:W-:Y:S02]  /*5420*/  FADD.FTZ R3, R155, R2 ;  /* 0x000000029b037221 */ /* 0x000fe40000010000 */
[----:B------:R-:W-:Y:S02]  /*5430*/  FADD.FTZ R143, R143, R148 ;  /* 0x000000948f8f7221 */ /* 0x000fe40000010000 */
[----:B------:R-:W-:Y:S02]  /*5440*/  FADD.FTZ R3, R160, R3 ;  /* 0x00000003a0037221 */ /* 0x000fe40000010000 */
[----:B------:R-:W-:Y:S01]  /*5450*/  FADD.FTZ R158, R158, R143 ;  /* 0x0000008f9e9e7221 */ /* 0x000fe20000010000 */
[----:B------:R-:W-:Y:S01]  /*5460*/  HMMA.16816.F32 R100, R4, R10, R100 ;  /* 0x0000000a0464723c */ /* 0x000fe20000001864 */
[----:B------:R-:W1:Y:S01]  /*5470*/  LDSM.16.MT88.4 R8, [R208+0x5900] ;  /* 0x00590000d008783b */ /* 0x000e620000004200 */
[----:B------:R-:W-:-:S02]  /*5480*/  FADD.FTZ R2, R150, R3 ;  /* 0x0000000396027221 */ /* 0x000fc40000010000 */
[----:B------:R-:W-:Y:S02]  /*5490*/  FADD.FTZ R161, R161, R158 ;  /* 0x0000009ea1a17221 */ /* 0x000fe40000010000 */
[----:B------:R-:W-:Y:S02]  /*54a0*/  FADD.FTZ R2, R157, R2 ;  /* 0x000000029d027221 */ /* 0x000fe40000010000 */
[----:B------:R-:W-:Y:S01]  /*54b0*/  FADD.FTZ R154, R154, R161 ;  /* 0x000000a19a9a7221 */ /* 0x000fe20000010000 */
[----:B------:R-:W-:Y:S01]  /*54c0*/  HMMA.16816.F32 R112, R4, R28, R112 ;  /* 0x0000001c0470723c */ /* 0x000fe20000001870 */
[----:B------:R-:W-:Y:S02]  /*54d0*/  FADD.FTZ R151, R151, R2 ;  /* 0x0000000297977221 */ /* 0x000fe40000010000 */
[----:B------:R-:W-:Y:S02]  /*54e0*/  FADD.FTZ R163, R163, R154 ;  /* 0x0000009aa3a37221 */ /* 0x000fe40000010000 */
[----:B------:R-:W-:-:S02]  /*54f0*/  FADD.FTZ R156, R156, R151 ;  /* 0x000000979c9c7221 */ /* 0x000fc40000010000 */
[----:B------:R-:W-:Y:S01]  /*5500*/  @P4 IMAD.HI.U32 R2, R15, c[0x0][0x2c8], RZ ;  /* 0x0000b2000f024a27 */ /* 0x000fe200078e00ff */
[C---:B------:R-:W-:Y:S03]  /*5510*/  HMMA.16816.F32 R68, R4.reuse, R30, R68 ;  /* 0x0000001e0444723c */ /* 0x040fe60000001844 */
[----:B------:R-:W-:Y:S01]  /*5520*/  FADD.FTZ R140, R140, R163 ;  /* 0x000000a38c8c7221 */ /* 0x000fe20000010000 */
[----:B------:R-:W-:Y:S01]  /*5530*/  @P4 SHF.R.U32.HI R15, RZ, c[0x0][0x2cc], R2 ;  /* 0x0000b300ff0f4a19 */ /* 0x000fe20000011602 */
[----:B------:R-:W-:Y:S02]  /*5540*/  FADD.FTZ R137, R137, R156 ;  /* 0x0000009c89897221 */ /* 0x000fe40000010000 */
[----:B------:R-:W-:Y:S01]  /*5550*/  FADD.FTZ R149, R149, R140 ;  /* 0x0000008c95957221 */ /* 0x000fe20000010000 */
[----:B------:R-:W-:Y:S01]  /*5560*/  HMMA.16816.F32 R76, R4, R26, R76 ;  /* 0x0000001a044c723c */ /* 0x000fe2000000184c */
[----:B------:R-:W-:-:S02]  /*5570*/  FADD.FTZ R137, R138, R137 ;  /* 0x000000898a897221 */ /* 0x000fc40000010000 */
[----:B------:R-:W-:Y:S02]  /*5580*/  IMAD.IADD R14, R14, 0x1, R15 ;  /* 0x000000010e0e7824 */ /* 0x000fe400078e020f */
[----:B------:R-:W-:Y:S02]  /*5590*/  FADD.FTZ R136, R136, R149 ;  /* 0x0000009588887221 */ /* 0x000fe40000010000 */
[----:B------:R-:W-:Y:S01]  /*55a0*/  FADD.FTZ R36, R36, R137 ;  /* 0x0000008924247221 */ /* 0x000fe20000010000 */
[----:B---3--:R-:W-:Y:S01]  /*55b0*/  HMMA.16816.F32 R108, R4, R20, R108 ;  /* 0x00000014046c723c */ /* 0x008fe2000000186c */
[----:B------:R-:W-:Y:S01]  /*55c0*/  FADD.FTZ R242, R135, R136 ;  /* 0x0000008887f27221 */ /* 0x000fe20000010000 */
[----:B------:R-:W-:Y:S01]  /*55d0*/  IADD3 R3, R14, c[0x0][0x328], RZ ;  /* 0x0000ca000e037a10 */ /* 0x000fe20007ffe0ff */
[----:B------:R-:W-:-:S05]  /*55e0*/  FADD.FTZ R241, R241, R36 ;  /* 0x00000024f1f17221 */ /* 0x000fca0000010000 */
[C---:B------:R-:W-:Y:S08]  /*55f0*/  HMMA.16816.F32 R104, R4.reuse, R22, R104 ;  /* 0x000000160468723c */ /* 0x040ff00000001868 */
[C---:B--2---:R-:W-:Y:S08]  /*5600*/  HMMA.16816.F32 R52, R4.reuse, R16, R52 ;  /* 0x000000100434723c */ /* 0x044ff00000001834 */
[C---:B------:R-:W-:Y:S08]  /*5610*/  HMMA.16816.F32 R56, R4.reuse, R18, R56 ;  /* 0x000000120438723c */ /* 0x040ff00000001838 */
[C---:B-1----:R-:W-:Y:S08]  /*5620*/  HMMA.16816.F32 R60, R4.reuse, R8, R60 ;  /* 0x00000008043c723c */ /* 0x042ff0000000183c */
[----:B------:R-:W-:Y:S01]  /*5630*/  HMMA.16816.F32 R64, R4, R10, R64 ;  /* 0x0000000a0440723c */ /* 0x000fe20000001840 */
[----:B------:R-:W-:Y:S07]  /*5640*/  @!P3 BRA `(.L_x_251) ;  /* 0x000001100000b947 */ /* 0x000fee0003800000 */
[C---:B------:R-:W-:Y:S02]  /*5650*/  ISETP.GT.AND P0, PT, R14.reuse, RZ, PT ;  /* 0x000000ff0e00720c */ /* 0x040fe40003f04270 */
[----:B------:R-:W-:-:S11]  /*5660*/  IADD3 R2, R14, -0x1, RZ ;  /* 0xffffffff0e027810 */ /* 0x000fd60007ffe0ff */
[----:B------:R-:W-:Y:S05]  /*5670*/  @P0 BRA `(.L_x_252) ;  /* 0x0000007000000947 */ /* 0x000fea0003800000 */
[----:B------:R-:W-:Y:S02]  /*5680*/  IMAD.MOV.U32 R2, RZ, RZ, 0x1 ;  /* 0x00000001ff027424 */ /* 0x000fe400078e00ff */
[----:B------:R-:W-:-:S03]  /*5690*/  IMAD.MOV R14, RZ, RZ, -R14 ;  /* 0x000000ffff0e7224 */ /* 0x000fc600078e0a0e */
[----:B------:R-:W-:-:S13]  /*56a0*/  ISETP.NE.AND P0, PT, R2, c[0x0][0x32c], PT ;  /* 0x0000cb0002007a0c */ /* 0x000fda0003f05270 */
[----:B------:R-:W-:-:S05]  /*56b0*/  @P0 IMAD.HI.U32 R2, R14, c[0x0][0x330], RZ ;  /* 0x0000cc000e020a27 */ /* 0x000fca00078e00ff */
[----:B------:R-:W-:-:S04]  /*56c0*/  @P0 SHF.R.U32.HI R14, RZ, c[0x0][0x334], R2 ;  /* 0x0000cd00ff0e0a19 */ /* 0x000fc80000011602 */
[----:B------:R-:W-:Y:S01]  /*56d0*/  LOP3.LUT R2, RZ, R14, RZ, 0x33, !PT ;  /* 0x0000000eff027212 */ /* 0x000fe200078e33ff */
[----:B------:R-:W-:Y:S05]  /*56e0*/  BRA `(.L_x_253) ;  /* 0x0000004000007947 */ /* 0x000fea0003800000 */
.L_x_252:
[----:B------:R-:W-:-:S04]  /*56f0*/  MOV R4, 0x1 ;  /* 0x0000000100047802 */ /* 0x000fc80000000f00 */
[----:B------:R-:W-:-:S13]  /*5700*/  ISETP.NE.AND P0, PT, R4, c[0x0][0x32c], PT ;  /* 0x0000cb0004007a0c */ /* 0x000fda0003f05270 */
[----:B------:R-:W-:-:S05]  /*5710*/  @P0 IMAD.HI.U32 R4, R2, c[0x0][0x330], RZ ;  /* 0x0000cc0002040a27 */ /* 0x000fca00078e00ff */
[----:B------:R-:W-:Y:S02]  /*5720*/  @P0 SHF.R.U32.HI R2, RZ, c[0x0][0x334], R4 ;  /* 0x0000cd00ff020a19 */ /* 0x000fe40000011604 */
.L_x_253:
[----:B------:R-:W-:-:S05]  /*5730*/  MOV R5, c[0x0][0x32c] ;  /* 0x0000cb0000057a02 */ /* 0x000fca0000000f00 */
[----:B------:R-:W-:-:S05]  /*5740*/  IMAD R2, R2, R5, c[0x0][0x32c] ;  /* 0x0000cb0002027624 */ /* 0x000fca00078e0205 */
[----:B------:R-:W-:-:S05]  /*5750*/  IMNMX R3, R3, R2, PT ;  /* 0x0000000203037217 */ /* 0x000fca0003800200 */
.L_x_251:
[----:B------:R-:W-:-:S05]  /*5760*/  IMAD.HI R3, R3, 0x2aaaaaab, RZ ;  /* 0x2aaaaaab03037827 */ /* 0x000fca00078e02ff */
[----:B------:R-:W-:-:S04]  /*5770*/  SHF.R.U32.HI R2, RZ, 0x1f, R3 ;  /* 0x0000001fff027819 */ /* 0x000fc80000011603 */
[----:B------:R-:W-:-:S04]  /*5780*/  LEA.HI.SX32 R3, R3, R2, 0x1c ;  /* 0x0000000203037211 */ /* 0x000fc800078fe2ff */
[----:B------:R-:W-:-:S04]  /*5790*/  IMNMX R250, R216, R3, !PT ;  /* 0x00000003d8fa7217 */ /* 0x000fc80007800200 */
[----:B------:R-:W-:-:S13]  /*57a0*/  ISETP.GE.AND P0, PT, R169, R250, PT ;  /* 0x000000faa900720c */ /* 0x000fda0003f06270 */
        /* <DEDUP_REMOVED lines=8> */
.L_x_265:
[----:B------:R-:W-:Y:S04]  /*5830*/  DEPBAR.LE SB0, 0x0 ;  /* 0x000080000000791a */ /* 0x000fe80000000000 */
[----:B------:R-:W-:Y:S01]  /*5840*/  BAR.SYNC.DEFER_BLOCKING 0x0 ;  /* 0x0000000000007b1d */ /* 0x000fe20000010000 */
[----:B------:R-:W-:Y:S05]  /*5850*/  ISETP.GT.AND P0, PT, R216, R251, PT ;  /* 0x000000fbd800720c */ /* 0x000fea0003f04270 */
        /* <DEDUP_REMOVED lines=15> */
[----:B------:R-:W-:Y:S02]  /*5950*/  SHF.R.S32.HI R8, RZ, 0x1f, R221 ;  /* 0x0000001fff087819 */ /* 0x000fe400000114dd */
[----:B------:R-:W-:Y:S01]  /*5960*/  IADD3 R12, -R245, 0x10, RZ ;  /* 0x00000010f50c7810 */ /* 0x000fe20007ffe1ff */
[----:B------:R-:W-:Y:S02]  /*5970*/  IMAD R0, R0, c[0x0][0x208], RZ ;  /* 0x0000820000007a24 */ /* 0x000fe400078e02ff */
[----:B------:R-:W-:Y:S01]  /*5980*/  IMAD R8, R8, c[0x0][0x218], RZ ;  /* 0x0000860008087a24 */ /* 0x000fe200078e02ff */
[----:B------:R-:W-:Y:S01]  /*5990*/  LOP3.LUT R12, R12, 0xf, RZ, 0xc0, !PT ;  /* 0x0000000f0c0c7812 */ /* 0x000fe200078ec0ff */
[----:B------:R-:W-:Y:S02]  /*59a0*/  IMAD R0, R222, c[0x0][0x20c], R0 ;  /* 0x00008300de007a24 */ /* 0x000fe400078e0200 */
[----:B------:R-:W-:Y:S02]  /*59b0*/  IMAD R8, R221, c[0x0][0x21c], R8 ;  /* 0x00008700dd087a24 */ /* 0x000fe400078e0208 */
[----:B------:R-:W-:Y:S04]  /*59c0*/  IMAD.IADD R5, R5, 0x1, R0 ;  /* 0x0000000105057824 */ /* 0x000fe800078e0200 */
[----:B------:R-:W-:Y:S05]  /*59d0*/  IMAD.WIDE.U32 R4, R221, c[0x0][0x218], R4 ;  /* 0x00008600dd047a25 */ /* 0x000fea00078e0004 */
[----:B------:R-:W-:Y:S04]  /*59e0*/  IADD3 R6, P0, R232, R4, RZ ;  /* 0x00000004e8067210 */ /* 0x000fe80007f1e0ff */
[----:B------:R-:W-:Y:S02]  /*59f0*/  IADD3.X R5, R219, R5, R8, P0, !PT ;  /* 0x00000005db057210 */ /* 0x000fe400007fe408 */
[C---:B------:R-:W-:Y:S04]  /*5a00*/  LEA R4, P0, R6.reuse, c[0x0][0x1f8], 0x1 ;  /* 0x00007e0006047a11 */ /* 0x040fe800078008ff */
[----:B------:R-:W-:Y:S01]  /*5a10*/  LEA.HI.X R0, R6, c[0x0][0x1fc], R5, 0x1, P0 ;  /* 0x00007f0006007a11 */ /* 0x000fe200000f0c05 */
[----:B------:R-:W-:Y:S04]  /*5a20*/  SHFL.IDX PT, R7, R4, RZ, 0x181f ;  /* 0x00181fff04077589 */ /* 0x000fe800000e0000 */
[----:B------:R-:W2:Y:S04]  /*5a30*/  SHFL.IDX PT, R5, R4, 0x2, 0x181f ;  /* 0x00581f0004057f89 */ /* 0x000ea800000e0000 */
[----:B------:R-:W3:Y:S04]  /*5a40*/  SHFL.IDX PT, R6, R0, 0x2, 0x181f ;  /* 0x00581f0000067f89 */ /* 0x000ee800000e0000 */
[----:B------:R-:W5:Y:S04]  /*5a50*/  SHFL.IDX PT, R8, R0, RZ, 0x181f ;  /* 0x00181fff00087589 */ /* 0x000f6800000e0000 */
[----:B------:R-:W4:Y:S04]  /*5a60*/  SHFL.IDX PT, R9, R4, 0x1, 0x181f ;  /* 0x00381f0004097f89 */ /* 0x000f2800000e0000 */
[----:B------:R-:W1:Y:S01]  /*5a70*/  SHFL.IDX PT, R10, R0, 0x1, 0x181f ;  /* 0x00381f00000a7f89 */ /* 0x000e6200000e0000 */
[----:B--2---:R-:W-:Y:S04]  /*5a80*/  IADD3 R12, P2, P0, R12, R5, R246 ;  /* 0x000000050c0c7210 */ /* 0x004fe8000785e0f6 */
[----:B---3--:R-:W-:Y:S02]  /*5a90*/  IADD3.X R13, RZ, R6, R247, P2, P0 ;  /* 0x00000006ff0d7210 */ /* 0x008fe400017e04f7 */
[----:B------:R-:W-:Y:S02]  /*5aa0*/  IADD3 R14, P0, R7, R248, RZ ;  /* 0x000000f8070e7210 */ /* 0x000fe40007f1e0ff */
[----:B------:R-:W-:Y:S03]  /*5ab0*/  ISETP.GE.AND P2, PT, R225, c[0x0][0x1d4], PT ;  /* 0x00007500e1007a0c */ /* 0x000fe60003f46270 */
[C---:B-----5:R-:W-:Y:S01]  /*5ac0*/  IMAD.X R15, R8.reuse, 0x1, R249, P0 ;  /* 0x00000001080f7824 */ /* 0x060fe200000e06f9 */
[----:B------:R-:W-:Y:S05]  /*5ad0*/  IADD3 R16, P0, R7, R246, RZ ;  /* 0x000000f607107210 */ /* 0x000fea0007f1e0ff */
[----:B------:R-:W-:Y:S01]  /*5ae0*/  IMAD.X R17, R8, 0x1, R247, P0 ;  /* 0x0000000108117824 */ /* 0x000fe200000e06f7 */
[C---:B----4-:R-:W-:Y:S03]  /*5af0*/  IADD3 R18, P0, R9.reuse, R248, RZ ;  /* 0x000000f809127210 */ /* 0x050fe60007f1e0ff */
[----:B------:R2:W-:Y:S02]  /*5b00*/  LDGSTS.E.BYPASS.LTC128B.128 [R240], [R14.64], !P2 ;  /* 0x000000000ef07fae */ /* 0x0005e4000d101d46 */
[C---:B-1----:R-:W-:Y:S01]  /*5b10*/  IMAD.X R19, R10.reuse, 0x1, R249, P0 ;  /* 0x000000010a137824 */ /* 0x042fe200000e06f9 */
[----:B------:R-:W-:Y:S01]  /*5b20*/  IADD3 R8, P0, R9, R246, RZ ;  /* 0x000000f609087210 */ /* 0x000fe20007f1e0ff */
[----:B------:R2:W-:Y:S04]  /*5b30*/  LDGSTS.E.BYPASS.LTC128B.128 [R239], [R16.64], !P6 ;  /* 0x0000000010ef7fae */ /* 0x0005e8000f101d46 */
[----:B------:R2:W-:Y:S01]  /*5b40*/  LDGSTS.E.BYPASS.LTC128B.128 [R238], [R18.64], !P2 ;  /* 0x0000000012ee7fae */ /* 0x0005e2000d101d46 */
[----:B------:R-:W-:Y:S01]  /*5b50*/  IMAD.X R9, R10, 0x1, R247, P0 ;  /* 0x000000010a097824 */ /* 0x000fe200000e06f7 */
[----:B------:R-:W-:Y:S04]  /*5b60*/  IADD3 R10, P0, R5, R248, RZ ;  /* 0x000000f8050a7210 */ /* 0x000fe80007f1e0ff */
[----:B------:R2:W-:Y:S01]  /*5b70*/  LDGSTS.E.BYPASS.LTC128B.128 [R237], [R8.64], !P6 ;  /* 0x0000000008ed7fae */ /* 0x0005e2000f101d46 */
[----:B------:R-:W-:Y:S01]  /*5b80*/  IMAD.X R11, R6, 0x1, R249, P0 ;  /* 0x00000001060b7824 */ /* 0x000fe200000e06f9 */
[----:B------:R-:W-:Y:S04]  /*5b90*/  ISETP.NE.U32.AND P0, PT, R245, RZ, PT ;  /* 0x000000fff500720c */ /* 0x000fe80003f05070 */
[----:B------:R2:W-:Y:S09]  /*5ba0*/  LDGSTS.E.BYPASS.LTC128B.128 [R240+0x2000], [R10.64], !P2 ;  /* 0x020000000af07fae */ /* 0x0005f2000d101d46 */
[----:B------:R2:W-:Y:S02]  /*5bb0*/  LDGSTS.E.BYPASS.LTC128B.128.ZFILL [R240+0x5000], [R12.64], P0 ;  /* 0x050000000cf07fae */ /* 0x0005e40008141d46 */
.L_x_255:
[C---:B--23--:R-:W-:Y:S01]  /*5bc0*/  HMMA.16816.F32 R4, R124.reuse, R116, RZ ;  /* 0x000000747c04723c */ /* 0x04cfe200000018ff */
[----:B------:R-:W0:Y:S02]  /*5bd0*/  LDGDEPBAR ;  /* 0x00000000000079af */ /* 0x000e240000000000 */
[----:B------:R-:W-:Y:S05]  /*5be0*/  ISETP.GT.AND P0, PT, R251, R216, PT ;  /* 0x000000d8fb00720c */ /* 0x000fea0003f04270 */
        /* <DEDUP_REMOVED lines=134> */
[----:B------:R-:W-:Y:S01]  /*6450*/  IMAD R117, R251, 0x60, R227 ;  /* 0x00000060fb757824 */ /* 0x000fe200078e02e3 */
[----:B------:R-:W-:Y:S01]  /*6460*/  IADD3 R128, -R245, 0x10, RZ ;  /* 0x00000010f5807810 */ /* 0x000fe20007ffe1ff */
[----:B------:R-:W-:Y:S03]  /*6470*/  IMAD.MOV.U32 R221, RZ, RZ, RZ ;  /* 0x000000ffffdd7224 */ /* 0x000fe600078e00ff */
[----:B------:R-:W-:Y:S02]  /*6480*/  IADD3 R222, R117, -0x60, R224 ;  /* 0xffffffa075de7810 */ /* 0x000fe40007ffe0e0 */
[----:B------:R-:W-:Y:S03]  /*6490*/  LOP3.LUT R128, R128, 0xf, RZ, 0xc0, !PT ;  /* 0x0000000f80807812 */ /* 0x000fe600078ec0ff */
[----:B------:R-:W-:Y:S04]  /*64a0*/  @P5 IMAD.HI.U32 R116, R222, c[0x0][0x2bc], RZ ;  /* 0x0000af00de745a27 */ /* 0x000fe800078e00ff */
[----:B------:R-:W-:Y:S01]  /*64b0*/  IMAD.MOV.U32 R0, RZ, RZ, R222 ;  /* 0x000000ffff007224 */ /* 0x000fe200078e00de */
[----:B------:R-:W-:Y:S04]  /*64c0*/  @P5 SHF.R.U32.HI R0, RZ, c[0x0][0x2c0], R116 ;  /* 0x0000b000ff005a19 */ /* 0x000fe80000011674 */
[C---:B------:R-:W-:Y:S04]  /*64d0*/  @!P1 IADD3 R117, P0, R0.reuse, R230, RZ ;  /* 0x000000e600759210 */ /* 0x040fe80007f1e0ff */
[----:B------:R-:W-:Y:S02]  /*64e0*/  @!P1 LEA.HI.X.SX32 R116, R0, R215, 0x1, P0 ;  /* 0x000000d700749211 */ /* 0x000fe400000f0eff */
        /* <DEDUP_REMOVED lines=11> */
[----:B------:R-:W-:Y:S04]  /*65a0*/  IMAD.WIDE.U32 R118, R221, c[0x0][0x1f0], R118 ;  /* 0x00007c00dd767a25 */ /* 0x000fe800078e0076 */
[----:B------:R-:W-:Y:S01]  /*65b0*/  IMAD R117, R117, c[0x0][0x1f0], RZ ;  /* 0x00007c0075757a24 */ /* 0x000fe200078e02ff */
[----:B------:R-:W-:Y:S03]  /*65c0*/  IADD3 R118, P0, R234, R118, RZ ;  /* 0x00000076ea767210 */ /* 0x000fe60007f1e0ff */
[----:B------:R-:W-:Y:S05]  /*65d0*/  IMAD R117, R221, c[0x0][0x1f4], R117 ;  /* 0x00007d00dd757a24 */ /* 0x000fea00078e0275 */
[----:B------:R-:W-:Y:S02]  /*65e0*/  IADD3.X R117, R218, R119, R117, P0, !PT ;  /* 0x00000077da757210 */ /* 0x000fe400007fe475 */
[C---:B------:R-:W-:Y:S04]  /*65f0*/  LEA R116, P0, R118.reuse, c[0x0][0x1c8], 0x1 ;  /* 0x0000720076747a11 */ /* 0x040fe800078008ff */
[----:B------:R-:W-:Y:S01]  /*6600*/  LEA.HI.X R0, R118, c[0x0][0x1cc], R117, 0x1, P0 ;  /* 0x0000730076007a11 */ /* 0x000fe200000f0c75 */
[----:B------:R-:W-:Y:S04]  /*6610*/  SHFL.IDX PT, R119, R116, RZ, 0x181f ;  /* 0x00181fff74777589 */ /* 0x000fe800000e0000 */
[----:B------:R-:W1:Y:S04]  /*6620*/  SHFL.IDX PT, R117, R116, 0x2, 0x181f ;  /* 0x00581f0074757f89 */ /* 0x000e6800000e0000 */
[----:B------:R-:W2:Y:S04]  /*6630*/  SHFL.IDX PT, R118, R0, 0x2, 0x181f ;  /* 0x00581f0000767f89 */ /* 0x000ea800000e0000 */
[----:B------:R-:W3:Y:S04]  /*6640*/  SHFL.IDX PT, R120, R0, RZ, 0x181f ;  /* 0x00181fff00787589 */ /* 0x000ee800000e0000 */
[----:B------:R-:W4:Y:S04]  /*6650*/  SHFL.IDX PT, R121, R116, 0x1, 0x181f ;  /* 0x00381f0074797f89 */ /* 0x000f2800000e0000 */
[----:B------:R-:W5:Y:S01]  /*6660*/  SHFL.IDX PT, R122, R0, 0x1, 0x181f ;  /* 0x00381f00007a7f89 */ /* 0x000f6200000e0000 */
[----:B-1----:R-:W-:Y:S04]  /*6670*/  IADD3 R128, P2, P0, R128, R117, R246 ;  /* 0x0000007580807210 */ /* 0x002fe8000785e0f6 */
[----:B--2---:R-:W-:Y:S02]  /*6680*/  IADD3.X R129, RZ, R118, R247, P2, P0 ;  /* 0x00000076ff817210 */ /* 0x004fe400017e04f7 */
[----:B------:R-:W-:Y:S02]  /*6690*/  IADD3 R130, P0, R119, R248, RZ ;  /* 0x000000f877827210 */ /* 0x000fe40007f1e0ff */
[----:B------:R-:W-:Y:S03]  /*66a0*/  ISETP.GE.AND P2, PT, R225, c[0x0][0x1d4], PT ;  /* 0x00007500e1007a0c */ /* 0x000fe60003f46270 */
[C---:B---3--:R-:W-:Y:S01]  /*66b0*/  IMAD.X R131, R120.reuse, 0x1, R249, P0 ;  /* 0x0000000178837824 */ /* 0x048fe200000e06f9 */
[----:B------:R-:W-:Y:S05]  /*66c0*/  IADD3 R132, P0, R119, R246, RZ ;  /* 0x000000f677847210 */ /* 0x000fea0007f1e0ff */
[----:B------:R-:W-:Y:S01]  /*66d0*/  IMAD.X R133, R120, 0x1, R247, P0 ;  /* 0x0000000178857824 */ /* 0x000fe200000e06f7 */
[C---:B----4-:R-:W-:Y:S03]  /*66e0*/  IADD3 R134, P0, R121.reuse, R248, RZ ;  /* 0x000000f879867210 */ /* 0x050fe60007f1e0ff */
[----:B------:R1:W-:Y:S02]  /*66f0*/  LDGSTS.E.BYPASS.LTC128B.128 [R223+0x8100], [R130.64], !P2 ;  /* 0x0810000082df7fae */ /* 0x0003e4000d101d46 */
[C---:B-----5:R-:W-:Y:S01]  /*6700*/  IMAD.X R135, R122.reuse, 0x1, R249, P0 ;  /* 0x000000017a877824 */ /* 0x060fe200000e06f9 */
[----:B------:R-:W-:Y:S01]  /*6710*/  IADD3 R120, P0, R121, R246, RZ ;  /* 0x000000f679787210 */ /* 0x000fe20007f1e0ff */
[----:B------:R1:W-:Y:S04]  /*6720*/  LDGSTS.E.BYPASS.LTC128B.128 [R223+0xb100], [R132.64], !P6 ;  /* 0x0b10000084df7fae */ /* 0x0003e8000f101d46 */
[----:B------:R1:W-:Y:S01]  /*6730*/  LDGSTS.E.BYPASS.LTC128B.128 [R223+0x9100], [R134.64], !P2 ;  /* 0x0910000086df7fae */ /* 0x0003e2000d101d46 */
[----:B------:R-:W-:Y:S01]  /*6740*/  IMAD.X R121, R122, 0x1, R247, P0 ;  /* 0x000000017a797824 */ /* 0x000fe200000e06f7 */
[----:B------:R-:W-:Y:S04]  /*6750*/  IADD3 R122, P0, R117, R248, RZ ;  /* 0x000000f8757a7210 */ /* 0x000fe80007f1e0ff */
[----:B------:R1:W-:Y:S01]  /*6760*/  LDGSTS.E.BYPASS.LTC128B.128 [R223+0xc100], [R120.64], !P6 ;  /* 0x0c10000078df7fae */ /* 0x0003e2000f101d46 */
[----:B------:R-:W-:Y:S01]  /*6770*/  IMAD.X R123, R118, 0x1, R249, P0 ;  /* 0x00000001767b7824 */ /* 0x000fe200000e06f9 */
[----:B------:R-:W-:Y:S04]  /*6780*/  ISETP.NE.U32.AND P0, PT, R245, RZ, PT ;  /* 0x000000fff500720c */ /* 0x000fe80003f05070 */
[----:B------:R1:W-:Y:S09]  /*6790*/  LDGSTS.E.BYPASS.LTC128B.128 [R223+0xa100], [R122.64], !P2 ;  /* 0x0a1000007adf7fae */ /* 0x0003f2000d101d46 */
[----:B------:R1:W-:Y:S02]  /*67a0*/  LDGSTS.E.BYPASS.LTC128B.128.ZFILL [R223+0xd100], [R128.64], P0 ;  /* 0x0d10000080df7fae */ /* 0x0003e40008141d46 */
.L_x_256:
[----:B------:R-:W-:Y:S01]  /*67b0*/  @P4 IMAD.HI.U32 R0, R229, c[0x0][0x2c8], RZ ;  /* 0x0000b200e5004a27 */ /* 0x000fe200078e00ff */
[----:B------:R-:W0:Y:S03]  /*67c0*/  LDGDEPBAR ;  /* 0x00000000000079af */ /* 0x000e260000000000 */
[----:B-1----:R-:W-:Y:S01]  /*67d0*/  IMAD.MOV.U32 R121, RZ, RZ, R229 ;  /* 0x000000ffff797224 */ /* 0x002fe200078e00e5 */
[----:B------:R-:W-:Y:S01]  /*67e0*/  @P4 SHF.R.U32.HI R121, RZ, c[0x0][0x2cc], R0 ;  /* 0x0000b300ff794a19 */ /* 0x000fe20000011600 */
[----:B------:R-:W-:Y:S04]  /*67f0*/  IMAD R119, R251, -0x60, RZ ;  /* 0xffffffa0fb777824 */ /* 0x000fe800078e02ff */
[----:B------:R-:W1:Y:S01]  /*6800*/  SHFL.IDX PT, R118, R121, RZ, 0x1c1f ;  /* 0x001c1fff79767589 */ /* 0x000e6200000e0000 */
[----:B------:R-:W-:Y:S04]  /*6810*/  IADD3 R0, -R236, 0x1, R119 ;  /* 0x00000001ec007810 */ /* 0x000fe80007ffe177 */
[----:B------:R-:W-:Y:S04]  /*6820*/  IADD3 R0, -R226, R0, R217 ;  /* 0x00000000e2007210 */ /* 0x000fe80007ffe1d9 */
[C---:B------:R-:W-:Y:S02]  /*6830*/  IADD3 R117, R0.reuse, c[0x0][0x328], RZ ;  /* 0x0000ca0000757a10 */ /* 0x040fe40007ffe0ff */
[----:B------:R-:W-:Y:S03]  /*6840*/  IADD3 R0, R0, UR4, RZ ;  /* 0x0000000400007c10 */ /* 0x000fe6000fffe0ff */
[--C-:B-1----:R-:W-:Y:S02]  /*6850*/  IMAD.IADD R153, R117, 0x1, R118.reuse ;  /* 0x0000000175997824 */ /* 0x102fe400078e0276 */
[----:B------:R-:W-:Y:S01]  /*6860*/  IMAD.IADD R136, R0, 0x1, R118 ;  /* 0x0000000100887824 */ /* 0x000fe200078e0276 */
[----:B------:R-:W-:-:S05]  /*6870*/  @!P3 BRA `(.L_x_257) ;  /* 0x000001800000b947 */ /* 0x000fca0003800000 */
[----:B------:R-:W-:Y:S01]  /*6880*/  IADD3 R118, -R226, R217, R118 ;  /* 0x000000d9e2767210 */ /* 0x000fe20007ffe176 */
[----:B------:R-:W-:Y:S03]  /*6890*/  BSSY B0, `(.L_x_258) ;  /* 0x0000011000007945 */ /* 0x000fe60003800000 */
        /* <DEDUP_REMOVED lines=11> */
.L_x_259:
[----:B------:R-:W-:Y:S04]  /*6950*/  MOV R116, c[0x0][0x32c] ;  /* 0x0000cb0000747a02 */ /* 0x000fe80000000f00 */
[----:B------:R-:W-:Y:S11]  /*6960*/  ISETP.NE.AND P0, PT, R116, 0x1, PT ;  /* 0x000000017400780c */ /* 0x000ff60003f05270 */
[----:B------:R-:W-:Y:S02]  /*6970*/  @!UPT UIADD3 URZ, URZ, URZ, URZ ;  /* 0x0000003f3f3ff290 */ /* 0x000fe4000fffe03f */
[----:B------:R-:W-:Y:S05]  /*6980*/  @P0 IMAD.HI.U32 R116, R118, c[0x0][0x330], RZ ;  /* 0x0000cc0076740a27 */ /* 0x000fea00078e00ff */
[----:B------:R-:W-:Y:S02]  /*6990*/  @P0 SHF.R.U32.HI R118, RZ, c[0x0][0x334], R116 ;  /* 0x0000cd00ff760a19 */ /* 0x000fe40000011674 */
.L_x_260:
[----:B------:R-:W-:Y:S05]  /*69a0*/  BSYNC B0 ;  /* 0x0000000000007941 */ /* 0x000fea0003800000 */
.L_x_258:
[----:B------:R-:W-:Y:S04]  /*69b0*/  IMAD.IADD R123, R119, 0x1, -R236 ;  /* 0x00000001777b7824 */ /* 0x000fe800078e0aec */
[----:B------:R-:W-:Y:S05]  /*69c0*/  IMAD R123, R118, c[0x0][0x32c], R123 ;  /* 0x0000cb00767b7a24 */ /* 0x000fea00078e027b */
[----:B------:R-:W-:Y:S02]  /*69d0*/  IADD3 R116, R123, c[0x0][0x32c], RZ ;  /* 0x0000cb007b747a10 */ /* 0x000fe40007ffe0ff */
[----:B------:R-:W-:Y:S02]  /*69e0*/  IMNMX R136, R136, R123, !PT ;  /* 0x0000007b88887217 */ /* 0x000fe40007800200 */
[----:B------:R-:W-:Y:S02]  /*69f0*/  IMNMX R153, R153, R116, PT ;  /* 0x0000007499997217 */ /* 0x000fe40003800200 */
.L_x_257:
[C---:B------:R-:W-:Y:S02]  /*6a00*/  ISETP.GE.AND P0, PT, R119.reuse, 0x1, PT ;  /* 0x000000017700780c */ /* 0x040fe40003f06270 */
[----:B------:R-:W-:Y:S02]  /*6a10*/  ISETP.GE.AND P2, PT, R119, 0x2, PT ;  /* 0x000000027700780c */ /* 0x000fe40003f46270 */
[----:B------:R-:W-:Y:S02]  /*6a20*/  P2R R151, PR, RZ, 0x1 ;  /* 0x00000001ff977803 */ /* 0x000fe40000000000 */
[----:B------:R-:W-:Y:S02]  /*6a30*/  ISETP.GT.AND P0, PT, R136, RZ, !P0 ;  /* 0x000000ff8800720c */ /* 0x000fe40004704270 */
[----:B------:R-:W-:Y:S02]  /*6a40*/  P2R R149, PR, RZ, 0x4 ;  /* 0x00000004ff957803 */ /* 0x000fe40000000000 */
[----:B------:R-:W-:Y:S04]  /*6a50*/  ISETP.LT.OR P0, PT, R153, 0x1, P0 ;  /* 0x000000019900780c */ /* 0x000fe80000701670 */
[----:B------:R-:W-:Y:S02]  /*6a60*/  FSEL R120, R4, -INF , !P0 ;  /* 0xff80000004787808 */ /* 0x000fe40004000000 */
[C---:B------:R-:W-:Y:S02]  /*6a70*/  ISETP.GT.AND P0, PT, R136.reuse, 0x1, !P2 ;  /* 0x000000018800780c */ /* 0x040fe40005704270 */
[----:B------:R-:W-:Y:S02]  /*6a80*/  ISETP.GE.AND P2, PT, R119, 0x9, PT ;  /* 0x000000097700780c */ /* 0x000fe40003f46270 */
[----:B------:R-:W-:Y:S02]  /*6a90*/  ISETP.LT.OR P0, PT, R153, 0x2, P0 ;  /* 0x000000029900780c */ /* 0x000fe40000701670 */
[----:B------:R-:W-:Y:S02]  /*6aa0*/  P2R R148, PR, RZ, 0x4 ;  /* 0x00000004ff947803 */ /* 0x000fe40000000000 */
[----:B------:R-:W-:Y:S02]  /*6ab0*/  FSEL R118, R5, -INF , !P0 ;  /* 0xff80000005767808 */ /* 0x000fe40004000000 */
[----:B------:R-:W-:Y:S02]  /*6ac0*/  ISETP.GT.AND P0, PT, R136, 0x8, !P2 ;  /* 0x000000088800780c */ /* 0x000fe40005704270 */
[----:B------:R-:W-:Y:S02]  /*6ad0*/  ISETP.GE.AND P2, PT, R119, 0xa, PT ;  /* 0x0000000a7700780c */ /* 0x000fe40003f46270 */
[----:B------:R-:W-:Y:S02]  /*6ae0*/  ISETP.LT.OR P0, PT, R153, 0x9, P0 ;  /* 0x000000099900780c */ /* 0x000fe40000701670 */
[----:B------:R-:W-:Y:S02]  /*6af0*/  P2R R139, PR, RZ, 0x4 ;  /* 0x00000004ff8b7803 */ /* 0x000fe40000000000 */
[----:B------:R-:W-:Y:S02]  /*6b00*/  FSEL R116, R8, -INF , !P0 ;  /* 0xff80000008747808 */ /* 0x000fe40004000000 */
[C---:B------:R-:W-:Y:S02]  /*6b10*/  ISETP.GT.AND P0, PT, R136.reuse, 0x9, !P2 ;  /* 0x000000098800780c */ /* 0x040fe40005704270 */
[----:B------:R-:W-:Y:S02]  /*6b20*/  ISETP.GE.AND P2, PT, R119, 0x11, PT ;  /* 0x000000117700780c */ /* 0x000fe40003f46270 */
[----:B------:R-:W-:Y:S02]  /*6b30*/  ISETP.LT.OR P0, PT, R153, 0xa, P0 ;  /* 0x0000000a9900780c */ /* 0x000fe40000701670 */
[----:B------:R-:W-:Y:S02]  /*6b40*/  P2R R135, PR, RZ, 0x4 ;  /* 0x00000004ff877803 */ /* 0x000fe40000000000 */
[----:B------:R-:W-:Y:S02]  /*6b50*/  FSEL R8, R9, -INF , !P0 ;  /* 0xff80000009087808 */ /* 0x000fe40004000000 */
[----:B------:R-:W-:Y:S01]  /*6b60*/  ISETP.GT.AND P0, PT, R136, 0x10, !P2 ;  /* 0x000000108800780c */ /* 0x000fe20005704270 */
[----:B------:R-:W1:Y:S01]  /*6b70*/  SHFL.IDX PT, R9, R121, 0x1, 0x1c1f ;  /* 0x003c1f0079097f89 */ /* 0x000e6200000e0000 */
        /* <DEDUP_REMOVED lines=11> */
[----:B------:R-:W-:Y:S01]  /*6c30*/  ISETP.LT.OR P0, PT, R153, 0x19, P0 ;  /* 0x000000199900780c */ /* 0x000fe20000701670 */
[--C-:B-1----:R-:W-:Y:S01]  /*6c40*/  IMAD.IADD R117, R117, 0x1, R9.reuse ;  /* 0x0000000175757824 */ /* 0x102fe200078e0209 */
[----:B------:R-:W-:Y:S01]  /*6c50*/  P2R R132, PR, RZ, 0x4 ;  /* 0x00000004ff847803 */ /* 0x000fe20000000000 */
[----:B------:R-:W-:Y:S01]  /*6c60*/  IMAD.IADD R0, R0, 0x1, R9 ;  /* 0x0000000100007824 */ /* 0x000fe200078e0209 */
        /* <DEDUP_REMOVED lines=78> */
[C---:B------:R-:W-:Y:S04]  /*7150*/  ISETP.LT.OR P0, PT, R153.reuse, 0x59, P0 ;  /* 0x000000599900780c */ /* 0x040fe80000701670 */
[----:B------:R-:W-:Y:S02]  /*7160*/  FSEL R138, R48, -INF , !P0 ;  /* 0xff800000308a7808 */ /* 0x000fe40004000000 */
[----:B------:R-:W-:Y:S04]  /*7170*/  ISETP.GT.AND P0, PT, R136, 0x59, !P2 ;  /* 0x000000598800780c */ /* 0x000fe80005704270 */
[----:B------:R-:W-:Y:S04]  /*7180*/  ISETP.LT.OR P0, PT, R153, 0x5a, P0 ;  /* 0x0000005a9900780c */ /* 0x000fe80000701670 */
[----:B------:R-:W-:Y:S01]  /*7190*/  FSEL R136, R49, -INF , !P0 ;  /* 0xff80000031887808 */ /* 0x000fe20004000000 */
        /* <DEDUP_REMOVED lines=14> */
.L_x_263:
[----:B------:R-:W-:Y:S04]  /*7280*/  MOV R9, c[0x0][0x32c] ;  /* 0x0000cb0000097a02 */ /* 0x000fe80000000f00 */
[----:B------:R-:W-:Y:S11]  /*7290*/  ISETP.NE.AND P0, PT, R9, 0x1, PT ;  /* 0x000000010900780c */ /* 0x000ff60003f05270 */
[----:B------:R-:W-:Y:S02]  /*72a0*/  @!UPT UIADD3 URZ, URZ, URZ, URZ ;  /* 0x0000003f3f3ff290 */ /* 0x000fe4000fffe03f */
[----:B------:R-:W-:Y:S05]  /*72b0*/  @P0 IMAD.HI.U32 R9, R13, c[0x0][0x330], RZ ;  /* 0x0000cc000d090a27 */ /* 0x000fea00078e00ff */
[----:B------:R-:W-:Y:S02]  /*72c0*/  @P0 SHF.R.U32.HI R13, RZ, c[0x0][0x334], R9 ;  /* 0x0000cd00ff0d0a19 */ /* 0x000fe40000011609 */
.L_x_264:
[----:B------:R-:W-:Y:S05]  /*72d0*/  BSYNC B0 ;  /* 0x0000000000007941 */ /* 0x000fea0003800000 */
.L_x_262:
[----:B------:R-:W-:Y:S04]  /*72e0*/  IMAD.IADD R32, R119, 0x1, -R236 ;  /* 0x0000000177207824 */ /* 0x000fe800078e0aec */
[----:B------:R-:W-:Y:S05]  /*72f0*/  IMAD R32, R13, c[0x0][0x32c], R32 ;  /* 0x0000cb000d207a24 */ /* 0x000fea00078e0220 */
[----:B------:R-:W-:Y:S02]  /*7300*/  IADD3 R36, R32, c[0x0][0x32c], RZ ;  /* 0x0000cb0020247a10 */ /* 0x000fe40007ffe0ff */
[----:B------:R-:W-:Y:S02]  /*7310*/  IMNMX R0, R0, R32, !PT ;  /* 0x0000002000007217 */ /* 0x000fe40007800200 */
[----:B------:R-:W-:Y:S02]  /*7320*/  IMNMX R117, R117, R36, PT ;  /* 0x0000002475757217 */ /* 0x000fe40003800200 */
.L_x_261:
[----:B------:R-:W-:Y:S01]  /*7330*/  ISETP.NE.AND P0, PT, R151, RZ, PT ;  /* 0x000000ff9700720c */ /* 0x000fe20003f05270 */
[----:B------:R-:W-:Y:S03]  /*7340*/  IMAD.MOV.U32 R48, RZ, RZ, R17 ;  /* 0x000000ffff307224 */ /* 0x000fe600078e0011 */
[----:B------:R-:W-:Y:S04]  /*7350*/  ISETP.GT.AND P0, PT, R0, RZ, !P0 ;  /* 0x000000ff0000720c */ /* 0x000fe80004704270 */
[----:B------:R-:W-:Y:S04]  /*7360*/  ISETP.LT.OR P0, PT, R117, 0x1, P0 ;  /* 0x000000017500780c */ /* 0x000fe80000701670 */
[----:B------:R-:W-:Y:S02]  /*7370*/  FSEL R17, R6, -INF , !P0 ;  /* 0xff80000006117808 */ /* 0x000fe40004000000 */
[----:B------:R-:W-:Y:S02]  /*7380*/  ISETP.NE.AND P0, PT, R149, RZ, PT ;  /* 0x000000ff9500720c */ /* 0x000fe40003f05270 */
[----:B------:R-:W-:Y:S02]  /*7390*/  FMNMX.FTZ R6, R17, R2, !PT ;  /* 0x0000000211067209 */ /* 0x000fe40007810000 */
[----:B------:R-:W-:Y:S04]  /*73a0*/  ISETP.GT.AND P0, PT, R0, 0x1, !P0 ;  /* 0x000000010000780c */ /* 0x000fe80004704270 */
        /* <DEDUP_REMOVED lines=9> */
[C---:B------:R-:W-:Y:S04]  /*7440*/  ISETP.GT.AND P0, PT, R0.reuse, 0x9, !P0 ;  /* 0x000000090000780c */ /* 0x040fe80004704270 */
[----:B------:R-:W-:Y:S04]  /*7450*/  ISETP.LT.OR P0, PT, R117, 0xa, P0 ;  /* 0x0000000a7500780c */ /* 0x000fe80000701670 */
[----:B------:R-:W-:Y:S02]  /*7460*/  FSEL R11, R11, -INF , !P0 ;  /* 0xff8000000b0b7808 */ /* 0x000fe40004000000 */
[----:B------:R-:W-:Y:S02]  /*7470*/  ISETP.NE.AND P0, PT, R135, RZ, PT ;  /* 0x000000ff8700720c */ /* 0x000fe40003f05270 */
[----:B------:R-:W-:Y:S02]  /*7480*/  FMNMX.FTZ R7, R11, R6, !PT ;  /* 0x000000060b077209 */ /* 0x000fe40007810000 */
[----:B------:R-:W-:Y:S04]  /*7490*/  ISETP.GT.AND P0, PT, R0, 0x10, !P0 ;  /* 0x000000100000780c */ /* 0x000fe80004704270 */
[C---:B------:R-:W-:Y:S04]  /*74a0*/  ISETP.LT.OR P0, PT, R117.reuse, 0x11, P0 ;  /* 0x000000117500780c */ /* 0x040fe80000701670 */
        /* <DEDUP_REMOVED lines=11> */
[----:B------:R-:W-:Y:S04]  /*7560*/  ISETP.NE.AND P0, PT, R132, RZ, PT ;  /* 0x000000ff8400720c */ /* 0x000fe80003f05270 */
[C---:B------:R-:W-:Y:S04]  /*7570*/  ISETP.GT.AND P0, PT, R0.reuse, 0x19, !P0 ;  /* 0x000000190000780c */ /* 0x040fe80004704270 */
[----:B------:R-:W-:Y:S04]  /*7580*/  ISETP.LT.OR P0, PT, R117, 0x1a, P0 ;  /* 0x0000001a7500780c */ /* 0x000fe80000701670 */
[----:B------:R-:W-:Y:S02]  /*7590*/  FSEL R161, R19, -INF , !P0 ;  /* 0xff80000013a17808 */ /* 0x000fe40004000000 */
[----:B------:R-:W-:Y:S04]  /*75a0*/  ISETP.NE.AND P0, PT, R131, RZ, PT ;  /* 0x000000ff8300720c */ /* 0x000fe80003f05270 */
        /* <DEDUP_REMOVED lines=20> */
[----:B------:R-:W-:Y:S04]  /*76f0*/  ISETP.GT.AND P0, PT, R0, 0x31, !P0 ;  /* 0x000000310000780c */ /* 0x000fe80004704270 */
[----:B------:R-:W-:Y:S04]  /*7700*/  ISETP.LT.OR P0, PT, R117, 0x32, P0 ;  /* 0x000000327500780c */ /* 0x000fe80000701670 */
        /* <DEDUP_REMOVED lines=17> */
[----:B------:R-:W-:Y:S01]  /*7820*/  ISETP.NE.AND P0, PT, R20, RZ, PT ;  /* 0x000000ff1400720c */ /* 0x000fe20003f05270 */
[----:B------:R-:W-:Y:S03]  /*7830*/  LDSM.16.MT88.4 R36, [R208+0x100] ;  /* 0x00010000d024783b */ /* 0x000fe60000004200 */
[----:B------:R-:W-:Y:S04]  /*7840*/  ISETP.GT.AND P0, PT, R0, 0x48, !P0 ;  /* 0x000000480000780c */ /* 0x000fe80004704270 */
[C---:B------:R-:W-:Y:S01]  /*7850*/  ISETP.LT.OR P0, PT, R117.reuse, 0x49, P0 ;  /* 0x000000497500780c */ /* 0x040fe20000701670 */
[----:B------:R-:W-:Y:S03]  /*7860*/  LDSM.16.MT88.4 R20, [R210+0x100] ;  /* 0x00010000d214783b */ /* 0x000fe60000004200 */
        /* <DEDUP_REMOVED lines=9> */
[----:B------:R-:W-:Y:S02]  /*7900*/  ISETP.NE.AND P0, PT, R5, RZ, PT ;  /* 0x000000ff0500720c */ /* 0x000fe40003f05270 */
[----:B------:R-:W-:Y:S02]  /*7910*/  FMNMX.FTZ R5, R120, R3, !PT ;  /* 0x0000000378057209 */ /* 0x000fe40007810000 */
[----:B------:R-:W-:Y:S02]  /*7920*/  ISETP.GT.AND P0, PT, R0, 0x51, !P0 ;  /* 0x000000510000780c */ /* 0x000fe40004704270 */
[----:B------:R-:W-:Y:S02]  /*7930*/  FMNMX.FTZ R5, R118, R5, !PT ;  /* 0x0000000576057209 */ /* 0x000fe40007810000 */
[----:B------:R-:W-:Y:S02]  /*7940*/  ISETP.LT.OR P0, PT, R117, 0x52, P0 ;  /* 0x000000527500780c */ /* 0x000fe40000701670 */
[----:B------:R-:W-:Y:S02]  /*7950*/  FMNMX.FTZ R5, R116, R5, !PT ;  /* 0x0000000574057209 */ /* 0x000fe40007810000 */
[----:B------:R-:W-:Y:S02]  /*7960*/  FSEL R139, R47, -INF , !P0 ;  /* 0xff8000002f8b7808 */ /* 0x000fe40004000000 */
[----:B------:R-:W-:Y:S01]  /*7970*/  ISETP.NE.AND P0, PT, R4, RZ, PT ;  /* 0x000000ff0400720c */ /* 0x000fe20003f05270 */
[----:B------:R-:W-:Y:S01]  /*7980*/  LDSM.16.MT88.4 R44, [R212+0x3100] ;  /* 0x00310000d42c783b */ /* 0x000fe20000004200 */
[----:B------:R-:W-:Y:S02]  /*7990*/  FMNMX.FTZ R4, R8, R5, !PT ;  /* 0x0000000508047209 */ /* 0x000fe40007810000 */
[----:B------:R-:W-:Y:S02]  /*79a0*/  ISETP.GT.AND P0, PT, R0, 0x58, !P0 ;  /* 0x000000580000780c */ /* 0x000fe40004704270 */
[----:B------:R-:W-:Y:S02]  /*79b0*/  FMNMX.FTZ R5, R137, R4, !PT ;  /* 0x0000000489057209 */ /* 0x000fe40007810000 */
[----:B------:R-:W-:Y:S02]  /*79c0*/  ISETP.LT.OR P0, PT, R117, 0x59, P0 ;  /* 0x000000597500780c */ /* 0x000fe40000701670 */
[----:B------:R-:W-:Y:S02]  /*79d0*/  FMNMX.FTZ R4, R140, R5, !PT ;  /* 0x000000058c047209 */ /* 0x000fe40007810000 */
[----:B------:R-:W-:Y:S02]  /*79e0*/  FSEL R135, R50, -INF , !P0 ;  /* 0xff80000032877808 */ /* 0x000fe40004000000 */
[----:B------:R-:W-:Y:S02]  /*79f0*/  FMNMX.FTZ R4, R143, R4, !PT ;  /* 0x000000048f047209 */ /* 0x000fe40007810000 */
[----:B------:R-:W-:Y:S02]  /*7a00*/  ISETP.GT.AND P0, PT, R0, 0x59, !P2 ;  /* 0x000000590000780c */ /* 0x000fe40005704270 */
[----:B------:R-:W-:Y:S02]  /*7a10*/  FMNMX.FTZ R4, R48, R4, !PT ;  /* 0x0000000430047209 */ /* 0x000fe40007810000 */
[----:B------:R-:W-:Y:S02]  /*7a20*/  ISETP.LT.OR P0, PT, R117, 0x5a, P0 ;  /* 0x0000005a7500780c */ /* 0x000fe40000701670 */
[----:B------:R-:W-:Y:S02]  /*7a30*/  FMNMX.FTZ R5, R159, R4, !PT ;  /* 0x000000049f057209 */ /* 0x000fe40007810000 */
[----:B------:R-:W-:Y:S02]  /*7a40*/  FSEL R117, R51, -INF , !P0 ;  /* 0xff80000033757808 */ /* 0x000fe40004000000 */
[----:B------:R-:W-:Y:S04]  /*7a50*/  FMNMX.FTZ R5, R154, R5, !PT ;  /* 0x000000059a057209 */ /* 0x000fe80007810000 */
[----:B------:R-:W-:Y:S04]  /*7a60*/  FMNMX.FTZ R5, R158, R5, !PT ;  /* 0x000000059e057209 */ /* 0x000fe80007810000 */
[----:B------:R-:W-:Y:S04]  /*7a70*/  FMNMX.FTZ R5, R162, R5, !PT ;  /* 0x00000005a2057209 */ /* 0x000fe80007810000 */
[----:B------:R-:W-:Y:S04]  /*7a80*/  FMNMX.FTZ R4, R166, R5, !PT ;  /* 0x00000005a6047209 */ /* 0x000fe80007810000 */
        /* <DEDUP_REMOVED lines=19> */
[----:B------:R-:W-:Y:S03]  /*7bc0*/  FMNMX.FTZ R12, R252, R5, !PT ;  /* 0x00000005fc0c7209 */ /* 0x000fe60007810000 */
[----:B------:R-:W1:Y:S01]  /*7bd0*/  SHFL.BFLY PT, R5, R4, 0x2, 0x1f ;  /* 0x0c401f0004057f89 */ /* 0x000e6200000e0000 */
[----:B------:R-:W-:Y:S04]  /*7be0*/  FMNMX.FTZ R12, R171, R12, !PT ;  /* 0x0000000cab0c7209 */ /* 0x000fe80007810000 */
[----:B------:R-:W-:Y:S04]  /*7bf0*/  FMNMX.FTZ R12, R163, R12, !PT ;  /* 0x0000000ca30c7209 */ /* 0x000fe80007810000 */
[----:B------:R-:W-:Y:S04]  /*7c00*/  FMNMX.FTZ R12, R157, R12, !PT ;  /* 0x0000000c9d0c7209 */ /* 0x000fe80007810000 */
[----:B------:R-:W-:Y:S04]  /*7c10*/  FMNMX.FTZ R12, R155, R12, !PT ;  /* 0x0000000c9b0c7209 */ /* 0x000fe80007810000 */
[----:B------:R-:W-:Y:S04]  /*7c20*/  FMNMX.FTZ R12, R153, R12, !PT ;  /* 0x0000000c990c7209 */ /* 0x000fe80007810000 */
[----:B------:R-:W-:Y:S02]  /*7c30*/  FMNMX.FTZ R0, R149, R12, !PT ;  /* 0x0000000c95007209 */ /* 0x000fe40007810000 */
[----:B-1----:R-:W-:Y:S02]  /*7c40*/  FMNMX.FTZ R10, R4, R5, !PT ;  /* 0x00000005040a7209 */ /* 0x002fe40007810000 */
[----:B------:R-:W-:Y:S03]  /*7c50*/  FMNMX.FTZ R0, R139, R0, !PT ;  /* 0x000000008b007209 */ /* 0x000fe60007810000 */
[----:B------:R-:W1:Y:S01]  /*7c60*/  SHFL.BFLY PT, R15, R10, 0x1, 0x1f ;  /* 0x0c201f000a0f7f89 */ /* 0x000e6200000e0000 */
[----:B------:R-:W-:Y:S04]  /*7c70*/  FMNMX.FTZ R0, R135, R0, !PT ;  /* 0x0000000087007209 */ /* 0x000fe80007810000 */
[----:B------:R-:W-:Y:S05]  /*7c80*/  FMNMX.FTZ R6, R117, R0, !PT ;  /* 0x0000000075067209 */ /* 0x000fea0007810000 */
[----:B------:R-:W2:Y:S01]  /*7c90*/  SHFL.BFLY PT, R7, R6, 0x2, 0x1f ;  /* 0x0c401f0006077f89 */ /* 0x000ea200000e0000 */
[----:B-1----:R-:W-:Y:S04]  /*7ca0*/  FMNMX.FTZ R0, R10, R15, !PT ;  /* 0x0000000f0a007209 */ /* 0x002fe80007810000 */
[C---:B------:R-:W-:Y:S01]  /*7cb0*/  FSETP.NEU.FTZ.AND P0, PT, R0.reuse, -INF , PT ;  /* 0xff8000000000780b */ /* 0x040fe20003f1d000 */
[----:B------:R-:W-:Y:S01]  /*7cc0*/  FMUL.FTZ R151, R0, c[0x0][0x2d0] ;  /* 0x0000b40000977a20 */ /* 0x000fe20000410000 */
[----:B--2---:R-:W-:Y:S04]  /*7cd0*/  FMNMX.FTZ R5, R6, R7, !PT ;  /* 0x0000000706057209 */ /* 0x004fe80007810000 */
[----:B------:R-:W-:Y:S02]  /*7ce0*/  FSEL R151, R151, RZ, P0 ;  /* 0x000000ff97977208 */ /* 0x000fe40000000000 */
[----:B------:R-:W-:Y:S01]  /*7cf0*/  FSEL R6, R0, RZ, P0 ;  /* 0x000000ff00067208 */ /* 0x000fe20000000000 */
[----:B------:R-:W1:Y:S02]  /*7d00*/  SHFL.BFLY PT, R4, R5, 0x1, 0x1f ;  /* 0x0c201f0005047f89 */ /* 0x000e6400000e0000 */
[--C-:B------:R-:W-:Y:S02]  /*7d10*/  FFMA.FTZ R119, R118, c[0x0][0x2d0], -R151.reuse ;  /* 0x0000b40076777a23 */ /* 0x100fe40000010897 */
[----:B------:R-:W-:Y:S02]  /*7d20*/  FFMA.FTZ R118, R116, c[0x0][0x2d0], -R151 ;  /* 0x0000b40074767a23 */ /* 0x000fe40000010897 */
[----:B------:R-:W-:Y:S02]  /*7d30*/  FADD.FTZ R3, -R6, R3 ;  /* 0x0000000306037221 */ /* 0x000fe40000010100 */
[--C-:B------:R-:W-:Y:S01]  /*7d40*/  FFMA.FTZ R129, R8, c[0x0][0x2d0], -R151.reuse ;  /* 0x0000b40008817a23 */ /* 0x100fe20000010897 */
[----:B------:R-:W-:Y:S01]  /*7d50*/  MUFU.EX2 R119, R119 ;  /* 0x0000007700777308 */ /* 0x000fe20000000800 */
[--C-:B------:R-:W-:Y:S02]  /*7d60*/  FFMA.FTZ R128, R120, c[0x0][0x2d0], -R151.reuse ;  /* 0x0000b40078807a23 */ /* 0x100fe40000010897 */
[--C-:B------:R-:W-:Y:S02]  /*7d70*/  FFMA.FTZ R137, R137, c[0x0][0x2d0], -R151.reuse ;  /* 0x0000b40089897a23 */ /* 0x100fe40000010897 */
[--C-:B------:R-:W-:Y:S02]  /*7d80*/  FFMA.FTZ R140, R140, c[0x0][0x2d0], -R151.reuse ;  /* 0x0000b4008c8c7a23 */ /* 0x100fe40000010897 */
[--C-:B------:R-:W-:Y:S02]  /*7d90*/  FFMA.FTZ R143, R143, c[0x0][0x2d0], -R151.reuse ;  /* 0x0000b4008f8f7a23 */ /* 0x100fe40000010897 */
[--C-:B------:R-:W-:Y:S01]  /*7da0*/  FFMA.FTZ R159, R159, c[0x0][0x2d0], -R151.reuse ;  /* 0x0000b4009f9f7a23 */ /* 0x100fe20000010897 */
[----:B------:R-:W2:Y:S01]  /*7db0*/  MUFU.EX2 R128, R128 ;  /* 0x0000008000807308 */ /* 0x000ea20000000800 */
[--C-:B------:R-:W-:Y:S02]  /*7dc0*/  FFMA.FTZ R154, R154, c[0x0][0x2d0], -R151.reuse ;  /* 0x0000b4009a9a7a23 */ /* 0x100fe40000010897 */
[--C-:B------:R-:W-:Y:S01]  /*7dd0*/  FFMA.FTZ R158, R158, c[0x0][0x2d0], -R151.reuse ;  /* 0x0000b4009e9e7a23 */ /* 0x100fe20000010897 */
[----:B-1----:R-:W-:Y:S01]  /*7de0*/  FMNMX.FTZ R116, R4, R5, !PT ;  /* 0x0000000504747209 */ /* 0x002fe20007810000 */
[----:B------:R-:W-:Y:S02]  /*7df0*/  FMUL.FTZ R4, R3, c[0x0][0x2d0] ;  /* 0x0000b40003047a20 */ /* 0x000fe40000410000 */
[--C-:B------:R-:W-:Y:S01]  /*7e00*/  FFMA.FTZ R166, R166, c[0x0][0x2d0], -R151.reuse ;  /* 0x0000b400a6a67a23 */ /* 0x100fe20000010897 */
[C---:B------:R-:W-:Y:S01]  /*7e10*/  FSETP.NEU.FTZ.AND P0, PT, R116.reuse, -INF , PT ;  /* 0xff8000007400780b */ /* 0x040fe20003f1d000 */
[C---:B------:R-:W-:Y:S01]  /*7e20*/  FMUL.FTZ R134, R116.reuse, c[0x0][0x2d0] ;  /* 0x0000b40074867a20 */ /* 0x040fe20000410000 */
[----:B------:R-:W1:Y:S01]  /*7e30*/  MUFU.EX2 R3, R4 ;  /* 0x0000000400037308 */ /* 0x000e620000000800 */
[--C-:B------:R-:W-:Y:S01]  /*7e40*/  FFMA.FTZ R169, R169, c[0x0][0x2d0], -R151.reuse ;  /* 0x0000b400a9a97a23 */ /* 0x100fe20000010897 */
[----:B------:R-:W-:Y:S01]  /*7e50*/  FSEL R5, R116, RZ, P0 ;  /* 0x000000ff74057208 */ /* 0x000fe20000000000 */
[--C-:B------:R-:W-:Y:S01]  /*7e60*/  FFMA.FTZ R168, R168, c[0x0][0x2d0], -R151.reuse ;  /* 0x0000b400a8a87a23 */ /* 0x100fe20000010897 */
[----:B------:R-:W-:Y:S01]  /*7e70*/  FSEL R134, R134, RZ, P0 ;  /* 0x000000ff86867208 */ /* 0x000fe20000000000 */
[----:B------:R-:W-:Y:S01]  /*7e80*/  FFMA.FTZ R170, R170, c[0x0][0x2d0], -R151 ;  /* 0x0000b400aaaa7a23 */ /* 0x000fe20000010897 */
[----:B------:R-:W-:Y:S01]  /*7e90*/  ISETP.GT.AND P0, PT, R251, R250, PT ;  /* 0x000000fafb00720c */ /* 0x000fe20003f04270 */
[----:B------:R-:W-:Y:S02]  /*7ea0*/  FADD.FTZ R5, -R5, R2 ;  /* 0x0000000205057221 */ /* 0x000fe40000010100 */
[--C-:B------:R-:W-:Y:S01]  /*7eb0*/  FFMA.FTZ R132, R13, c[0x0][0x2d0], -R134.reuse ;  /* 0x0000b4000d847a23 */ /* 0x100fe20000010886 */
[----:B------:R-:W-:Y:S01]  /*7ec0*/  MUFU.EX2 R118, R118 ;  /* 0x0000007600767308 */ /* 0x000fe20000000800 */
[----:B------:R-:W3:Y:S01]  /*7ed0*/  LDSM.16.MT88.4 R12, [R212+0x100] ;  /* 0x00010000d40c783b */ /* 0x000ee20000004200 */
[--C-:B------:R-:W-:Y:S01]  /*7ee0*/  FFMA.FTZ R133, R17, c[0x0][0x2d0], -R134.reuse ;  /* 0x0000b40011857a23 */ /* 0x100fe20000010886 */
[----:B--2---:R-:W-:Y:S01]  /*7ef0*/  F2FP.PACK_AB R120, R119, R128 ;  /* 0x000000807778723e */ /* 0x004fe200000000ff */
[--C-:B------:R-:W-:Y:S02]  /*7f00*/  FFMA.FTZ R131, R9, c[0x0][0x2d0], -R134.reuse ;  /* 0x0000b40009837a23 */ /* 0x100fe40000010886 */
[--C-:B------:R-:W-:Y:S02]  /*7f10*/  FFMA.FTZ R130, R11, c[0x0][0x2d0], -R134.reuse ;  /* 0x0000b4000b827a23 */ /* 0x100fe40000010886 */
[----:B------:R-:W-:Y:S02]  /*7f20*/  FMUL.FTZ R2, R5, c[0x0][0x2d0] ;  /* 0x0000b40005027a20 */ /* 0x000fe40000410000 */
[----:B------:R-:W2:Y:S01]  /*7f30*/  MUFU.EX2 R129, R129 ;  /* 0x0000008100817308 */ /* 0x000ea20000000800 */
[--C-:B------:R-:W-:Y:S02]  /*7f40*/  FFMA.FTZ R165, R165, c[0x0][0x2d0], -R134.reuse ;  /* 0x0000b400a5a57a23 */ /* 0x100fe40000010886 */
[----:B------:R-:W-:Y:S02]  /*7f50*/  FFMA.FTZ R164, R164, c[0x0][0x2d0], -R134 ;  /* 0x0000b400a4a47a23 */ /* 0x000fe40000010886 */
[C---:B-1----:R-:W-:Y:S02]  /*7f60*/  FMUL.FTZ R4, R3.reuse, R112 ;  /* 0x0000007003047220 */ /* 0x042fe40000410000 */
[C---:B------:R-:W-:Y:S02]  /*7f70*/  FMUL.FTZ R5, R3.reuse, R113 ;  /* 0x0000007103057220 */ /* 0x040fe40000410000 */
[C---:B------:R-:W-:Y:S01]  /*7f80*/  FMUL.FTZ R8, R3.reuse, R68 ;  /* 0x0000004403087220 */ /* 0x040fe20000410000 */
[----:B------:R-:W1:Y:S01]  /*7f90*/  MUFU.EX2 R2, R2 ;  /* 0x0000000200027308 */ /* 0x000e620000000800 */
[C---:B------:R-:W-:Y:S02]  /*7fa0*/  FMUL.FTZ R9, R3.reuse, R69 ;  /* 0x0000004503097220 */ /* 0x040fe40000410000 */
[----:B------:R-:W-:Y:S02]  /*7fb0*/  IMAD.MOV.U32 R112, RZ, RZ, R31 ;  /* 0x000000ffff707224 */ /* 0x000fe400078e001f */
[----:B------:R-:W-:Y:S02]  /*7fc0*/  IMAD.MOV.U32 R113, RZ, RZ, R30 ;  /* 0x000000ffff717224 */ /* 0x000fe400078e001e */
[C---:B------:R-:W-:Y:S02]  /*7fd0*/  FMUL.FTZ R17, R3.reuse, R77 ;  /* 0x0000004d03117220 */ /* 0x040fe40000410000 */
[C---:B------:R-:W-:Y:S01]  /*7fe0*/  FMUL.FTZ R16, R3.reuse, R76 ;  /* 0x0000004c03107220 */ /* 0x040fe20000410000 */
[----:B------:R-:W-:Y:S01]  /*7ff0*/  MUFU.EX2 R133, R133 ;  /* 0x0000008500857308 */ /* 0x000fe20000000800 */
[C---:B------:R-:W-:Y:S02]  /*8000*/  FMUL.FTZ R24, R3.reuse, R84 ;  /* 0x0000005403187220 */ /* 0x040fe40000410000 */
[----:B------:R-:W-:Y:S01]  /*8010*/  FMUL.FTZ R25, R3, R85 ;  /* 0x0000005503197220 */ /* 0x000fe20000410000 */
[----:B--2---:R-:W-:Y:S01]  /*8020*/  F2FP.PACK_AB R122, R129, R118 ;  /* 0x00000076817a723e */ /* 0x004fe200000000ff */
[----:B------:R-:W-:Y:S02]  /*8030*/  IMAD.MOV.U32 R76, RZ, RZ, R32 ;  /* 0x000000ffff4c7224 */ /* 0x000fe400078e0020 */
[C---:B------:R-:W-:Y:S02]  /*8040*/  FMUL.FTZ R41, R3.reuse, R101 ;  /* 0x0000006503297220 */ /* 0x040fe40000410000 */
[C---:B------:R-:W-:Y:S01]  /*8050*/  FMUL.FTZ R49, R3.reuse, R105 ;  /* 0x0000006903317220 */ /* 0x040fe20000410000 */
[----:B------:R-:W2:Y:S01]  /*8060*/  MUFU.EX2 R132, R132 ;  /* 0x0000008400847308 */ /* 0x000ea20000000800 */
[C---:B------:R-:W-:Y:S02]  /*8070*/  FMUL.FTZ R32, R3.reuse, R92 ;  /* 0x0000005c03207220 */ /* 0x040fe40000410000 */
[--C-:B------:R-:W-:Y:S02]  /*8080*/  FFMA.FTZ R92, R112, c[0x0][0x2d0], -R134.reuse ;  /* 0x0000b400705c7a23 */ /* 0x100fe40000010886 */
[C---:B-1----:R-:W-:Y:S02]  /*8090*/  FMUL.FTZ R7, R2.reuse, R115 ;  /* 0x0000007302077220 */ /* 0x042fe40000410000 */
[C---:B------:R-:W-:Y:S02]  /*80a0*/  FMUL.FTZ R6, R2.reuse, R114 ;  /* 0x0000007202067220 */ /* 0x040fe40000410000 */
[C---:B------:R-:W-:Y:S01]  /*80b0*/  FMUL.FTZ R10, R2.reuse, R70 ;  /* 0x00000046020a7220 */ /* 0x040fe20000410000 */
[----:B------:R-:W-:Y:S01]  /*80c0*/  MUFU.EX2 R131, R131 ;  /* 0x0000008300837308 */ /* 0x000fe20000000800 */
[C---:B------:R-:W-:Y:S02]  /*80d0*/  FMUL.FTZ R11, R2.reuse, R71 ;  /* 0x00000047020b7220 */ /* 0x040fe40000410000 */
[----:B------:R-:W-:Y:S01]  /*80e0*/  IMAD.MOV.U32 R115, RZ, RZ, R29 ;  /* 0x000000ffff737224 */ /* 0x000fe200078e001d */
[----:B------:R-:W-:Y:S01]  /*80f0*/  LDSM.16.MT88.4 R68, [R210+0x3100] ;  /* 0x00310000d244783b */ /* 0x000fe20000004200 */
[C---:B------:R-:W-:Y:S02]  /*8100*/  FMUL.FTZ R18, R2.reuse, R78 ;  /* 0x0000004e02127220 */ /* 0x040fe40000410000 */
[C---:B------:R-:W-:Y:S02]  /*8110*/  FMUL.FTZ R19, R2.reuse, R79 ;  /* 0x0000004f02137220 */ /* 0x040fe40000410000 */
[C---:B------:R-:W-:Y:S01]  /*8120*/  FMUL.FTZ R26, R2.reuse, R86 ;  /* 0x00000056021a7220 */ /* 0x040fe20000410000 */
[----:B------:R-:W1:Y:S01]  /*8130*/  MUFU.EX2 R130, R130 ;  /* 0x0000008200827308 */ /* 0x000e620000000800 */
[C---:B------:R-:W-:Y:S01]  /*8140*/  FMUL.FTZ R27, R2.reuse, R87 ;  /* 0x00000057021b7220 */ /* 0x040fe20000410000 */
[----:B------:R-:W4:Y:S01]  /*8150*/  LDSM.16.MT88.4 R28, [R209+0x100] ;  /* 0x00010000d11c783b */ /* 0x000f220000004200 */
[----:B------:R-:W-:Y:S01]  /*8160*/  FMUL.FTZ R34, R2, R94 ;  /* 0x0000005e02227220 */ /* 0x000fe20000410000 */
[----:B--2---:R-:W-:Y:S01]  /*8170*/  F2FP.PACK_AB R121, R132, R133 ;  /* 0x000000858479723e */ /* 0x004fe200000000ff */
[C---:B------:R-:W-:Y:S02]  /*8180*/  FMUL.FTZ R35, R2.reuse, R95 ;  /* 0x0000005f02237220 */ /* 0x040fe40000410000 */
[C---:B------:R-:W-:Y:S02]  /*8190*/  FMUL.FTZ R42, R2.reuse, R102 ;  /* 0x00000066022a7220 */ /* 0x040fe40000410000 */
[C---:B------:R-:W-:Y:S01]  /*81a0*/  FMUL.FTZ R43, R2.reuse, R103 ;  /* 0x00000067022b7220 */ /* 0x040fe20000410000 */
[----:B------:R-:W-:Y:S01]  /*81b0*/  LDSM.16.MT88.4 R84, [R209+0x900] ;  /* 0x00090000d154783b */ /* 0x000fe20000004200 */
[C---:B------:R-:W-:Y:S01]  /*81c0*/  FMUL.FTZ R50, R2.reuse, R106 ;  /* 0x0000006a02327220 */ /* 0x040fe20000410000 */
[----:B------:R-:W-:Y:S01]  /*81d0*/  MUFU.EX2 R137, R137 ;  /* 0x0000008900897308 */ /* 0x000fe20000000800 */
[----:B------:R-:W-:Y:S02]  /*81e0*/  FMUL.FTZ R51, R2, R107 ;  /* 0x0000006b02337220 */ /* 0x000fe40000410000 */
[----:B------:R-:W-:Y:S02]  /*81f0*/  IMAD.MOV.U32 R114, RZ, RZ, R33 ;  /* 0x000000ffff727224 */ /* 0x000fe400078e0021 */
[----:B------:R-:W-:Y:S02]  /*8200*/  FMUL.FTZ R33, R3, R93 ;  /* 0x0000005d03217220 */ /* 0x000fe40000410000 */
[--C-:B------:R-:W-:Y:S02]  /*8210*/  FFMA.FTZ R93, R113, c[0x0][0x2d0], -R134.reuse ;  /* 0x0000b400715d7a23 */ /* 0x100fe40000010886 */
[C---:B------:R-:W-:Y:S01]  /*8220*/  FMUL.FTZ R40, R3.reuse, R100 ;  /* 0x0000006403287220 */ /* 0x040fe20000410000 */
[----:B------:R-:W2:Y:S01]  /*8230*/  MUFU.EX2 R140, R140 ;  /* 0x0000008c008c7308 */ /* 0x000ea20000000800 */
[C---:B------:R-:W-:Y:S01]  /*8240*/  FMUL.FTZ R52, R3.reuse, R52 ;  /* 0x0000003403347220 */ /* 0x040fe20000410000 */
[----:B-1----:R-:W-:Y:S01]  /*8250*/  F2FP.PACK_AB R123, R130, R131 ;  /* 0x00000083827b723e */ /* 0x002fe200000000ff */
[C---:B------:R-:W-:Y:S02]  /*8260*/  FMUL.FTZ R53, R3.reuse, R53 ;  /* 0x0000003503357220 */ /* 0x040fe40000410000 */
[C---:B------:R-:W-:Y:S02]  /*8270*/  FMUL.FTZ R54, R2.reuse, R54 ;  /* 0x0000003602367220 */ /* 0x040fe40000410000 */
[C---:B------:R-:W-:Y:S02]  /*8280*/  FMUL.FTZ R55, R2.reuse, R55 ;  /* 0x0000003702377220 */ /* 0x040fe40000410000 */
[C---:B---3--:R-:W-:Y:S01]  /*8290*/  HMMA.16816.F32 R4, R120.reuse, R12, R4 ;  /* 0x0000000c7804723c */ /* 0x048fe20000001804 */
[----:B------:R-:W-:Y:S04]  /*82a0*/  MUFU.EX2 R100, R93 ;  /* 0x0000005d00647308 */ /* 0x000fe80000000800 */
[C---:B------:R-:W-:Y:S02]  /*82b0*/  FMUL.FTZ R56, R3.reuse, R56 ;  /* 0x0000003803387220 */ /* 0x040fe40000410000 */
[C---:B------:R-:W-:Y:S01]  /*82c0*/  FMUL.FTZ R12, R3.reuse, R72 ;  /* 0x00000048030c7220 */ /* 0x040fe20000410000 */
[C---:B------:R-:W-:Y:S03]  /*82d0*/  HMMA.16816.F32 R8, R120.reuse, R14, R8 ;  /* 0x0000000e7808723c */ /* 0x040fe60000001808 */
[----:B------:R-:W-:Y:S01]  /*82e0*/  MUFU.EX2 R143, R143 ;  /* 0x0000008f008f7308 */ /* 0x000fe20000000800 */
[C---:B------:R-:W-:Y:S02]  /*82f0*/  FMUL.FTZ R13, R3.reuse, R73 ;  /* 0x00000049030d7220 */ /* 0x040fe40000410000 */
[C---:B------:R-:W-:Y:S02]  /*8300*/  FMUL.FTZ R57, R3.reuse, R57 ;  /* 0x0000003903397220 */ /* 0x040fe40000410000 */
[C---:B------:R-:W-:Y:S04]  /*8310*/  FMUL.FTZ R14, R2.reuse, R74 ;  /* 0x0000004a020e7220 */ /* 0x040fe80000410000 */
[C---:B------:R-:W-:Y:S01]  /*8320*/  FMUL.FTZ R15, R2.reuse, R75 ;  /* 0x0000004b020f7220 */ /* 0x040fe20000410000 */
[----:B------:R-:W-:Y:S01]  /*8330*/  MUFU.EX2 R159, R159 ;  /* 0x0000009f009f7308 */ /* 0x000fe20000000800 */
[----:B------:R-:W1:Y:S01]  /*8340*/  LDSM.16.MT88.4 R72, [R209+0x3100] ;  /* 0x00310000d148783b */ /* 0x000e620000004200 */
[C---:B------:R-:W-:Y:S02]  /*8350*/  FMUL.FTZ R58, R2.reuse, R58 ;  /* 0x0000003a023a7220 */ /* 0x040fe40000410000 */
[C---:B------:R-:W-:Y:S02]  /*8360*/  FMUL.FTZ R59, R2.reuse, R59 ;  /* 0x0000003b023b7220 */ /* 0x040fe40000410000 */
        /* <DEDUP_REMOVED lines=11> */
[----:B------:R-:W-:Y:S01]  /*8420*/  LDSM.16.MT88.4 R80, [R212+0x900] ;  /* 0x00090000d450783b */ /* 0x000fe20000004200 */
[C---:B------:R-:W-:Y:S02]  /*8430*/  FMUL.FTZ R63, R2.reuse, R63 ;  /* 0x0000003f023f7220 */ /* 0x040fe40000410000 */
[C---:B------:R-:W-:Y:S01]  /*8440*/  FMUL.FTZ R64, R3.reuse, R64 ;  /* 0x0000004003407220 */ /* 0x040fe20000410000 */
[----:B------:R-:W-:Y:S01]  /*8450*/  MUFU.EX2 R165, R165 ;  /* 0x000000a500a57308 */ /* 0x000fe20000000800 */
[C---:B----4-:R-:W-:Y:S03]  /*8460*/  HMMA.16816.F32 R20, R120.reuse, R28, R20 ;  /* 0x0000001c7814723c */ /* 0x050fe60000001814 */
[C---:B------:R-:W-:Y:S02]  /*8470*/  FMUL.FTZ R65, R3.reuse, R65 ;  /* 0x0000004103417220 */ /* 0x040fe40000410000 */
[C---:B------:R-:W-:Y:S02]  /*8480*/  FMUL.FTZ R66, R2.reuse, R66 ;  /* 0x0000004202427220 */ /* 0x040fe40000410000 */
[C---:B------:R-:W-:Y:S01]  /*8490*/  FMUL.FTZ R28, R3.reuse, R88 ;  /* 0x00000058031c7220 */ /* 0x040fe20000410000 */
[C---:B------:R-:W-:Y:S01]  /*84a0*/  HMMA.16816.F32 R24, R120.reuse, R30, R24 ;  /* 0x0000001e7818723c */ /* 0x040fe20000001818 */
[----:B------:R-:W-:Y:S03]  /*84b0*/  MUFU.EX2 R164, R164 ;  /* 0x000000a400a47308 */ /* 0x000fe60000000800 */
[----:B------:R-:W-:Y:S02]  /*84c0*/  FMUL.FTZ R29, R3, R89 ;  /* 0x00000059031d7220 */ /* 0x000fe40000410000 */
[C---:B------:R-:W-:Y:S02]  /*84d0*/  FMUL.FTZ R67, R2.reuse, R67 ;  /* 0x0000004302437220 */ /* 0x040fe40000410000 */
[C---:B------:R-:W-:Y:S03]  /*84e0*/  FMUL.FTZ R30, R2.reuse, R90 ;  /* 0x0000005a021e7220 */ /* 0x040fe60000410000 */
[----:B------:R-:W-:Y:S01]  /*84f0*/  MUFU.EX2 R166, R166 ;  /* 0x000000a600a67308 */ /* 0x000fe20000000800 */
[----:B------:R-:W-:Y:S02]  /*8500*/  FMUL.FTZ R31, R2, R91 ;  /* 0x0000005b021f7220 */ /* 0x000fe40000410000 */
[----:B------:R-:W-:Y:S01]  /*8510*/  LDSM.16.MT88.4 R88, [R208+0x900] ;  /* 0x00090000d058783b */ /* 0x000fe20000004200 */
[--C-:B------:R-:W-:Y:S02]  /*8520*/  FFMA.FTZ R167, R167, c[0x0][0x2d0], -R134.reuse ;  /* 0x0000b400a7a77a23 */ /* 0x100fe40000010886 */
[--C-:B------:R-:W-:Y:S02]  /*8530*/  FFMA.FTZ R252, R252, c[0x0][0x2d0], -R134.reuse ;  /* 0x0000b400fcfc7a23 */ /* 0x100fe40000010886 */
[C---:B------:R-:W-:Y:S02]  /*8540*/  HMMA.16816.F32 R28, R120.reuse, R36, R28 ;  /* 0x00000024781c723c */ /* 0x040fe4000000181c */
[----:B------:R-:W-:Y:S01]  /*8550*/  MUFU.EX2 R167, R167 ;  /* 0x000000a700a77308 */ /* 0x000fe20000000800 */
[--C-:B------:R-:W-:Y:S02]  /*8560*/  FFMA.FTZ R171, R171, c[0x0][0x2d0], -R134.reuse ;  /* 0x0000b400abab7a23 */ /* 0x100fe40000010886 */
[--C-:B------:R-:W-:Y:S02]  /*8570*/  FFMA.FTZ R163, R163, c[0x0][0x2d0], -R134.reuse ;  /* 0x0000b400a3a37a23 */ /* 0x100fe40000010886 */
[C---:B------:R-:W-:Y:S01]  /*8580*/  FMUL.FTZ R37, R3.reuse, R97 ;  /* 0x0000006103257220 */ /* 0x040fe20000410000 */
[C---:B------:R-:W-:Y:S04]  /*8590*/  HMMA.16816.F32 R32, R120.reuse, R38, R32 ;  /* 0x000000267820723c */ /* 0x040fe80000001820 */
[----:B------:R-:W-:Y:S01]  /*85a0*/  FMUL.FTZ R36, R3, R96 ;  /* 0x0000006003247220 */ /* 0x000fe20000410000 */
[----:B------:R-:W-:Y:S01]  /*85b0*/  MUFU.EX2 R169, R169 ;  /* 0x000000a900a97308 */ /* 0x000fe20000000800 */
[--C-:B------:R-:W-:Y:S02]  /*85c0*/  FFMA.FTZ R157, R157, c[0x0][0x2d0], -R134.reuse ;  /* 0x0000b4009d9d7a23 */ /* 0x100fe40000010886 */
[C---:B------:R-:W-:Y:S04]  /*85d0*/  FMUL.FTZ R38, R2.reuse, R98 ;  /* 0x0000006202267220 */ /* 0x040fe80000410000 */
[----:B------:R-:W-:Y:S02]  /*85e0*/  FMUL.FTZ R39, R2, R99 ;  /* 0x0000006302277220 */ /* 0x000fe40000410000 */
[--C-:B------:R-:W-:Y:S01]  /*85f0*/  FFMA.FTZ R155, R155, c[0x0][0x2d0], -R134.reuse ;  /* 0x0000b4009b9b7a23 */ /* 0x100fe20000010886 */
[----:B------:R3:W-:Y:S01]  /*8600*/  MUFU.EX2 R96, R92 ;  /* 0x0000005c00607308 */ /* 0x0007e20000000800 */
[--C-:B------:R-:W-:Y:S02]  /*8610*/  FFMA.FTZ R153, R153, c[0x0][0x2d0], -R134.reuse ;  /* 0x0000b40099997a23 */ /* 0x100fe40000010886 */
[--C-:B------:R-:W-:Y:S01]  /*8620*/  FFMA.FTZ R139, R139, c[0x0][0x2d0], -R134.reuse ;  /* 0x0000b4008b8b7a23 */ /* 0x100fe20000010886 */
[C---:B------:R-:W-:Y:S03]  /*8630*/  HMMA.16816.F32 R36, R120.reuse, R44, R36 ;  /* 0x0000002c7824723c */ /* 0x040fe60000001824 */
[--C-:B------:R-:W-:Y:S02]  /*8640*/  FFMA.FTZ R135, R135, c[0x0][0x2d0], -R134.reuse ;  /* 0x0000b40087877a23 */ /* 0x100fe40000010886 */
[--C-:B------:R-:W-:Y:S01]  /*8650*/  FFMA.FTZ R160, R160, c[0x0][0x2d0], -R151.reuse ;  /* 0x0000b400a0a07a23 */ /* 0x100fe20000010897 */
[----:B------:R-:W-:Y:S01]  /*8660*/  MUFU.EX2 R168, R168 ;  /* 0x000000a800a87308 */ /* 0x000fe20000000800 */
[C---:B------:R-:W-:Y:S01]  /*8670*/  FMUL.FTZ R45, R3.reuse, R109 ;  /* 0x0000006d032d7220 */ /* 0x040fe20000410000 */
[C---:B------:R-:W-:Y:S04]  /*8680*/  HMMA.16816.F32 R40, R120.reuse, R46, R40 ;  /* 0x0000002e7828723c */ /* 0x040fe80000001828 */
[--C-:B------:R-:W-:Y:S02]  /*8690*/  FFMA.FTZ R109, R76, c[0x0][0x2d0], -R134.reuse ;  /* 0x0000b4004c6d7a23 */ /* 0x100fe40000010886 */
[----:B------:R-:W4:Y:S01]  /*86a0*/  LDSM.16.MT88.4 R76, [R208+0x3100] ;  /* 0x00310000d04c783b */ /* 0x000f220000004200 */
[C---:B------:R-:W-:Y:S01]  /*86b0*/  FMUL.FTZ R44, R3.reuse, R108 ;  /* 0x0000006c032c7220 */ /* 0x040fe20000410000 */
[----:B------:R-:W-:Y:S01]  /*86c0*/  MUFU.EX2 R170, R170 ;  /* 0x000000aa00aa7308 */ /* 0x000fe20000000800 */
[C---:B------:R-:W-:Y:S03]  /*86d0*/  FMUL.FTZ R46, R2.reuse, R110 ;  /* 0x0000006e022e7220 */ /* 0x040fe60000410000 */
[----:B------:R-:W-:Y:S02]  /*86e0*/  FMUL.FTZ R47, R2, R111 ;  /* 0x0000006f022f7220 */ /* 0x000fe40000410000 */
[----:B---3--:R-:W-:Y:S01]  /*86f0*/  LDSM.16.MT88.4 R92, [R208+0x4900] ;  /* 0x00490000d05c783b */ /* 0x008fe20000004200 */
[--C-:B------:R-:W-:Y:S02]  /*8700*/  FFMA.FTZ R108, R48, c[0x0][0x2d0], -R151.reuse ;  /* 0x0000b400306c7a23 */ /* 0x100fe40000010897 */
[----:B------:R-:W-:Y:S01]  /*8710*/  FMUL.FTZ R48, R3, R104 ;  /* 0x0000006803307220 */ /* 0x000fe20000410000 */
[----:B------:R-:W-:Y:S01]  /*8720*/  MUFU.EX2 R109, R109 ;  /* 0x0000006d006d7308 */ /* 0x000fe20000000800 */
[C---:B------:R-:W-:Y:S03]  /*8730*/  HMMA.16816.F32 R44, R120.reuse, R68, R44 ;  /* 0x00000044782c723c */ /* 0x040fe6000000182c */
[----:B------:R-:W-:Y:S01]  /*8740*/  LDSM.16.MT88.4 R104, [R212+0x5900] ;  /* 0x00590000d468783b */ /* 0x000fe20000004200 */
[--C-:B------:R-:W-:Y:S02]  /*8750*/  FFMA.FTZ R110, R115, c[0x0][0x2d0], -R134.reuse ;  /* 0x0000b400736e7a23 */ /* 0x100fe40000010886 */
[--C-:B------:R-:W-:Y:S01]  /*8760*/  FFMA.FTZ R111, R148, c[0x0][0x2d0], -R134.reuse ;  /* 0x0000b400946f7a23 */ /* 0x100fe20000010886 */
[----:B--2---:R-:W-:Y:S01]  /*8770*/  F2FP.PACK_AB R68, R140, R137 ;  /* 0x000000898c44723e */ /* 0x004fe200000000ff */
[C---:B------:R-:W-:Y:S01]  /*8780*/  HMMA.16816.F32 R48, R120.reuse, R70, R48 ;  /* 0x000000467830723c */ /* 0x040fe20000001830 */
[----:B------:R-:W2:Y:S03]  /*8790*/  MUFU.EX2 R108, R108 ;  /* 0x0000006c006c7308 */ /* 0x000ea60000000800 */
[--C-:B------:R-:W-:Y:S02]  /*87a0*/  FFMA.FTZ R148, R161, c[0x0][0x2d0], -R134.reuse ;  /* 0x0000b400a1947a23 */ /* 0x100fe40000010886 */
[--C-:B------:R-:W-:Y:S02]  /*87b0*/  FFMA.FTZ R161, R162, c[0x0][0x2d0], -R151.reuse ;  /* 0x0000b400a2a17a23 */ /* 0x100fe40000010897 */
[C---:B-1----:R-:W-:Y:S03]  /*87c0*/  HMMA.16816.F32 R52, R120.reuse, R72, R52 ;  /* 0x000000487834723c */ /* 0x042fe60000001834 */
[----:B------:R-:W1:Y:S01]  /*87d0*/  MUFU.EX2 R110, R110 ;  /* 0x0000006e006e7308 */ /* 0x000e620000000800 */
[--C-:B------:R-:W-:Y:S02]  /*87e0*/  FFMA.FTZ R162, R114, c[0x0][0x2d0], -R134.reuse ;  /* 0x0000b40072a27a23 */ /* 0x100fe40000010886 */
[--C-:B------:R-:W-:Y:S02]  /*87f0*/  FFMA.FTZ R156, R156, c[0x0][0x2d0], -R151.reuse ;  /* 0x0000b4009c9c7a23 */ /* 0x100fe40000010897 */
[C---:B------:R-:W-:Y:S01]  /*8800*/  HMMA.16816.F32 R56, R120.reuse, R74, R56 ;  /* 0x0000004a7838723c */ /* 0x040fe20000001838 */
[----:B------:R-:W3:Y:S03]  /*8810*/  LDSM.16.MT88.4 R72, [R210+0x900] ;  /* 0x00090000d248783b */ /* 0x000ee60000004200 */
[--C-:B------:R-:W-:Y:S01]  /*8820*/  FFMA.FTZ R152, R152, c[0x0][0x2d0], -R151.reuse ;  /* 0x0000b40098987a23 */ /* 0x100fe20000010897 */
[----:B------:R-:W-:Y:S01]  /*8830*/  MUFU.EX2 R111, R111 ;  /* 0x0000006f006f7308 */ /* 0x000fe20000000800 */
[--C-:B------:R-:W-:Y:S02]  /*8840*/  FFMA.FTZ R150, R150, c[0x0][0x2d0], -R151.reuse ;  /* 0x0000b40096967a23 */ /* 0x100fe40000010897 */
[C---:B----4-:R-:W-:Y:S04]  /*8850*/  HMMA.16816.F32 R60, R120.reuse, R76, R60 ;  /* 0x0000004c783c723c */ /* 0x050fe8000000183c */
[----:B--2---:R-:W-:Y:S01]  /*8860*/  F2FP.PACK_AB R70, R108, R143 ;  /* 0x0000008f6c46723e */ /* 0x004fe200000000ff */
[--C-:B------:R-:W-:Y:S02]  /*8870*/  FFMA.FTZ R142, R142, c[0x0][0x2d0], -R151.reuse ;  /* 0x0000b4008e8e7a23 */ /* 0x100fe40000010897 */
[----:B------:R-:W2:Y:S01]  /*8880*/  MUFU.EX2 R148, R148 ;  /* 0x0000009400947308 */ /* 0x000ea20000000800 */
[----:B------:R-:W-:Y:S01]  /*8890*/  HMMA.16816.F32 R64, R120, R78, R64 ;  /* 0x0000004e7840723c */ /* 0x000fe20000001840 */
[----:B------:R-:W4:Y:S03]  /*88a0*/  LDSM.16.MT88.4 R76, [R212+0x3900] ;  /* 0x00390000d44c783b */ /* 0x000f260000004200 */
[----:B-1----:R-:W-:Y:S01]  /*88b0*/  F2FP.PACK_AB R69, R110, R109 ;  /* 0x0000006d6e45723e */ /* 0x002fe200000000ff */
[--C-:B------:R-:W-:Y:S02]  /*88c0*/  FFMA.FTZ R141, R141, c[0x0][0x2d0], -R151.reuse ;  /* 0x0000b4008d8d7a23 */ /* 0x100fe40000010897 */
[--C-:B------:R-:W-:Y:S02]  /*88d0*/  FFMA.FTZ R138, R138, c[0x0][0x2d0], -R151.reuse ;  /* 0x0000b4008a8a7a23 */ /* 0x100fe40000010897 */
[----:B------:R-:W1:Y:S03]  /*88e0*/  MUFU.EX2 R161, R161 ;  /* 0x000000a100a17308 */ /* 0x000e660000000800 */
[----:B------:R-:W-:Y:S02]  /*88f0*/  FFMA.FTZ R151, R136, c[0x0][0x2d0], -R151 ;  /* 0x0000b40088977a23 */ /* 0x000fe40000010897 */
[----:B------:R-:W-:Y:S02]  /*8900*/  FFMA.FTZ R136, R149, c[0x0][0x2d0], -R134 ;  /* 0x0000b40095887a23 */ /* 0x000fe40000010886 */
[----:B------:R-:W-:Y:S02]  /*8910*/  IMAD.MOV.U32 R149, RZ, RZ, R96 ;  /* 0x000000ffff957224 */ /* 0x000fe400078e0060 */
[----:B------:R-:W-:Y:S01]  /*8920*/  FFMA.FTZ R134, R117, c[0x0][0x2d0], -R134 ;  /* 0x0000b40075867a23 */ /* 0x000fe20000010886 */
[----:B------:R-:W5:Y:S01]  /*8930*/  MUFU.EX2 R162, R162 ;  /* 0x000000a200a27308 */ /* 0x000f620000000800 */
[----:B------:R-:W-:Y:S02]  /*8940*/  IMAD.MOV.U32 R117, RZ, RZ, R100 ;  /* 0x000000ffff757224 */ /* 0x000fe400078e0064 */
[----:B------:R-:W-:Y:S01]  /*8950*/  FFMA.FTZ R128, R3, R242, R128 ;  /* 0x000000f203807223 */ /* 0x000fe20000010080 */
[----:B--2---:R-:W-:Y:S01]  /*8960*/  F2FP.PACK_AB R71, R148, R111 ;  /* 0x0000006f9447723e */ /* 0x004fe200000000ff */
[----:B------:R-:W-:Y:S02]  /*8970*/  FFMA.FTZ R133, R2, R241, R133 ;  /* 0x000000f102857223 */ /* 0x000fe40000010085 */
[----:B------:R-:W-:Y:S02]  /*8980*/  FADD.FTZ R119, R119, R128 ;  /* 0x0000008077777221 */ /* 0x000fe40000010000 */
[----:B------:R-:W-:Y:S01]  /*8990*/  FADD.FTZ R132, R132, R133 ;  /* 0x0000008584847221 */ /* 0x000fe20000010000 */
[----:B------:R-:W-:Y:S01]  /*89a0*/  MUFU.EX2 R252, R252 ;  /* 0x000000fc00fc7308 */ /* 0x000fe20000000800 */
[C---:B------:R-:W-:Y:S05]  /*89b0*/  HMMA.16816.F32 R4, R68.reuse, R80, R4 ;  /* 0x000000504404723c */ /* 0x040fea0000001804 */
[----:B------:R-:W-:Y:S02]  /*89c0*/  FADD.FTZ R118, R118, R119 ;  /* 0x0000007776767221 */ /* 0x000fe40000010000 */
[----:B------:R-:W-:Y:S01]  /*89d0*/  FADD.FTZ R131, R131, R132 ;  /* 0x0000008483837221 */ /* 0x000fe20000010000 */
[C---:B------:R-:W-:Y:S01]  /*89e0*/  HMMA.16816.F32 R8, R68.reuse, R82, R8 ;  /* 0x000000524408723c */ /* 0x040fe20000001808 */
[----:B------:R-:W-:Y:S01]  /*89f0*/  LDSM.16.MT88.4 R80, [R209+0x3900] ;  /* 0x00390000d150783b */ /* 0x000fe20000004200 */
[----:B------:R-:W-:Y:S02]  /*8a00*/  MUFU.EX2 R171, R171 ;  /* 0x000000ab00ab7308 */ /* 0x000fe40000000800 */
[----:B------:R-:W-:Y:S02]  /*8a10*/  FADD.FTZ R118, R129, R118 ;  /* 0x0000007681767221 */ /* 0x000fe40000010000 */
[----:B------:R-:W-:Y:S02]  /*8a20*/  FADD.FTZ R130, R130, R131 ;  /* 0x0000008382827221 */ /* 0x000fe40000010000 */
[C---:B---3--:R-:W-:Y:S04]  /*8a30*/  HMMA.16816.F32 R12, R68.reuse, R72, R12 ;  /* 0x00000048440c723c */ /* 0x048fe8000000180c */
[----:B------:R-:W-:Y:S01]  /*8a40*/  MUFU.EX2 R160, R160 ;  /* 0x000000a000a07308 */ /* 0x000fe20000000800 */
[----:B------:R-:W-:Y:S02]  /*8a50*/  FADD.FTZ R137, R137, R118 ;  /* 0x0000007689897221 */ /* 0x000fe40000010000 */
[----:B------:R-:W-:Y:S01]  /*8a60*/  FADD.FTZ R109, R109, R130 ;  /* 0x000000826d6d7221 */ /* 0x000fe20000010000 */
[C---:B------:R-:W-:Y:S01]  /*8a70*/  HMMA.16816.F32 R16, R68.reuse, R74, R16 ;  /* 0x0000004a4410723c */ /* 0x040fe20000001810 */
[----:B------:R-:W2:Y:S03]  /*8a80*/  LDSM.16.MT88.4 R72, [R210+0x3900] ;  /* 0x00390000d248783b */ /* 0x000ea60000004200 */
[----:B------:R-:W-:Y:S02]  /*8a90*/  FADD.FTZ R140, R140, R137 ;  /* 0x000000898c8c7221 */ /* 0x000fe40000010000 */
[----:B------:R-:W-:Y:S01]  /*8aa0*/  MUFU.EX2 R156, R156 ;  /* 0x0000009c009c7308 */ /* 0x000fe20000000800 */
[----:B------:R-:W-:Y:S01]  /*8ab0*/  FADD.FTZ R110, R110, R109 ;  /* 0x0000006d6e6e7221 */ /* 0x000fe20000010000 */
[C---:B------:R-:W-:Y:S04]  /*8ac0*/  HMMA.16816.F32 R20, R68.reuse, R84, R20 ;  /* 0x000000544414723c */ /* 0x040fe80000001814 */
[----:B------:R-:W-:Y:S02]  /*8ad0*/  FADD.FTZ R143, R143, R140 ;  /* 0x0000008c8f8f7221 */ /* 0x000fe40000010000 */
[----:B------:R-:W-:Y:S02]  /*8ae0*/  FADD.FTZ R3, R111, R110 ;  /* 0x0000006e6f037221 */ /* 0x000fe40000010000 */
[C---:B------:R-:W-:Y:S01]  /*8af0*/  HMMA.16816.F32 R24, R68.reuse, R86, R24 ;  /* 0x000000564418723c */ /* 0x040fe20000001818 */
[----:B------:R-:W3:Y:S01]  /*8b00*/  LDSM.16.MT88.4 R84, [R208+0x3900] ;  /* 0x00390000d054783b */ /* 0x000ee20000004200 */
[----:B------:R-:W-:Y:S02]  /*8b10*/  MUFU.EX2 R152, R152 ;  /* 0x0000009800987308 */ /* 0x000fe40000000800 */
[----:B------:R-:W-:Y:S02]  /*8b20*/  FADD.FTZ R108, R108, R143 ;  /* 0x0000008f6c6c7221 */ /* 0x000fe40000010000 */
[----:B------:R-:W-:Y:S02]  /*8b30*/  FADD.FTZ R3, R148, R3 ;  /* 0x0000000394037221 */ /* 0x000fe40000010000 */
[C---:B------:R-:W-:Y:S04]  /*8b40*/  HMMA.16816.F32 R28, R68.reuse, R88, R28 ;  /* 0x00000058441c723c */ /* 0x040fe8000000181c */
[----:B------:R-:W-:Y:S04]  /*8b50*/  MUFU.EX2 R150, R150 ;  /* 0x0000009600967308 */ /* 0x000fe80000000800 */
[C---:B------:R-:W-:Y:S01]  /*8b60*/  HMMA.16816.F32 R32, R68.reuse, R90, R32 ;  /* 0x0000005a4420723c */ /* 0x040fe20000001820 */
[----:B------:R-:W-:Y:S05]  /*8b70*/  LDSM.16.MT88.4 R88, [R208+0x4100] ;  /* 0x00410000d058783b */ /* 0x000fea0000004200 */
[----:B------:R-:W-:Y:S02]  /*8b80*/  MUFU.EX2 R163, R163 ;  /* 0x000000a300a37308 */ /* 0x000fe40000000800 */
[C---:B----4-:R-:W-:Y:S08]  /*8b90*/  HMMA.16816.F32 R36, R68.reuse, R76, R36 ;  /* 0x0000004c4424723c */ /* 0x050ff00000001824 */
[C---:B------:R-:W-:Y:S01]  /*8ba0*/  HMMA.16816.F32 R40, R68.reuse, R78, R40 ;  /* 0x0000004e4428723c */ /* 0x040fe20000001828 */
[----:B------:R-:W-:Y:S01]  /*8bb0*/  LDSM.16.MT88.4 R76, [R210+0x1100] ;  /* 0x00110000d24c783b */ /* 0x000fe20000004200 */
[----:B------:R-:W-:Y:S06]  /*8bc0*/  MUFU.EX2 R157, R157 ;  /* 0x0000009d009d7308 */ /* 0x000fec0000000800 */
[C---:B--2---:R-:W-:Y:S04]  /*8bd0*/  HMMA.16816.F32 R44, R68.reuse, R72, R44 ;  /* 0x00000048442c723c */ /* 0x044fe8000000182c */
[----:B------:R-:W-:Y:S04]  /*8be0*/  MUFU.EX2 R155, R155 ;  /* 0x0000009b009b7308 */ /* 0x000fe80000000800 */
[C---:B------:R-:W-:Y:S01]  /*8bf0*/  HMMA.16816.F32 R48, R68.reuse, R74, R48 ;  /* 0x0000004a4430723c */ /* 0x040fe20000001830 */
[----:B------:R-:W2:Y:S05]  /*8c00*/  LDSM.16.MT88.4 R72, [R212+0x1100] ;  /* 0x00110000d448783b */ /* 0x000eaa0000004200 */
[----:B------:R-:W-:Y:S02]  /*8c10*/  MUFU.EX2 R153, R153 ;  /* 0x0000009900997308 */ /* 0x000fe40000000800 */
[C---:B------:R-:W-:Y:S08]  /*8c20*/  HMMA.16816.F32 R52, R68.reuse, R80, R52 ;  /* 0x000000504434723c */ /* 0x040ff00000001834 */
[C---:B------:R-:W-:Y:S01]  /*8c30*/  HMMA.16816.F32 R56, R68.reuse, R82, R56 ;  /* 0x000000524438723c */ /* 0x040fe20000001838 */
[----:B------:R-:W4:Y:S01]  /*8c40*/  LDSM.16.MT88.4 R80, [R209+0x1100] ;  /* 0x00110000d150783b */ /* 0x000f220000004200 */
[----:B------:R-:W-:Y:S06]  /*8c50*/  MUFU.EX2 R142, R142 ;  /* 0x0000008e008e7308 */ /* 0x000fec0000000800 */
[C---:B---3--:R-:W-:Y:S04]  /*8c60*/  HMMA.16816.F32 R60, R68.reuse, R84, R60 ;  /* 0x00000054443c723c */ /* 0x048fe8000000183c */
[----:B------:R-:W3:Y:S04]  /*8c70*/  MUFU.EX2 R141, R141 ;  /* 0x0000008d008d7308 */ /* 0x000ee80000000800 */
[----:B------:R-:W-:Y:S01]  /*8c80*/  HMMA.16816.F32 R64, R68, R86, R64 ;  /* 0x000000564440723c */ /* 0x000fe20000001840 */
[----:B------:R-:W4:Y:S05]  /*8c90*/  LDSM.16.MT88.4 R84, [R208+0x1100] ;  /* 0x00110000d054783b */ /* 0x000f2a0000004200 */
[----:B------:R-:W-:Y:S01]  /*8ca0*/  MUFU.EX2 R138, R138 ;  /* 0x0000008a008a7308 */ /* 0x000fe20000000800 */
[----:B------:R-:W-:Y:S01]  /*8cb0*/  F2FP.PACK_AB R68, R154, R159 ;  /* 0x0000009f9a44723e */ /* 0x000fe200000000ff */
[----:B------:R-:W-:Y:S01]  /*8cc0*/  FADD.FTZ R159, R159, R108 ;  /* 0x0000006c9f9f7221 */ /* 0x000fe20000010000 */
[----:B-1----:R-:W-:Y:S03]  /*8cd0*/  F2FP.PACK_AB R70, R161, R158 ;  /* 0x0000009ea146723e */ /* 0x002fe600000000ff */
[----:B-----5:R-:W-:Y:S01]  /*8ce0*/  F2FP.PACK_AB R69, R165, R162 ;  /* 0x000000a2a545723e */ /* 0x020fe200000000ff */
[----:B------:R-:W-:Y:S01]  /*8cf0*/  FADD.FTZ R162, R162, R3 ;  /* 0x00000003a2a27221 */ /* 0x000fe20000010000 */
[----:B------:R-:W-:Y:S01]  /*8d00*/  F2FP.PACK_AB R71, R167, R164 ;  /* 0x000000a4a747723e */ /* 0x000fe200000000ff */
[----:B------:R-:W-:Y:S01]  /*8d10*/  FADD.FTZ R159, R154, R159 ;  /* 0x0000009f9a9f7221 */ /* 0x000fe20000010000 */
[----:B------:R-:W1:Y:S01]  /*8d20*/  MUFU.EX2 R151, R151 ;  /* 0x0000009700977308 */ /* 0x000e620000000800 */
[----:B------:R-:W-:Y:S02]  /*8d30*/  FADD.FTZ R165, R165, R162 ;  /* 0x000000a2a5a57221 */ /* 0x000fe40000010000 */
[----:B------:R-:W-:Y:S01]  /*8d40*/  FADD.FTZ R158, R158, R159 ;  /* 0x0000009f9e9e7221 */ /* 0x000fe20000010000 */
[----:B---3--:R-:W-:Y:S01]  /*8d50*/  F2FP.PACK_AB R120, R141, R142 ;  /* 0x0000008e8d78723e */ /* 0x008fe200000000ff */
[C---:B--2---:R-:W-:Y:S03]  /*8d60*/  HMMA.16816.F32 R4, R68.reuse, R72, R4 ;  /* 0x000000484404723c */ /* 0x044fe60000001804 */
[----:B------:R-:W-:Y:S02]  /*8d70*/  FADD.FTZ R164, R164, R165 ;  /* 0x000000a5a4a47221 */ /* 0x000fe40000010000 */
[----:B------:R-:W-:Y:S01]  /*8d80*/  MUFU.EX2 R136, R136 ;  /* 0x0000008800887308 */ /* 0x000fe20000000800 */
[----:B------:R-:W-:Y:S02]  /*8d90*/  FADD.FTZ R161, R161, R158 ;  /* 0x0000009ea1a17221 */ /* 0x000fe40000010000 */
[C---:B------:R-:W-:Y:S01]  /*8da0*/  HMMA.16816.F32 R8, R68.reuse, R74, R8 ;  /* 0x0000004a4408723c */ /* 0x040fe20000001808 */
[----:B------:R-:W2:Y:S03]  /*8db0*/  LDSM.16.MT88.4 R72, [R212+0x4100] ;  /* 0x00410000d448783b */ /* 0x000ea60000004200 */
[----:B------:R-:W-:Y:S03]  /*8dc0*/  FADD.FTZ R167, R167, R164 ;  /* 0x000000a4a7a77221 */ /* 0x000fe60000010000 */
[----:B------:R-:W3:Y:S01]  /*8dd0*/  MUFU.EX2 R139, R139 ;  /* 0x0000008b008b7308 */ /* 0x000ee20000000800 */
[C---:B------:R-:W-:Y:S04]  /*8de0*/  HMMA.16816.F32 R12, R68.reuse, R76, R12 ;  /* 0x0000004c440c723c */ /* 0x040fe8000000180c */
[----:B-1----:R-:W-:Y:S01]  /*8df0*/  F2FP.PACK_AB R122, R151, R138 ;  /* 0x0000008a977a723e */ /* 0x002fe200000000ff */
[----:B------:R-:W-:Y:S03]  /*8e00*/  FADD.FTZ R3, R117, R167 ;  /* 0x000000a775037221 */ /* 0x000fe60000010000 */
[C---:B------:R-:W-:Y:S01]  /*8e10*/  HMMA.16816.F32 R16, R68.reuse, R78, R16 ;  /* 0x0000004e4410723c */ /* 0x040fe20000001810 */
[----:B------:R-:W1:Y:S01]  /*8e20*/  LDSM.16.MT88.4 R76, [R210+0x4100] ;  /* 0x00410000d24c783b */ /* 0x000e620000004200 */
[----:B------:R-:W-:Y:S02]  /*8e30*/  MUFU.EX2 R135, R135 ;  /* 0x0000008700877308 */ /* 0x000fe40000000800 */
[----:B------:R-:W-:Y:S04]  /*8e40*/  FADD.FTZ R3, R149, R3 ;  /* 0x0000000395037221 */ /* 0x000fe80000010000 */
[C---:B----4-:R-:W-:Y:S04]  /*8e50*/  HMMA.16816.F32 R20, R68.reuse, R80, R20 ;  /* 0x000000504414723c */ /* 0x050fe80000001814 */
[----:B------:R-:W4:Y:S01]  /*8e60*/  MUFU.EX2 R134, R134 ;  /* 0x0000008600867308 */ /* 0x000f220000000800 */
[----:B------:R-:W-:Y:S01]  /*8e70*/  FADD.FTZ R2, R252, R3 ;  /* 0x00000003fc027221 */ /* 0x000fe20000010000 */
[----:B---3--:R-:W-:Y:S02]  /*8e80*/  F2FP.PACK_AB R121, R139, R136 ;  /* 0x000000888b79723e */ /* 0x008fe400000000ff */
[C---:B------:R-:W-:Y:S01]  /*8e90*/  HMMA.16816.F32 R24, R68.reuse, R82, R24 ;  /* 0x000000524418723c */ /* 0x040fe20000001818 */
[----:B------:R-:W3:Y:S03]  /*8ea0*/  LDSM.16.MT88.4 R80, [R209+0x4100] ;  /* 0x00410000d150783b */ /* 0x000ee60000004200 */
[----:B------:R-:W-:Y:S04]  /*8eb0*/  FADD.FTZ R2, R171, R2 ;  /* 0x00000002ab027221 */ /* 0x000fe80000010000 */
[C---:B------:R-:W-:Y:S04]  /*8ec0*/  HMMA.16816.F32 R28, R68.reuse, R84, R28 ;  /* 0x00000054441c723c */ /* 0x040fe8000000181c */
[----:B------:R-:W-:Y:S04]  /*8ed0*/  FADD.FTZ R2, R163, R2 ;  /* 0x00000002a3027221 */ /* 0x000fe80000010000 */
[C---:B------:R-:W-:Y:S01]  /*8ee0*/  HMMA.16816.F32 R32, R68.reuse, R86, R32 ;  /* 0x000000564420723c */ /* 0x040fe20000001820 */
[----:B------:R-:W5:Y:S03]  /*8ef0*/  LDSM.16.MT88.4 R84, [R212+0x1900] ;  /* 0x00190000d454783b */ /* 0x000f660000004200 */
[----:B----4-:R-:W-:Y:S01]  /*8f00*/  F2FP.PACK_AB R123, R134, R135 ;  /* 0x00000087867b723e */ /* 0x010fe200000000ff */
[----:B------:R-:W-:Y:S03]  /*8f10*/  FADD.FTZ R2, R157, R2 ;  /* 0x000000029d027221 */ /* 0x000fe60000010000 */
[C---:B--2---:R-:W-:Y:S04]  /*8f20*/  HMMA.16816.F32 R36, R68.reuse, R72, R36 ;  /* 0x000000484424723c */ /* 0x044fe80000001824 */
[----:B------:R-:W-:Y:S04]  /*8f30*/  FADD.FTZ R2, R155, R2 ;  /* 0x000000029b027221 */ /* 0x000fe80000010000 */
        /* <DEDUP_REMOVED lines=9> */
[----:B------:R-:W-:Y:S01]  /*8fd0*/  HMMA.16816.F32 R64, R68, R90, R64 ;  /* 0x0000005a4440723c */ /* 0x000fe20000001840 */
[----:B------:R-:W-:Y:S06]  /*8fe0*/  LDSM.16.MT88.4 R88, [R209+0x4900] ;  /* 0x00490000d158783b */ /* 0x000fec0000004200 */
[----:B------:R-:W-:Y:S02]  /*8ff0*/  F2FP.PACK_AB R69, R96, R100 ;  /* 0x000000646045723e */ /* 0x000fe400000000ff */
[----:B------:R-:W-:Y:S01]  /*9000*/  F2FP.PACK_AB R68, R169, R166 ;  /* 0x000000a6a944723e */ /* 0x000fe200000000ff */
[----:B------:R-:W-:Y:S02]  /*9010*/  LDSM.16.MT88.4 R96, [R209+0x2900] ;  /* 0x00290000d160783b */ /* 0x000fe40000004200 */
[----:B------:R-:W-:Y:S01]  /*9020*/  F2FP.PACK_AB R70, R170, R168 ;  /* 0x000000a8aa46723e */ /* 0x000fe200000000ff */
[----:B------:R-:W-:Y:S01]  /*9030*/  FADD.FTZ R166, R166, R161 ;  /* 0x000000a1a6a67221 */ /* 0x000fe20000010000 */
[----:B------:R-:W-:Y:S04]  /*9040*/  F2FP.PACK_AB R71, R171, R252 ;  /* 0x000000fcab47723e */ /* 0x000fe800000000ff */
[----:B------:R-:W-:Y:S03]  /*9050*/  LDSM.16.MT88.4 R100, [R208+0x2900] ;  /* 0x00290000d064783b */ /* 0x000fe60000004200 */
[C---:B-----5:R-:W-:Y:S08]  /*9060*/  HMMA.16816.F32 R4, R68.reuse, R84, R4 ;  /* 0x000000544404723c */ /* 0x060ff00000001804 */
[C---:B------:R-:W-:Y:S01]  /*9070*/  HMMA.16816.F32 R8, R68.reuse, R86, R8 ;  /* 0x000000564408723c */ /* 0x040fe20000001808 */
[----:B------:R-:W4:Y:S07]  /*9080*/  LDSM.16.MT88.4 R84, [R212+0x4900] ;  /* 0x00490000d454783b */ /* 0x000f2e0000004200 */
        /* <DEDUP_REMOVED lines=9> */
[C---:B----4-:R-:W-:Y:S08]  /*9120*/  HMMA.16816.F32 R36, R68.reuse, R84, R36 ;  /* 0x000000544424723c */ /* 0x050ff00000001824 */
[C---:B------:R-:W-:Y:S01]  /*9130*/  HMMA.16816.F32 R40, R68.reuse, R86, R40 ;  /* 0x000000564428723c */ /* 0x040fe20000001828 */
[----:B------:R-:W-:Y:S07]  /*9140*/  LDSM.16.MT88.4 R84, [R208+0x2100] ;  /* 0x00210000d054783b */ /* 0x000fee0000004200 */
[C---:B--2---:R-:W-:Y:S08]  /*9150*/  HMMA.16816.F32 R44, R68.reuse, R72, R44 ;  /* 0x00000048442c723c */ /* 0x044ff0000000182c */
[C---:B------:R-:W-:Y:S01]  /*9160*/  HMMA.16816.F32 R48, R68.reuse, R74, R48 ;  /* 0x0000004a4430723c */ /* 0x040fe20000001830 */
[----:B------:R-:W2:Y:S07]  /*9170*/  LDSM.16.MT88.4 R72, [R209+0x2100] ;  /* 0x00210000d148783b */ /* 0x000eae0000004200 */
[C---:B------:R-:W-:Y:S08]  /*9180*/  HMMA.16816.F32 R52, R68.reuse, R88, R52 ;  /* 0x000000584434723c */ /* 0x040ff00000001834 */
[C---:B------:R-:W-:Y:S01]  /*9190*/  HMMA.16816.F32 R56, R68.reuse, R90, R56 ;  /* 0x0000005a4438723c */ /* 0x040fe20000001838 */
[----:B------:R-:W-:Y:S07]  /*91a0*/  LDSM.16.MT88.4 R88, [R209+0x5100] ;  /* 0x00510000d158783b */ /* 0x000fee0000004200 */
[C---:B------:R-:W-:Y:S08]  /*91b0*/  HMMA.16816.F32 R60, R68.reuse, R92, R60 ;  /* 0x0000005c443c723c */ /* 0x040ff0000000183c */
[----:B------:R-:W-:Y:S01]  /*91c0*/  HMMA.16816.F32 R64, R68, R94, R64 ;  /* 0x0000005e4440723c */ /* 0x000fe20000001840 */
[----:B------:R-:W-:Y:S06]  /*91d0*/  LDSM.16.MT88.4 R92, [R210+0x2900] ;  /* 0x00290000d25c783b */ /* 0x000fec0000004200 */
[----:B------:R-:W-:Y:S02]  /*91e0*/  F2FP.PACK_AB R68, R156, R160 ;  /* 0x000000a09c44723e */ /* 0x000fe400000000ff */
[----:B------:R-:W-:Y:S03]  /*91f0*/  F2FP.PACK_AB R70, R150, R152 ;  /* 0x000000989646723e */ /* 0x000fe600000000ff */
[----:B------:R-:W-:Y:S02]  /*9200*/  F2FP.PACK_AB R69, R157, R163 ;  /* 0x000000a39d45723e */ /* 0x000fe400000000ff */
[C---:B------:R-:W-:Y:S01]  /*9210*/  F2FP.PACK_AB R71, R153.reuse, R155 ;  /* 0x0000009b9947723e */ /* 0x040fe200000000ff */
[----:B------:R-:W-:Y:S02]  /*9220*/  FADD.FTZ R153, R153, R2 ;  /* 0x0000000299997221 */ /* 0x000fe40000010000 */
[----:B------:R-:W-:Y:S02]  /*9230*/  IMAD.MOV.U32 R2, RZ, RZ, R116 ;  /* 0x000000ffff027224 */ /* 0x000fe400078e0074 */
[----:B------:R-:W-:Y:S02]  /*9240*/  FADD.FTZ R136, R136, R153 ;  /* 0x0000009988887221 */ /* 0x000fe40000010000 */
[C---:B-1----:R-:W-:Y:S03]  /*9250*/  HMMA.16816.F32 R4, R68.reuse, R76, R4 ;  /* 0x0000004c4404723c */ /* 0x042fe60000001804 */
[----:B------:R-:W-:Y:S04]  /*9260*/  FADD.FTZ R136, R139, R136 ;  /* 0x000000888b887221 */ /* 0x000fe80000010000 */
[----:B------:R-:W-:Y:S01]  /*9270*/  FADD.FTZ R135, R135, R136 ;  /* 0x0000008887877221 */ /* 0x000fe20000010000 */
[C---:B------:R-:W-:Y:S01]  /*9280*/  HMMA.16816.F32 R8, R68.reuse, R78, R8 ;  /* 0x0000004e4408723c */ /* 0x040fe20000001808 */
[----:B------:R-:W1:Y:S03]  /*9290*/  LDSM.16.MT88.4 R76, [R212+0x5100] ;  /* 0x00510000d44c783b */ /* 0x000e660000004200 */
[----:B------:R-:W-:Y:S04]  /*92a0*/  FADD.FTZ R241, R134, R135 ;  /* 0x0000008786f17221 */ /* 0x000fe80000010000 */
[C---:B---3--:R-:W-:Y:S08]  /*92b0*/  HMMA.16816.F32 R12, R68.reuse, R80, R12 ;  /* 0x00000050440c723c */ /* 0x048ff0000000180c */
[C---:B------:R-:W-:Y:S01]  /*92c0*/  HMMA.16816.F32 R16, R68.reuse, R82, R16 ;  /* 0x000000524410723c */ /* 0x040fe20000001810 */
[----:B------:R-:W3:Y:S07]  /*92d0*/  LDSM.16.MT88.4 R80, [R210+0x5100] ;  /* 0x00510000d250783b */ /* 0x000eee0000004200 */
[C---:B--2---:R-:W-:Y:S08]  /*92e0*/  HMMA.16816.F32 R20, R68.reuse, R72, R20 ;  /* 0x000000484414723c */ /* 0x044ff00000001814 */
[C---:B------:R-:W-:Y:S01]  /*92f0*/  HMMA.16816.F32 R24, R68.reuse, R74, R24 ;  /* 0x0000004a4418723c */ /* 0x040fe20000001818 */
[----:B------:R-:W2:Y:S07]  /*9300*/  LDSM.16.MT88.4 R72, [R208+0x5100] ;  /* 0x00510000d048783b */ /* 0x000eae0000004200 */
[C---:B------:R-:W-:Y:S08]  /*9310*/  HMMA.16816.F32 R28, R68.reuse, R84, R28 ;  /* 0x00000054441c723c */ /* 0x040ff0000000181c */
[C---:B------:R-:W-:Y:S01]  /*9320*/  HMMA.16816.F32 R32, R68.reuse, R86, R32 ;  /* 0x000000564420723c */ /* 0x040fe20000001820 */
[----:B------:R-:W4:Y:S07]  /*9330*/  LDSM.16.MT88.4 R84, [R212+0x2900] ;  /* 0x00290000d454783b */ /* 0x000f2e0000004200 */
[C---:B-1----:R-:W-:Y:S08]  /*9340*/  HMMA.16816.F32 R36, R68.reuse, R76, R36 ;  /* 0x0000004c4424723c */ /* 0x042ff00000001824 */
[C---:B------:R-:W-:Y:S08]  /*9350*/  HMMA.16816.F32 R40, R68.reuse, R78, R40 ;  /* 0x0000004e4428723c */ /* 0x040ff00000001828 */
[C---:B---3--:R-:W-:Y:S08]  /*9360*/  HMMA.16816.F32 R44, R68.reuse, R80, R44 ;  /* 0x00000050442c723c */ /* 0x048ff0000000182c */
[C---:B------:R-:W-:Y:S08]  /*9370*/  HMMA.16816.F32 R48, R68.reuse, R82, R48 ;  /* 0x000000524430723c */ /* 0x040ff00000001830 */
[C---:B------:R-:W-:Y:S08]  /*9380*/  HMMA.16816.F32 R52, R68.reuse, R88, R52 ;  /* 0x000000584434723c */ /* 0x040ff00000001834 */
[C---:B------:R-:W-:Y:S08]  /*9390*/  HMMA.16816.F32 R56, R68.reuse, R90, R56 ;  /* 0x0000005a4438723c */ /* 0x040ff00000001838 */
[C---:B--2---:R-:W-:Y:S08]  /*93a0*/  HMMA.16816.F32 R60, R68.reuse, R72, R60 ;  /* 0x00000048443c723c */ /* 0x044ff0000000183c */
        /* <DEDUP_REMOVED lines=15> */
[----:B------:R-:W-:Y:S01]  /*94a0*/  FADD.FTZ R5, R169, R166 ;  /* 0x000000a6a9057221 */ /* 0x000fe20000010000 */
[C---:B------:R-:W-:Y:S04]  /*94b0*/  HMMA.16816.F32 R104, R120.reuse, R6, R48 ;  /* 0x000000067868723c */ /* 0x040fe80000001830 */
[----:B------:R-:W-:Y:S01]  /*94c0*/  IADD3 R169, R251, -0x1, RZ ;  /* 0xfffffffffba97810 */ /* 0x000fe20007ffe0ff */
[----:B------:R-:W-:Y:S03]  /*94d0*/  FADD.FTZ R5, R168, R5 ;  /* 0x00000005a8057221 */ /* 0x000fe60000010000 */
[C---:B--2---:R-:W-:Y:S04]  /*94e0*/  HMMA.16816.F32 R52, R120.reuse, R8, R52 ;  /* 0x000000087834723c */ /* 0x044fe80000001834 */
[----:B------:R-:W-:Y:S02]  /*94f0*/  FADD.FTZ R3, R170, R5 ;  /* 0x00000005aa037221 */ /* 0x000fe40000010000 */
[----:B------:R-:W-:Y:S02]  /*9500*/  IMAD.MOV.U32 R251, RZ, RZ, R169 ;  /* 0x000000fffffb7224 */ /* 0x000fe400078e00a9 */
[C---:B------:R-:W-:Y:S04]  /*9510*/  HMMA.16816.F32 R56, R120.reuse, R10, R56 ;  /* 0x0000000a7838723c */ /* 0x040fe80000001838 */
[----:B------:R-:W-:Y:S04]  /*9520*/  FADD.FTZ R3, R160, R3 ;  /* 0x00000003a0037221 */ /* 0x000fe80000010000 */
[----:B------:R-:W-:Y:S01]  /*9530*/  FADD.FTZ R3, R156, R3 ;  /* 0x000000039c037221 */ /* 0x000fe20000010000 */
[C---:B---3--:R-:W-:Y:S03]  /*9540*/  HMMA.16816.F32 R60, R120.reuse, R12, R60 ;  /* 0x0000000c783c723c */ /* 0x048fe6000000183c */
[----:B------:R-:W-:Y:S04]  /*9550*/  FADD.FTZ R3, R152, R3 ;  /* 0x0000000398037221 */ /* 0x000fe80000010000 */
[----:B------:R-:W-:Y:S01]  /*9560*/  FADD.FTZ R3, R150, R3 ;  /* 0x0000000396037221 */ /* 0x000fe20000010000 */
[----:B------:R-:W-:Y:S04]  /*9570*/  HMMA.16816.F32 R64, R120, R14, R64 ;  /* 0x0000000e7840723c */ /* 0x000fe80000001840 */
[----:B------:R-:W-:Y:S02]  /*9580*/  FADD.FTZ R142, R142, R3 ;  /* 0x000000038e8e7221 */ /* 0x000fe40000010000 */
[----:B------:R-:W-:Y:S02]  /*9590*/  IMAD.MOV.U32 R12, RZ, RZ, R116 ;  /* 0x000000ffff0c7224 */ /* 0x000fe400078e0074 */
[----:B------:R-:W-:Y:S04]  /*95a0*/  FADD.FTZ R141, R141, R142 ;  /* 0x0000008e8d8d7221 */ /* 0x000fe80000010000 */
[----:B------:R-:W-:Y:S02]  /*95b0*/  FADD.FTZ R138, R138, R141 ;  /* 0x0000008d8a8a7221 */ /* 0x000fe40000010000 */
[----:B------:R-:W-:Y:S02]  /*95c0*/  IMAD.MOV.U32 R3, RZ, RZ, R0 ;  /* 0x000000ffff037224 */ /* 0x000fe400078e0000 */
[----:B------:R-:W-:Y:S01]  /*95d0*/  FADD.FTZ R242, R151, R138 ;  /* 0x0000008a97f27221 */ /* 0x000fe20000010000 */
[----:B------:R-:W-:-:S05]  /*95e0*/  @P0 BRA `(.L_x_265) ;  /* 0xffffc24000000947 */ /* 0x000fca000383ffff */
.L_x_254:
[----:B------:R-:W1:Y:S01]  /*95f0*/  S2R R5, SR_CTAID.X ;  /* 0x0000000000057919 */ /* 0x000e620000002500 */
[----:B------:R-:W-:-:S02]  /*9600*/  IADD3 R2, R217, 0x1, -R226 ;  /* 0x00000001d9027810 */ /* 0x000fc40007ffe8e2 */
[----:B-1----:R-:W-:-:S05]  /*9610*/  LEA R5, R5, 0x7f, 0x7 ;  /* 0x0000007f05057811 */ /* 0x002fca00078e38ff */
[----:B------:R-:W-:-:S05]  /*9620*/  @P4 IMAD.HI.U32 R3, R5, c[0x0][0x2c8], RZ ;  /* 0x0000b20005034a27 */ /* 0x000fca00078e00ff */
[----:B------:R-:W-:-:S05]  /*9630*/  @P4 SHF.R.U32.HI R5, RZ, c[0x0][0x2cc], R3 ;  /* 0x0000b300ff054a19 */ /* 0x000fca0000011603 */
[----:B------:R-:W-:-:S05]  /*9640*/  IMAD.IADD R4, R2, 0x1, R5 ;  /* 0x0000000102047824 */ /* 0x000fca00078e0205 */
[----:B------:R-:W-:Y:S01]  /*9650*/  IADD3 R3, R4, -c[0x0][0x324], RZ ;  /* 0x8000c90004037a10 */ /* 0x000fe20007ffe0ff */
[----:B------:R-:W-:Y:S05]  /*9660*/  @!P3 BRA `(.L_x_266) ;  /* 0x000000f00000b947 */ /* 0x000fea0003800000 */
[----:B------:R-:W-:-:S13]  /*9670*/  ISETP.GT.AND P0, PT, R4, -0x1, PT ;  /* 0xffffffff0400780c */ /* 0x000fda0003f04270 */
[----:B------:R-:W-:Y:S05]  /*9680*/  @P0 BRA `(.L_x_267) ;  /* 0x0000007000000947 */ /* 0x000fea0003800000 */
[----:B------:R-:W-:Y:S01]  /*9690*/  IMAD.MOV.U32 R2, RZ, RZ, 0x1 ;  /* 0x00000001ff027424 */ /* 0x000fe200078e00ff */
[----:B------:R-:W-:-:S04]  /*96a0*/  LOP3.LUT R4, RZ, R4, RZ, 0x33, !PT ;  /* 0x00000004ff047212 */ /* 0x000fc800078e33ff */
[----:B------:R-:W-:-:S13]  /*96b0*/  ISETP.NE.AND P0, PT, R2, c[0x0][0x32c], PT ;  /* 0x0000cb0002007a0c */ /* 0x000fda0003f05270 */
[----:B------:R-:W-:-:S05]  /*96c0*/  @P0 IMAD.HI.U32 R2, R4, c[0x0][0x330], RZ ;  /* 0x0000cc0004020a27 */ /* 0x000fca00078e00ff */
[----:B------:R-:W-:-:S04]  /*96d0*/  @P0 SHF.R.U32.HI R4, RZ, c[0x0][0x334], R2 ;  /* 0x0000cd00ff040a19 */ /* 0x000fc80000011602 */
[----:B------:R-:W-:Y:S01]  /*96e0*/  LOP3.LUT R4, RZ, R4, RZ, 0x33, !PT ;  /* 0x00000004ff047212 */ /* 0x000fe200078e33ff */
[----:B------:R-:W-:Y:S05]  /*96f0*/  BRA `(.L_x_268) ;  /* 0x0000004000007947 */ /* 0x000fea0003800000 */
.L_x_267:
[----:B------:R-:W-:-:S04]  /*9700*/  MOV R2, 0x1 ;  /* 0x0000000100027802 */ /* 0x000fc80000000f00 */
[----:B------:R-:W-:-:S13]  /*9710*/  ISETP.NE.AND P0, PT, R2, c[0x0][0x32c], PT ;  /* 0x0000cb0002007a0c */ /* 0x000fda0003f05270 */
[----:B------:R-:W-:-:S05]  /*9720*/  @P0 IMAD.HI.U32 R2, R4, c[0x0][0x330], RZ ;  /* 0x0000cc0004020a27 */ /* 0x000fca00078e00ff */
[----:B------:R-:W-:-:S05]  /*9730*/  @P0 SHF.R.U32.HI R4, RZ, c[0x0][0x334], R2 ;  /* 0x0000cd00ff040a19 */ /* 0x000fca0000011602 */
.L_x_268:
[----:B------:R-:W-:-:S05]  /*9740*/  IMAD R4, R4, c[0x0][0x32c], RZ ;  /* 0x0000cb0004047a24 */ /* 0x000fca00078e02ff */
[----:B------:R-:W-:-:S04]  /*9750*/  IMNMX R3, R3, R4, !PT ;  /* 0x0000000403037217 */ /* 0x000fc80007800200 */
.L_x_266:
[----:B------:R-:W-:-:S05]  /*9760*/  IADD3 R3, R3, 0x5f, RZ ;  /* 0x0000005f03037810 */ /* 0x000fca0007ffe0ff */
[----:B------:R-:W-:-:S05]  /*9770*/  IMAD.HI R3, R3, 0x2aaaaaab, RZ ;  /* 0x2aaaaaab03037827 */ /* 0x000fca00078e02ff */
[----:B------:R-:W-:-:S04]  /*9780*/  SHF.R.U32.HI R2, RZ, 0x1f, R3 ;  /* 0x0000001fff027819 */ /* 0x000fc80000011603 */
[----:B------:R-:W-:-:S04]  /*9790*/  LEA.HI.SX32 R3, R3, R2, 0x1c ;  /* 0x0000000203037211 */ /* 0x000fc800078fe2ff */
[----:B------:R-:W-:-:S04]  /*97a0*/  IMNMX R250, R216, R3, !PT ;  /* 0x00000003d8fa7217 */ /* 0x000fc80007800200 */
[----:B------:R-:W-:-:S13]  /*97b0*/  ISETP.GE.AND P0, PT, R169, R250, PT ;  /* 0x000000faa900720c */ /* 0x000fda0003f06270 */
[----:B------:R-:W-:Y:S05]  /*97c0*/  @!P0 BRA `(.L_x_269) ;  /* 0x00002c0000008947 */ /* 0x000fea0003800000 */
[----:B------:R-:W-:Y:S01]  /*97d0*/  IMAD.MOV.U32 R3, RZ, RZ, R0 ;  /* 0x000000ffff037224 */ /* 0x000fe200078e0000 */
[----:B------:R-:W-:Y:S01]  /*97e0*/  SHF.R.S32.HI R0, RZ, 0x1f, R225 ;  /* 0x0000001fff007819 */ /* 0x000fe200000114e1 */
[----:B------:R-:W-:Y:S01]  /*97f0*/  IMAD.MOV.U32 R117, RZ, RZ, R12 ;  /* 0x000000ffff757224 */ /* 0x000fe200078e000c */
[----:B------:R-:W-:Y:S01]  /*9800*/  MOV R251, R169 ;  /* 0x000000a900fb7202 */ /* 0x000fe20000000f00 */
[----:B------:R-:W-:Y:S01]  /*9810*/  IMAD.SHL.U32 R248, R225, 0x2, RZ ;  /* 0x00000002e1f87824 */ /* 0x000fe200078e00ff */
[C---:B------:R-:W-:Y:S02]  /*9820*/  SHF.L.U64.HI R247, R243.reuse, 0x1, R244 ;  /* 0x00000001f3f77819 */ /* 0x040fe400000102f4 */
[----:B------:R-:W-:Y:S02]  /*9830*/  SHF.L.U32 R246, R243, 0x1, RZ ;  /* 0x00000001f3f67819 */ /* 0x000fe400000006ff */
[----:B------:R-:W-:Y:S02]  /*9840*/  SHF.L.U64.HI R249, R225, 0x1, R0 ;  /* 0x00000001e1f97819 */ /* 0x000fe40000010200 */
.L_x_272:
        /* <DEDUP_REMOVED lines=57> */
.L_x_270:
[C---:B--23--:R-:W-:Y:S01]  /*9be0*/  HMMA.16816.F32 R4, R124.reuse, R120, RZ ;  /* 0x000000787c04723c */ /* 0x04cfe200000018ff */
[----:B------:R-:W-:Y:S02]  /*9bf0*/  LDSM.16.M88.4 R156, [R202+0x1000] ;  /* 0x00100000ca9c783b */ /* 0x000fe40000000200 */
[----:B------:R-:W-:Y:S05]  /*9c00*/  ISETP.GT.AND P0, PT, R251, R216, PT ;  /* 0x000000d8fb00720c */ /* 0x000fea0003f04270 */
        /* <DEDUP_REMOVED lines=145> */
[----:B------:R1:W2:Y:S01]  /*a520*/  @!P1 LDG.E R221, [R128.64] ;  /* 0x0000000680dd9981 */ /* 0x0002a2000c1e1900 */
[----:B------:R-:W-:Y:S04]  /*a530*/  IMAD R222, R119, c[0x0][0x2b8], R222 ;  /* 0x0000ae0077de7a24 */ /* 0x000fe800078e02de */
[C---:B------:R-:W-:Y:S01]  /*a540*/  IMAD.WIDE.U32 R122, R222.reuse, c[0x0][0x1e0], RZ ;  /* 0x00007800de7a7a25 */ /* 0x040fe200078e00ff */
[----:B------:R-:W-:Y:S05]  /*a550*/  SHF.R.S32.HI R119, RZ, 0x1f, R222 ;  /* 0x0000001fff777819 */ /* 0x000fea00000114de */
[----:B------:R-:W-:Y:S04]  /*a560*/  IMAD R119, R119, c[0x0][0x1e0], RZ ;  /* 0x0000780077777a24 */ /* 0x000fe800078e02ff */
[----:B------:R-:W-:Y:S04]  /*a570*/  IMAD R119, R222, c[0x0][0x1e4], R119 ;  /* 0x00007900de777a24 */ /* 0x000fe800078e0277 */
[----:B------:R-:W-:Y:S01]  /*a580*/  IMAD.IADD R123, R123, 0x1, R119 ;  /* 0x000000017b7b7824 */ /* 0x000fe200078e0277 */
[----:B-1----:R-:W-:Y:S04]  /*a590*/  IADD3 R128, -R245, 0x10, RZ ;  /* 0x00000010f5807810 */ /* 0x002fe80007ffe1ff */
[----:B------:R-:W-:Y:S02]  /*a5a0*/  LOP3.LUT R128, R128, 0xf, RZ, 0xc0, !PT ;  /* 0x0000000f80807812 */ /* 0x000fe400078ec0ff */
[----:B--2---:R-:W-:Y:S01]  /*a5b0*/  SHF.R.S32.HI R121, RZ, 0x1f, R221 ;  /* 0x0000001fff797819 */ /* 0x004fe200000114dd */
        /* <DEDUP_REMOVED lines=33> */
.L_x_271:
        /* <DEDUP_REMOVED lines=49> */
[----:B------:R-:W-:Y:S02]  /*aae0*/  ISETP.GT.AND P0, PT, R251, R250, PT ;  /* 0x000000fafb00720c */ /* 0x000fe40003f04270 */
[----:B------:R-:W-:Y:S02]  /*aaf0*/  FMNMX.FTZ R122, R49, R0, !PT ;  /* 0x00000000317a7209 */ /* 0x000fe40007810000 */
[----:B------:R-:W-:Y:S02]  /*ab00*/  FMNMX.FTZ R0, R50, R121, !PT ;  /* 0x0000007932007209 */ /* 0x000fe40007810000 */
[----:B------:R-:W-:Y:S01]  /*ab10*/  IADD3 R169, R251, -0x1, RZ ;  /* 0xfffffffffba97810 */ /* 0x000fe20007ffe0ff */
[----:B------:R-:W-:Y:S01]  /*ab20*/  SHFL.BFLY PT, R123, R122, 0x2, 0x1f ;  /* 0x0c401f007a7b7f89 */ /* 0x000fe200000e0000 */
[----:B------:R-:W-:Y:S02]  /*ab30*/  FMNMX.FTZ R118, R51, R0, !PT ;  /* 0x0000000033767209 */ /* 0x000fe40007810000 */
[----:B------:R-:W-:Y:S05]  /*ab40*/  MOV R251, R169 ;  /* 0x000000a900fb7202 */ /* 0x000fea0000000f00 */
[----:B------:R-:W1:Y:S02]  /*ab50*/  SHFL.BFLY PT, R121, R118, 0x2, 0x1f ;  /* 0x0c401f0076797f89 */ /* 0x000e6400000e0000 */
[----:B-1----:R-:W-:Y:S02]  /*ab60*/  FMNMX.FTZ R119, R118, R121, !PT ;  /* 0x0000007976777209 */ /* 0x002fe40007810000 */
[----:B------:R-:W-:Y:S04]  /*ab70*/  FMNMX.FTZ R120, R122, R123, !PT ;  /* 0x0000007b7a787209 */ /* 0x000fe80007810000 */
[----:B------:R-:W1:Y:S08]  /*ab80*/  SHFL.BFLY PT, R116, R119, 0x1, 0x1f ;  /* 0x0c201f0077747f89 */ /* 0x000e7000000e0000 */
[----:B------:R-:W2:Y:S01]  /*ab90*/  SHFL.BFLY PT, R123, R120, 0x1, 0x1f ;  /* 0x0c201f00787b7f89 */ /* 0x000ea200000e0000 */
[----:B-1----:R-:W-:Y:S05]  /*aba0*/  FMNMX.FTZ R116, R116, R119, !PT ;  /* 0x0000007774747209 */ /* 0x002fea0007810000 */
[----:B------:R-:W-:Y:S01]  /*abb0*/  FMUL.FTZ R143, R116, c[0x0][0x2d0] ;  /* 0x0000b400748f7a20 */ /* 0x000fe20000410000 */
[----:B--2---:R-:W-:Y:S03]  /*abc0*/  FMNMX.FTZ R0, R120, R123, !PT ;  /* 0x0000007b78007209 */ /* 0x004fe60007810000 */
[--C-:B------:R-:W-:Y:S01]  /*abd0*/  FFMA.FTZ R6, R6, c[0x0][0x2d0], -R143.reuse ;  /* 0x0000b40006067a23 */ /* 0x100fe2000001088f */
[----:B------:R-:W1:Y:S01]  /*abe0*/  LDSM.16.MT88.4 R120, [R212+0x100] ;  /* 0x00010000d478783b */ /* 0x000e620000004200 */
[----:B------:R-:W-:Y:S02]  /*abf0*/  FFMA.FTZ R7, R7, c[0x0][0x2d0], -R143 ;  /* 0x0000b40007077a23 */ /* 0x000fe4000001088f */
[C---:B------:R-:W-:Y:S02]  /*ac00*/  FADD.FTZ R2, -R0.reuse, R3 ;  /* 0x0000000300027221 */ /* 0x040fe40000010100 */
[----:B------:R-:W-:Y:S01]  /*ac10*/  FMUL.FTZ R150, R0, c[0x0][0x2d0] ;  /* 0x0000b40000967a20 */ /* 0x000fe20000410000 */
[----:B------:R-:W-:Y:S01]  /*ac20*/  MUFU.EX2 R6, R6 ;  /* 0x0000000600067308 */ /* 0x000fe20000000800 */
[----:B------:R-:W-:Y:S02]  /*ac30*/  FMUL.FTZ R3, R2, c[0x0][0x2d0] ;  /* 0x0000b40002037a20 */ /* 0x000fe40000410000 */
[----:B------:R-:W-:Y:S02]  /*ac40*/  FADD.FTZ R2, -R116, R117 ;  /* 0x0000007574027221 */ /* 0x000fe40000010100 */
[--C-:B------:R-:W-:Y:S02]  /*ac50*/  FFMA.FTZ R140, R4, c[0x0][0x2d0], -R150.reuse ;  /* 0x0000b400048c7a23 */ /* 0x100fe40000010896 */
[----:B------:R-:W-:Y:S02]  /*ac60*/  FMUL.FTZ R117, R2, c[0x0][0x2d0] ;  /* 0x0000b40002757a20 */ /* 0x000fe40000410000 */
[--C-:B------:R-:W-:Y:S01]  /*ac70*/  FFMA.FTZ R5, R5, c[0x0][0x2d0], -R150.reuse ;  /* 0x0000b40005057a23 */ /* 0x100fe20000010896 */
[----:B------:R-:W2:Y:S01]  /*ac80*/  MUFU.EX2 R3, R3 ;  /* 0x0000000300037308 */ /* 0x000ea20000000800 */
[--C-:B------:R-:W-:Y:S02]  /*ac90*/  FFMA.FTZ R118, R8, c[0x0][0x2d0], -R150.reuse ;  /* 0x0000b40008767a23 */ /* 0x100fe40000010896 */
[--C-:B------:R-:W-:Y:S02]  /*aca0*/  FFMA.FTZ R119, R9, c[0x0][0x2d0], -R150.reuse ;  /* 0x0000b40009777a23 */ /* 0x100fe40000010896 */
[--C-:B------:R-:W-:Y:S02]  /*acb0*/  FFMA.FTZ R142, R11, c[0x0][0x2d0], -R143.reuse ;  /* 0x0000b4000b8e7a23 */ /* 0x100fe4000001088f */
[--C-:B------:R-:W-:Y:S02]  /*acc0*/  FFMA.FTZ R155, R36, c[0x0][0x2d0], -R150.reuse ;  /* 0x0000b400249b7a23 */ /* 0x100fe40000010896 */
[--C-:B------:R-:W-:Y:S01]  /*acd0*/  FFMA.FTZ R158, R37, c[0x0][0x2d0], -R150.reuse ;  /* 0x0000b400259e7a23 */ /* 0x100fe20000010896 */
[----:B------:R3:W4:Y:S01]  /*ace0*/  MUFU.EX2 R2, R117 ;  /* 0x0000007500027308 */ /* 0x0007220000000800 */
[--C-:B------:R-:W-:Y:S02]  /*acf0*/  FFMA.FTZ R157, R38, c[0x0][0x2d0], -R143.reuse ;  /* 0x0000b400269d7a23 */ /* 0x100fe4000001088f */
[--C-:B------:R-:W-:Y:S02]  /*ad00*/  FFMA.FTZ R160, R39, c[0x0][0x2d0], -R143.reuse ;  /* 0x0000b40027a07a23 */ /* 0x100fe4000001088f */
[----:B------:R-:W-:Y:S01]  /*ad10*/  LDSM.16.MT88.4 R36, [R209+0x4900] ;  /* 0x00490000d124783b */ /* 0x000fe20000004200 */
[--C-:B------:R-:W-:Y:S02]  /*ad20*/  FFMA.FTZ R159, R40, c[0x0][0x2d0], -R150.reuse ;  /* 0x0000b400289f7a23 */ /* 0x100fe40000010896 */
[--C-:B------:R-:W-:Y:S02]  /*ad30*/  FFMA.FTZ R162, R41, c[0x0][0x2d0], -R150.reuse ;  /* 0x0000b40029a27a23 */ /* 0x100fe40000010896 */
[----:B------:R-:W-:Y:S01]  /*ad40*/  MUFU.EX2 R140, R140 ;  /* 0x0000008c008c7308 */ /* 0x000fe20000000800 */
[--C-:B------:R-:W-:Y:S02]  /*ad50*/  FFMA.FTZ R161, R42, c[0x0][0x2d0], -R143.reuse ;  /* 0x0000b4002aa17a23 */ /* 0x100fe4000001088f */
[--C-:B------:R-:W-:Y:S02]  /*ad60*/  FFMA.FTZ R164, R43, c[0x0][0x2d0], -R143.reuse ;  /* 0x0000b4002ba47a23 */ /* 0x100fe4000001088f */
[C---:B--2---:R-:W-:Y:S01]  /*ad70*/  FMUL.FTZ R8, R3.reuse, R112 ;  /* 0x0000007003087220 */ /* 0x044fe20000410000 */
[----:B------:R-:W-:Y:S01]  /*ad80*/  LDSM.16.MT88.4 R40, [R210+0x2900] ;  /* 0x00290000d228783b */ /* 0x000fe20000004200 */
[C---:B------:R-:W-:Y:S02]  /*ad90*/  FMUL.FTZ R9, R3.reuse, R113 ;  /* 0x0000007103097220 */ /* 0x040fe40000410000 */
[C---:B------:R-:W-:Y:S01]  /*ada0*/  FMUL.FTZ R68, R3.reuse, R68 ;  /* 0x0000004403447220 */ /* 0x040fe20000410000 */
[----:B------:R-:W2:Y:S01]  /*adb0*/  MUFU.EX2 R5, R5 ;  /* 0x0000000500057308 */ /* 0x000ea20000000800 */
[C---:B------:R-:W-:Y:S02]  /*adc0*/  FMUL.FTZ R69, R3.reuse, R69 ;  /* 0x0000004503457220 */ /* 0x040fe40000410000 */
[C---:B------:R-:W-:Y:S02]  /*add0*/  FMUL.FTZ R72, R3.reuse, R72 ;  /* 0x0000004803487220 */ /* 0x040fe40000410000 */
[--C-:B---3--:R-:W-:Y:S02]  /*ade0*/  FFMA.FTZ R117, R10, c[0x0][0x2d0], -R143.reuse ;  /* 0x0000b4000a757a23 */ /* 0x108fe4000001088f */
        /* <DEDUP_REMOVED lines=15> */
[----:B------:R-:W2:Y:S01]  /*aee0*/  MUFU.EX2 R7, R7 ;  /* 0x0000000700077308 */ /* 0x000ea20000000800 */
[C---:B------:R-:W-:Y:S02]  /*aef0*/  FMUL.FTZ R81, R3.reuse, R81 ;  /* 0x0000005103517220 */ /* 0x040fe40000410000 */
[C---:B------:R-:W-:Y:S02]  /*af00*/  FMUL.FTZ R82, R2.reuse, R82 ;  /* 0x0000005202527220 */ /* 0x040fe40000410000 */
[C---:B------:R-:W-:Y:S02]  /*af10*/  FMUL.FTZ R83, R2.reuse, R83 ;  /* 0x0000005302537220 */ /* 0x040fe40000410000 */
[C---:B------:R-:W-:Y:S02]  /*af20*/  FMUL.FTZ R84, R3.reuse, R84 ;  /* 0x0000005403547220 */ /* 0x040fe40000410000 */
[----:B------:R-:W-:Y:S01]  /*af30*/  FMUL.FTZ R85, R3, R85 ;  /* 0x0000005503557220 */ /* 0x000fe20000410000 */
[----:B------:R-:W-:Y:S01]  /*af40*/  MUFU.EX2 R117, R117 ;  /* 0x0000007500757308 */ /* 0x000fe20000000800 */
[C---:B------:R-:W-:Y:S02]  /*af50*/  FMUL.FTZ R86, R2.reuse, R86 ;  /* 0x0000005602567220 */ /* 0x040fe40000410000 */
[----:B------:R-:W-:Y:S01]  /*af60*/  FMUL.FTZ R87, R2, R87 ;  /* 0x0000005702577220 */ /* 0x000fe20000410000 */
[----:B---3--:R-:W-:Y:S01]  /*af70*/  F2FP.PACK_AB R114, R119, R118 ;  /* 0x000000767772723e */ /* 0x008fe200000000ff */
[--C-:B------:R-:W-:Y:S02]  /*af80*/  FFMA.FTZ R163, R44, c[0x0][0x2d0], -R150.reuse ;  /* 0x0000b4002ca37a23 */ /* 0x100fe40000010896 */
[--C-:B------:R-:W-:Y:S02]  /*af90*/  FFMA.FTZ R166, R45, c[0x0][0x2d0], -R150.reuse ;  /* 0x0000b4002da67a23 */ /* 0x100fe40000010896 */
[--C-:B------:R-:W-:Y:S01]  /*afa0*/  FFMA.FTZ R165, R46, c[0x0][0x2d0], -R143.reuse ;  /* 0x0000b4002ea57a23 */ /* 0x100fe2000001088f */
[----:B------:R-:W3:Y:S01]  /*afb0*/  MUFU.EX2 R142, R142 ;  /* 0x0000008e008e7308 */ /* 0x000ee20000000800 */
[--C-:B------:R-:W-:Y:S02]  /*afc0*/  FFMA.FTZ R168, R47, c[0x0][0x2d0], -R143.reuse ;  /* 0x0000b4002fa87a23 */ /* 0x100fe4000001088f */
        /* <DEDUP_REMOVED lines=19> */
[C---:B-1----:R-:W-:Y:S05]  /*b100*/  HMMA.16816.F32 R8, R112.reuse, R120, R8 ;  /* 0x000000787008723c */ /* 0x042fea0000001808 */
[C---:B------:R-:W-:Y:S02]  /*b110*/  FMUL.FTZ R101, R3.reuse, R101 ;  /* 0x0000006503657220 */ /* 0x040fe40000410000 */
[C---:B------:R-:W-:Y:S01]  /*b120*/  FMUL.FTZ R102, R2.reuse, R102 ;  /* 0x0000006602667220 */ /* 0x040fe20000410000 */
[C---:B------:R-:W-:Y:S01]  /*b130*/  HMMA.16816.F32 R68, R112.reuse, R122, R68 ;  /* 0x0000007a7044723c */ /* 0x040fe20000001844 */
[----:B------:R-:W1:Y:S01]  /*b140*/  LDSM.16.MT88.4 R120, [R208+0x100] ;  /* 0x00010000d078783b */ /* 0x000e620000004200 */
[----:B------:R-:W-:Y:S02]  /*b150*/  MUFU.EX2 R160, R160 ;  /* 0x000000a000a07308 */ /* 0x000fe40000000800 */
[----:B------:R-:W-:Y:S02]  /*b160*/  FMUL.FTZ R103, R2, R103 ;  /* 0x0000006702677220 */ /* 0x000fe40000410000 */
[--C-:B------:R-:W-:Y:S02]  /*b170*/  FFMA.FTZ R141, R12, c[0x0][0x2d0], -R150.reuse ;  /* 0x0000b4000c8d7a23 */ /* 0x100fe40000010896 */
[C---:B------:R-:W-:Y:S04]  /*b180*/  HMMA.16816.F32 R72, R112.reuse, R128, R72 ;  /* 0x000000807048723c */ /* 0x040fe80000001848 */
[----:B------:R-:W-:Y:S01]  /*b190*/  FMUL.FTZ R12, R3, R108 ;  /* 0x0000006c030c7220 */ /* 0x000fe20000410000 */
[----:B------:R-:W-:Y:S01]  /*b1a0*/  MUFU.EX2 R141, R141 ;  /* 0x0000008d008d7308 */ /* 0x000fe20000000800 */
[--C-:B------:R-:W-:Y:S02]  /*b1b0*/  FFMA.FTZ R148, R13, c[0x0][0x2d0], -R150.reuse ;  /* 0x0000b4000d947a23 */ /* 0x100fe40000010896 */
[C---:B------:R-:W-:Y:S01]  /*b1c0*/  HMMA.16816.F32 R76, R112.reuse, R130, R76 ;  /* 0x00000082704c723c */ /* 0x040fe2000000184c */
[----:B------:R-:W2:Y:S03]  /*b1d0*/  LDSM.16.MT88.4 R128, [R212+0x3100] ;  /* 0x00310000d480783b */ /* 0x000ea60000004200 */
[----:B------:R-:W-:Y:S02]  /*b1e0*/  FMUL.FTZ R13, R3, R109 ;  /* 0x0000006d030d7220 */ /* 0x000fe40000410000 */
[--C-:B------:R-:W-:Y:S01]  /*b1f0*/  FFMA.FTZ R149, R14, c[0x0][0x2d0], -R143.reuse ;  /* 0x0000b4000e957a23 */ /* 0x100fe2000001088f */
[----:B------:R-:W3:Y:S01]  /*b200*/  MUFU.EX2 R148, R148 ;  /* 0x0000009400947308 */ /* 0x000ee20000000800 */
[C---:B------:R-:W-:Y:S04]  /*b210*/  HMMA.16816.F32 R80, R112.reuse, R132, R80 ;  /* 0x000000847050723c */ /* 0x040fe80000001850 */
[C---:B------:R-:W-:Y:S02]  /*b220*/  FMUL.FTZ R14, R2.reuse, R110 ;  /* 0x0000006e020e7220 */ /* 0x040fe40000410000 */
[--C-:B------:R-:W-:Y:S02]  /*b230*/  FFMA.FTZ R152, R15, c[0x0][0x2d0], -R143.reuse ;  /* 0x0000b4000f987a23 */ /* 0x100fe4000001088f */
[C---:B------:R-:W-:Y:S01]  /*b240*/  HMMA.16816.F32 R84, R112.reuse, R134, R84 ;  /* 0x000000867054723c */ /* 0x040fe20000001854 */
[----:B------:R-:W4:Y:S01]  /*b250*/  LDSM.16.MT88.4 R132, [R210+0x3100] ;  /* 0x00310000d284783b */ /* 0x000f220000004200 */
[----:B------:R-:W-:Y:S02]  /*b260*/  MUFU.EX2 R149, R149 ;  /* 0x0000009500957308 */ /* 0x000fe40000000800 */
[C---:B------:R-:W-:Y:S02]  /*b270*/  FMUL.FTZ R15, R2.reuse, R111 ;  /* 0x0000006f020f7220 */ /* 0x040fe40000410000 */
[C---:B------:R-:W-:Y:S02]  /*b280*/  FMUL.FTZ R104, R3.reuse, R104 ;  /* 0x0000006803687220 */ /* 0x040fe40000410000 */
[C---:B------:R-:W-:Y:S01]  /*b290*/  FMUL.FTZ R105, R3.reuse, R105 ;  /* 0x0000006903697220 */ /* 0x040fe20000410000 */
[C---:B-1----:R-:W-:Y:S01]  /*b2a0*/  HMMA.16816.F32 R88, R112.reuse, R120, R88 ;  /* 0x000000787058723c */ /* 0x042fe20000001858 */
[----:B------:R-:W-:Y:S02]  /*b2b0*/  LDSM.16.MT88.4 R108, [R208+0x3100] ;  /* 0x00310000d06c783b */ /* 0x000fe40000004200 */
[C---:B------:R-:W-:Y:S01]  /*b2c0*/  FMUL.FTZ R106, R2.reuse, R106 ;  /* 0x0000006a026a7220 */ /* 0x040fe20000410000 */
[----:B------:R-:W1:Y:S01]  /*b2d0*/  MUFU.EX2 R152, R152 ;  /* 0x0000009800987308 */ /* 0x000e620000000800 */
[C---:B------:R-:W-:Y:S02]  /*b2e0*/  FMUL.FTZ R107, R2.reuse, R107 ;  /* 0x0000006b026b7220 */ /* 0x040fe40000410000 */
[C---:B------:R-:W-:Y:S01]  /*b2f0*/  FMUL.FTZ R52, R3.reuse, R52 ;  /* 0x0000003403347220 */ /* 0x040fe20000410000 */
[C---:B------:R-:W-:Y:S01]  /*b300*/  HMMA.16816.F32 R92, R112.reuse, R122, R92 ;  /* 0x0000007a705c723c */ /* 0x040fe2000000185c */
[----:B------:R-:W5:Y:S03]  /*b310*/  LDSM.16.MT88.4 R120, [R209+0x3100] ;  /* 0x00310000d178783b */ /* 0x000f660000004200 */
[C---:B------:R-:W-:Y:S02]  /*b320*/  FMUL.FTZ R53, R3.reuse, R53 ;  /* 0x0000003503357220 */ /* 0x040fe40000410000 */
[C---:B------:R-:W-:Y:S01]  /*b330*/  FMUL.FTZ R54, R2.reuse, R54 ;  /* 0x0000003602367220 */ /* 0x040fe20000410000 */
[----:B------:R-:W-:Y:S01]  /*b340*/  MUFU.EX2 R159, R159 ;  /* 0x0000009f009f7308 */ /* 0x000fe20000000800 */
[C---:B--2---:R-:W-:Y:S04]  /*b350*/  HMMA.16816.F32 R96, R112.reuse, R128, R96 ;  /* 0x000000807060723c */ /* 0x044fe80000001860 */
[C---:B------:R-:W-:Y:S02]  /*b360*/  FMUL.FTZ R55, R2.reuse, R55 ;  /* 0x0000003702377220 */ /* 0x040fe40000410000 */
[C---:B------:R-:W-:Y:S02]  /*b370*/  FMUL.FTZ R56, R3.reuse, R56 ;  /* 0x0000003803387220 */ /* 0x040fe40000410000 */
[C---:B------:R-:W-:Y:S01]  /*b380*/  HMMA.16816.F32 R100, R112.reuse, R130, R100 ;  /* 0x000000827064723c */ /* 0x040fe20000001864 */
[----:B------:R-:W2:Y:S01]  /*b390*/  LDSM.16.MT88.4 R128, [R212+0x900] ;  /* 0x00090000d480783b */ /* 0x000ea20000004200 */
        /* <DEDUP_REMOVED lines=11> */
[--C-:B------:R-:W-:Y:S01]  /*b450*/  FFMA.FTZ R154, R17, c[0x0][0x2d0], -R150.reuse ;  /* 0x0000b400119a7a23 */ /* 0x100fe20000010896 */
[----:B-1----:R-:W-:Y:S01]  /*b460*/  F2FP.PACK_AB R17, R152, R149 ;  /* 0x000000959811723e */ /* 0x002fe200000000ff */
[--C-:B------:R-:W-:Y:S01]  /*b470*/  FFMA.FTZ R153, R18, c[0x0][0x2d0], -R143.reuse ;  /* 0x0000b40012997a23 */ /* 0x100fe2000001088f */
[C---:B-----5:R-:W-:Y:S01]  /*b480*/  HMMA.16816.F32 R52, R112.reuse, R120, R52 ;  /* 0x000000787034723c */ /* 0x060fe20000001834 */
[----:B------:R-:W-:Y:S02]  /*b490*/  MUFU.EX2 R151, R151 ;  /* 0x0000009700977308 */ /* 0x000fe40000000800 */
[--C-:B------:R-:W-:Y:S02]  /*b4a0*/  FFMA.FTZ R156, R19, c[0x0][0x2d0], -R143.reuse ;  /* 0x0000b400139c7a23 */ /* 0x100fe4000001088f */
[C---:B------:R-:W-:Y:S02]  /*b4b0*/  FMUL.FTZ R61, R3.reuse, R61 ;  /* 0x0000003d033d7220 */ /* 0x040fe40000410000 */
[C---:B------:R-:W-:Y:S01]  /*b4c0*/  FMUL.FTZ R62, R2.reuse, R62 ;  /* 0x0000003e023e7220 */ /* 0x040fe20000410000 */
[C---:B------:R-:W-:Y:S01]  /*b4d0*/  HMMA.16816.F32 R56, R112.reuse, R122, R56 ;  /* 0x0000007a7038723c */ /* 0x040fe20000001838 */
[----:B------:R-:W1:Y:S02]  /*b4e0*/  LDSM.16.MT88.4 R120, [R209+0x900] ;  /* 0x00090000d178783b */ /* 0x000e640000004200 */
        /* <DEDUP_REMOVED lines=9> */
[----:B------:R-:W-:Y:S03]  /*b580*/  FFMA.FTZ R50, R50, c[0x0][0x2d0], -R143 ;  /* 0x0000b40032327a23 */ /* 0x000fe6000001088f */
[----:B------:R-:W-:Y:S01]  /*b590*/  HMMA.16816.F32 R64, R112, R110, R64 ;  /* 0x0000006e7040723c */ /* 0x000fe20000001840 */
[----:B------:R-:W5:Y:S01]  /*b5a0*/  MUFU.EX2 R156, R156 ;  /* 0x0000009c009c7308 */ /* 0x000f620000000800 */
[----:B------:R-:W1:Y:S01]  /*b5b0*/  LDSM.16.MT88.4 R108, [R212+0x3900] ;  /* 0x00390000d46c783b */ /* 0x000e620000004200 */
[----:B------:R-:W-:Y:S01]  /*b5c0*/  FFMA.FTZ R140, R3, R242, R140 ;  /* 0x000000f2038c7223 */ /* 0x000fe2000001008c */
[----:B---3--:R-:W-:Y:S01]  /*b5d0*/  F2FP.PACK_AB R18, R154, R151 ;  /* 0x000000979a12723e */ /* 0x008fe200000000ff */
[----:B------:R-:W-:Y:S01]  /*b5e0*/  FFMA.FTZ R6, R2, R241, R6 ;  /* 0x000000f102067223 */ /* 0x000fe20000010006 */
[----:B------:R-:W-:Y:S01]  /*b5f0*/  MOV R3, R0 ;  /* 0x0000000000037202 */ /* 0x000fe20000000f00 */
[----:B------:R-:W-:Y:S02]  /*b600*/  FADD.FTZ R5, R5, R140 ;  /* 0x0000008c05057221 */ /* 0x000fe40000010000 */
[----:B------:R-:W-:Y:S01]  /*b610*/  FADD.FTZ R6, R7, R6 ;  /* 0x0000000607067221 */ /* 0x000fe20000010000 */
        /* <DEDUP_REMOVED lines=16> */
[C---:B--2---:R-:W-:Y:S05]  /*b720*/  HMMA.16816.F32 R8, R16.reuse, R128, R8 ;  /* 0x000000801008723c */ /* 0x044fea0000001808 */
[----:B------:R-:W-:Y:S02]  /*b730*/  FADD.FTZ R154, R154, R151 ;  /* 0x000000979a9a7221 */ /* 0x000fe40000010000 */
[--C-:B------:R-:W-:Y:S01]  /*b740*/  FFMA.FTZ R129, R20, c[0x0][0x2d0], -R150.reuse ;  /* 0x0000b40014817a23 */ /* 0x100fe20000010896 */
[C---:B------:R-:W-:Y:S01]  /*b750*/  HMMA.16816.F32 R68, R16.reuse, R130, R68 ;  /* 0x000000821044723c */ /* 0x040fe20000001844 */
[----:B------:R-:W-:Y:S03]  /*b760*/  MUFU.EX2 R165, R165 ;  /* 0x000000a500a57308 */ /* 0x000fe60000000800 */
[--C-:B------:R-:W-:Y:S02]  /*b770*/  FFMA.FTZ R128, R21, c[0x0][0x2d0], -R150.reuse ;  /* 0x0000b40015807a23 */ /* 0x100fe40000010896 */
[----:B------:R-:W-:Y:S02]  /*b780*/  FADD.FTZ R5, R156, R5 ;  /* 0x000000059c057221 */ /* 0x000fe40000010000 */
[C---:B----4-:R-:W-:Y:S03]  /*b790*/  HMMA.16816.F32 R72, R16.reuse, R132, R72 ;  /* 0x000000841048723c */ /* 0x050fe60000001848 */
[----:B------:R-:W-:Y:S01]  /*b7a0*/  MUFU.EX2 R129, R129 ;  /* 0x0000008100817308 */ /* 0x000fe20000000800 */
[--C-:B------:R-:W-:Y:S02]  /*b7b0*/  FFMA.FTZ R130, R22, c[0x0][0x2d0], -R143.reuse ;  /* 0x0000b40016827a23 */ /* 0x100fe4000001088f */
[--C-:B------:R-:W-:Y:S02]  /*b7c0*/  FFMA.FTZ R131, R23, c[0x0][0x2d0], -R143.reuse ;  /* 0x0000b40017837a23 */ /* 0x100fe4000001088f */
[C---:B------:R-:W-:Y:S01]  /*b7d0*/  HMMA.16816.F32 R76, R16.reuse, R134, R76 ;  /* 0x00000086104c723c */ /* 0x040fe2000000184c */
[----:B------:R-:W-:Y:S03]  /*b7e0*/  LDSM.16.MT88.4 R20, [R208+0x3900] ;  /* 0x00390000d014783b */ /* 0x000fe60000004200 */
[--C-:B------:R-:W-:Y:S01]  /*b7f0*/  FFMA.FTZ R132, R24, c[0x0][0x2d0], -R150.reuse ;  /* 0x0000b40018847a23 */ /* 0x100fe20000010896 */
[----:B------:R-:W2:Y:S01]  /*b800*/  MUFU.EX2 R128, R128 ;  /* 0x0000008000807308 */ /* 0x000ea20000000800 */
[--C-:B------:R-:W-:Y:S02]  /*b810*/  FFMA.FTZ R133, R25, c[0x0][0x2d0], -R150.reuse ;  /* 0x0000b40019857a23 */ /* 0x100fe40000010896 */
[C---:B-1----:R-:W-:Y:S04]  /*b820*/  HMMA.16816.F32 R80, R16.reuse, R120, R80 ;  /* 0x000000781050723c */ /* 0x042fe80000001850 */
[--C-:B------:R-:W-:Y:S02]  /*b830*/  FFMA.FTZ R134, R26, c[0x0][0x2d0], -R143.reuse ;  /* 0x0000b4001a867a23 */ /* 0x100fe4000001088f */
[--C-:B------:R-:W-:Y:S01]  /*b840*/  FFMA.FTZ R135, R27, c[0x0][0x2d0], -R143.reuse ;  /* 0x0000b4001b877a23 */ /* 0x100fe2000001088f */
[----:B------:R-:W-:Y:S01]  /*b850*/  MUFU.EX2 R130, R130 ;  /* 0x0000008200827308 */ /* 0x000fe20000000800 */
[C---:B------:R-:W-:Y:S01]  /*b860*/  HMMA.16816.F32 R84, R16.reuse, R122, R84 ;  /* 0x0000007a1054723c */ /* 0x040fe20000001854 */
[----:B------:R-:W1:Y:S07]  /*b870*/  LDSM.16.MT88.4 R120, [R209+0x3900] ;  /* 0x00390000d178783b */ /* 0x000e6e0000004200 */
[C---:B------:R-:W-:Y:S01]  /*b880*/  HMMA.16816.F32 R88, R16.reuse, R136, R88 ;  /* 0x000000881058723c */ /* 0x040fe20000001858 */
[----:B------:R-:W-:Y:S01]  /*b890*/  LDSM.16.MT88.4 R24, [R210+0x1100] ;  /* 0x00110000d218783b */ /* 0x000fe20000004200 */
[----:B------:R-:W4:Y:S05]  /*b8a0*/  MUFU.EX2 R131, R131 ;  /* 0x0000008300837308 */ /* 0x000f2a0000000800 */
[--C-:B------:R-:W-:Y:S01]  /*b8b0*/  FFMA.FTZ R136, R32, c[0x0][0x2d0], -R150.reuse ;  /* 0x0000b40020887a23 */ /* 0x100fe20000010896 */
[C---:B------:R-:W-:Y:S04]  /*b8c0*/  HMMA.16816.F32 R92, R16.reuse, R138, R92 ;  /* 0x0000008a105c723c */ /* 0x040fe8000000185c */
[--C-:B------:R-:W-:Y:S01]  /*b8d0*/  FFMA.FTZ R137, R33, c[0x0][0x2d0], -R150.reuse ;  /* 0x0000b40021897a23 */ /* 0x100fe20000010896 */
[----:B------:R-:W-:Y:S02]  /*b8e0*/  MUFU.EX2 R132, R132 ;  /* 0x0000008400847308 */ /* 0x000fe40000000800 */
[--C-:B------:R-:W-:Y:S01]  /*b8f0*/  FFMA.FTZ R138, R34, c[0x0][0x2d0], -R143.reuse ;  /* 0x0000b400228a7a23 */ /* 0x100fe2000001088f */
[C---:B------:R-:W-:Y:S04]  /*b900*/  HMMA.16816.F32 R96, R16.reuse, R108, R96 ;  /* 0x0000006c1060723c */ /* 0x040fe80000001860 */
[--C-:B------:R-:W-:Y:S02]  /*b910*/  FFMA.FTZ R139, R35, c[0x0][0x2d0], -R143.reuse ;  /* 0x0000b400238b7a23 */ /* 0x100fe4000001088f */
[----:B------:R-:W-:Y:S01]  /*b920*/  LDSM.16.MT88.4 R32, [R210+0x1900] ;  /* 0x00190000d220783b */ /* 0x000fe20000004200 */
[----:B------:R-:W5:Y:S01]  /*b930*/  MUFU.EX2 R133, R133 ;  /* 0x0000008500857308 */ /* 0x000f620000000800 */
[C---:B------:R-:W-:Y:S06]  /*b940*/  HMMA.16816.F32 R100, R16.reuse, R110, R100 ;  /* 0x0000006e1064723c */ /* 0x040fec0000001864 */
[----:B------:R-:W2:Y:S02]  /*b950*/  LDSM.16.MT88.4 R108, [R212+0x1100] ;  /* 0x00110000d46c783b */ /* 0x000ea40000004200 */
[C---:B---3--:R-:W-:Y:S01]  /*b960*/  HMMA.16816.F32 R12, R16.reuse, R112, R12 ;  /* 0x00000070100c723c */ /* 0x048fe2000000180c */
[----:B------:R-:W-:Y:S07]  /*b970*/  MUFU.EX2 R134, R134 ;  /* 0x0000008600867308 */ /* 0x000fee0000000800 */
[C---:B------:R-:W-:Y:S01]  /*b980*/  HMMA.16816.F32 R104, R16.reuse, R114, R104 ;  /* 0x000000721068723c */ /* 0x040fe20000001868 */
[----:B------:R-:W3:Y:S02]  /*b990*/  LDSM.16.MT88.4 R112, [R209+0x1100] ;  /* 0x00110000d170783b */ /* 0x000ee40000004200 */
[----:B------:R-:W-:Y:S05]  /*b9a0*/  MUFU.EX2 R136, R136 ;  /* 0x0000008800887308 */ /* 0x000fea0000000800 */
[C---:B-1----:R-:W-:Y:S05]  /*b9b0*/  HMMA.16816.F32 R52, R16.reuse, R120, R52 ;  /* 0x000000781034723c */ /* 0x042fea0000001834 */
[----:B------:R1:W1:Y:S02]  /*b9c0*/  MUFU.EX2 R121, R135 ;  /* 0x0000008700797308 */ /* 0x0002640000000800 */
[--C-:B------:R-:W-:Y:S01]  /*b9d0*/  FFMA.FTZ R120, R28, c[0x0][0x2d0], -R150.reuse ;  /* 0x0000b4001c787a23 */ /* 0x100fe20000010896 */
[C---:B------:R-:W-:Y:S07]  /*b9e0*/  HMMA.16816.F32 R56, R16.reuse, R122, R56 ;  /* 0x0000007a1038723c */ /* 0x040fee0000001838 */
[--C-:B------:R-:W-:Y:S01]  /*b9f0*/  FFMA.FTZ R123, R29, c[0x0][0x2d0], -R150.reuse ;  /* 0x0000b4001d7b7a23 */ /* 0x100fe20000010896 */
[C---:B------:R-:W-:Y:S01]  /*ba00*/  HMMA.16816.F32 R60, R16.reuse, R20, R60 ;  /* 0x00000014103c723c */ /* 0x040fe2000000183c */
[----:B------:R-:W-:Y:S03]  /*ba10*/  MUFU.EX2 R120, R120 ;  /* 0x0000007800787308 */ /* 0x000fe60000000800 */
[--C-:B------:R-:W-:Y:S02]  /*ba20*/  FFMA.FTZ R122, R30, c[0x0][0x2d0], -R143.reuse ;  /* 0x0000b4001e7a7a23 */ /* 0x100fe4000001088f */
[----:B------:R-:W-:Y:S02]  /*ba30*/  FFMA.FTZ R150, R49, c[0x0][0x2d0], -R150 ;  /* 0x0000b40031967a23 */ /* 0x000fe40000010896 */
[----:B------:R-:W-:Y:S01]  /*ba40*/  HMMA.16816.F32 R64, R16, R22, R64 ;  /* 0x000000161040723c */ /* 0x000fe20000001840 */
[----:B------:R-:W3:Y:S02]  /*ba50*/  LDSM.16.MT88.4 R20, [R208+0x1100] ;  /* 0x00110000d014783b */ /* 0x000ee40000004200 */
[----:B------:R-:W3:Y:S01]  /*ba60*/  MUFU.EX2 R123, R123 ;  /* 0x0000007b007b7308 */ /* 0x000ee20000000800 */
[--C-:B-1----:R-:W-:Y:S03]  /*ba70*/  FFMA.FTZ R135, R31, c[0x0][0x2d0], -R143.reuse ;  /* 0x0000b4001f877a23 */ /* 0x102fe6000001088f */
[----:B--2---:R-:W-:Y:S01]  /*ba80*/  F2FP.PACK_AB R16, R128, R129 ;  /* 0x000000818010723e */ /* 0x004fe200000000ff */
        /* <DEDUP_REMOVED lines=148> */
.L_x_269:
[----:B------:R-:W-:-:S13]  /*c3d0*/  ISETP.GE.AND P0, PT, R169, R216, PT ;  /* 0x000000d8a900720c */ /* 0x000fda0003f06270 */
[----:B------:R-:W-:Y:S05]  /*c3e0*/  @!P0 BRA `(.L_x_273) ;  /* 0x00003d3000008947 */ /* 0x000fea0003800000 */
[----:B------:R-:W-:Y:S01]  /*c3f0*/  SHF.R.S32.HI R170, RZ, 0x1f, R225 ;  /* 0x0000001fffaa7819 */ /* 0x000fe200000114e1 */
[----:B------:R-:W-:Y:S01]  /*c400*/  IMAD.MOV.U32 R2, RZ, RZ, R12 ;  /* 0x000000ffff027224 */ /* 0x000fe200078e000c */
[----:B------:R-:W-:Y:S01]  /*c410*/  SHF.L.U64.HI R244, R243, 0x1, R244 ;  /* 0x00000001f3f47819 */ /* 0x000fe200000102f4 */
[----:B------:R-:W-:Y:S01]  /*c420*/  IMAD.MOV.U32 R3, RZ, RZ, R0 ;  /* 0x000000ffff037224 */ /* 0x000fe200078e0000 */
[----:B------:R-:W-:Y:S01]  /*c430*/  SHF.L.U64.HI R170, R225, 0x1, R170 ;  /* 0x00000001e1aa7819 */ /* 0x000fe200000102aa */
[----:B------:R-:W-:Y:S01]  /*c440*/  IMAD.SHL.U32 R243, R243, 0x2, RZ ;  /* 0x00000002f3f37824 */ /* 0x000fe200078e00ff */
[----:B------:R-:W-:Y:S02]  /*c450*/  SHF.L.U32 R168, R225, 0x1, RZ ;  /* 0x00000001e1a87819 */ /* 0x000fe400000006ff */
.L_x_283:
[----:B------:R-:W-:Y:S04]  /*c460*/  DEPBAR.LE SB0, 0x0 ;  /* 0x000080000000791a */ /* 0x000fe80000000000 */
[----:B------:R-:W-:Y:S01]  /*c470*/  BAR.SYNC.DEFER_BLOCKING 0x0 ;  /* 0x0000000000007b1d */ /* 0x000fe20000010000 */
[----:B------:R-:W-:Y:S01]  /*c480*/  ISETP.GE.AND P2, PT, R225, c[0x0][0x1d4], PT ;  /* 0x00007500e1007a0c */ /* 0x000fe20003f46270 */
[----:B------:R-:W-:Y:S01]  /*c490*/  IMAD.WIDE.U32 R46, R222, c[0x0][0x208], RZ ;  /* 0x00008200de2e7a25 */ /* 0x000fe200078e00ff */
[----:B------:R-:W-:Y:S02]  /*c4a0*/  SHF.R.S32.HI R37, RZ, 0x1f, R222 ;  /* 0x0000001fff257819 */ /* 0x000fe400000114de */
[----:B------:R-:W-:Y:S03]  /*c4b0*/  SHF.R.S32.HI R44, RZ, 0x1f, R221 ;  /* 0x0000001fff2c7819 */ /* 0x000fe600000114dd */
[----:B------:R-:W-:Y:S02]  /*c4c0*/  IMAD R37, R37, c[0x0][0x208], RZ ;  /* 0x0000820025257a24 */ /* 0x000fe400078e02ff */
[----:B------:R-:W-:Y:S02]  /*c4d0*/  IMAD R44, R44, c[0x0][0x218], RZ ;  /* 0x000086002c2c7a24 */ /* 0x000fe400078e02ff */
[----:B------:R-:W-:Y:S02]  /*c4e0*/  IMAD R37, R222, c[0x0][0x20c], R37 ;  /* 0x00008300de257a24 */ /* 0x000fe400078e0225 */
[----:B------:R-:W-:Y:S02]  /*c4f0*/  IMAD R44, R221, c[0x0][0x21c], R44 ;  /* 0x00008700dd2c7a24 */ /* 0x000fe400078e022c */
[----:B------:R-:W-:Y:S04]  /*c500*/  IMAD.IADD R47, R47, 0x1, R37 ;  /* 0x000000012f2f7824 */ /* 0x000fe800078e0225 */
[----:B------:R-:W-:Y:S01]  /*c510*/  IMAD.WIDE.U32 R46, R221, c[0x0][0x218], R46 ;  /* 0x00008600dd2e7a25 */ /* 0x000fe200078e002e */
[----:B------:R-:W1:Y:S04]  /*c520*/  LDSM.16.M88.4 R8, [R214+0x8100] ;  /* 0x00810000d608783b */ /* 0x000e680000000200 */
[----:B------:R-:W-:Y:S01]  /*c530*/  IADD3 R0, P0, R232, R46, RZ ;  /* 0x0000002ee8007210 */ /* 0x000fe20007f1e0ff */
[----:B------:R-:W2:Y:S03]  /*c540*/  LDSM.16.M88.4 R16, [R214+0x8900] ;  /* 0x00890000d610783b */ /* 0x000ea60000000200 */
[----:B------:R-:W-:Y:S02]  /*c550*/  IADD3.X R45, R219, R47, R44, P0, !PT ;  /* 0x0000002fdb2d7210 */ /* 0x000fe400007fe42c */
[C---:B------:R-:W-:Y:S01]  /*c560*/  LEA R150, P0, R0.reuse, c[0x0][0x1f8], 0x1 ;  /* 0x00007e0000967a11 */ /* 0x040fe200078008ff */
[----:B------:R-:W-:Y:S03]  /*c570*/  LDSM.16.M88.4 R24, [R214+0x9100] ;  /* 0x00910000d618783b */ /* 0x000fe60000000200 */
[----:B------:R-:W-:Y:S02]  /*c580*/  LEA.HI.X R138, R0, c[0x0][0x1fc], R45, 0x1, P0 ;  /* 0x00007f00008a7a11 */ /* 0x000fe400000f0c2d */
[----:B------:R-:W-:Y:S05]  /*c590*/  LDSM.16.M88.4 R32, [R214+0x9900] ;  /* 0x00990000d620783b */ /* 0x000fea0000000200 */
[----:B------:R-:W-:Y:S05]  /*c5a0*/  LDSM.16.M88.4 R40, [R214+0xa100] ;  /* 0x00a10000d628783b */ /* 0x000fea0000000200 */
[----:B------:R-:W-:Y:S05]  /*c5b0*/  LDSM.16.M88.4 R48, [R214+0xa900] ;  /* 0x00a90000d630783b */ /* 0x000fea0000000200 */
[----:B------:R-:W-:Y:S05]  /*c5c0*/  LDSM.16.M88.4 R116, [R213] ;  /* 0x00000000d574783b */ /* 0x000fea0000000200 */
[----:B------:R-:W-:Y:S01]  /*c5d0*/  LDSM.16.M88.4 R120, [R207] ;  /* 0x00000000cf78783b */ /* 0x000fe20000000200 */
[C---:B-1----:R-:W-:Y:S04]  /*c5e0*/  HMMA.16816.F32 R4, R124.reuse, R8, RZ ;  /* 0x000000087c04723c */ /* 0x042fe800000018ff */
[----:B------:R-:W-:Y:S05]  /*c5f0*/  LDSM.16.M88.4 R128, [R206] ;  /* 0x00000000ce80783b */ /* 0x000fea0000000200 */
[----:B------:R-:W1:Y:S01]  /*c600*/  SHFL.IDX PT, R132, R150, RZ, 0x181f ;  /* 0x00181fff96847589 */ /* 0x000e6200000e0000 */
[C---:B------:R-:W-:Y:S04]  /*c610*/  HMMA.16816.F32 R8, R124.reuse, R10, RZ ;  /* 0x0000000a7c08723c */ /* 0x040fe800000018ff */
[----:B------:R-:W3:Y:S04]  /*c620*/  SHFL.IDX PT, R133, R138, RZ, 0x181f ;  /* 0x00181fff8a857589 */ /* 0x000ee800000e0000 */
[C---:B--2---:R-:W-:Y:S01]  /*c630*/  HMMA.16816.F32 R12, R124.reuse, R16, RZ ;  /* 0x000000107c0c723c */ /* 0x044fe200000018ff */
[----:B------:R-:W2:Y:S05]  /*c640*/  SHFL.IDX PT, R136, R150, 0x1, 0x181f ;  /* 0x00381f0096887f89 */ /* 0x000eaa00000e0000 */
[----:B------:R-:W4:Y:S02]  /*c650*/  SHFL.IDX PT, R139, R138, 0x1, 0x181f ;  /* 0x00381f008a8b7f89 */ /* 0x000f2400000e0000 */
[C---:B------:R-:W-:Y:S03]  /*c660*/  HMMA.16816.F32 R16, R124.reuse, R18, RZ ;  /* 0x000000127c10723c */ /* 0x040fe600000018ff */
[----:B------:R-:W-:Y:S01]  /*c670*/  SHFL.IDX PT, R137, R138, 0x2, 0x181f ;  /* 0x00581f008a897f89 */ /* 0x000fe200000e0000 */
[CC--:B-1----:R-:W-:Y:S04]  /*c680*/  IADD3 R140, P0, R132.reuse, R168.reuse, RZ ;  /* 0x000000a8848c7210 */ /* 0x0c2fe80007f1e0ff */
[C---:B------:R-:W-:Y:S01]  /*c690*/  HMMA.16816.F32 R20, R124.reuse, R24, RZ ;  /* 0x000000187c14723c */ /* 0x040fe200000018ff */
[----:B------:R1:W5:Y:S03]  /*c6a0*/  SHFL.IDX PT, R0, R150, 0x2, 0x181f ;  /* 0x00581f0096007f89 */ /* 0x00036600000e0000 */
[C---:B---3--:R-:W-:Y:S01]  /*c6b0*/  IMAD.X R141, R133.reuse, 0x1, R170, P0 ;  /* 0x00000001858d7824 */ /* 0x048fe200000e06aa */
[-C--:B------:R-:W-:Y:S03]  /*c6c0*/  IADD3 R142, P0, R132, R243.reuse, RZ ;  /* 0x000000f3848e7210 */ /* 0x080fe60007f1e0ff */
[C---:B------:R-:W-:Y:S04]  /*c6d0*/  HMMA.16816.F32 R24, R124.reuse, R26, RZ ;  /* 0x0000001a7c18723c */ /* 0x040fe800000018ff */
[----:B------:R-:W-:Y:S01]  /*c6e0*/  IMAD.X R143, R133, 0x1, R244, P0 ;  /* 0x00000001858f7824 */ /* 0x000fe200000e06f4 */
[CC--:B--2---:R-:W-:Y:S01]  /*c6f0*/  IADD3 R148, P0, R136.reuse, R168.reuse, RZ ;  /* 0x000000a888947210 */ /* 0x0c4fe20007f1e0ff */
[----:B------:R-:W-:Y:S02]  /*c700*/  LDSM.16.M88.4 R132, [R204] ;  /* 0x00000000cc84783b */ /* 0x000fe40000000200 */
[C---:B------:R-:W-:Y:S04]  /*c710*/  HMMA.16816.F32 R28, R124.reuse, R32, RZ ;  /* 0x000000207c1c723c */ /* 0x040fe800000018ff */
[C---:B----4-:R-:W-:Y:S04]  /*c720*/  IMAD.X R149, R139.reuse, 0x1, R170, P0 ;  /* 0x000000018b957824 */ /* 0x050fe800000e06aa */
[C---:B------:R-:W-:Y:S01]  /*c730*/  HMMA.16816.F32 R32, R124.reuse, R34, RZ ;  /* 0x000000227c20723c */ /* 0x040fe200000018ff */
[-C--:B-1----:R-:W-:Y:S05]  /*c740*/  IADD3 R150, P0, R136, R243.reuse, RZ ;  /* 0x000000f388967210 */ /* 0x082fea0007f1e0ff */
[----:B------:R-:W-:Y:S01]  /*c750*/  IMAD.X R151, R139, 0x1, R244, P0 ;  /* 0x000000018b977824 */ /* 0x000fe200000e06f4 */
[C---:B-----5:R-:W-:Y:S01]  /*c760*/  IADD3 R154, P0, R0.reuse, R168, RZ ;  /* 0x000000a8009a7210 */ /* 0x060fe20007f1e0ff */
[C---:B------:R-:W-:Y:S04]  /*c770*/  HMMA.16816.F32 R36, R124.reuse, R40, RZ ;  /* 0x000000287c24723c */ /* 0x040fe800000018ff */
[C---:B------:R-:W-:Y:S01]  /*c780*/  IMAD.X R155, R137.reuse, 0x1, R170, P0 ;  /* 0x00000001899b7824 */ /* 0x040fe200000e06aa */
[----:B------:R-:W-:Y:S03]  /*c790*/  IADD3 R152, P0, R0, R243, RZ ;  /* 0x000000f300987210 */ /* 0x000fe60007f1e0ff */
[C---:B------:R-:W-:Y:S04]  /*c7a0*/  HMMA.16816.F32 R40, R124.reuse, R42, RZ ;  /* 0x0000002a7c28723c */ /* 0x040fe800000018ff */
[----:B------:R-:W-:Y:S01]  /*c7b0*/  IMAD.X R153, R137, 0x1, R244, P0 ;  /* 0x0000000189997824 */ /* 0x000fe200000e06f4 */
[----:B------:R-:W-:Y:S03]  /*c7c0*/  ISETP.GT.AND P0, PT, R169, R216, PT ;  /* 0x000000d8a900720c */ /* 0x000fe60003f04270 */
[C---:B------:R-:W-:Y:S08]  /*c7d0*/  HMMA.16816.F32 R44, R124.reuse, R48, RZ ;  /* 0x000000307c2c723c */ /* 0x040ff000000018ff */
[----:B------:R-:W-:Y:S08]  /*c7e0*/  HMMA.16816.F32 R48, R124, R50, RZ ;  /* 0x000000327c30723c */ /* 0x000ff000000018ff */
[C---:B------:R-:W-:Y:S08]  /*c7f0*/  HMMA.16816.F32 R4, R144.reuse, R116, R4 ;  /* 0x000000749004723c */ /* 0x040ff00000001804 */
[C---:B------:R-:W-:Y:S01]  /*c800*/  HMMA.16816.F32 R8, R144.reuse, R118, R8 ;  /* 0x000000769008723c */ /* 0x040fe20000001808 */
[----:B------:R-:W1:Y:S07]  /*c810*/  LDSM.16.M88.4 R116, [R205] ;  /* 0x00000000cd74783b */ /* 0x000e6e0000000200 */
[C---:B------:R-:W-:Y:S08]  /*c820*/  HMMA.16816.F32 R12, R144.reuse, R120, R12 ;  /* 0x00000078900c723c */ /* 0x040ff0000000180c */
[C---:B------:R-:W-:Y:S01]  /*c830*/  HMMA.16816.F32 R16, R144.reuse, R122, R16 ;  /* 0x0000007a9010723c */ /* 0x040fe20000001810 */
[----:B------:R-:W2:Y:S05]  /*c840*/  LDSM.16.M88.4 R120, [R203] ;  /* 0x00000000cb78783b */ /* 0x000eaa0000000200 */
[----:B------:R-:W-:Y:S01]  /*c850*/  @!PT LDS RZ, [RZ] ;  /* 0x00000000fffff984 */ /* 0x000fe20000000800 */
[----:B------:R-:W-:Y:S01]  /*c860*/  @!PT LDS RZ, [RZ] ;  /* 0x00000000fffff984 */ /* 0x000fe20000000800 */
[----:B------:R-:W-:Y:S01]  /*c870*/  @!PT LDS RZ, [RZ] ;  /* 0x00000000fffff984 */ /* 0x000fe20000000800 */
[----:B------:R3:W-:Y:S02]  /*c880*/  LDGSTS.E.BYPASS.LTC128B.128 [R240], [R140.64], !P2 ;  /* 0x000000008cf07fae */ /* 0x0007e4000d101d46 */
[C---:B------:R-:W-:Y:S03]  /*c890*/  HMMA.16816.F32 R20, R144.reuse, R128, R20 ;  /* 0x000000809014723c */ /* 0x040fe60000001814 */
[----:B------:R3:W-:Y:S05]  /*c8a0*/  LDGSTS.E.BYPASS.LTC128B.128 [R239], [R142.64], !P6 ;  /* 0x000000008eef7fae */ /* 0x0007ea000f101d46 */
[C---:B------:R-:W-:Y:S01]  /*c8b0*/  HMMA.16816.F32 R24, R144.reuse, R130, R24 ;  /* 0x000000829018723c */ /* 0x040fe20000001818 */
[----:B------:R4:W-:Y:S05]  /*c8c0*/  LDGSTS.E.BYPASS.LTC128B.128 [R238], [R148.64], !P2 ;  /* 0x0000000094ee7fae */ /* 0x0009ea000d101d46 */
[----:B------:R4:W-:Y:S02]  /*c8d0*/  LDGSTS.E.BYPASS.LTC128B.128 [R237], [R150.64], !P6 ;  /* 0x0000000096ed7fae */ /* 0x0009e4000f101d46 */
[C---:B-1----:R-:W-:Y:S03]  /*c8e0*/  HMMA.16816.F32 R28, R144.reuse, R116, R28 ;  /* 0x00000074901c723c */ /* 0x042fe6000000181c */
[----:B------:R1:W-:Y:S05]  /*c8f0*/  LDGSTS.E.BYPASS.LTC128B.128 [R240+0x2000], [R154.64], !P2 ;  /* 0x020000009af07fae */ /* 0x0003ea000d101d46 */
[----:B------:R1:W-:Y:S01]  /*c900*/  LDGSTS.E.BYPASS.LTC128B.128 [R240+0x5000], [R152.64], !P6 ;  /* 0x0500000098f07fae */ /* 0x0003e2000f101d46 */
[C---:B------:R-:W-:Y:S04]  /*c910*/  HMMA.16816.F32 R32, R144.reuse, R118, R32 ;  /* 0x000000769020723c */ /* 0x040fe80000001820 */
[----:B------:R-:W5:Y:S04]  /*c920*/  LDSM.16.M88.4 R128, [R211+0x8100] ;  /* 0x00810000d380783b */ /* 0x000f680000000200 */
[C---:B------:R-:W-:Y:S01]  /*c930*/  HMMA.16816.F32 R36, R144.reuse, R132, R36 ;  /* 0x000000849024723c */ /* 0x040fe20000001824 */
[----:B------:R-:W0:Y:S05]  /*c940*/  LDGDEPBAR ;  /* 0x00000000000079af */ /* 0x000e2a0000000000 */
[----:B------:R-:W1:Y:S02]  /*c950*/  LDSM.16.M88.4 R136, [R211+0x8900] ;  /* 0x00890000d388783b */ /* 0x000e640000000200 */
[C---:B------:R-:W-:Y:S03]  /*c960*/  HMMA.16816.F32 R40, R144.reuse, R134, R40 ;  /* 0x000000869028723c */ /* 0x040fe60000001828 */
[----:B------:R-:W1:Y:S05]  /*c970*/  LDSM.16.M88.4 R116, [R211+0x9100] ;  /* 0x00910000d374783b */ /* 0x000e6a0000000200 */
[C---:B--2---:R-:W-:Y:S01]  /*c980*/  HMMA.16816.F32 R44, R144.reuse, R120, R44 ;  /* 0x00000078902c723c */ /* 0x044fe2000000182c */
[----:B------:R-:W2:Y:S05]  /*c990*/  LDSM.16.M88.4 R132, [R211+0x9900] ;  /* 0x00990000d384783b */ /* 0x000eaa0000000200 */
[----:B---3--:R-:W3:Y:S02]  /*c9a0*/  LDSM.16.M88.4 R140, [R211+0xa100] ;  /* 0x00a10000d38c783b */ /* 0x008ee40000000200 */
[----:B------:R-:W-:Y:S03]  /*c9b0*/  HMMA.16816.F32 R48, R144, R122, R48 ;  /* 0x0000007a9030723c */ /* 0x000fe60000001830 */
[----:B----4-:R-:W4:Y:S05]  /*c9c0*/  LDSM.16.M88.4 R148, [R211+0xa900] ;  /* 0x00a90000d394783b */ /* 0x010f2a0000000200 */
[----:B------:R-:W2:Y:S01]  /*c9d0*/  LDSM.16.M88.4 R120, [R202] ;  /* 0x00000000ca78783b */ /* 0x000ea20000000200 */
[C---:B-----5:R-:W-:Y:S04]  /*c9e0*/  HMMA.16816.F32 R4, R172.reuse, R128, R4 ;  /* 0x00000080ac04723c */ /* 0x060fe80000001804 */
[----:B-1----:R-:W-:Y:S05]  /*c9f0*/  LDSM.16.M88.4 R152, [R202+0x1000] ;  /* 0x00100000ca98783b */ /* 0x002fea0000000200 */
[----:B------:R-:W-:Y:S01]  /*ca00*/  LDSM.16.M88.4 R156, [R202+0x1800] ;  /* 0x00180000ca9c783b */ /* 0x000fe20000000200 */
[C---:B------:R-:W-:Y:S04]  /*ca10*/  HMMA.16816.F32 R8, R172.reuse, R130, R8 ;  /* 0x00000082ac08723c */ /* 0x040fe80000001808 */
[----:B------:R-:W1:Y:S04]  /*ca20*/  LDSM.16.M88.4 R128, [R202+0x800] ;  /* 0x00080000ca80783b */ /* 0x000e680000000200 */
[C---:B------:R-:W-:Y:S01]  /*ca30*/  HMMA.16816.F32 R12, R172.reuse, R136, R12 ;  /* 0x00000088ac0c723c */ /* 0x040fe2000000180c */
[----:B------:R-:W5:Y:S05]  /*ca40*/  LDSM.16.M88.4 R160, [R202+0x2000] ;  /* 0x00200000caa0783b */ /* 0x000f6a0000000200 */
[----:B------:R-:W-:Y:S02]  /*ca50*/  LDSM.16.M88.4 R164, [R202+0x5000] ;  /* 0x00500000caa4783b */ /* 0x000fe40000000200 */
[C---:B------:R-:W-:Y:S03]  /*ca60*/  HMMA.16816.F32 R16, R172.reuse, R138, R16 ;  /* 0x0000008aac10723c */ /* 0x040fe60000001810 */
[----:B------:R-:W-:Y:S05]  /*ca70*/  LDSM.16.M88.4 R136, [R214+0xb900] ;  /* 0x00b90000d688783b */ /* 0x000fea0000000200 */
[C---:B------:R-:W-:Y:S08]  /*ca80*/  HMMA.16816.F32 R20, R172.reuse, R116, R20 ;  /* 0x00000074ac14723c */ /* 0x040ff00000001814 */
        /* <DEDUP_REMOVED lines=13> */
[----:B------:R-:W2:Y:S07]  /*cb60*/  LDSM.16.M88.4 R120, [R214+0xd100] ;  /* 0x00d10000d678783b */ /* 0x000eae0000000200 */
        /* <DEDUP_REMOVED lines=9> */
[C---:B-----5:R-:W-:Y:S08]  /*cc00*/  HMMA.16816.F32 R36, R176.reuse, R160, R36 ;  /* 0x000000a0b024723c */ /* 0x060ff00000001824 */
[C---:B------:R-:W-:Y:S01]  /*cc10*/  HMMA.16816.F32 R40, R176.reuse, R162, R40 ;  /* 0x000000a2b028723c */ /* 0x040fe20000001828 */
[----:B------:R-:W5:Y:S07]  /*cc20*/  LDSM.16.M88.4 R160, [R199] ;  /* 0x00000000c7a0783b */ /* 0x000f6e0000000200 */
[C---:B------:R-:W-:Y:S08]  /*cc30*/  HMMA.16816.F32 R44, R176.reuse, R116, R44 ;  /* 0x00000074b02c723c */ /* 0x040ff0000000182c */
[----:B------:R-:W-:Y:S01]  /*cc40*/  HMMA.16816.F32 R48, R176, R118, R48 ;  /* 0x00000076b030723c */ /* 0x000fe20000001830 */
[----:B------:R-:W1:Y:S07]  /*cc50*/  LDSM.16.M88.4 R116, [R198] ;  /* 0x00000000c674783b */ /* 0x000e6e0000000200 */
[C---:B--2---:R-:W-:Y:S08]  /*cc60*/  HMMA.16816.F32 R4, R180.reuse, R132, R4 ;  /* 0x00000084b404723c */ /* 0x044ff00000001804 */
[C---:B------:R-:W-:Y:S01]  /*cc70*/  HMMA.16816.F32 R8, R180.reuse, R134, R8 ;  /* 0x00000086b408723c */ /* 0x040fe20000001808 */
[----:B------:R-:W2:Y:S07]  /*cc80*/  LDSM.16.M88.4 R132, [R197] ;  /* 0x00000000c584783b */ /* 0x000eae0000000200 */
[C---:B------:R-:W-:Y:S08]  /*cc90*/  HMMA.16816.F32 R12, R180.reuse, R136, R12 ;  /* 0x00000088b40c723c */ /* 0x040ff0000000180c */
[C---:B------:R-:W-:Y:S01]  /*cca0*/  HMMA.16816.F32 R16, R180.reuse, R138, R16 ;  /* 0x0000008ab410723c */ /* 0x040fe20000001810 */
[----:B------:R-:W1:Y:S07]  /*ccb0*/  LDSM.16.M88.4 R136, [R196] ;  /* 0x00000000c488783b */ /* 0x000e6e0000000200 */
[C---:B---3--:R-:W-:Y:S08]  /*ccc0*/  HMMA.16816.F32 R20, R180.reuse, R140, R20 ;  /* 0x0000008cb414723c */ /* 0x048ff00000001814 */
[C---:B------:R-:W-:Y:S01]  /*ccd0*/  HMMA.16816.F32 R24, R180.reuse, R142, R24 ;  /* 0x0000008eb418723c */ /* 0x040fe20000001818 */
[----:B------:R-:W3:Y:S07]  /*cce0*/  LDSM.16.M88.4 R140, [R211+0xb100] ;  /* 0x00b10000d38c783b */ /* 0x000eee0000000200 */
[C---:B----4-:R-:W-:Y:S08]  /*ccf0*/  HMMA.16816.F32 R28, R180.reuse, R148, R28 ;  /* 0x00000094b41c723c */ /* 0x050ff0000000181c */
[C---:B------:R-:W-:Y:S01]  /*cd00*/  HMMA.16816.F32 R32, R180.reuse, R150, R32 ;  /* 0x00000096b420723c */ /* 0x040fe20000001820 */
[----:B------:R-:W-:Y:S07]  /*cd10*/  LDSM.16.M88.4 R148, [R211+0xc900] ;  /* 0x00c90000d394783b */ /* 0x000fee0000000200 */
[C---:B------:R-:W-:Y:S08]  /*cd20*/  HMMA.16816.F32 R36, R180.reuse, R120, R36 ;  /* 0x00000078b424723c */ /* 0x040ff00000001824 */
[C---:B------:R-:W-:Y:S01]  /*cd30*/  HMMA.16816.F32 R40, R180.reuse, R122, R40 ;  /* 0x0000007ab428723c */ /* 0x040fe20000001828 */
[----:B------:R-:W4:Y:S07]  /*cd40*/  LDSM.16.M88.4 R120, [R211+0xb900] ;  /* 0x00b90000d378783b */ /* 0x000f2e0000000200 */
[C---:B-1----:R-:W-:Y:S08]  /*cd50*/  HMMA.16816.F32 R44, R180.reuse, R128, R44 ;  /* 0x00000080b42c723c */ /* 0x042ff0000000182c */
        /* <DEDUP_REMOVED lines=13> */
[----:B------:R-:W5:Y:S07]  /*ce30*/  LDSM.16.M88.4 R116, [R202+0x3000] ;  /* 0x00300000ca74783b */ /* 0x000f6e0000000200 */
[C---:B--2---:R-:W-:Y:S08]  /*ce40*/  HMMA.16816.F32 R36, R184.reuse, R132, R36 ;  /* 0x00000084b824723c */ /* 0x044ff00000001824 */
[C---:B------:R-:W-:Y:S01]  /*ce50*/  HMMA.16816.F32 R40, R184.reuse, R134, R40 ;  /* 0x00000086b828723c */ /* 0x040fe20000001828 */
[----:B------:R-:W2:Y:S07]  /*ce60*/  LDSM.16.M88.4 R132, [R202+0x3800] ;  /* 0x00380000ca84783b */ /* 0x000eae0000000200 */
[C---:B------:R-:W-:Y:S08]  /*ce70*/  HMMA.16816.F32 R44, R184.reuse, R136, R44 ;  /* 0x00000088b82c723c */ /* 0x040ff0000000182c */
[----:B------:R-:W-:Y:S01]  /*ce80*/  HMMA.16816.F32 R48, R184, R138, R48 ;  /* 0x0000008ab830723c */ /* 0x000fe20000001830 */
[----:B------:R-:W2:Y:S07]  /*ce90*/  LDSM.16.M88.4 R136, [R202+0x4000] ;  /* 0x00400000ca88783b */ /* 0x000eae0000000200 */
[C---:B---3--:R-:W-:Y:S08]  /*cea0*/  HMMA.16816.F32 R4, R188.reuse, R140, R4 ;  /* 0x0000008cbc04723c */ /* 0x048ff00000001804 */
[C---:B------:R-:W-:Y:S01]  /*ceb0*/  HMMA.16816.F32 R8, R188.reuse, R142, R8 ;  /* 0x0000008ebc08723c */ /* 0x040fe20000001808 */
[----:B------:R-:W3:Y:S01]  /*cec0*/  LDSM.16.M88.4 R140, [R202+0x5800] ;  /* 0x00580000ca8c783b */ /* 0x000ee20000000200 */
[----:B------:R-:W-:Y:S04]  /*ced0*/  DEPBAR.LE SB0, 0x0 ;  /* 0x000080000000791a */ /* 0x000fe80000000000 */
[----:B------:R-:W-:Y:S02]  /*cee0*/  BAR.SYNC.DEFER_BLOCKING 0x0 ;  /* 0x0000000000007b1d */ /* 0x000fe40000010000 */
        /* <DEDUP_REMOVED lines=9> */
[----:B------:R-:W-:Y:S08]  /*cf80*/  HMMA.16816.F32 R48, R188, R158, R48 ;  /* 0x0000009ebc30723c */ /* 0x000ff00000001830 */
[C---:B-----5:R-:W-:Y:S08]  /*cf90*/  HMMA.16816.F32 R4, R192.reuse, R116, R4 ;  /* 0x00000074c004723c */ /* 0x060ff00000001804 */
[C---:B------:R-:W-:Y:S08]  /*cfa0*/  HMMA.16816.F32 R8, R192.reuse, R118, R8 ;  /* 0x00000076c008723c */ /* 0x040ff00000001808 */
        /* <DEDUP_REMOVED lines=37> */
[----:B------:R-:W-:Y:S04]  /*d200*/  SHFL.IDX PT, R120, R116, 0x2, 0x181f ;  /* 0x00581f0074787f89 */ /* 0x000fe800000e0000 */
[----:B------:R-:W1:Y:S04]  /*d210*/  SHFL.IDX PT, R118, R116, RZ, 0x181f ;  /* 0x00181fff74767589 */ /* 0x000e6800000e0000 */
[----:B------:R-:W2:Y:S04]  /*d220*/  SHFL.IDX PT, R121, R0, RZ, 0x181f ;  /* 0x00181fff00797589 */ /* 0x000ea800000e0000 */
[----:B------:R-:W3:Y:S04]  /*d230*/  SHFL.IDX PT, R117, R116, 0x1, 0x181f ;  /* 0x00381f0074757f89 */ /* 0x000ee800000e0000 */
[----:B------:R-:W4:Y:S04]  /*d240*/  SHFL.IDX PT, R119, R0, 0x1, 0x181f ;  /* 0x00381f0000777f89 */ /* 0x000f2800000e0000 */
[----:B------:R-:W5:Y:S01]  /*d250*/  SHFL.IDX PT, R123, R0, 0x2, 0x181f ;  /* 0x00581f00007b7f89 */ /* 0x000f6200000e0000 */
[C---:B-1----:R-:W-:Y:S05]  /*d260*/  IADD3 R128, P0, R118.reuse, R168, RZ ;  /* 0x000000a876807210 */ /* 0x042fea0007f1e0ff */
[C-C-:B--2---:R-:W-:Y:S01]  /*d270*/  IMAD.X R129, R121.reuse, 0x1, R170.reuse, P0 ;  /* 0x0000000179817824 */ /* 0x144fe200000e06aa */
[-C--:B------:R-:W-:Y:S04]  /*d280*/  IADD3 R130, P0, R118, R243.reuse, RZ ;  /* 0x000000f376827210 */ /* 0x080fe80007f1e0ff */
[----:B------:R1:W-:Y:S01]  /*d290*/  LDGSTS.E.BYPASS.LTC128B.128 [R223+0x8100], [R128.64], !P2 ;  /* 0x0810000080df7fae */ /* 0x0003e2000d101d46 */
[----:B------:R-:W-:Y:S02]  /*d2a0*/  IADD3.X R131, R121, R244, RZ, P0, !PT ;  /* 0x000000f479837210 */ /* 0x000fe400007fe4ff */
[-C--:B---3--:R-:W-:Y:S03]  /*d2b0*/  IADD3 R132, P0, R117, R168.reuse, RZ ;  /* 0x000000a875847210 */ /* 0x088fe60007f1e0ff */
[----:B------:R1:W-:Y:S02]  /*d2c0*/  LDGSTS.E.BYPASS.LTC128B.128 [R223+0xb100], [R130.64], !P6 ;  /* 0x0b10000082df7fae */ /* 0x0003e4000f101d46 */
[----:B----4-:R-:W-:Y:S01]  /*d2d0*/  IMAD.X R133, R119, 0x1, R170, P0 ;  /* 0x0000000177857824 */ /* 0x010fe200000e06aa */
[-C--:B------:R-:W-:Y:S04]  /*d2e0*/  IADD3 R118, P0, R117, R243.reuse, RZ ;  /* 0x000000f375767210 */ /* 0x080fe80007f1e0ff */
[----:B------:R1:W-:Y:S01]  /*d2f0*/  LDGSTS.E.BYPASS.LTC128B.128 [R223+0x9100], [R132.64], !P2 ;  /* 0x0910000084df7fae */ /* 0x0003e2000d101d46 */
[--C-:B------:R-:W-:Y:S01]  /*d300*/  IMAD.X R119, R119, 0x1, R244.reuse, P0 ;  /* 0x0000000177777824 */ /* 0x100fe200000e06f4 */
[C---:B------:R-:W-:Y:S04]  /*d310*/  IADD3 R134, P0, R120.reuse, R168, RZ ;  /* 0x000000a878867210 */ /* 0x040fe80007f1e0ff */
[----:B------:R1:W-:Y:S01]  /*d320*/  LDGSTS.E.BYPASS.LTC128B.128 [R223+0xc100], [R118.64], !P6 ;  /* 0x0c10000076df7fae */ /* 0x0003e2000f101d46 */
[C---:B-----5:R-:W-:Y:S02]  /*d330*/  IADD3.X R135, R123.reuse, R170, RZ, P0, !PT ;  /* 0x000000aa7b877210 */ /* 0x060fe400007fe4ff */
[----:B------:R-:W-:Y:S03]  /*d340*/  IADD3 R120, P0, R120, R243, RZ ;  /* 0x000000f378787210 */ /* 0x000fe60007f1e0ff */
[----:B------:R1:W-:Y:S02]  /*d350*/  LDGSTS.E.BYPASS.LTC128B.128 [R223+0xa100], [R134.64], !P2 ;  /* 0x0a10000086df7fae */ /* 0x0003e4000d101d46 */
[----:B------:R-:W-:Y:S05]  /*d360*/  IMAD.X R121, R123, 0x1, R244, P0 ;  /* 0x000000017b797824 */ /* 0x000fea00000e06f4 */
[----:B------:R1:W-:Y:S03]  /*d370*/  LDGSTS.E.BYPASS.LTC128B.128 [R223+0xd100], [R120.64], !P6 ;  /* 0x0d10000078df7fae */ /* 0x0003e6000f101d46 */
.L_x_274:
[----:B------:R-:W-:Y:S01]  /*d380*/  @P4 IMAD.HI.U32 R0, R229, c[0x0][0x2c8], RZ ;  /* 0x0000b200e5004a27 */ /* 0x000fe200078e00ff */
[----:B------:R-:W0:Y:S03]  /*d390*/  LDGDEPBAR ;  /* 0x00000000000079af */ /* 0x000e260000000000 */
[----:B------:R-:W-:Y:S01]  /*d3a0*/  IMAD.MOV.U32 R156, RZ, RZ, R229 ;  /* 0x000000ffff9c7224 */ /* 0x000fe200078e00e5 */
[----:B------:R-:W-:Y:S01]  /*d3b0*/  @P4 SHF.R.U32.HI R156, RZ, c[0x0][0x2cc], R0 ;  /* 0x0000b300ff9c4a19 */ /* 0x000fe20000011600 */
[----:B------:R-:W-:Y:S04]  /*d3c0*/  IMAD R157, R169, -0x60, RZ ;  /* 0xffffffa0a99d7824 */ /* 0x000fe800078e02ff */
[----:B------:R-:W2:Y:S01]  /*d3d0*/  SHFL.IDX PT, R117, R156, RZ, 0x1c1f ;  /* 0x001c1fff9c757589 */ /* 0x000ea200000e0000 */
[----:B------:R-:W-:Y:S01]  /*d3e0*/  IADD3 R152, -R236, 0x1, R157 ;  /* 0x00000001ec987810 */ /* 0x000fe20007ffe19d */
[----:B------:R-:W-:Y:S03]  /*d3f0*/  IMAD.IADD R151, R157, 0x1, -R236 ;  /* 0x000000019d977824 */ /* 0x000fe600078e0aec */
[----:B------:R-:W-:Y:S04]  /*d400*/  IADD3 R152, -R226, R152, R217 ;  /* 0x00000098e2987210 */ /* 0x000fe80007ffe1d9 */
[C---:B------:R-:W-:Y:S02]  /*d410*/  IADD3 R154, R152.reuse, c[0x0][0x328], RZ ;  /* 0x0000ca00989a7a10 */ /* 0x040fe40007ffe0ff */
[----:B------:R-:W-:Y:S02]  /*d420*/  IADD3 R152, R152, UR4, RZ ;  /* 0x0000000498987c10 */ /* 0x000fe4000fffe0ff */
[----:B--2---:R-:W-:Y:S03]  /*d430*/  IADD3 R160, R154, R117, RZ ;  /* 0x000000759aa07210 */ /* 0x004fe60007ffe0ff */
        /* <DEDUP_REMOVED lines=15> */
.L_x_277:
[----:B------:R-:W-:Y:S04]  /*d530*/  MOV R0, c[0x0][0x32c] ;  /* 0x0000cb0000007a02 */ /* 0x000fe80000000f00 */
[----:B------:R-:W-:Y:S11]  /*d540*/  ISETP.NE.AND P0, PT, R0, 0x1, PT ;  /* 0x000000010000780c */ /* 0x000ff60003f05270 */
[----:B------:R-:W-:Y:S02]  /*d550*/  @!UPT UIADD3 URZ, URZ, URZ, URZ ;  /* 0x0000003f3f3ff290 */ /* 0x000fe4000fffe03f */
[----:B------:R-:W-:Y:S05]  /*d560*/  @P0 IMAD.HI.U32 R0, R116, c[0x0][0x330], RZ ;  /* 0x0000cc0074000a27 */ /* 0x000fea00078e00ff */
[----:B------:R-:W-:Y:S02]  /*d570*/  @P0 SHF.R.U32.HI R116, RZ, c[0x0][0x334], R0 ;  /* 0x0000cd00ff740a19 */ /* 0x000fe40000011600 */
.L_x_278:
[----:B------:R-:W-:Y:S05]  /*d580*/  BSYNC B0 ;  /* 0x0000000000007941 */ /* 0x000fea0003800000 */
.L_x_276:
[----:B-1----:R-:W-:Y:S05]  /*d590*/  IMAD R119, R116, c[0x0][0x32c], R151 ;  /* 0x0000cb0074777a24 */ /* 0x002fea00078e0297 */
[----:B------:R-:W-:Y:S02]  /*d5a0*/  IADD3 R117, R119, c[0x0][0x32c], RZ ;  /* 0x0000cb0077757a10 */ /* 0x000fe40007ffe0ff */
[----:B------:R-:W-:Y:S02]  /*d5b0*/  IMNMX R158, R158, R119, !PT ;  /* 0x000000779e9e7217 */ /* 0x000fe40007800200 */
[----:B------:R-:W-:Y:S02]  /*d5c0*/  IMNMX R160, R160, R117, PT ;  /* 0x00000075a0a07217 */ /* 0x000fe40003800200 */
.L_x_275:
[C---:B------:R-:W-:Y:S02]  /*d5d0*/  ISETP.GE.AND P0, PT, R157.reuse, 0x2, PT ;  /* 0x000000029d00780c */ /* 0x040fe40003f06270 */
[----:B------:R-:W-:Y:S02]  /*d5e0*/  ISETP.GE.AND P2, PT, R157, 0x9, PT ;  /* 0x000000099d00780c */ /* 0x000fe40003f46270 */
[----:B------:R-:W-:Y:S02]  /*d5f0*/  P2R R150, PR, RZ, 0x1 ;  /* 0x00000001ff967803 */ /* 0x000fe40000000000 */
[----:B------:R-:W-:Y:S02]  /*d600*/  ISETP.GT.AND P0, PT, R158, 0x1, !P0 ;  /* 0x000000019e00780c */ /* 0x000fe40004704270 */
[----:B------:R-:W-:Y:S02]  /*d610*/  P2R R148, PR, RZ, 0x4 ;  /* 0x00000004ff947803 */ /* 0x000fe40000000000 */
[----:B------:R-:W-:Y:S04]  /*d620*/  ISETP.LT.OR P0, PT, R160, 0x2, P0 ;  /* 0x00000002a000780c */ /* 0x000fe80000701670 */
[----:B------:R-:W-:Y:S02]  /*d630*/  FSEL R116, R5, -INF , !P0 ;  /* 0xff80000005747808 */ /* 0x000fe40004000000 */
[----:B------:R-:W-:Y:S02]  /*d640*/  ISETP.GT.AND P0, PT, R158, 0x8, !P2 ;  /* 0x000000089e00780c */ /* 0x000fe40005704270 */
[C---:B------:R-:W-:Y:S02]  /*d650*/  ISETP.GE.AND P2, PT, R157.reuse, 0xa, PT ;  /* 0x0000000a9d00780c */ /* 0x040fe40003f46270 */
        /* <DEDUP_REMOVED lines=8> */
[----:B------:R-:W-:Y:S02]  /*d6e0*/  ISETP.GT.AND P0, PT, R158, 0x10, !P2 ;  /* 0x000000109e00780c */ /* 0x000fe40005704270 */
[C---:B------:R-:W-:Y:S02]  /*d6f0*/  ISETP.GE.AND P2, PT, R157.reuse, 0x12, PT ;  /* 0x000000129d00780c */ /* 0x040fe40003f46270 */
[----:B------:R-:W-:Y:S02]  /*d700*/  ISETP.LT.OR P0, PT, R160, 0x11, P0 ;  /* 0x00000011a000780c */ /* 0x000fe40000701670 */
[----:B------:R-:W-:Y:S02]  /*d710*/  P2R R138, PR, RZ, 0x4 ;  /* 0x00000004ff8a7803 */ /* 0x000fe40000000000 */
[----:B-1----:R-:W-:Y:S02]  /*d720*/  FSEL R119, R12, -INF , !P0 ;  /* 0xff8000000c777808 */ /* 0x002fe40004000000 */
        /* <DEDUP_REMOVED lines=25> */
[----:B------:R-:W-:Y:S01]  /*d8c0*/  ISETP.GT.AND P0, PT, R158, 0x28, !P2 ;  /* 0x000000289e00780c */ /* 0x000fe20005704270 */
[----:B------:R-:W1:Y:S01]  /*d8d0*/  SHFL.IDX PT, R21, R156, 0x1, 0x1c1f ;  /* 0x003c1f009c157f89 */ /* 0x000e6200000e0000 */
        /* <DEDUP_REMOVED lines=11> */
[----:B------:R-:W-:Y:S01]  /*d990*/  ISETP.LT.OR P0, PT, R160, 0x31, P0 ;  /* 0x00000031a000780c */ /* 0x000fe20000701670 */
[--C-:B-1----:R-:W-:Y:S01]  /*d9a0*/  IMAD.IADD R154, R154, 0x1, R21.reuse ;  /* 0x000000019a9a7824 */ /* 0x102fe200078e0215 */
[----:B------:R-:W-:Y:S01]  /*d9b0*/  P2R R118, PR, RZ, 0x4 ;  /* 0x00000004ff767803 */ /* 0x000fe20000000000 */
[----:B------:R-:W-:Y:S01]  /*d9c0*/  IMAD.IADD R152, R152, 0x1, R21 ;  /* 0x0000000198987824 */ /* 0x000fe200078e0215 */
        /* <DEDUP_REMOVED lines=51> */
[----:B------:R-:W-:Y:S02]  /*dd00*/  ISETP.GT.AND P0, PT, R158, RZ, !P2 ;  /* 0x000000ff9e00720c */ /* 0x000fe40005704270 */
[----:B------:R-:W-:Y:S02]  /*dd10*/  ISETP.GE.AND P2, PT, R157, 0x5a, PT ;  /* 0x0000005a9d00780c */ /* 0x000fe40003f46270 */
[----:B------:R-:W-:Y:S04]  /*dd20*/  ISETP.LT.OR P0, PT, R160, 0x1, P0 ;  /* 0x00000001a000780c */ /* 0x000fe80000701670 */
        /* <DEDUP_REMOVED lines=18> */
.L_x_281:
[----:B------:R-:W-:Y:S04]  /*de50*/  MOV R4, c[0x0][0x32c] ;  /* 0x0000cb0000047a02 */ /* 0x000fe80000000f00 */
[----:B------:R-:W-:Y:S11]  /*de60*/  ISETP.NE.AND P0, PT, R4, 0x1, PT ;  /* 0x000000010400780c */ /* 0x000ff60003f05270 */
[----:B------:R-:W-:Y:S02]  /*de70*/  @!UPT UIADD3 URZ, URZ, URZ, URZ ;  /* 0x0000003f3f3ff290 */ /* 0x000fe4000fffe03f */
[----:B------:R-:W-:Y:S05]  /*de80*/  @P0 IMAD.HI.U32 R4, R32, c[0x0][0x330], RZ ;  /* 0x0000cc0020040a27 */ /* 0x000fea00078e00ff */
[----:B------:R-:W-:Y:S02]  /*de90*/  @P0 SHF.R.U32.HI R32, RZ, c[0x0][0x334], R4 ;  /* 0x0000cd00ff200a19 */ /* 0x000fe40000011604 */
.L_x_282:
[----:B------:R-:W-:Y:S05]  /*dea0*/  BSYNC B0 ;  /* 0x0000000000007941 */ /* 0x000fea0003800000 */
.L_x_280:
[----:B------:R-:W-:Y:S05]  /*deb0*/  IMAD R151, R32, c[0x0][0x32c], R151 ;  /* 0x0000cb0020977a24 */ /* 0x000fea00078e0297 */
[----:B------:R-:W-:Y:S02]  /*dec0*/  IADD3 R21, R151, c[0x0][0x32c], RZ ;  /* 0x0000cb0097157a10 */ /* 0x000fe40007ffe0ff */
[----:B------:R-:W-:Y:S02]  /*ded0*/  IMNMX R152, R152, R151, !PT ;  /* 0x0000009798987217 */ /* 0x000fe40007800200 */
[----:B------:R-:W-:Y:S02]  /*dee0*/  IMNMX R154, R154, R21, PT ;  /* 0x000000159a9a7217 */ /* 0x000fe40003800200 */
.L_x_279:
[----:B------:R-:W-:Y:S04]  /*def0*/  ISETP.NE.AND P0, PT, R17, RZ, PT ;  /* 0x000000ff1100720c */ /* 0x000fe80003f05270 */
[----:B------:R-:W-:Y:S04]  /*df00*/  ISETP.GT.AND P0, PT, R152, RZ, !P0 ;  /* 0x000000ff9800720c */ /* 0x000fe80004704270 */
        /* <DEDUP_REMOVED lines=55> */
[----:B------:R-:W-:Y:S02]  /*e280*/  LDSM.16.MT88.4 R28, [R209+0x3100] ;  /* 0x00310000d11c783b */ /* 0x000fe40000004200 */
        /* <DEDUP_REMOVED lines=89> */
[----:B------:R-:W-:Y:S07]  /*e820*/  FMNMX.FTZ R4, R13, R0, !PT ;  /* 0x000000000d047209 */ /* 0x000fee0007810000 */
        /* <DEDUP_REMOVED lines=9> */
[--C-:B------:R-:W-:Y:S02]  /*e8c0*/  FFMA.FTZ R49, R9, c[0x0][0x2d0], -R46.reuse ;  /* 0x0000b40009317a23 */ /* 0x100fe4000001082e */
        /* <DEDUP_REMOVED lines=16> */
[----:B------:R-:W-:Y:S01]  /*e9d0*/  MUFU.EX2 R14, R14 ;  /* 0x0000000e000e7308 */ /* 0x000fe20000000800 */
        /* <DEDUP_REMOVED lines=8> */
[----:B------:R-:W1:Y:S01]  /*ea60*/  MUFU.EX2 R49, R49 ;  /* 0x0000003100317308 */ /* 0x000e620000000800 */
[----:B------:R-:W3:Y:S01]  /*ea70*/  LDSM.16.MT88.4 R8, [R212+0x100] ;  /* 0x00010000d408783b */ /* 0x000ee20000004200 */
[--C-:B------:R-:W-:Y:S01]  /*ea80*/  FFMA.FTZ R117, R21, c[0x0][0x2d0], -R118.reuse ;  /* 0x0000b40015757a23 */ /* 0x100fe20000010876 */
[----:B--2---:R-:W-:Y:S01]  /*ea90*/  F2FP.PACK_AB R16, R15, R48 ;  /* 0x000000300f10723e */ /* 0x004fe200000000ff */
[--C-:B------:R-:W-:Y:S02]  /*eaa0*/  FFMA.FTZ R116, R17, c[0x0][0x2d0], -R118.reuse ;  /* 0x0000b40011747a23 */ /* 0x100fe40000010876 */
[--C-:B------:R-:W-:Y:S02]  /*eab0*/  FFMA.FTZ R51, R7, c[0x0][0x2d0], -R118.reuse ;  /* 0x0000b40007337a23 */ /* 0x100fe40000010876 */
[----:B------:R-:W-:Y:S01]  /*eac0*/  FMUL.FTZ R2, R5, c[0x0][0x2d0] ;  /* 0x0000b40005027a20 */ /* 0x000fe20000410000 */
[----:B------:R-:W2:Y:S01]  /*ead0*/  LDSM.16.MT88.4 R20, [R210+0x100] ;  /* 0x00010000d214783b */ /* 0x000ea20000004200 */
[----:B------:R-:W4:Y:S01]  /*eae0*/  MUFU.EX2 R3, R6 ;  /* 0x0000000600037308 */ /* 0x000f220000000800 */
[--C-:B------:R-:W-:Y:S02]  /*eaf0*/  FFMA.FTZ R134, R40, c[0x0][0x2d0], -R118.reuse ;  /* 0x0000b40028867a23 */ /* 0x100fe40000010876 */
[----:B------:R-:W-:Y:S02]  /*eb00*/  FFMA.FTZ R160, R47, c[0x0][0x2d0], -R118 ;  /* 0x0000b4002fa07a23 */ /* 0x000fe40000010876 */
[--C-:B------:R-:W-:Y:S02]  /*eb10*/  FFMA.FTZ R140, R171, c[0x0][0x2d0], -R46.reuse ;  /* 0x0000b400ab8c7a23 */ /* 0x100fe4000001082e */
[----:B------:R-:W-:Y:S01]  /*eb20*/  LDSM.16.MT88.4 R40, [R208+0x4900] ;  /* 0x00490000d028783b */ /* 0x000fe20000004200 */
[--C-:B------:R-:W-:Y:S02]  /*eb30*/  FFMA.FTZ R163, R163, c[0x0][0x2d0], -R46.reuse ;  /* 0x0000b400a3a37a23 */ /* 0x100fe4000001082e */
[----:B------:R-:W-:Y:S01]  /*eb40*/  MUFU.EX2 R117, R117 ;  /* 0x0000007500757308 */ /* 0x000fe20000000800 */
[--C-:B------:R-:W-:Y:S02]  /*eb50*/  FFMA.FTZ R150, R153, c[0x0][0x2d0], -R46.reuse ;  /* 0x0000b40099967a23 */ /* 0x100fe4000001082e */
[--C-:B------:R-:W-:Y:S01]  /*eb60*/  FFMA.FTZ R143, R143, c[0x0][0x2d0], -R46.reuse ;  /* 0x0000b4008f8f7a23 */ /* 0x100fe2000001082e */
[----:B-1----:R-:W-:Y:S01]  /*eb70*/  F2FP.PACK_AB R18, R49, R14 ;  /* 0x0000000e3112723e */ /* 0x002fe200000000ff */
[----:B------:R-:W-:Y:S02]  /*eb80*/  FFMA.FTZ R139, R139, c[0x0][0x2d0], -R46 ;  /* 0x0000b4008b8b7a23 */ /* 0x000fe4000001082e */
[--C-:B------:R-:W-:Y:S02]  /*eb90*/  FFMA.FTZ R156, R133, c[0x0][0x2d0], -R118.reuse ;  /* 0x0000b400859c7a23 */ /* 0x100fe40000010876 */
[----:B------:R-:W-:Y:S01]  /*eba0*/  FFMA.FTZ R133, R45, c[0x0][0x2d0], -R118 ;  /* 0x0000b4002d857a23 */ /* 0x000fe20000010876 */
[----:B------:R-:W1:Y:S01]  /*ebb0*/  MUFU.EX2 R116, R116 ;  /* 0x0000007400747308 */ /* 0x000e620000000800 */
[--C-:B------:R-:W-:Y:S02]  /*ebc0*/  FFMA.FTZ R123, R123, c[0x0][0x2d0], -R46.reuse ;  /* 0x0000b4007b7b7a23 */ /* 0x100fe4000001082e */
[----:B------:R-:W-:Y:S02]  /*ebd0*/  FFMA.FTZ R158, R121, c[0x0][0x2d0], -R46 ;  /* 0x0000b400799e7a23 */ /* 0x000fe4000001082e */
[C---:B----4-:R-:W-:Y:S02]  /*ebe0*/  FMUL.FTZ R4, R3.reuse, R112 ;  /* 0x0000007003047220 */ /* 0x050fe40000410000 */
        /* <DEDUP_REMOVED lines=8> */
[----:B------:R-:W4:Y:S01]  /*ec70*/  MUFU.EX2 R50, R50 ;  /* 0x0000003200327308 */ /* 0x000f220000000800 */
[C---:B------:R-:W-:Y:S02]  /*ec80*/  FMUL.FTZ R80, R3.reuse, R80 ;  /* 0x0000005003507220 */ /* 0x040fe40000410000 */
[C---:B------:R-:W-:Y:S01]  /*ec90*/  FMUL.FTZ R81, R3.reuse, R81 ;  /* 0x0000005103517220 */ /* 0x040fe20000410000 */
[----:B-1----:R-:W-:Y:S01]  /*eca0*/  F2FP.PACK_AB R17, R116, R117 ;  /* 0x000000757411723e */ /* 0x002fe200000000ff */
        /* <DEDUP_REMOVED lines=9> */
[----:B------:R-:W-:Y:S01]  /*ed40*/  MUFU.EX2 R119, R119 ;  /* 0x0000007700777308 */ /* 0x000fe20000000800 */
[C---:B------:R-:W-:Y:S02]  /*ed50*/  FMUL.FTZ R104, R3.reuse, R104 ;  /* 0x0000006803687220 */ /* 0x040fe40000410000 */
[C---:B------:R-:W-:Y:S01]  /*ed60*/  FMUL.FTZ R105, R3.reuse, R105 ;  /* 0x0000006903697220 */ /* 0x040fe20000410000 */
[----:B----4-:R-:W-:Y:S01]  /*ed70*/  F2FP.PACK_AB R19, R50, R51 ;  /* 0x000000333213723e */ /* 0x010fe200000000ff */
[C---:B------:R-:W-:Y:S02]  /*ed80*/  FMUL.FTZ R52, R3.reuse, R52 ;  /* 0x0000003403347220 */ /* 0x040fe40000410000 */
[C---:B------:R-:W-:Y:S02]  /*ed90*/  FMUL.FTZ R53, R3.reuse, R53 ;  /* 0x0000003503357220 */ /* 0x040fe40000410000 */
[C---:B------:R-:W-:Y:S01]  /*eda0*/  FMUL.FTZ R56, R3.reuse, R56 ;  /* 0x0000003803387220 */ /* 0x040fe20000410000 */
[----:B------:R-:W4:Y:S01]  /*edb0*/  MUFU.EX2 R122, R122 ;  /* 0x0000007a007a7308 */ /* 0x000f220000000800 */
[C---:B------:R-:W-:Y:S02]  /*edc0*/  FMUL.FTZ R57, R3.reuse, R57 ;  /* 0x0000003903397220 */ /* 0x040fe40000410000 */
[C---:B------:R-:W-:Y:S02]  /*edd0*/  FMUL.FTZ R60, R3.reuse, R60 ;  /* 0x0000003c033c7220 */ /* 0x040fe40000410000 */
[C---:B-1----:R-:W-:Y:S02]  /*ede0*/  FMUL.FTZ R6, R2.reuse, R114 ;  /* 0x0000007202067220 */ /* 0x042fe40000410000 */
[C---:B------:R-:W-:Y:S02]  /*edf0*/  FMUL.FTZ R7, R2.reuse, R115 ;  /* 0x0000007302077220 */ /* 0x040fe40000410000 */
[C---:B------:R-:W-:Y:S01]  /*ee00*/  FMUL.FTZ R70, R2.reuse, R70 ;  /* 0x0000004602467220 */ /* 0x040fe20000410000 */
[----:B------:R-:W-:Y:S01]  /*ee10*/  MUFU.EX2 R128, R128 ;  /* 0x0000008000807308 */ /* 0x000fe20000000800 */
[C---:B------:R-:W-:Y:S02]  /*ee20*/  FMUL.FTZ R71, R2.reuse, R71 ;  /* 0x0000004702477220 */ /* 0x040fe40000410000 */
[C---:B------:R-:W-:Y:S01]  /*ee30*/  FMUL.FTZ R74, R2.reuse, R74 ;  /* 0x0000004a024a7220 */ /* 0x040fe20000410000 */
[C---:B---3--:R-:W-:Y:S05]  /*ee40*/  HMMA.16816.F32 R4, R16.reuse, R8, R4 ;  /* 0x000000081004723c */ /* 0x048fea0000001804 */
[C---:B------:R-:W-:Y:S01]  /*ee50*/  FMUL.FTZ R75, R2.reuse, R75 ;  /* 0x0000004b024b7220 */ /* 0x040fe20000410000 */
[----:B------:R-:W-:Y:S01]  /*ee60*/  MUFU.EX2 R141, R141 ;  /* 0x0000008d008d7308 */ /* 0x000fe20000000800 */
[C---:B------:R-:W-:Y:S01]  /*ee70*/  FMUL.FTZ R78, R2.reuse, R78 ;  /* 0x0000004e024e7220 */ /* 0x040fe20000410000 */
[C---:B------:R-:W-:Y:S01]  /*ee80*/  HMMA.16816.F32 R68, R16.reuse, R10, R68 ;  /* 0x0000000a1044723c */ /* 0x040fe20000001844 */
[----:B------:R-:W1:Y:S03]  /*ee90*/  LDSM.16.MT88.4 R8, [R208+0x100] ;  /* 0x00010000d008783b */ /* 0x000e660000004200 */
[C---:B------:R-:W-:Y:S02]  /*eea0*/  FMUL.FTZ R79, R2.reuse, R79 ;  /* 0x0000004f024f7220 */ /* 0x040fe40000410000 */
[C---:B------:R-:W-:Y:S02]  /*eeb0*/  FMUL.FTZ R82, R2.reuse, R82 ;  /* 0x0000005202527220 */ /* 0x040fe40000410000 */
[C---:B--2---:R-:W-:Y:S01]  /*eec0*/  HMMA.16816.F32 R72, R16.reuse, R20, R72 ;  /* 0x000000141048723c */ /* 0x044fe20000001848 */
[----:B------:R-:W-:Y:S03]  /*eed0*/  MUFU.EX2 R130, R130 ;  /* 0x0000008200827308 */ /* 0x000fe60000000800 */
[C---:B------:R-:W-:Y:S02]  /*eee0*/  FMUL.FTZ R83, R2.reuse, R83 ;  /* 0x0000005302537220 */ /* 0x040fe40000410000 */
[C---:B------:R-:W-:Y:S02]  /*eef0*/  FMUL.FTZ R86, R2.reuse, R86 ;  /* 0x0000005602567220 */ /* 0x040fe40000410000 */
[C---:B------:R-:W-:Y:S01]  /*ef00*/  HMMA.16816.F32 R76, R16.reuse, R22, R76 ;  /* 0x00000016104c723c */ /* 0x040fe2000000184c */
[----:B------:R-:W2:Y:S02]  /*ef10*/  LDSM.16.MT88.4 R20, [R212+0x3100] ;  /* 0x00310000d414783b */ /* 0x000ea40000004200 */
[----:B------:R-:W-:Y:S01]  /*ef20*/  MUFU.EX2 R132, R132 ;  /* 0x0000008400847308 */ /* 0x000fe20000000800 */
[C---:B------:R-:W-:Y:S02]  /*ef30*/  FMUL.FTZ R87, R2.reuse, R87 ;  /* 0x0000005702577220 */ /* 0x040fe40000410000 */
[C---:B------:R-:W-:Y:S02]  /*ef40*/  FMUL.FTZ R98, R2.reuse, R98 ;  /* 0x0000006202627220 */ /* 0x040fe40000410000 */
[C---:B------:R-:W-:Y:S04]  /*ef50*/  HMMA.16816.F32 R80, R16.reuse, R24, R80 ;  /* 0x000000181050723c */ /* 0x040fe80000001850 */
[C---:B------:R-:W-:Y:S01]  /*ef60*/  FMUL.FTZ R99, R2.reuse, R99 ;  /* 0x0000006302637220 */ /* 0x040fe20000410000 */
[----:B------:R-:W-:Y:S01]  /*ef70*/  MUFU.EX2 R149, R149 ;  /* 0x0000009500957308 */ /* 0x000fe20000000800 */
[C---:B------:R-:W-:Y:S02]  /*ef80*/  FMUL.FTZ R102, R2.reuse, R102 ;  /* 0x0000006602667220 */ /* 0x040fe40000410000 */
[C---:B------:R-:W-:Y:S01]  /*ef90*/  HMMA.16816.F32 R84, R16.reuse, R26, R84 ;  /* 0x0000001a1054723c */ /* 0x040fe20000001854 */
[----:B------:R-:W3:Y:S03]  /*efa0*/  LDSM.16.MT88.4 R24, [R210+0x3100] ;  /* 0x00310000d218783b */ /* 0x000ee60000004200 */
[C---:B------:R-:W-:Y:S02]  /*efb0*/  FMUL.FTZ R90, R2.reuse, R90 ;  /* 0x0000005a025a7220 */ /* 0x040fe40000410000 */
[C---:B------:R-:W-:Y:S01]  /*efc0*/  FMUL.FTZ R91, R2.reuse, R91 ;  /* 0x0000005b025b7220 */ /* 0x040fe20000410000 */
[----:B------:R-:W-:Y:S01]  /*efd0*/  MUFU.EX2 R134, R134 ;  /* 0x0000008600867308 */ /* 0x000fe20000000800 */
[C---:B------:R-:W-:Y:S04]  /*efe0*/  FMUL.FTZ R103, R2.reuse, R103 ;  /* 0x0000006702677220 */ /* 0x040fe80000410000 */
[C---:B------:R-:W-:Y:S01]  /*eff0*/  FMUL.FTZ R106, R2.reuse, R106 ;  /* 0x0000006a026a7220 */ /* 0x040fe20000410000 */
[C---:B-1----:R-:W-:Y:S03]  /*f000*/  HMMA.16816.F32 R88, R16.reuse, R8, R88 ;  /* 0x000000081058723c */ /* 0x042fe60000001858 */
[C---:B------:R-:W-:Y:S01]  /*f010*/  FMUL.FTZ R92, R3.reuse, R92 ;  /* 0x0000005c035c7220 */ /* 0x040fe20000410000 */
[----:B------:R-:W-:Y:S01]  /*f020*/  MUFU.EX2 R138, R138 ;  /* 0x0000008a008a7308 */ /* 0x000fe20000000800 */
[C---:B------:R-:W-:Y:S02]  /*f030*/  FMUL.FTZ R93, R3.reuse, R93 ;  /* 0x0000005d035d7220 */ /* 0x040fe40000410000 */
[C---:B------:R-:W-:Y:S02]  /*f040*/  FMUL.FTZ R94, R2.reuse, R94 ;  /* 0x0000005e025e7220 */ /* 0x040fe40000410000 */
[----:B------:R-:W-:Y:S03]  /*f050*/  FMUL.FTZ R95, R2, R95 ;  /* 0x0000005f025f7220 */ /* 0x000fe60000410000 */
[C---:B------:R-:W-:Y:S02]  /*f060*/  FMUL.FTZ R8, R3.reuse, R108 ;  /* 0x0000006c03087220 */ /* 0x040fe40000410000 */
[--C-:B------:R-:W-:Y:S01]  /*f070*/  FFMA.FTZ R108, R36, c[0x0][0x2d0], -R118.reuse ;  /* 0x0000b400246c7a23 */ /* 0x100fe20000010876 */
[----:B------:R-:W-:Y:S01]  /*f080*/  MUFU.EX2 R159, R159 ;  /* 0x0000009f009f7308 */ /* 0x000fe20000000800 */
[C---:B------:R-:W-:Y:S03]  /*f090*/  HMMA.16816.F32 R92, R16.reuse, R10, R92 ;  /* 0x0000000a105c723c */ /* 0x040fe6000000185c */
[----:B------:R-:W-:Y:S02]  /*f0a0*/  FMUL.FTZ R9, R3, R109 ;  /* 0x0000006d03097220 */ /* 0x000fe40000410000 */
[C---:B------:R-:W-:Y:S02]  /*f0b0*/  FMUL.FTZ R107, R2.reuse, R107 ;  /* 0x0000006b026b7220 */ /* 0x040fe40000410000 */
[C---:B------:R-:W-:Y:S01]  /*f0c0*/  FMUL.FTZ R10, R2.reuse, R110 ;  /* 0x0000006e020a7220 */ /* 0x040fe20000410000 */
[C---:B--2---:R-:W-:Y:S01]  /*f0d0*/  HMMA.16816.F32 R96, R16.reuse, R20, R96 ;  /* 0x000000141060723c */ /* 0x044fe20000001860 */
[----:B------:R-:W-:Y:S03]  /*f0e0*/  MUFU.EX2 R108, R108 ;  /* 0x0000006c006c7308 */ /* 0x000fe60000000800 */
[--C-:B------:R-:W-:Y:S02]  /*f0f0*/  FFMA.FTZ R110, R37, c[0x0][0x2d0], -R118.reuse ;  /* 0x0000b400256e7a23 */ /* 0x100fe40000010876 */
[----:B------:R-:W-:Y:S01]  /*f100*/  LDSM.16.MT88.4 R36, [R208+0x900] ;  /* 0x00090000d024783b */ /* 0x000fe20000004200 */
[----:B------:R-:W-:Y:S01]  /*f110*/  FMUL.FTZ R11, R2, R111 ;  /* 0x0000006f020b7220 */ /* 0x000fe20000410000 */
[C---:B------:R-:W-:Y:S03]  /*f120*/  HMMA.16816.F32 R100, R16.reuse, R22, R100 ;  /* 0x000000161064723c */ /* 0x040fe60000001864 */
[----:B------:R-:W-:Y:S01]  /*f130*/  MUFU.EX2 R110, R110 ;  /* 0x0000006e006e7308 */ /* 0x000fe20000000800 */
[----:B------:R-:W-:Y:S02]  /*f140*/  FFMA.FTZ R111, R32, c[0x0][0x2d0], -R118 ;  /* 0x0000b400206f7a23 */ /* 0x000fe40000010876 */
[----:B------:R-:W1:Y:S01]  /*f150*/  LDSM.16.MT88.4 R20, [R208+0x3100] ;  /* 0x00310000d014783b */ /* 0x000e620000004200 */
[C---:B------:R-:W-:Y:S01]  /*f160*/  FMUL.FTZ R54, R2.reuse, R54 ;  /* 0x0000003602367220 */ /* 0x040fe20000410000 */
[C---:B---3--:R-:W-:Y:S04]  /*f170*/  HMMA.16816.F32 R8, R16.reuse, R24, R8 ;  /* 0x000000181008723c */ /* 0x048fe80000001808 */
[C---:B------:R-:W-:Y:S01]  /*f180*/  FMUL.FTZ R55, R2.reuse, R55 ;  /* 0x0000003702377220 */ /* 0x040fe20000410000 */
[----:B------:R-:W-:Y:S01]  /*f190*/  MUFU.EX2 R111, R111 ;  /* 0x0000006f006f7308 */ /* 0x000fe20000000800 */
[----:B------:R-:W-:Y:S02]  /*f1a0*/  FFMA.FTZ R109, R131, c[0x0][0x2d0], -R46 ;  /* 0x0000b400836d7a23 */ /* 0x000fe4000001082e */
[C---:B------:R-:W-:Y:S01]  /*f1b0*/  HMMA.16816.F32 R104, R16.reuse, R26, R104 ;  /* 0x0000001a1068723c */ /* 0x040fe20000001868 */
[----:B------:R-:W2:Y:S03]  /*f1c0*/  LDSM.16.MT88.4 R24, [R212+0x900] ;  /* 0x00090000d418783b */ /* 0x000ea60000004200 */
[----:B------:R-:W-:Y:S02]  /*f1d0*/  FFMA.FTZ R131, R33, c[0x0][0x2d0], -R118 ;  /* 0x0000b40021837a23 */ /* 0x000fe40000010876 */
[C---:B------:R-:W-:Y:S01]  /*f1e0*/  FMUL.FTZ R58, R2.reuse, R58 ;  /* 0x0000003a023a7220 */ /* 0x040fe20000410000 */
[----:B------:R-:W3:Y:S01]  /*f1f0*/  MUFU.EX2 R109, R109 ;  /* 0x0000006d006d7308 */ /* 0x000ee20000000800 */
[C---:B------:R-:W-:Y:S01]  /*f200*/  HMMA.16816.F32 R52, R16.reuse, R28, R52 ;  /* 0x0000001c1034723c */ /* 0x040fe20000001834 */
[----:B------:R-:W-:Y:S03]  /*f210*/  LDSM.16.MT88.4 R32, [R209+0x900] ;  /* 0x00090000d120783b */ /* 0x000fe60000004200 */
[C---:B------:R-:W-:Y:S02]  /*f220*/  FMUL.FTZ R59, R2.reuse, R59 ;  /* 0x0000003b023b7220 */ /* 0x040fe40000410000 */
[C---:B------:R-:W-:Y:S02]  /*f230*/  FMUL.FTZ R61, R3.reuse, R61 ;  /* 0x0000003d033d7220 */ /* 0x040fe40000410000 */
[C---:B------:R-:W-:Y:S01]  /*f240*/  FMUL.FTZ R62, R2.reuse, R62 ;  /* 0x0000003e023e7220 */ /* 0x040fe20000410000 */
[----:B------:R-:W5:Y:S02]  /*f250*/  MUFU.EX2 R131, R131 ;  /* 0x0000008300837308 */ /* 0x000f640000000800 */
[C---:B------:R-:W-:Y:S01]  /*f260*/  HMMA.16816.F32 R56, R16.reuse, R30, R56 ;  /* 0x0000001e1038723c */ /* 0x040fe20000001838 */
[----:B------:R-:W2:Y:S02]  /*f270*/  LDSM.16.MT88.4 R28, [R210+0x900] ;  /* 0x00090000d21c783b */ /* 0x000ea40000004200 */
[C---:B------:R-:W-:Y:S02]  /*f280*/  FMUL.FTZ R63, R2.reuse, R63 ;  /* 0x0000003f023f7220 */ /* 0x040fe40000410000 */
[C---:B------:R-:W-:Y:S02]  /*f290*/  FMUL.FTZ R64, R3.reuse, R64 ;  /* 0x0000004003407220 */ /* 0x040fe40000410000 */
[----:B------:R-:W-:Y:S01]  /*f2a0*/  FMUL.FTZ R65, R3, R65 ;  /* 0x0000004103417220 */ /* 0x000fe20000410000 */
[----:B------:R-:W-:Y:S01]  /*f2b0*/  MUFU.EX2 R140, R140 ;  /* 0x0000008c008c7308 */ /* 0x000fe20000000800 */
[C---:B------:R-:W-:Y:S01]  /*f2c0*/  FMUL.FTZ R66, R2.reuse, R66 ;  /* 0x0000004202427220 */ /* 0x040fe20000410000 */
[C---:B-1----:R-:W-:Y:S03]  /*f2d0*/  HMMA.16816.F32 R60, R16.reuse, R20, R60 ;  /* 0x00000014103c723c */ /* 0x042fe6000000183c */
[----:B------:R-:W-:Y:S02]  /*f2e0*/  FMUL.FTZ R67, R2, R67 ;  /* 0x0000004302437220 */ /* 0x000fe40000410000 */
[--C-:B------:R-:W-:Y:S02]  /*f2f0*/  FFMA.FTZ R120, R120, c[0x0][0x2d0], -R46.reuse ;  /* 0x0000b40078787a23 */ /* 0x100fe4000001082e */
[----:B------:R-:W-:Y:S01]  /*f300*/  FFMA.FTZ R46, R44, c[0x0][0x2d0], -R46 ;  /* 0x0000b4002c2e7a23 */ /* 0x000fe2000001082e */
[----:B------:R-:W-:Y:S01]  /*f310*/  MUFU.EX2 R163, R163 ;  /* 0x000000a300a37308 */ /* 0x000fe20000000800 */
[--C-:B------:R-:W-:Y:S01]  /*f320*/  FFMA.FTZ R155, R251, c[0x0][0x2d0], -R118.reuse ;  /* 0x0000b400fb9b7a23 */ /* 0x100fe20000010876 */
[----:B------:R-:W-:Y:S01]  /*f330*/  HMMA.16816.F32 R64, R16, R22, R64 ;  /* 0x000000161040723c */ /* 0x000fe20000001840 */
[----:B------:R-:W1:Y:S02]  /*f340*/  LDSM.16.MT88.4 R20, [R212+0x3900] ;  /* 0x00390000d414783b */ /* 0x000e640000004200 */
[--C-:B------:R-:W-:Y:S02]  /*f350*/  FFMA.FTZ R136, R249, c[0x0][0x2d0], -R118.reuse ;  /* 0x0000b400f9887a23 */ /* 0x100fe40000010876 */
[--C-:B------:R-:W-:Y:S02]  /*f360*/  FFMA.FTZ R157, R157, c[0x0][0x2d0], -R118.reuse ;  /* 0x0000b4009d9d7a23 */ /* 0x100fe40000010876 */
[----:B----4-:R-:W-:Y:S01]  /*f370*/  F2FP.PACK_AB R16, R122, R119 ;  /* 0x000000777a10723e */ /* 0x010fe200000000ff */
[----:B------:R4:W-:Y:S01]  /*f380*/  MUFU.EX2 R121, R46 ;  /* 0x0000002e00797308 */ /* 0x0009e20000000800 */
[----:B---3--:R-:W-:Y:S03]  /*f390*/  F2FP.PACK_AB R18, R109, R128 ;  /* 0x000000806d12723e */ /* 0x008fe600000000ff */
[----:B------:R-:W-:Y:S01]  /*f3a0*/  F2FP.PACK_AB R17, R111, R108 ;  /* 0x0000006c6f11723e */ /* 0x000fe200000000ff */
[--C-:B------:R-:W-:Y:S01]  /*f3b0*/  FFMA.FTZ R142, R245, c[0x0][0x2d0], -R118.reuse ;  /* 0x0000b400f58e7a23 */ /* 0x100fe20000010876 */
[----:B-----5:R-:W-:Y:S01]  /*f3c0*/  F2FP.PACK_AB R19, R131, R110 ;  /* 0x0000006e8313723e */ /* 0x020fe200000000ff */
[--C-:B------:R-:W-:Y:S02]  /*f3d0*/  FFMA.FTZ R167, R167, c[0x0][0x2d0], -R118.reuse ;  /* 0x0000b400a7a77a23 */ /* 0x100fe40000010876 */
[--C-:B------:R-:W-:Y:S01]  /*f3e0*/  FFMA.FTZ R148, R165, c[0x0][0x2d0], -R118.reuse ;  /* 0x0000b400a5947a23 */ /* 0x100fe20000010876 */
[----:B------:R-:W3:Y:S01]  /*f3f0*/  MUFU.EX2 R155, R155 ;  /* 0x0000009b009b7308 */ /* 0x000ee20000000800 */
[--C-:B------:R-:W-:Y:S02]  /*f400*/  FFMA.FTZ R161, R161, c[0x0][0x2d0], -R118.reuse ;  /* 0x0000b400a1a17a23 */ /* 0x100fe40000010876 */
[C---:B--2---:R-:W-:Y:S03]  /*f410*/  HMMA.16816.F32 R4, R16.reuse, R24, R4 ;  /* 0x000000181004723c */ /* 0x044fe60000001804 */
[--C-:B------:R-:W-:Y:S02]  /*f420*/  FFMA.FTZ R151, R151, c[0x0][0x2d0], -R118.reuse ;  /* 0x0000b40097977a23 */ /* 0x100fe40000010876 */
[--C-:B------:R-:W-:Y:S02]  /*f430*/  FFMA.FTZ R154, R137, c[0x0][0x2d0], -R118.reuse ;  /* 0x0000b400899a7a23 */ /* 0x100fe40000010876 */
[----:B------:R-:W-:Y:S01]  /*f440*/  MUFU.EX2 R136, R136 ;  /* 0x0000008800887308 */ /* 0x000fe20000000800 */
[C---:B------:R-:W-:Y:S01]  /*f450*/  HMMA.16816.F32 R68, R16.reuse, R26, R68 ;  /* 0x0000001a1044723c */ /* 0x040fe20000001844 */
[----:B------:R-:W2:Y:S03]  /*f460*/  LDSM.16.MT88.4 R24, [R210+0x3900] ;  /* 0x00390000d218783b */ /* 0x000ea60000004200 */
[--C-:B------:R-:W-:Y:S02]  /*f470*/  FFMA.FTZ R135, R135, c[0x0][0x2d0], -R118.reuse ;  /* 0x0000b40087877a23 */ /* 0x100fe40000010876 */
[--C-:B------:R-:W-:Y:S02]  /*f480*/  FFMA.FTZ R129, R129, c[0x0][0x2d0], -R118.reuse ;  /* 0x0000b40081817a23 */ /* 0x100fe40000010876 */
[C---:B------:R-:W-:Y:S01]  /*f490*/  HMMA.16816.F32 R72, R16.reuse, R28, R72 ;  /* 0x0000001c1048723c */ /* 0x040fe20000001848 */
[----:B----4-:R-:W-:Y:S01]  /*f4a0*/  LDSM.16.MT88.4 R44, [R209+0x2900] ;  /* 0x00290000d12c783b */ /* 0x010fe20000004200 */
[----:B------:R-:W4:Y:S02]  /*f4b0*/  MUFU.EX2 R157, R157 ;  /* 0x0000009d009d7308 */ /* 0x000f240000000800 */
[----:B------:R-:W-:Y:S02]  /*f4c0*/  FFMA.FTZ R118, R13, c[0x0][0x2d0], -R118 ;  /* 0x0000b4000d767a23 */ /* 0x000fe40000010876 */
[----:B------:R-:W-:Y:S02]  /*f4d0*/  FFMA.FTZ R48, R3, R242, R48 ;  /* 0x000000f203307223 */ /* 0x000fe40000010030 */
[C---:B------:R-:W-:Y:S01]  /*f4e0*/  HMMA.16816.F32 R76, R16.reuse, R30, R76 ;  /* 0x0000001e104c723c */ /* 0x040fe2000000184c */
[----:B------:R-:W5:Y:S03]  /*f4f0*/  LDSM.16.MT88.4 R28, [R209+0x3900] ;  /* 0x00390000d11c783b */ /* 0x000f660000004200 */
[----:B------:R-:W-:Y:S01]  /*f500*/  MUFU.EX2 R142, R142 ;  /* 0x0000008e008e7308 */ /* 0x000fe20000000800 */
[----:B------:R-:W-:Y:S02]  /*f510*/  FFMA.FTZ R117, R2, R241, R117 ;  /* 0x000000f102757223 */ /* 0x000fe40000010075 */
[----:B------:R-:W-:Y:S01]  /*f520*/  FADD.FTZ R15, R15, R48 ;  /* 0x000000300f0f7221 */ /* 0x000fe20000010000 */
[C---:B------:R-:W-:Y:S04]  /*f530*/  HMMA.16816.F32 R80, R16.reuse, R32, R80 ;  /* 0x000000201050723c */ /* 0x040fe80000001850 */
[----:B------:R-:W-:Y:S02]  /*f540*/  FADD.FTZ R116, R116, R117 ;  /* 0x0000007574747221 */ /* 0x000fe40000010000 */
[----:B------:R-:W1:Y:S01]  /*f550*/  MUFU.EX2 R167, R167 ;  /* 0x000000a700a77308 */ /* 0x000e620000000800 */
[----:B------:R-:W-:Y:S01]  /*f560*/  FADD.FTZ R14, R14, R15 ;  /* 0x0000000f0e0e7221 */ /* 0x000fe20000010000 */
[C---:B------:R-:W-:Y:S01]  /*f570*/  HMMA.16816.F32 R84, R16.reuse, R34, R84 ;  /* 0x000000221054723c */ /* 0x040fe20000001854 */
[----:B------:R-:W3:Y:S03]  /*f580*/  LDSM.16.MT88.4 R32, [R208+0x3900] ;  /* 0x00390000d020783b */ /* 0x000ee60000004200 */
[----:B------:R-:W-:Y:S02]  /*f590*/  FADD.FTZ R3, R51, R116 ;  /* 0x0000007433037221 */ /* 0x000fe40000010000 */
[----:B------:R-:W-:Y:S02]  /*f5a0*/  FADD.FTZ R14, R49, R14 ;  /* 0x0000000e310e7221 */ /* 0x000fe40000010000 */
[C---:B------:R-:W-:Y:S01]  /*f5b0*/  HMMA.16816.F32 R88, R16.reuse, R36, R88 ;  /* 0x000000241058723c */ /* 0x040fe20000001858 */
[----:B------:R-:W-:Y:S03]  /*f5c0*/  MUFU.EX2 R148, R148 ;  /* 0x0000009400947308 */ /* 0x000fe60000000800 */
[----:B------:R-:W-:Y:S02]  /*f5d0*/  FADD.FTZ R3, R50, R3 ;  /* 0x0000000332037221 */ /* 0x000fe40000010000 */
[----:B------:R-:W-:Y:S02]  /*f5e0*/  FADD.FTZ R119, R119, R14 ;  /* 0x0000000e77777221 */ /* 0x000fe40000010000 */
[C---:B------:R-:W-:Y:S01]  /*f5f0*/  HMMA.16816.F32 R92, R16.reuse, R38, R92 ;  /* 0x00000026105c723c */ /* 0x040fe2000000185c */
[----:B------:R-:W-:Y:S02]  /*f600*/  LDSM.16.MT88.4 R36, [R208+0x4100] ;  /* 0x00410000d024783b */ /* 0x000fe40000004200 */
[----:B------:R-:W3:Y:S01]  /*f610*/  MUFU.EX2 R161, R161 ;  /* 0x000000a100a17308 */ /* 0x000ee20000000800 */
[----:B------:R-:W-:Y:S02]  /*f620*/  FADD.FTZ R108, R108, R3 ;  /* 0x000000036c6c7221 */ /* 0x000fe40000010000 */
[----:B------:R-:W-:Y:S02]  /*f630*/  FADD.FTZ R119, R122, R119 ;  /* 0x000000777a777221 */ /* 0x000fe40000010000 */
[C---:B-1----:R-:W-:Y:S04]  /*f640*/  HMMA.16816.F32 R96, R16.reuse, R20, R96 ;  /* 0x000000141060723c */ /* 0x042fe80000001860 */
[----:B------:R-:W-:Y:S01]  /*f650*/  FADD.FTZ R111, R111, R108 ;  /* 0x0000006c6f6f7221 */ /* 0x000fe20000010000 */
[----:B------:R-:W-:Y:S01]  /*f660*/  MUFU.EX2 R150, R150 ;  /* 0x0000009600967308 */ /* 0x000fe20000000800 */
[----:B------:R-:W-:Y:S02]  /*f670*/  FADD.FTZ R128, R128, R119 ;  /* 0x0000007780807221 */ /* 0x000fe40000010000 */
[C---:B------:R-:W-:Y:S01]  /*f680*/  HMMA.16816.F32 R100, R16.reuse, R22, R100 ;  /* 0x000000161064723c */ /* 0x040fe20000001864 */
[----:B------:R-:W1:Y:S03]  /*f690*/  LDSM.16.MT88.4 R20, [R212+0x1100] ;  /* 0x00110000d414783b */ /* 0x000e660000004200 */
[----:B------:R-:W-:Y:S02]  /*f6a0*/  FADD.FTZ R110, R110, R111 ;  /* 0x0000006f6e6e7221 */ /* 0x000fe40000010000 */
[----:B------:R-:W-:Y:S01]  /*f6b0*/  FADD.FTZ R128, R109, R128 ;  /* 0x000000806d807221 */ /* 0x000fe20000010000 */
[----:B------:R-:W1:Y:S01]  /*f6c0*/  MUFU.EX2 R143, R143 ;  /* 0x0000008f008f7308 */ /* 0x000e620000000800 */
[C---:B--2---:R-:W-:Y:S04]  /*f6d0*/  HMMA.16816.F32 R8, R16.reuse, R24, R8 ;  /* 0x000000181008723c */ /* 0x044fe80000001808 */
[----:B------:R-:W-:Y:S02]  /*f6e0*/  FADD.FTZ R131, R131, R110 ;  /* 0x0000006e83837221 */ /* 0x000fe40000010000 */
[----:B------:R-:W-:Y:S02]  /*f6f0*/  IMAD.MOV.U32 R3, RZ, RZ, R0 ;  /* 0x000000ffff037224 */ /* 0x000fe400078e0000 */
[C---:B------:R-:W-:Y:S01]  /*f700*/  HMMA.16816.F32 R104, R16.reuse, R26, R104 ;  /* 0x0000001a1068723c */ /* 0x040fe20000001868 */
[----:B------:R-:W2:Y:S01]  /*f710*/  LDSM.16.MT88.4 R24, [R210+0x1100] ;  /* 0x00110000d218783b */ /* 0x000ea20000004200 */
[----:B------:R-:W-:Y:S06]  /*f720*/  MUFU.EX2 R139, R139 ;  /* 0x0000008b008b7308 */ /* 0x000fec0000000800 */
[C---:B-----5:R-:W-:Y:S04]  /*f730*/  HMMA.16816.F32 R52, R16.reuse, R28, R52 ;  /* 0x0000001c1034723c */ /* 0x060fe80000001834 */
[----:B------:R-:W5:Y:S04]  /*f740*/  MUFU.EX2 R152, R152 ;  /* 0x0000009800987308 */ /* 0x000f680000000800 */
[C---:B------:R-:W-:Y:S01]  /*f750*/  HMMA.16816.F32 R56, R16.reuse, R30, R56 ;  /* 0x0000001e1038723c */ /* 0x040fe20000001838 */
[----:B------:R-:W2:Y:S05]  /*f760*/  LDSM.16.MT88.4 R28, [R209+0x1100] ;  /* 0x00110000d11c783b */ /* 0x000eaa0000004200 */
[----:B------:R-:W-:Y:S02]  /*f770*/  MUFU.EX2 R151, R151 ;  /* 0x0000009700977308 */ /* 0x000fe40000000800 */
[C---:B---3--:R-:W-:Y:S08]  /*f780*/  HMMA.16816.F32 R60, R16.reuse, R32, R60 ;  /* 0x00000020103c723c */ /* 0x048ff0000000183c */
[----:B------:R-:W-:Y:S01]  /*f790*/  HMMA.16816.F32 R64, R16, R34, R64 ;  /* 0x000000221040723c */ /* 0x000fe20000001840 */
[----:B------:R-:W3:Y:S01]  /*f7a0*/  LDSM.16.MT88.4 R32, [R208+0x1100] ;  /* 0x00110000d020783b */ /* 0x000ee20000004200 */
[----:B------:R-:W2:Y:S05]  /*f7b0*/  MUFU.EX2 R154, R154 ;  /* 0x0000009a009a7308 */ /* 0x000eaa0000000800 */
[----:B------:R-:W-:Y:S01]  /*f7c0*/  F2FP.PACK_AB R16, R130, R141 ;  /* 0x0000008d8210723e */ /* 0x000fe200000000ff */
[----:B------:R-:W-:Y:S01]  /*f7d0*/  FADD.FTZ R141, R141, R128 ;  /* 0x000000808d8d7221 */ /* 0x000fe20000010000 */
[----:B------:R-:W-:Y:S03]  /*f7e0*/  F2FP.PACK_AB R18, R149, R132 ;  /* 0x000000849512723e */ /* 0x000fe600000000ff */
[----:B------:R-:W-:Y:S01]  /*f7f0*/  F2FP.PACK_AB R17, R155, R134 ;  /* 0x000000869b11723e */ /* 0x000fe200000000ff */
[----:B------:R-:W-:Y:S01]  /*f800*/  MUFU.EX2 R135, R135 ;  /* 0x0000008700877308 */ /* 0x000fe20000000800 */
[----:B----4-:R-:W-:Y:S01]  /*f810*/  F2FP.PACK_AB R19, R157, R136 ;  /* 0x000000889d13723e */ /* 0x010fe200000000ff */
[----:B------:R-:W-:Y:S02]  /*f820*/  FADD.FTZ R134, R134, R131 ;  /* 0x0000008386867221 */ /* 0x000fe40000010000 */
[----:B------:R-:W-:Y:S02]  /*f830*/  FADD.FTZ R141, R130, R141 ;  /* 0x0000008d828d7221 */ /* 0x000fe40000010000 */
[----:B------:R-:W-:Y:S02]  /*f840*/  FADD.FTZ R155, R155, R134 ;  /* 0x000000869b9b7221 */ /* 0x000fe40000010000 */
[C---:B-1----:R-:W-:Y:S02]  /*f850*/  HMMA.16816.F32 R4, R16.reuse, R20, R4 ;  /* 0x000000141004723c */ /* 0x042fe40000001804 */
[----:B------:R-:W1:Y:S01]  /*f860*/  MUFU.EX2 R156, R156 ;  /* 0x0000009c009c7308 */ /* 0x000e620000000800 */
[----:B------:R-:W-:Y:S02]  /*f870*/  FADD.FTZ R132, R132, R141 ;  /* 0x0000008d84847221 */ /* 0x000fe40000010000 */
[----:B------:R-:W-:Y:S02]  /*f880*/  FADD.FTZ R136, R136, R155 ;  /* 0x0000009b88887221 */ /* 0x000fe40000010000 */
[----:B------:R-:W-:Y:S01]  /*f890*/  FADD.FTZ R149, R149, R132 ;  /* 0x0000008495957221 */ /* 0x000fe20000010000 */
[C---:B------:R-:W-:Y:S01]  /*f8a0*/  HMMA.16816.F32 R68, R16.reuse, R22, R68 ;  /* 0x000000161044723c */ /* 0x040fe20000001844 */
[----:B------:R-:W4:Y:S03]  /*f8b0*/  LDSM.16.MT88.4 R20, [R212+0x4100] ;  /* 0x00410000d414783b */ /* 0x000f260000004200 */
[----:B------:R-:W-:Y:S01]  /*f8c0*/  MUFU.EX2 R123, R123 ;  /* 0x0000007b007b7308 */ /* 0x000fe20000000800 */
[----:B------:R-:W-:Y:S03]  /*f8d0*/  FADD.FTZ R157, R157, R136 ;  /* 0x000000889d9d7221 */ /* 0x000fe60000010000 */
[C---:B--2---:R-:W-:Y:S06]  /*f8e0*/  HMMA.16816.F32 R72, R16.reuse, R24, R72 ;  /* 0x000000181048723c */ /* 0x044fec0000001848 */
[----:B------:R-:W2:Y:S02]  /*f8f0*/  MUFU.EX2 R158, R158 ;  /* 0x0000009e009e7308 */ /* 0x000ea40000000800 */
[C---:B------:R-:W-:Y:S01]  /*f900*/  HMMA.16816.F32 R76, R16.reuse, R26, R76 ;  /* 0x0000001a104c723c */ /* 0x040fe2000000184c */
[----:B------:R-:W1:Y:S07]  /*f910*/  LDSM.16.MT88.4 R24, [R210+0x4100] ;  /* 0x00410000d218783b */ /* 0x000e6e0000004200 */
[C---:B------:R-:W-:Y:S01]  /*f920*/  HMMA.16816.F32 R80, R16.reuse, R28, R80 ;  /* 0x0000001c1050723c */ /* 0x040fe20000001850 */
[----:B------:R-:W1:Y:S07]  /*f930*/  MUFU.EX2 R120, R120 ;  /* 0x0000007800787308 */ /* 0x000e6e0000000800 */
[C---:B------:R-:W-:Y:S01]  /*f940*/  HMMA.16816.F32 R84, R16.reuse, R30, R84 ;  /* 0x0000001e1054723c */ /* 0x040fe20000001854 */
[----:B------:R-:W2:Y:S02]  /*f950*/  LDSM.16.MT88.4 R28, [R209+0x4100] ;  /* 0x00410000d11c783b */ /* 0x000ea40000004200 */
[----:B------:R-:W-:Y:S05]  /*f960*/  MUFU.EX2 R129, R129 ;  /* 0x0000008100817308 */ /* 0x000fea0000000800 */
[C---:B---3--:R-:W-:Y:S05]  /*f970*/  HMMA.16816.F32 R88, R16.reuse, R32, R88 ;  /* 0x000000201058723c */ /* 0x048fea0000001858 */
[----:B------:R-:W3:Y:S03]  /*f980*/  MUFU.EX2 R160, R160 ;  /* 0x000000a000a07308 */ /* 0x000ee60000000800 */
[C---:B------:R-:W-:Y:S01]  /*f990*/  HMMA.16816.F32 R92, R16.reuse, R34, R92 ;  /* 0x00000022105c723c */ /* 0x040fe2000000185c */
[----:B------:R-:W3:Y:S06]  /*f9a0*/  LDSM.16.MT88.4 R32, [R212+0x1900] ;  /* 0x00190000d420783b */ /* 0x000eec0000004200 */
[----:B------:R-:W-:Y:S01]  /*f9b0*/  MUFU.EX2 R133, R133 ;  /* 0x0000008500857308 */ /* 0x000fe20000000800 */
[C---:B----4-:R-:W-:Y:S08]  /*f9c0*/  HMMA.16816.F32 R96, R16.reuse, R20, R96 ;  /* 0x000000141060723c */ /* 0x050ff00000001860 */
[C---:B------:R-:W-:Y:S01]  /*f9d0*/  HMMA.16816.F32 R100, R16.reuse, R22, R100 ;  /* 0x000000161064723c */ /* 0x040fe20000001864 */
[----:B------:R-:W4:Y:S01]  /*f9e0*/  LDSM.16.MT88.4 R20, [R210+0x1900] ;  /* 0x00190000d214783b */ /* 0x000f220000004200 */
[----:B------:R-:W3:Y:S06]  /*f9f0*/  MUFU.EX2 R118, R118 ;  /* 0x0000007600767308 */ /* 0x000eec0000000800 */
[C---:B-1----:R-:W-:Y:S08]  /*fa00*/  HMMA.16816.F32 R8, R16.reuse, R24, R8 ;  /* 0x000000181008723c */ /* 0x042ff00000001808 */
[C---:B------:R-:W-:Y:S01]  /*fa10*/  HMMA.16816.F32 R104, R16.reuse, R26, R104 ;  /* 0x0000001a1068723c */ /* 0x040fe20000001868 */
[----:B------:R-:W1:Y:S07]  /*fa20*/  LDSM.16.MT88.4 R24, [R209+0x1900] ;  /* 0x00190000d118783b */ /* 0x000e6e0000004200 */
[C---:B--2---:R-:W-:Y:S08]  /*fa30*/  HMMA.16816.F32 R52, R16.reuse, R28, R52 ;  /* 0x0000001c1034723c */ /* 0x044ff00000001834 */
        /* <DEDUP_REMOVED lines=14> */
[C---:B---3--:R-:W-:Y:S03]  /*fb20*/  HMMA.16816.F32 R4, R16.reuse, R32, R4 ;  /* 0x000000201004723c */ /* 0x048fe60000001804 */
[----:B------:R-:W-:Y:S02]  /*fb30*/  FADD.FTZ R2, R148, R167 ;  /* 0x000000a794027221 */ /* 0x000fe40000010000 */
[----:B------:R-:W-:Y:S02]  /*fb40*/  FADD.FTZ R163, R163, R140 ;  /* 0x0000008ca3a37221 */ /* 0x000fe40000010000 */
[----:B------:R-:W-:Y:S01]  /*fb50*/  FADD.FTZ R2, R161, R2 ;  /* 0x00000002a1027221 */ /* 0x000fe20000010000 */
[C---:B------:R-:W-:Y:S01]  /*fb60*/  HMMA.16816.F32 R68, R16.reuse, R34, R68 ;  /* 0x000000221044723c */ /* 0x040fe20000001844 */
[----:B------:R-:W3:Y:S07]  /*fb70*/  LDSM.16.MT88.4 R32, [R212+0x4900] ;  /* 0x00490000d420783b */ /* 0x000eee0000004200 */
[C---:B----4-:R-:W-:Y:S08]  /*fb80*/  HMMA.16816.F32 R72, R16.reuse, R20, R72 ;  /* 0x000000141048723c */ /* 0x050ff00000001848 */
        /* <DEDUP_REMOVED lines=10> */
[----:B------:R-:W-:Y:S07]  /*fc30*/  LDSM.16.MT88.4 R32, [R208+0x2100] ;  /* 0x00210000d020783b */ /* 0x000fee0000004200 */
[C---:B----4-:R-:W-:Y:S08]  /*fc40*/  HMMA.16816.F32 R8, R16.reuse, R20, R8 ;  /* 0x000000141008723c */ /* 0x050ff00000001808 */
[C---:B------:R-:W-:Y:S01]  /*fc50*/  HMMA.16816.F32 R104, R16.reuse, R22, R104 ;  /* 0x000000161068723c */ /* 0x040fe20000001868 */
[----:B------:R-:W3:Y:S07]  /*fc60*/  LDSM.16.MT88.4 R20, [R209+0x2100] ;  /* 0x00210000d114783b */ /* 0x000eee0000004200 */
        /* <DEDUP_REMOVED lines=8> */
[----:B-----5:R-:W-:Y:S03]  /*fcf0*/  F2FP.PACK_AB R18, R152, R139 ;  /* 0x0000008b9812723e */ /* 0x020fe600000000ff */
[----:B------:R-:W-:Y:S01]  /*fd00*/  F2FP.PACK_AB R17, R154, R151 ;  /* 0x000000979a11723e */ /* 0x000fe200000000ff */
[----:B------:R-:W-:Y:S01]  /*fd10*/  FADD.FTZ R151, R151, R2 ;  /* 0x0000000297977221 */ /* 0x000fe20000010000 */
[----:B------:R-:W-:Y:S01]  /*fd20*/  F2FP.PACK_AB R19, R156, R135 ;  /* 0x000000879c13723e */ /* 0x000fe200000000ff */
[----:B------:R-:W-:Y:S01]  /*fd30*/  FADD.FTZ R150, R143, R150 ;  /* 0x000000968f967221 */ /* 0x000fe20000010000 */
[----:B------:R-:W-:Y:S01]  /*fd40*/  IADD3 R2, R169, -0x1, RZ ;  /* 0xffffffffa9027810 */ /* 0x000fe20007ffe0ff */
[----:B------:R-:W-:Y:S02]  /*fd50*/  FADD.FTZ R154, R154, R151 ;  /* 0x000000979a9a7221 */ /* 0x000fe40000010000 */
[----:B------:R-:W-:Y:S02]  /*fd60*/  FADD.FTZ R139, R139, R150 ;  /* 0x000000968b8b7221 */ /* 0x000fe40000010000 */
[C---:B-1----:R-:W-:Y:S03]  /*fd70*/  HMMA.16816.F32 R4, R16.reuse, R24, R4 ;  /* 0x000000181004723c */ /* 0x042fe60000001804 */
[----:B------:R-:W-:Y:S02]  /*fd80*/  FADD.FTZ R135, R135, R154 ;  /* 0x0000009a87877221 */ /* 0x000fe40000010000 */
[----:B------:R-:W-:Y:S02]  /*fd90*/  FADD.FTZ R152, R152, R139 ;  /* 0x0000008b98987221 */ /* 0x000fe40000010000 */
[----:B------:R-:W-:Y:S01]  /*fda0*/  FADD.FTZ R156, R156, R135 ;  /* 0x000000879c9c7221 */ /* 0x000fe20000010000 */
[C---:B------:R-:W-:Y:S01]  /*fdb0*/  HMMA.16816.F32 R68, R16.reuse, R26, R68 ;  /* 0x0000001a1044723c */ /* 0x040fe20000001844 */
[----:B------:R-:W1:Y:S03]  /*fdc0*/  LDSM.16.MT88.4 R24, [R212+0x5100] ;  /* 0x00510000d418783b */ /* 0x000e660000004200 */
[----:B------:R-:W-:Y:S02]  /*fdd0*/  IMAD.MOV.U32 R169, RZ, RZ, R2 ;  /* 0x000000ffffa97224 */ /* 0x000fe400078e0002 */
[----:B------:R-:W-:Y:S02]  /*fde0*/  IMAD.MOV.U32 R2, RZ, RZ, R12 ;  /* 0x000000ffff027224 */ /* 0x000fe400078e000c */
[C---:B--2---:R-:W-:Y:S08]  /*fdf0*/  HMMA.16816.F32 R72, R16.reuse, R28, R72 ;  /* 0x0000001c1048723c */ /* 0x044ff00000001848 */
[C---:B------:R-:W-:Y:S01]  /*fe00*/  HMMA.16816.F32 R76, R16.reuse, R30, R76 ;  /* 0x0000001e104c723c */ /* 0x040fe2000000184c */
[----:B------:R-:W2:Y:S07]  /*fe10*/  LDSM.16.MT88.4 R28, [R210+0x5100] ;  /* 0x00510000d21c783b */ /* 0x000eae0000004200 */
[C---:B---3--:R-:W-:Y:S08]  /*fe20*/  HMMA.16816.F32 R80, R16.reuse, R20, R80 ;  /* 0x000000141050723c */ /* 0x048ff00000001850 */
        /* <DEDUP_REMOVED lines=9> */
[C---:B------:R-:W-:Y:S08]  /*fec0*/  HMMA.16816.F32 R104, R16.reuse, R30, R104 ;  /* 0x0000001e1068723c */ /* 0x040ff00000001868 */
[C---:B------:R-:W-:Y:S08]  /*fed0*/  HMMA.16816.F32 R52, R16.reuse, R36, R52 ;  /* 0x000000241034723c */ /* 0x040ff00000001834 */
[C---:B------:R-:W-:Y:S08]  /*fee0*/  HMMA.16816.F32 R56, R16.reuse, R38, R56 ;  /* 0x000000261038723c */ /* 0x040ff00000001838 */
[C---:B---3--:R-:W-:Y:S08]  /*fef0*/  HMMA.16816.F32 R60, R16.reuse, R20, R60 ;  /* 0x00000014103c723c */ /* 0x048ff0000000183c */
[----:B------:R-:W-:Y:S01]  /*ff00*/  HMMA.16816.F32 R64, R16, R22, R64 ;  /* 0x000000161040723c */ /* 0x000fe20000001840 */
[----:B------:R-:W2:Y:S06]  /*ff10*/  LDSM.16.MT88.4 R20, [R212+0x5900] ;  /* 0x00590000d414783b */ /* 0x000eac0000004200 */
        /* <DEDUP_REMOVED lines=19> */
[C---:B-1----:R-:W-:Y:S08]  /*10050*/  HMMA.16816.F32 R88, R16.reuse, R24, R88 ;  /* 0x000000181058723c */ /* 0x042ff00000001858 */
[C---:B------:R-:W-:Y:S01]  /*10060*/  HMMA.16816.F32 R92, R16.reuse, R26, R92 ;  /* 0x0000001a105c723c */ /* 0x040fe2000000185c */
[----:B------:R-:W1:Y:S07]  /*10070*/  LDSM.16.MT88.4 R24, [R209+0x5900] ;  /* 0x00590000d118783b */ /* 0x000e6e0000004200 */
[C---:B--2---:R-:W-:Y:S08]  /*10080*/  HMMA.16816.F32 R96, R16.reuse, R20, R96 ;  /* 0x000000141060723c */ /* 0x044ff00000001860 */
[C---:B------:R-:W-:Y:S01]  /*10090*/  HMMA.16816.F32 R100, R16.reuse, R22, R100 ;  /* 0x000000161064723c */ /* 0x040fe20000001864 */
[----:B------:R-:W2:Y:S07]  /*100a0*/  LDSM.16.MT88.4 R20, [R208+0x5900] ;  /* 0x00590000d014783b */ /* 0x000eae0000004200 */
[C---:B---3--:R-:W-:Y:S08]  /*100b0*/  HMMA.16816.F32 R108, R16.reuse, R4, R8 ;  /* 0x00000004106c723c */ /* 0x048ff00000001808 */
[C---:B------:R-:W-:Y:S08]  /*100c0*/  HMMA.16816.F32 R104, R16.reuse, R6, R104 ;  /* 0x000000061068723c */ /* 0x040ff00000001868 */
[C---:B-1----:R-:W-:Y:S08]  /*100d0*/  HMMA.16816.F32 R52, R16.reuse, R24, R52 ;  /* 0x000000181034723c */ /* 0x042ff00000001834 */
[C---:B------:R-:W-:Y:S08]  /*100e0*/  HMMA.16816.F32 R56, R16.reuse, R26, R56 ;  /* 0x0000001a1038723c */ /* 0x040ff00000001838 */
[C---:B--2---:R-:W-:Y:S08]  /*100f0*/  HMMA.16816.F32 R60, R16.reuse, R20, R60 ;  /* 0x00000014103c723c */ /* 0x044ff0000000183c */
[----:B------:R-:W-:Y:S01]  /*10100*/  HMMA.16816.F32 R64, R16, R22, R64 ;  /* 0x000000161040723c */ /* 0x000fe20000001840 */
[----:B------:R-:W-:-:S07]  /*10110*/  @P0 BRA `(.L_x_283) ;  /* 0xffffc34000000947 */ /* 0x000fce000383ffff */
.L_x_273:
[----:B------:R-:W1:Y:S01]  /*10120*/  SHFL.BFLY PT, R3, R242, 0x2, 0x1f ;  /* 0x0c401f00f2037f89 */ /* 0x000e6200000e0000 */
[----:B------:R-:W-:-:S02]  /*10130*/  MOV R4, RZ ;  /* 0x000000ff00047202 */ /* 0x000fc40000000f00 */
[----:B------:R-:W-:Y:S01]  /*10140*/  PLOP3.LUT P2, PT, PT, PT, PT, 0x8, 0x0 ;  /* 0x000000000000781c */ /* 0x000fe20003f4e170 */
[----:B------:R-:W2:Y:S01]  /*10150*/  SHFL.BFLY PT, R2, R241, 0x2, 0x1f ;  /* 0x0c401f00f1027f89 */ /* 0x000ea200000e0000 */
[----:B-1----:R-:W-:Y:S01]  /*10160*/  FADD.FTZ R6, R3, R242 ;  /* 0x000000f203067221 */ /* 0x002fe20000010000 */
[----:B------:R-:W-:Y:S01]  /*10170*/  MOV R3, RZ ;  /* 0x000000ff00037202 */ /* 0x000fe20000000f00 */
        /* <DEDUP_REMOVED lines=49> */
[----:B------:R-:W-:Y:S01]  /*10490*/  FMUL.FTZ R65, R4, R65 ;  /* 0x0000004104417220 */ /* 0x000fe20000410000 */
[----:B------:R-:W-:Y:S01]  /*104a0*/  MOV R4, 0xff800000 ;  /* 0xff80000000047802 */ /* 0x000fe20000000f00 */
        /* <DEDUP_REMOVED lines=34> */
.L_x_241:
[----:B------:R-:W-:Y:S01]  /*106d0*/  SHF.R.S32.HI R0, RZ, 0x1f, R220 ;  /* 0x0000001fff007819 */ /* 0x000fe200000114dc */
[----:B------:R-:W-:Y:S05]  /*106e0*/  @P2 BRA `(.L_x_284) ;  /* 0x0000125000002947 */ /* 0x000fea0003800000 */
[----:B------:R-:W1:Y:S01]  /*106f0*/  S2R R2, SR_TID.X ;  /* 0x0000000000027919 */ /* 0x000e620000002100 */
[----:B------:R-:W-:Y:S02]  /*10700*/  F2FP.PACK_AB R112, R113, R112 ;  /* 0x000000707170723e */ /* 0x000fe400000000ff */
[----:B------:R-:W-:Y:S01]  /*10710*/  F2FP.PACK_AB R114, R115, R114 ;  /* 0x000000727372723e */ /* 0x000fe200000000ff */
[----:B------:R-:W-:Y:S01]  /*10720*/  BAR.SYNC.DEFER_BLOCKING 0x1, 0x100 ;  /* 0x0044000000007b1d */ /* 0x000fe20000010000 */
[----:B------:R-:W-:Y:S02]  /*10730*/  F2FP.PACK_AB R68, R69, R68 ;  /* 0x000000444544723e */ /* 0x000fe400000000ff */
[----:B------:R-:W-:-:S02]  /*10740*/  F2FP.PACK_AB R70, R71, R70 ;  /* 0x000000464746723e */ /* 0x000fc400000000ff */
[----:B------:R-:W-:Y:S02]  /*10750*/  F2FP.PACK_AB R72, R73, R72 ;  /* 0x000000484948723e */ /* 0x000fe400000000ff */
[----:B------:R-:W-:Y:S02]  /*10760*/  F2FP.PACK_AB R74, R75, R74 ;  /* 0x0000004a4b4a723e */ /* 0x000fe400000000ff */
[----:B------:R-:W-:Y:S02]  /*10770*/  F2FP.PACK_AB R76, R77, R76 ;  /* 0x0000004c4d4c723e */ /* 0x000fe400000000ff */
[----:B------:R-:W-:Y:S02]  /*10780*/  F2FP.PACK_AB R78, R79, R78 ;  /* 0x0000004e4f4e723e */ /* 0x000fe400000000ff */
[----:B------:R-:W-:Y:S02]  /*10790*/  F2FP.PACK_AB R80, R81, R80 ;  /* 0x000000505150723e */ /* 0x000fe400000000ff */
[----:B------:R-:W-:-:S02]  /*107a0*/  F2FP.PACK_AB R82, R83, R82 ;  /* 0x000000525352723e */ /* 0x000fc400000000ff */
[----:B------:R-:W-:Y:S02]  /*107b0*/  F2FP.PACK_AB R84, R85, R84 ;  /* 0x000000545554723e */ /* 0x000fe400000000ff */
[----:B------:R-:W-:Y:S02]  /*107c0*/  F2FP.PACK_AB R86, R87, R86 ;  /* 0x000000565756723e */ /* 0x000fe400000000ff */
[----:B-1----:R-:W-:Y:S02]  /*107d0*/  SHF.R.S32.HI R5, RZ, 0x1f, R2 ;  /* 0x0000001fff057819 */ /* 0x002fe40000011402 */
[----:B------:R-:W-:Y:S02]  /*107e0*/  F2FP.PACK_AB R88, R89, R88 ;  /* 0x000000585958723e */ /* 0x000fe400000000ff */
[----:B------:R-:W-:Y:S02]  /*107f0*/  LEA.HI R8, R5, R2, RZ, 0x2 ;  /* 0x0000000205087211 */ /* 0x000fe400078f10ff */
[----:B------:R-:W-:-:S02]  /*10800*/  F2FP.PACK_AB R90, R91, R90 ;  /* 0x0000005a5b5a723e */ /* 0x000fc400000000ff */
[--C-:B------:R-:W-:Y:S02]  /*10810*/  SHF.R.S32.HI R10, RZ, 0x2, R8.reuse ;  /* 0x00000002ff0a7819 */ /* 0x100fe40000011408 */
[----:B------:R-:W-:Y:S02]  /*10820*/  SHF.R.S32.HI R9, RZ, 0x1f, R8 ;  /* 0x0000001fff097819 */ /* 0x000fe40000011408 */
[----:B------:R-:W-:Y:S02]  /*10830*/  LOP3.LUT R11, R8, 0xfffffffc, RZ, 0xc0, !PT ;  /* 0xfffffffc080b7812 */ /* 0x000fe400078ec0ff */
[----:B------:R-:W-:Y:S02]  /*10840*/  LEA.HI R9, R9, R10, RZ, 0x3 ;  /* 0x0000000a09097211 */ /* 0x000fe400078f18ff */
[----:B------:R-:W-:Y:S01]  /*10850*/  F2FP.PACK_AB R92, R93, R92 ;  /* 0x0000005c5d5c723e */ /* 0x000fe200000000ff */
[----:B------:R-:W-:Y:S01]  /*10860*/  IMAD.IADD R11, R2, 0x1, -R11 ;  /* 0x00000001020b7824 */ /* 0x000fe200078e0a0b */
[----:B------:R-:W-:-:S02]  /*10870*/  LOP3.LUT R9, R9, 0xfffffff8, RZ, 0xc0, !PT ;  /* 0xfffffff809097812 */ /* 0x000fc400078ec0ff */
[----:B------:R-:W-:Y:S02]  /*10880*/  F2FP.PACK_AB R94, R95, R94 ;  /* 0x0000005e5f5e723e */ /* 0x000fe400000000ff */
[----:B------:R-:W-:Y:S01]  /*10890*/  F2FP.PACK_AB R96, R97, R96 ;  /* 0x000000606160723e */ /* 0x000fe200000000ff */
[----:B------:R-:W-:Y:S01]  /*108a0*/  IMAD.IADD R10, R10, 0x1, -R9 ;  /* 0x000000010a0a7824 */ /* 0x000fe200078e0a09 */
[----:B------:R-:W-:Y:S02]  /*108b0*/  LEA.HI R9, R5, R2, RZ, 0x5 ;  /* 0x0000000205097211 */ /* 0x000fe400078f28ff */
[----:B------:R-:W-:Y:S01]  /*108c0*/  F2FP.PACK_AB R98, R99, R98 ;  /* 0x000000626362723e */ /* 0x000fe200000000ff */
[C---:B------:R-:W-:Y:S01]  /*108d0*/  IMAD.SHL.U32 R12, R10.reuse, 0x40, RZ ;  /* 0x000000400a0c7824 */ /* 0x040fe200078e00ff */
[----:B------:R-:W-:Y:S02]  /*108e0*/  SHF.R.S32.HI R8, RZ, 0x5, R9 ;  /* 0x00000005ff087819 */ /* 0x000fe40000011409 */
[----:B------:R-:W-:-:S02]  /*108f0*/  LOP3.LUT R14, R10, 0x1, RZ, 0xc0, !PT ;  /* 0x000000010a0e7812 */ /* 0x000fc400078ec0ff */
[----:B------:R-:W-:Y:S01]  /*10900*/  LOP3.LUT R12, R12, 0x1c0, RZ, 0xc0, !PT ;  /* 0x000001c00c0c7812 */ /* 0x000fe200078ec0ff */
[----:B------:R-:W-:Y:S01]  /*10910*/  IMAD R13, R8, 0x200, R11 ;  /* 0x00000200080d7824 */ /* 0x000fe200078e020b */
[----:B------:R-:W-:Y:S02]  /*10920*/  ISETP.NE.U32.AND P0, PT, R14, 0x1, PT ;  /* 0x000000010e00780c */ /* 0x000fe40003f05070 */
[----:B------:R-:W-:Y:S02]  /*10930*/  LEA.HI R12, R12, R12, RZ, 0x1d ;  /* 0x0000000c0c0c7211 */ /* 0x000fe400078fe8ff */
[----:B------:R-:W-:Y:S01]  /*10940*/  R2P PR, R10, 0x6 ;  /* 0x000000060a007804 */ /* 0x000fe20000000000 */
[----:B------:R-:W-:Y:S01]  /*10950*/  IMAD.MOV.U32 R10, RZ, RZ, 0x20 ;  /* 0x00000020ff0a7424 */ /* 0x000fe200078e00ff */
[----:B------:R-:W-:Y:S01]  /*10960*/  F2FP.PACK_AB R6, R101, R6 ;  /* 0x000000066506723e */ /* 0x000fe200000000ff */
[----:B------:R-:W-:Y:S01]  /*10970*/  IMAD.U32 R12, R13, 0x2, R12 ;  /* 0x000000020d0c7824 */ /* 0x000fe200078e000c */
[----:B------:R-:W-:-:S02]  /*10980*/  F2FP.PACK_AB R102, R103, R102 ;  /* 0x000000666766723e */ /* 0x000fc400000000ff */
[----:B------:R-:W-:Y:S01]  /*10990*/  SEL R10, R10, 0xffffffe0, !P1 ;  /* 0xffffffe00a0a7807 */ /* 0x000fe20004800000 */
[----:B------:R-:W-:Y:S01]  /*109a0*/  IMAD.SHL.U32 R13, R12, 0x2, RZ ;  /* 0x000000020c0d7824 */ /* 0x000fe200078e00ff */
[----:B------:R-:W-:Y:S02]  /*109b0*/  F2FP.PACK_AB R108, R109, R108 ;  /* 0x0000006c6d6c723e */ /* 0x000fe400000000ff */
[----:B------:R-:W-:Y:S01]  /*109c0*/  F2FP.PACK_AB R110, R111, R110 ;  /* 0x0000006e6f6e723e */ /* 0x000fe200000000ff */
[C---:B------:R-:W-:Y:S01]  /*109d0*/  IMAD.IADD R17, R13.reuse, 0x1, R10 ;  /* 0x000000010d117824 */ /* 0x040fe200078e020a */
[C---:B------:R-:W-:Y:S01]  /*109e0*/  IADD3 R12, R13.reuse, 0x80, RZ ;  /* 0x000000800d0c7810 */ /* 0x040fe20007ffe0ff */
[----:B------:R-:W-:Y:S01]  /*109f0*/  STS [R13+0x80], R112 ;  /* 0x000080700d007388 */ /* 0x000fe20000000800 */
[----:B------:R-:W-:Y:S02]  /*10a00*/  IADD3 R15, R13, 0x70, RZ ;  /* 0x000000700d0f7810 */ /* 0x000fe40007ffe0ff */
[----:B------:R-:W-:Y:S01]  /*10a10*/  @P0 IADD3 R15, R12, 0x10, RZ ;  /* 0x000000100c0f0810 */ /* 0x000fe20007ffe0ff */
[----:B------:R-:W-:Y:S01]  /*10a20*/  IMAD.MOV.U32 R12, RZ, RZ, 0x40 ;  /* 0x00000040ff0c7424 */ /* 0x000fe200078e00ff */
[----:B------:R-:W-:Y:S01]  /*10a30*/  STS [R13+0x480], R114 ;  /* 0x000480720d007388 */ /* 0x000fe20000000800 */
[----:B------:R-:W-:-:S02]  /*10a40*/  F2FP.PACK_AB R104, R105, R104 ;  /* 0x000000686968723e */ /* 0x000fc400000000ff */
[--C-:B------:R-:W-:Y:S01]  /*10a50*/  IMAD.IADD R19, R10, 0x1, R15.reuse ;  /* 0x000000010a137824 */ /* 0x100fe200078e020f */
[----:B------:R-:W-:Y:S01]  /*10a60*/  SEL R12, R12, 0xffffffc0, !P2 ;  /* 0xffffffc00c0c7807 */ /* 0x000fe20005000000 */
[----:B------:R-:W-:Y:S01]  /*10a70*/  STS [R15], R68 ;  /* 0x000000440f007388 */ /* 0x000fe20000000800 */
[----:B------:R-:W-:Y:S02]  /*10a80*/  F2FP.PACK_AB R106, R107, R106 ;  /* 0x0000006a6b6a723e */ /* 0x000fe400000000ff */
[----:B------:R-:W-:Y:S01]  /*10a90*/  F2FP.PACK_AB R52, R53, R52 ;  /* 0x000000343534723e */ /* 0x000fe200000000ff */
[--C-:B------:R-:W-:Y:S01]  /*10aa0*/  IMAD.IADD R21, R13, 0x1, R12.reuse ;  /* 0x000000010d157824 */ /* 0x100fe200078e020c */
[----:B------:R-:W-:Y:S01]  /*10ab0*/  STS [R15+0x400], R70 ;  /* 0x000400460f007388 */ /* 0x000fe20000000800 */
        /* <DEDUP_REMOVED lines=13> */
[----:B------:R-:W-:Y:S02]  /*10b90*/  F2FP.PACK_AB R3, R3, R66 ;  /* 0x000000420303723e */ /* 0x000fe400000000ff */
[----:B------:R-:W-:Y:S01]  /*10ba0*/  ISETP.NE.U32.AND P1, PT, RZ, c[0x0][0x508], PT ;  /* 0x00014200ff007a0c */ /* 0x000fe20003f25070 */
[----:B------:R-:W-:Y:S01]  /*10bb0*/  STS [R21+0x80], R80 ;  /* 0x0000805015007388 */ /* 0x000fe20000000800 */
[----:B------:R-:W-:-:S02]  /*10bc0*/  ISETP.NE.U32.AND P0, PT, RZ, c[0x0][0x500], PT ;  /* 0x00014000ff007a0c */ /* 0x000fc40003f05070 */
[----:B------:R-:W-:Y:S01]  /*10bd0*/  ISETP.NE.AND.EX P1, PT, RZ, c[0x0][0x50c], PT, P1 ;  /* 0x00014300ff007a0c */ /* 0x000fe20003f25310 */
[----:B------:R-:W-:Y:S01]  /*10be0*/  STS [R21+0x480], R82 ;  /* 0x0004805215007388 */ /* 0x000fe20000000800 */
[----:B------:R-:W-:-:S03]  /*10bf0*/  ISETP.NE.AND.EX P0, PT, RZ, c[0x0][0x504], PT, P0 ;  /* 0x00014100ff007a0c */ /* 0x000fc60003f05300 */
[----:B------:R-:W-:Y:S04]  /*10c00*/  STS [R23], R84 ;  /* 0x0000005417007388 */ /* 0x000fe80000000800 */
[----:B------:R-:W-:Y:S04]  /*10c10*/  STS [R23+0x400], R86 ;  /* 0x0004005617007388 */ /* 0x000fe80000000800 */
[----:B------:R-:W-:Y:S04]  /*10c20*/  STS [R25+0x80], R88 ;  /* 0x0000805819007388 */ /* 0x000fe80000000800 */
[----:B------:R-:W-:Y:S04]  /*10c30*/  STS [R25+0x480], R90 ;  /* 0x0004805a19007388 */ /* 0x000fe80000000800 */
[----:B------:R-:W-:Y:S04]  /*10c40*/  STS [R27], R92 ;  /* 0x0000005c1b007388 */ /* 0x000fe80000000800 */
[----:B------:R-:W-:Y:S04]  /*10c50*/  STS [R27+0x400], R94 ;  /* 0x0004005e1b007388 */ /* 0x000fe80000000800 */
[----:B------:R-:W-:Y:S04]  /*10c60*/  STS [R13+0x4080], R96 ;  /* 0x004080600d007388 */ /* 0x000fe80000000800 */
[----:B------:R1:W-:Y:S04]  /*10c70*/  STS [R13+0x4480], R98 ;  /* 0x004480620d007388 */ /* 0x0003e80000000800 */
[----:B------:R-:W-:Y:S04]  /*10c80*/  STS [R15+0x4000], R6 ;  /* 0x004000060f007388 */ /* 0x000fe80000000800 */
[----:B------:R2:W-:Y:S04]  /*10c90*/  STS [R15+0x4400], R102 ;  /* 0x004400660f007388 */ /* 0x0005e80000000800 */
[----:B------:R-:W-:Y:S04]  /*10ca0*/  STS [R17+0x4080], R108 ;  /* 0x0040806c11007388 */ /* 0x000fe80000000800 */
[----:B------:R3:W-:Y:S04]  /*10cb0*/  STS [R17+0x4480], R110 ;  /* 0x0044806e11007388 */ /* 0x0007e80000000800 */
[----:B------:R-:W-:Y:S04]  /*10cc0*/  STS [R19+0x4000], R104 ;  /* 0x0040006813007388 */ /* 0x000fe80000000800 */
[----:B------:R4:W-:Y:S01]  /*10cd0*/  STS [R19+0x4400], R106 ;  /* 0x0044006a13007388 */ /* 0x0009e20000000800 */
[----:B-1----:R-:W-:-:S03]  /*10ce0*/  IMAD.MOV.U32 R13, RZ, RZ, 0x4 ;  /* 0x00000004ff0d7424 */ /* 0x002fc600078e00ff */
[----:B------:R1:W-:Y:S04]  /*10cf0*/  STS [R21+0x4080], R52 ;  /* 0x0040803415007388 */ /* 0x0003e80000000800 */
[----:B------:R1:W-:Y:S01]  /*10d00*/  STS [R21+0x4480], R54 ;  /* 0x0044803615007388 */ /* 0x0003e20000000800 */
[----:B--2---:R-:W-:-:S03]  /*10d10*/  IMAD.WIDE R14, R228, R13, c[0x0][0x500] ;  /* 0x00014000e40e7625 */ /* 0x004fc600078e020d */
[----:B------:R1:W-:Y:S04]  /*10d20*/  STS [R23+0x4000], R56 ;  /* 0x0040003817007388 */ /* 0x0003e80000000800 */
[----:B------:R1:W-:Y:S04]  /*10d30*/  STS [R23+0x4400], R58 ;  /* 0x0044003a17007388 */ /* 0x0003e80000000800 */
[----:B------:R1:W-:Y:S04]  /*10d40*/  STS [R25+0x4080], R60 ;  /* 0x0040803c19007388 */ /* 0x0003e80000000800 */
[----:B------:R1:W-:Y:S04]  /*10d50*/  STS [R25+0x4480], R62 ;  /* 0x0044803e19007388 */ /* 0x0003e80000000800 */
[----:B------:R1:W-:Y:S04]  /*10d60*/  STS [R27+0x4000], R64 ;  /* 0x004000401b007388 */ /* 0x0003e80000000800 */
[----:B------:R1:W-:Y:S04]  /*10d70*/  STS [R27+0x4400], R3 ;  /* 0x004400031b007388 */ /* 0x0003e80000000800 */
[----:B------:R-:W-:Y:S01]  /*10d80*/  BAR.SYNC.DEFER_BLOCKING 0x1, 0x100 ;  /* 0x0044000000007b1d */ /* 0x000fe20000010000 */
[----:B------:R-:W-:-:S02]  /*10d90*/  IMAD.MOV.U32 R10, RZ, RZ, c[0x0][0x388] ;  /* 0x0000e200ff0a7624 */ /* 0x000fc400078e00ff */
[----:B------:R-:W-:-:S03]  /*10da0*/  @P1 IMAD.WIDE R12, R228, R13, c[0x0][0x508] ;  /* 0x00014200e40c1625 */ /* 0x000fc600078e020d */
[----:B---3--:R-:W2:Y:S04]  /*10db0*/  @P0 LDG.E R17, [R14.64] ;  /* 0x000000060e110981 */ /* 0x008ea8000c1e1900 */
[----:B------:R1:W5:Y:S01]  /*10dc0*/  @P1 LDG.E R10, [R12.64] ;  /* 0x000000060c0a1981 */ /* 0x000362000c1e1900 */
[----:B----4-:R-:W-:Y:S02]  /*10dd0*/  CS2R R18, SRZ ;  /* 0x0000000000127805 */ /* 0x010fe4000001ff00 */
[--C-:B--2---:R-:W-:Y:S01]  /*10de0*/  @P0 SHF.R.S32.HI R19, RZ, 0x1f, R17.reuse ;  /* 0x0000001fff130819 */ /* 0x104fe20000011411 */
[----:B------:R-:W-:Y:S01]  /*10df0*/  @P0 IMAD.MOV.U32 R18, RZ, RZ, R17 ;  /* 0x000000ffff120224 */ /* 0x000fe200078e0011 */
[----:B------:R-:W-:Y:S05]  /*10e00*/  @P1 BRA `(.L_x_285) ;  /* 0x0000004000001947 */ /* 0x000fea0003800000 */
[----:B-1----:R-:W-:Y:S05]  /*10e10*/  @!P0 BRA `(.L_x_285) ;  /* 0x0000003000008947 */ /* 0x002fea0003800000 */
[----:B-----5:R-:W2:Y:S04]  /*10e20*/  LDG.E R10, [R14.64] ;  /* 0x000000060e0a7981 */ /* 0x020ea8000c1e1900 */
[----:B------:R-:W2:Y:S02]  /*10e30*/  LDG.E R3, [R14.64+0x4] ;  /* 0x000004060e037981 */ /* 0x000ea4000c1e1900 */
[----:B--2---:R-:W-:-:S02]  /*10e40*/  IADD3 R10, -R10, R3, RZ ;  /* 0x000000030a0a7210 */ /* 0x004fc40007ffe1ff */
.L_x_285:
[----:B-1----:R-:W-:Y:S01]  /*10e50*/  LOP3.LUT R3, R9, 0xffffffe0, RZ, 0xc0, !PT ;  /* 0xffffffe009037812 */ /* 0x002fe200078ec0ff */
[----:B------:R-:W1:Y:S01]  /*10e60*/  S2R R39, SR_CTAID.X ;  /* 0x0000000000277919 */ /* 0x000e620000002500 */
[----:B------:R-:W-:Y:S01]  /*10e70*/  SHF.R.S32.HI R9, RZ, 0x1f, R8 ;  /* 0x0000001fff097819 */ /* 0x000fe20000011408 */
[----:B------:R-:W-:Y:S01]  /*10e80*/  IMAD.MOV.U32 R13, RZ, RZ, c[0x0][0x4e8] ;  /* 0x00013a00ff0d7624 */ /* 0x000fe200078e00ff */
[----:B------:R-:W-:Y:S01]  /*10e90*/  MOV R22, R18 ;  /* 0x0000001200167202 */ /* 0x000fe20000000f00 */
[----:B------:R-:W-:Y:S01]  /*10ea0*/  IMAD.IADD R12, R2, 0x1, -R3 ;  /* 0x00000001020c7824 */ /* 0x000fe200078e0a03 */
[----:B------:R-:W-:Y:S01]  /*10eb0*/  LEA.HI R9, R9, R8, RZ, 0x3 ;  /* 0x0000000809097211 */ /* 0x000fe200078f18ff */
[----:B------:R-:W-:Y:S01]  /*10ec0*/  IMAD.MOV.U32 R23, RZ, RZ, R19 ;  /* 0x000000ffff177224 */ /* 0x000fe200078e0013 */
[----:B------:R-:W-:Y:S01]  /*10ed0*/  LEA.HI R3, R11, R11, RZ, 0x1 ;  /* 0x0000000b0b037211 */ /* 0x000fe200078f08ff */
[----:B------:R-:W-:Y:S01]  /*10ee0*/  BSSY B0, `(.L_x_286) ;  /* 0x0000075000007945 */ /* 0x000fe20003800000 */
[----:B------:R-:W-:Y:S01]  /*10ef0*/  SHF.R.S32.HI R15, RZ, 0x1f, R12 ;  /* 0x0000001fff0f7819 */ /* 0x000fe2000001140c */
[----:B------:R-:W-:Y:S01]  /*10f00*/  IMAD.WIDE.U32 R22, R220, c[0x0][0x490], R22 ;  /* 0x00012400dc167a25 */ /* 0x000fe200078e0016 */
[----:B------:R-:W-:-:S02]  /*10f10*/  LOP3.LUT R9, R9, 0xffffff8, RZ, 0xc0, !PT ;  /* 0x0ffffff809097812 */ /* 0x000fc400078ec0ff */
[----:B------:R-:W-:Y:S02]  /*10f20*/  LEA.HI R6, R15, R12, RZ, 0x2 ;  /* 0x0000000c0f067211 */ /* 0x000fe400078f10ff */
[----:B------:R-:W-:Y:S02]  /*10f30*/  LOP3.LUT R14, R3, 0x1ffffffe, RZ, 0xc0, !PT ;  /* 0x1ffffffe030e7812 */ /* 0x000fe400078ec0ff */
[----:B------:R-:W-:Y:S01]  /*10f40*/  IADD3 R8, R8, -R9, RZ ;  /* 0x8000000908087210 */ /* 0x000fe20007ffe0ff */
[----:B------:R-:W-:Y:S01]  /*10f50*/  IMAD R9, R0, c[0x0][0x490], RZ ;  /* 0x0001240000097a24 */ /* 0x000fe200078e02ff */
[----:B------:R-:W-:Y:S01]  /*10f60*/  SHF.R.S32.HI R3, RZ, 0x2, R6 ;  /* 0x00000002ff037819 */ /* 0x000fe20000011406 */
[----:B------:R-:W-:Y:S01]  /*10f70*/  IMAD.IADD R15, R11, 0x1, -R14 ;  /* 0x000000010b0f7824 */ /* 0x000fe200078e0a0e */
[----:B------:R-:W-:Y:S01]  /*10f80*/  ISETP.NE.AND P1, PT, R13, 0x1, PT ;  /* 0x000000010d00780c */ /* 0x000fe20003f25270 */
[----:B------:R-:W-:Y:S01]  /*10f90*/  IMAD R13, R19, c[0x0][0x3a0], RZ ;  /* 0x0000e800130d7a24 */ /* 0x000fe200078e02ff */
[CC--:B------:R-:W-:Y:S01]  /*10fa0*/  LEA.HI R6, R5.reuse, R2.reuse, RZ, 0x3 ;  /* 0x0000000205067211 */ /* 0x0c0fe200078f18ff */
[----:B------:R-:W-:Y:S01]  /*10fb0*/  IMAD R8, R8, 0x10, R3 ;  /* 0x0000001008087824 */ /* 0x000fe200078e0203 */
[----:B------:R-:W-:Y:S01]  /*10fc0*/  LEA.HI R5, R5, R2, RZ, 0x6 ;  /* 0x0000000205057211 */ /* 0x000fe200078f30ff */
[----:B------:R-:W-:Y:S01]  /*10fd0*/  IMAD R3, R0, c[0x0][0x3e8], RZ ;  /* 0x0000fa0000037a24 */ /* 0x000fe200078e02ff */
[----:B------:R-:W-:Y:S01]  /*10fe0*/  LOP3.LUT R11, R6, 0xfffffff8, RZ, 0xc0, !PT ;  /* 0xfffffff8060b7812 */ /* 0x000fe200078ec0ff */
[----:B------:R-:W-:Y:S01]  /*10ff0*/  IMAD R0, R15, 0x8, R8 ;  /* 0x000000080f007824 */ /* 0x000fe200078e0208 */
[----:B------:R-:W-:Y:S01]  /*11000*/  SHF.R.S32.HI R6, RZ, 0x3, R6 ;  /* 0x00000003ff067819 */ /* 0x000fe20000011406 */
[----:B------:R-:W-:Y:S01]  /*11010*/  IMAD R13, R18, c[0x0][0x3a4], R13 ;  /* 0x0000e900120d7a24 */ /* 0x000fe200078e020d */
[----:B------:R-:W-:Y:S01]  /*11020*/  SHF.R.S32.HI R15, RZ, 0x1f, R228 ;  /* 0x0000001fff0f7819 */ /* 0x000fe200000114e4 */
[----:B-1----:R-:W-:Y:S01]  /*11030*/  IMAD R0, R39, 0x80, R0 ;  /* 0x0000008027007824 */ /* 0x002fe200078e0200 */
[----:B------:R-:W-:Y:S01]  /*11040*/  SEL R14, R228, RZ, !P0 ;  /* 0x000000ffe40e7207 */ /* 0x000fe20004000000 */
[----:B------:R-:W-:Y:S01]  /*11050*/  IMAD.WIDE.U32 R18, R18, c[0x0][0x3a0], RZ ;  /* 0x0000e80012127a25 */ /* 0x000fe200078e00ff */
[----:B------:R-:W-:-:S02]  /*11060*/  SEL R15, R15, RZ, !P0 ;  /* 0x000000ff0f0f7207 */ /* 0x000fc40004000000 */
[----:B------:R-:W-:Y:S01]  /*11070*/  LOP3.LUT P2, RZ, R12, 0x3, RZ, 0xc0, !PT ;  /* 0x000000030cff7812 */ /* 0x000fe2000784c0ff */
[----:B------:R-:W-:Y:S01]  /*11080*/  IMAD.IADD R11, R2, 0x1, -R11 ;  /* 0x00000001020b7824 */ /* 0x000fe200078e0a0b */
[----:B------:R-:W-:Y:S01]  /*11090*/  IADD3 R19, R19, R13, RZ ;  /* 0x0000000d13137210 */ /* 0x000fe20007ffe0ff */
[----:B------:R-:W-:-:S04]  /*110a0*/  @P1 IMAD.HI.U32 R2, R0, c[0x0][0x4ec], RZ ;  /* 0x00013b0000021a27 */ /* 0x000fc800078e00ff */
[C---:B------:R-:W-:Y:S02]  /*110b0*/  IMAD R9, R220.reuse, c[0x0][0x494], R9 ;  /* 0x00012500dc097a24 */ /* 0x040fe400078e0209 */
[----:B------:R-:W-:Y:S01]  /*110c0*/  IMAD.MOV.U32 R16, RZ, RZ, R0 ;  /* 0x000000ffff107224 */ /* 0x000fe200078e0000 */
[----:B------:R-:W-:Y:S01]  /*110d0*/  @P1 SHF.R.U32.HI R16, RZ, c[0x0][0x4f0], R2 ;  /* 0x00013c00ff101a19 */ /* 0x000fe20000011602 */
[C---:B------:R-:W-:Y:S01]  /*110e0*/  IMAD R3, R220.reuse, c[0x0][0x3ec], R3 ;  /* 0x0000fb00dc037a24 */ /* 0x040fe200078e0203 */
[----:B------:R-:W-:Y:S01]  /*110f0*/  LEA R2, R11, R6, 0x5 ;  /* 0x000000060b027211 */ /* 0x000fe200078e28ff */
[----:B------:R-:W-:Y:S01]  /*11100*/  IMAD.WIDE.U32 R18, R220, c[0x0][0x3e8], R18 ;  /* 0x0000fa00dc127a25 */ /* 0x000fe200078e0012 */
[----:B------:R-:W-:Y:S02]  /*11110*/  IADD3 R23, R23, R9, RZ ;  /* 0x0000000917177210 */ /* 0x000fe40007ffe0ff */
[--C-:B------:R-:W-:Y:S01]  /*11120*/  SHF.R.S32.HI R20, RZ, 0x1f, R16.reuse ;  /* 0x0000001fff147819 */ /* 0x100fe20000011410 */
[----:B------:R-:W-:-:S02]  /*11130*/  IMAD.MOV R9, RZ, RZ, -R16 ;  /* 0x000000ffff097224 */ /* 0x000fc400078e0a10 */
[----:B------:R-:W-:Y:S02]  /*11140*/  IMAD.IADD R19, R19, 0x1, R3 ;  /* 0x0000000113137824 */ /* 0x000fe400078e0203 */
[----:B------:R-:W-:Y:S02]  /*11150*/  IMAD R13, R39, 0x80, R2 ;  /* 0x00000080270d7824 */ /* 0x000fe400078e0202 */
[----:B------:R-:W-:Y:S02]  /*11160*/  IMAD R3, R15, c[0x0][0x498], RZ ;  /* 0x000126000f037a24 */ /* 0x000fe400078e02ff */
[----:B------:R-:W-:-:S04]  /*11170*/  IMAD.WIDE.U32 R22, R14, c[0x0][0x498], R22 ;  /* 0x000126000e167a25 */ /* 0x000fc800078e0016 */
[----:B------:R-:W-:Y:S01]  /*11180*/  IMAD R2, R9, c[0x0][0x4e8], R0 ;  /* 0x00013a0009027a24 */ /* 0x000fe200078e0200 */
[----:B------:R-:W-:Y:S01]  /*11190*/  IADD3 R16, P0, R16, R22, RZ ;  /* 0x0000001610107210 */ /* 0x000fe20007f1e0ff */
[----:B------:R-:W-:Y:S01]  /*111a0*/  @P1 IMAD.HI.U32 R0, R13, c[0x0][0x4ec], RZ ;  /* 0x00013b000d001a27 */ /* 0x000fe200078e00ff */
[----:B------:R-:W-:Y:S02]  /*111b0*/  MOV R9, R13 ;  /* 0x0000000d00097202 */ /* 0x000fe40000000f00 */
[----:B------:R-:W-:Y:S01]  /*111c0*/  SHF.R.S32.HI R12, RZ, 0x1f, R2 ;  /* 0x0000001fff0c7819 */ /* 0x000fe20000011402 */
[----:B------:R-:W-:Y:S01]  /*111d0*/  IMAD R3, R14, c[0x0][0x49c], R3 ;  /* 0x000127000e037a24 */ /* 0x000fe200078e0203 */
[----:B------:R-:W-:Y:S01]  /*111e0*/  @P1 SHF.R.U32.HI R9, RZ, c[0x0][0x4f0], R0 ;  /* 0x00013c00ff091a19 */ /* 0x000fe20000011600 */
[----:B------:R-:W-:Y:S02]  /*111f0*/  IMAD.SHL.U32 R0, R11, 0x8, RZ ;  /* 0x000000080b007824 */ /* 0x000fe400078e00ff */
[----:B------:R-:W-:Y:S01]  /*11200*/  IMAD R11, R12, c[0x0][0x488], RZ ;  /* 0x000122000c0b7a24 */ /* 0x000fe200078e02ff */
[----:B------:R-:W-:Y:S01]  /*11210*/  IADD3.X R17, R20, R23, R3, P0, !PT ;  /* 0x0000001714117210 */ /* 0x000fe200007fe403 */
[----:B------:R-:W-:Y:S01]  /*11220*/  IMAD.SHL.U32 R3, R6, 0x40, RZ ;  /* 0x0000004006037824 */ /* 0x000fe200078e00ff */
[----:B------:R-:W-:Y:S01]  /*11230*/  IADD3 R36, R0, 0x40, RZ ;  /* 0x0000004000247810 */ /* 0x000fe20007ffe0ff */
[----:B------:R-:W-:-:S02]  /*11240*/  IMAD R11, R2, c[0x0][0x48c], R11 ;  /* 0x00012300020b7a24 */ /* 0x000fc400078e020b */
[----:B------:R-:W-:Y:S01]  /*11250*/  IMAD.WIDE.U32 R16, R2, c[0x0][0x488], R16 ;  /* 0x0001220002107a25 */ /* 0x000fe200078e0010 */
[----:B------:R-:W-:-:S03]  /*11260*/  LOP3.LUT R3, R3, 0x1c0, RZ, 0xc0, !PT ;  /* 0x000001c003037812 */ /* 0x000fc600078ec0ff */
[----:B------:R-:W-:Y:S01]  /*11270*/  IMAD R15, R15, c[0x0][0x3f0], RZ ;  /* 0x0000fc000f0f7a24 */ /* 0x000fe200078e02ff */
[----:B------:R-:W-:Y:S01]  /*11280*/  LEA R12, P0, R16, c[0x0][0x450], 0x2 ;  /* 0x00011400100c7a11 */ /* 0x000fe200078010ff */
[----:B------:R-:W-:Y:S01]  /*11290*/  IMAD.MOV R32, RZ, RZ, -R9 ;  /* 0x000000ffff207224 */ /* 0x000fe200078e0a09 */
[----:B------:R-:W-:Y:S01]  /*112a0*/  IADD3 R11, R17, R11, RZ ;  /* 0x0000000b110b7210 */ /* 0x000fe20007ffe0ff */
[C---:B------:R-:W-:Y:S01]  /*112b0*/  IMAD R17, R14.reuse, c[0x0][0x3f4], R15 ;  /* 0x0000fd000e117a24 */ /* 0x040fe200078e020f */
[----:B------:R-:W-:Y:S01]  /*112c0*/  LOP3.LUT R2, R3, 0x38, R0, 0xf8, !PT ;  /* 0x0000003803027812 */ /* 0x000fe200078ef800 */
[----:B------:R-:W-:Y:S01]  /*112d0*/  SHFL.IDX PT, R42, R12, RZ, 0x1c1f ;  /* 0x001c1fff0c2a7589 */ /* 0x000fe200000e0000 */
[----:B------:R-:W-:Y:S01]  /*112e0*/  SHF.R.U32.HI R3, RZ, 0x3, R3 ;  /* 0x00000003ff037819 */ /* 0x000fe20000011603 */
[----:B------:R-:W-:Y:S01]  /*112f0*/  IMAD.WIDE.U32 R14, R14, c[0x0][0x3f0], R18 ;  /* 0x0000fc000e0e7a25 */ /* 0x000fe200078e0012 */
[----:B------:R-:W-:Y:S01]  /*11300*/  LEA.HI.X R11, R16, c[0x0][0x454], R11, 0x2, P0 ;  /* 0x00011500100b7a11 */ /* 0x000fe200000f140b */
[----:B------:R-:W-:Y:S01]  /*11310*/  SHFL.IDX PT, R34, R12, 0x1, 0x1c1f ;  /* 0x003c1f000c227f89 */ /* 0x000fe200000e0000 */
[----:B------:R-:W-:Y:S01]  /*11320*/  LOP3.LUT R3, R2, R3, RZ, 0x3c, !PT ;  /* 0x0000000302037212 */ /* 0x000fe200078e3cff */
[----:B------:R-:W-:Y:S01]  /*11330*/  IMAD R32, R32, c[0x0][0x4e8], R13 ;  /* 0x00013a0020207a24 */ /* 0x000fe200078e020d */
[----:B------:R-:W-:Y:S01]  /*11340*/  SHF.R.S32.HI R2, RZ, 0x1f, R9 ;  /* 0x0000001fff027819 */ /* 0x000fe20000011409 */
[----:B------:R-:W1:Y:S01]  /*11350*/  SHFL.IDX PT, R43, R11, RZ, 0x1c1f ;  /* 0x001c1fff0b2b7589 */ /* 0x000e6200000e0000 */
[----:B------:R-:W-:Y:S01]  /*11360*/  LEA R13, R39, R8, 0x7 ;  /* 0x00000008270d7211 */ /* 0x000fe200078e38ff */
[----:B------:R-:W-:Y:S01]  /*11370*/  IMAD.IADD R15, R15, 0x1, R17 ;  /* 0x000000010f0f7824 */ /* 0x000fe200078e0211 */
[----:B------:R-:W-:Y:S01]  /*11380*/  LEA R39, R39, R6, 0x7 ;  /* 0x0000000627277211 */ /* 0x000fe200078e38ff */
[----:B------:R-:W2:Y:S01]  /*11390*/  SHFL.IDX PT, R35, R11, 0x1, 0x1c1f ;  /* 0x003c1f000b237f89 */ /* 0x000ea200000e0000 */
[----:B------:R-:W-:Y:S01]  /*113a0*/  IMAD R8, R2, c[0x0][0x3e0], RZ ;  /* 0x0000f80002087a24 */ /* 0x000fe200078e02ff */
[----:B------:R-:W-:Y:S01]  /*113b0*/  IADD3 R17, R13, 0x8, RZ ;  /* 0x000000080d117810 */ /* 0x000fe20007ffe0ff */
[----:B-----5:R-:W-:-:S02]  /*113c0*/  IMAD R2, R10, c[0x0][0x4e8], RZ ;  /* 0x00013a000a027a24 */ /* 0x020fc400078e02ff */
[----:B------:R-:W-:Y:S02]  /*113d0*/  IMAD.SHL.U32 R10, R5, 0x8, RZ ;  /* 0x00000008050a7824 */ /* 0x000fe400078e00ff */
[----:B------:R-:W-:Y:S01]  /*113e0*/  IMAD R8, R9, c[0x0][0x3e4], R8 ;  /* 0x0000f90009087a24 */ /* 0x000fe200078e0208 */
[-C--:B------:R-:W-:Y:S01]  /*113f0*/  ISETP.GE.OR P0, PT, R13, R2.reuse, P2 ;  /* 0x000000020d00720c */ /* 0x080fe20001706670 */
[----:B------:R-:W-:Y:S01]  /*11400*/  IMAD.WIDE.U32 R14, R9, c[0x0][0x3e0], R14 ;  /* 0x0000f800090e7a25 */ /* 0x000fe200078e000e */
[----:B------:R-:W-:Y:S02]  /*11410*/  ISETP.GE.OR P2, PT, R17, R2, P2 ;  /* 0x000000021100720c */ /* 0x000fe40001746670 */
[----:B------:R-:W-:Y:S01]  /*11420*/  SHF.R.S32.HI R9, RZ, 0x1f, R32 ;  /* 0x0000001fff097819 */ /* 0x000fe20000011420 */
[----:B------:R-:W-:Y:S01]  /*11430*/  IMAD.IADD R15, R15, 0x1, R8 ;  /* 0x000000010f0f7824 */ /* 0x000fe200078e0208 */
[----:B------:R-:W-:-:S03]  /*11440*/  LOP3.LUT R10, R3, 0x7ffffe00, R10, 0xf8, !PT ;  /* 0x7ffffe00030a7812 */ /* 0x000fc600078ef80a */
[----:B------:R-:W-:Y:S01]  /*11450*/  IMAD R9, R9, c[0x0][0x3d8], RZ ;  /* 0x0000f60009097a24 */ /* 0x000fe200078e02ff */
[----:B------:R-:W-:-:S03]  /*11460*/  SHF.L.U32 R40, R10, 0x1, RZ ;  /* 0x000000010a287819 */ /* 0x000fc600000006ff */
[C---:B------:R-:W-:Y:S01]  /*11470*/  IMAD R3, R32.reuse, c[0x0][0x3dc], R9 ;  /* 0x0000f70020037a24 */ /* 0x040fe200078e0209 */
[----:B-1----:R1:W-:Y:S01]  /*11480*/  @!P0 ST.E [R42.64], R4 ;  /* 0x000000042a008985 */ /* 0x0023e2000c101906 */
[----:B------:R-:W-:-:S03]  /*11490*/  IMAD.WIDE.U32 R32, R32, c[0x0][0x3d8], R14 ;  /* 0x0000f60020207a25 */ /* 0x000fc600078e000e */
[----:B--2---:R1:W-:Y:S01]  /*114a0*/  @!P2 ST.E [R34.64], R7 ;  /* 0x000000072200a985 */ /* 0x0043e2000c101906 */
[----:B------:R-:W-:Y:S01]  /*114b0*/  IMAD.IADD R3, R33, 0x1, R3 ;  /* 0x0000000121037824 */ /* 0x000fe200078e0203 */
[C---:B------:R-:W-:Y:S02]  /*114c0*/  LEA R38, P0, R32.reuse, c[0x0][0x380], 0x1 ;  /* 0x0000e00020267a11 */ /* 0x040fe400078008ff */
[----:B------:R1:W2:Y:S02]  /*114d0*/  LDS.128 R28, [R40+0x1080] ;  /* 0x00108000281c7984 */ /* 0x0002a40000000c00 */
[----:B------:R-:W-:Y:S02]  /*114e0*/  LEA.HI.X R37, R32, c[0x0][0x384], R3, 0x1, P0 ;  /* 0x0000e10020257a11 */ /* 0x000fe400000f0c03 */
        /* <DEDUP_REMOVED lines=9> */
[----:B-1----:R-:W1:Y:S01]  /*11580*/  LDS.128 R32, [R40+0x80] ;  /* 0x0000800028207984 */ /* 0x002e620000000c00 */
[----:B------:R-:W-:-:S02]  /*11590*/  ISETP.GE.AND P0, PT, R36, c[0x0][0x3c8], PT ;  /* 0x0000f20024007a0c */ /* 0x000fc40003f06270 */
[----:B------:R-:W-:Y:S01]  /*115a0*/  ISETP.GE.AND P1, PT, R0, c[0x0][0x3c8], PT ;  /* 0x0000f20000007a0c */ /* 0x000fe20003f26270 */
[----:B------:R-:W5:Y:S10]  /*115b0*/  LDS.128 R4, [R40+0x4080] ;  /* 0x0040800028047984 */ /* 0x000f740000000c00 */
[----:B------:R-:W-:-:S02]  /*115c0*/  @!P0 SHF.R.S32.HI R3, RZ, 0x1f, R36 ;  /* 0x0000001fff038819 */ /* 0x000fc40000011424 */
[----:B------:R-:W-:Y:S02]  /*115d0*/  @!P1 IMAD.WIDE R44, R0, 0x2, R42 ;  /* 0x00000002002c9825 */ /* 0x000fe400078e022a */
[----:B------:R-:W-:-:S04]  /*115e0*/  @!P0 LEA.HI R3, R3, R36, RZ, 0x3 ;  /* 0x0000002403038211 */ /* 0x000fc800078f18ff */
[----:B------:R-:W-:-:S05]  /*115f0*/  @!P0 LOP3.LUT R3, R3, 0xfffffff8, RZ, 0xc0, !PT ;  /* 0xfffffff803038812 */ /* 0x000fca00078ec0ff */
[----:B------:R-:W-:Y:S01]  /*11600*/  @!P0 IMAD.WIDE R42, R3, 0x2, R42 ;  /* 0x00000002032a8825 */ /* 0x000fe200078e022a */
[----:B-1----:R1:W-:Y:S04]  /*11610*/  @!P1 ST.E.128 [R44.64], R32 ;  /* 0x000000202c009985 */ /* 0x0023e8000c101d06 */
[----:B-----5:R1:W-:Y:S02]  /*11620*/  @!P0 ST.E.128 [R42.64], R4 ;  /* 0x000000042a008985 */ /* 0x0203e4000c101d06 */
.L_x_287:
[----:B------:R-:W-:Y:S05]  /*11630*/  BSYNC B0 ;  /* 0x0000000000007941 */ /* 0x000fea0003800000 */
.L_x_286:
        /* <DEDUP_REMOVED lines=11> */
[----:B--2---:R2:W-:Y:S01]  /*116f0*/  @!P1 ST.E.128 [R6.64], R28 ;  /* 0x0000001c06009985 */ /* 0x0045e2000c101d06 */
[----:B------:R-:W-:-:S05]  /*11700*/  @!P0 LOP3.LUT R3, R3, 0xfffffff8, RZ, 0xc0, !PT ;  /* 0xfffffff803038812 */ /* 0x000fca00078ec0ff */
[----:B------:R-:W-:-:S05]  /*11710*/  @!P0 IMAD.WIDE R4, R3, 0x2, R4 ;  /* 0x0000000203048825 */ /* 0x000fca00078e0204 */
[----:B------:R2:W-:Y:S02]  /*11720*/  @!P0 ST.E.128 [R4.64], R16 ;  /* 0x0000001004008985 */ /* 0x0005e4000c101d06 */
.L_x_289:
[----:B------:R-:W-:Y:S05]  /*11730*/  BSYNC B0 ;  /* 0x0000000000007941 */ /* 0x000fea0003800000 */
.L_x_288:
[----:B------:R-:W-:Y:S01]  /*11740*/  IADD3 R3, R39, 0x40, RZ ;  /* 0x0000004027037810 */ /* 0x000fe20007ffe0ff */
[----:B--2-4-:R2:W4:Y:S01]  /*11750*/  SHFL.IDX PT, R5, R37, 0x2, 0x181f ;  /* 0x00581f0025057f89 */ /* 0x01452200000e0000 */
[----:B------:R-:W-:Y:S02]  /*11760*/  BSSY B0, `(.L_x_290) ;  /* 0x000000d000007945 */ /* 0x000fe40003800000 */
[----:B------:R-:W-:Y:S01]  /*11770*/  ISETP.GE.AND P0, PT, R3, R2, PT ;  /* 0x000000020300720c */ /* 0x000fe20003f06270 */
[----:B---3--:R2:W3:-:S12]  /*11780*/  SHFL.IDX PT, R4, R38, 0x2, 0x181f ;  /* 0x00581f0026047f89 */ /* 0x0084d800000e0000 */
        /* <DEDUP_REMOVED lines=10> */
.L_x_291:
[----:B------:R-:W-:Y:S05]  /*11830*/  BSYNC B0 ;  /* 0x0000000000007941 */ /* 0x000fea0003800000 */
.L_x_290:
[----:B------:R-:W-:Y:S01]  /*11840*/  IADD3 R39, R39, 0x60, RZ ;  /* 0x0000006027277810 */ /* 0x000fe20007ffe0ff */
[----:B---34-:R3:W4:Y:S03]  /*11850*/  SHFL.IDX PT, R5, R37, 0x3, 0x181f ;  /* 0x00781f0025057f89 */ /* 0x01872600000e0000 */
[----:B------:R-:W-:Y:S01]  /*11860*/  ISETP.GE.AND P0, PT, R39, R2, PT ;  /* 0x000000022700720c */ /* 0x000fe20003f06270 */
[----:B------:R3:W1:-:S12]  /*11870*/  SHFL.IDX PT, R4, R38, 0x3, 0x181f ;  /* 0x00781f0026047f89 */ /* 0x00065800000e0000 */
[----:B------:R-:W-:Y:S05]  /*11880*/  @P0 EXIT ;  /* 0x000000000000094d */ /* 0x000fea0003800000 */
[----:B------:R-:W-:-:S13]  /*11890*/  ISETP.GE.AND P0, PT, R0, c[0x0][0x3c8], PT ;  /* 0x0000f20000007a0c */ /* 0x000fda0003f06270 */
[----:B-1--4-:R-:W-:-:S05]  /*118a0*/  @!P0 IMAD.WIDE R2, R0, 0x2, R4 ;  /* 0x0000000200028825 */ /* 0x012fca00078e0204 */
        /* <DEDUP_REMOVED lines=9> */
.L_x_284:
[----:B------:R-:W-:Y:S01]  /*11940*/  ISETP.NE.U32.AND P0, PT, RZ, c[0x0][0x508], PT ;  /* 0x00014200ff007a0c */ /* 0x000fe20003f05070 */
[----:B------:R-:W-:Y:S01]  /*11950*/  IMAD.MOV.U32 R9, RZ, RZ, 0x4 ;  /* 0x00000004ff097424 */ /* 0x000fe200078e00ff */
[----:B------:R-:W-:Y:S02]  /*11960*/  ISETP.NE.U32.AND P1, PT, RZ, c[0x0][0x500], PT ;  /* 0x00014000ff007a0c */ /* 0x000fe40003f25070 */
[----:B------:R-:W-:Y:S01]  /*11970*/  ISETP.NE.AND.EX P0, PT, RZ, c[0x0][0x50c], PT, P0 ;  /* 0x00014300ff007a0c */ /* 0x000fe20003f05300 */
[----:B------:R-:W-:Y:S01]  /*11980*/  IMAD.WIDE R6, R228, R9, c[0x0][0x500] ;  /* 0x00014000e4067625 */ /* 0x000fe200078e0209 */
[----:B------:R-:W-:-:S03]  /*11990*/  ISETP.NE.AND.EX P1, PT, RZ, c[0x0][0x504], PT, P1 ;  /* 0x00014100ff007a0c */ /* 0x000fc60003f25310 */
[----:B------:R-:W-:-:S08]  /*119a0*/  IMAD.MOV.U32 R3, RZ, RZ, c[0x0][0x388] ;  /* 0x0000e200ff037624 */ /* 0x000fd000078e00ff */
[----:B------:R-:W-:Y:S02]  /*119b0*/  @P0 IMAD.WIDE R8, R228, R9, c[0x0][0x508] ;  /* 0x00014200e4080625 */ /* 0x000fe400078e0209 */
[----:B------:R-:W2:Y:S04]  /*119c0*/  @P1 LDG.E R5, [R6.64] ;  /* 0x0000000606051981 */ /* 0x000ea8000c1e1900 */
[----:B------:R1:W5:Y:S01]  /*119d0*/  @P0 LDG.E R3, [R8.64] ;  /* 0x0000000608030981 */ /* 0x000362000c1e1900 */
[----:B------:R-:W-:Y:S02]  /*119e0*/  CS2R R10, SRZ ;  /* 0x00000000000a7805 */ /* 0x000fe4000001ff00 */
[--C-:B--2---:R-:W-:Y:S01]  /*119f0*/  @P1 SHF.R.S32.HI R11, RZ, 0x1f, R5.reuse ;  /* 0x0000001fff0b1819 */ /* 0x104fe20000011405 */
[----:B------:R-:W-:Y:S01]  /*11a00*/  @P1 IMAD.MOV.U32 R10, RZ, RZ, R5 ;  /* 0x000000ffff0a1224 */ /* 0x000fe200078e0005 */
[----:B------:R-:W-:Y:S05]  /*11a10*/  @P0 BRA `(.L_x_292) ;  /* 0x0000004000000947 */ /* 0x000fea0003800000 */
[----:B-1----:R-:W-:Y:S05]  /*11a20*/  @!P1 BRA `(.L_x_292) ;  /* 0x0000003000009947 */ /* 0x002fea0003800000 */
[----:B-----5:R-:W2:Y:S04]  /*11a30*/  LDG.E R3, [R6.64] ;  /* 0x0000000606037981 */ /* 0x020ea8000c1e1900 */
[----:B------:R-:W2:Y:S02]  /*11a40*/  LDG.E R2, [R6.64+0x4] ;  /* 0x0000040606027981 */ /* 0x000ea4000c1e1900 */
[----:B--2---:R-:W-:-:S02]  /*11a50*/  IADD3 R3, -R3, R2, RZ ;  /* 0x0000000203037210 */ /* 0x004fc40007ffe1ff */
.L_x_292:
[----:B-1----:R-:W1:Y:S01]  /*11a60*/  S2R R2, SR_TID.X ;  /* 0x0000000000027919 */ /* 0x002e620000002100 */
[----:B------:R-:W-:Y:S01]  /*11a70*/  SHF.R.S32.HI R5, RZ, 0x1f, R228 ;  /* 0x0000001fff057819 */ /* 0x000fe200000114e4 */
[----:B------:R-:W-:Y:S01]  /*11a80*/  BSSY B0, `(.L_x_293) ;  /* 0x0000027000007945 */ /* 0x000fe20003800000 */
[----:B------:R-:W-:-:S02]  /*11a90*/  SEL R228, R228, RZ, !P1 ;  /* 0x000000ffe4e47207 */ /* 0x000fc40004800000 */
[----:B------:R-:W-:Y:S02]  /*11aa0*/  SEL R5, R5, RZ, !P1 ;  /* 0x000000ff05057207 */ /* 0x000fe40004800000 */
[----:B-1----:R-:W-:-:S13]  /*11ab0*/  ISETP.GT.AND P0, PT, R2, 0x7f, PT ;  /* 0x0000007f0200780c */ /* 0x002fda0003f04270 */
[----:B------:R-:W-:Y:S05]  /*11ac0*/  @P0 BRA `(.L_x_294) ;  /* 0x0000022000000947 */ /* 0x000fea0003800000 */
[----:B------:R-:W1:Y:S01]  /*11ad0*/  S2R R9, SR_CTAID.X ;  /* 0x0000000000097919 */ /* 0x000e620000002500 */
[----:B-----5:R-:W-:Y:S01]  /*11ae0*/  IMAD R7, R3, c[0x0][0x4e8], RZ ;  /* 0x00013a0003077a24 */ /* 0x020fe200078e02ff */
[----:B-1----:R-:W-:-:S04]  /*11af0*/  LEA R8, R9, R2, 0x7 ;  /* 0x0000000209087211 */ /* 0x002fc800078e38ff */
[----:B------:R-:W-:-:S13]  /*11b00*/  ISETP.GE.AND P0, PT, R8, R7, PT ;  /* 0x000000070800720c */ /* 0x000fda0003f06270 */
[----:B------:R-:W-:Y:S05]  /*11b10*/  @P0 BRA `(.L_x_294) ;  /* 0x000001d000000947 */ /* 0x000fea0003800000 */
[----:B------:R-:W-:Y:S01]  /*11b20*/  MOV R4, c[0x0][0x4e8] ;  /* 0x00013a0000047a02 */ /* 0x000fe20000000f00 */
[----:B------:R-:W-:Y:S01]  /*11b30*/  IMAD R9, R0, c[0x0][0x490], RZ ;  /* 0x0001240000097a24 */ /* 0x000fe200078e02ff */
[----:B------:R-:W-:Y:S01]  /*11b40*/  MOV R13, R11 ;  /* 0x0000000b000d7202 */ /* 0x000fe20000000f00 */
[----:B------:R-:W-:Y:S01]  /*11b50*/  IMAD.MOV.U32 R12, RZ, RZ, R10 ;  /* 0x000000ffff0c7224 */ /* 0x000fe200078e000a */
[----:B------:R-:W-:Y:S01]  /*11b60*/  ISETP.NE.AND P0, PT, R4, 0x1, PT ;  /* 0x000000010400780c */ /* 0x000fe20003f05270 */
[C---:B------:R-:W-:Y:S01]  /*11b70*/  IMAD R4, R220.reuse, c[0x0][0x494], R9 ;  /* 0x00012500dc047a24 */ /* 0x040fe200078e0209 */
[----:B------:R-:W-:Y:S01]  /*11b80*/  MOV R7, R8 ;  /* 0x0000000800077202 */ /* 0x000fe20000000f00 */
[----:B------:R-:W-:-:S04]  /*11b90*/  IMAD.WIDE.U32 R12, R220, c[0x0][0x490], R12 ;  /* 0x00012400dc0c7a25 */ /* 0x000fc800078e000c */
[----:B------:R-:W-:Y:S02]  /*11ba0*/  IMAD.IADD R15, R4, 0x1, R13 ;  /* 0x00000001040f7824 */ /* 0x000fe400078e020d */
[----:B------:R-:W-:Y:S02]  /*11bb0*/  IMAD.MOV.U32 R14, RZ, RZ, R12 ;  /* 0x000000ffff0e7224 */ /* 0x000fe400078e000c */
[----:B------:R-:W-:Y:S02]  /*11bc0*/  IMAD R13, R5, c[0x0][0x498], RZ ;  /* 0x00012600050d7a24 */ /* 0x000fe400078e02ff */
[----:B------:R-:W-:-:S04]  /*11bd0*/  @P0 IMAD.HI.U32 R6, R8, c[0x0][0x4ec], RZ ;  /* 0x00013b0008060a27 */ /* 0x000fc800078e00ff */
[----:B------:R-:W-:Y:S01]  /*11be0*/  IMAD.WIDE.U32 R14, R228, c[0x0][0x498], R14 ;  /* 0x00012600e40e7a25 */ /* 0x000fe200078e000e */
[----:B------:R-:W-:-:S03]  /*11bf0*/  @P0 SHF.R.U32.HI R7, RZ, c[0x0][0x4f0], R6 ;  /* 0x00013c00ff070a19 */ /* 0x000fc60000011606 */
[----:B------:R-:W-:Y:S01]  /*11c00*/  IMAD R13, R228, c[0x0][0x49c], R13 ;  /* 0x00012700e40d7a24 */ /* 0x000fe200078e020d */
[C---:B------:R-:W-:Y:S02]  /*11c10*/  IADD3 R9, -R7.reuse, RZ, RZ ;  /* 0x000000ff07097210 */ /* 0x040fe40007ffe1ff */
[----:B------:R-:W-:Y:S02]  /*11c20*/  SHF.R.S32.HI R4, RZ, 0x1f, R7 ;  /* 0x0000001fff047819 */ /* 0x000fe40000011407 */
[----:B------:R-:W-:Y:S01]  /*11c30*/  IADD3 R12, P0, R7, R14, RZ ;  /* 0x0000000e070c7210 */ /* 0x000fe20007f1e0ff */
[----:B------:R-:W-:-:S03]  /*11c40*/  IMAD R9, R9, c[0x0][0x4e8], R8 ;  /* 0x00013a0009097a24 */ /* 0x000fc600078e0208 */
[----:B------:R-:W-:Y:S02]  /*11c50*/  IADD3.X R13, R4, R15, R13, P0, !PT ;  /* 0x0000000f040d7210 */ /* 0x000fe400007fe40d */
[----:B------:R-:W-:Y:S02]  /*11c60*/  SHF.R.S32.HI R6, RZ, 0x1f, R9 ;  /* 0x0000001fff067819 */ /* 0x000fe40000011409 */
[----:B------:R-:W-:Y:S01]  /*11c70*/  MOV R4, 0xff800000 ;  /* 0xff80000000047802 */ /* 0x000fe20000000f00 */
[----:B------:R-:W-:-:S04]  /*11c80*/  IMAD.WIDE.U32 R12, R9, c[0x0][0x488], R12 ;  /* 0x00012200090c7a25 */ /* 0x000fc800078e000c */
[----:B------:R-:W-:-:S04]  /*11c90*/  IMAD R6, R6, c[0x0][0x488], RZ ;  /* 0x0001220006067a24 */ /* 0x000fc800078e02ff */
[----:B------:R-:W-:Y:S01]  /*11ca0*/  IMAD R7, R9, c[0x0][0x48c], R6 ;  /* 0x0001230009077a24 */ /* 0x000fe200078e0206 */
[----:B------:R-:W-:-:S04]  /*11cb0*/  LEA R6, P0, R12, c[0x0][0x450], 0x2 ;  /* 0x000114000c067a11 */ /* 0x000fc800078010ff */
[----:B------:R-:W-:-:S04]  /*11cc0*/  IADD3 R7, R13, R7, RZ ;  /* 0x000000070d077210 */ /* 0x000fc80007ffe0ff */
[----:B------:R-:W-:-:S05]  /*11cd0*/  LEA.HI.X R7, R12, c[0x0][0x454], R7, 0x2, P0 ;  /* 0x000115000c077a11 */ /* 0x000fca00000f1407 */
[----:B------:R1:W-:Y:S02]  /*11ce0*/  STG.E [R6.64], R4 ;  /* 0x0000000406007986 */ /* 0x0003e4000c101906 */
.L_x_294:
[----:B------:R-:W-:Y:S05]  /*11cf0*/  BSYNC B0 ;  /* 0x0000000000007941 */ /* 0x000fea0003800000 */
.L_x_293:
[----:B-1----:R-:W1:Y:S01]  /*11d00*/  S2R R6, SR_CTAID.X ;  /* 0x0000000000067919 */ /* 0x002e620000002500 */
[----:B------:R-:W-:Y:S01]  /*11d10*/  SHF.R.S32.HI R9, RZ, 0x1f, R2 ;  /* 0x0000001fff097819 */ /* 0x000fe20000011402 */
[----:B------:R-:W-:Y:S01]  /*11d20*/  IMAD R7, R11, c[0x0][0x3a0], RZ ;  /* 0x0000e8000b077a24 */ /* 0x000fe200078e02ff */
[----:B------:R-:W-:Y:S01]  /*11d30*/  MOV R8, c[0x0][0x4e8] ;  /* 0x00013a0000087a02 */ /* 0x000fe20000000f00 */
[----:B------:R-:W-:Y:S01]  /*11d40*/  IMAD R5, R5, c[0x0][0x3f0], RZ ;  /* 0x0000fc0005057a24 */ /* 0x000fe200078e02ff */
[-C--:B------:R-:W-:Y:S01]  /*11d50*/  LEA.HI R4, R9, R2.reuse, RZ, 0x3 ;  /* 0x0000000209047211 */ /* 0x080fe200078f18ff */
[----:B------:R-:W-:Y:S01]  /*11d60*/  IMAD R7, R10, c[0x0][0x3a4], R7 ;  /* 0x0000e9000a077a24 */ /* 0x000fe200078e0207 */
[----:B------:R-:W-:Y:S01]  /*11d70*/  ISETP.NE.AND P0, PT, R8, 0x1, PT ;  /* 0x000000010800780c */ /* 0x000fe20003f05270 */
[----:B------:R-:W-:Y:S01]  /*11d80*/  IMAD.WIDE.U32 R10, R10, c[0x0][0x3a0], RZ ;  /* 0x0000e8000a0a7a25 */ /* 0x000fe200078e00ff */
[----:B------:R-:W-:Y:S01]  /*11d90*/  LOP3.LUT R9, R4, 0xfffffff8, RZ, 0xc0, !PT ;  /* 0xfffffff804097812 */ /* 0x000fe200078ec0ff */
[----:B------:R-:W-:Y:S01]  /*11da0*/  BSSY B0, `(.L_x_295) ;  /* 0x000002f000007945 */ /* 0x000fe20003800000 */
[----:B------:R-:W-:Y:S01]  /*11db0*/  SHF.R.S32.HI R4, RZ, 0x3, R4 ;  /* 0x00000003ff047819 */ /* 0x000fe20000011404 */
[----:B------:R-:W-:Y:S01]  /*11dc0*/  IMAD R5, R228, c[0x0][0x3f4], R5 ;  /* 0x0000fd00e4057a24 */ /* 0x000fe200078e0205 */
[----:B------:R-:W-:Y:S01]  /*11dd0*/  IADD3 R9, -R9, R2, RZ ;  /* 0x0000000209097210 */ /* 0x000fe20007ffe1ff */
[----:B-----5:R-:W-:Y:S01]  /*11de0*/  IMAD R3, R3, c[0x0][0x4e8], RZ ;  /* 0x00013a0003037a24 */ /* 0x020fe200078e02ff */
[----:B------:R-:W-:Y:S01]  /*11df0*/  IADD3 R11, R11, R7, RZ ;  /* 0x000000070b0b7210 */ /* 0x000fe20007ffe0ff */
[----:B------:R-:W-:-:S02]  /*11e00*/  IMAD R7, R0, c[0x0][0x3e8], RZ ;  /* 0x0000fa0000077a24 */ /* 0x000fc400078e02ff */
[C---:B------:R-:W-:Y:S01]  /*11e10*/  IMAD R13, R9.reuse, 0x20, R4 ;  /* 0x00000020090d7824 */ /* 0x040fe200078e0204 */
[----:B------:R-:W-:Y:S01]  /*11e20*/  SHF.L.U32 R9, R9, 0x3, RZ ;  /* 0x0000000309097819 */ /* 0x000fe200000006ff */
[C---:B------:R-:W-:Y:S02]  /*11e30*/  IMAD R7, R220.reuse, c[0x0][0x3ec], R7 ;  /* 0x0000fb00dc077a24 */ /* 0x040fe400078e0207 */
[----:B------:R-:W-:Y:S01]  /*11e40*/  IMAD.WIDE.U32 R10, R220, c[0x0][0x3e8], R10 ;  /* 0x0000fa00dc0a7a25 */ /* 0x000fe200078e000a */
[C---:B-1----:R-:W-:Y:S02]  /*11e50*/  LEA R13, R6.reuse, R13, 0x7 ;  /* 0x0000000d060d7211 */ /* 0x042fe400078e38ff */
[----:B------:R-:W-:Y:S02]  /*11e60*/  LEA R4, R6, R4, 0x7 ;  /* 0x0000000406047211 */ /* 0x000fe400078e38ff */
[----:B------:R-:W-:Y:S01]  /*11e70*/  IADD3 R11, R7, R11, RZ ;  /* 0x0000000b070b7210 */ /* 0x000fe20007ffe0ff */
[----:B------:R-:W-:-:S04]  /*11e80*/  @P0 IMAD.HI.U32 R0, R13, c[0x0][0x4ec], RZ ;  /* 0x00013b000d000a27 */ /* 0x000fc800078e00ff */
[----:B------:R-:W-:Y:S01]  /*11e90*/  IMAD.MOV.U32 R2, RZ, RZ, R13 ;  /* 0x000000ffff027224 */ /* 0x000fe200078e000d */
[----:B------:R-:W-:Y:S01]  /*11ea0*/  @P0 SHF.R.U32.HI R2, RZ, c[0x0][0x4f0], R0 ;  /* 0x00013c00ff020a19 */ /* 0x000fe20000011600 */
[----:B------:R-:W-:-:S03]  /*11eb0*/  IMAD.WIDE.U32 R10, R228, c[0x0][0x3f0], R10 ;  /* 0x0000fc00e40a7a25 */ /* 0x000fc600078e000a */
[----:B------:R-:W-:Y:S02]  /*11ec0*/  SHF.R.S32.HI R7, RZ, 0x1f, R2 ;  /* 0x0000001fff077819 */ /* 0x000fe40000011402 */
[----:B------:R-:W-:Y:S02]  /*11ed0*/  IADD3 R0, -R2, RZ, RZ ;  /* 0x000000ff02007210 */ /* 0x000fe40007ffe1ff */
[----:B------:R-:W-:Y:S01]  /*11ee0*/  IADD3 R11, R11, R5, RZ ;  /* 0x000000050b0b7210 */ /* 0x000fe20007ffe0ff */
[----:B------:R-:W-:Y:S02]  /*11ef0*/  IMAD R7, R7, c[0x0][0x3e0], RZ ;  /* 0x0000f80007077a24 */ /* 0x000fe400078e02ff */
[----:B------:R-:W-:Y:S02]  /*11f00*/  IMAD R0, R0, c[0x0][0x4e8], R13 ;  /* 0x00013a0000007a24 */ /* 0x000fe400078e020d */
[----:B------:R-:W-:-:S04]  /*11f10*/  IMAD.WIDE.U32 R10, R2, c[0x0][0x3e0], R10 ;  /* 0x0000f800020a7a25 */ /* 0x000fc800078e000a */
[----:B------:R-:W-:Y:S01]  /*11f20*/  IMAD R7, R2, c[0x0][0x3e4], R7 ;  /* 0x0000f90002077a24 */ /* 0x000fe200078e0207 */
[----:B------:R-:W-:-:S03]  /*11f30*/  SHF.R.S32.HI R2, RZ, 0x1f, R0 ;  /* 0x0000001fff027819 */ /* 0x000fc60000011400 */
[----:B------:R-:W-:Y:S02]  /*11f40*/  IMAD.IADD R11, R11, 0x1, R7 ;  /* 0x000000010b0b7824 */ /* 0x000fe400078e0207 */
[----:B------:R-:W-:Y:S02]  /*11f50*/  IMAD R5, R2, c[0x0][0x3d8], RZ ;  /* 0x0000f60002057a24 */ /* 0x000fe400078e02ff */
[----:B------:R-:W-:-:S04]  /*11f60*/  IMAD.WIDE.U32 R10, R0, c[0x0][0x3d8], R10 ;  /* 0x0000f600000a7a25 */ /* 0x000fc800078e000a */
[----:B------:R-:W-:Y:S01]  /*11f70*/  IMAD R5, R0, c[0x0][0x3dc], R5 ;  /* 0x0000f70000057a24 */ /* 0x000fe200078e0205 */
[----:B------:R-:W-:-:S04]  /*11f80*/  LEA R2, P0, R10, c[0x0][0x380], 0x1 ;  /* 0x0000e0000a027a11 */ /* 0x000fc800078008ff */
[----:B------:R-:W-:-:S04]  /*11f90*/  IADD3 R5, R11, R5, RZ ;  /* 0x000000050b057210 */ /* 0x000fc80007ffe0ff */
[----:B------:R-:W-:Y:S02]  /*11fa0*/  LEA.HI.X R0, R10, c[0x0][0x384], R5, 0x1, P0 ;  /* 0x0000e1000a007a11 */ /* 0x000fe400000f0c05 */
[----:B------:R-:W-:Y:S01]  /*11fb0*/  ISETP.GE.AND P0, PT, R4, R3, PT ;  /* 0x000000030400720c */ /* 0x000fe20003f06270 */
[----:B------:R1:W2:Y:S01]  /*11fc0*/  SHFL.IDX PT, R10, R2, RZ, 0x181f ;  /* 0x00181fff020a7589 */ /* 0x0002a200000e0000 */
[----:B------:R-:W-:-:S03]  /*11fd0*/  IADD3 R5, R9, 0x40, RZ ;  /* 0x0000004009057810 */ /* 0x000fc60007ffe0ff */
        /* <DEDUP_REMOVED lines=11> */
.L_x_296:
[----:B------:R-:W-:Y:S05]  /*12090*/  BSYNC B0 ;  /* 0x0000000000007941 */ /* 0x000fea0003800000 */
.L_x_295:
[----:B------:R-:W-:Y:S01]  /*120a0*/  IADD3 R6, R4, 0x20, RZ ;  /* 0x0000002004067810 */ /* 0x000fe20007ffe0ff */
[----:B--23--:R2:W3:Y:S01]  /*120b0*/  SHFL.IDX PT, R11, R0, 0x1, 0x181f ;  /* 0x00381f00000b7f89 */ /* 0x00c4e200000e0000 */
        /* <DEDUP_REMOVED lines=13> */
.L_x_298:
[----:B------:R-:W-:Y:S05]  /*12190*/  BSYNC B0 ;  /* 0x0000000000007941 */ /* 0x000fea0003800000 */
.L_x_297:
        /* <DEDUP_REMOVED lines=15> */
.L_x_300:
[----:B------:R-:W-:Y:S05]  /*12290*/  BSYNC B0 ;  /* 0x0000000000007941 */ /* 0x000fea0003800000 */
.L_x_299:
[----:B------:R-:W-:Y:S01]  /*122a0*/  IADD3 R4, R4, 0x60, RZ ;  /* 0x0000006004047810 */ /* 0x000fe20007ffe0ff */
[----:B-1----:R1:W2:Y:S03]  /*122b0*/  SHFL.IDX PT, R7, R0, 0x3, 0x181f ;  /* 0x00781f0000077f89 */ /* 0x0022a600000e0000 */
[----:B------:R-:W-:Y:S01]  /*122c0*/  ISETP.GE.AND P0, PT, R4, R3, PT ;  /* 0x000000030400720c */ /* 0x000fe20003f06270 */
[----:B------:R1:W3:-:S12]  /*122d0*/  SHFL.IDX PT, R6, R2, 0x3, 0x181f ;  /* 0x00781f0002067f89 */ /* 0x0002d800000e0000 */
[----:B------:R-:W-:Y:S05]  /*122e0*/  @P0 EXIT ;  /* 0x000000000000094d */ /* 0x000fea0003800000 */
[----:B------:R-:W-:-:S13]  /*122f0*/  ISETP.GE.AND P0, PT, R9, c[0x0][0x3c8], PT ;  /* 0x0000f20009007a0c */ /* 0x000fda0003f06270 */
[----:B-123--:R-:W-:-:S05]  /*12300*/  @!P0 IMAD.WIDE R2, R9, 0x2, R6 ;  /* 0x0000000209028825 */ /* 0x00efca00078e0206 */
[----:B------:R1:W-:Y:S01]  /*12310*/  @!P0 ST.E.128 [R2.64], RZ ;  /* 0x000000ff02008985 */ /* 0x0003e2000c101d06 */
[----:B------:R-:W-:-:S13]  /*12320*/  ISETP.GE.AND P0, PT, R5, c[0x0][0x3c8], PT ;  /* 0x0000f20005007a0c */ /* 0x000fda0003f06270 */
[----:B------:R-:W-:Y:S05]  /*12330*/  @P0 EXIT ;  /* 0x000000000000094d */ /* 0x000fea0003800000 */
[----:B------:R-:W-:-:S04]  /*12340*/  SHF.R.S32.HI R0, RZ, 0x1f, R5 ;  /* 0x0000001fff007819 */ /* 0x000fc80000011405 */
[----:B------:R-:W-:-:S04]  /*12350*/  LEA.HI R0, R0, R5, RZ, 0x3 ;  /* 0x0000000500007211 */ /* 0x000fc800078f18ff */
[----:B-1----:R-:W-:-:S05]  /*12360*/  LOP3.LUT R3, R0, 0xfffffff8, RZ, 0xc0, !PT ;  /* 0xfffffff800037812 */ /* 0x002fca00078ec0ff */
[----:B------:R-:W-:-:S05]  /*12370*/  IMAD.WIDE R6, R3, 0x2, R6 ;  /* 0x0000000203067825 */ /* 0x000fca00078e0206 */
[----:B------:R-:W-:Y:S01]  /*12380*/  ST.E.128 [R6.64], RZ ;  /* 0x000000ff06007985 */ /* 0x000fe2000c101d06 */
[----:B------:R-:W-:Y:S05]  /*12390*/  EXIT ;  /* 0x000000000000794d */ /* 0x000fea0003800000 */
.L_x_301:
        /* <DEDUP_REMOVED lines=14> */
.L_x_2027:


//--------------------- .text._ZN7cutlass13device_kernelIN5flash19enable_sm80_to_sm89INS1_16FlashAttnFwdSm80INS1_25CollectiveMainloopFwdSm80ILi8ELi1ELb1EN4cute5tupleIJNS5_1CILi128EEENS7_ILi96EEES8_EEELi128ENS_6half_tEfNS_4arch4Sm80ELb0ELb1ELb0ELb1ELb1ELb1ELb1ELb0EEENS1_21CollectiveEpilogueFwdINS6_IJS8_S8_S9_EEENS6_IJNS7_ILi1EEESH_SH_EEESB_SD_Li256ELb1ELb1ELb0ELb0EEENS1_19SingleTileSchedulerILb1ELb0ELb1ELi128EEEEEEEEEvNT_6ParamsE --------------------------
	.section	.text._ZN7cutlass13device_kernelIN5flash19enable_sm80_to_sm89INS1_16FlashAttnFwdSm80INS1_25CollectiveMainloopFwdSm80ILi8ELi1ELb1EN4cute5tupleIJNS5_1CILi128EEENS7_ILi96EEES8_EEELi128ENS_6half_tEfNS_4arch4Sm80ELb0ELb1ELb0ELb1ELb1ELb1ELb1ELb0EEENS1_21CollectiveEpilogueFwdINS6_IJS8_S8_S9_EEENS6_IJNS7_ILi1EEESH_SH_EEESB_SD_Li256ELb1ELb1ELb0ELb0EEENS1_19SingleTileSchedulerILb1ELb0ELb1ELi128EEEEEEEEEvNT_6ParamsE,"ax",@progbits
	.sectioninfo	@"SHI_REGISTERS=255"
	.align	128
.text._ZN7cutlass13device_kernelIN5flash19enable_sm80_to_sm89INS1_16FlashAttnFwdSm80INS1_25CollectiveMainloopFwdSm80ILi8ELi1ELb1EN4cute5tupleIJNS5_1CILi128EEENS7_ILi96EEES8_EEELi128ENS_6half_tEfNS_4arch4Sm80ELb0ELb1ELb0ELb1ELb1ELb1ELb1ELb0EEENS1_21CollectiveEpilogueFwdINS6_IJS8_S8_S9_EEENS6_IJNS7_ILi1EEESH_SH_EEESB_SD_Li256ELb1ELb1ELb0ELb0EEENS1_19SingleTileSchedulerILb1ELb0ELb1ELi128EEEEEEEEEvNT_6ParamsE:
        .type           _ZN7cutlass13device_kernelIN5flash19enable_sm80_to_sm89INS1_16FlashAttnFwdSm80INS1_25CollectiveMainloopFwdSm80ILi8ELi1ELb1EN4cute5tupleIJNS5_1CILi128EEENS7_ILi96EEES8_EEELi128ENS_6half_tEfNS_4arch4Sm80ELb0ELb1ELb0ELb1ELb1ELb1ELb1ELb0EEENS1_21CollectiveEpilogueFwdINS6_IJS8_S8_S9_EEENS6_IJNS7_ILi1EEESH_SH_EEESB_SD_Li256ELb1ELb1ELb0ELb0EEENS1_19SingleTileSchedulerILb1ELb0ELb1ELi128EEEEEEEEEvNT_6ParamsE,@function
        .size           _ZN7cutlass13device_kernelIN5flash19enable_sm80_to_sm89INS1_16FlashAttnFwdSm80INS1_25CollectiveMainloopFwdSm80ILi8ELi1ELb1EN4cute5tupleIJNS5_1CILi128EEENS7_ILi96EEES8_EEELi128ENS_6half_tEfNS_4arch4Sm80ELb0ELb1ELb0ELb1ELb1ELb1ELb1ELb0EEENS1_21CollectiveEpilogueFwdINS6_IJS8_S8_S9_EEENS6_IJNS7_ILi1EEESH_SH_EEESB_SD_Li256ELb1ELb1ELb0ELb0EEENS1_19SingleTileSchedulerILb1ELb0ELb1ELi128EEEEEEEEEvNT_6ParamsE,(.L_x_2028 - _ZN7cutlass13device_kernelIN5flash19enable_sm80_to_sm89INS1_16FlashAttnFwdSm80INS1_25CollectiveMainloopFwdSm80ILi8ELi1ELb1EN4cute5tupleIJNS5_1CILi128EEENS7_ILi96EEES8_EEELi128ENS_6half_tEfNS_4arch4Sm80ELb0ELb1ELb0ELb1ELb1ELb1ELb1ELb0EEENS1_21CollectiveEpilogueFwdINS6_IJS8_S8_S9_EEENS6_IJNS7_ILi1EEESH_SH_EEESB_SD_Li256ELb1ELb1ELb0ELb0EEENS1_19SingleTileSchedulerILb1ELb0ELb1ELi128EEEEEEEEEvNT_6ParamsE)
        .other          _ZN7cutlass13device_kernelIN5flash19enable_sm80_to_sm89INS1_16FlashAttnFwdSm80INS1_25CollectiveMainloopFwdSm80ILi8ELi1ELb1EN4cute5tupleIJNS5_1CILi128EEENS7_ILi96EEES8_EEELi128ENS_6half_tEfNS_4arch4Sm80ELb0ELb1ELb0ELb1ELb1ELb1ELb1ELb0EEENS1_21CollectiveEpilogueFwdINS6_IJS8_S8_S9_EEENS6_IJNS7_ILi1EEESH_SH_EEESB_SD_Li256ELb1ELb1ELb0ELb0EEENS1_19SingleTileSchedulerILb1ELb0ELb1ELi128EEEEEEEEEvNT_6ParamsE,@"STO_CUDA_ENTRY STV_DEFAULT"
_ZN7cutlass13device_kernelIN5flash19enable_sm80_to_sm89INS1_16FlashAttnFwdSm80INS1_25CollectiveMainloopFwdSm80ILi8ELi1ELb1EN4cute5tupleIJNS5_1CILi128EEENS7_ILi96EEES8_EEELi128ENS_6half_tEfNS_4arch4Sm80ELb0ELb1ELb0ELb1ELb1ELb1ELb1ELb0EEENS1_21CollectiveEpilogueFwdINS6_IJS8_S8_S9_EEENS6_IJNS7_ILi1EEESH_SH_EEESB_SD_Li256ELb1ELb1ELb0ELb0EEENS1_19SingleTileSchedulerILb1ELb0ELb1ELi128EEEEEEEEEvNT_6ParamsE:
[----:B------:R-:W-:Y:S02]  /*0000*/  MOV R1, c[0x0][0x28] ;  /* 0x00000a0000017a02 */ /* 0x000fe40000000f00 */
[----:B------:R-:W1:Y:S01]  /*0010*/  S2R R71, SR_TID.X ;  /* 0x0000000000477919 */ /* 0x000e620000002100 */
[----:B------:R-:W2:Y:S01]  /*0020*/  S2UR UR4, SR_CTAID.X ;  /* 0x00000000000479c3 */ /* 0x000ea20000002500 */
[----:B------:R-:W-:Y:S02]  /*0030*/  ULDC.64 UR18, c[0x0][0x118] ;  /* 0x0000460000127ab9 */ /* 0x000fe40000000a00 */
[----:B------:R-:W3:Y:S01]  /*0040*/  S2R R217, SR_CTAID.Z ;  /* 0x0000000000d97919 */ /* 0x000ee20000002700 */
[----:B-1----:R-:W-:-:S06]  /*0050*/  SHF.R.U32.HI R0, RZ, 0x5, R71 ;  /* 0x00000005ff007819 */ /* 0x002fcc0000011647 */
[----:B------:R-:W1:Y:S02]  /*0060*/  SHFL.IDX PT, R0, R0, RZ, 0x1f ;  /* 0x00001fff00007589 */ /* 0x000e6400000e0000 */
[----:B-1----:R-:W-:Y:S02]  /*0070*/  ISETP.NE.AND P0, PT, R0, RZ, PT ;  /* 0x000000ff0000720c */ /* 0x002fe40003f05270 */
[----:B------:R-:W-:-:S05]  /*0080*/  MOV R0, 0x4 ;  /* 0x0000000400007802 */ /* 0x000fca0000000f00 */
[----:B---3--:R-:W-:-:S06]  /*0090*/  IMAD.WIDE R2, R217, R0, c[0x0][0x568] ;  /* 0x00015a00d9027625 */ /* 0x008fcc00078e0200 */
[----:B--2---:R-:W-:Y:S05]  /*00a0*/  @!P0 BRA `(.L_x_302) ;  /* 0x0000014000008947 */ /* 0x004fea0003800000 */
[----:B------:R-:W-:-:S04]  /*00b0*/  ISETP.NE.U32.AND P0, PT, RZ, c[0x0][0x568], PT ;  /* 0x00015a00ff007a0c */ /* 0x000fc80003f05070 */
[----:B------:R-:W-:-:S13]  /*00c0*/  ISETP.NE.AND.EX P0, PT, RZ, c[0x0][0x56c], PT, P0 ;  /* 0x00015b00ff007a0c */ /* 0x000fda0003f05300 */
[----:B------:R-:W-:Y:S05]  /*00d0*/  @!P0 BRA `(.L_x_303) ;  /* 0x0000002000008947 */ /* 0x000fea0003800000 */
[----:B------:R1:W5:Y:S01]  /*00e0*/  LDG.E R2, [R2.64] ;  /* 0x0000001202027981 */ /* 0x000362000c1e1900 */
[----:B------:R-:W-:Y:S05]  /*00f0*/  BRA `(.L_x_304) ;  /* 0x0000009000007947 */ /* 0x000fea0003800000 */
.L_x_303:
        /* <DEDUP_REMOVED lines=8> */
.L_x_305:
[----:B------:R-:W-:-:S04]  /*0180*/  MOV R2, c[0x0][0x54c] ;  /* 0x0001530000027a02 */ /* 0x000fc80000000f00 */
.L_x_304:
[----:B------:R-:W-:Y:S01]  /*0190*/  USHF.L.U32 UR4, UR4, 0x7, URZ ;  /* 0x0000000704047899 */ /* 0x000fe2000800063f */
[----:B-----5:R-:W-:-:S05]  /*01a0*/  IMAD R2, R2, c[0x0][0x548], RZ ;  /* 0x0001520002027a24 */ /* 0x020fca00078e02ff */
[----:B------:R-:W-:-:S04]  /*01b0*/  MOV R7, UR4 ;  /* 0x0000000400077c02 */ /* 0x000fc80008000f00 */
[----:B------:R-:W-:-:S04]  /*01c0*/  ISETP.GE.AND P0, PT, R7, R2, PT ;  /* 0x000000020700720c */ /* 0x000fc80003f06270 */
[----:B------:R-:W-:Y:S01]  /*01d0*/  SEL R217, R217, 0xffffffff, !P0 ;  /* 0xffffffffd9d97807 */ /* 0x000fe20004000000 */
[----:B------:R-:W-:Y:S05]  /*01e0*/  BRA `(.L_x_306) ;  /* 0x0000013000007947 */ /* 0x000fea0003800000 */
.L_x_302:
[----:B------:R-:W-:-:S04]  /*01f0*/  ISETP.NE.U32.AND P0, PT, RZ, c[0x0][0x568], PT ;  /* 0x00015a00ff007a0c */ /* 0x000fc80003f05070 */
[----:B------:R-:W-:-:S13]  /*0200*/  ISETP.NE.AND.EX P0, PT, RZ, c[0x0][0x56c], PT, P0 ;  /* 0x00015b00ff007a0c */ /* 0x000fda0003f05300 */
[----:B------:R-:W-:Y:S05]  /*0210*/  @!P0 BRA `(.L_x_307) ;  /* 0x0000002000008947 */ /* 0x000fea0003800000 */
[----:B------:R1:W5:Y:S01]  /*0220*/  LDG.E R2, [R2.64] ;  /* 0x0000001202027981 */ /* 0x000362000c1e1900 */
[----:B------:R-:W-:Y:S05]  /*0230*/  BRA `(.L_x_308) ;  /* 0x0000009000007947 */ /* 0x000fea0003800000 */
.L_x_307:
        /* <DEDUP_REMOVED lines=8> */
.L_x_309:
[----:B------:R-:W-:-:S04]  /*02c0*/  MOV R2, c[0x0][0x54c] ;  /* 0x0001530000027a02 */ /* 0x000fc80000000f00 */
.L_x_308:
[----:B------:R-:W-:Y:S01]  /*02d0*/  USHF.L.U32 UR4, UR4, 0x7, URZ ;  /* 0x0000000704047899 */ /* 0x000fe2000800063f */
[----:B-----5:R-:W-:-:S05]  /*02e0*/  IMAD R2, R2, c[0x0][0x548], RZ ;  /* 0x0001520002027a24 */ /* 0x020fca00078e02ff */
[----:B------:R-:W-:-:S04]  /*02f0*/  MOV R7, UR4 ;  /* 0x0000000400077c02 */ /* 0x000fc80008000f00 */
[----:B------:R-:W-:-:S04]  /*0300*/  ISETP.GE.AND P0, PT, R7, R2, PT ;  /* 0x000000020700720c */ /* 0x000fc80003f06270 */
[----:B------:R-:W-:-:S04]  /*0310*/  SEL R217, R217, 0xffffffff, !P0 ;  /* 0xffffffffd9d97807 */ /* 0x000fc80004000000 */
.L_x_306:
[----:B------:R-:W-:-:S13]  /*0320*/  ISETP.GE.AND P0, PT, R217, RZ, PT ;  /* 0x000000ffd900720c */ /* 0x000fda0003f06270 */
[----:B------:R-:W-:Y:S05]  /*0330*/  @!P0 EXIT ;  /* 0x000000000000894d */ /* 0x000fea0003800000 */
[----:B------:R-:W-:Y:S01]  /*0340*/  ISETP.NE.U32.AND P0, PT, RZ, c[0x0][0x370], PT ;  /* 0x0000dc00ff007a0c */ /* 0x000fe20003f05070 */
[----:B------:R-:W-:Y:S01]  /*0350*/  IMAD.MOV.U32 R215, RZ, RZ, RZ ;  /* 0x000000ffffd77224 */ /* 0x000fe200078e00ff */
[----:B------:R-:W-:Y:S01]  /*0360*/  ISETP.NE.U32.AND P1, PT, RZ, c[0x0][0x360], PT ;  /* 0x0000d800ff007a0c */ /* 0x000fe20003f25070 */
[----:B------:R-:W-:Y:S01]  /*0370*/  IMAD.MOV.U32 R74, RZ, RZ, RZ ;  /* 0x000000ffff4a7224 */ /* 0x000fe200078e00ff */
[----:B------:R-:W-:Y:S01]  /*0380*/  ISETP.NE.AND.EX P2, PT, RZ, c[0x0][0x374], PT, P0 ;  /* 0x0000dd00ff007a0c */ /* 0x000fe20003f45300 */
[----:B------:R-:W-:Y:S01]  /*0390*/  IMAD.MOV.U32 R4, RZ, RZ, RZ ;  /* 0x000000ffff047224 */ /* 0x000fe200078e00ff */
[----:B------:R-:W-:Y:S01]  /*03a0*/  ISETP.NE.AND.EX P0, PT, RZ, c[0x0][0x364], PT, P1 ;  /* 0x0000d900ff007a0c */ /* 0x000fe20003f05310 */
[CC--:B------:R-:W-:Y:S01]  /*03b0*/  IMAD.WIDE R12, R217.reuse, R0.reuse, c[0x0][0x348] ;  /* 0x0000d200d90c7625 */ /* 0x0c0fe200078e0200 */
[----:B------:R-:W-:Y:S02]  /*03c0*/  ISETP.NE.U32.AND P1, PT, RZ, c[0x0][0x348], PT ;  /* 0x0000d200ff007a0c */ /* 0x000fe40003f25070 */
[----:B------:R-:W-:Y:S01]  /*03d0*/  ISETP.NE.U32.AND P3, PT, RZ, c[0x0][0x350], PT ;  /* 0x0000d400ff007a0c */ /* 0x000fe20003f65070 */
[----:B------:R-:W-:Y:S01]  /*03e0*/  IMAD.WIDE R10, R217, R0, c[0x0][0x350] ;  /* 0x0000d400d90a7625 */ /* 0x000fe200078e0200 */
[----:B------:R-:W-:-:S02]  /*03f0*/  ISETP.NE.U32.AND P4, PT, RZ, c[0x0][0x358], PT ;  /* 0x0000d600ff007a0c */ /* 0x000fc40003f85070 */
[----:B------:R-:W-:Y:S01]  /*0400*/  ISETP.NE.AND.EX P1, PT, RZ, c[0x0][0x34c], PT, P1 ;  /* 0x0000d300ff007a0c */ /* 0x000fe20003f25310 */
[CC--:B------:R-:W-:Y:S01]  /*0410*/  IMAD.WIDE R8, R217.reuse, R0.reuse, c[0x0][0x358] ;  /* 0x0000d600d9087625 */ /* 0x0c0fe200078e0200 */
[----:B------:R-:W-:Y:S02]  /*0420*/  ISETP.NE.AND.EX P3, PT, RZ, c[0x0][0x354], PT, P3 ;  /* 0x0000d500ff007a0c */ /* 0x000fe40003f65330 */
[----:B------:R-:W-:Y:S01]  /*0430*/  ISETP.NE.AND.EX P4, PT, RZ, c[0x0][0x35c], PT, P4 ;  /* 0x0000d700ff007a0c */ /* 0x000fe20003f85340 */
[CC--:B------:R-:W-:Y:S01]  /*0440*/  @P2 IMAD.WIDE R14, R217.reuse, R0.reuse, c[0x0][0x370] ;  /* 0x0000dc00d90e2625 */ /* 0x0c0fe200078e0200 */
[----:B------:R-:W-:Y:S01]  /*0450*/  MOV R80, RZ ;  /* 0x000000ff00507202 */ /* 0x000fe20000000f00 */
[----:B------:R-:W2:Y:S02]  /*0460*/  S2R R214, SR_CTAID.Y ;  /* 0x0000000000d67919 */ /* 0x000ea40000002600 */
[----:B------:R-:W-:Y:S02]  /*0470*/  IMAD.MOV.U32 R216, RZ, RZ, c[0x0][0x168] ;  /* 0x00005a00ffd87624 */ /* 0x000fe400078e00ff */
[----:B------:R3:W5:Y:S01]  /*0480*/  @P2 LDG.E R215, [R14.64] ;  /* 0x000000120ed72981 */ /* 0x000762000c1e1900 */
[----:B-1----:R-:W-:-:S03]  /*0490*/  @P0 IMAD.WIDE R2, R217, R0, c[0x0][0x360] ;  /* 0x0000d800d9020625 */ /* 0x002fc600078e0200 */
[----:B------:R3:W5:Y:S04]  /*04a0*/  @P1 LDG.E R74, [R12.64] ;  /* 0x000000120c4a1981 */ /* 0x000768000c1e1900 */
[----:B------:R3:W5:Y:S04]  /*04b0*/  @P3 LDG.E R80, [R10.64] ;  /* 0x000000120a503981 */ /* 0x000768000c1e1900 */
[----:B------:R3:W5:Y:S01]  /*04c0*/  @P4 LDG.E R4, [R8.64] ;  /* 0x0000001208044981 */ /* 0x000762000c1e1900 */
[----:B------:R-:W-:-:S03]  /*04d0*/  IMAD.MOV.U32 R6, RZ, RZ, c[0x0][0x2ac] ;  /* 0x0000ab00ff067624 */ /* 0x000fc600078e00ff */
[----:B------:R1:W5:Y:S01]  /*04e0*/  @P0 LDG.E R216, [R2.64] ;  /* 0x0000001202d80981 */ /* 0x000362000c1e1900 */
[----:B------:R-:W-:Y:S01]  /*04f0*/  IMAD R6, R6, c[0x0][0x1d0], RZ ;  /* 0x0000740006067a24 */ /* 0x000fe200078e02ff */
[----:B--2---:R-:W-:Y:S02]  /*0500*/  SHF.R.S32.HI R73, RZ, 0x1f, R214 ;  /* 0x0000001fff497819 */ /* 0x004fe400000114d6 */
[----:B-1----:R-:W-:Y:S01]  /*0510*/  MOV R2, c[0x0][0x228] ;  /* 0x00008a0000027a02 */ /* 0x002fe20000000f00 */
[----:B------:R-:W-:Y:S05]  /*0520*/  @P0 BRA `(.L_x_310) ;  /* 0x0000004000000947 */ /* 0x000fea0003800000 */
[----:B---3--:R-:W-:Y:S05]  /*0530*/  @!P1 BRA `(.L_x_310) ;  /* 0x0000003000009947 */ /* 0x008fea0003800000 */
[----:B-----5:R1:W2:Y:S04]  /*0540*/  LDG.E R216, [R12.64] ;  /* 0x000000120cd87981 */ /* 0x0202a8000c1e1900 */
[----:B-1----:R-:W2:Y:S02]  /*0550*/  LDG.E R12, [R12.64+0x4] ;  /* 0x000004120c0c7981 */ /* 0x002ea4000c1e1900 */
[----:B--2---:R-:W-:-:S02]  /*0560*/  IADD3 R216, -R216, R12, RZ ;  /* 0x0000000cd8d87210 */ /* 0x004fc40007ffe1ff */
.L_x_310:
[----:B---3--:R-:W-:-:S04]  /*0570*/  ISETP.NE.U32.AND P0, PT, RZ, c[0x0][0x368], PT ;  /* 0x0000da00ff007a0c */ /* 0x008fc80003f05070 */
[----:B------:R-:W-:-:S13]  /*0580*/  ISETP.NE.AND.EX P0, PT, RZ, c[0x0][0x36c], PT, P0 ;  /* 0x0000db00ff007a0c */ /* 0x000fda0003f05300 */
[----:B------:R-:W-:Y:S05]  /*0590*/  @!P0 BRA `(.L_x_311) ;  /* 0x0000003000008947 */ /* 0x000fea0003800000 */
[----:B------:R-:W-:-:S05]  /*05a0*/  IMAD.WIDE R10, R217, R0, c[0x0][0x368] ;  /* 0x0000da00d90a7625 */ /* 0x000fca00078e0200 */
[----:B------:R1:W5:Y:S01]  /*05b0*/  LDG.E R6, [R10.64] ;  /* 0x000000120a067981 */ /* 0x000362000c1e1900 */
[----:B------:R-:W-:Y:S05]  /*05c0*/  BRA `(.L_x_312) ;  /* 0x0000004000007947 */ /* 0x000fea0003800000 */
.L_x_311:
[----:B------:R-:W-:Y:S05]  /*05d0*/  @!P3 BRA `(.L_x_312) ;  /* 0x000000300000b947 */ /* 0x000fea0003800000 */
[----:B------:R1:W2:Y:S04]  /*05e0*/  LDG.E R6, [R10.64] ;  /* 0x000000120a067981 */ /* 0x0002a8000c1e1900 */
[----:B-1----:R-:W2:Y:S02]  /*05f0*/  LDG.E R10, [R10.64+0x4] ;  /* 0x000004120a0a7981 */ /* 0x002ea4000c1e1900 */
[----:B--2---:R-:W-:Y:S02]  /*0600*/  IADD3 R6, -R6, R10, RZ ;  /* 0x0000000a06067210 */ /* 0x004fe40007ffe1ff */
.L_x_312:
[----:B------:R2:W3:Y:S01]  /*0610*/  @P4 LDG.E R3, [R8.64] ;  /* 0x0000001208034981 */ /* 0x0004e2000c1e1900 */
[----:B------:R-:W-:-:S04]  /*0620*/  ISETP.NE.U32.AND P0, PT, RZ, c[0x0][0x378], PT ;  /* 0x0000de00ff007a0c */ /* 0x000fc80003f05070 */
[----:B------:R-:W-:Y:S01]  /*0630*/  ISETP.NE.AND.EX P0, PT, RZ, c[0x0][0x37c], PT, P0 ;  /* 0x0000df00ff007a0c */ /* 0x000fe20003f05300 */
[----:B-----5:R-:W-:Y:S01]  /*0640*/  IMAD.MOV.U32 R72, RZ, RZ, R6 ;  /* 0x000000ffff487224 */ /* 0x020fe200078e0006 */
[----:B--2---:R-:W3:Y:S11]  /*0650*/  @P4 LDG.E R8, [R8.64+0x4] ;  /* 0x0000041208084981 */ /* 0x004ef6000c1e1900 */
[----:B-1----:R-:W-:-:S05]  /*0660*/  @P0 IMAD.WIDE R10, R217, R0, c[0x0][0x378] ;  /* 0x0000de00d90a0625 */ /* 0x002fca00078e0200 */
[----:B------:R1:W5:Y:S01]  /*0670*/  @P0 LDG.E R72, [R10.64] ;  /* 0x000000120a480981 */ /* 0x000362000c1e1900 */
[----:B------:R-:W-:Y:S01]  /*0680*/  IMAD.MOV.U32 R213, RZ, RZ, c[0x0][0x2c4] ;  /* 0x0000b100ffd57624 */ /* 0x000fe200078e00ff */
[----:B------:R-:W-:Y:S01]  /*0690*/  LOP3.LUT R218, R218, 0xffbfffff, RZ, 0xc0, !PT ;  /* 0xffbfffffdada7812 */ /* 0x000fe200078ec0ff */
[----:B------:R-:W-:Y:S01]  /*06a0*/  IMAD.MOV.U32 R117, RZ, RZ, R7 ;  /* 0x000000ffff757224 */ /* 0x000fe200078e0007 */
[----:B------:R-:W-:Y:S01]  /*06b0*/  IADD3 R7, R7, 0x7f, RZ ;  /* 0x0000007f07077810 */ /* 0x000fe20007ffe0ff */
[----:B------:R-:W-:Y:S01]  /*06c0*/  IMAD.MOV.U32 R212, RZ, RZ, c[0x0][0x32c] ;  /* 0x0000cb00ffd47624 */ /* 0x000fe200078e00ff */
[----:B------:R-:W-:-:S04]  /*06d0*/  ISETP.NE.AND P2, PT, R213, 0x1, PT ;  /* 0x00000001d500780c */ /* 0x000fc80003f45270 */
[----:B------:R-:W-:-:S09]  /*06e0*/  ISETP.GE.AND P1, PT, R212, 0x1, PT ;  /* 0x00000001d400780c */ /* 0x000fd20003f26270 */
[----:B------:R-:W-:Y:S02]  /*06f0*/  @P2 IADD3 R5, R117, 0x7f, RZ ;  /* 0x0000007f75052810 */ /* 0x000fe40007ffe0ff */
[----:B------:R-:W-:-:S03]  /*0700*/  @P2 LOP3.LUT R218, R218, 0x400000, RZ, 0xfc, !PT ;  /* 0x00400000dada2812 */ /* 0x000fc600078efcff */
[----:B------:R-:W-:Y:S01]  /*0710*/  @P2 IMAD.HI.U32 R5, R5, c[0x0][0x2c8], RZ ;  /* 0x0000b20005052a27 */ /* 0x000fe200078e00ff */
[----:B------:R-:W-:-:S04]  /*0720*/  LOP3.LUT R218, R218, 0xff7fffff, RZ, 0xc0, !PT ;  /* 0xff7fffffdada7812 */ /* 0x000fc800078ec0ff */
[----:B------:R-:W-:Y:S02]  /*0730*/  @P2 SHF.R.U32.HI R7, RZ, c[0x0][0x2cc], R5 ;  /* 0x0000b300ff072a19 */ /* 0x000fe40000011605 */
[----:B------:R-:W-:Y:S01]  /*0740*/  @P1 LOP3.LUT R218, R218, 0x800000, RZ, 0xfc, !PT ;  /* 0x00800000dada1812 */ /* 0x000fe200078efcff */
[----:B---3--:R-:W-:Y:S02]  /*0750*/  @P4 IMAD.IADD R2, R8, 0x1, -R3 ;  /* 0x0000000108024824 */ /* 0x008fe400078e0a03 */
[----:B------:R-:W-:-:S04]  /*0760*/  IMAD.IADD R3, R6, 0x1, -R215 ;  /* 0x0000000106037824 */ /* 0x000fc800078e0ad7 */
[----:B------:R-:W-:-:S05]  /*0770*/  IMAD.IADD R211, R3, 0x1, R2 ;  /* 0x0000000103d37824 */ /* 0x000fca00078e0202 */
[----:B------:R-:W-:-:S05]  /*0780*/  IADD3 R78, R211, 0x1, -R216 ;  /* 0x00000001d34e7810 */ /* 0x000fca0007ffe8d8 */
[----:B------:R-:W-:-:S05]  /*0790*/  IMAD.IADD R7, R78, 0x1, R7 ;  /* 0x000000014e077824 */ /* 0x000fca00078e0207 */
[----:B------:R-:W-:Y:S01]  /*07a0*/  IADD3 R9, R7, c[0x0][0x328], RZ ;  /* 0x0000ca0007097a10 */ /* 0x000fe20007ffe0ff */
[----:B------:R-:W-:Y:S05]  /*07b0*/  @!P1 BRA `(.L_x_313) ;  /* 0x000000e000009947 */ /* 0x000fea0003800000 */
[C---:B-1----:R-:W-:Y:S02]  /*07c0*/  ISETP.GT.AND P0, PT, R7.reuse, RZ, PT ;  /* 0x000000ff0700720c */ /* 0x042fe40003f04270 */
        /* <DEDUP_REMOVED lines=8> */
.L_x_314:
[----:B------:R-:W-:-:S13]  /*0850*/  ISETP.NE.AND P0, PT, R212, 0x1, PT ;  /* 0x00000001d400780c */ /* 0x000fda0003f05270 */
[----:B------:R-:W-:-:S05]  /*0860*/  @P0 IMAD.HI.U32 R7, R5, c[0x0][0x330], RZ ;  /* 0x0000cc0005070a27 */ /* 0x000fca00078e00ff */
[----:B------:R-:W-:-:S05]  /*0870*/  @P0 SHF.R.U32.HI R5, RZ, c[0x0][0x334], R7 ;  /* 0x0000cd00ff050a19 */ /* 0x000fca0000011607 */
.L_x_315:
[----:B------:R-:W-:-:S05]  /*0880*/  IMAD R5, R5, R212, c[0x0][0x32c] ;  /* 0x0000cb0005057624 */ /* 0x000fca00078e02d4 */
[----:B------:R-:W-:Y:S02]  /*0890*/  IMNMX R9, R9, R5, PT ;  /* 0x0000000509097217 */ /* 0x000fe40003800200 */
.L_x_313:
[----:B-1----:R-:W-:Y:S01]  /*08a0*/  @P2 IMAD.HI.U32 R8, R117, c[0x0][0x2c8], RZ ;  /* 0x0000b20075082a27 */ /* 0x002fe200078e00ff */
[----:B------:R-:W-:-:S03]  /*08b0*/  IADD3 R5, R211, 0x5f, RZ ;  /* 0x0000005fd3057810 */ /* 0x000fc60007ffe0ff */
[----:B------:R-:W-:Y:S01]  /*08c0*/  IMAD.MOV.U32 R7, RZ, RZ, R117 ;  /* 0x000000ffff077224 */ /* 0x000fe200078e0075 */
[----:B------:R-:W-:Y:S01]  /*08d0*/  @P2 SHF.R.U32.HI R7, RZ, c[0x0][0x2cc], R8 ;  /* 0x0000b300ff072a19 */ /* 0x000fe20000011608 */
[----:B------:R-:W-:-:S04]  /*08e0*/  IMAD.HI R5, R5, 0x2aaaaaab, RZ ;  /* 0x2aaaaaab05057827 */ /* 0x000fc800078e02ff */
[----:B------:R-:W-:Y:S01]  /*08f0*/  IMAD.IADD R116, R211, 0x1, -R216 ;  /* 0x00000001d3747824 */ /* 0x000fe200078e0ad8 */
[----:B------:R-:W-:-:S03]  /*0900*/  SHF.R.U32.HI R77, RZ, 0x1f, R5 ;  /* 0x0000001fff4d7819 */ /* 0x000fc60000011605 */
[----:B------:R-:W-:Y:S01]  /*0910*/  IMAD.IADD R7, R116, 0x1, R7 ;  /* 0x0000000174077824 */ /* 0x000fe200078e0207 */
[----:B------:R-:W-:-:S04]  /*0920*/  LEA.HI.SX32 R77, R5, R77, 0x1c ;  /* 0x0000004d054d7211 */ /* 0x000fc800078fe2ff */
[----:B------:R-:W-:Y:S01]  /*0930*/  IADD3 R8, R7, -c[0x0][0x324], RZ ;  /* 0x8000c90007087a10 */ /* 0x000fe20007ffe0ff */
        /* <DEDUP_REMOVED lines=9> */
.L_x_317:
[----:B------:R-:W-:-:S13]  /*09d0*/  ISETP.NE.AND P0, PT, R212, 0x1, PT ;  /* 0x00000001d400780c */ /* 0x000fda0003f05270 */
[----:B------:R-:W-:-:S05]  /*09e0*/  @P0 IMAD.HI.U32 R5, R7, c[0x0][0x330], RZ ;  /* 0x0000cc0007050a27 */ /* 0x000fca00078e00ff */
[----:B------:R-:W-:-:S05]  /*09f0*/  @P0 SHF.R.U32.HI R7, RZ, c[0x0][0x334], R5 ;  /* 0x0000cd00ff070a19 */ /* 0x000fca0000011605 */
.L_x_318:
[----:B------:R-:W-:-:S05]  /*0a00*/  IMAD R7, R7, c[0x0][0x32c], RZ ;  /* 0x0000cb0007077a24 */ /* 0x000fca00078e02ff */
[----:B------:R-:W-:-:S04]  /*0a10*/  IMNMX R8, R8, R7, !PT ;  /* 0x0000000708087217 */ /* 0x000fc80007800200 */
.L_x_316:
[----:B------:R-:W-:Y:S01]  /*0a20*/  IADD3 R9, R9, 0x5f, RZ ;  /* 0x0000005f09097810 */ /* 0x000fe20007ffe0ff */
[----:B------:R-:W-:-:S04]  /*0a30*/  IMAD.HI R7, R8, 0x2aaaaaab, RZ ;  /* 0x2aaaaaab08077827 */ /* 0x000fc800078e02ff */
[----:B------:R-:W-:Y:S01]  /*0a40*/  IMAD.HI R9, R9, 0x2aaaaaab, RZ ;  /* 0x2aaaaaab09097827 */ /* 0x000fe200078e02ff */
[----:B------:R-:W-:-:S04]  /*0a50*/  SHF.R.U32.HI R5, RZ, 0x1f, R7 ;  /* 0x0000001fff057819 */ /* 0x000fc80000011607 */
[----:B------:R-:W-:Y:S02]  /*0a60*/  SHF.R.U32.HI R8, RZ, 0x1f, R9 ;  /* 0x0000001fff087819 */ /* 0x000fe40000011609 */
[----:B------:R-:W-:Y:S02]  /*0a70*/  LEA.HI.SX32 R5, R7, R5, 0x1c ;  /* 0x0000000507057211 */ /* 0x000fe400078fe2ff */
[----:B------:R-:W-:Y:S02]  /*0a80*/  LEA.HI.SX32 R8, R9, R8, 0x1c ;  /* 0x0000000809087211 */ /* 0x000fe400078fe2ff */
[----:B------:R-:W-:Y:S02]  /*0a90*/  IMNMX R5, RZ, R5, !PT ;  /* 0x00000005ff057217 */ /* 0x000fe40007800200 */
[----:B------:R-:W-:-:S03]  /*0aa0*/  IMNMX R8, R8, R77, PT ;  /* 0x0000004d08087217 */ /* 0x000fc60003800200 */
[--C-:B------:R-:W-:Y:S02]  /*0ab0*/  IMAD R5, R5, 0x60, -R3.reuse ;  /* 0x0000006005057824 */ /* 0x100fe400078e0a03 */
[----:B------:R-:W-:-:S03]  /*0ac0*/  IMAD R7, R8, 0x60, -R3 ;  /* 0x0000006008077824 */ /* 0x000fc600078e0a03 */
[----:B------:R-:W-:Y:S02]  /*0ad0*/  IMNMX R5, RZ, R5, !PT ;  /* 0x00000005ff057217 */ /* 0x000fe40007800200 */
[----:B------:R-:W-:-:S03]  /*0ae0*/  IMNMX R7, R7, R2, PT ;  /* 0x0000000207077217 */ /* 0x000fc60003800200 */
[----:B------:R-:W-:Y:S01]  /*0af0*/  IMAD.WIDE.U32 R8, R5, -0x55555555, RZ ;  /* 0xaaaaaaab05087825 */ /* 0x000fe200078e00ff */
[----:B------:R-:W-:-:S04]  /*0b00*/  ISETP.GT.AND P0, PT, R7, R5, PT ;  /* 0x000000050700720c */ /* 0x000fc80003f04270 */
[----:B------:R-:W-:-:S05]  /*0b10*/  SHF.R.U32.HI R76, RZ, 0x6, R9 ;  /* 0x00000006ff4c7819 */ /* 0x000fca0000011609 */
[----:B------:R-:W-:-:S04]  /*0b20*/  IMAD.MOV.U32 R3, RZ, RZ, R76 ;  /* 0x000000ffff037224 */ /* 0x000fc800078e004c */
[----:B------:R-:W-:-:S05]  /*0b30*/  @P0 IADD3 R7, R7, 0x5f, RZ ;  /* 0x0000005f07070810 */ /* 0x000fca0007ffe0ff */
[----:B------:R-:W-:-:S05]  /*0b40*/  @P0 IMAD.HI R7, R7, 0x2aaaaaab, RZ ;  /* 0x2aaaaaab07070827 */ /* 0x000fca00078e02ff */
[----:B------:R-:W-:-:S04]  /*0b50*/  @P0 SHF.R.U32.HI R5, RZ, 0x1f, R7 ;  /* 0x0000001fff050819 */ /* 0x000fc80000011607 */
[----:B------:R-:W-:-:S04]  /*0b60*/  @P0 LEA.HI.SX32 R3, R7, R5, 0x1c ;  /* 0x0000000507030211 */ /* 0x000fc800078fe2ff */
[----:B------:R-:W-:-:S13]  /*0b70*/  ISETP.GT.AND P0, PT, R3, R76, PT ;  /* 0x0000004c0300720c */ /* 0x000fda0003f04270 */
[----:B------:R-:W-:Y:S05]  /*0b80*/  @!P0 BRA `(.L_x_319) ;  /* 0x000056b000008947 */ /* 0x000fea0003800000 */
[----:B------:R-:W-:Y:S02]  /*0b90*/  ISETP.NE.U32.AND P0, PT, RZ, c[0x0][0x340], PT ;  /* 0x0000d000ff007a0c */ /* 0x000fe40003f05070 */
[----:B------:R-:W-:Y:S01]  /*0ba0*/  SHF.R.S32.HI R7, RZ, 0x1f, R71 ;  /* 0x0000001fff077819 */ /* 0x000fe20000011447 */
[----:B------:R-:W-:Y:S01]  /*0bb0*/  IMAD R120, R73, c[0x0][0x240], RZ ;  /* 0x0000900049787a24 */ /* 0x000fe200078e02ff */
[----:B------:R-:W-:Y:S01]  /*0bc0*/  ISETP.NE.AND.EX P2, PT, RZ, c[0x0][0x344], PT, P0 ;  /* 0x0000d100ff007a0c */ /* 0x000fe20003f45300 */
[----:B------:R-:W-:Y:S01]  /*0bd0*/  IMAD.MOV.U32 R126, RZ, RZ, 0x60 ;  /* 0x00000060ff7e7424 */ /* 0x000fe200078e00ff */
[----:B------:R-:W-:Y:S02]  /*0be0*/  IADD3 R39, R3, -0x1, RZ ;  /* 0xffffffff03277810 */ /* 0x000fe40007ffe0ff */
[----:B------:R-:W-:Y:S02]  /*0bf0*/  SEL R128, R217, RZ, !P4 ;  /* 0x000000ffd9807207 */ /* 0x000fe40006000000 */
[----:B------:R-:W-:Y:S01]  /*0c00*/  MOV R94, c[0x0][0x238] ;  /* 0x00008e00005e7a02 */ /* 0x000fe20000000f00 */
[----:B------:R-:W-:Y:S01]  /*0c10*/  IMAD.MOV.U32 R93, RZ, RZ, c[0x0][0x23c] ;  /* 0x00008f00ff5d7624 */ /* 0x000fe200078e00ff */
[----:B------:R-:W-:-:S02]  /*0c20*/  UMOV UR12, 0x6 ;  /* 0x00000006000c7882 */ /* 0x000fc40000000000 */
[----:B------:R-:W-:-:S03]  /*0c30*/  ULDC.64 UR4, c[0x0][0x290] ;  /* 0x0000a40000047ab9 */ /* 0x000fc60000000a00 */
[----:B------:R-:W-:-:S06]  /*0c40*/  @P2 IMAD.WIDE R138, R217, R0, c[0x0][0x340] ;  /* 0x0000d000d98a2625 */ /* 0x000fcc00078e0200 */
[----:B------:R-:W2:Y:S01]  /*0c50*/  @P2 LDG.E R138, [R138.64] ;  /* 0x000000128a8a2981 */ /* 0x000ea2000c1e1900 */
[CC--:B------:R-:W-:Y:S01]  /*0c60*/  LEA.HI R0, R7.reuse, R71.reuse, RZ, 0x3 ;  /* 0x0000004707007211 */ /* 0x0c0fe200078f18ff */
[----:B------:R-:W-:Y:S01]  /*0c70*/  IMAD R120, R214, c[0x0][0x244], R120 ;  /* 0x00009100d6787a24 */ /* 0x000fe200078e0278 */
[----:B------:R-:W-:Y:S01]  /*0c80*/  LEA.HI R7, R7, R71, RZ, 0x6 ;  /* 0x0000004707077211 */ /* 0x000fe200078f30ff */
[C---:B------:R-:W-:Y:S01]  /*0c90*/  IMAD R79, R126.reuse, c[0x0][0x23c], RZ ;  /* 0x00008f007e4f7a24 */ /* 0x040fe200078e02ff */
[----:B------:R-:W-:Y:S01]  /*0ca0*/  SHF.R.S32.HI R15, RZ, 0x3, R0 ;  /* 0x00000003ff0f7819 */ /* 0x000fe20000011400 */
[----:B------:R-:W-:Y:S01]  /*0cb0*/  IMAD.WIDE.U32 R126, R126, c[0x0][0x238], RZ ;  /* 0x00008e007e7e7a25 */ /* 0x000fe200078e00ff */
[----:B------:R-:W-:Y:S01]  /*0cc0*/  LOP3.LUT R0, R0, 0xfffffff8, RZ, 0xc0, !PT ;  /* 0xfffffff800007812 */ /* 0x000fe200078ec0ff */
[----:B------:R-:W-:Y:S01]  /*0cd0*/  USHF.L.U64.HI UR7, UR4, UR12, UR5 ;  /* 0x0000000c04077299 */ /* 0x000fe20008010205 */
[--C-:B------:R-:W-:Y:S01]  /*0ce0*/  SHF.R.S32.HI R134, RZ, 0x1f, R15.reuse ;  /* 0x0000001fff867819 */ /* 0x100fe2000001140f */
[----:B------:R-:W-:Y:S01]  /*0cf0*/  IMAD.IADD R75, R2, 0x1, -R15 ;  /* 0x00000001024b7824 */ /* 0x000fe200078e0a0f */
[----:B------:R-:W-:Y:S01]  /*0d00*/  IADD3 R122, P0, R15, R4, RZ ;  /* 0x000000040f7a7210 */ /* 0x000fe20007f1e0ff */
[----:B------:R-:W-:Y:S01]  /*0d10*/  IMAD.IADD R0, R71, 0x1, -R0 ;  /* 0x0000000147007824 */ /* 0x000fe200078e0a00 */
[----:B------:R-:W-:Y:S01]  /*0d20*/  SHF.L.U32 R89, R15, 0x6, RZ ;  /* 0x000000060f597819 */ /* 0x000fe200000006ff */
[----:B------:R-:W-:Y:S01]  /*0d30*/  IMAD.IADD R79, R127, 0x1, R79 ;  /* 0x000000017f4f7824 */ /* 0x000fe200078e024f */
[----:B------:R-:W-:Y:S01]  /*0d40*/  LEA.HI.X.SX32 R123, R4, R134, 0x1, P0 ;  /* 0x00000086047b7211 */ /* 0x000fe200000f0eff */
[----:B------:R-:W-:Y:S01]  /*0d50*/  IMAD.SHL.U32 R16, R0, 0x8, RZ ;  /* 0x0000000800107824 */ /* 0x000fe200078e00ff */
[----:B------:R-:W-:Y:S01]  /*0d60*/  LOP3.LUT R89, R89, 0x1c0, RZ, 0xc0, !PT ;  /* 0x000001c059597812 */ /* 0x000fe200078ec0ff */
[----:B------:R-:W-:Y:S01]  /*0d70*/  IMAD R3, R79, R39, RZ ;  /* 0x000000274f037224 */ /* 0x000fe200078e02ff */
[----:B------:R-:W-:Y:S01]  /*0d80*/  SHF.L.U32 R96, R93, 0x6, RZ ;  /* 0x000000065d607819 */ /* 0x000fe200000006ff */
[----:B------:R-:W-:Y:S01]  /*0d90*/  IMAD R8, R123, c[0x0][0x238], RZ ;  /* 0x00008e007b087a24 */ /* 0x000fe200078e02ff */
[----:B------:R-:W-:Y:S01]  /*0da0*/  SHF.R.S32.HI R17, RZ, 0x1f, R16 ;  /* 0x0000001fff117819 */ /* 0x000fe20000011410 */
[----:B------:R-:W-:Y:S01]  /*0db0*/  IMAD.SHL.U32 R7, R7, 0x8, RZ ;  /* 0x0000000807077824 */ /* 0x000fe200078e00ff */
[----:B------:R-:W-:Y:S01]  /*0dc0*/  IADD3 R90, R16, 0x40, RZ ;  /* 0x00000040105a7810 */ /* 0x000fe20007ffe0ff */
[C---:B------:R-:W-:Y:S01]  /*0dd0*/  IMAD R8, R122.reuse, c[0x0][0x23c], R8 ;  /* 0x00008f007a087a24 */ /* 0x040fe200078e0208 */
[--C-:B------:R-:W-:Y:S01]  /*0de0*/  LOP3.LUT R87, R89, 0x38, R16.reuse, 0xf8, !PT ;  /* 0x0000003859577812 */ /* 0x100fe200078ef810 */
[----:B------:R-:W-:Y:S01]  /*0df0*/  IMAD.WIDE.U32 R4, R122, c[0x0][0x238], R16 ;  /* 0x00008e007a047a25 */ /* 0x000fe200078e0010 */
[----:B------:R-:W-:Y:S01]  /*0e00*/  LOP3.LUT R7, R7, 0xfffffe00, RZ, 0xc0, !PT ;  /* 0xfffffe0007077812 */ /* 0x000fe200078ec0ff */
[----:B------:R-:W-:Y:S01]  /*0e10*/  USHF.L.U32 UR8, UR4, 0x6, URZ ;  /* 0x0000000604087899 */ /* 0x000fe2000800063f */
[----:B------:R-:W-:Y:S01]  /*0e20*/  SHF.R.U32.HI R88, RZ, 0x3, R89 ;  /* 0x00000003ff587819 */ /* 0x000fe20000011659 */
[----:B------:R-:W-:Y:S01]  /*0e30*/  IMAD.IADD R9, R5, 0x1, R8 ;  /* 0x0000000105097824 */ /* 0x000fe200078e0208 */
[----:B------:R-:W-:Y:S01]  /*0e40*/  MOV R8, R4 ;  /* 0x0000000400087202 */ /* 0x000fe20000000f00 */
[----:B------:R-:W-:Y:S01]  /*0e50*/  IMAD R5, R39, -0x60, R75 ;  /* 0xffffffa027057824 */ /* 0x000fe200078e024b */
[----:B------:R-:W-:Y:S01]  /*0e60*/  SHF.R.S32.HI R4, RZ, 0x1f, R217 ;  /* 0x0000001fff047819 */ /* 0x000fe200000114d9 */
[----:B------:R-:W-:Y:S01]  /*0e70*/  IMAD.SHL.U32 R18, R0, 0x4, RZ ;  /* 0x0000000400127824 */ /* 0x000fe200078e00ff */
[----:B------:R-:W-:Y:S01]  /*0e80*/  ISETP.GE.AND P6, PT, R16, c[0x0][0x1d4], PT ;  /* 0x0000750010007a0c */ /* 0x000fe20003fc6270 */
[----:B------:R-:W-:Y:S01]  /*0e90*/  IMAD.WIDE.U32 R8, R214, c[0x0][0x240], R8 ;  /* 0x00009000d6087a25 */ /* 0x000fe200078e0008 */
[----:B------:R-:W-:Y:S01]  /*0ea0*/  SEL R105, R4, RZ, !P4 ;  /* 0x000000ff04697207 */ /* 0x000fe20006000000 */
[----:B------:R-:W-:Y:S01]  /*0eb0*/  UIMAD.WIDE.U32 UR10, UR4, 0x60, URZ ;  /* 0x00000060040a78a5 */ /* 0x000fe2000f8e003f */
[----:B------:R-:W-:Y:S01]  /*0ec0*/  ISETP.GE.AND P0, PT, R5, 0x1, PT ;  /* 0x000000010500780c */ /* 0x000fe20003f06270 */
[----:B------:R-:W-:Y:S01]  /*0ed0*/  IMAD.IADD R121, R9, 0x1, R120 ;  /* 0x0000000109797824 */ /* 0x000fe200078e0278 */
[----:B------:R-:W-:Y:S01]  /*0ee0*/  MOV R120, R8 ;  /* 0x0000000800787202 */ /* 0x000fe20000000f00 */
[----:B------:R-:W-:Y:S01]  /*0ef0*/  IMAD R124, R105, c[0x0][0x248], RZ ;  /* 0x00009200697c7a24 */ /* 0x000fe200078e02ff */
[----:B------:R-:W-:Y:S01]  /*0f00*/  SHF.R.S32.HI R8, RZ, 0x1f, R39 ;  /* 0x0000001fff087819 */ /* 0x000fe20000011427 */
[----:B------:R-:W-:Y:S01]  /*0f10*/  IMAD R136, R134, c[0x0][0x280], RZ ;  /* 0x0000a00086887a24 */ /* 0x000fe200078e02ff */
[----:B------:R-:W-:Y:S01]  /*0f20*/  ISETP.GE.AND P5, PT, R90, c[0x0][0x1d4], PT ;  /* 0x000075005a007a0c */ /* 0x000fe20003fa6270 */
[C---:B------:R-:W-:Y:S01]  /*0f30*/  IMAD R124, R128.reuse, c[0x0][0x24c], R124 ;  /* 0x00009300807c7a24 */ /* 0x040fe200078e027c */
[----:B------:R-:W-:Y:S01]  /*0f40*/  LOP3.LUT R87, R7, R87, R88, 0xf6, !PT ;  /* 0x0000005707577212 */ /* 0x000fe200078ef658 */
[----:B------:R-:W-:Y:S01]  /*0f50*/  IMAD.WIDE.U32 R120, R128, c[0x0][0x248], R120 ;  /* 0x0000920080787a25 */ /* 0x000fe200078e0078 */
[----:B------:R-:W-:Y:S01]  /*0f60*/  SHF.R.S32.HI R19, RZ, 0x1f, R18 ;  /* 0x0000001fff137819 */ /* 0x000fe20000011412 */
[----:B------:R-:W-:Y:S01]  /*0f70*/  UIMAD UR6, UR5, 0x60, URZ ;  /* 0x00000060050678a4 */ /* 0x000fe2000f8e023f */
[----:B------:R-:W-:Y:S01]  /*0f80*/  IADD3 R86, R15, 0x20, RZ ;  /* 0x000000200f567810 */ /* 0x000fe20007ffe0ff */
[----:B------:R-:W-:Y:S01]  /*0f90*/  IMAD.IADD R125, R121, 0x1, R124 ;  /* 0x00000001797d7824 */ /* 0x000fe200078e027c */
[----:B------:R-:W-:Y:S01]  /*0fa0*/  IADD3 R83, R15, 0x40, RZ ;  /* 0x000000400f537810 */ /* 0x000fe20007ffe0ff */
[----:B------:R-:W-:Y:S01]  /*0fb0*/  IMAD.MOV.U32 R124, RZ, RZ, R120 ;  /* 0x000000ffff7c7224 */ /* 0x000fe200078e0078 */
[----:B-----5:R-:W-:Y:S01]  /*0fc0*/  SHF.R.S32.HI R103, RZ, 0x1f, R72 ;  /* 0x0000001fff677819 */ /* 0x020fe20000011448 */
[-C--:B------:R-:W-:Y:S01]  /*0fd0*/  IMAD R3, R8, R126.reuse, R3 ;  /* 0x0000007e08037224 */ /* 0x080fe200078e0203 */
[----:B------:R-:W-:Y:S01]  /*0fe0*/  SHF.L.U32 R82, R83, 0x6, RZ ;  /* 0x0000000653527819 */ /* 0x000fe200000006ff */
[----:B------:R-:W-:Y:S01]  /*0ff0*/  IMAD.WIDE.U32 R8, R39, R126, R124 ;  /* 0x0000007e27087225 */ /* 0x000fe200078e007c */
[----:B------:R-:W-:Y:S01]  /*1000*/  SHF.R.S32.HI R101, RZ, 0x1f, R90 ;  /* 0x0000001fff657819 */ /* 0x000fe2000001145a */
[----:B------:R-:W-:Y:S01]  /*1010*/  USHF.L.U64.HI UR9, UR4, 0x5, UR5 ;  /* 0x0000000504097899 */ /* 0x000fe20008010205 */
[----:B------:R-:W-:Y:S01]  /*1020*/  LOP3.LUT R82, R82, 0x1c0, RZ, 0xc0, !PT ;  /* 0x000001c052527812 */ /* 0x000fe200078ec0ff */
[----:B------:R-:W-:Y:S01]  /*1030*/  IMAD.IADD R3, R9, 0x1, R3 ;  /* 0x0000000109037824 */ /* 0x000fe200078e0203 */
[----:B------:R-:W-:Y:S01]  /*1040*/  @P0 LEA R10, P1, R8, c[0x0][0x220], 0x1 ;  /* 0x00008800080a0a11 */ /* 0x000fe200078208ff */
[----:B------:R-:W-:Y:S01]  /*1050*/  IMAD.SHL.U32 R87, R87, 0x2, RZ ;  /* 0x0000000257577824 */ /* 0x000fe200078e00ff */
[----:B------:R-:W-:Y:S01]  /*1060*/  SHF.R.U32.HI R95, RZ, 0x3, R82 ;  /* 0x00000003ff5f7819 */ /* 0x000fe20000011652 */
[----:B------:R-:W-:Y:S01]  /*1070*/  IMAD R134, R134, c[0x0][0x290], RZ ;  /* 0x0000a40086867a24 */ /* 0x000fe200078e02ff */
[----:B------:R-:W-:Y:S01]  /*1080*/  @P0 LEA.HI.X R11, R8, c[0x0][0x224], R3, 0x1, P1 ;  /* 0x00008900080b0a11 */ /* 0x000fe200008f0c03 */
[----:B------:R-:W-:Y:S01]  /*1090*/  IMAD.WIDE.U32 R140, R15, c[0x0][0x290], R18 ;  /* 0x0000a4000f8c7a25 */ /* 0x000fe200078e0012 */
[----:B------:R-:W-:Y:S01]  /*10a0*/  ISETP.GE.AND P1, PT, R5, 0x21, PT ;  /* 0x000000210500780c */ /* 0x000fe20003f26270 */
[----:B------:R-:W-:Y:S01]  /*10b0*/  USHF.L.U32 UR16, UR4, 0x5, URZ ;  /* 0x0000000504107899 */ /* 0x000fe2000800063f */
[----:B------:R-:W-:Y:S01]  /*10c0*/  LEA.HI R101, R101, R90, RZ, 0x3 ;  /* 0x0000005a65657211 */ /* 0x000fe200078f18ff */
[----:B------:R-:W-:Y:S01]  /*10d0*/  @!PT LDS RZ, [RZ] ;  /* 0x00000000fffff984 */ /* 0x000fe20000000800 */
[----:B------:R-:W-:Y:S01]  /*10e0*/  @!PT LDS RZ, [RZ] ;  /* 0x00000000fffff984 */ /* 0x000fe20000000800 */
[----:B------:R-:W-:Y:S01]  /*10f0*/  @!PT LDS RZ, [RZ] ;  /* 0x00000000fffff984 */ /* 0x000fe20000000800 */
[----:B------:R1:W-:Y:S01]  /*1100*/  @P0 LDGSTS.E.BYPASS.LTC128B.128 [R87+0x8100], [R10.64], !P6 ;  /* 0x081000000a570fae */ /* 0x0003e2000f101d52 */
[----:B------:R-:W-:Y:S01]  /*1110*/  IMAD R134, R15, c[0x0][0x294], R134 ;  /* 0x0000a5000f867a24 */ /* 0x000fe200078e0286 */
[----:B------:R-:W-:Y:S01]  /*1120*/  UMOV UR14, 0x5 ;  /* 0x00000005000e7882 */ /* 0x000fe20000000000 */
[----:B------:R-:W-:Y:S01]  /*1130*/  IMAD.SHL.U32 R85, R86, 0x40, RZ ;  /* 0x0000004056557824 */ /* 0x000fe200078e00ff */
[----:B------:R1:W-:Y:S01]  /*1140*/  @P0 LDGSTS.E.BYPASS.LTC128B.128 [R87+0xb100], [R10.64+0x80], !P5 ;  /* 0x0b1000800a570fae */ /* 0x0003e2000e901d52 */
[----:B------:R-:W-:Y:S01]  /*1150*/  IMAD.IADD R141, R141, 0x1, R134 ;  /* 0x000000018d8d7824 */ /* 0x000fe200078e0286 */
[----:B------:R-:W-:Y:S01]  /*1160*/  ULDC.64 UR4, c[0x0][0x280] ;  /* 0x0000a00000047ab9 */ /* 0x000fe20000000a00 */
[----:B------:R-:W-:Y:S01]  /*1170*/  IMAD.WIDE.U32 R20, R214, c[0x0][0x260], R16 ;  /* 0x00009800d6147a25 */ /* 0x000fe200078e0010 */
[----:B------:R-:W-:Y:S01]  /*1180*/  LOP3.LUT R85, R85, 0x1c0, RZ, 0xc0, !PT ;  /* 0x000001c055557812 */ /* 0x000fe200078ec0ff */
[----:B------:R-:W-:Y:S01]  /*1190*/  USHF.L.U64.HI UR12, UR4, UR12, UR5 ;  /* 0x0000000c040c7299 */ /* 0x000fe20008010205 */
[----:B------:R-:W-:Y:S01]  /*11a0*/  LOP3.LUT R101, R101, 0xfffffff8, RZ, 0xc0, !PT ;  /* 0xfffffff865657812 */ /* 0x000fe200078ec0ff */
[C---:B------:R-:W-:Y:S01]  /*11b0*/  IMAD R136, R15.reuse, c[0x0][0x284], R136 ;  /* 0x0000a1000f887a24 */ /* 0x040fe200078e0288 */
[----:B------:R-:W-:Y:S01]  /*11c0*/  SHF.R.U32.HI R84, RZ, 0x3, R85 ;  /* 0x00000003ff547819 */ /* 0x000fe20000011655 */
[----:B------:R-:W-:Y:S01]  /*11d0*/  IMAD.WIDE.U32 R142, R15, c[0x0][0x280], R18 ;  /* 0x0000a0000f8e7a25 */ /* 0x000fe200078e0012 */
[----:B------:R-:W-:Y:S01]  /*11e0*/  MOV R108, c[0x0][0x2b8] ;  /* 0x0000ae00006c7a02 */ /* 0x000fe20000000f00 */
[----:B------:R-:W-:Y:S01]  /*11f0*/  USHF.L.U64.HI UR14, UR4, UR14, UR5 ;  /* 0x0000000e040e7299 */ /* 0x000fe20008010205 */
[----:B------:R-:W-:Y:S01]  /*1200*/  P2R R91, PR, RZ, 0x20 ;  /* 0x00000020ff5b7803 */ /* 0x000fe20000000000 */
[----:B------:R-:W-:Y:S01]  /*1210*/  IMAD R104, R103, c[0x0][0x280], RZ ;  /* 0x0000a00067687a24 */ /* 0x000fe200078e02ff */
[----:B------:R-:W-:Y:S01]  /*1220*/  IADD3 R143, R143, R136, RZ ;  /* 0x000000888f8f7210 */ /* 0x000fe20007ffe0ff */
[----:B------:R-:W-:Y:S01]  /*1230*/  IMAD R105, R105, c[0x0][0x268], RZ ;  /* 0x00009a0069697a24 */ /* 0x000fe200078e02ff */
[----:B------:R-:W-:Y:S01]  /*1240*/  UIMAD.WIDE.U32 UR20, UR4, 0x60, URZ ;  /* 0x00000060041478a5 */ /* 0x000fe2000f8e003f */
[----:B------:R-:W-:Y:S01]  /*1250*/  IMAD R98, R73, c[0x0][0x1e8], RZ ;  /* 0x00007a0049627a24 */ /* 0x000fe200078e02ff */
[----:B------:R-:W-:Y:S01]  /*1260*/  UIMAD UR5, UR5, 0x60, URZ ;  /* 0x00000060050578a4 */ /* 0x000fe2000f8e023f */
[----:B------:R-:W-:Y:S01]  /*1270*/  IMAD R103, R103, c[0x0][0x290], RZ ;  /* 0x0000a40067677a24 */ /* 0x000fe200078e02ff */
[----:B------:R-:W-:Y:S01]  /*1280*/  P2R R92, PR, RZ, 0x40 ;  /* 0x00000040ff5c7803 */ /* 0x000fe20000000000 */
[----:B------:R-:W-:Y:S01]  /*1290*/  IMAD R97, R73, c[0x0][0x210], RZ ;  /* 0x0000840049617a24 */ /* 0x000fe200078e02ff */
[----:B------:R-:W-:Y:S01]  /*12a0*/  IADD3 R14, R18, 0x20, RZ ;  /* 0x00000020120e7810 */ /* 0x000fe20007ffe0ff */
[----:B------:R-:W-:Y:S01]  /*12b0*/  IMAD R105, R128, c[0x0][0x26c], R105 ;  /* 0x00009b0080697a24 */ /* 0x000fe200078e0269 */
[----:B------:R-:W-:Y:S01]  /*12c0*/  SHF.R.S32.HI R100, RZ, 0x1f, R101 ;  /* 0x0000001fff647819 */ /* 0x000fe20000011465 */
[----:B------:R-:W-:Y:S01]  /*12d0*/  IMAD.WIDE.U32 R130, R214, c[0x0][0x1e8], RZ ;  /* 0x00007a00d6827a25 */ /* 0x000fe200078e00ff */
[----:B------:R-:W-:Y:S01]  /*12e0*/  USHF.L.U32 UR13, UR4, 0x6, URZ ;  /* 0x00000006040d7899 */ /* 0x000fe2000800063f */
[----:B-1----:R-:W-:Y:S01]  /*12f0*/  @P1 LEA R10, P0, R94, R8, 0x5 ;  /* 0x000000085e0a1211 */ /* 0x002fe200078028ff */
[----:B------:R-:W-:Y:S01]  /*1300*/  USHF.L.U32 UR15, UR4, 0x5, URZ ;  /* 0x00000005040f7899 */ /* 0x000fe2000800063f */
[----:B------:R-:W-:Y:S01]  /*1310*/  IMAD R98, R214, c[0x0][0x1ec], R98 ;  /* 0x00007b00d6627a24 */ /* 0x000fe200078e0262 */
[----:B------:R-:W-:Y:S01]  /*1320*/  UIADD3 UR6, UR11, UR6, URZ ;  /* 0x000000060b067290 */ /* 0x000fe2000fffe03f */
[----:B------:R-:W-:Y:S01]  /*1330*/  @P1 LEA.HI.X R9, R94, R3, R93, 0x5, P0 ;  /* 0x000000035e091211 */ /* 0x000fe200000f2c5d */
[----:B------:R-:W-:Y:S01]  /*1340*/  IMAD R104, R72, c[0x0][0x284], R104 ;  /* 0x0000a10048687a24 */ /* 0x000fe200078e0268 */
[----:B------:R-:W-:Y:S01]  /*1350*/  @P1 LEA R12, P0, R10, c[0x0][0x220], 0x1 ;  /* 0x000088000a0c1a11 */ /* 0x000fe200078008ff */
[----:B------:R-:W-:Y:S01]  /*1360*/  IMAD R103, R72, c[0x0][0x294], R103 ;  /* 0x0000a50048677a24 */ /* 0x000fe200078e0267 */
[----:B------:R-:W-:Y:S01]  /*1370*/  SHF.L.U64.HI R93, R94, 0x6, R93 ;  /* 0x000000065e5d7819 */ /* 0x000fe2000001025d */
[----:B------:R-:W-:Y:S01]  /*1380*/  IMAD.WIDE.U32 R142, R72, c[0x0][0x280], R142 ;  /* 0x0000a000488e7a25 */ /* 0x000fe200078e008e */
[----:B------:R-:W-:Y:S01]  /*1390*/  @P1 LEA.HI.X R13, R10, c[0x0][0x224], R9, 0x1, P0 ;  /* 0x000089000a0d1a11 */ /* 0x000fe200000f0c09 */
[----:B------:R-:W-:Y:S01]  /*13a0*/  UIADD3 UR5, UR21, UR5, URZ ;  /* 0x0000000515057290 */ /* 0x000fe2000fffe03f */
[----:B------:R-:W-:Y:S01]  /*13b0*/  ISETP.GT.AND P0, PT, R5, 0x40, PT ;  /* 0x000000400500780c */ /* 0x000fe20003f04270 */
[----:B------:R-:W-:Y:S01]  /*13c0*/  IMAD R10, R73, c[0x0][0x260], RZ ;  /* 0x00009800490a7a24 */ /* 0x000fe200078e02ff */
[----:B------:R-:W-:Y:S01]  /*13d0*/  IADD3 R98, R131, R98, RZ ;  /* 0x0000006283627210 */ /* 0x000fe20007ffe0ff */
[----:B------:R1:W-:Y:S01]  /*13e0*/  @P1 LDGSTS.E.BYPASS.LTC128B.128 [R87+0x9100], [R12.64], !P6 ;  /* 0x091000000c571fae */ /* 0x0003e2000f101d52 */
[----:B------:R-:W-:Y:S01]  /*13f0*/  IMAD.WIDE.U32 R140, R72, c[0x0][0x290], R140 ;  /* 0x0000a400488c7a25 */ /* 0x000fe200078e008c */
[----:B------:R-:W-:-:S02]  /*1400*/  ULDC.U8 UR4, c[0x0][0x298] ;  /* 0x0000a60000047ab9 */ /* 0x000fc40000000000 */
[----:B------:R1:W-:Y:S01]  /*1410*/  @P1 LDGSTS.E.BYPASS.LTC128B.128 [R87+0xc100], [R12.64+0x80], !P5 ;  /* 0x0c1000800c571fae */ /* 0x0003e2000e901d52 */
[----:B------:R-:W-:Y:S02]  /*1420*/  IMAD R10, R214, c[0x0][0x264], R10 ;  /* 0x00009900d60a7a24 */ /* 0x000fe400078e020a */
[----:B------:R-:W-:Y:S02]  /*1430*/  IMAD.MOV.U32 R102, RZ, RZ, c[0x0][0x27c] ;  /* 0x00009f00ff667624 */ /* 0x000fe400078e00ff */
[----:B------:R-:W-:Y:S02]  /*1440*/  IMAD.IADD R11, R21, 0x1, R10 ;  /* 0x00000001150b7824 */ /* 0x000fe400078e020a */
[----:B------:R-:W-:Y:S02]  /*1450*/  IMAD.MOV.U32 R10, RZ, RZ, R20 ;  /* 0x000000ffff0a7224 */ /* 0x000fe400078e0014 */
[----:B------:R-:W-:-:S04]  /*1460*/  IMAD.WIDE.U32 R20, R15, c[0x0][0x280], R16 ;  /* 0x0000a0000f147a25 */ /* 0x000fc800078e0010 */
[----:B------:R-:W-:Y:S02]  /*1470*/  IMAD.IADD R137, R136, 0x1, R21 ;  /* 0x0000000188897824 */ /* 0x000fe400078e0215 */
[----:B------:R-:W-:Y:S02]  /*1480*/  IMAD.MOV.U32 R136, RZ, RZ, R20 ;  /* 0x000000ffff887224 */ /* 0x000fe400078e0014 */
[----:B------:R-:W-:-:S04]  /*1490*/  IMAD.WIDE.U32 R128, R128, c[0x0][0x268], R10 ;  /* 0x00009a0080807a25 */ /* 0x000fc800078e000a */
[----:B------:R-:W-:-:S04]  /*14a0*/  IMAD.WIDE.U32 R136, R72, c[0x0][0x280], R136 ;  /* 0x0000a00048887a25 */ /* 0x000fc800078e0088 */
[----:B------:R-:W-:Y:S02]  /*14b0*/  IMAD.MOV.U32 R51, RZ, RZ, c[0x0][0x27c] ;  /* 0x00009f00ff337624 */ /* 0x000fe400078e00ff */
[C---:B-1----:R-:W-:Y:S01]  /*14c0*/  IMAD.WIDE.U32 R12, R94.reuse, 0x40, RZ ;  /* 0x000000405e0c7825 */ /* 0x042fe200078e00ff */
[----:B------:R-:W-:-:S03]  /*14d0*/  SHF.L.U32 R94, R94, 0x6, RZ ;  /* 0x000000065e5e7819 */ /* 0x000fc600000006ff */
[----:B------:R-:W-:Y:S01]  /*14e0*/  IMAD.IADD R96, R13, 0x1, R96 ;  /* 0x000000010d607824 */ /* 0x000fe200078e0260 */
[----:B------:R-:W-:Y:S01]  /*14f0*/  IADD3 R81, P3, R12, 0x80, RZ ;  /* 0x000000800c517810 */ /* 0x000fe20007f7e0ff */
[----:B------:R-:W-:-:S04]  /*1500*/  IMAD.WIDE.U32 R132, R214, c[0x0][0x210], RZ ;  /* 0x00008400d6847a25 */ /* 0x000fc800078e00ff */
[----:B------:R-:W-:Y:S02]  /*1510*/  IMAD R97, R214, c[0x0][0x214], R97 ;  /* 0x00008500d6617a24 */ /* 0x000fe400078e0261 */
[----:B------:R-:W-:Y:S01]  /*1520*/  IMAD.IADD R107, R143, 0x1, R104 ;  /* 0x000000018f6b7824 */ /* 0x000fe200078e0268 */
[----:B------:R-:W-:Y:S01]  /*1530*/  IADD3 R104, R104, R137, RZ ;  /* 0x0000008968687210 */ /* 0x000fe20007ffe0ff */
[----:B------:R-:W-:Y:S02]  /*1540*/  IMAD.IADD R106, R141, 0x1, R103 ;  /* 0x000000018d6a7824 */ /* 0x000fe400078e0267 */
[----:B------:R-:W-:Y:S02]  /*1550*/  IMAD.IADD R80, R80, 0x1, R6 ;  /* 0x0000000150507824 */ /* 0x000fe400078e0206 */
[----:B------:R-:W-:Y:S02]  /*1560*/  IMAD.SHL.U32 R51, R51, 0x2, RZ ;  /* 0x0000000233337824 */ /* 0x000fe400078e00ff */
[----:B------:R-:W-:-:S02]  /*1570*/  IMAD.IADD R97, R133, 0x1, R97 ;  /* 0x0000000185617824 */ /* 0x000fc400078e0261 */
[----:B------:R-:W-:Y:S02]  /*1580*/  IMAD R0, R0, 0x20, R15 ;  /* 0x0000002000007824 */ /* 0x000fe400078e020f */
[----:B------:R-:W-:Y:S01]  /*1590*/  IMAD.IADD R105, R129, 0x1, R105 ;  /* 0x0000000181697824 */ /* 0x000fe200078e0269 */
[----:B--2---:R-:W-:Y:S01]  /*15a0*/  @P2 SHF.R.S32.HI R139, RZ, 0x1f, R138 ;  /* 0x0000001fff8b2819 */ /* 0x004fe2000001148a */
[----:B------:R-:W-:Y:S02]  /*15b0*/  @!P2 IMAD.MOV.U32 R138, RZ, RZ, R217 ;  /* 0x000000ffff8aa224 */ /* 0x000fe400078e00d9 */
[----:B------:R-:W-:Y:S01]  /*15c0*/  @!P2 IMAD.MOV.U32 R139, RZ, RZ, R4 ;  /* 0x000000ffff8ba224 */ /* 0x000fe200078e0004 */
[----:B------:R-:W-:Y:S02]  /*15d0*/  ISETP.GE.AND P2, PT, R16, c[0x0][0x27c], PT ;  /* 0x00009f0010007a0c */ /* 0x000fe40003f46270 */
[----:B------:R-:W-:Y:S01]  /*15e0*/  @P0 IADD3 R4, P1, R8, R12, RZ ;  /* 0x0000000c08040210 */ /* 0x000fe20007f3e0ff */
[----:B------:R-:W-:Y:S01]  /*15f0*/  IMAD.WIDE.U32 R12, R15, c[0x0][0x290], R16 ;  /* 0x0000a4000f0c7a25 */ /* 0x000fe200078e0010 */
[----:B------:R-:W-:-:S02]  /*1600*/  SEL R5, RZ, c[0x0][0x27c], !P2 ;  /* 0x00009f00ff057a07 */ /* 0x000fc40005000000 */
[----:B------:R-:W-:Y:S01]  /*1610*/  @P0 IADD3.X R3, R96, R3, RZ, P1, !PT ;  /* 0x0000000360030210 */ /* 0x000fe20000ffe4ff */
[----:B------:R-:W-:Y:S01]  /*1620*/  IMAD.IADD R135, R134, 0x1, R13 ;  /* 0x0000000186877824 */ /* 0x000fe200078e020d */
[----:B------:R-:W-:Y:S01]  /*1630*/  @P0 LEA R8, P1, R4, c[0x0][0x220], 0x1 ;  /* 0x0000880004080a11 */ /* 0x000fe200078208ff */
[----:B------:R-:W-:Y:S01]  /*1640*/  IMAD R99, R139, c[0x0][0x2b0], RZ ;  /* 0x0000ac008b637a24 */ /* 0x000fe200078e02ff */
[----:B------:R-:W-:Y:S01]  /*1650*/  IADD3 R5, R16, R5, RZ ;  /* 0x0000000510057210 */ /* 0x000fe20007ffe0ff */
[----:B------:R-:W-:Y:S01]  /*1660*/  IMAD.X R96, RZ, RZ, R96, P3 ;  /* 0x000000ffff607224 */ /* 0x000fe200018e0660 */
[----:B------:R-:W-:Y:S01]  /*1670*/  @P0 LEA.HI.X R9, R4, c[0x0][0x224], R3, 0x1, P1 ;  /* 0x0000890004090a11 */ /* 0x000fe200008f0c03 */
[C---:B------:R-:W-:Y:S01]  /*1680*/  IMAD R99, R138.reuse, c[0x0][0x2b4], R99 ;  /* 0x0000ad008a637a24 */ /* 0x040fe200078e0263 */
[----:B------:R-:W-:Y:S01]  /*1690*/  MOV R134, R12 ;  /* 0x0000000c00867202 */ /* 0x000fe20000000f00 */
[----:B------:R-:W-:Y:S01]  /*16a0*/  IMAD.WIDE.U32 R138, R138, c[0x0][0x2b0], RZ ;  /* 0x0000ac008a8a7a25 */ /* 0x000fe200078e00ff */
[----:B------:R-:W-:Y:S01]  /*16b0*/  SHF.R.S32.HI R3, RZ, 0x1f, R5 ;  /* 0x0000001fff037819 */ /* 0x000fe20000011405 */
[----:B------:R1:W-:Y:S01]  /*16c0*/  @P0 LDGSTS.E.BYPASS.LTC128B.128 [R87+0xa100], [R8.64], !P6 ;  /* 0x0a10000008570fae */ /* 0x0003e2000f101d52 */
[----:B------:R-:W-:Y:S01]  /*16d0*/  SHF.R.S32.HI R12, RZ, 0x1f, R86 ;  /* 0x0000001fff0c7819 */ /* 0x000fe20000011456 */
[----:B------:R-:W-:Y:S01]  /*16e0*/  IMAD.WIDE.U32 R134, R72, c[0x0][0x290], R134 ;  /* 0x0000a40048867a25 */ /* 0x000fe200078e0086 */
[----:B------:R-:W-:Y:S01]  /*16f0*/  SHF.R.S32.HI R13, RZ, 0x1f, R83 ;  /* 0x0000001fff0d7819 */ /* 0x000fe20000011453 */
[----:B------:R1:W-:Y:S01]  /*1700*/  @P0 LDGSTS.E.BYPASS.LTC128B.128 [R87+0xd100], [R8.64+0x80], !P5 ;  /* 0x0d10008008570fae */ /* 0x0003e2000e901d52 */
[-C--:B------:R-:W-:Y:S01]  /*1710*/  LEA.HI R4, R3, R5.reuse, RZ, 0x6 ;  /* 0x0000000503047211 */ /* 0x080fe200078f30ff */
[----:B------:R-:W-:Y:S01]  /*1720*/  IMAD.IADD R103, R103, 0x1, R135 ;  /* 0x0000000167677824 */ /* 0x000fe200078e0287 */
[----:B------:R-:W-:Y:S01]  /*1730*/  LEA.HI R12, R12, R86, RZ, 0x3 ;  /* 0x000000560c0c7211 */ /* 0x000fe200078f18ff */
[----:B------:R-:W0:Y:S01]  /*1740*/  LDGDEPBAR ;  /* 0x00000000000079af */ /* 0x000e220000000000 */
[----:B------:R-:W-:-:S02]  /*1750*/  LEA.HI R3, R3, R5, RZ, 0x3 ;  /* 0x0000000503037211 */ /* 0x000fc400078f18ff */
[----:B------:R-:W-:Y:S01]  /*1760*/  LEA.HI R13, R13, R83, RZ, 0x3 ;  /* 0x000000530d0d7211 */ /* 0x000fe200078f18ff */
[----:B------:R-:W-:Y:S01]  /*1770*/  IMAD.SHL.U32 R12, R12, 0x40, RZ ;  /* 0x000000400c0c7824 */ /* 0x000fe200078e00ff */
[----:B------:R-:W-:Y:S02]  /*1780*/  SHF.R.S32.HI R4, RZ, 0x6, R4 ;  /* 0x00000006ff047819 */ /* 0x000fe40000011404 */
[----:B------:R-:W-:Y:S01]  /*1790*/  LOP3.LUT R112, R89, 0x38, R3, 0xf8, !PT ;  /* 0x0000003859707812 */ /* 0x000fe200078ef803 */
[----:B------:R-:W-:Y:S01]  /*17a0*/  IMAD.SHL.U32 R13, R13, 0x40, RZ ;  /* 0x000000400d0d7824 */ /* 0x000fe200078e00ff */
[----:B------:R-:W-:Y:S01]  /*17b0*/  LOP3.LUT R12, R12, 0xfffffe00, RZ, 0xc0, !PT ;  /* 0xfffffe000c0c7812 */ /* 0x000fe200078ec0ff */
[----:B------:R-:W-:Y:S01]  /*17c0*/  IMAD R5, R4, 0x1800, R7 ;  /* 0x0000180004057824 */ /* 0x000fe200078e0207 */
[----:B------:R-:W-:Y:S02]  /*17d0*/  LOP3.LUT R112, R112, R88, RZ, 0x3c, !PT ;  /* 0x0000005870707212 */ /* 0x000fe400078e3cff */
[----:B------:R-:W-:-:S02]  /*17e0*/  LOP3.LUT R13, R13, 0xfffffe00, RZ, 0xc0, !PT ;  /* 0xfffffe000d0d7812 */ /* 0x000fc400078ec0ff */
[--C-:B------:R-:W-:Y:S01]  /*17f0*/  LOP3.LUT R111, R85, 0x38, R3.reuse, 0xf8, !PT ;  /* 0x00000038556f7812 */ /* 0x100fe200078ef803 */
[----:B------:R-:W-:Y:S01]  /*1800*/  IMAD.IADD R112, R5, 0x1, R112 ;  /* 0x0000000105707824 */ /* 0x000fe200078e0270 */
[----:B------:R-:W-:Y:S01]  /*1810*/  LOP3.LUT R110, R82, 0x38, R3, 0xf8, !PT ;  /* 0x00000038526e7812 */ /* 0x000fe200078ef803 */
[C---:B------:R-:W-:Y:S01]  /*1820*/  IMAD R5, R4.reuse, 0x1800, R12 ;  /* 0x0000180004057824 */ /* 0x040fe200078e020c */
[----:B------:R-:W-:Y:S01]  /*1830*/  LOP3.LUT R111, R111, R84, RZ, 0x3c, !PT ;  /* 0x000000546f6f7212 */ /* 0x000fe200078e3cff */
[----:B------:R-:W-:Y:S01]  /*1840*/  IMAD R4, R4, 0x1800, R13 ;  /* 0x0000180004047824 */ /* 0x000fe200078e020d */
[----:B------:R-:W-:Y:S02]  /*1850*/  LOP3.LUT R110, R110, R95, RZ, 0x3c, !PT ;  /* 0x0000005f6e6e7212 */ /* 0x000fe400078e3cff */
[----:B------:R-:W-:Y:S02]  /*1860*/  IADD3 R111, R5, R111, RZ ;  /* 0x0000006f056f7210 */ /* 0x000fe40007ffe0ff */
[----:B------:R-:W-:Y:S01]  /*1870*/  LOP3.LUT R113, R3, 0xfffffff8, RZ, 0xc0, !PT ;  /* 0xfffffff803717812 */ /* 0x000fe200078ec0ff */
[----:B------:R-:W-:Y:S01]  /*1880*/  IMAD.IADD R110, R4, 0x1, R110 ;  /* 0x00000001046e7824 */ /* 0x000fe200078e026e */
[----:B------:R-:W-:Y:S01]  /*1890*/  ISETP.GE.AND P5, PT, R16, c[0x0][0x1d4], PT ;  /* 0x0000750010007a0c */ /* 0x000fe20003fa6270 */
[----:B------:R-:W-:Y:S01]  /*18a0*/  IMAD.SHL.U32 R111, R111, 0x2, RZ ;  /* 0x000000026f6f7824 */ /* 0x000fe200078e00ff */
[----:B------:R-:W-:Y:S01]  /*18b0*/  IADD3 R99, R139, R99, RZ ;  /* 0x000000638b637210 */ /* 0x000fe20007ffe0ff */
[----:B------:R-:W-:Y:S01]  /*18c0*/  IMAD.SHL.U32 R110, R110, 0x2, RZ ;  /* 0x000000026e6e7824 */ /* 0x000fe200078e00ff */
[----:B------:R-:W-:-:S02]  /*18d0*/  SHF.R.S32.HI R52, RZ, 0x3, R3 ;  /* 0x00000003ff347819 */ /* 0x000fc40000011403 */
[----:B------:R-:W-:Y:S02]  /*18e0*/  SHF.R.S32.HI R109, RZ, 0x1f, R113 ;  /* 0x0000001fff6d7819 */ /* 0x000fe40000011471 */
[----:B------:R-:W-:Y:S01]  /*18f0*/  SHF.L.U32 R112, R112, 0x1, RZ ;  /* 0x0000000170707819 */ /* 0x000fe200000006ff */
[----:B------:R-:W-:Y:S01]  /*1900*/  BAR.SYNC.DEFER_BLOCKING 0x0 ;  /* 0x0000000000007b1d */ /* 0x000fe20000010000 */
[----:B------:R-:W-:Y:S02]  /*1910*/  ISETP.NE.AND P1, PT, R108, 0x1, PT ;  /* 0x000000016c00780c */ /* 0x000fe40003f25270 */
[----:B-1----:R-:W-:-:S03]  /*1920*/  ISETP.GE.AND P0, PT, R102, 0x1, PT ;  /* 0x000000016600780c */ /* 0x002fc60003f06270 */
.L_x_354:
[----:B------:R-:W-:Y:S01]  /*1930*/  IMAD R3, R39, 0x60, R0 ;  /* 0x0000006027037824 */ /* 0x000fe200078e0200 */
[----:B------:R-:W-:Y:S01]  /*1940*/  ISETP.NE.AND P1, PT, R108, 0x1, PT ;  /* 0x000000016c00780c */ /* 0x000fe20003f25270 */
[----:B------:R-:W-:Y:S01]  /*1950*/  IMAD.MOV.U32 R119, RZ, RZ, RZ ;  /* 0x000000ffff777224 */ /* 0x000fe200078e00ff */
[----:B------:R-:W-:Y:S04]  /*1960*/  DEPBAR.LE SB0, 0x0 ;  /* 0x000080000000791a */ /* 0x000fe80000000000 */
[----:B------:R-:W-:Y:S01]  /*1970*/  IMAD.IADD R118, R80, 0x1, R3 ;  /* 0x0000000150767824 */ /* 0x000fe200078e0203 */
[----:B------:R-:W-:Y:S01]  /*1980*/  ISETP.GE.AND P0, PT, R3, R2, PT ;  /* 0x000000020300720c */ /* 0x000fe20003f06270 */
[----:B------:R-:W-:Y:S01]  /*1990*/  BSSY B2, `(.L_x_320) ;  /* 0x00003fc000027945 */ /* 0x000fe20003800000 */
[----:B------:R-:W-:Y:S01]  /*19a0*/  ISETP.GE.AND P3, PT, R102, 0x1, PT ;  /* 0x000000016600780c */ /* 0x000fe20003f66270 */
[----:B------:R-:W-:Y:S01]  /*19b0*/  IMAD.MOV.U32 R3, RZ, RZ, R118 ;  /* 0x000000ffff037224 */ /* 0x000fe200078e0076 */
[----:B------:R-:W-:Y:S02]  /*19c0*/  ISETP.GT.OR P0, PT, R0, 0x5f, P0 ;  /* 0x0000005f0000780c */ /* 0x000fe40000704670 */
[----:B-1----:R-:W-:Y:S05]  /*19d0*/  @P1 IMAD.HI.U32 R4, R118, c[0x0][0x2bc], RZ ;  /* 0x0000af0076041a27 */ /* 0x002fea00078e00ff */
[----:B------:R-:W-:Y:S06]  /*19e0*/  @P1 SHF.R.U32.HI R3, RZ, c[0x0][0x2c0], R4 ;  /* 0x0000b000ff031a19 */ /* 0x000fec0000011604 */
[C---:B------:R-:W-:Y:S04]  /*19f0*/  @!P0 IADD3 R5, P1, R3.reuse, R138, RZ ;  /* 0x0000008a03058210 */ /* 0x040fe80007f3e0ff */
[----:B------:R-:W-:Y:S01]  /*1a00*/  @!P0 LEA.HI.X.SX32 R4, R3, R99, 0x1, P1 ;  /* 0x0000006303048211 */ /* 0x000fe200008f0eff */
[----:B------:R-:W-:Y:S01]  /*1a10*/  IMAD.MOV R3, RZ, RZ, -R3 ;  /* 0x000000ffff037224 */ /* 0x000fe200078e0a03 */
[----:B------:R-:W-:Y:S03]  /*1a20*/  @!P0 LEA R8, P1, R5, c[0x0][0x2a0], 0x2 ;  /* 0x0000a80005088a11 */ /* 0x000fe600078210ff */
        /* <DEDUP_REMOVED lines=10> */
[C---:B------:R-:W-:Y:S04]  /*1ad0*/  IMAD.WIDE.U32 R4, R119.reuse, c[0x0][0x1f0], R4 ;  /* 0x00007c0077047a25 */ /* 0x040fe800078e0004 */
[----:B------:R-:W-:Y:S01]  /*1ae0*/  IMAD R144, R114, c[0x0][0x1f0], RZ ;  /* 0x00007c0072907a24 */ /* 0x000fe200078e02ff */
[----:B------:R-:W-:Y:S03]  /*1af0*/  IADD3 R3, P0, R130, R4, RZ ;  /* 0x0000000482037210 */ /* 0x000fe60007f1e0ff */
[----:B------:R-:W-:Y:S05]  /*1b00*/  IMAD R144, R119, c[0x0][0x1f4], R144 ;  /* 0x00007d0077907a24 */ /* 0x000fea00078e0290 */
[----:B------:R-:W-:Y:S02]  /*1b10*/  IADD3.X R144, R98, R5, R144, P0, !PT ;  /* 0x0000000562907210 */ /* 0x000fe400007fe490 */
[C---:B------:R-:W-:Y:S04]  /*1b20*/  LEA R145, P0, R3.reuse, c[0x0][0x1c8], 0x1 ;  /* 0x0000720003917a11 */ /* 0x040fe800078008ff */
[----:B------:R-:W-:Y:S01]  /*1b30*/  LEA.HI.X R144, R3, c[0x0][0x1cc], R144, 0x1, P0 ;  /* 0x0000730003907a11 */ /* 0x000fe200000f0c90 */
[----:B---3--:R-:W-:-:S05]  /*1b40*/  @!P3 BRA `(.L_x_321) ;  /* 0x00003ae00000b947 */ /* 0x008fca0003800000 */
[C---:B------:R-:W-:Y:S01]  /*1b50*/  IMAD R41, R39.reuse, UR5, RZ ;  /* 0x0000000527297c24 */ /* 0x040fe2000f8e02ff */
[----:B------:R-:W-:Y:S01]  /*1b60*/  ISETP.NE.AND P0, PT, RZ, UR4, PT ;  /* 0x00000004ff007c0c */ /* 0x000fe2000bf05270 */
[C---:B------:R-:W-:Y:S01]  /*1b70*/  IMAD R40, R39.reuse, UR6, RZ ;  /* 0x0000000627287c24 */ /* 0x040fe2000f8e02ff */
[----:B------:R-:W-:Y:S01]  /*1b80*/  SHF.R.S32.HI R4, RZ, 0x1f, R39 ;  /* 0x0000001fff047819 */ /* 0x000fe20000011427 */
[C---:B------:R-:W-:Y:S02]  /*1b90*/  IMAD R3, R39.reuse, -0x60, R2 ;  /* 0xffffffa027037824 */ /* 0x040fe400078e0202 */
[----:B------:R-:W-:Y:S03]  /*1ba0*/  IMAD.WIDE.U32 R64, R39, UR20, RZ ;  /* 0x0000001427407c25 */ /* 0x000fe6000f8e00ff */
[----:B------:R-:W-:Y:S01]  /*1bb0*/  IMNMX R146, R3, 0x60, PT ;  /* 0x0000006003927817 */ /* 0x000fe20003800200 */
[C---:B------:R-:W-:Y:S02]  /*1bc0*/  IMAD R41, R4.reuse, UR20, R41 ;  /* 0x0000001404297c24 */ /* 0x040fe4000f8e0229 */
[----:B------:R-:W-:Y:S02]  /*1bd0*/  IMAD R40, R4, UR10, R40 ;  /* 0x0000000a04287c24 */ /* 0x000fe4000f8e0228 */
[----:B------:R-:W-:Y:S01]  /*1be0*/  IMAD.WIDE.U32 R44, R39, UR10, RZ ;  /* 0x0000000a272c7c25 */ /* 0x000fe2000f8e00ff */
        /* <DEDUP_REMOVED lines=31> */
.L_x_324:
[----:B------:R-:W-:Y:S05]  /*1de0*/  BSYNC B0 ;  /* 0x0000000000007941 */ /* 0x000fea0003800000 */
.L_x_323:
        /* <DEDUP_REMOVED lines=19> */
[----:B------:R-:W-:Y:S01]  /*1f20*/  IADD3 R6, P1, P0, R142, UR15, R64 ;  /* 0x0000000f8e067c10 */ /* 0x000fe2000f83e040 */
[----:B------:R-:W-:Y:S01]  /*1f30*/  CS2R R58, SRZ ;  /* 0x00000000003a7805 */ /* 0x000fe2000001ff00 */
[----:B------:R-:W-:Y:S01]  /*1f40*/  CS2R R32, SRZ ;  /* 0x0000000000207805 */ /* 0x000fe2000001ff00 */
[----:B------:R-:W-:Y:S01]  /*1f50*/  CS2R R56, SRZ ;  /* 0x0000000000387805 */ /* 0x000fe2000001ff00 */
[----:B------:R-:W-:Y:S01]  /*1f60*/  IADD3.X R4, R107, UR14, R41, P1, P0 ;  /* 0x0000000e6b047c10 */ /* 0x000fe20008fe0429 */
[----:B------:R-:W-:Y:S01]  /*1f70*/  CS2R R28, SRZ ;  /* 0x00000000001c7805 */ /* 0x000fe2000001ff00 */
[----:B------:R-:W-:Y:S04]  /*1f80*/  IADD3 R9, P1, P0, R140, UR16, R44 ;  /* 0x000000108c097c10 */ /* 0x000fe8000f83e02c */
[----:B------:R-:W-:Y:S02]  /*1f90*/  IADD3.X R8, R106, UR9, R40, P1, P0 ;  /* 0x000000096a087c10 */ /* 0x000fe40008fe0428 */
        /* <DEDUP_REMOVED lines=12> */
.L_x_326:
[----:B------:R-:W-:Y:S05]  /*2060*/  BSYNC B0 ;  /* 0x0000000000007941 */ /* 0x000fea0003800000 */
.L_x_325:
[----:B------:R-:W-:Y:S01]  /*2070*/  ISETP.GE.AND P3, PT, R83, R146, PT ;  /* 0x000000925300720c */ /* 0x000fe20003f66270 */
[----:B-----5:R-:W-:Y:S01]  /*2080*/  IMAD.MOV.U32 R9, RZ, RZ, R56 ;  /* 0x000000ffff097224 */ /* 0x020fe200078e0038 */
[----:B------:R-:W-:Y:S01]  /*2090*/  MOV R6, R58 ;  /* 0x0000003a00067202 */ /* 0x000fe20000000f00 */
        /* <DEDUP_REMOVED lines=13> */
[----:B-1----:R-:W-:Y:S02]  /*2170*/  PRMT R10, R8, 0x5410, R9 ;  /* 0x00005410080a7816 */ /* 0x002fe40000000009 */
[----:B------:R-:W-:Y:S01]  /*2180*/  PRMT R11, R4, 0x5410, R6 ;  /* 0x00005410040b7816 */ /* 0x000fe20000000006 */
[----:B------:R-:W-:-:S05]  /*2190*/  @P3 BRA `(.L_x_328) ;  /* 0x0000012000003947 */ /* 0x000fca0003800000 */
[----:B------:R-:W-:Y:S01]  /*21a0*/  IADD3 R64, P1, P0, R142, UR13, R64 ;  /* 0x0000000d8e407c10 */ /* 0x000fe2000f83e040 */
[----:B------:R-:W-:Y:S01]  /*21b0*/  CS2R R46, SRZ ;  /* 0x00000000002e7805 */ /* 0x000fe2000001ff00 */
[----:B------:R-:W-:Y:S02]  /*21c0*/  CS2R R24, SRZ ;  /* 0x0000000000187805 */ /* 0x000fe4000001ff00 */
[----:B------:R-:W-:Y:S02]  /*21d0*/  IADD3.X R41, R107, UR12, R41, P1, P0 ;  /* 0x0000000c6b297c10 */ /* 0x000fe40008fe0429 */
        /* <DEDUP_REMOVED lines=14> */
.L_x_328:
[----:B------:R-:W-:Y:S05]  /*22c0*/  BSYNC B0 ;  /* 0x0000000000007941 */ /* 0x000fea0003800000 */
.L_x_327:
[----:B-----5:R-:W-:Y:S01]  /*22d0*/  MOV R6, R54 ;  /* 0x0000003600067202 */ /* 0x020fe20000000f00 */
[----:B------:R2:W3:Y:S01]  /*22e0*/  SHFL.IDX PT, R64, R144, RZ, 0x181f ;  /* 0x00181fff90407589 */ /* 0x0004e200000e0000 */
[----:B-1----:R-:W-:Y:S01]  /*22f0*/  IMAD.MOV.U32 R9, RZ, RZ, R46 ;  /* 0x000000ffff097224 */ /* 0x002fe200078e002e */
[----:B------:R-:W-:Y:S01]  /*2300*/  BSSY B1, `(.L_x_329) ;  /* 0x000007f000017945 */ /* 0x000fe20003800000 */
[----:B------:R-:W-:Y:S02]  /*2310*/  IMAD.MOV.U32 R8, RZ, RZ, R47 ;  /* 0x000000ffff087224 */ /* 0x000fe400078e002f */
[----:B------:R-:W-:Y:S01]  /*2320*/  IMAD.MOV.U32 R4, RZ, RZ, R55 ;  /* 0x000000ffff047224 */ /* 0x000fe200078e0037 */
[----:B------:R2:W1:Y:S02]  /*2330*/  SHFL.IDX PT, R53, R145, RZ, 0x181f ;  /* 0x00181fff91357589 */ /* 0x00046400000e0000 */
        /* <DEDUP_REMOVED lines=11> */
[C---:B-1----:R-:W-:Y:S01]  /*23f0*/  LEA R68, P0, R16.reuse, R53, 0x1 ;  /* 0x0000003510447211 */ /* 0x042fe200078008ff */
[----:B------:R-:W1:Y:S03]  /*2400*/  LDS.128 R20, [R87+0x8100] ;  /* 0x0081000057147984 */ /* 0x000e660000000c00 */
[----:B---3--:R-:W-:Y:S02]  /*2410*/  LEA.HI.X R69, R16, R64, R17, 0x1, P0 ;  /* 0x0000004010457211 */ /* 0x008fe400000f0c11 */
        /* <DEDUP_REMOVED lines=22> */
[C---:B------:R-:W-:Y:S01]  /*2580*/  @!P0 FMUL.FTZ R63, R40.reuse, R4 ;  /* 0x00000004283f8220 */ /* 0x040fe20000410000 */
[----:B------:R-:W-:Y:S01]  /*2590*/  @!P0 MOV R34, R22 ;  /* 0x0000001600228202 */ /* 0x000fe20000000f00 */
[----:B------:R-:W-:Y:S01]  /*25a0*/  @!P0 FFMA.FTZ R3, R35, R38, R3 ;  /* 0x0000002623038223 */ /* 0x000fe20000010003 */
[----:B------:R-:W-:Y:S01]  /*25b0*/  @!P0 HADD2.F32 R38, -RZ, R42.H0_H0 ;  /* 0x2000002aff268230 */ /* 0x000fe20000004100 */
[C---:B------:R-:W-:Y:S02]  /*25c0*/  @!P0 FMUL.FTZ R4, R31.reuse, R4 ;  /* 0x000000041f048220 */ /* 0x040fe40000410000 */
[----:B------:R-:W-:Y:S01]  /*25d0*/  @!P0 FFMA.FTZ R63, R31, R41, -R63 ;  /* 0x000000291f3f8223 */ /* 0x000fe2000001083f */
        /* <DEDUP_REMOVED lines=23> */
.L_x_332:
[----:B------:R-:W-:Y:S05]  /*2750*/  BSYNC B0 ;  /* 0x0000000000007941 */ /* 0x000fea0003800000 */
.L_x_331:
[----:B------:R-:W-:Y:S11]  /*2760*/  ISETP.GE.AND P0, PT, R90, c[0x0][0x1d4], PT ;  /* 0x000075005a007a0c */ /* 0x000ff60003f06270 */
[----:B------:R-:W-:Y:S02]  /*2770*/  @!UPT UIADD3 URZ, URZ, URZ, URZ ;  /* 0x0000003f3f3ff290 */ /* 0x000fe4000fffe03f */
[----:B------:R-:W-:-:S05]  /*2780*/  @P0 BRA `(.L_x_330) ;  /* 0x0000036000000947 */ /* 0x000fca0003800000 */
[C---:B-1----:R-:W-:Y:S01]  /*2790*/  LEA R62, P0, R101.reuse, R53, 0x1 ;  /* 0x00000035653e7211 */ /* 0x042fe200078008ff */
[----:B------:R-:W1:Y:S03]  /*27a0*/  LDS.128 R20, [R87+0xb100] ;  /* 0x00b1000057147984 */ /* 0x000e660000000c00 */
        /* <DEDUP_REMOVED lines=52> */
.L_x_330:
[----:B------:R-:W-:Y:S05]  /*2af0*/  BSYNC B1 ;  /* 0x0000000000017941 */ /* 0x000fea0003800000 */
.L_x_329:
[----:B------:R4:W2:Y:S01]  /*2b00*/  SHFL.IDX PT, R41, R144, 0x1, 0x181f ;  /* 0x00381f0090297f89 */ /* 0x0008a200000e0000 */
[----:B------:R-:W-:Y:S03]  /*2b10*/  BSSY B1, `(.L_x_333) ;  /* 0x0000075000017945 */ /* 0x000fe60003800000 */
[----:B------:R4:W3:Y:S01]  /*2b20*/  SHFL.IDX PT, R40, R145, 0x1, 0x181f ;  /* 0x00381f0091287f89 */ /* 0x0008e200000e0000 */
[----:B------:R-:W-:-:S05]  /*2b30*/  @P6 BRA `(.L_x_334) ;  /* 0x0000072000006947 */ /* 0x000fca0003800000 */
[----:B------:R-:W-:Y:S01]  /*2b40*/  BSSY B0, `(.L_x_335) ;  /* 0x0000038000007945 */ /* 0x000fe20003800000 */
[----:B------:R-:W-:-:S05]  /*2b50*/  @P5 BRA `(.L_x_336) ;  /* 0x0000036000005947 */ /* 0x000fca0003800000 */
[C---:B---3--:R-:W-:Y:S01]  /*2b60*/  LEA R60, P0, R16.reuse, R40, 0x1 ;  /* 0x00000028103c7211 */ /* 0x048fe200078008ff */
[----:B-1----:R-:W1:Y:S03]  /*2b70*/  LDS.128 R20, [R87+0x9100] ;  /* 0x0091000057147984 */ /* 0x002e660000000c00 */
[----:B--2---:R-:W-:Y:S02]  /*2b80*/  LEA.HI.X R61, R16, R41, R17, 0x1, P0 ;  /* 0x00000029103d7211 */ /* 0x004fe400000f0c11 */
        /* <DEDUP_REMOVED lines=51> */
.L_x_336:
[----:B------:R-:W-:Y:S05]  /*2ec0*/  BSYNC B0 ;  /* 0x0000000000007941 */ /* 0x000fea0003800000 */
.L_x_335:
[----:B------:R-:W-:Y:S11]  /*2ed0*/  ISETP.GE.AND P0, PT, R90, c[0x0][0x1d4], PT ;  /* 0x000075005a007a0c */ /* 0x000ff60003f06270 */
[----:B------:R-:W-:Y:S02]  /*2ee0*/  @!UPT UIADD3 URZ, URZ, URZ, URZ ;  /* 0x0000003f3f3ff290 */ /* 0x000fe4000fffe03f */
[----:B------:R-:W-:-:S05]  /*2ef0*/  @P0 BRA `(.L_x_334) ;  /* 0x0000036000000947 */ /* 0x000fca0003800000 */
[C---:B---3--:R-:W-:Y:S01]  /*2f00*/  LEA R40, P0, R101.reuse, R40, 0x1 ;  /* 0x0000002865287211 */ /* 0x048fe200078008ff */
[----:B-1----:R-:W1:Y:S03]  /*2f10*/  LDS.128 R20, [R87+0xc100] ;  /* 0x00c1000057147984 */ /* 0x002e660000000c00 */
[----:B--2---:R-:W-:Y:S02]  /*2f20*/  LEA.HI.X R41, R101, R41, R100, 0x1, P0 ;  /* 0x0000002965297211 */ /* 0x004fe400000f0c64 */
[----:B------:R-:W-:Y:S11]  /*2f30*/  ISETP.GE.AND P0, PT, R14, c[0x0][0x27c], PT ;  /* 0x00009f000e007a0c */ /* 0x000ff60003f06270 */
[----:B------:R-:W-:Y:S02]  /*2f40*/  @!UPT UIADD3 URZ, URZ, URZ, URZ ;  /* 0x0000003f3f3ff290 */ /* 0x000fe4000fffe03f */
[----:B------:R-:W-:Y:S01]  /*2f50*/  @!P0 HADD2.F32 R6, -RZ, R10.H1_H1 ;  /* 0x3000000aff068230 */ /* 0x000fe20000004100 */
        /* <DEDUP_REMOVED lines=19> */
[-C--:B------:R-:W-:Y:S01]  /*3090*/  @!P0 FMUL.FTZ R37, R31, R11.reuse ;  /* 0x0000000b1f258220 */ /* 0x080fe20000410000 */
        /* <DEDUP_REMOVED lines=28> */
.L_x_334:
[----:B------:R-:W-:Y:S05]  /*3260*/  BSYNC B1 ;  /* 0x0000000000017941 */ /* 0x000fea0003800000 */
.L_x_333:
[----:B--2-4-:R-:W2:Y:S04]  /*3270*/  SHFL.IDX PT, R144, R144, 0x2, 0x181f ;  /* 0x00581f0090907f89 */ /* 0x014ea800000e0000 */
[----:B------:R-:W4:Y:S01]  /*3280*/  SHFL.IDX PT, R145, R145, 0x2, 0x181f ;  /* 0x00581f0091917f89 */ /* 0x000f2200000e0000 */
[----:B------:R-:W-:-:S05]  /*3290*/  @P3 BRA `(.L_x_337) ;  /* 0x000026b000003947 */ /* 0x000fca0003800000 */
[----:B------:R-:W-:Y:S01]  /*32a0*/  BSSY B0, `(.L_x_338) ;  /* 0x0000038000007945 */ /* 0x000fe20003800000 */
[----:B------:R-:W-:-:S05]  /*32b0*/  @P5 BRA `(.L_x_339) ;  /* 0x0000036000005947 */ /* 0x000fca0003800000 */
[C---:B----4-:R-:W-:Y:S01]  /*32c0*/  LEA R36, P0, R16.reuse, R145, 0x1 ;  /* 0x0000009110247211 */ /* 0x050fe200078008ff */
        /* <DEDUP_REMOVED lines=53> */
.L_x_339:
[----:B------:R-:W-:Y:S05]  /*3620*/  BSYNC B0 ;  /* 0x0000000000007941 */ /* 0x000fea0003800000 */
.L_x_338:
[----:B------:R-:W-:Y:S11]  /*3630*/  ISETP.GE.AND P0, PT, R90, c[0x0][0x1d4], PT ;  /* 0x000075005a007a0c */ /* 0x000ff60003f06270 */
[----:B------:R-:W-:Y:S02]  /*3640*/  @!UPT UIADD3 URZ, URZ, URZ, URZ ;  /* 0x0000003f3f3ff290 */ /* 0x000fe4000fffe03f */
[----:B------:R-:W-:-:S05]  /*3650*/  @P0 BRA `(.L_x_337) ;  /* 0x000022f000000947 */ /* 0x000fca0003800000 */
[C---:B----4-:R-:W-:Y:S01]  /*3660*/  LEA R32, P0, R101.reuse, R145, 0x1 ;  /* 0x0000009165207211 */ /* 0x050fe200078008ff */
[----:B-1----:R-:W1:Y:S03]  /*3670*/  LDS.128 R20, [R87+0xd100] ;  /* 0x00d1000057147984 */ /* 0x002e660000000c00 */
[----:B--2---:R-:W-:Y:S02]  /*3680*/  LEA.HI.X R33, R101, R144, R100, 0x1, P0 ;  /* 0x0000009065217211 */ /* 0x004fe400000f0c64 */
        /* <DEDUP_REMOVED lines=52> */
.L_x_322:
[-C--:B------:R-:W-:Y:S01]  /*39d0*/  ISETP.GE.AND P1, PT, R86, R146.reuse, PT ;  /* 0x000000925600720c */ /* 0x080fe20003f26270 */
[----:B------:R-:W-:Y:S01]  /*39e0*/  CS2R R62, SRZ ;  /* 0x00000000003e7805 */ /* 0x000fe2000001ff00 */
[----:B------:R-:W-:Y:S01]  /*39f0*/  IADD3 R55, -R51, c[0x0][0x1d4], RZ ;  /* 0x0000750033377a10 */ /* 0x000fe20007ffe1ff */
[----:B------:R-:W-:Y:S01]  /*3a00*/  CS2R R60, SRZ ;  /* 0x00000000003c7805 */ /* 0x000fe2000001ff00 */
[----:B------:R-:W-:Y:S01]  /*3a10*/  ISETP.GE.OR P1, PT, R16, c[0x0][0x27c], P1 ;  /* 0x00009f0010007a0c */ /* 0x000fe20000f26670 */
[----:B------:R-:W-:Y:S01]  /*3a20*/  CS2R R30, SRZ ;  /* 0x00000000001e7805 */ /* 0x000fe2000001ff00 */
[----:B------:R-:W-:Y:S01]  /*3a30*/  CS2R R28, SRZ ;  /* 0x00000000001c7805 */ /* 0x000fe2000001ff00 */
[----:B------:R-:W-:Y:S01]  /*3a40*/  CS2R R58, SRZ ;  /* 0x00000000003a7805 */ /* 0x000fe2000001ff00 */
[----:B------:R-:W-:Y:S01]  /*3a50*/  CS2R R56, SRZ ;  /* 0x0000000000387805 */ /* 0x000fe2000001ff00 */
[----:B------:R-:W-:Y:S01]  /*3a60*/  CS2R R42, SRZ ;  /* 0x00000000002a7805 */ /* 0x000fe2000001ff00 */
[----:B------:R1:W2:Y:S01]  /*3a70*/  SHFL.IDX PT, R151, R144, RZ, 0x181f ;  /* 0x00181fff90977589 */ /* 0x0002a200000e0000 */
[----:B------:R-:W-:Y:S06]  /*3a80*/  BSSY B0, `(.L_x_340) ;  /* 0x00000c3000007945 */ /* 0x000fec0003800000 */
[----:B------:R-:W-:Y:S01]  /*3a90*/  @!P1 IADD3 R4, P3, P0, R136, UR15, R64 ;  /* 0x0000000f88049c10 */ /* 0x000fe2000f87e040 */
[----:B------:R1:W3:Y:S03]  /*3aa0*/  SHFL.IDX PT, R150, R145, RZ, 0x181f ;  /* 0x00181fff91967589 */ /* 0x0002e600000e0000 */
[--C-:B------:R-:W-:Y:S02]  /*3ab0*/  @!P1 IADD3.X R3, R104, UR14, R41.reuse, P3, P0 ;  /* 0x0000000e68039c10 */ /* 0x100fe40009fe0429 */
[----:B------:R-:W-:Y:S04]  /*3ac0*/  @!P1 IADD3 R6, P3, P0, R134, UR16, R44 ;  /* 0x0000001086069c10 */ /* 0x000fe8000f87e02c */
[----:B------:R-:W-:Y:S02]  /*3ad0*/  @!P1 IADD3.X R5, R103, UR9, R40, P3, P0 ;  /* 0x0000000967059c10 */ /* 0x000fe40009fe0428 */
[-C--:B------:R-:W-:Y:S04]  /*3ae0*/  ISETP.GE.AND P0, PT, R83, R146.reuse, PT ;  /* 0x000000925300720c */ /* 0x080fe80003f06270 */
[----:B------:R-:W-:Y:S11]  /*3af0*/  ISETP.GE.OR P0, PT, R16, c[0x0][0x27c], P0 ;  /* 0x00009f0010007a0c */ /* 0x000ff60000706670 */
[----:B------:R-:W-:Y:S02]  /*3b00*/  @!UPT UIADD3 URZ, URZ, URZ, URZ ;  /* 0x0000003f3f3ff290 */ /* 0x000fe4000fffe03f */
[----:B------:R-:W-:Y:S04]  /*3b10*/  @!P0 IADD3 R9, P4, P3, R136, UR13, R64 ;  /* 0x0000000d88098c10 */ /* 0x000fe8000fb9e040 */
[----:B------:R-:W-:Y:S02]  /*3b20*/  @!P0 IADD3.X R8, R104, UR12, R41, P4, P3 ;  /* 0x0000000c68088c10 */ /* 0x000fe4000a7e6429 */
[----:B------:R-:W-:Y:S04]  /*3b30*/  @!P0 IADD3 R11, P4, P3, R134, UR8, R44 ;  /* 0x00000008860b8c10 */ /* 0x000fe8000fb9e02c */
[----:B------:R-:W-:Y:S02]  /*3b40*/  @!P0 IADD3.X R10, R103, UR7, R40, P4, P3 ;  /* 0x00000007670a8c10 */ /* 0x000fe4000a7e6428 */
        /* <DEDUP_REMOVED lines=10> */
[----:B------:R1:W3:Y:S01]  /*3bf0*/  @!P0 LDG.E.128 R56, [R4.64] ;  /* 0x0000001204388981 */ /* 0x0002e2000c1e1d00 */
[----:B------:R-:W-:Y:S01]  /*3c00*/  CS2R R10, SRZ ;  /* 0x00000000000a7805 */ /* 0x000fe2000001ff00 */
[----:B----4-:R-:W-:Y:S01]  /*3c10*/  CS2R R20, SRZ ;  /* 0x0000000000147805 */ /* 0x010fe2000001ff00 */
[----:B-1----:R-:W-:Y:S06]  /*3c20*/  CS2R R22, SRZ ;  /* 0x0000000000167805 */ /* 0x002fec000001ff00 */
[----:B------:R1:W4:Y:S01]  /*3c30*/  @!P0 LDG.E.128 R20, [R8.64] ;  /* 0x0000001208148981 */ /* 0x000322000c1e1d00 */
[----:B------:R-:W-:Y:S04]  /*3c40*/  ISETP.GE.AND P0, PT, R15, R146, PT ;  /* 0x000000920f00720c */ /* 0x000fe80003f06270 */
[----:B------:R-:W-:Y:S11]  /*3c50*/  ISETP.GE.OR P0, PT, R16, c[0x0][0x27c], P0 ;  /* 0x00009f0010007a0c */ /* 0x000ff60000706670 */
[----:B------:R-:W-:Y:S02]  /*3c60*/  @!UPT UIADD3 URZ, URZ, URZ, URZ ;  /* 0x0000003f3f3ff290 */ /* 0x000fe4000fffe03f */
[----:B------:R-:W-:Y:S05]  /*3c70*/  @!P0 IADD3 R64, P1, R136, R64, RZ ;  /* 0x0000004088408210 */ /* 0x000fea0007f3e0ff */
[----:B------:R-:W-:Y:S01]  /*3c80*/  @!P0 IMAD.X R41, R104, 0x1, R41, P1 ;  /* 0x0000000168298824 */ /* 0x000fe200008e0629 */
[C---:B------:R-:W-:Y:S01]  /*3c90*/  @!P0 LEA R4, P1, R64.reuse, c[0x0][0x270], 0x1 ;  /* 0x00009c0040048a11 */ /* 0x040fe200078208ff */
[----:B-1----:R-:W-:Y:S03]  /*3ca0*/  CS2R R8, SRZ ;  /* 0x0000000000087805 */ /* 0x002fe6000001ff00 */
[----:B------:R-:W-:Y:S02]  /*3cb0*/  @!P0 LEA.HI.X R5, R64, c[0x0][0x274], R41, 0x1, P1 ;  /* 0x00009d0040058a11 */ /* 0x000fe400008f0c29 */
[----:B------:R-:W-:Y:S05]  /*3cc0*/  @!P0 IADD3 R44, P1, R134, R44, RZ ;  /* 0x0000002c862c8210 */ /* 0x000fea0007f3e0ff */
[----:B------:R-:W-:Y:S01]  /*3cd0*/  @!P0 IMAD.X R40, R103, 0x1, R40, P1 ;  /* 0x0000000167288824 */ /* 0x000fe200008e0628 */
[C---:B------:R-:W-:Y:S04]  /*3ce0*/  @!P0 LEA R24, P1, R44.reuse, c[0x0][0x288], 0x1 ;  /* 0x0000a2002c188a11 */ /* 0x040fe800078208ff */
[----:B------:R-:W-:Y:S02]  /*3cf0*/  @!P0 LEA.HI.X R25, R44, c[0x0][0x28c], R40, 0x1, P1 ;  /* 0x0000a3002c198a11 */ /* 0x000fe400008f0c28 */
[----:B------:R-:W-:Y:S01]  /*3d00*/  CS2R R40, SRZ ;  /* 0x0000000000287805 */ /* 0x000fe2000001ff00 */
[----:B------:R-:W-:Y:S02]  /*3d10*/  ISETP.GE.AND P1, PT, R16, c[0x0][0x27c], PT ;  /* 0x00009f0010007a0c */ /* 0x000fe40003f26270 */
[----:B------:R1:W5:Y:S07]  /*3d20*/  @!P0 LDG.E.128 R8, [R24.64] ;  /* 0x0000001218088981 */ /* 0x00036e000c1e1d00 */
[----:B------:R1:W5:Y:S01]  /*3d30*/  @!P0 LDG.E.128 R40, [R4.64] ;  /* 0x0000001204288981 */ /* 0x000362000c1e1d00 */
[----:B------:R-:W-:Y:S01]  /*3d40*/  ISETP.GE.OR P0, PT, R15, R146, P5 ;  /* 0x000000920f00720c */ /* 0x000fe20002f06670 */
[----:B--2---:R-:W-:Y:S02]  /*3d50*/  IMAD.MOV.U32 R6, RZ, RZ, R62 ;  /* 0x000000ffff067224 */ /* 0x004fe400078e003e */
[----:B-1----:R-:W-:Y:S02]  /*3d60*/  IMAD.MOV.U32 R5, RZ, RZ, R63 ;  /* 0x000000ffff057224 */ /* 0x002fe400078e003f */
[----:B------:R-:W-:Y:S02]  /*3d70*/  IMAD.MOV.U32 R4, RZ, RZ, R60 ;  /* 0x000000ffff047224 */ /* 0x000fe400078e003c */
[----:B------:R-:W-:Y:S01]  /*3d80*/  IMAD.MOV.U32 R3, RZ, RZ, R61 ;  /* 0x000000ffff037224 */ /* 0x000fe200078e003d */
[----:B------:R-:W-:Y:S01]  /*3d90*/  PRMT R68, R6, 0x5410, R5 ;  /* 0x0000541006447816 */ /* 0x000fe20000000005 */
[----:B---3--:R-:W-:Y:S02]  /*3da0*/  IMAD.MOV.U32 R6, RZ, RZ, R30 ;  /* 0x000000ffff067224 */ /* 0x008fe400078e001e */
[----:B------:R-:W-:Y:S01]  /*3db0*/  IMAD.MOV.U32 R5, RZ, RZ, R31 ;  /* 0x000000ffff057224 */ /* 0x000fe200078e001f */
[----:B------:R-:W-:Y:S01]  /*3dc0*/  PRMT R69, R3, 0x5410, R4 ;  /* 0x0000541003457816 */ /* 0x000fe20000000004 */
[----:B------:R-:W-:Y:S02]  /*3dd0*/  IMAD.MOV.U32 R4, RZ, RZ, R28 ;  /* 0x000000ffff047224 */ /* 0x000fe400078e001c */
[----:B------:R-:W-:Y:S01]  /*3de0*/  IMAD.MOV.U32 R3, RZ, RZ, R29 ;  /* 0x000000ffff037224 */ /* 0x000fe200078e001d */
[----:B------:R-:W-:Y:S01]  /*3df0*/  PRMT R34, R6, 0x5410, R5 ;  /* 0x0000541006227816 */ /* 0x000fe20000000005 */
[----:B------:R-:W-:Y:S02]  /*3e00*/  IMAD.MOV.U32 R6, RZ, RZ, R58 ;  /* 0x000000ffff067224 */ /* 0x000fe400078e003a */
[----:B------:R-:W-:Y:S01]  /*3e10*/  IMAD.MOV.U32 R5, RZ, RZ, R59 ;  /* 0x000000ffff057224 */ /* 0x000fe200078e003b */
[----:B------:R-:W-:Y:S01]  /*3e20*/  PRMT R35, R3, 0x5410, R4 ;  /* 0x0000541003237816 */ /* 0x000fe20000000004 */
[----:B------:R-:W-:Y:S02]  /*3e30*/  IMAD.MOV.U32 R4, RZ, RZ, R56 ;  /* 0x000000ffff047224 */ /* 0x000fe400078e0038 */
[----:B------:R-:W-:Y:S01]  /*3e40*/  IMAD.MOV.U32 R3, RZ, RZ, R57 ;  /* 0x000000ffff037224 */ /* 0x000fe200078e0039 */
[----:B------:R-:W-:Y:S04]  /*3e50*/  PRMT R53, R6, 0x5410, R5 ;  /* 0x0000541006357816 */ /* 0x000fe80000000005 */
[----:B------:R-:W-:Y:S01]  /*3e60*/  PRMT R54, R3, 0x5410, R4 ;  /* 0x0000541003367816 */ /* 0x000fe20000000004 */
[----:B----4-:R-:W-:Y:S02]  /*3e70*/  IMAD.MOV.U32 R6, RZ, RZ, R22 ;  /* 0x000000ffff067224 */ /* 0x010fe400078e0016 */
[----:B------:R-:W-:Y:S02]  /*3e80*/  IMAD.MOV.U32 R5, RZ, RZ, R23 ;  /* 0x000000ffff057224 */ /* 0x000fe400078e0017 */
[----:B------:R-:W-:Y:S02]  /*3e90*/  IMAD.MOV.U32 R4, RZ, RZ, R20 ;  /* 0x000000ffff047224 */ /* 0x000fe400078e0014 */
[----:B------:R-:W-:Y:S01]  /*3ea0*/  IMAD.MOV.U32 R3, RZ, RZ, R21 ;  /* 0x000000ffff037224 */ /* 0x000fe200078e0015 */
[----:B------:R-:W-:Y:S04]  /*3eb0*/  PRMT R32, R6, 0x5410, R5 ;  /* 0x0000541006207816 */ /* 0x000fe80000000005 */
[----:B------:R-:W-:Y:S01]  /*3ec0*/  PRMT R33, R3, 0x5410, R4 ;  /* 0x0000541003217816 */ /* 0x000fe20000000004 */
[----:B------:R-:W-:-:S05]  /*3ed0*/  @P0 BRA `(.L_x_341) ;  /* 0x000007d000000947 */ /* 0x000fca0003800000 */
[----:B-----5:R-:W-:Y:S01]  /*3ee0*/  IMAD.MOV.U32 R44, RZ, RZ, R42 ;  /* 0x000000ffff2c7224 */ /* 0x020fe200078e002a */
[----:B------:R-:W-:Y:S01]  /*3ef0*/  SEL R4, R51, R55, !P2 ;  /* 0x0000003733047207 */ /* 0x000fe20005000000 */
[----:B------:R-:W1:Y:S01]  /*3f00*/  LDS.128 R24, [R112+0x8100] ;  /* 0x0081000070187984 */ /* 0x000e620000000c00 */
[C---:B------:R-:W-:Y:S01]  /*3f10*/  LEA R148, P0, R113.reuse, R150, 0x1 ;  /* 0x0000009671947211 */ /* 0x040fe200078008ff */
[----:B------:R-:W-:Y:S01]  /*3f20*/  IMAD.MOV.U32 R70, RZ, RZ, R40 ;  /* 0x000000ffff467224 */ /* 0x000fe200078e0028 */
[----:B------:R-:W-:Y:S01]  /*3f30*/  SHF.R.S32.HI R3, RZ, 0x1f, R4 ;  /* 0x0000001fff037819 */ /* 0x000fe20000011404 */
[----:B------:R-:W-:Y:S01]  /*3f40*/  @!P1 HADD2.F32 R44, -RZ, R44.H0_H0 ;  /* 0x2000002cff2c9230 */ /* 0x000fe20000004100 */
[----:B------:R-:W-:Y:S02]  /*3f50*/  LEA.HI.X R149, R113, R151, R109, 0x1, P0 ;  /* 0x0000009771957211 */ /* 0x000fe400000f0c6d */
[----:B------:R-:W-:Y:S02]  /*3f60*/  LEA.HI R4, R3, R4, RZ, 0x4 ;  /* 0x0000000403047211 */ /* 0x000fe400078f20ff */
[----:B------:R-:W-:Y:S02]  /*3f70*/  @!P1 SHF.R.U64 R46, R42, 0x10, R43 ;  /* 0x000000102a2e9819 */ /* 0x000fe4000000122b */
[----:B------:R-:W-:Y:S02]  /*3f80*/  LEA.HI.SX32 R4, R4, R52, 0x1c ;  /* 0x0000003404047211 */ /* 0x000fe400078fe2ff */
[----:B------:R-:W-:Y:S01]  /*3f90*/  @!P1 SHF.R.U64 R49, R40, 0x10, R41 ;  /* 0x0000001028319819 */ /* 0x000fe20000001229 */
[----:B------:R-:W-:Y:S01]  /*3fa0*/  @!P1 HADD2.F32 R46, -RZ, R46.H0_H0 ;  /* 0x2000002eff2e9230 */ /* 0x000fe20000004100 */
[----:B------:R-:W-:Y:S02]  /*3fb0*/  SHF.R.S32.HI R3, RZ, 0x1f, R4 ;  /* 0x0000001fff037819 */ /* 0x000fe40000011404 */
[----:B------:R-:W-:Y:S02]  /*3fc0*/  SHF.L.U32 R36, R4, 0x3, RZ ;  /* 0x0000000304247819 */ /* 0x000fe400000006ff */
[----:B------:R-:W-:Y:S02]  /*3fd0*/  LEA.HI R3, R3, R4, RZ, 0x3 ;  /* 0x0000000403037211 */ /* 0x000fe400078f18ff */
[----:B------:R-:W-:Y:S02]  /*3fe0*/  LOP3.LUT R4, R89, 0x38, R36, 0xf8, !PT ;  /* 0x0000003859047812 */ /* 0x000fe400078ef824 */
[----:B------:R-:W-:Y:S02]  /*3ff0*/  SHF.R.S32.HI R3, RZ, 0x3, R3 ;  /* 0x00000003ff037819 */ /* 0x000fe40000011403 */
[----:B------:R-:W-:Y:S02]  /*4000*/  LOP3.LUT R4, R4, R88, RZ, 0x3c, !PT ;  /* 0x0000005804047212 */ /* 0x000fe400078e3cff */
[C---:B------:R-:W-:Y:S01]  /*4010*/  ISETP.GE.AND P0, PT, R36.reuse, c[0x0][0x1d4], PT ;  /* 0x0000750024007a0c */ /* 0x040fe20003f06270 */
[----:B------:R-:W-:Y:S01]  /*4020*/  IMAD R3, R3, 0x1800, R7 ;  /* 0x0000180003037824 */ /* 0x000fe200078e0207 */
[----:B------:R-:W-:Y:S02]  /*4030*/  @!P1 SHF.R.U32.HI R45, RZ, 0x10, R41 ;  /* 0x00000010ff2d9819 */ /* 0x000fe40000011629 */
[----:B------:R-:W-:Y:S01]  /*4040*/  MOV R47, R41 ;  /* 0x00000029002f7202 */ /* 0x000fe20000000f00 */
[----:B------:R-:W-:Y:S01]  /*4050*/  IMAD.IADD R3, R3, 0x1, R4 ;  /* 0x0000000103037824 */ /* 0x000fe200078e0204 */
[----:B------:R-:W-:Y:S01]  /*4060*/  @!P1 HADD2.F32 R41, -RZ, R70.H0_H0 ;  /* 0x20000046ff299230 */ /* 0x000fe20000004100 */
[----:B------:R-:W-:Y:S02]  /*4070*/  @!P1 SHF.R.U32.HI R6, RZ, 0x10, R9 ;  /* 0x00000010ff069819 */ /* 0x000fe40000011609 */
[----:B------:R-:W-:Y:S02]  /*4080*/  MOV R48, R43 ;  /* 0x0000002b00307202 */ /* 0x000fe40000000f00 */
[----:B------:R-:W-:Y:S01]  /*4090*/  SHF.L.U32 R64, R3, 0x1, RZ ;  /* 0x0000000103407819 */ /* 0x000fe200000006ff */
[----:B------:R-:W-:Y:S01]  /*40a0*/  IMAD.MOV.U32 R3, RZ, RZ, R8 ;  /* 0x000000ffff037224 */ /* 0x000fe200078e0008 */
[----:B-1----:R-:W-:Y:S01]  /*40b0*/  @!P1 MOV R37, R24 ;  /* 0x0000001800259202 */ /* 0x002fe20000000f00 */
[----:B------:R-:W-:Y:S01]  /*40c0*/  @!P0 IMAD.WIDE R150, R36, 0x2, R150 ;  /* 0x0000000224968825 */ /* 0x000fe200078e0296 */
[----:B------:R-:W-:Y:S01]  /*40d0*/  @!P1 SHF.R.U64 R4, R8, 0x10, R9 ;  /* 0x0000001008049819 */ /* 0x000fe20000001209 */
[----:B------:R-:W-:Y:S01]  /*40e0*/  @!P1 HADD2.F32 R6, -RZ, R6.H0_H0 ;  /* 0x20000006ff069230 */ /* 0x000fe20000004100 */
[----:B------:R-:W1:Y:S01]  /*40f0*/  LDS.128 R64, [R64+0x8100] ;  /* 0x0081000040407984 */ /* 0x000e620000000c00 */
[----:B------:R-:W-:Y:S01]  /*4100*/  IMAD.MOV.U32 R8, RZ, RZ, R10 ;  /* 0x000000ffff087224 */ /* 0x000fe200078e000a */
[----:B------:R-:W-:Y:S01]  /*4110*/  @!P1 HADD2.F32 R36, -RZ, R3.H0_H0 ;  /* 0x20000003ff249230 */ /* 0x000fe20000004100 */
[----:B------:R-:W-:Y:S01]  /*4120*/  @!P1 SHF.R.U32.HI R50, RZ, 0x10, R43 ;  /* 0x00000010ff329819 */ /* 0x000fe2000001162b */
[--C-:B------:R-:W-:Y:S01]  /*4130*/  @!P1 HADD2.F32 R38, -RZ, R37.reuse.H0_H0 ;  /* 0x20000025ff269230 */ /* 0x100fe20000004100 */
[----:B------:R-:W-:Y:S01]  /*4140*/  MOV R5, R9 ;  /* 0x0000000900057202 */ /* 0x000fe20000000f00 */
[----:B------:R-:W-:Y:S01]  /*4150*/  @!P1 HADD2.F32 R37, -RZ, R37.H1_H1 ;  /* 0x30000025ff259230 */ /* 0x000fe20000004100 */
[--C-:B------:R-:W-:Y:S01]  /*4160*/  @!P1 SHF.R.U64 R9, R10, 0x10, R11.reuse ;  /* 0x000000100a099819 */ /* 0x100fe2000000120b */
[----:B------:R-:W-:Y:S01]  /*4170*/  @!P1 HADD2.F32 R43, -RZ, R49.H0_H0 ;  /* 0x20000031ff2b9230 */ /* 0x000fe20000004100 */
[-C--:B------:R-:W-:Y:S01]  /*4180*/  @!P1 FMUL.FTZ R3, R38, R36.reuse ;  /* 0x0000002426039220 */ /* 0x080fe20000410000 */
[----:B------:R-:W-:Y:S01]  /*4190*/  @!P1 HADD2.F32 R8, -RZ, R8.H0_H0 ;  /* 0x20000008ff089230 */ /* 0x000fe20000004100 */
[----:B------:R-:W-:Y:S01]  /*41a0*/  MOV R10, R11 ;  /* 0x0000000b000a7202 */ /* 0x000fe20000000f00 */
[----:B------:R-:W-:Y:S01]  /*41b0*/  @!P1 HADD2.F32 R9, -RZ, R9.H0_H0 ;  /* 0x20000009ff099230 */ /* 0x000fe20000004100 */
[----:B------:R-:W-:Y:S01]  /*41c0*/  @!P1 SHF.R.U32.HI R11, RZ, 0x10, R11 ;  /* 0x00000010ff0b9819 */ /* 0x000fe2000001160b */
[----:B------:R-:W-:Y:S02]  /*41d0*/  @!P1 HADD2.F32 R48, -RZ, R48.H0_H0 ;  /* 0x20000030ff309230 */ /* 0x000fe40000004100 */
[----:B------:R-:W-:Y:S02]  /*41e0*/  @!P1 HADD2.F32 R50, -RZ, R50.H0_H0 ;  /* 0x20000032ff329230 */ /* 0x000fe40000004100 */
[----:B------:R-:W-:Y:S02]  /*41f0*/  @!P1 HADD2.F32 R4, -RZ, R4.H0_H0 ;  /* 0x20000004ff049230 */ /* 0x000fe40000004100 */
[----:B------:R-:W-:Y:S02]  /*4200*/  @!P1 HADD2.F32 R5, -RZ, R5.H0_H0 ;  /* 0x20000005ff059230 */ /* 0x000fe40000004100 */
[----:B------:R-:W-:Y:S02]  /*4210*/  @!P1 HADD2.F32 R10, -RZ, R10.H0_H0 ;  /* 0x2000000aff0a9230 */ /* 0x000fe40000004100 */
[----:B------:R-:W-:Y:S01]  /*4220*/  @!P1 HADD2.F32 R11, -RZ, R11.H0_H0 ;  /* 0x2000000bff0b9230 */ /* 0x000fe20000004100 */
[----:B-1----:R-:W-:Y:S05]  /*4230*/  @!P1 IMAD.MOV.U32 R42, RZ, RZ, R64 ;  /* 0x000000ffff2a9224 */ /* 0x002fea00078e0040 */
[--C-:B------:R-:W-:Y:S02]  /*4240*/  @!P1 HADD2.F32 R40, -RZ, R42.reuse.H0_H0 ;  /* 0x2000002aff289230 */ /* 0x100fe40000004100 */
[----:B------:R-:W-:Y:S03]  /*4250*/  @!P1 HADD2.F32 R42, -RZ, R42.H1_H1 ;  /* 0x3000002aff2a9230 */ /* 0x000fe60000004100 */
[C---:B------:R-:W-:Y:S01]  /*4260*/  @!P1 FMUL.FTZ R70, R40.reuse, R36 ;  /* 0x0000002428469220 */ /* 0x040fe20000410000 */
[----:B------:R-:W-:Y:S01]  /*4270*/  @!P1 MOV R36, R25 ;  /* 0x0000001900249202 */ /* 0x000fe20000000f00 */
[-C--:B------:R-:W-:Y:S01]  /*4280*/  @!P1 FFMA.FTZ R3, R40, R41.reuse, R3 ;  /* 0x0000002928039223 */ /* 0x080fe20000010003 */
[----:B------:R-:W-:Y:S01]  /*4290*/  @!P1 HADD2.F32 R40, -RZ, R47.H0_H0 ;  /* 0x2000002fff289230 */ /* 0x000fe20000004100 */
[----:B------:R-:W-:Y:S01]  /*42a0*/  @!P1 FFMA.FTZ R70, R38, R41, -R70 ;  /* 0x0000002926469223 */ /* 0x000fe20000010846 */
[----:B------:R-:W-:Y:S01]  /*42b0*/  @!P1 MOV R41, R65 ;  /* 0x0000004100299202 */ /* 0x000fe20000000f00 */
[CC--:B------:R-:W-:Y:S02]  /*42c0*/  @!P1 FMUL.FTZ R147, R42.reuse, R4.reuse ;  /* 0x000000042a939220 */ /* 0x0c0fe40000410000 */
[C---:B------:R-:W-:Y:S02]  /*42d0*/  @!P1 FMUL.FTZ R4, R37.reuse, R4 ;  /* 0x0000000425049220 */ /* 0x040fe40000410000 */
[-C--:B------:R-:W-:Y:S01]  /*42e0*/  @!P1 FFMA.FTZ R147, R37, R43.reuse, -R147 ;  /* 0x0000002b25939223 */ /* 0x080fe20000010893 */
[--C-:B------:R-:W-:Y:S01]  /*42f0*/  @!P1 HADD2.F32 R38, -RZ, R41.reuse.H0_H0 ;  /* 0x20000029ff269230 */ /* 0x100fe20000004100 */
[----:B------:R-:W-:Y:S01]  /*4300*/  @!P1 FFMA.FTZ R4, R42, R43, R4 ;  /* 0x0000002b2a049223 */ /* 0x000fe20000010004 */
[----:B------:R-:W-:Y:S02]  /*4310*/  @!P1 HADD2.F32 R41, -RZ, R41.H1_H1 ;  /* 0x30000029ff299230 */ /* 0x000fe40000004100 */
[----:B------:R-:W-:Y:S01]  /*4320*/  @!P1 HADD2.F32 R42, -RZ, R45.H0_H0 ;  /* 0x2000002dff2a9230 */ /* 0x000fe20000004100 */
[----:B------:R-:W-:Y:S01]  /*4330*/  @!P1 IMAD.MOV.U32 R45, RZ, RZ, R66 ;  /* 0x000000ffff2d9224 */ /* 0x000fe200078e0042 */
[--C-:B------:R-:W-:Y:S01]  /*4340*/  @!P1 HADD2.F32 R37, -RZ, R36.reuse.H0_H0 ;  /* 0x20000024ff259230 */ /* 0x100fe20000004100 */
[----:B------:R-:W-:Y:S01]  /*4350*/  @!P1 FMUL.FTZ R153, R41, R6 ;  /* 0x0000000629999220 */ /* 0x000fe20000410000 */
[----:B------:R-:W-:Y:S01]  /*4360*/  @!P1 HADD2.F32 R36, -RZ, R36.H1_H1 ;  /* 0x30000024ff249230 */ /* 0x000fe20000004100 */
[-C--:B------:R-:W-:Y:S01]  /*4370*/  @!P1 FMUL.FTZ R152, R38, R5.reuse ;  /* 0x0000000526989220 */ /* 0x080fe20000410000 */
[----:B------:R-:W-:Y:S01]  /*4380*/  @!P1 F2FP.PACK_AB R70, R147, R70 ;  /* 0x000000469346923e */ /* 0x000fe200000000ff */
[C---:B------:R-:W-:Y:S01]  /*4390*/  @!P1 FMUL.FTZ R5, R37.reuse, R5 ;  /* 0x0000000525059220 */ /* 0x040fe20000410000 */
[----:B------:R-:W-:Y:S01]  /*43a0*/  @!P1 F2FP.PACK_AB R3, R4, R3 ;  /* 0x000000030403923e */ /* 0x000fe200000000ff */
[C---:B------:R-:W-:Y:S01]  /*43b0*/  @!P1 FMUL.FTZ R6, R36.reuse, R6 ;  /* 0x0000000624069220 */ /* 0x040fe20000410000 */
[----:B------:R-:W-:Y:S01]  /*43c0*/  @!P1 MOV R24, R70 ;  /* 0x0000004600189202 */ /* 0x000fe20000000f00 */
[----:B------:R-:W-:Y:S01]  /*43d0*/  @!P1 FFMA.FTZ R153, R36, R42, -R153 ;  /* 0x0000002a24999223 */ /* 0x000fe20000010899 */
[----:B------:R-:W-:Y:S01]  /*43e0*/  @!P1 MOV R36, R26 ;  /* 0x0000001a00249202 */ /* 0x000fe20000000f00 */
[-C--:B------:R-:W-:Y:S01]  /*43f0*/  @!P1 FFMA.FTZ R152, R37, R40.reuse, -R152 ;  /* 0x0000002825989223 */ /* 0x080fe20000010898 */
[--C-:B------:R-:W-:Y:S01]  /*4400*/  @!P1 HADD2.F32 R43, -RZ, R45.reuse.H0_H0 ;  /* 0x2000002dff2b9230 */ /* 0x100fe20000004100 */
[----:B------:R-:W-:Y:S01]  /*4410*/  @!P1 FFMA.FTZ R5, R38, R40, R5 ;  /* 0x0000002826059223 */ /* 0x000fe20000010005 */
[----:B------:R-:W-:Y:S01]  /*4420*/  @!P1 HADD2.F32 R45, -RZ, R45.H1_H1 ;  /* 0x3000002dff2d9230 */ /* 0x000fe20000004100 */
[----:B------:R-:W-:Y:S01]  /*4430*/  @!P1 FFMA.FTZ R6, R41, R42, R6 ;  /* 0x0000002a29069223 */ /* 0x000fe20000010006 */
[--C-:B------:R-:W-:Y:S01]  /*4440*/  @!P1 HADD2.F32 R37, -RZ, R36.reuse.H0_H0 ;  /* 0x20000024ff259230 */ /* 0x100fe20000004100 */
[-C--:B------:R-:W-:Y:S01]  /*4450*/  @!P1 FMUL.FTZ R154, R43, R8.reuse ;  /* 0x000000082b9a9220 */ /* 0x080fe20000410000 */
[----:B------:R-:W-:Y:S01]  /*4460*/  @!P1 HADD2.F32 R36, -RZ, R36.H1_H1 ;  /* 0x30000024ff249230 */ /* 0x000fe20000004100 */
[----:B------:R-:W-:Y:S01]  /*4470*/  @!P1 FMUL.FTZ R155, R45, R9 ;  /* 0x000000092d9b9220 */ /* 0x000fe20000410000 */
[----:B------:R-:W-:Y:S01]  /*4480*/  @!P1 MOV R64, R3 ;  /* 0x0000000300409202 */ /* 0x000fe20000000f00 */
[----:B------:R-:W-:Y:S01]  /*4490*/  @!P1 FMUL.FTZ R8, R37, R8 ;  /* 0x0000000825089220 */ /* 0x000fe20000410000 */
[----:B------:R-:W-:Y:S01]  /*44a0*/  @!P1 F2FP.PACK_AB R152, R153, R152 ;  /* 0x000000989998923e */ /* 0x000fe200000000ff */
[----:B------:R-:W-:Y:S01]  /*44b0*/  @!P1 FFMA.FTZ R154, R37, R44, -R154 ;  /* 0x0000002c259a9223 */ /* 0x000fe2000001089a */
[----:B------:R-:W-:Y:S01]  /*44c0*/  @!P1 MOV R37, R67 ;  /* 0x0000004300259202 */ /* 0x000fe20000000f00 */
[C---:B------:R-:W-:Y:S01]  /*44d0*/  @!P1 FMUL.FTZ R9, R36.reuse, R9 ;  /* 0x0000000924099220 */ /* 0x040fe20000410000 */
[----:B------:R-:W-:Y:S01]  /*44e0*/  @!P1 MOV R25, R152 ;  /* 0x0000009800199202 */ /* 0x000fe20000000f00 */
[----:B------:R-:W-:Y:S01]  /*44f0*/  @!P1 FFMA.FTZ R155, R36, R46, -R155 ;  /* 0x0000002e249b9223 */ /* 0x000fe2000001089b */
[----:B------:R-:W-:Y:S01]  /*4500*/  @!P1 F2FP.PACK_AB R5, R6, R5 ;  /* 0x000000050605923e */ /* 0x000fe200000000ff */
[----:B------:R-:W-:Y:S01]  /*4510*/  @!P1 IMAD.MOV.U32 R36, RZ, RZ, R27 ;  /* 0x000000ffff249224 */ /* 0x000fe200078e001b */
[--C-:B------:R-:W-:Y:S01]  /*4520*/  @!P1 HADD2.F32 R47, -RZ, R37.reuse.H0_H0 ;  /* 0x20000025ff2f9230 */ /* 0x100fe20000004100 */
[----:B------:R-:W-:Y:S01]  /*4530*/  @!P1 FFMA.FTZ R8, R43, R44, R8 ;  /* 0x0000002c2b089223 */ /* 0x000fe20000010008 */
[----:B------:R-:W-:Y:S01]  /*4540*/  @!P1 HADD2.F32 R49, -RZ, R37.H1_H1 ;  /* 0x30000025ff319230 */ /* 0x000fe20000004100 */
[----:B------:R-:W-:Y:S01]  /*4550*/  @!P1 FFMA.FTZ R9, R45, R46, R9 ;  /* 0x0000002e2d099223 */ /* 0x000fe20000010009 */
[--C-:B------:R-:W-:Y:S01]  /*4560*/  @!P1 HADD2.F32 R37, -RZ, R36.reuse.H0_H0 ;  /* 0x20000024ff259230 */ /* 0x100fe20000004100 */
[----:B------:R-:W-:Y:S01]  /*4570*/  @!P1 FMUL.FTZ R157, R47, R10 ;  /* 0x0000000a2f9d9220 */ /* 0x000fe20000410000 */
[----:B------:R-:W-:Y:S01]  /*4580*/  @!P1 HADD2.F32 R36, -RZ, R36.H1_H1 ;  /* 0x30000024ff249230 */ /* 0x000fe20000004100 */
[-C--:B------:R-:W-:Y:S01]  /*4590*/  @!P1 FMUL.FTZ R156, R49, R11.reuse ;  /* 0x0000000b319c9220 */ /* 0x080fe20000410000 */
[----:B------:R-:W-:Y:S01]  /*45a0*/  @!P1 F2FP.PACK_AB R154, R155, R154 ;  /* 0x0000009a9b9a923e */ /* 0x000fe200000000ff */
[----:B------:R-:W-:Y:S01]  /*45b0*/  @!P1 FFMA.FTZ R157, R37, R48, -R157 ;  /* 0x00000030259d9223 */ /* 0x000fe2000001089d */
[----:B------:R-:W-:Y:S01]  /*45c0*/  @!P1 F2FP.PACK_AB R8, R9, R8 ;  /* 0x000000080908923e */ /* 0x000fe200000000ff */
[C---:B------:R-:W-:Y:S02]  /*45d0*/  @!P1 FFMA.FTZ R156, R36.reuse, R50, -R156 ;  /* 0x00000032249c9223 */ /* 0x040fe4000001089c */
[----:B------:R-:W-:Y:S01]  /*45e0*/  @!P1 FMUL.FTZ R10, R37, R10 ;  /* 0x0000000a250a9220 */ /* 0x000fe20000410000 */
[----:B------:R-:W-:Y:S01]  /*45f0*/  @!P1 MOV R66, R8 ;  /* 0x0000000800429202 */ /* 0x000fe20000000f00 */
[----:B------:R-:W-:Y:S01]  /*4600*/  @!P1 FMUL.FTZ R11, R36, R11 ;  /* 0x0000000b240b9220 */ /* 0x000fe20000410000 */
[----:B------:R-:W-:Y:S01]  /*4610*/  @!P1 F2FP.PACK_AB R156, R156, R157 ;  /* 0x0000009d9c9c923e */ /* 0x000fe200000000ff */
[----:B------:R-:W-:Y:S02]  /*4620*/  @!P1 FFMA.FTZ R10, R47, R48, R10 ;  /* 0x000000302f0a9223 */ /* 0x000fe4000001000a */
[----:B------:R-:W-:Y:S01]  /*4630*/  @!P1 FFMA.FTZ R11, R49, R50, R11 ;  /* 0x00000032310b9223 */ /* 0x000fe2000001000b */
[----:B------:R-:W-:Y:S01]  /*4640*/  @!P1 MOV R27, R156 ;  /* 0x0000009c001b9202 */ /* 0x000fe20000000f00 */
[----:B------:R-:W-:Y:S02]  /*4650*/  @!P1 IMAD.MOV.U32 R26, RZ, RZ, R154 ;  /* 0x000000ffff1a9224 */ /* 0x000fe400078e009a */
[----:B------:R-:W-:Y:S01]  /*4660*/  @!P1 IMAD.MOV.U32 R65, RZ, RZ, R5 ;  /* 0x000000ffff419224 */ /* 0x000fe200078e0005 */
[----:B------:R-:W-:Y:S02]  /*4670*/  @!P1 F2FP.PACK_AB R10, R11, R10 ;  /* 0x0000000a0b0a923e */ /* 0x000fe400000000ff */
[----:B------:R1:W-:Y:S02]  /*4680*/  ST.E.128 [R148.64], R24 ;  /* 0x0000001894007985 */ /* 0x0003e4000c101d12 */
[----:B------:R-:W-:Y:S06]  /*4690*/  @!P1 MOV R67, R10 ;  /* 0x0000000a00439202 */ /* 0x000fec0000000f00 */
[----:B------:R1:W-:Y:S02]  /*46a0*/  @!P0 ST.E.128 [R150.64], R64 ;  /* 0x0000004096008985 */ /* 0x0003e4000c101d12 */
.L_x_341:
[----:B------:R-:W-:Y:S05]  /*46b0*/  BSYNC B0 ;  /* 0x0000000000007941 */ /* 0x000fea0003800000 */
.L_x_340:
[----:B-----5:R2:W3:Y:S01]  /*46c0*/  SHFL.IDX PT, R43, R144, 0x1, 0x181f ;  /* 0x00381f00902b7f89 */ /* 0x0204e200000e0000 */
[----:B------:R-:W-:Y:S01]  /*46d0*/  ISETP.GE.OR P0, PT, R86, R146, P5 ;  /* 0x000000925600720c */ /* 0x000fe20002f06670 */
[----:B------:R-:W-:Y:S02]  /*46e0*/  BSSY B0, `(.L_x_342) ;  /* 0x0000078000007945 */ /* 0x000fe40003800000 */
[----:B------:R2:W4:Y:S10]  /*46f0*/  SHFL.IDX PT, R42, R145, 0x1, 0x181f ;  /* 0x00381f00912a7f89 */ /* 0x00053400000e0000 */
[----:B------:R-:W-:-:S05]  /*4700*/  @P0 BRA `(.L_x_343) ;  /* 0x0000075000000947 */ /* 0x000fca0003800000 */
[----:B------:R-:W-:Y:S01]  /*4710*/  SEL R4, R51, R55, !P2 ;  /* 0x0000003733047207 */ /* 0x000fe20005000000 */
[----:B-1----:R-:W1:Y:S01]  /*4720*/  LDS.128 R24, [R111+0x8100] ;  /* 0x008100006f187984 */ /* 0x002e620000000c00 */
[C---:B----4-:R-:W-:Y:S01]  /*4730*/  LEA R46, P0, R113.reuse, R42, 0x1 ;  /* 0x0000002a712e7211 */ /* 0x050fe200078008ff */
[----:B------:R-:W-:Y:S01]  /*4740*/  @!P1 HADD2.F32 R38, -RZ, R68.H0_H0 ;  /* 0x20000044ff269230 */ /* 0x000fe20000004100 */
[----:B------:R-:W-:Y:S02]  /*4750*/  SHF.R.S32.HI R3, RZ, 0x1f, R4 ;  /* 0x0000001fff037819 */ /* 0x000fe40000011404 */
[----:B---3--:R-:W-:Y:S02]  /*4760*/  LEA.HI.X R47, R113, R43, R109, 0x1, P0 ;  /* 0x0000002b712f7211 */ /* 0x008fe400000f0c6d */
[----:B------:R-:W-:Y:S02]  /*4770*/  LEA.HI R4, R3, R4, RZ, 0x4 ;  /* 0x0000000403047211 */ /* 0x000fe400078f20ff */
[----:B------:R-:W-:Y:S02]  /*4780*/  @!P1 SHF.R.U64 R8, R30, 0x10, R31 ;  /* 0x000000101e089819 */ /* 0x000fe4000000121f */
[----:B------:R-:W-:Y:S02]  /*4790*/  LEA.HI.SX32 R4, R4, R52, 0x1c ;  /* 0x0000003404047211 */ /* 0x000fe400078fe2ff */
[--C-:B------:R-:W-:Y:S02]  /*47a0*/  @!P1 SHF.R.U64 R36, R60, 0x10, R61.reuse ;  /* 0x000000103c249819 */ /* 0x100fe4000000123d */
[----:B------:R-:W-:Y:S02]  /*47b0*/  SHF.R.S32.HI R3, RZ, 0x1f, R4 ;  /* 0x0000001fff037819 */ /* 0x000fe40000011404 */
[----:B------:R-:W-:Y:S02]  /*47c0*/  @!P1 SHF.R.U32.HI R37, RZ, 0x10, R61 ;  /* 0x00000010ff259819 */ /* 0x000fe4000001163d */
[----:B------:R-:W-:Y:S02]  /*47d0*/  LEA.HI R3, R3, R4, RZ, 0x3 ;  /* 0x0000000403037211 */ /* 0x000fe400078f18ff */
[----:B------:R-:W-:Y:S01]  /*47e0*/  SHF.L.U32 R4, R4, 0x3, RZ ;  /* 0x0000000304047819 */ /* 0x000fe200000006ff */
[----:B------:R-:W-:Y:S01]  /*47f0*/  @!P1 HADD2.F32 R37, -RZ, R37.H0_H0 ;  /* 0x20000025ff259230 */ /* 0x000fe20000004100 */
[----:B------:R-:W-:Y:S02]  /*4800*/  SHF.R.S32.HI R3, RZ, 0x3, R3 ;  /* 0x00000003ff037819 */ /* 0x000fe40000011403 */
[----:B------:R-:W-:Y:S02]  /*4810*/  LOP3.LUT R5, R85, 0x38, R4, 0xf8, !PT ;  /* 0x0000003855057812 */ /* 0x000fe400078ef804 */
[----:B------:R-:W-:Y:S01]  /*4820*/  ISETP.GE.AND P0, PT, R4, c[0x0][0x1d4], PT ;  /* 0x0000750004007a0c */ /* 0x000fe20003f06270 */
[----:B------:R-:W-:Y:S01]  /*4830*/  IMAD R3, R3, 0x1800, R12 ;  /* 0x0000180003037824 */ /* 0x000fe200078e020c */
[----:B------:R-:W-:Y:S02]  /*4840*/  LOP3.LUT R5, R5, R84, RZ, 0x3c, !PT ;  /* 0x0000005405057212 */ /* 0x000fe400078e3cff */
[----:B------:R-:W-:Y:S01]  /*4850*/  @!P1 SHF.R.U32.HI R9, RZ, 0x10, R31 ;  /* 0x00000010ff099819 */ /* 0x000fe2000001161f */
[----:B------:R-:W-:Y:S01]  /*4860*/  @!P1 HADD2.F32 R31, -RZ, R36.H0_H0 ;  /* 0x20000024ff1f9230 */ /* 0x000fe20000004100 */
[----:B------:R-:W-:Y:S02]  /*4870*/  IADD3 R3, R3, R5, RZ ;  /* 0x0000000503037210 */ /* 0x000fe40007ffe0ff */
[----:B------:R-:W-:Y:S02]  /*4880*/  @!P1 SHF.R.U32.HI R5, RZ, 0x10, R29 ;  /* 0x00000010ff059819 */ /* 0x000fe4000001161d */
[----:B------:R-:W-:Y:S01]  /*4890*/  @!P1 SHF.R.U64 R41, R62, 0x10, R63 ;  /* 0x000000103e299819 */ /* 0x000fe2000000123f */
[----:B------:R-:W-:Y:S01]  /*48a0*/  IMAD.SHL.U32 R64, R3, 0x2, RZ ;  /* 0x0000000203407824 */ /* 0x000fe200078e00ff */
[----:B------:R-:W-:Y:S01]  /*48b0*/  @!P1 SHF.R.U64 R3, R28, 0x10, R29 ;  /* 0x000000101c039819 */ /* 0x000fe2000000121d */
[----:B------:R-:W-:Y:S01]  /*48c0*/  @!P0 IMAD.WIDE R60, R4, 0x2, R42 ;  /* 0x00000002043c8825 */ /* 0x000fe200078e022a */
[----:B-1----:R-:W-:Y:S01]  /*48d0*/  @!P1 MOV R10, R24 ;  /* 0x00000018000a9202 */ /* 0x002fe20000000f00 */
[----:B------:R-:W-:Y:S01]  /*48e0*/  @!P1 HADD2.F32 R4, -RZ, R35.H1_H1 ;  /* 0x30000023ff049230 */ /* 0x000fe20000004100 */
[----:B------:R-:W-:Y:S01]  /*48f0*/  @!P1 SHF.R.U32.HI R45, RZ, 0x10, R63 ;  /* 0x00000010ff2d9819 */ /* 0x000fe2000001163f */
[----:B------:R-:W1:Y:S01]  /*4900*/  LDS.128 R64, [R64+0x8100] ;  /* 0x0081000040407984 */ /* 0x000e620000000c00 */
[----:B------:R-:W-:Y:S02]  /*4910*/  @!P1 HADD2.F32 R29, -RZ, R69.H1_H1 ;  /* 0x30000045ff1d9230 */ /* 0x000fe40000004100 */
[--C-:B------:R-:W-:Y:S02]  /*4920*/  @!P1 HADD2.F32 R6, -RZ, R10.reuse.H0_H0 ;  /* 0x2000000aff069230 */ /* 0x100fe40000004100 */
[----:B------:R-:W-:Y:S02]  /*4930*/  @!P1 HADD2.F32 R10, -RZ, R10.H1_H1 ;  /* 0x3000000aff0a9230 */ /* 0x000fe40000004100 */
[----:B------:R-:W-:Y:S01]  /*4940*/  @!P1 HADD2.F32 R11, -RZ, R3.H0_H0 ;  /* 0x20000003ff0b9230 */ /* 0x000fe20000004100 */
[-C--:B------:R-:W-:Y:S01]  /*4950*/  @!P1 FMUL.FTZ R3, R6, R4.reuse ;  /* 0x0000000406039220 */ /* 0x080fe20000410000 */
[----:B------:R-:W-:Y:S02]  /*4960*/  @!P1 HADD2.F32 R43, -RZ, R68.H1_H1 ;  /* 0x30000044ff2b9230 */ /* 0x000fe40000004100 */
[----:B------:R-:W-:Y:S02]  /*4970*/  @!P1 HADD2.F32 R45, -RZ, R45.H0_H0 ;  /* 0x2000002dff2d9230 */ /* 0x000fe40000004100 */
[----:B------:R-:W-:Y:S01]  /*4980*/  @!P1 HADD2.F32 R41, -RZ, R41.H0_H0 ;  /* 0x20000029ff299230 */ /* 0x000fe20000004100 */
[----:B-1----:R-:W-:Y:S05]  /*4990*/  @!P1 IMAD.MOV.U32 R30, RZ, RZ, R64 ;  /* 0x000000ffff1e9224 */ /* 0x002fea00078e0040 */
[--C-:B------:R-:W-:Y:S02]  /*49a0*/  @!P1 HADD2.F32 R28, -RZ, R30.reuse.H0_H0 ;  /* 0x2000001eff1c9230 */ /* 0x100fe40000004100 */
[----:B------:R-:W-:Y:S03]  /*49b0*/  @!P1 HADD2.F32 R30, -RZ, R30.H1_H1 ;  /* 0x3000001eff1e9230 */ /* 0x000fe60000004100 */
[----:B------:R-:W-:Y:S02]  /*49c0*/  @!P1 FMUL.FTZ R48, R28, R4 ;  /* 0x000000041c309220 */ /* 0x000fe40000410000 */
[----:B------:R-:W-:Y:S02]  /*49d0*/  @!P1 FMUL.FTZ R49, R30, R11 ;  /* 0x0000000b1e319220 */ /* 0x000fe40000410000 */
[-C--:B------:R-:W-:Y:S02]  /*49e0*/  @!P1 FFMA.FTZ R3, R28, R29.reuse, R3 ;  /* 0x0000001d1c039223 */ /* 0x080fe40000010003 */
[----:B------:R-:W-:Y:S01]  /*49f0*/  @!P1 FFMA.FTZ R48, R6, R29, -R48 ;  /* 0x0000001d06309223 */ /* 0x000fe20000010830 */
[----:B------:R-:W-:Y:S01]  /*4a00*/  @!P1 MOV R29, R65 ;  /* 0x00000041001d9202 */ /* 0x000fe20000000f00 */
[C---:B------:R-:W-:Y:S01]  /*4a10*/  @!P1 FMUL.FTZ R4, R10.reuse, R11 ;  /* 0x0000000b0a049220 */ /* 0x040fe20000410000 */
[----:B------:R-:W-:Y:S01]  /*4a20*/  @!P1 HADD2.F32 R6, -RZ, R5.H0_H0 ;  /* 0x20000005ff069230 */ /* 0x000fe20000004100 */
[----:B------:R-:W-:Y:S01]  /*4a30*/  @!P1 FFMA.FTZ R49, R10, R31, -R49 ;  /* 0x0000001f0a319223 */ /* 0x000fe20000010831 */
[----:B------:R-:W-:Y:S01]  /*4a40*/  @!P1 MOV R10, R25 ;  /* 0x00000019000a9202 */ /* 0x000fe20000000f00 */
[----:B------:R-:W-:Y:S01]  /*4a50*/  @!P1 FFMA.FTZ R4, R30, R31, R4 ;  /* 0x0000001f1e049223 */ /* 0x000fe20000010004 */
[--C-:B------:R-:W-:Y:S01]  /*4a60*/  @!P1 HADD2.F32 R36, -RZ, R29.reuse.H1_H1 ;  /* 0x3000001dff249230 */ /* 0x100fe20000004100 */
[----:B------:R-:W-:Y:S01]  /*4a70*/  @!P1 IMAD.MOV.U32 R30, RZ, RZ, R67 ;  /* 0x000000ffff1e9224 */ /* 0x000fe200078e0043 */
[----:B------:R-:W-:Y:S01]  /*4a80*/  @!P1 HADD2.F32 R31, -RZ, R29.H0_H0 ;  /* 0x2000001dff1f9230 */ /* 0x000fe20000004100 */
[----:B------:R-:W-:Y:S01]  /*4a90*/  @!P1 MOV R29, R27 ;  /* 0x0000001b001d9202 */ /* 0x000fe20000000f00 */
[--C-:B------:R-:W-:Y:S01]  /*4aa0*/  @!P1 HADD2.F32 R28, -RZ, R10.reuse.H0_H0 ;  /* 0x2000000aff1c9230 */ /* 0x100fe20000004100 */
[----:B------:R-:W-:Y:S01]  /*4ab0*/  @!P1 FMUL.FTZ R62, R36, R6 ;  /* 0x00000006243e9220 */ /* 0x000fe20000410000 */
[----:B------:R-:W-:Y:S01]  /*4ac0*/  @!P1 HADD2.F32 R10, -RZ, R10.H1_H1 ;  /* 0x3000000aff0a9230 */ /* 0x000fe20000004100 */
[----:B------:R-:W-:Y:S01]  /*4ad0*/  @!P1 F2FP.PACK_AB R48, R49, R48 ;  /* 0x000000303130923e */ /* 0x000fe200000000ff */
[----:B------:R-:W-:Y:S01]  /*4ae0*/  @!P1 HADD2.F32 R11, -RZ, R35.H0_H0 ;  /* 0x20000023ff0b9230 */ /* 0x000fe20000004100 */
[----:B------:R-:W-:Y:S01]  /*4af0*/  @!P1 F2FP.PACK_AB R3, R4, R3 ;  /* 0x000000030403923e */ /* 0x000fe200000000ff */
[----:B------:R-:W-:Y:S01]  /*4b00*/  @!P1 HADD2.F32 R35, -RZ, R69.H0_H0 ;  /* 0x20000045ff239230 */ /* 0x000fe20000004100 */
[C---:B------:R-:W-:Y:S01]  /*4b10*/  @!P1 FMUL.FTZ R6, R10.reuse, R6 ;  /* 0x000000060a069220 */ /* 0x040fe20000410000 */
[----:B------:R-:W-:Y:S01]  /*4b20*/  @!P1 MOV R24, R48 ;  /* 0x0000003000189202 */ /* 0x000fe20000000f00 */
[C---:B------:R-:W-:Y:S01]  /*4b30*/  @!P1 FMUL.FTZ R50, R31.reuse, R11 ;  /* 0x0000000b1f329220 */ /* 0x040fe20000410000 */
[----:B------:R-:W-:Y:S01]  /*4b40*/  @!P1 MOV R64, R3 ;  /* 0x0000000300409202 */ /* 0x000fe20000000f00 */
[----:B------:R-:W-:Y:S01]  /*4b50*/  @!P1 FFMA.FTZ R62, R10, R37, -R62 ;  /* 0x000000250a3e9223 */ /* 0x000fe2000001083e */
[----:B------:R-:W-:Y:S01]  /*4b60*/  @!P1 HADD2.F32 R42, -RZ, R30.H0_H0 ;  /* 0x2000001eff2a9230 */ /* 0x000fe20000004100 */
[C---:B------:R-:W-:Y:S01]  /*4b70*/  @!P1 FMUL.FTZ R5, R28.reuse, R11 ;  /* 0x0000000b1c059220 */ /* 0x040fe20000410000 */
[----:B------:R-:W-:Y:S01]  /*4b80*/  @!P1 HADD2.F32 R10, -RZ, R34.H1_H1 ;  /* 0x30000022ff0a9230 */ /* 0x000fe20000004100 */
[-C--:B------:R-:W-:Y:S01]  /*4b90*/  @!P1 FFMA.FTZ R50, R28, R35.reuse, -R50 ;  /* 0x000000231c329223 */ /* 0x080fe20000010832 */
[----:B------:R-:W-:Y:S01]  /*4ba0*/  @!P1 HADD2.F32 R44, -RZ, R30.H1_H1 ;  /* 0x3000001eff2c9230 */ /* 0x000fe20000004100 */
[----:B------:R-:W-:Y:S01]  /*4bb0*/  @!P1 FFMA.FTZ R5, R31, R35, R5 ;  /* 0x000000231f059223 */ /* 0x000fe20000010005 */
[----:B------:R-:W-:Y:S01]  /*4bc0*/  @!P1 HADD2.F32 R11, -RZ, R9.H0_H0 ;  /* 0x20000009ff0b9230 */ /* 0x000fe20000004100 */
[----:B------:R-:W-:Y:S01]  /*4bd0*/  @!P1 FMUL.FTZ R63, R42, R10 ;  /* 0x0000000a2a3f9220 */ /* 0x000fe20000410000 */
[--C-:B------:R-:W-:Y:S01]  /*4be0*/  @!P1 HADD2.F32 R28, -RZ, R29.reuse.H0_H0 ;  /* 0x2000001dff1c9230 */ /* 0x100fe20000004100 */
[----:B------:R-:W-:Y:S01]  /*4bf0*/  @!P1 FFMA.FTZ R6, R36, R37, R6 ;  /* 0x0000002524069223 */ /* 0x000fe20000010006 */
[----:B------:R-:W-:Y:S01]  /*4c00*/  @!P1 MOV R30, R66 ;  /* 0x00000042001e9202 */ /* 0x000fe20000000f00 */
[----:B------:R-:W-:Y:S01]  /*4c10*/  @!P1 FMUL.FTZ R69, R44, R11 ;  /* 0x0000000b2c459220 */ /* 0x000fe20000410000 */
[----:B------:R-:W-:Y:S01]  /*4c20*/  @!P1 HADD2.F32 R9, -RZ, R29.H1_H1 ;  /* 0x3000001dff099230 */ /* 0x000fe20000004100 */
[----:B------:R-:W-:Y:S01]  /*4c30*/  @!P1 FMUL.FTZ R10, R28, R10 ;  /* 0x0000000a1c0a9220 */ /* 0x000fe20000410000 */
[----:B------:R-:W-:Y:S01]  /*4c40*/  @!P1 F2FP.PACK_AB R50, R62, R50 ;  /* 0x000000323e32923e */ /* 0x000fe200000000ff */
[----:B------:R-:W-:Y:S01]  /*4c50*/  @!P1 FFMA.FTZ R63, R28, R43, -R63 ;  /* 0x0000002b1c3f9223 */ /* 0x000fe2000001083f */
[----:B------:R-:W-:Y:S01]  /*4c60*/  @!P1 F2FP.PACK_AB R5, R6, R5 ;  /* 0x000000050605923e */ /* 0x000fe200000000ff */
[----:B------:R-:W-:Y:S01]  /*4c70*/  @!P1 IMAD.MOV.U32 R28, RZ, RZ, R26 ;  /* 0x000000ffff1c9224 */ /* 0x000fe200078e001a */
[----:B------:R-:W-:Y:S01]  /*4c80*/  @!P1 MOV R25, R50 ;  /* 0x0000003200199202 */ /* 0x000fe20000000f00 */
[C---:B------:R-:W-:Y:S01]  /*4c90*/  @!P1 FMUL.FTZ R11, R9.reuse, R11 ;  /* 0x0000000b090b9220 */ /* 0x040fe20000410000 */
[----:B------:R-:W-:Y:S01]  /*4ca0*/  @!P1 HADD2.F32 R40, -RZ, R30.H1_H1 ;  /* 0x3000001eff289230 */ /* 0x000fe20000004100 */
[----:B------:R-:W-:Y:S01]  /*4cb0*/  @!P1 FFMA.FTZ R69, R9, R45, -R69 ;  /* 0x0000002d09459223 */ /* 0x000fe20000010845 */
[----:B------:R-:W-:Y:S01]  /*4cc0*/  @!P1 HADD2.F32 R29, -RZ, R34.H0_H0 ;  /* 0x20000022ff1d9230 */ /* 0x000fe20000004100 */
[----:B------:R-:W-:Y:S01]  /*4cd0*/  @!P1 IMAD.MOV.U32 R65, RZ, RZ, R5 ;  /* 0x000000ffff419224 */ /* 0x000fe200078e0005 */
[----:B------:R-:W-:Y:S02]  /*4ce0*/  @!P1 HADD2.F32 R34, -RZ, R30.H0_H0 ;  /* 0x2000001eff229230 */ /* 0x000fe40000004100 */
[----:B------:R-:W-:Y:S01]  /*4cf0*/  @!P1 HADD2.F32 R9, -RZ, R8.H0_H0 ;  /* 0x20000008ff099230 */ /* 0x000fe20000004100 */
[----:B------:R-:W-:Y:S01]  /*4d00*/  @!P1 F2FP.PACK_AB R63, R69, R63 ;  /* 0x0000003f453f923e */ /* 0x000fe200000000ff */
[--C-:B------:R-:W-:Y:S01]  /*4d10*/  @!P1 HADD2.F32 R30, -RZ, R28.reuse.H0_H0 ;  /* 0x2000001cff1e9230 */ /* 0x100fe20000004100 */
[----:B------:R-:W-:Y:S01]  /*4d20*/  @!P1 FMUL.FTZ R70, R34, R29 ;  /* 0x0000001d22469220 */ /* 0x000fe20000410000 */
[----:B------:R-:W-:Y:S01]  /*4d30*/  @!P1 HADD2.F32 R28, -RZ, R28.H1_H1 ;  /* 0x3000001cff1c9230 */ /* 0x000fe20000004100 */
[----:B------:R-:W-:Y:S01]  /*4d40*/  @!P1 FMUL.FTZ R68, R40, R9 ;  /* 0x0000000928449220 */ /* 0x000fe20000410000 */
[----:B------:R-:W-:Y:S01]  /*4d50*/  @!P1 MOV R27, R63 ;  /* 0x0000003f001b9202 */ /* 0x000fe20000000f00 */
[C---:B------:R-:W-:Y:S02]  /*4d60*/  @!P1 FMUL.FTZ R8, R30.reuse, R29 ;  /* 0x0000001d1e089220 */ /* 0x040fe40000410000 */
[-C--:B------:R-:W-:Y:S02]  /*4d70*/  @!P1 FFMA.FTZ R70, R30, R38.reuse, -R70 ;  /* 0x000000261e469223 */ /* 0x080fe40000010846 */
        /* <DEDUP_REMOVED lines=14> */
.L_x_343:
[----:B------:R-:W-:Y:S05]  /*4e60*/  BSYNC B0 ;  /* 0x0000000000007941 */ /* 0x000fea0003800000 */
.L_x_342:
[----:B-1----:R1:W2:Y:S01]  /*4e70*/  SHFL.IDX PT, R47, R144, 0x2, 0x181f ;  /* 0x00581f00902f7f89 */ /* 0x0022a200000e0000 */
[----:B------:R-:W-:Y:S03]  /*4e80*/  ISETP.GE.OR P0, PT, R83, R146, P5 ;  /* 0x000000925300720c */ /* 0x000fe60002f06670 */
[----:B------:R1:W4:Y:S10]  /*4e90*/  SHFL.IDX PT, R46, R145, 0x2, 0x181f ;  /* 0x00581f00912e7f89 */ /* 0x00033400000e0000 */
[----:B------:R-:W-:-:S05]  /*4ea0*/  @P0 BRA `(.L_x_337) ;  /* 0x00000aa000000947 */ /* 0x000fca0003800000 */
[----:B------:R-:W-:Y:S01]  /*4eb0*/  SEL R55, R51, R55, !P2 ;  /* 0x0000003733377207 */ /* 0x000fe20005000000 */
[----:B------:R-:W5:Y:S01]  /*4ec0*/  LDS.128 R24, [R110+0x8100] ;  /* 0x008100006e187984 */ /* 0x000f620000000c00 */
[C---:B----4-:R-:W-:Y:S01]  /*4ed0*/  LEA R48, P0, R113.reuse, R46, 0x1 ;  /* 0x0000002e71307211 */ /* 0x050fe200078008ff */
[----:B------:R-:W-:Y:S01]  /*4ee0*/  @!P1 HADD2.F32 R36, -RZ, R53.H1_H1 ;  /* 0x30000035ff249230 */ /* 0x000fe20000004100 */
[----:B------:R-:W-:Y:S02]  /*4ef0*/  SHF.R.S32.HI R3, RZ, 0x1f, R55 ;  /* 0x0000001fff037819 */ /* 0x000fe40000011437 */
[----:B--2---:R-:W-:Y:S02]  /*4f00*/  LEA.HI.X R49, R113, R47, R109, 0x1, P0 ;  /* 0x0000002f71317211 */ /* 0x004fe400000f0c6d */
[----:B------:R-:W-:Y:S02]  /*4f10*/  LEA.HI R3, R3, R55, RZ, 0x4 ;  /* 0x0000003703037211 */ /* 0x000fe400078f20ff */
[----:B------:R-:W-:Y:S02]  /*4f20*/  @!P1 SHF.R.U64 R8, R22, 0x10, R23 ;  /* 0x0000001016089819 */ /* 0x000fe40000001217 */
[----:B------:R-:W-:Y:S02]  /*4f30*/  LEA.HI.SX32 R4, R3, R52, 0x1c ;  /* 0x0000003403047211 */ /* 0x000fe400078fe2ff */
[----:B------:R-:W-:Y:S02]  /*4f40*/  @!P1 SHF.R.U64 R28, R56, 0x10, R57 ;  /* 0x00000010381c9819 */ /* 0x000fe40000001239 */
[----:B------:R-:W-:Y:S02]  /*4f50*/  SHF.R.S32.HI R3, RZ, 0x1f, R4 ;  /* 0x0000001fff037819 */ /* 0x000fe40000011404 */
[----:B------:R-:W-:Y:S02]  /*4f60*/  SHF.L.U32 R44, R4, 0x3, RZ ;  /* 0x00000003042c7819 */ /* 0x000fe400000006ff */
[----:B------:R-:W-:Y:S02]  /*4f70*/  LEA.HI R3, R3, R4, RZ, 0x3 ;  /* 0x0000000403037211 */ /* 0x000fe400078f18ff */
[----:B------:R-:W-:Y:S02]  /*4f80*/  LOP3.LUT R4, R82, 0x38, R44, 0xf8, !PT ;  /* 0x0000003852047812 */ /* 0x000fe400078ef82c */
[----:B------:R-:W-:Y:S02]  /*4f90*/  SHF.R.S32.HI R3, RZ, 0x3, R3 ;  /* 0x00000003ff037819 */ /* 0x000fe40000011403 */
[----:B------:R-:W-:Y:S02]  /*4fa0*/  LOP3.LUT R4, R4, R95, RZ, 0x3c, !PT ;  /* 0x0000005f04047212 */ /* 0x000fe400078e3cff */
[----:B------:R-:W-:Y:S01]  /*4fb0*/  @!P1 SHF.R.U32.HI R5, RZ, 0x10, R21 ;  /* 0x00000010ff059819 */ /* 0x000fe20000011615 */
[----:B------:R-:W-:Y:S01]  /*4fc0*/  IMAD R3, R3, 0x1800, R13 ;  /* 0x0000180003037824 */ /* 0x000fe200078e020d */
[----:B------:R-:W-:Y:S01]  /*4fd0*/  @!P1 SHF.R.U32.HI R9, RZ, 0x10, R23 ;  /* 0x00000010ff099819 */ /* 0x000fe20000011617 */
[----:B------:R-:W-:Y:S01]  /*4fe0*/  @!P1 HADD2.F32 R23, -RZ, R28.H0_H0 ;  /* 0x2000001cff179230 */ /* 0x000fe20000004100 */
[----:B------:R-:W-:Y:S01]  /*4ff0*/  @!P1 SHF.R.U32.HI R30, RZ, 0x10, R57 ;  /* 0x00000010ff1e9819 */ /* 0x000fe20000011639 */
[----:B------:R-:W-:Y:S01]  /*5000*/  IMAD.IADD R3, R3, 0x1, R4 ;  /* 0x0000000103037824 */ /* 0x000fe200078e0204 */
[----:B------:R-:W-:Y:S01]  /*5010*/  @!P1 HADD2.F32 R4, -RZ, R33.H1_H1 ;  /* 0x30000021ff049230 */ /* 0x000fe20000004100 */
[--C-:B------:R-:W-:Y:S01]  /*5020*/  @!P1 SHF.R.U32.HI R38, RZ, 0x10, R59.reuse ;  /* 0x00000010ff269819 */ /* 0x100fe2000001163b */
[----:B------:R-:W-:Y:S01]  /*5030*/  @!P1 HADD2.F32 R28, -RZ, R54.H0_H0 ;  /* 0x20000036ff1c9230 */ /* 0x000fe20000004100 */
[----:B------:R-:W-:Y:S01]  /*5040*/  @!P1 SHF.R.U64 R34, R58, 0x10, R59 ;  /* 0x000000103a229819 */ /* 0x000fe2000000123b */
[----:B------:R-:W-:Y:S01]  /*5050*/  @!P1 HADD2.F32 R30, -RZ, R30.H0_H0 ;  /* 0x2000001eff1e9230 */ /* 0x000fe20000004100 */
[----:B------:R-:W-:Y:S01]  /*5060*/  SHF.L.U32 R40, R3, 0x1, RZ ;  /* 0x0000000103287819 */ /* 0x000fe200000006ff */
[----:B------:R-:W-:Y:S01]  /*5070*/  @!P1 HADD2.F32 R38, -RZ, R38.H0_H0 ;  /* 0x20000026ff269230 */ /* 0x000fe20000004100 */
[----:B-----5:R-:W-:Y:S01]  /*5080*/  @!P1 IMAD.MOV.U32 R10, RZ, RZ, R24 ;  /* 0x000000ffff0a9224 */ /* 0x020fe200078e0018 */
[----:B------:R-:W-:Y:S01]  /*5090*/  @!P1 SHF.R.U64 R3, R20, 0x10, R21 ;  /* 0x0000001014039819 */ /* 0x000fe20000001215 */
[----:B------:R-:W-:Y:S01]  /*50a0*/  @!P1 HADD2.F32 R21, -RZ, R54.H1_H1 ;  /* 0x30000036ff159230 */ /* 0x000fe20000004100 */
[----:B------:R-:W-:Y:S01]  /*50b0*/  ISETP.GE.AND P0, PT, R44, c[0x0][0x1d4], PT ;  /* 0x000075002c007a0c */ /* 0x000fe20003f06270 */
[----:B---3--:R-:W2:Y:S01]  /*50c0*/  LDS.128 R40, [R40+0x8100] ;  /* 0x0081000028287984 */ /* 0x008ea20000000c00 */
[--C-:B------:R-:W-:Y:S02]  /*50d0*/  @!P1 HADD2.F32 R6, -RZ, R10.reuse.H0_H0 ;  /* 0x2000000aff069230 */ /* 0x100fe40000004100 */
[----:B------:R-:W-:Y:S02]  /*50e0*/  @!P1 HADD2.F32 R11, -RZ, R3.H0_H0 ;  /* 0x20000003ff0b9230 */ /* 0x000fe40000004100 */
[----:B------:R-:W-:Y:S01]  /*50f0*/  @!P1 HADD2.F32 R10, -RZ, R10.H1_H1 ;  /* 0x3000000aff0a9230 */ /* 0x000fe20000004100 */
[----:B------:R-:W-:Y:S01]  /*5100*/  @!P1 FMUL.FTZ R3, R6, R4 ;  /* 0x0000000406039220 */ /* 0x000fe20000410000 */
[----:B------:R-:W-:Y:S01]  /*5110*/  @!P1 HADD2.F32 R34, -RZ, R34.H0_H0 ;  /* 0x20000022ff229230 */ /* 0x000fe20000004100 */
[----:B--2---:R-:W-:Y:S05]  /*5120*/  @!P1 MOV R22, R40 ;  /* 0x0000002800169202 */ /* 0x004fea0000000f00 */
[--C-:B------:R-:W-:Y:S02]  /*5130*/  @!P1 HADD2.F32 R20, -RZ, R22.reuse.H0_H0 ;  /* 0x20000016ff149230 */ /* 0x100fe40000004100 */
[----:B------:R-:W-:Y:S03]  /*5140*/  @!P1 HADD2.F32 R22, -RZ, R22.H1_H1 ;  /* 0x30000016ff169230 */ /* 0x000fe60000004100 */
[----:B------:R-:W-:Y:S02]  /*5150*/  @!P1 FMUL.FTZ R45, R20, R4 ;  /* 0x00000004142d9220 */ /* 0x000fe40000410000 */
[----:B------:R-:W-:Y:S02]  /*5160*/  @!P1 FMUL.FTZ R50, R22, R11 ;  /* 0x0000000b16329220 */ /* 0x000fe40000410000 */
[-C--:B------:R-:W-:Y:S02]  /*5170*/  @!P1 FFMA.FTZ R3, R20, R21.reuse, R3 ;  /* 0x0000001514039223 */ /* 0x080fe40000010003 */
[----:B------:R-:W-:Y:S01]  /*5180*/  @!P1 FFMA.FTZ R45, R6, R21, -R45 ;  /* 0x00000015062d9223 */ /* 0x000fe2000001082d */
[----:B------:R-:W-:Y:S01]  /*5190*/  @!P1 HADD2.F32 R6, -RZ, R5.H0_H0 ;  /* 0x20000005ff069230 */ /* 0x000fe20000004100 */
[----:B------:R-:W-:Y:S02]  /*51a0*/  @!P1 IMAD.MOV.U32 R21, RZ, RZ, R41 ;  /* 0x000000ffff159224 */ /* 0x000fe400078e0029 */
        /* <DEDUP_REMOVED lines=10> */
[-C--:B------:R-:W-:Y:S01]  /*5250*/  @!P1 FMUL.FTZ R55, R29, R6.reuse ;  /* 0x000000061d379220 */ /* 0x080fe20000410000 */
[----:B------:R-:W-:Y:S01]  /*5260*/  @!P1 HADD2.F32 R10, -RZ, R10.H1_H1 ;  /* 0x3000000aff0a9230 */ /* 0x000fe20000004100 */
[C---:B------:R-:W-:Y:S01]  /*5270*/  @!P1 FMUL.FTZ R54, R23.reuse, R11 ;  /* 0x0000000b17369220 */ /* 0x040fe20000410000 */
[----:B------:R-:W-:Y:S01]  /*5280*/  @!P1 F2FP.PACK_AB R45, R50, R45 ;  /* 0x0000002d322d923e */ /* 0x000fe200000000ff */
[----:B------:R-:W-:Y:S01]  /*5290*/  @!P1 FMUL.FTZ R5, R20, R11 ;  /* 0x0000000b14059220 */ /* 0x000fe20000410000 */
[----:B------:R-:W-:Y:S01]  /*52a0*/  @!P1 HADD2.F32 R35, -RZ, R22.H0_H0 ;  /* 0x20000016ff239230 */ /* 0x000fe20000004100 */
[C---:B------:R-:W-:Y:S01]  /*52b0*/  @!P1 FMUL.FTZ R6, R10.reuse, R6 ;  /* 0x000000060a069220 */ /* 0x040fe20000410000 */
[----:B------:R-:W-:Y:S01]  /*52c0*/  @!P1 MOV R24, R45 ;  /* 0x0000002d00189202 */ /* 0x000fe20000000f00 */
[----:B------:R-:W-:Y:S01]  /*52d0*/  @!P1 FFMA.FTZ R55, R10, R30, -R55 ;  /* 0x0000001e0a379223 */ /* 0x000fe20000010837 */
[----:B------:R-:W-:Y:S01]  /*52e0*/  @!P1 HADD2.F32 R10, -RZ, R32.H1_H1 ;  /* 0x30000020ff0a9230 */ /* 0x000fe20000004100 */
[-C--:B------:R-:W-:Y:S01]  /*52f0*/  @!P1 FFMA.FTZ R54, R20, R28.reuse, -R54 ;  /* 0x0000001c14369223 */ /* 0x080fe20000010836 */
[----:B------:R-:W-:Y:S01]  /*5300*/  @!P1 HADD2.F32 R11, -RZ, R9.H0_H0 ;  /* 0x20000009ff0b9230 */ /* 0x000fe20000004100 */
[----:B------:R-:W-:Y:S01]  /*5310*/  @!P1 FFMA.FTZ R5, R23, R28, R5 ;  /* 0x0000001c17059223 */ /* 0x000fe20000010005 */
[----:B------:R-:W-:Y:S01]  /*5320*/  @!P1 HADD2.F32 R37, -RZ, R22.H1_H1 ;  /* 0x30000016ff259230 */ /* 0x000fe20000004100 */
[----:B------:R-:W-:Y:S01]  /*5330*/  @!P1 FMUL.FTZ R56, R35, R10 ;  /* 0x0000000a23389220 */ /* 0x000fe20000410000 */
[--C-:B------:R-:W-:Y:S01]  /*5340*/  @!P1 HADD2.F32 R20, -RZ, R21.reuse.H0_H0 ;  /* 0x20000015ff149230 */ /* 0x100fe20000004100 */
[----:B------:R-:W-:Y:S01]  /*5350*/  @!P1 FFMA.FTZ R6, R29, R30, R6 ;  /* 0x0000001e1d069223 */ /* 0x000fe20000010006 */
[----:B------:R-:W-:Y:S01]  /*5360*/  @!P1 HADD2.F32 R9, -RZ, R21.H1_H1 ;  /* 0x30000015ff099230 */ /* 0x000fe20000004100 */
[-C--:B------:R-:W-:Y:S01]  /*5370*/  @!P1 FMUL.FTZ R57, R37, R11.reuse ;  /* 0x0000000b25399220 */ /* 0x080fe20000410000 */
[----:B------:R-:W-:Y:S01]  /*5380*/  @!P1 MOV R22, R42 ;  /* 0x0000002a00169202 */ /* 0x000fe20000000f00 */
[C---:B------:R-:W-:Y:S01]  /*5390*/  @!P1 FMUL.FTZ R10, R20.reuse, R10 ;  /* 0x0000000a140a9220 */ /* 0x040fe20000410000 */
[----:B------:R-:W-:Y:S01]  /*53a0*/  @!P1 F2FP.PACK_AB R54, R55, R54 ;  /* 0x000000363736923e */ /* 0x000fe200000000ff */
[----:B------:R-:W-:Y:S01]  /*53b0*/  @!P1 FFMA.FTZ R56, R20, R36, -R56 ;  /* 0x0000002414389223 */ /* 0x000fe20000010838 */
[----:B------:R-:W-:Y:S01]  /*53c0*/  @!P1 HADD2.F32 R21, -RZ, R32.H0_H0 ;  /* 0x20000020ff159230 */ /* 0x000fe20000004100 */
[----:B------:R-:W-:Y:S01]  /*53d0*/  @!P1 IMAD.MOV.U32 R20, RZ, RZ, R26 ;  /* 0x000000ffff149224 */ /* 0x000fe200078e001a */
[----:B------:R-:W-:Y:S01]  /*53e0*/  @!P1 MOV R25, R54 ;  /* 0x0000003600199202 */ /* 0x000fe20000000f00 */
[C---:B------:R-:W-:Y:S01]  /*53f0*/  @!P1 FMUL.FTZ R11, R9.reuse, R11 ;  /* 0x0000000b090b9220 */ /* 0x040fe20000410000 */
[----:B------:R-:W-:Y:S01]  /*5400*/  @!P1 HADD2.F32 R32, -RZ, R53.H0_H0 ;  /* 0x20000035ff209230 */ /* 0x000fe20000004100 */
[----:B------:R-:W-:Y:S01]  /*5410*/  @!P1 FFMA.FTZ R57, R9, R38, -R57 ;  /* 0x0000002609399223 */ /* 0x000fe20000010839 */
[----:B------:R-:W-:Y:S01]  /*5420*/  @!P1 HADD2.F32 R31, -RZ, R22.H0_H0 ;  /* 0x20000016ff1f9230 */ /* 0x000fe20000004100 */
[----:B------:R-:W-:Y:S01]  /*5430*/  @!P1 F2FP.PACK_AB R5, R6, R5 ;  /* 0x000000050605923e */ /* 0x000fe200000000ff */
[----:B------:R-:W-:Y:S01]  /*5440*/  @!P1 HADD2.F32 R9, -RZ, R8.H0_H0 ;  /* 0x20000008ff099230 */ /* 0x000fe20000004100 */
[----:B------:R-:W-:Y:S01]  /*5450*/  @!P1 F2FP.PACK_AB R3, R4, R3 ;  /* 0x000000030403923e */ /* 0x000fe200000000ff */
[----:B------:R-:W-:Y:S01]  /*5460*/  @!P1 HADD2.F32 R33, -RZ, R22.H1_H1 ;  /* 0x30000016ff219230 */ /* 0x000fe20000004100 */
[----:B------:R-:W-:Y:S01]  /*5470*/  @!P1 FMUL.FTZ R58, R31, R21 ;  /* 0x000000151f3a9220 */ /* 0x000fe20000410000 */
[--C-:B------:R-:W-:Y:S01]  /*5480*/  @!P1 HADD2.F32 R22, -RZ, R20.reuse.H0_H0 ;  /* 0x20000014ff169230 */ /* 0x100fe20000004100 */
[----:B------:R-:W-:Y:S01]  /*5490*/  @!P1 IMAD.MOV.U32 R41, RZ, RZ, R5 ;  /* 0x000000ffff299224 */ /* 0x000fe200078e0005 */
[----:B------:R-:W-:Y:S01]  /*54a0*/  @!P1 HADD2.F32 R20, -RZ, R20.H1_H1 ;  /* 0x30000014ff149230 */ /* 0x000fe20000004100 */
[----:B------:R-:W-:Y:S01]  /*54b0*/  @!P1 FMUL.FTZ R53, R33, R9 ;  /* 0x0000000921359220 */ /* 0x000fe20000410000 */
[----:B------:R-:W-:Y:S01]  /*54c0*/  @!P1 F2FP.PACK_AB R56, R57, R56 ;  /* 0x000000383938923e */ /* 0x000fe200000000ff */
[C---:B------:R-:W-:Y:S01]  /*54d0*/  @!P1 FMUL.FTZ R8, R22.reuse, R21 ;  /* 0x0000001516089220 */ /* 0x040fe20000410000 */
[----:B------:R-:W-:Y:S01]  /*54e0*/  @!P1 MOV R40, R3 ;  /* 0x0000000300289202 */ /* 0x000fe20000000f00 */
[----:B------:R-:W-:Y:S01]  /*54f0*/  @!P1 FFMA.FTZ R22, R22, R32, -R58 ;  /* 0x0000002016169223 */ /* 0x000fe2000001083a */
[----:B------:R-:W-:Y:S01]  /*5500*/  @!P1 MOV R27, R56 ;  /* 0x00000038001b9202 */ /* 0x000fe20000000f00 */
[C---:B------:R-:W-:Y:S02]  /*5510*/  @!P1 FMUL.FTZ R9, R20.reuse, R9 ;  /* 0x0000000914099220 */ /* 0x040fe40000410000 */
[----:B------:R-:W-:Y:S02]  /*5520*/  @!P1 FFMA.FTZ R20, R20, R34, -R53 ;  /* 0x0000002214149223 */ /* 0x000fe40000010835 */
[----:B------:R-:W-:Y:S02]  /*5530*/  @!P1 FFMA.FTZ R8, R31, R32, R8 ;  /* 0x000000201f089223 */ /* 0x000fe40000010008 */
[----:B------:R-:W-:Y:S01]  /*5540*/  @!P1 FFMA.FTZ R9, R33, R34, R9 ;  /* 0x0000002221099223 */ /* 0x000fe20000010009 */
[----:B------:R-:W-:Y:S01]  /*5550*/  @!P1 F2FP.PACK_AB R20, R20, R22 ;  /* 0x000000161414923e */ /* 0x000fe200000000ff */
[----:B------:R-:W-:Y:S02]  /*5560*/  @!P1 FFMA.FTZ R10, R35, R36, R10 ;  /* 0x00000024230a9223 */ /* 0x000fe4000001000a */
[----:B------:R-:W-:Y:S01]  /*5570*/  @!P1 FFMA.FTZ R11, R37, R38, R11 ;  /* 0x00000026250b9223 */ /* 0x000fe2000001000b */
[----:B------:R-:W-:Y:S01]  /*5580*/  @!P1 F2FP.PACK_AB R8, R9, R8 ;  /* 0x000000080908923e */ /* 0x000fe200000000ff */
[----:B------:R-:W-:Y:S03]  /*5590*/  @!P1 IMAD.MOV.U32 R26, RZ, RZ, R20 ;  /* 0x000000ffff1a9224 */ /* 0x000fe600078e0014 */
[----:B------:R-:W-:Y:S02]  /*55a0*/  @!P1 F2FP.PACK_AB R10, R11, R10 ;  /* 0x0000000a0b0a923e */ /* 0x000fe400000000ff */
[----:B------:R2:W-:Y:S01]  /*55b0*/  ST.E.128 [R48.64], R24 ;  /* 0x0000001830007985 */ /* 0x0005e2000c101d12 */
[----:B------:R-:W-:Y:S02]  /*55c0*/  @!P1 MOV R42, R8 ;  /* 0x00000008002a9202 */ /* 0x000fe40000000f00 */
[----:B------:R-:W-:Y:S01]  /*55d0*/  @!P1 MOV R43, R10 ;  /* 0x0000000a002b9202 */ /* 0x000fe20000000f00 */
[----:B------:R-:W-:-:S05]  /*55e0*/  @P0 BRA `(.L_x_337) ;  /* 0x0000036000000947 */ /* 0x000fca0003800000 */
[C---:B------:R-:W-:Y:S04]  /*55f0*/  LEA R4, P0, R44.reuse, R46, 0x1 ;  /* 0x0000002e2c047211 */ /* 0x040fe800078008ff */
[----:B------:R-:W-:Y:S05]  /*5600*/  LEA.HI.X.SX32 R5, R44, R47, 0x1, P0 ;  /* 0x0000002f2c057211 */ /* 0x000fea00000f0eff */
[----:B------:R3:W-:Y:S01]  /*5610*/  ST.E.128 [R4.64], R40 ;  /* 0x0000002804007985 */ /* 0x0007e2000c101d12 */
[----:B------:R-:W-:-:S05]  /*5620*/  BRA `(.L_x_337) ;  /* 0x0000032000007947 */ /* 0x000fca0003800000 */
.L_x_321:
[----:B------:R1:W2:Y:S01]  /*5630*/  SHFL.IDX PT, R5, R144, RZ, 0x181f ;  /* 0x00181fff90057589 */ /* 0x0002a200000e0000 */
[----:B------:R-:W-:Y:S01]  /*5640*/  IMAD R3, R39, -0x60, R2 ;  /* 0xffffffa027037824 */ /* 0x000fe200078e0202 */
[----:B------:R-:W-:Y:S02]  /*5650*/  BSSY B0, `(.L_x_344) ;  /* 0x0000011000007945 */ /* 0x000fe40003800000 */
[----:B------:R1:W3:Y:S02]  /*5660*/  SHFL.IDX PT, R4, R145, RZ, 0x181f ;  /* 0x00181fff91047589 */ /* 0x0002e400000e0000 */
[----:B------:R-:W-:Y:S04]  /*5670*/  IMNMX R3, R3, 0x60, PT ;  /* 0x0000006003037817 */ /* 0x000fe80003800200 */
[----:B------:R-:W-:Y:S04]  /*5680*/  IADD3 R3, -R15, R3, RZ ;  /* 0x000000030f037210 */ /* 0x000fe80007ffe1ff */
[----:B------:R-:W-:Y:S11]  /*5690*/  ISETP.GE.AND P0, PT, R3, 0x1, PT ;  /* 0x000000010300780c */ /* 0x000ff60003f06270 */
[----:B------:R-:W-:Y:S02]  /*56a0*/  @!UPT UIADD3 URZ, URZ, URZ, URZ ;  /* 0x0000003f3f3ff290 */ /* 0x000fe4000fffe03f */
[----:B------:R-:W-:-:S05]  /*56b0*/  @!P0 BRA `(.L_x_345) ;  /* 0x000000a000008947 */ /* 0x000fca0003800000 */
[----:B-12---:R-:W1:Y:S01]  /*56c0*/  @!P5 LDS.128 R8, [R87+0x8100] ;  /* 0x008100005708d984 */ /* 0x006e620000000c00 */
[CC--:B---3--:R-:W-:Y:S04]  /*56d0*/  @!P5 LEA R20, P0, R16.reuse, R4.reuse, 0x1 ;  /* 0x000000041014d211 */ /* 0x0c8fe800078008ff */
        /* <DEDUP_REMOVED lines=8> */
.L_x_345:
[----:B-12---:R-:W-:Y:S05]  /*5760*/  BSYNC B0 ;  /* 0x0000000000007941 */ /* 0x006fea0003800000 */
.L_x_344:
[----:B------:R1:W2:Y:S01]  /*5770*/  SHFL.IDX PT, R5, R144, 0x1, 0x181f ;  /* 0x00381f0090057f89 */ /* 0x0002a200000e0000 */
[----:B------:R-:W-:Y:S01]  /*5780*/  ISETP.GE.AND P0, PT, R3, 0x21, PT ;  /* 0x000000210300780c */ /* 0x000fe20003f06270 */
[----:B------:R-:W-:Y:S02]  /*5790*/  BSSY B0, `(.L_x_346) ;  /* 0x000000d000007945 */ /* 0x000fe40003800000 */
[----:B---3--:R1:W3:Y:S10]  /*57a0*/  SHFL.IDX PT, R4, R145, 0x1, 0x181f ;  /* 0x00381f0091047f89 */ /* 0x0082f400000e0000 */
        /* <DEDUP_REMOVED lines=11> */
.L_x_347:
[----:B------:R-:W-:Y:S05]  /*5860*/  BSYNC B0 ;  /* 0x0000000000007941 */ /* 0x000fea0003800000 */
.L_x_346:
[----:B-1----:R-:W1:Y:S01]  /*5870*/  SHFL.IDX PT, R144, R144, 0x2, 0x181f ;  /* 0x00581f0090907f89 */ /* 0x002e6200000e0000 */
[----:B------:R-:W-:Y:S03]  /*5880*/  ISETP.GE.AND P0, PT, R3, 0x41, PT ;  /* 0x000000410300780c */ /* 0x000fe60003f06270 */
[----:B------:R-:W4:Y:S10]  /*5890*/  SHFL.IDX PT, R145, R145, 0x2, 0x181f ;  /* 0x00581f0091917f89 */ /* 0x000f3400000e0000 */
[----:B------:R-:W-:-:S05]  /*58a0*/  @!P0 BRA `(.L_x_337) ;  /* 0x000000a000008947 */ /* 0x000fca0003800000 */
[----:B--2---:R-:W2:Y:S01]  /*58b0*/  @!P5 LDS.128 R8, [R87+0xa100] ;  /* 0x00a100005708d984 */ /* 0x004ea20000000c00 */
[CC--:B----4-:R-:W-:Y:S04]  /*58c0*/  @!P5 LEA R20, P0, R16.reuse, R145.reuse, 0x1 ;  /* 0x000000911014d211 */ /* 0x0d0fe800078008ff */
[-C--:B-1----:R-:W-:Y:S02]  /*58d0*/  @!P5 LEA.HI.X R21, R16, R144.reuse, R17, 0x1, P0 ;  /* 0x000000901015d211 */ /* 0x082fe400000f0c11 */
[----:B------:R-:W-:Y:S11]  /*58e0*/  ISETP.GE.AND P0, PT, R90, c[0x0][0x1d4], PT ;  /* 0x000075005a007a0c */ /* 0x000ff60003f06270 */
[----:B------:R-:W-:Y:S02]  /*58f0*/  @!UPT UIADD3 URZ, URZ, URZ, URZ ;  /* 0x0000003f3f3ff290 */ /* 0x000fe4000fffe03f */
[C---:B---3--:R-:W-:Y:S04]  /*5900*/  @!P0 LEA R4, P1, R101.reuse, R145, 0x1 ;  /* 0x0000009165048211 */ /* 0x048fe800078208ff */
[----:B------:R-:W-:Y:S01]  /*5910*/  @!P0 LEA.HI.X R5, R101, R144, R100, 0x1, P1 ;  /* 0x0000009065058211 */ /* 0x000fe200008f0c64 */
[----:B--2---:R-:W-:Y:S04]  /*5920*/  @!P5 ST.E.128 [R20.64], R8 ;  /* 0x000000081400d985 */ /* 0x004fe8000c101d12 */
[----:B------:R-:W1:Y:S04]  /*5930*/  @!P0 LDS.128 R8, [R87+0xd100] ;  /* 0x00d1000057088984 */ /* 0x000e680000000c00 */
[----:B-1----:R1:W-:Y:S02]  /*5940*/  @!P0 ST.E.128 [R4.64], R8 ;  /* 0x0000000804008985 */ /* 0x0023e4000c101d12 */
.L_x_337:
[----:B------:R-:W-:Y:S05]  /*5950*/  BSYNC B2 ;  /* 0x0000000000027941 */ /* 0x000fea0003800000 */
.L_x_320:
[----:B------:R-:W-:Y:S01]  /*5960*/  IMAD R3, R39, -0x60, RZ ;  /* 0xffffffa027037824 */ /* 0x000fe200078e02ff */
[----:B------:R-:W-:Y:S01]  /*5970*/  ISETP.NE.AND P6, PT, R91, RZ, PT ;  /* 0x000000ff5b00720c */ /* 0x000fe20003fc5270 */
[----:B-1----:R-:W-:Y:S01]  /*5980*/  IMAD.WIDE R22, R39, 0x60, R122 ;  /* 0x0000006027167825 */ /* 0x002fe200078e027a */
[----:B------:R-:W-:Y:S03]  /*5990*/  BSSY B0, `(.L_x_348) ;  /* 0x000004b000007945 */ /* 0x000fe60003800000 */
[----:B--23--:R-:W-:Y:S01]  /*59a0*/  IMAD.IADD R4, R75, 0x1, R3 ;  /* 0x000000014b047824 */ /* 0x00cfe200078e0203 */
[----:B------:R-:W-:Y:S01]  /*59b0*/  IADD3 R3, R3, R2, RZ ;  /* 0x0000000203037210 */ /* 0x000fe20007ffe0ff */
[----:B------:R-:W-:Y:S02]  /*59c0*/  IMAD R5, R115, c[0x0][0x208], RZ ;  /* 0x0000820073057a24 */ /* 0x000fe400078e02ff */
[----:B------:R-:W-:Y:S01]  /*59d0*/  IMAD.WIDE.U32 R20, R118, c[0x0][0x208], RZ ;  /* 0x0000820076147a25 */ /* 0x000fe200078e00ff */
[----:B------:R-:W-:Y:S02]  /*59e0*/  ISETP.GE.AND P1, PT, R4, 0x21, PT ;  /* 0x000000210400780c */ /* 0x000fe40003f26270 */
[----:B------:R-:W-:Y:S01]  /*59f0*/  IMNMX R3, R3, 0x60, PT ;  /* 0x0000006003037817 */ /* 0x000fe20003800200 */
[----:B------:R-:W-:Y:S02]  /*5a00*/  IMAD R5, R118, c[0x0][0x20c], R5 ;  /* 0x0000830076057a24 */ /* 0x000fe400078e0205 */
[----:B------:R-:W-:Y:S02]  /*5a10*/  IMAD R11, R114, c[0x0][0x218], RZ ;  /* 0x00008600720b7a24 */ /* 0x000fe400078e02ff */
[----:B------:R-:W-:Y:S01]  /*5a20*/  IMAD.IADD R3, R3, 0x1, -R15 ;  /* 0x0000000103037824 */ /* 0x000fe200078e0a0f */
[----:B------:R-:W-:Y:S01]  /*5a30*/  IADD3 R21, R21, R5, RZ ;  /* 0x0000000515157210 */ /* 0x000fe20007ffe0ff */
[C---:B------:R-:W-:Y:S04]  /*5a40*/  IMAD R11, R119.reuse, c[0x0][0x21c], R11 ;  /* 0x00008700770b7a24 */ /* 0x040fe800078e020b */
[----:B------:R-:W-:Y:S01]  /*5a50*/  @P1 IADD3 R8, P0, R22, 0x20, RZ ;  /* 0x0000002016081810 */ /* 0x000fe20007f1e0ff */
[----:B------:R-:W-:Y:S03]  /*5a60*/  IMAD.WIDE.U32 R20, R119, c[0x0][0x218], R20 ;  /* 0x0000860077147a25 */ /* 0x000fe600078e0014 */
[----:B------:R-:W-:Y:S02]  /*5a70*/  @P1 IADD3.X R6, RZ, R23, RZ, P0, !PT ;  /* 0x00000017ff061210 */ /* 0x000fe400007fe4ff */
[----:B------:R-:W-:Y:S03]  /*5a80*/  ISETP.GE.AND P0, PT, R4, 0x41, PT ;  /* 0x000000410400780c */ /* 0x000fe60003f06270 */
[----:B------:R-:W-:Y:S04]  /*5a90*/  @P1 IMAD R6, R6, c[0x0][0x258], RZ ;  /* 0x0000960006061a24 */ /* 0x000fe800078e02ff */
[----:B------:R-:W-:Y:S06]  /*5aa0*/  @P1 IMAD R6, R8, c[0x0][0x25c], R6 ;  /* 0x0000970008061a24 */ /* 0x000fec00078e0206 */
[----:B------:R-:W-:Y:S05]  /*5ab0*/  @P0 IADD3 R10, P3, R22, 0x40, RZ ;  /* 0x00000040160a0810 */ /* 0x000fea0007f7e0ff */
[----:B------:R-:W-:Y:S01]  /*5ac0*/  @P0 IMAD.X R9, RZ, RZ, R23, P3 ;  /* 0x000000ffff090224 */ /* 0x000fe200018e0617 */
[----:B------:R-:W-:Y:S03]  /*5ad0*/  IADD3 R20, P3, R132, R20, RZ ;  /* 0x0000001484147210 */ /* 0x000fe60007f7e0ff */
[----:B------:R-:W-:Y:S01]  /*5ae0*/  @P0 IMAD R9, R9, c[0x0][0x258], RZ ;  /* 0x0000960009090a24 */ /* 0x000fe200078e02ff */
[----:B------:R-:W-:Y:S01]  /*5af0*/  IADD3.X R11, R97, R21, R11, P3, !PT ;  /* 0x00000015610b7210 */ /* 0x000fe20001ffe40b */
[----:B------:R-:W-:Y:S01]  /*5b00*/  @P1 IMAD.MOV.U32 R21, RZ, RZ, R105 ;  /* 0x000000ffff151224 */ /* 0x000fe200078e0069 */
[----:B------:R-:W-:Y:S01]  /*5b10*/  ISETP.GE.AND P3, PT, R4, 0x1, PT ;  /* 0x000000010400780c */ /* 0x000fe20003f66270 */
[----:B------:R-:W-:Y:S11]  /*5b20*/  @P0 IMAD R9, R10, c[0x0][0x25c], R9 ;  /* 0x000097000a090a24 */ /* 0x000ff600078e0209 */
[----:B------:R-:W-:Y:S01]  /*5b30*/  @!UPT UIADD3 URZ, URZ, URZ, URZ ;  /* 0x0000003f3f3ff290 */ /* 0x000fe2000fffe03f */
[-C--:B------:R-:W-:Y:S01]  /*5b40*/  @P3 MOV R25, R105.reuse ;  /* 0x0000006900193202 */ /* 0x080fe20000000f00 */
[----:B------:R-:W-:Y:S02]  /*5b50*/  @P3 IMAD R4, R23, c[0x0][0x258], RZ ;  /* 0x0000960017043a24 */ /* 0x000fe400078e02ff */
[----:B------:R-:W-:Y:S02]  /*5b60*/  @P3 IMAD.MOV.U32 R24, RZ, RZ, R128 ;  /* 0x000000ffff183224 */ /* 0x000fe400078e0080 */
[C---:B------:R-:W-:Y:S02]  /*5b70*/  @P3 IMAD R4, R22.reuse, c[0x0][0x25c], R4 ;  /* 0x0000970016043a24 */ /* 0x040fe400078e0204 */
[----:B------:R-:W-:Y:S04]  /*5b80*/  @P3 IMAD.WIDE.U32 R24, R22, c[0x0][0x258], R24 ;  /* 0x0000960016183a25 */ /* 0x000fe800078e0018 */
[----:B------:R-:W-:Y:S01]  /*5b90*/  @P3 IMAD.IADD R4, R25, 0x1, R4 ;  /* 0x0000000119043824 */ /* 0x000fe200078e0204 */
[C---:B------:R-:W-:Y:S04]  /*5ba0*/  @P3 LEA R22, P4, R24.reuse, c[0x0][0x250], 0x1 ;  /* 0x0000940018163a11 */ /* 0x040fe800078808ff */
[----:B------:R-:W-:Y:S02]  /*5bb0*/  @P3 LEA.HI.X R23, R24, c[0x0][0x254], R4, 0x1, P4 ;  /* 0x0000950018173a11 */ /* 0x000fe400020f0c04 */
[C---:B------:R-:W-:Y:S04]  /*5bc0*/  LEA R5, P4, R20.reuse, c[0x0][0x1f8], 0x1 ;  /* 0x00007e0014057a11 */ /* 0x040fe800078808ff */
[----:B------:R-:W-:Y:S02]  /*5bd0*/  LEA.HI.X R4, R20, c[0x0][0x1fc], R11, 0x1, P4 ;  /* 0x00007f0014047a11 */ /* 0x000fe400020f0c0b */
[----:B------:R-:W-:Y:S05]  /*5be0*/  @P1 MOV R20, R128 ;  /* 0x0000008000141202 */ /* 0x000fea0000000f00 */
[----:B------:R-:W-:Y:S05]  /*5bf0*/  @P1 IMAD.WIDE.U32 R20, R8, c[0x0][0x258], R20 ;  /* 0x0000960008141a25 */ /* 0x000fea00078e0014 */
[C---:B------:R-:W-:Y:S02]  /*5c00*/  @P1 LEA R24, P4, R20.reuse, c[0x0][0x250], 0x1 ;  /* 0x0000940014181a11 */ /* 0x040fe400078808ff */
[----:B------:R-:W-:Y:S02]  /*5c10*/  @P1 IADD3 R6, R21, R6, RZ ;  /* 0x0000000615061210 */ /* 0x000fe40007ffe0ff */
[----:B------:R-:W-:Y:S02]  /*5c20*/  @P0 MOV R21, R105 ;  /* 0x0000006900150202 */ /* 0x000fe40000000f00 */
[----:B------:R-:W-:Y:S01]  /*5c30*/  @P1 LEA.HI.X R25, R20, c[0x0][0x254], R6, 0x1, P4 ;  /* 0x0000950014191a11 */ /* 0x000fe200020f0c06 */
[----:B------:R-:W-:Y:S01]  /*5c40*/  @P0 IMAD.MOV.U32 R20, RZ, RZ, R128 ;  /* 0x000000ffff140224 */ /* 0x000fe200078e0080 */
[----:B------:R1:W2:Y:S03]  /*5c50*/  SHFL.IDX PT, R6, R5, RZ, 0x181f ;  /* 0x00181fff05067589 */ /* 0x0002a600000e0000 */
[----:B------:R-:W-:Y:S04]  /*5c60*/  @P0 IMAD.WIDE.U32 R20, R10, c[0x0][0x258], R20 ;  /* 0x000096000a140a25 */ /* 0x000fe800078e0014 */
[----:B------:R-:W-:Y:S01]  /*5c70*/  @P0 IMAD.IADD R9, R21, 0x1, R9 ;  /* 0x0000000115090824 */ /* 0x000fe200078e0209 */
[C---:B------:R-:W-:Y:S04]  /*5c80*/  @P0 LEA R8, P4, R20.reuse, c[0x0][0x250], 0x1 ;  /* 0x0000940014080a11 */ /* 0x040fe800078808ff */
[----:B------:R-:W-:Y:S02]  /*5c90*/  @P0 LEA.HI.X R9, R20, c[0x0][0x254], R9, 0x1, P4 ;  /* 0x0000950014090a11 */ /* 0x000fe400020f0c09 */
[----:B------:R-:W-:Y:S11]  /*5ca0*/  ISETP.NE.AND P4, PT, R92, RZ, PT ;  /* 0x000000ff5c00720c */ /* 0x000ff60003f85270 */
[----:B------:R-:W-:Y:S02]  /*5cb0*/  @!UPT UIADD3 URZ, URZ, URZ, URZ ;  /* 0x0000003f3f3ff290 */ /* 0x000fe4000fffe03f */
[----:B------:R-:W-:Y:S01]  /*5cc0*/  @!PT LDS RZ, [RZ] ;  /* 0x00000000fffff984 */ /* 0x000fe20000000800 */
[----:B------:R-:W-:Y:S01]  /*5cd0*/  @!PT LDS RZ, [RZ] ;  /* 0x00000000fffff984 */ /* 0x000fe20000000800 */
[----:B------:R1:W-:Y:S05]  /*5ce0*/  @P3 LDGSTS.E.BYPASS.LTC128B.128 [R87+0x100], [R22.64], !P4 ;  /* 0x0010000016573fae */ /* 0x0003ea000e101d52 */
[----:B------:R1:W-:Y:S05]  /*5cf0*/  @P3 LDGSTS.E.BYPASS.LTC128B.128 [R87+0x3100], [R22.64+0x80], !P6 ;  /* 0x0310008016573fae */ /* 0x0003ea000f101d52 */
[----:B------:R1:W-:Y:S05]  /*5d00*/  @P1 LDGSTS.E.BYPASS.LTC128B.128 [R87+0x1100], [R24.64], !P4 ;  /* 0x0110000018571fae */ /* 0x0003ea000e101d52 */
[----:B------:R1:W-:Y:S05]  /*5d10*/  @P1 LDGSTS.E.BYPASS.LTC128B.128 [R87+0x4100], [R24.64+0x80], !P6 ;  /* 0x0410008018571fae */ /* 0x0003ea000f101d52 */
[----:B------:R3:W-:Y:S05]  /*5d20*/  @P0 LDGSTS.E.BYPASS.LTC128B.128 [R87+0x2100], [R8.64], !P4 ;  /* 0x0210000008570fae */ /* 0x0007ea000e101d52 */
[----:B------:R3:W-:Y:S01]  /*5d30*/  @P0 LDGSTS.E.BYPASS.LTC128B.128 [R87+0x5100], [R8.64+0x80], !P6 ;  /* 0x0510008008570fae */ /* 0x0007e2000f101d52 */
[----:B------:R-:W-:Y:S04]  /*5d40*/  ISETP.GE.AND P0, PT, R3, 0x1, PT ;  /* 0x000000010300780c */ /* 0x000fe80003f06270 */
[----:B------:R-:W0:Y:S05]  /*5d50*/  LDGDEPBAR ;  /* 0x00000000000079af */ /* 0x000e2a0000000000 */
[----:B---3--:R1:W3:Y:S01]  /*5d60*/  SHFL.IDX PT, R8, R4, RZ, 0x181f ;  /* 0x00181fff04087589 */ /* 0x0082e200000e0000 */
[----:B------:R-:W-:Y:S04]  /*5d70*/  DEPBAR.LE SB0, 0x0 ;  /* 0x000080000000791a */ /* 0x000fe80000000000 */
[----:B------:R-:W-:Y:S06]  /*5d80*/  BAR.SYNC.DEFER_BLOCKING 0x0 ;  /* 0x0000000000007b1d */ /* 0x000fec0000010000 */
[----:B------:R-:W-:-:S05]  /*5d90*/  @!P0 BRA `(.L_x_349) ;  /* 0x000000a000008947 */ /* 0x000fca0003800000 */
[C---:B-12---:R-:W-:Y:S04]  /*5da0*/  @!P5 LEA R22, P0, R16.reuse, R6, 0x1 ;  /* 0x000000061016d211 */ /* 0x046fe800078008ff */
[----:B---3--:R-:W-:Y:S02]  /*5db0*/  @!P5 LEA.HI.X R23, R16, R8, R17, 0x1, P0 ;  /* 0x000000081017d211 */ /* 0x008fe400000f0c11 */
        /* <DEDUP_REMOVED lines=8> */
.L_x_349:
[----:B--2---:R-:W-:Y:S05]  /*5e40*/  BSYNC B0 ;  /* 0x0000000000007941 */ /* 0x004fea0003800000 */
.L_x_348:
[----:B-1-3--:R1:W2:Y:S01]  /*5e50*/  SHFL.IDX PT, R8, R4, 0x1, 0x181f ;  /* 0x00381f0004087f89 */ /* 0x00a2a200000e0000 */
[----:B------:R-:W-:Y:S01]  /*5e60*/  ISETP.GE.AND P0, PT, R3, 0x21, PT ;  /* 0x000000210300780c */ /* 0x000fe20003f06270 */
[----:B------:R-:W-:Y:S02]  /*5e70*/  BSSY B0, `(.L_x_350) ;  /* 0x000000d000007945 */ /* 0x000fe40003800000 */
[----:B------:R1:W3:Y:S10]  /*5e80*/  SHFL.IDX PT, R6, R5, 0x1, 0x181f ;  /* 0x00381f0005067f89 */ /* 0x0002f400000e0000 */
[----:B------:R-:W-:-:S05]  /*5e90*/  @!P0 BRA `(.L_x_351) ;  /* 0x000000a000008947 */ /* 0x000fca0003800000 */
[C---:B---3--:R-:W-:Y:S04]  /*5ea0*/  @!P5 LEA R22, P0, R16.reuse, R6, 0x1 ;  /* 0x000000061016d211 */ /* 0x048fe800078008ff */
[----:B--2---:R-:W-:Y:S02]  /*5eb0*/  @!P5 LEA.HI.X R23, R16, R8, R17, 0x1, P0 ;  /* 0x000000081017d211 */ /* 0x004fe400000f0c11 */
[----:B------:R-:W-:Y:S11]  /*5ec0*/  ISETP.GE.AND P0, PT, R90, c[0x0][0x1d4], PT ;  /* 0x000075005a007a0c */ /* 0x000ff60003f06270 */
[----:B------:R-:W-:Y:S02]  /*5ed0*/  @!UPT UIADD3 URZ, URZ, URZ, URZ ;  /* 0x0000003f3f3ff290 */ /* 0x000fe4000fffe03f */
[C---:B------:R-:W-:Y:S04]  /*5ee0*/  @!P0 LEA R20, P1, R101.reuse, R6, 0x1 ;  /* 0x0000000665148211 */ /* 0x040fe800078208ff */
[----:B------:R-:W-:Y:S02]  /*5ef0*/  @!P0 LEA.HI.X R21, R101, R8, R100, 0x1, P1 ;  /* 0x0000000865158211 */ /* 0x000fe400008f0c64 */
[----:B------:R-:W2:Y:S04]  /*5f00*/  @!P5 LDS.128 R8, [R87+0x1100] ;  /* 0x001100005708d984 */ /* 0x000ea80000000c00 */
[----:B--2---:R-:W-:Y:S04]  /*5f10*/  @!P5 ST.E.128 [R22.64], R8 ;  /* 0x000000081600d985 */ /* 0x004fe8000c101d12 */
[----:B------:R-:W2:Y:S04]  /*5f20*/  @!P0 LDS.128 R8, [R87+0x4100] ;  /* 0x0041000057088984 */ /* 0x000ea80000000c00 */
[----:B--2---:R2:W-:Y:S02]  /*5f30*/  @!P0 ST.E.128 [R20.64], R8 ;  /* 0x0000000814008985 */ /* 0x0045e4000c101d12 */
.L_x_351:
[----:B------:R-:W-:Y:S05]  /*5f40*/  BSYNC B0 ;  /* 0x0000000000007941 */ /* 0x000fea0003800000 */
.L_x_350:
[----:B-1----:R-:W1:Y:S01]  /*5f50*/  SHFL.IDX PT, R4, R4, 0x2, 0x181f ;  /* 0x00581f0004047f89 */ /* 0x002e6200000e0000 */
[----:B------:R-:W-:Y:S01]  /*5f60*/  ISETP.GE.AND P0, PT, R3, 0x41, PT ;  /* 0x000000410300780c */ /* 0x000fe20003f06270 */
[----:B------:R-:W-:Y:S02]  /*5f70*/  BSSY B0, `(.L_x_352) ;  /* 0x000000d000007945 */ /* 0x000fe40003800000 */
[----:B------:R-:W4:Y:S10]  /*5f80*/  SHFL.IDX PT, R5, R5, 0x2, 0x181f ;  /* 0x00581f0005057f89 */ /* 0x000f3400000e0000 */
[----:B------:R-:W-:-:S05]  /*5f90*/  @!P0 BRA `(.L_x_353) ;  /* 0x000000a000008947 */ /* 0x000fca0003800000 */
[----:B--2---:R-:W2:Y:S01]  /*5fa0*/  @!P5 LDS.128 R8, [R87+0x2100] ;  /* 0x002100005708d984 */ /* 0x004ea20000000c00 */
[CC--:B----4-:R-:W-:Y:S04]  /*5fb0*/  @!P5 LEA R22, P0, R16.reuse, R5.reuse, 0x1 ;  /* 0x000000051016d211 */ /* 0x0d0fe800078008ff */
[-C--:B-1----:R-:W-:Y:S02]  /*5fc0*/  @!P5 LEA.HI.X R23, R16, R4.reuse, R17, 0x1, P0 ;  /* 0x000000041017d211 */ /* 0x082fe400000f0c11 */
[----:B------:R-:W-:Y:S11]  /*5fd0*/  ISETP.GE.AND P0, PT, R90, c[0x0][0x1d4], PT ;  /* 0x000075005a007a0c */ /* 0x000ff60003f06270 */
[----:B------:R-:W-:Y:S02]  /*5fe0*/  @!UPT UIADD3 URZ, URZ, URZ, URZ ;  /* 0x0000003f3f3ff290 */ /* 0x000fe4000fffe03f */
[C---:B------:R-:W-:Y:S04]  /*5ff0*/  @!P0 LEA R20, P1, R101.reuse, R5, 0x1 ;  /* 0x0000000565148211 */ /* 0x040fe800078208ff */
[----:B------:R-:W-:Y:S01]  /*6000*/  @!P0 LEA.HI.X R21, R101, R4, R100, 0x1, P1 ;  /* 0x0000000465158211 */ /* 0x000fe200008f0c64 */
[----:B--2---:R-:W-:Y:S04]  /*6010*/  @!P5 ST.E.128 [R22.64], R8 ;  /* 0x000000081600d985 */ /* 0x004fe8000c101d12 */
[----:B------:R-:W1:Y:S04]  /*6020*/  @!P0 LDS.128 R8, [R87+0x5100] ;  /* 0x0051000057088984 */ /* 0x000e680000000c00 */
[----:B-1----:R1:W-:Y:S02]  /*6030*/  @!P0 ST.E.128 [R20.64], R8 ;  /* 0x0000000814008985 */ /* 0x0023e4000c101d12 */
.L_x_353:
[----:B------:R-:W-:Y:S05]  /*6040*/  BSYNC B0 ;  /* 0x0000000000007941 */ /* 0x000fea0003800000 */
.L_x_352:
[C---:B------:R-:W-:Y:S02]  /*6050*/  ISETP.GT.AND P0, PT, R39.reuse, R76, PT ;  /* 0x0000004c2700720c */ /* 0x040fe40003f04270 */
[----:B------:R-:W-:Y:S11]  /*6060*/  IADD3 R39, R39, -0x1, RZ ;  /* 0xffffffff27277810 */ /* 0x000ff60007ffe0ff */
[----:B-1----:R-:W-:Y:S01]  /*6070*/  @P0 SHF.R.S32.HI R4, RZ, 0x1f, R39 ;  /* 0x0000001fff040819 */ /* 0x002fe20000011427 */
[----:B------:R-:W-:Y:S02]  /*6080*/  @P0 IMAD R3, R79, R39, RZ ;  /* 0x000000274f030224 */ /* 0x000fe400078e02ff */
[----:B--2---:R-:W-:Y:S02]  /*6090*/  @P0 IMAD.MOV.U32 R8, RZ, RZ, R120 ;  /* 0x000000ffff080224 */ /* 0x004fe400078e0078 */
[----:B------:R-:W-:Y:S02]  /*60a0*/  @P0 IMAD.MOV.U32 R9, RZ, RZ, R125 ;  /* 0x000000ffff090224 */ /* 0x000fe400078e007d */
[-C--:B------:R-:W-:Y:S02]  /*60b0*/  @P0 IMAD R3, R4, R126.reuse, R3 ;  /* 0x0000007e04030224 */ /* 0x080fe400078e0203 */
[----:B------:R-:W-:Y:S04]  /*60c0*/  @P0 IMAD.WIDE.U32 R8, R39, R126, R8 ;  /* 0x0000007e27080225 */ /* 0x000fe800078e0008 */
[----:B------:R-:W-:Y:S01]  /*60d0*/  @P0 IMAD.IADD R3, R9, 0x1, R3 ;  /* 0x0000000109030824 */ /* 0x000fe200078e0203 */
[C---:B------:R-:W-:Y:S04]  /*60e0*/  @P0 LEA R4, P1, R8.reuse, c[0x0][0x220], 0x1 ;  /* 0x0000880008040a11 */ /* 0x040fe800078208ff */
[----:B----4-:R-:W-:Y:S02]  /*60f0*/  @P0 LEA.HI.X R5, R8, c[0x0][0x224], R3, 0x1, P1 ;  /* 0x0000890008050a11 */ /* 0x010fe400008f0c03 */
[----:B------:R-:W-:Y:S03]  /*6100*/  @P0 IADD3 R20, P3, P1, R94, 0x80, R4 ;  /* 0x000000805e140810 */ /* 0x000fe6000797e004 */
[----:B------:R-:W-:Y:S01]  /*6110*/  @!PT LDS RZ, [RZ] ;  /* 0x00000000fffff984 */ /* 0x000fe20000000800 */
[----:B------:R-:W-:Y:S01]  /*6120*/  @!PT LDS RZ, [RZ] ;  /* 0x00000000fffff984 */ /* 0x000fe20000000800 */
[----:B------:R-:W-:Y:S01]  /*6130*/  @!PT LDS RZ, [RZ] ;  /* 0x00000000fffff984 */ /* 0x000fe20000000800 */
[----:B------:R1:W-:Y:S01]  /*6140*/  @P0 LDGSTS.E.BYPASS.LTC128B.128 [R87+0x8100], [R4.64], !P4 ;  /* 0x0810000004570fae */ /* 0x0003e2000e101d52 */
[----:B------:R-:W-:Y:S02]  /*6150*/  @P0 IADD3.X R21, R93, RZ, R5, P3, P1 ;  /* 0x000000ff5d150210 */ /* 0x000fe40001fe2405 */
[-C--:B------:R-:W-:Y:S01]  /*6160*/  @P0 IADD3 R22, P1, R4, R94.reuse, RZ ;  /* 0x0000005e04160210 */ /* 0x080fe20007f3e0ff */
        /* <DEDUP_REMOVED lines=8> */
[----:B------:R1:W-:Y:S04]  /*61f0*/  @P0 LDGSTS.E.BYPASS.LTC128B.128 [R87+0xa100], [R10.64], !P4 ;  /* 0x0a1000000a570fae */ /* 0x0003e8000e101d52 */
[----:B------:R1:W-:Y:S04]  /*6200*/  @P0 LDGSTS.E.BYPASS.LTC128B.128 [R87+0xd100], [R8.64], !P6 ;  /* 0x0d10000008570fae */ /* 0x0003e8000f101d52 */
[----:B------:R-:W0:Y:S01]  /*6210*/  LDGDEPBAR ;  /* 0x00000000000079af */ /* 0x000e220000000000 */
[----:B------:R-:W-:-:S05]  /*6220*/  @P0 BRA `(.L_x_354) ;  /* 0xffffb70000000947 */ /* 0x000fca000383ffff */
[----:B------:R-:W-:Y:S06]  /*6230*/  BAR.SYNC.DEFER_BLOCKING 0x0 ;  /* 0x0000000000007b1d */ /* 0x000fec0000010000 */
.L_x_319:
[----:B------:R-:W-:Y:S02]  /*6240*/  ISETP.NE.AND P3, PT, R213, 0x1, PT ;  /* 0x00000001d500780c */ /* 0x000fe40003f65270 */
[----:B------:R-:W-:-:S02]  /*6250*/  IADD3 R2, R117, 0x7f, RZ ;  /* 0x0000007f75027810 */ /* 0x000fc40007ffe0ff */
[----:B------:R-:W-:-:S03]  /*6260*/  ISETP.GE.AND P1, PT, R212, 0x1, PT ;  /* 0x00000001d400780c */ /* 0x000fc60003f26270 */
[----:B------:R-:W-:-:S06]  /*6270*/  IMAD.MOV.U32 R3, RZ, RZ, R2 ;  /* 0x000000ffff037224 */ /* 0x000fcc00078e0002 */
[----:B------:R-:W-:-:S05]  /*6280*/  @P3 IMAD.HI.U32 R0, R2, c[0x0][0x2c8], RZ ;  /* 0x0000b20002003a27 */ /* 0x000fca00078e00ff */
[----:B------:R-:W-:-:S05]  /*6290*/  @P3 SHF.R.U32.HI R3, RZ, c[0x0][0x2cc], R0 ;  /* 0x0000b300ff033a19 */ /* 0x000fca0000011600 */
[----:B------:R-:W-:-:S05]  /*62a0*/  IMAD.IADD R3, R78, 0x1, R3 ;  /* 0x000000014e037824 */ /* 0x000fca00078e0203 */
[----:B-1----:R-:W-:Y:S01]  /*62b0*/  IADD3 R4, R3, c[0x0][0x328], RZ ;  /* 0x0000ca0003047a10 */ /* 0x002fe20007ffe0ff */
[----:B------:R-:W-:Y:S05]  /*62c0*/  @!P1 BRA `(.L_x_355) ;  /* 0x000000f000009947 */ /* 0x000fea0003800000 */
[C---:B------:R-:W-:Y:S01]  /*62d0*/  ISETP.GT.AND P0, PT, R3.reuse, RZ, PT ;  /* 0x000000ff0300720c */ /* 0x040fe20003f04270 */
[----:B------:R-:W-:Y:S01]  /*62e0*/  IMAD.MOV.U32 R0, RZ, RZ, c[0x0][0x32c] ;  /* 0x0000cb00ff007624 */ /* 0x000fe200078e00ff */
        /* <DEDUP_REMOVED lines=8> */
.L_x_356:
[----:B------:R-:W-:-:S13]  /*6370*/  ISETP.NE.AND P0, PT, R0, 0x1, PT ;  /* 0x000000010000780c */ /* 0x000fda0003f05270 */
[----:B------:R-:W-:-:S05]  /*6380*/  @P0 IMAD.HI.U32 R3, R2, c[0x0][0x330], RZ ;  /* 0x0000cc0002030a27 */ /* 0x000fca00078e00ff */
[----:B------:R-:W-:-:S05]  /*6390*/  @P0 SHF.R.U32.HI R2, RZ, c[0x0][0x334], R3 ;  /* 0x0000cd00ff020a19 */ /* 0x000fca0000011603 */
.L_x_357:
[----:B------:R-:W-:-:S05]  /*63a0*/  IMAD R0, R2, R0, c[0x0][0x32c] ;  /* 0x0000cb0002007624 */ /* 0x000fca00078e0200 */
[----:B------:R-:W-:-:S04]  /*63b0*/  IMNMX R4, R4, R0, PT ;  /* 0x0000000004047217 */ /* 0x000fc80003800200 */
.L_x_355:
[----:B------:R-:W-:Y:S01]  /*63c0*/  IADD3 R2, R4, 0x5f, RZ ;  /* 0x0000005f04027810 */ /* 0x000fe20007ffe0ff */
[----:B------:R-:W-:-:S04]  /*63d0*/  @P3 IMAD.HI.U32 R0, R117, c[0x0][0x2c8], RZ ;  /* 0x0000b20075003a27 */ /* 0x000fc800078e00ff */
[----:B------:R-:W-:-:S04]  /*63e0*/  IMAD.HI R2, R2, 0x2aaaaaab, RZ ;  /* 0x2aaaaaab02027827 */ /* 0x000fc800078e02ff */
[----:B------:R-:W-:Y:S01]  /*63f0*/  IMAD.MOV.U32 R3, RZ, RZ, R117 ;  /* 0x000000ffff037224 */ /* 0x000fe200078e0075 */
[----:B------:R-:W-:Y:S02]  /*6400*/  @P3 SHF.R.U32.HI R3, RZ, c[0x0][0x2cc], R0 ;  /* 0x0000b300ff033a19 */ /* 0x000fe40000011600 */
[----:B------:R-:W-:-:S03]  /*6410*/  SHF.R.U32.HI R0, RZ, 0x1f, R2 ;  /* 0x0000001fff007819 */ /* 0x000fc60000011602 */
[----:B------:R-:W-:Y:S01]  /*6420*/  IMAD.IADD R3, R116, 0x1, R3 ;  /* 0x0000000174037824 */ /* 0x000fe200078e0203 */
[----:B------:R-:W-:-:S04]  /*6430*/  LEA.HI.SX32 R17, R2, R0, 0x1c ;  /* 0x0000000002117211 */ /* 0x000fc800078fe2ff */
[----:B------:R-:W-:Y:S02]  /*6440*/  IADD3 R0, R3, -c[0x0][0x324], RZ ;  /* 0x8000c90003007a10 */ /* 0x000fe40007ffe0ff */
[----:B------:R-:W-:Y:S01]  /*6450*/  IMNMX R17, R17, R77, PT ;  /* 0x0000004d11117217 */ /* 0x000fe20003800200 */
[----:B------:R-:W-:Y:S05]  /*6460*/  @!P1 BRA `(.L_x_358) ;  /* 0x000000f000009947 */ /* 0x000fea0003800000 */
        /* <DEDUP_REMOVED lines=9> */
.L_x_359:
[----:B------:R-:W-:-:S04]  /*6500*/  MOV R2, c[0x0][0x32c] ;  /* 0x0000cb0000027a02 */ /* 0x000fc80000000f00 */
[----:B------:R-:W-:-:S13]  /*6510*/  ISETP.NE.AND P0, PT, R2, 0x1, PT ;  /* 0x000000010200780c */ /* 0x000fda0003f05270 */
[----:B------:R-:W-:-:S05]  /*6520*/  @P0 IMAD.HI.U32 R2, R3, c[0x0][0x330], RZ ;  /* 0x0000cc0003020a27 */ /* 0x000fca00078e00ff */
[----:B------:R-:W-:-:S05]  /*6530*/  @P0 SHF.R.U32.HI R3, RZ, c[0x0][0x334], R2 ;  /* 0x0000cd00ff030a19 */ /* 0x000fca0000011602 */
.L_x_360:
[----:B------:R-:W-:-:S05]  /*6540*/  IMAD R3, R3, c[0x0][0x32c], RZ ;  /* 0x0000cb0003037a24 */ /* 0x000fca00078e02ff */
[----:B------:R-:W-:-:S05]  /*6550*/  IMNMX R0, R0, R3, !PT ;  /* 0x0000000300007217 */ /* 0x000fca0007800200 */
.L_x_358:
[----:B------:R-:W-:Y:S01]  /*6560*/  IMAD.HI R0, R0, 0x2aaaaaab, RZ ;  /* 0x2aaaaaab00007827 */ /* 0x000fe200078e02ff */
[----:B------:R-:W-:Y:S01]  /*6570*/  PLOP3.LUT P2, PT, PT, PT, PT, 0x80, 0x0 ;  /* 0x000000000000781c */ /* 0x000fe20003f4f070 */
[----:B------:R-:W-:Y:S01]  /*6580*/  CS2R R4, SRZ ;  /* 0x0000000000047805 */ /* 0x000fe2000001ff00 */
[----:B------:R-:W-:Y:S01]  /*6590*/  CS2R R62, SRZ ;  /* 0x00000000003e7805 */ /* 0x000fe2000001ff00 */
[----:B------:R-:W-:Y:S01]  /*65a0*/  IMAD.MOV.U32 R66, RZ, RZ, RZ ;  /* 0x000000ffff427224 */ /* 0x000fe200078e00ff */
[----:B------:R-:W-:Y:S01]  /*65b0*/  SHF.R.U32.HI R226, RZ, 0x1f, R0 ;  /* 0x0000001fffe27819 */ /* 0x000fe20000011600 */
[----:B---3--:R-:W-:Y:S01]  /*65c0*/  IMAD.MOV.U32 R6, RZ, RZ, RZ ;  /* 0x000000ffff067224 */ /* 0x008fe200078e00ff */
[----:B------:R-:W-:Y:S01]  /*65d0*/  CS2R R60, SRZ ;  /* 0x00000000003c7805 */ /* 0x000fe2000001ff00 */
[----:B------:R-:W-:Y:S01]  /*65e0*/  IMAD.MOV.U32 R64, RZ, RZ, RZ ;  /* 0x000000ffff407224 */ /* 0x000fe200078e00ff */
        /* <DEDUP_REMOVED lines=32> */
[----:B------:R-:W-:Y:S01]  /*67f0*/  MOV R10, RZ ;  /* 0x000000ff000a7202 */ /* 0x000fe20000000f00 */
[----:B------:R-:W-:Y:S05]  /*6800*/  @!P0 BRA `(.L_x_361) ;  /* 0x0001497000008947 */ /* 0x000fea0003800000 */
[----:B------:R-:W-:-:S04]  /*6810*/  ISETP.NE.U32.AND P0, PT, RZ, c[0x0][0x340], PT ;  /* 0x0000d000ff007a0c */ /* 0x000fc80003f05070 */
[----:B------:R-:W-:-:S13]  /*6820*/  ISETP.NE.AND.EX P0, PT, RZ, c[0x0][0x344], PT, P0 ;  /* 0x0000d100ff007a0c */ /* 0x000fda0003f05300 */
[----:B------:R-:W-:-:S04]  /*6830*/  @P0 IMAD.MOV.U32 R236, RZ, RZ, 0x4 ;  /* 0x00000004ffec0424 */ /* 0x000fc800078e00ff */
[----:B------:R-:W-:-:S06]  /*6840*/  @P0 IMAD.WIDE R236, R217, R236, c[0x0][0x340] ;  /* 0x0000d000d9ec0625 */ /* 0x000fcc00078e02ec */
[----:B------:R-:W2:Y:S01]  /*6850*/  @P0 LDG.E R236, [R236.64] ;  /* 0x00000012ecec0981 */ /* 0x000ea2000c1e1900 */
[----:B------:R-:W-:Y:S01]  /*6860*/  SHF.R.S32.HI R7, RZ, 0x1f, R71 ;  /* 0x0000001fff077819 */ /* 0x000fe20000011447 */
[----:B------:R-:W-:Y:S01]  /*6870*/  IMAD.MOV.U32 R5, RZ, RZ, 0x60 ;  /* 0x00000060ff057424 */ /* 0x000fe200078e00ff */
[----:B------:R-:W-:Y:S01]  /*6880*/  LOP3.LUT R218, R218, 0xffdfffff, RZ, 0xc0, !PT ;  /* 0xffdfffffdada7812 */ /* 0x000fe200078ec0ff */
        /* <DEDUP_REMOVED lines=9> */
[----:B------:R-:W-:-:S04]  /*6920*/  IMAD.IADD R228, R222, 0x1, R16 ;  /* 0x00000001dee47824 */ /* 0x000fc800078e0210 */
[----:B------:R-:W-:Y:S01]  /*6930*/  @P1 LOP3.LUT R218, R218, 0x200000, RZ, 0xfc, !PT ;  /* 0x00200000dada1812 */ /* 0x000fe200078efcff */
[----:B------:R-:W-:Y:S01]  /*6940*/  BAR.SYNC.DEFER_BLOCKING 0x0 ;  /* 0x0000000000007b1d */ /* 0x000fe20000010000 */
[----:B------:R-:W-:Y:S01]  /*6950*/  @!P0 IMAD.MOV.U32 R236, RZ, RZ, R217 ;  /* 0x000000ffffec8224 */ /* 0x000fe200078e00d9 */
[C---:B------:R-:W-:Y:S01]  /*6960*/  ISETP.GE.AND P0, PT, R228.reuse, R211, PT ;  /* 0x000000d3e400720c */ /* 0x040fe20003f06270 */
[----:B------:R-:W-:-:S03]  /*6970*/  IMAD.IADD R228, R228, 0x1, R215 ;  /* 0x00000001e4e47824 */ /* 0x000fc600078e02d7 */
[----:B--2---:R-:W-:Y:S01]  /*6980*/  SHF.R.S32.HI R225, RZ, 0x1f, R236 ;  /* 0x0000001fffe17819 */ /* 0x004fe200000114ec */
[----:B------:R-:W-:Y:S01]  /*6990*/  @P1 IMAD.HI.U32 R2, R228, c[0x0][0x2bc], RZ ;  /* 0x0000af00e4021a27 */ /* 0x000fe200078e00ff */
[----:B------:R-:W-:-:S03]  /*69a0*/  ISETP.GT.OR P0, PT, R222, 0x5f, P0 ;  /* 0x0000005fde00780c */ /* 0x000fc60000704670 */
[----:B------:R-:W-:Y:S02]  /*69b0*/  IMAD R225, R225, c[0x0][0x2b0], RZ ;  /* 0x0000ac00e1e17a24 */ /* 0x000fe400078e02ff */
[----:B------:R-:W-:Y:S01]  /*69c0*/  IMAD.MOV.U32 R3, RZ, RZ, R228 ;  /* 0x000000ffff037224 */ /* 0x000fe200078e00e4 */
[----:B------:R-:W-:Y:S01]  /*69d0*/  @P1 SHF.R.U32.HI R3, RZ, c[0x0][0x2c0], R2 ;  /* 0x0000b000ff031a19 */ /* 0x000fe20000011602 */
        /* <DEDUP_REMOVED lines=9> */
[----:B------:R-:W-:Y:S01]  /*6a70*/  IMAD R6, R73, c[0x0][0x1b8], RZ ;  /* 0x00006e0049067a24 */ /* 0x000fe200078e02ff */
[----:B------:R-:W-:Y:S01]  /*6a80*/  ISETP.NE.U32.AND P0, PT, RZ, c[0x0][0x348], PT ;  /* 0x0000d200ff007a0c */ /* 0x000fe20003f05070 */
[----:B------:R-:W-:Y:S01]  /*6a90*/  IMAD.IADD R22, R117, 0x1, R222 ;  /* 0x0000000175167824 */ /* 0x000fe200078e02de */
[----:B------:R-:W-:Y:S01]  /*6aa0*/  LEA.HI R20, R7, R71, RZ, 0x4 ;  /* 0x0000004707147211 */ /* 0x000fe200078f20ff */
[----:B------:R-:W-:Y:S01]  /*6ab0*/  IMAD R2, R2, c[0x0][0x178], RZ ;  /* 0x00005e0002027a24 */ /* 0x000fe200078e02ff */
[----:B------:R-:W-:Y:S01]  /*6ac0*/  ISETP.NE.AND.EX P0, PT, RZ, c[0x0][0x34c], PT, P0 ;  /* 0x0000d300ff007a0c */ /* 0x000fe20003f05300 */
[----:B------:R-:W-:Y:S01]  /*6ad0*/  IMAD R6, R214, c[0x0][0x1bc], R6 ;  /* 0x00006f00d6067a24 */ /* 0x000fe200078e0206 */
[----:B------:R-:W-:Y:S01]  /*6ae0*/  LOP3.LUT R218, R218, 0xfffbffff, RZ, 0xc0, !PT ;  /* 0xfffbffffdada7812 */ /* 0x000fe200078ec0ff */
[----:B------:R-:W-:Y:S01]  /*6af0*/  IMAD R2, R74, c[0x0][0x17c], R2 ;  /* 0x00005f004a027a24 */ /* 0x000fe200078e0202 */
[----:B------:R-:W-:Y:S01]  /*6b00*/  SEL R4, R217, RZ, !P0 ;  /* 0x000000ffd9047207 */ /* 0x000fe20004000000 */
[----:B------:R-:W-:Y:S01]  /*6b10*/  IMAD R220, R73, c[0x0][0x1e8], RZ ;  /* 0x00007a0049dc7a24 */ /* 0x000fe200078e02ff */
[----:B------:R-:W-:Y:S01]  /*6b20*/  IADD3 R68, R17, -0x1, RZ ;  /* 0xffffffff11447810 */ /* 0x000fe20007ffe0ff */
[----:B------:R-:W-:-:S04]  /*6b30*/  IMAD.WIDE.U32 R234, R214, c[0x0][0x1e8], RZ ;  /* 0x00007a00d6ea7a25 */ /* 0x000fc800078e00ff */
[----:B------:R-:W-:Y:S02]  /*6b40*/  IMAD R220, R214, c[0x0][0x1ec], R220 ;  /* 0x00007b00d6dc7a24 */ /* 0x000fe400078e02dc */
[----:B------:R-:W-:Y:S02]  /*6b50*/  IMAD.IADD R12, R117, 0x1, R18 ;  /* 0x00000001750c7824 */ /* 0x000fe400078e0212 */
[----:B------:R-:W-:Y:S02]  /*6b60*/  IMAD.IADD R220, R235, 0x1, R220 ;  /* 0x00000001ebdc7824 */ /* 0x000fe400078e02dc */
[----:B------:R-:W-:Y:S02]  /*6b70*/  IMAD.SHL.U32 R224, R0, 0x8, RZ ;  /* 0x0000000800e07824 */ /* 0x000fe400078e00ff */
[----:B-1----:R-:W-:-:S03]  /*6b80*/  IMAD.WIDE.U32 R8, R74, c[0x0][0x178], RZ ;  /* 0x00005e004a087a25 */ /* 0x002fc600078e00ff */
[----:B------:R-:W-:Y:S01]  /*6b90*/  IADD3 R223, R224, 0x40, RZ ;  /* 0x00000040e0df7810 */ /* 0x000fe20007ffe0ff */
[----:B------:R-:W-:Y:S01]  /*6ba0*/  IMAD.IADD R9, R9, 0x1, R2 ;  /* 0x0000000109097824 */ /* 0x000fe200078e0202 */
[----:B------:R-:W-:Y:S01]  /*6bb0*/  SHF.R.S32.HI R2, RZ, 0x1f, R217 ;  /* 0x0000001fff027819 */ /* 0x000fe200000114d9 */
[----:B------:R-:W-:Y:S02]  /*6bc0*/  IMAD R5, R17, -0x60, R5 ;  /* 0xffffffa011057824 */ /* 0x000fe400078e0205 */
[----:B------:R-:W-:Y:S01]  /*6bd0*/  IMAD.WIDE.U32 R10, R214, c[0x0][0x1b8], R8 ;  /* 0x00006e00d60a7a25 */ /* 0x000fe200078e0008 */
[----:B------:R-:W-:-:S03]  /*6be0*/  SEL R2, R2, RZ, !P0 ;  /* 0x000000ff02027207 */ /* 0x000fc60004000000 */
[----:B------:R-:W-:-:S04]  /*6bf0*/  @P3 IMAD.HI.U32 R8, R22, c[0x0][0x2c8], RZ ;  /* 0x0000b20016083a27 */ /* 0x000fc800078e00ff */
[----:B------:R-:W-:Y:S02]  /*6c00*/  IMAD.IADD R11, R11, 0x1, R6 ;  /* 0x000000010b0b7824 */ /* 0x000fe400078e0206 */
[----:B------:R-:W-:Y:S01]  /*6c10*/  IMAD.MOV.U32 R6, RZ, RZ, R22 ;  /* 0x000000ffff067224 */ /* 0x000fe200078e0016 */
[----:B------:R-:W-:Y:S01]  /*6c20*/  @P3 SHF.R.U32.HI R6, RZ, c[0x0][0x2cc], R8 ;  /* 0x0000b300ff063a19 */ /* 0x000fe20000011608 */
[----:B------:R-:W-:Y:S02]  /*6c30*/  IMAD R2, R2, c[0x0][0x1c0], RZ ;  /* 0x0000700002027a24 */ /* 0x000fe400078e02ff */
[----:B------:R-:W-:-:S04]  /*6c40*/  IMAD.WIDE.U32 R8, R4, c[0x0][0x1c0], R10 ;  /* 0x0000700004087a25 */ /* 0x000fc800078e000a */
[----:B------:R-:W-:Y:S01]  /*6c50*/  IMAD R2, R4, c[0x0][0x1c4], R2 ;  /* 0x0000710004027a24 */ /* 0x000fe200078e0202 */
[----:B------:R-:W-:Y:S01]  /*6c60*/  SHF.R.S32.HI R4, RZ, 0x1f, R6 ;  /* 0x0000001fff047819 */ /* 0x000fe20000011406 */
[----:B------:R-:W-:Y:S02]  /*6c70*/  IMAD R219, R73, c[0x0][0x210], RZ ;  /* 0x0000840049db7a24 */ /* 0x000fe400078e02ff */
[----:B------:R-:W-:Y:S02]  /*6c80*/  IMAD.IADD R9, R9, 0x1, R2 ;  /* 0x0000000109097824 */ /* 0x000fe400078e0202 */
[----:B------:R-:W-:Y:S02]  /*6c90*/  IMAD R2, R4, c[0x0][0x1b0], RZ ;  /* 0x00006c0004027a24 */ /* 0x000fe400078e02ff */
[----:B------:R-:W-:Y:S02]  /*6ca0*/  IMAD.MOV R4, RZ, RZ, -R3 ;  /* 0x000000ffff047224 */ /* 0x000fe400078e0a03 */
[----:B------:R-:W-:-:S02]  /*6cb0*/  IMAD.MOV R3, RZ, RZ, -R6 ;  /* 0x000000ffff037224 */ /* 0x000fc400078e0a06 */
[----:B------:R-:W-:Y:S02]  /*6cc0*/  IMAD R228, R4, c[0x0][0x2b8], R228 ;  /* 0x0000ae0004e47a24 */ /* 0x000fe400078e02e4 */
[----:B------:R-:W-:Y:S01]  /*6cd0*/  IMAD R22, R3, c[0x0][0x2c4], R22 ;  /* 0x0000b10003167a24 */ /* 0x000fe200078e0216 */
[----:B------:R-:W-:Y:S01]  /*6ce0*/  LOP3.LUT R3, R20, 0xfffffff0, RZ, 0xc0, !PT ;  /* 0xfffffff014037812 */ /* 0x000fe200078ec0ff */
[C---:B------:R-:W-:Y:S01]  /*6cf0*/  IMAD R2, R6.reuse, c[0x0][0x1b4], R2 ;  /* 0x00006d0006027a24 */ /* 0x040fe200078e0202 */
[----:B------:R-:W-:Y:S01]  /*6d00*/  SHF.R.S32.HI R29, RZ, 0x1f, R228 ;  /* 0x0000001fff1d7819 */ /* 0x000fe200000114e4 */
[----:B------:R-:W-:Y:S01]  /*6d10*/  IMAD.WIDE.U32 R8, R6, c[0x0][0x1b0], R8 ;  /* 0x00006c0006087a25 */ /* 0x000fe200078e0008 */
[----:B------:R-:W-:-:S03]  /*6d20*/  SHF.R.S32.HI R21, RZ, 0x1f, R22 ;  /* 0x0000001fff157819 */ /* 0x000fc60000011416 */
[----:B------:R-:W-:Y:S02]  /*6d30*/  IMAD.IADD R9, R9, 0x1, R2 ;  /* 0x0000000109097824 */ /* 0x000fe400078e0202 */
[----:B------:R-:W-:Y:S02]  /*6d40*/  IMAD R2, R29, c[0x0][0x1e0], RZ ;  /* 0x000078001d027a24 */ /* 0x000fe400078e02ff */
[----:B------:R-:W-:Y:S02]  /*6d50*/  IMAD R21, R21, c[0x0][0x1a8], RZ ;  /* 0x00006a0015157a24 */ /* 0x000fe400078e02ff */
[----:B------:R-:W-:-:S04]  /*6d60*/  IMAD.WIDE.U32 R10, R228, c[0x0][0x1e0], RZ ;  /* 0x00007800e40a7a25 */ /* 0x000fc800078e00ff */
[----:B------:R-:W-:Y:S02]  /*6d70*/  IMAD R2, R228, c[0x0][0x1e4], R2 ;  /* 0x00007900e4027a24 */ /* 0x000fe400078e0202 */
[C---:B------:R-:W-:Y:S02]  /*6d80*/  IMAD R21, R22.reuse, c[0x0][0x1ac], R21 ;  /* 0x00006b0016157a24 */ /* 0x040fe400078e0215 */
[----:B------:R-:W-:Y:S01]  /*6d90*/  IMAD.WIDE.U32 R22, R22, c[0x0][0x1a8], R8 ;  /* 0x00006a0016167a25 */ /* 0x000fe200078e0008 */
[----:B------:R-:W-:-:S03]  /*6da0*/  LEA.HI R9, R7, R71, RZ, 0x6 ;  /* 0x0000004707097211 */ /* 0x000fc600078f30ff */
[----:B------:R-:W-:Y:S02]  /*6db0*/  IMAD.IADD R11, R11, 0x1, R2 ;  /* 0x000000010b0b7824 */ /* 0x000fe400078e0202 */
[----:B------:R-:W-:Y:S01]  /*6dc0*/  IMAD.IADD R21, R23, 0x1, R21 ;  /* 0x0000000117157824 */ /* 0x000fe200078e0215 */
[----:B------:R-:W-:Y:S01]  /*6dd0*/  LEA R23, P1, R22, c[0x0][0x160], 0x1 ;  /* 0x0000580016177a11 */ /* 0x000fe200078208ff */
[----:B------:R-:W-:Y:S02]  /*6de0*/  IMAD.IADD R3, R71, 0x1, -R3 ;  /* 0x0000000147037824 */ /* 0x000fe400078e0a03 */
[----:B------:R-:W-:Y:S01]  /*6df0*/  IMAD R8, R216, c[0x0][0x2c4], RZ ;  /* 0x0000b100d8087a24 */ /* 0x000fe200078e02ff */
[----:B------:R-:W-:Y:S01]  /*6e00*/  LEA.HI.X R21, R22, c[0x0][0x164], R21, 0x1, P1 ;  /* 0x0000590016157a11 */ /* 0x000fe200008f0c15 */
[----:B------:R-:W-:Y:S01]  /*6e10*/  SHFL.IDX PT, R24, R23, RZ, 0x181f ;  /* 0x00181fff17187589 */ /* 0x000fe200000e0000 */
[----:B------:R-:W-:Y:S01]  /*6e20*/  SHF.R.S32.HI R4, RZ, 0x1f, R3 ;  /* 0x0000001fff047819 */ /* 0x000fe20000011403 */
[----:B------:R-:W-:Y:S01]  /*6e30*/  IMAD.SHL.U32 R9, R9, 0x8, RZ ;  /* 0x0000000809097824 */ /* 0x000fe200078e00ff */
[----:B------:R-:W-:Y:S01]  /*6e40*/  ISETP.GE.AND P4, PT, R12, R8, PT ;  /* 0x000000080c00720c */ /* 0x000fe20003f86270 */
[----:B------:R-:W1:Y:S01]  /*6e50*/  SHFL.IDX PT, R25, R21, RZ, 0x181f ;  /* 0x00181fff15197589 */ /* 0x000e6200000e0000 */
[----:B------:R-:W-:Y:S01]  /*6e60*/  LEA.HI R4, R4, R3, RZ, 0x3 ;  /* 0x0000000304047211 */ /* 0x000fe200078f18ff */
[----:B------:R-:W-:Y:S01]  /*6e70*/  IMAD.WIDE.U32 R232, R214, c[0x0][0x210], RZ ;  /* 0x00008400d6e87a25 */ /* 0x000fe200078e00ff */
[----:B------:R-:W-:Y:S01]  /*6e80*/  LOP3.LUT R9, R9, 0xfffffe00, RZ, 0xc0, !PT ;  /* 0xfffffe0009097812 */ /* 0x000fe200078ec0ff */
[----:B------:R-:W-:Y:S01]  /*6e90*/  SHFL.IDX PT, R30, R23, 0x3, 0x181f ;  /* 0x00781f00171e7f89 */ /* 0x000fe200000e0000 */
[C---:B------:R-:W-:Y:S01]  /*6ea0*/  LOP3.LUT R13, R4.reuse, 0xfffffff8, RZ, 0xc0, !PT ;  /* 0xfffffff8040d7812 */ /* 0x040fe200078ec0ff */
[----:B------:R-:W-:Y:S01]  /*6eb0*/  IMAD.SHL.U32 R4, R4, 0x40, RZ ;  /* 0x0000004004047824 */ /* 0x000fe200078e00ff */
[----:B------:R-:W-:Y:S01]  /*6ec0*/  IADD3 R22, R12, 0x20, RZ ;  /* 0x000000200c167810 */ /* 0x000fe20007ffe0ff */
[----:B------:R-:W-:Y:S01]  /*6ed0*/  SHFL.IDX PT, R31, R21, 0x3, 0x181f ;  /* 0x00781f00151f7f89 */ /* 0x000fe200000e0000 */
[----:B------:R-:W-:-:S02]  /*6ee0*/  IMAD R219, R214, c[0x0][0x214], R219 ;  /* 0x00008500d6db7a24 */ /* 0x000fc400078e02db */
[----:B------:R-:W-:Y:S02]  /*6ef0*/  IMAD.IADD R13, R3, 0x1, -R13 ;  /* 0x00000001030d7824 */ /* 0x000fe400078e0a0d */
[----:B------:R-:W-:Y:S02]  /*6f00*/  IMAD.MOV.U32 R3, RZ, RZ, 0x10 ;  /* 0x00000010ff037424 */ /* 0x000fe400078e00ff */
[----:B------:R-:W-:Y:S02]  /*6f10*/  IMAD.IADD R219, R233, 0x1, R219 ;  /* 0x00000001e9db7824 */ /* 0x000fe400078e02db */
[----:B-1----:R-:W-:Y:S01]  /*6f20*/  @!P4 IMAD.WIDE R26, R224, 0x2, R24 ;  /* 0x00000002e01ac825 */ /* 0x002fe200078e0218 */
[----:B--2---:R-:W-:-:S03]  /*6f30*/  SHF.R.S32.HI R19, RZ, 0x1f, R227 ;  /* 0x0000001fff137819 */ /* 0x004fc600000114e3 */
[----:B------:R-:W-:-:S04]  /*6f40*/  IMAD.WIDE.U32 R10, R227, c[0x0][0x1f0], R10 ;  /* 0x00007c00e30a7a25 */ /* 0x000fc800078e000a */
[----:B------:R-:W-:Y:S01]  /*6f50*/  IMAD R14, R19, c[0x0][0x1f0], RZ ;  /* 0x00007c00130e7a24 */ /* 0x000fe200078e02ff */
[----:B------:R-:W-:-:S03]  /*6f60*/  IADD3 R2, P0, R234, R10, RZ ;  /* 0x0000000aea027210 */ /* 0x000fc60007f1e0ff */
[----:B------:R-:W-:-:S05]  /*6f70*/  IMAD R14, R227, c[0x0][0x1f4], R14 ;  /* 0x00007d00e30e7a24 */ /* 0x000fca00078e020e */
[----:B------:R-:W-:Y:S01]  /*6f80*/  IADD3.X R14, R220, R11, R14, P0, !PT ;  /* 0x0000000bdc0e7210 */ /* 0x000fe200007fe40e */
[----:B------:R-:W-:Y:S01]  /*6f90*/  IMAD.SHL.U32 R11, R18, 0x40, RZ ;  /* 0x00000040120b7824 */ /* 0x000fe200078e00ff */
[----:B------:R-:W-:-:S04]  /*6fa0*/  LEA R15, P0, R2, c[0x0][0x1c8], 0x1 ;  /* 0x00007200020f7a11 */ /* 0x000fc800078008ff */
[----:B------:R-:W-:Y:S02]  /*6fb0*/  LOP3.LUT R11, R11, 0x1c0, RZ, 0xc0, !PT ;  /* 0x000001c00b0b7812 */ /* 0x000fe400078ec0ff */
[----:B------:R-:W-:Y:S02]  /*6fc0*/  LEA.HI.X R14, R2, c[0x0][0x1cc], R14, 0x1, P0 ;  /* 0x00007300020e7a11 */ /* 0x000fe400000f0c0e */
[----:B------:R-:W-:Y:S02]  /*6fd0*/  SHF.R.U32.HI R10, RZ, 0x3, R11 ;  /* 0x00000003ff0a7819 */ /* 0x000fe4000001160b */
[----:B------:R-:W-:Y:S02]  /*6fe0*/  LOP3.LUT R28, R11, 0x38, R224, 0xf8, !PT ;  /* 0x000000380b1c7812 */ /* 0x000fe400078ef8e0 */
[----:B------:R-:W-:Y:S02]  /*6ff0*/  @!P4 SHF.R.S32.HI R2, RZ, 0x1f, R223 ;  /* 0x0000001fff02c819 */ /* 0x000fe400000114df */
[C---:B------:R-:W-:Y:S01]  /*7000*/  R2P PR, R13.reuse, 0x6 ;  /* 0x000000060d007804 */ /* 0x040fe20000000000 */
[----:B------:R-:W-:Y:S01]  /*7010*/  IMAD.SHL.U32 R13, R13, 0x40, RZ ;  /* 0x000000400d0d7824 */ /* 0x000fe200078e00ff */
[----:B------:R-:W-:-:S02]  /*7020*/  LOP3.LUT R28, R28, R10, RZ, 0x3c, !PT ;  /* 0x0000000a1c1c7212 */ /* 0x000fc400078e3cff */
[----:B------:R-:W-:Y:S02]  /*7030*/  @!P4 LEA.HI R2, R2, R223, RZ, 0x3 ;  /* 0x000000df0202c211 */ /* 0x000fe400078f18ff */
[----:B------:R-:W-:Y:S01]  /*7040*/  ISETP.GE.AND P3, PT, R224, c[0x0][0x198], PT ;  /* 0x00006600e0007a0c */ /* 0x000fe20003f66270 */
[----:B------:R-:W-:Y:S01]  /*7050*/  IMAD.IADD R28, R9, 0x1, R28 ;  /* 0x00000001091c7824 */ /* 0x000fe200078e021c */
[----:B------:R-:W-:Y:S02]  /*7060*/  ISETP.GE.AND P0, PT, R223, c[0x0][0x198], PT ;  /* 0x00006600df007a0c */ /* 0x000fe40003f06270 */
[----:B------:R-:W-:Y:S01]  /*7070*/  @!P4 LOP3.LUT R2, R2, 0xfffffff8, RZ, 0xc0, !PT ;  /* 0xfffffff80202c812 */ /* 0x000fe200078ec0ff */
[----:B------:R-:W-:Y:S01]  /*7080*/  @!P4 IMAD.SHL.U32 R6, R28, 0x2, RZ ;  /* 0x000000021c06c824 */ /* 0x000fe200078e00ff */
[----:B------:R-:W-:Y:S02]  /*7090*/  SEL R3, R3, 0xfffffff0, !P1 ;  /* 0xfffffff003037807 */ /* 0x000fe40004800000 */
[----:B------:R-:W-:Y:S01]  /*70a0*/  ISETP.GE.AND P1, PT, R22, R8, PT ;  /* 0x000000081600720c */ /* 0x000fe20003f26270 */
[----:B------:R-:W-:Y:S01]  /*70b0*/  @!P4 IMAD.WIDE R24, R2, 0x2, R24 ;  /* 0x000000020218c825 */ /* 0x000fe200078e0218 */
[----:B------:R-:W-:-:S02]  /*70c0*/  IADD3 R2, R12, 0x40, RZ ;  /* 0x000000400c027810 */ /* 0x000fc40007ffe0ff */
[----:B------:R-:W-:Y:S01]  /*70d0*/  LOP3.LUT R13, R13, 0x1c0, RZ, 0xc0, !PT ;  /* 0x000001c00d0d7812 */ /* 0x000fe200078ec0ff */
[----:B------:R1:W-:Y:S01]  /*70e0*/  @!P4 LDGSTS.E.BYPASS.LTC128B.128 [R6+0x100], [R26.64], !P3 ;  /* 0x001000001a06cfae */ /* 0x0003e2000d901d52 */
[-C--:B------:R-:W-:Y:S02]  /*70f0*/  ISETP.GE.AND P5, PT, R2, R8.reuse, PT ;  /* 0x000000080200720c */ /* 0x080fe40003fa6270 */
[----:B------:R-:W-:Y:S01]  /*7100*/  IADD3 R2, R12, 0x60, RZ ;  /* 0x000000600c027810 */ /* 0x000fe20007ffe0ff */
[----:B------:R2:W-:Y:S03]  /*7110*/  @!P4 LDGSTS.E.BYPASS.LTC128B.128 [R6+0x4100], [R24.64], !P0 ;  /* 0x041000001806cfae */ /* 0x0005e6000c101d52 */
[----:B------:R-:W-:Y:S02]  /*7120*/  ISETP.GE.AND P6, PT, R2, R8, PT ;  /* 0x000000080200720c */ /* 0x000fe40003fc6270 */
[----:B------:R-:W-:-:S04]  /*7130*/  @!P1 SHF.R.S32.HI R22, RZ, 0x1f, R223 ;  /* 0x0000001fff169819 */ /* 0x000fc800000114df */
[----:B------:R-:W-:-:S04]  /*7140*/  @!P1 LEA.HI R22, R22, R223, RZ, 0x3 ;  /* 0x000000df16169211 */ /* 0x000fc800078f18ff */
[----:B------:R-:W-:-:S03]  /*7150*/  @!P1 LOP3.LUT R22, R22, 0xfffffff8, RZ, 0xc0, !PT ;  /* 0xfffffff816169812 */ /* 0x000fc600078ec0ff */
[----:B------:R-:W-:Y:S01]  /*7160*/  @!P6 IMAD.SHL.U32 R2, R28, 0x2, RZ ;  /* 0x000000021c02e824 */ /* 0x000fe200078e00ff */
[----:B-1----:R-:W-:Y:S04]  /*7170*/  SHFL.IDX PT, R26, R23, 0x1, 0x181f ;  /* 0x00381f00171a7f89 */ /* 0x002fe800000e0000 */
[----:B--2---:R1:W-:Y:S01]  /*7180*/  SHFL.IDX PT, R24, R23, 0x2, 0x181f ;  /* 0x00581f0017187f89 */ /* 0x0043e200000e0000 */
[----:B------:R-:W-:-:S03]  /*7190*/  @!P5 SHF.R.S32.HI R6, RZ, 0x1f, R223 ;  /* 0x0000001fff06d819 */ /* 0x000fc600000114df */
[----:B------:R-:W2:Y:S01]  /*71a0*/  SHFL.IDX PT, R25, R21, 0x2, 0x181f ;  /* 0x00581f0015197f89 */ /* 0x000ea200000e0000 */
[----:B------:R-:W-:-:S03]  /*71b0*/  @!P5 LEA.HI R6, R6, R223, RZ, 0x3 ;  /* 0x000000df0606d211 */ /* 0x000fc600078f18ff */
[----:B------:R-:W3:Y:S01]  /*71c0*/  SHFL.IDX PT, R27, R21, 0x1, 0x181f ;  /* 0x00381f00151b7f89 */ /* 0x000ee200000e0000 */
[----:B------:R-:W-:Y:S01]  /*71d0*/  @!P5 LOP3.LUT R6, R6, 0xfffffff8, RZ, 0xc0, !PT ;  /* 0xfffffff80606d812 */ /* 0x000fe200078ec0ff */
[----:B-1----:R-:W-:-:S04]  /*71e0*/  @!P1 IMAD.SHL.U32 R23, R28, 0x2, RZ ;  /* 0x000000021c179824 */ /* 0x002fc800078e00ff */
[----:B--2---:R-:W-:Y:S01]  /*71f0*/  @!P5 IMAD.WIDE R34, R6, 0x2, R24 ;  /* 0x000000020622d825 */ /* 0x004fe200078e0218 */
[----:B------:R-:W-:-:S03]  /*7200*/  @!P6 SHF.R.S32.HI R6, RZ, 0x1f, R223 ;  /* 0x0000001fff06e819 */ /* 0x000fc600000114df */
[----:B---3--:R-:W-:Y:S01]  /*7210*/  @!P1 IMAD.WIDE R32, R22, 0x2, R26 ;  /* 0x0000000216209825 */ /* 0x008fe200078e021a */
[----:B------:R-:W-:-:S03]  /*7220*/  @!P6 LEA.HI R6, R6, R223, RZ, 0x3 ;  /* 0x000000df0606e211 */ /* 0x000fc600078f18ff */
[----:B------:R-:W-:Y:S01]  /*7230*/  @!P5 IMAD.WIDE R36, R224, 0x2, R24 ;  /* 0x00000002e024d825 */ /* 0x000fe200078e0218 */
[----:B------:R-:W-:-:S03]  /*7240*/  @!P6 LOP3.LUT R6, R6, 0xfffffff8, RZ, 0xc0, !PT ;  /* 0xfffffff80606e812 */ /* 0x000fc600078ec0ff */
[----:B------:R-:W-:-:S04]  /*7250*/  @!P1 IMAD.WIDE R26, R224, 0x2, R26 ;  /* 0x00000002e01a9825 */ /* 0x000fc800078e021a */
[--C-:B------:R-:W-:Y:S01]  /*7260*/  @!P6 IMAD.WIDE R24, R224, 0x2, R30.reuse ;  /* 0x00000002e018e825 */ /* 0x100fe200078e021e */
[----:B------:R1:W-:Y:S03]  /*7270*/  @!P1 LDGSTS.E.BYPASS.LTC128B.128 [R23+0x1100], [R26.64], !P3 ;  /* 0x011000001a179fae */ /* 0x0003e6000d901d52 */
[----:B------:R-:W-:Y:S01]  /*7280*/  @!P6 IMAD.WIDE R30, R6, 0x2, R30 ;  /* 0x00000002061ee825 */ /* 0x000fe200078e021e */
[----:B------:R1:W-:Y:S03]  /*7290*/  @!P1 LDGSTS.E.BYPASS.LTC128B.128 [R23+0x5100], [R32.64], !P0 ;  /* 0x0510000020179fae */ /* 0x0003e6000c101d52 */
[----:B------:R-:W-:Y:S02]  /*72a0*/  @!P5 IMAD.SHL.U32 R21, R28, 0x2, RZ ;  /* 0x000000021c15d824 */ /* 0x000fe400078e00ff */
[----:B------:R-:W-:-:S03]  /*72b0*/  IMAD.IADD R6, R211, 0x1, R5 ;  /* 0x00000001d3067824 */ /* 0x000fc600078e0205 */
[----:B------:R2:W-:Y:S01]  /*72c0*/  @!P5 LDGSTS.E.BYPASS.LTC128B.128 [R21+0x2100], [R36.64], !P3 ;  /* 0x021000002415dfae */ /* 0x0005e2000d901d52 */
[----:B------:R-:W-:-:S03]  /*72d0*/  IMAD.IADD R48, R6, 0x1, -R18 ;  /* 0x0000000106307824 */ /* 0x000fc600078e0a12 */
[----:B------:R2:W-:Y:S04]  /*72e0*/  @!P5 LDGSTS.E.BYPASS.LTC128B.128 [R21+0x6100], [R34.64], !P0 ;  /* 0x061000002215dfae */ /* 0x0005e8000c101d52 */
[----:B------:R3:W-:Y:S01]  /*72f0*/  @!P6 LDGSTS.E.BYPASS.LTC128B.128 [R2+0x3100], [R24.64], !P3 ;  /* 0x031000001802efae */ /* 0x0007e2000d901d52 */
[----:B------:R-:W-:-:S03]  /*7300*/  ISETP.GE.AND P3, PT, R223, c[0x0][0x1d4], PT ;  /* 0x00007500df007a0c */ /* 0x000fc60003f66270 */
[----:B------:R4:W-:Y:S01]  /*7310*/  @!P6 LDGSTS.E.BYPASS.LTC128B.128 [R2+0x7100], [R30.64], !P0 ;  /* 0x071000001e02efae */ /* 0x0009e2000c101d52 */
[----:B------:R-:W-:Y:S02]  /*7320*/  ISETP.GE.AND P0, PT, R48, 0x1, PT ;  /* 0x000000013000780c */ /* 0x000fe40003f06270 */
[----:B------:R-:W-:Y:S01]  /*7330*/  SEL R246, RZ, 0x10, P3 ;  /* 0x00000010fff67807 */ /* 0x000fe20001800000 */
[----:B------:R-:W0:Y:S04]  /*7340*/  LDGDEPBAR ;  /* 0x00000000000079af */ /* 0x000e280000000000 */
[----:B-1----:R-:W-:Y:S06]  /*7350*/  SHFL.IDX PT, R23, R14, 0x1, 0x181f ;  /* 0x00381f000e177f89 */ /* 0x002fec00000e0000 */
[----:B------:R-:W-:Y:S01]  /*7360*/  @P0 IMAD.SHL.U32 R22, R28, 0x2, RZ ;  /* 0x000000021c160824 */ /* 0x000fe200078e00ff */
[----:B--2---:R-:W-:Y:S01]  /*7370*/  @P0 SHF.R.S32.HI R21, RZ, 0x1f, R223 ;  /* 0x0000001fff150819 */ /* 0x004fe200000114df */
[----:B---3--:R-:W-:Y:S03]  /*7380*/  SHFL.IDX PT, R24, R15, RZ, 0x181f ;  /* 0x00181fff0f187589 */ /* 0x008fe600000e0000 */
[----:B------:R-:W-:Y:S01]  /*7390*/  @P0 LEA.HI R21, R21, R223, RZ, 0x3 ;  /* 0x000000df15150211 */ /* 0x000fe200078f18ff */
[----:B------:R-:W1:Y:S01]  /*73a0*/  SHFL.IDX PT, R25, R14, RZ, 0x181f ;  /* 0x00181fff0e197589 */ /* 0x000e6200000e0000 */
[----:B----4-:R-:W-:-:S02]  /*73b0*/  IMAD.MOV.U32 R2, RZ, RZ, 0x20 ;  /* 0x00000020ff027424 */ /* 0x010fc400078e00ff */
[----:B------:R-:W-:Y:S02]  /*73c0*/  @P0 LOP3.LUT R21, R21, 0xfffffff8, RZ, 0xc0, !PT ;  /* 0xfffffff815150812 */ /* 0x000fe400078ec0ff */
[----:B------:R-:W-:Y:S02]  /*73d0*/  SHF.R.S32.HI R30, RZ, 0x4, R20 ;  /* 0x00000004ff1e7819 */ /* 0x000fe40000011414 */
[----:B------:R-:W-:Y:S02]  /*73e0*/  SEL R2, R2, 0xffffffe0, !P2 ;  /* 0xffffffe002027807 */ /* 0x000fe40005000000 */
[----:B------:R-:W-:-:S13]  /*73f0*/  ISETP.GE.AND P2, PT, R224, c[0x0][0x1d4], PT ;  /* 0x00007500e0007a0c */ /* 0x000fda0003f46270 */
[----:B------:R-:W-:Y:S01]  /*7400*/  @P2 LOP3.LUT R218, R218, 0x40000, RZ, 0xfc, !PT ;  /* 0x00040000dada2812 */ /* 0x000fe200078efcff */
[----:B-1----:R-:W-:-:S03]  /*7410*/  @P0 IMAD.WIDE R26, R21, 0x2, R24 ;  /* 0x00000002151a0825 */ /* 0x002fc600078e0218 */
[----:B------:R-:W-:Y:S01]  /*7420*/  LOP3.LUT R218, R218, 0xffefffff, RZ, 0xc0, !PT ;  /* 0xffefffffdada7812 */ /* 0x000fe200078ec0ff */
[----:B------:R-:W-:-:S03]  /*7430*/  @P0 IMAD.WIDE R24, R224, 0x2, R24 ;  /* 0x00000002e0180825 */ /* 0x000fc600078e0218 */
[----:B------:R-:W-:Y:S02]  /*7440*/  @P3 LOP3.LUT R218, R218, 0x100000, RZ, 0xfc, !PT ;  /* 0x00100000dada3812 */ /* 0x000fe400078efcff */
[----:B------:R1:W-:Y:S02]  /*7450*/  @P0 LDGSTS.E.BYPASS.LTC128B.128 [R22+0x8100], [R24.64], !P2 ;  /* 0x0810000018160fae */ /* 0x0003e4000d101d52 */
[----:B------:R-:W-:Y:S02]  /*7460*/  LOP3.LUT R218, R218, 0xfff7ffff, RZ, 0xc0, !PT ;  /* 0xfff7ffffdada7812 */ /* 0x000fe400078ec0ff */
[----:B------:R1:W-:Y:S01]  /*7470*/  @P0 LDGSTS.E.BYPASS.LTC128B.128 [R22+0xb100], [R26.64], !P3 ;  /* 0x0b1000001a160fae */ /* 0x0003e2000d901d52 */
[----:B------:R-:W-:-:S13]  /*7480*/  ISETP.GE.AND P0, PT, R48, 0x21, PT ;  /* 0x000000213000780c */ /* 0x000fda0003f06270 */
[----:B------:R-:W-:Y:S01]  /*7490*/  @P0 IMAD.SHL.U32 R21, R28, 0x2, RZ ;  /* 0x000000021c150824 */ /* 0x000fe200078e00ff */
[----:B-1----:R1:W2:Y:S02]  /*74a0*/  SHFL.IDX PT, R22, R15, 0x1, 0x181f ;  /* 0x00381f000f167f89 */ /* 0x0022a400000e0000 */
[----:B-1----:R-:W-:Y:S01]  /*74b0*/  @P0 SHF.R.S32.HI R15, RZ, 0x1f, R223 ;  /* 0x0000001fff0f0819 */ /* 0x002fe200000114df */
[----:B--2---:R-:W-:-:S03]  /*74c0*/  @P0 IMAD.WIDE R24, R224, 0x2, R22 ;  /* 0x00000002e0180825 */ /* 0x004fc600078e0216 */
[----:B------:R-:W-:Y:S02]  /*74d0*/  @P0 LEA.HI R15, R15, R223, RZ, 0x3 ;  /* 0x000000df0f0f0211 */ /* 0x000fe400078f18ff */
[----:B------:R1:W-:Y:S02]  /*74e0*/  @P0 LDGSTS.E.BYPASS.LTC128B.128 [R21+0x9100], [R24.64], !P2 ;  /* 0x0910000018150fae */ /* 0x0003e4000d101d52 */
[----:B------:R-:W-:-:S05]  /*74f0*/  @P0 LOP3.LUT R15, R15, 0xfffffff8, RZ, 0xc0, !PT ;  /* 0xfffffff80f0f0812 */ /* 0x000fca00078ec0ff */
[----:B------:R-:W-:-:S04]  /*7500*/  @P0 IMAD.WIDE R22, R15, 0x2, R22 ;  /* 0x000000020f160825 */ /* 0x000fc800078e0216 */
[----:B------:R-:W-:Y:S01]  /*7510*/  IMAD R15, R228, c[0x0][0x1e0], RZ ;  /* 0x00007800e40f7a24 */ /* 0x000fe200078e02ff */
[----:B------:R2:W-:Y:S01]  /*7520*/  @P0 LDGSTS.E.BYPASS.LTC128B.128 [R21+0xc100], [R22.64], !P3 ;  /* 0x0c10000016150fae */ /* 0x0005e2000d901d52 */
[----:B------:R-:W-:Y:S02]  /*7530*/  ISETP.GE.AND P0, PT, R48, 0x41, PT ;  /* 0x000000413000780c */ /* 0x000fe40003f06270 */
[----:B------:R-:W-:-:S04]  /*7540*/  IMAD R15, R227, c[0x0][0x1f0], R15 ;  /* 0x00007c00e30f7a24 */ /* 0x000fc800078e020f */
[----:B------:R-:W-:-:S05]  /*7550*/  IMAD R15, R214, c[0x0][0x1e8], R15 ;  /* 0x00007a00d60f7a24 */ /* 0x000fca00078e020f */
[----:B------:R-:W-:-:S05]  /*7560*/  LEA R15, R15, c[0x0][0x1c8], 0x1 ;  /* 0x000072000f0f7a11 */ /* 0x000fca00078e08ff */
[----:B--2---:R2:W-:Y:S04]  /*7570*/  SHFL.IDX PT, R22, R15, 0x2, 0x181f ;  /* 0x00581f000f167f89 */ /* 0x0045e800000e0000 */
[----:B------:R3:W1:Y:S01]  /*7580*/  SHFL.IDX PT, R23, R14, 0x2, 0x181f ;  /* 0x00581f000e177f89 */ /* 0x00066200000e0000 */
[----:B--2---:R-:W-:Y:S01]  /*7590*/  @P0 IMAD.SHL.U32 R15, R28, 0x2, RZ ;  /* 0x000000021c0f0824 */ /* 0x004fe200078e00ff */
[----:B---3--:R-:W-:Y:S01]  /*75a0*/  @P0 SHF.R.S32.HI R14, RZ, 0x1f, R223 ;  /* 0x0000001fff0e0819 */ /* 0x008fe200000114df */
[----:B-1----:R-:W-:-:S03]  /*75b0*/  @P0 IMAD.WIDE R24, R224, 0x2, R22 ;  /* 0x00000002e0180825 */ /* 0x002fc600078e0216 */
[----:B------:R-:W-:Y:S02]  /*75c0*/  @P0 LEA.HI R14, R14, R223, RZ, 0x3 ;  /* 0x000000df0e0e0211 */ /* 0x000fe400078f18ff */
[----:B------:R1:W-:Y:S01]  /*75d0*/  @P0 LDGSTS.E.BYPASS.LTC128B.128 [R15+0xa100], [R24.64], !P2 ;  /* 0x0a100000180f0fae */ /* 0x0003e2000d101d52 */
[----:B------:R-:W-:Y:S02]  /*75e0*/  ISETP.GT.AND P2, PT, R222, 0x5f, PT ;  /* 0x0000005fde00780c */ /* 0x000fe40003f44270 */
[----:B------:R-:W-:-:S05]  /*75f0*/  @P0 LOP3.LUT R14, R14, 0xfffffff8, RZ, 0xc0, !PT ;  /* 0xfffffff80e0e0812 */ /* 0x000fca00078ec0ff */
[----:B------:R-:W-:Y:S01]  /*7600*/  @P0 IMAD.WIDE R22, R14, 0x2, R22 ;  /* 0x000000020e160825 */ /* 0x000fe200078e0216 */
[----:B------:R-:W-:-:S04]  /*7610*/  LEA.HI R14, R20, R30, RZ, 0x1 ;  /* 0x0000001e140e7211 */ /* 0x000fc800078f08ff */
[----:B------:R-:W-:Y:S01]  /*7620*/  LOP3.LUT R14, R14, 0xfffffffe, RZ, 0xc0, !PT ;  /* 0xfffffffe0e0e7812 */ /* 0x000fe200078ec0ff */
[----:B------:R1:W-:Y:S01]  /*7630*/  @P0 LDGSTS.E.BYPASS.LTC128B.128 [R15+0xd100], [R22.64], !P3 ;  /* 0x0d100000160f0fae */ /* 0x0003e2000d901d52 */
[----:B------:R-:W-:Y:S02]  /*7640*/  ISETP.LT.AND P0, PT, RZ, c[0x0][0x27c], PT ;  /* 0x00009f00ff007a0c */ /* 0x000fe40003f01270 */
[----:B------:R-:W-:Y:S01]  /*7650*/  ISETP.NE.AND P3, PT, R213, 0x1, PT ;  /* 0x00000001d500780c */ /* 0x000fe20003f65270 */
[----:B------:R-:W-:Y:S01]  /*7660*/  IMAD.IADD R30, R30, 0x1, -R14 ;  /* 0x000000011e1e7824 */ /* 0x000fe200078e0a0e */
[----:B------:R-:W0:Y:S01]  /*7670*/  LDGDEPBAR ;  /* 0x00000000000079af */ /* 0x000e220000000000 */
[----:B------:R-:W-:Y:S02]  /*7680*/  @P2 LOP3.LUT R218, R218, 0x80000, RZ, 0xfc, !PT ;  /* 0x00080000dada2812 */ /* 0x000fe400078efcff */
[----:B------:R-:W-:-:S05]  /*7690*/  IMAD.SHL.U32 R14, R30, 0x8, RZ ;  /* 0x000000081e0e7824 */ /* 0x000fca00078e00ff */
[----:B------:R-:W-:Y:S02]  /*76a0*/  LOP3.LUT R14, R13, 0x8, R14, 0xf8, !PT ;  /* 0x000000080d0e7812 */ /* 0x000fe400078ef80e */
[----:B------:R-:W-:-:S04]  /*76b0*/  SHF.R.U32.HI R13, RZ, 0x3, R13 ;  /* 0x00000003ff0d7819 */ /* 0x000fc8000001160d */
[----:B------:R-:W-:-:S04]  /*76c0*/  LOP3.LUT R13, R14, R13, RZ, 0x3c, !PT ;  /* 0x0000000d0e0d7212 */ /* 0x000fc800078e3cff */
[----:B------:R-:W-:Y:S01]  /*76d0*/  LOP3.LUT R4, R13, 0xfffffe00, R4, 0xf8, !PT ;  /* 0xfffffe000d047812 */ /* 0x000fe200078ef804 */
[----:B------:R-:W-:Y:S05]  /*76e0*/  @P0 BRA `(.L_x_362) ;  /* 0x0000002000000947 */ /* 0x000fea0003800000 */
[----:B------:R-:W-:-:S04]  /*76f0*/  DEPBAR.LE SB0, 0x1 ;  /* 0x000080400000791a */ /* 0x000fc80000000000 */
[----:B------:R-:W-:Y:S05]  /*7700*/  BRA `(.L_x_363) ;  /* 0x000048d000007947 */ /* 0x000fea0003800000 */
.L_x_362:
[----:B------:R-:W-:Y:S01]  /*7710*/  ULDC.U8 UR4, c[0x0][0x298] ;  /* 0x0000a60000047ab9 */ /* 0x000fe20000000000 */
[----:B-----5:R-:W-:Y:S01]  /*7720*/  SHF.R.S32.HI R20, RZ, 0x1f, R72 ;  /* 0x0000001fff147819 */ /* 0x020fe20000011448 */
[----:B-1----:R-:W-:Y:S01]  /*7730*/  IMAD.WIDE.U32 R22, R72, c[0x0][0x280], RZ ;  /* 0x0000a00048167a25 */ /* 0x002fe200078e00ff */
[----:B------:R-:W-:Y:S01]  /*7740*/  ISETP.NE.AND P0, PT, RZ, UR4, PT ;  /* 0x00000004ff007c0c */ /* 0x000fe2000bf05270 */
[----:B------:R-:W-:Y:S01]  /*7750*/  BSSY B2, `(.L_x_363) ;  /* 0x0000488000027945 */ /* 0x000fe20003800000 */
[----:B------:R-:W-:Y:S01]  /*7760*/  LEA R12, R0, R12, 0x5 ;  /* 0x0000000c000c7211 */ /* 0x000fe200078e28ff */
[----:B------:R-:W-:Y:S01]  /*7770*/  IMAD R13, R20, c[0x0][0x280], RZ ;  /* 0x0000a000140d7a24 */ /* 0x000fe200078e02ff */
[----:B------:R-:W-:Y:S01]  /*7780*/  SHF.L.U32 R31, R28, 0x1, RZ ;  /* 0x000000011c1f7819 */ /* 0x000fe200000006ff */
[----:B------:R-:W-:Y:S02]  /*7790*/  IMAD R20, R20, c[0x0][0x290], RZ ;  /* 0x0000a40014147a24 */ /* 0x000fe400078e02ff */
[----:B------:R-:W-:-:S02]  /*77a0*/  IMAD R13, R72, c[0x0][0x284], R13 ;  /* 0x0000a100480d7a24 */ /* 0x000fc400078e020d */
[C---:B------:R-:W-:Y:S02]  /*77b0*/  IMAD R20, R72.reuse, c[0x0][0x294], R20 ;  /* 0x0000a50048147a24 */ /* 0x040fe400078e0214 */
[----:B------:R-:W-:Y:S01]  /*77c0*/  IMAD.WIDE.U32 R14, R72, c[0x0][0x290], RZ ;  /* 0x0000a400480e7a25 */ /* 0x000fe200078e00ff */
[----:B------:R-:W-:-:S04]  /*77d0*/  IADD3 R25, R13, R23, RZ ;  /* 0x000000170d197210 */ /* 0x000fc80007ffe0ff */
[----:B------:R-:W-:Y:S01]  /*77e0*/  IADD3 R21, R20, R15, RZ ;  /* 0x0000000f14157210 */ /* 0x000fe20007ffe0ff */
[----:B------:R-:W-:Y:S05]  /*77f0*/  @!P0 BRA `(.L_x_364) ;  /* 0x000023a000008947 */ /* 0x000fea0003800000 */
[----:B------:R-:W-:Y:S01]  /*7800*/  @P3 IMAD.HI.U32 R9, R12, c[0x0][0x2c8], RZ ;  /* 0x0000b2000c093a27 */ /* 0x000fe200078e00ff */
[----:B------:R-:W-:Y:S01]  /*7810*/  MOV R24, R22 ;  /* 0x0000001600187202 */ /* 0x000fe20000000f00 */
[----:B------:R-:W-:Y:S01]  /*7820*/  BSSY B0, `(.L_x_365) ;  /* 0x000002d000007945 */ /* 0x000fe20003800000 */
[----:B------:R-:W-:Y:S01]  /*7830*/  CS2R R54, SRZ ;  /* 0x0000000000367805 */ /* 0x000fe2000001ff00 */
[----:B------:R-:W-:Y:S01]  /*7840*/  IMAD.MOV.U32 R20, RZ, RZ, R14 ;  /* 0x000000ffff147224 */ /* 0x000fe200078e000e */
[----:B------:R-:W-:Y:S01]  /*7850*/  @P3 SHF.R.U32.HI R12, RZ, c[0x0][0x2cc], R9 ;  /* 0x0000b300ff0c3a19 */ /* 0x000fe20000011609 */
[----:B------:R-:W-:Y:S01]  /*7860*/  IMAD.SHL.U32 R14, R0, 0x4, RZ ;  /* 0x00000004000e7824 */ /* 0x000fe200078e00ff */
[----:B------:R-:W-:Y:S01]  /*7870*/  CS2R R78, SRZ ;  /* 0x00000000004e7805 */ /* 0x000fe2000001ff00 */
[----:B------:R-:W-:Y:S01]  /*7880*/  CS2R R64, SRZ ;  /* 0x0000000000407805 */ /* 0x000fe2000001ff00 */
[----:B------:R-:W-:Y:S01]  /*7890*/  SHF.R.S32.HI R9, RZ, 0x1f, R12 ;  /* 0x0000001fff097819 */ /* 0x000fe2000001140c */
[----:B------:R-:W-:Y:S01]  /*78a0*/  IMAD.WIDE.U32 R24, R12, c[0x0][0x280], R24 ;  /* 0x0000a0000c187a25 */ /* 0x000fe200078e0018 */
[----:B------:R-:W-:Y:S01]  /*78b0*/  CS2R R76, SRZ ;  /* 0x00000000004c7805 */ /* 0x000fe2000001ff00 */
[----:B------:R-:W-:-:S02]  /*78c0*/  CS2R R66, SRZ ;  /* 0x0000000000427805 */ /* 0x000fc4000001ff00 */
[C---:B------:R-:W-:Y:S02]  /*78d0*/  IMAD R10, R9.reuse, c[0x0][0x280], RZ ;  /* 0x0000a000090a7a24 */ /* 0x040fe400078e02ff */
[----:B------:R-:W-:Y:S02]  /*78e0*/  IMAD R9, R9, c[0x0][0x290], RZ ;  /* 0x0000a40009097a24 */ /* 0x000fe400078e02ff */
[C---:B------:R-:W-:Y:S02]  /*78f0*/  IMAD R10, R12.reuse, c[0x0][0x284], R10 ;  /* 0x0000a1000c0a7a24 */ /* 0x040fe400078e020a */
[----:B------:R-:W-:-:S03]  /*7900*/  IMAD.WIDE.U32 R20, R12, c[0x0][0x290], R20 ;  /* 0x0000a4000c147a25 */ /* 0x000fc600078e0014 */
[----:B------:R-:W-:Y:S01]  /*7910*/  IADD3 R72, R25, R10, RZ ;  /* 0x0000000a19487210 */ /* 0x000fe20007ffe0ff */
[----:B------:R-:W-:Y:S01]  /*7920*/  IMAD R9, R12, c[0x0][0x294], R9 ;  /* 0x0000a5000c097a24 */ /* 0x000fe200078e0209 */
[----:B------:R-:W-:-:S04]  /*7930*/  LEA R10, P0, R24, c[0x0][0x270], 0x1 ;  /* 0x00009c00180a7a11 */ /* 0x000fc800078008ff */
[----:B------:R-:W-:Y:S01]  /*7940*/  LEA.HI.X R72, R24, c[0x0][0x274], R72, 0x1, P0 ;  /* 0x00009d0018487a11 */ /* 0x000fe200000f0c48 */
[----:B------:R1:W2:Y:S01]  /*7950*/  SHFL.IDX PT, R22, R10, RZ, 0x181f ;  /* 0x00181fff0a167589 */ /* 0x0002a200000e0000 */
[----:B------:R-:W-:Y:S02]  /*7960*/  IADD3 R24, R21, R9, RZ ;  /* 0x0000000915187210 */ /* 0x000fe40007ffe0ff */
[C---:B------:R-:W-:Y:S01]  /*7970*/  LEA R9, P0, R20.reuse, c[0x0][0x288], 0x1 ;  /* 0x0000a20014097a11 */ /* 0x040fe200078008ff */
[----:B------:R1:W3:Y:S03]  /*7980*/  SHFL.IDX PT, R23, R72, RZ, 0x181f ;  /* 0x00181fff48177589 */ /* 0x0002e600000e0000 */
[----:B------:R-:W-:Y:S02]  /*7990*/  LEA.HI.X R24, R20, c[0x0][0x28c], R24, 0x1, P0 ;  /* 0x0000a30014187a11 */ /* 0x000fe400000f0c18 */
[----:B------:R1:W4:Y:S04]  /*79a0*/  SHFL.IDX PT, R20, R9, RZ, 0x181f ;  /* 0x00181fff09147589 */ /* 0x00032800000e0000 */
[----:B------:R1:W1:Y:S01]  /*79b0*/  SHFL.IDX PT, R21, R24, RZ, 0x181f ;  /* 0x00181fff18157589 */ /* 0x00026200000e0000 */
[----:B------:R-:W-:Y:S05]  /*79c0*/  @P4 BRA `(.L_x_366) ;  /* 0x0000012000004947 */ /* 0x000fea0003800000 */
[C---:B------:R-:W-:Y:S01]  /*79d0*/  ISETP.GE.AND P0, PT, R14.reuse, c[0x0][0x27c], PT ;  /* 0x00009f000e007a0c */ /* 0x040fe20003f06270 */
[----:B------:R-:W-:Y:S01]  /*79e0*/  CS2R R64, SRZ ;  /* 0x0000000000407805 */ /* 0x000fe2000001ff00 */
[----:B------:R-:W-:Y:S01]  /*79f0*/  CS2R R66, SRZ ;  /* 0x0000000000427805 */ /* 0x000fe2000001ff00 */
[----:B------:R-:W-:-:S10]  /*7a00*/  IADD3 R11, R14, 0x20, RZ ;  /* 0x000000200e0b7810 */ /* 0x000fd40007ffe0ff */
[----:B--23--:R-:W-:-:S04]  /*7a10*/  @!P0 IMAD.WIDE R26, R14, 0x2, R22 ;  /* 0x000000020e1a8825 */ /* 0x00cfc800078e0216 */
[----:B-1--4-:R-:W-:Y:S01]  /*7a20*/  @!P0 IMAD.WIDE R12, R14, 0x2, R20 ;  /* 0x000000020e0c8825 */ /* 0x012fe200078e0214 */
[----:B------:R1:W5:Y:S04]  /*7a30*/  @!P0 LD.E.64 R64, [R26.64] ;  /* 0x000000121a408980 */ /* 0x000368000c101b00 */
[----:B------:R2:W5:Y:S01]  /*7a40*/  @!P0 LD.E.64 R66, [R12.64] ;  /* 0x000000120c428980 */ /* 0x000562000c101b00 */
[----:B------:R-:W-:Y:S01]  /*7a50*/  ISETP.GE.AND P0, PT, R11, c[0x0][0x27c], PT ;  /* 0x00009f000b007a0c */ /* 0x000fe20003f06270 */
[----:B------:R-:W-:Y:S01]  /*7a60*/  CS2R R78, SRZ ;  /* 0x00000000004e7805 */ /* 0x000fe2000001ff00 */
[----:B------:R-:W-:-:S11]  /*7a70*/  CS2R R76, SRZ ;  /* 0x00000000004c7805 */ /* 0x000fd6000001ff00 */
[----:B--2---:R-:W-:-:S04]  /*7a80*/  @!P0 SHF.R.S32.HI R12, RZ, 0x1f, R11 ;  /* 0x0000001fff0c8819 */ /* 0x004fc8000001140b */
[----:B------:R-:W-:-:S04]  /*7a90*/  @!P0 LEA.HI R11, R12, R11, RZ, 0x2 ;  /* 0x0000000b0c0b8211 */ /* 0x000fc800078f10ff */
[----:B------:R-:W-:-:S05]  /*7aa0*/  @!P0 LOP3.LUT R11, R11, 0xfffffffc, RZ, 0xc0, !PT ;  /* 0xfffffffc0b0b8812 */ /* 0x000fca00078ec0ff */
[----:B------:R-:W-:-:S04]  /*7ab0*/  @!P0 IMAD.WIDE R22, R11, 0x2, R22 ;  /* 0x000000020b168825 */ /* 0x000fc800078e0216 */
[----:B------:R-:W-:Y:S01]  /*7ac0*/  @!P0 IMAD.WIDE R20, R11, 0x2, R20 ;  /* 0x000000020b148825 */ /* 0x000fe200078e0214 */
[----:B------:R1:W5:Y:S04]  /*7ad0*/  @!P0 LD.E.64 R78, [R22.64] ;  /* 0x00000012164e8980 */ /* 0x000368000c101b00 */
[----:B------:R1:W5:Y:S02]  /*7ae0*/  @!P0 LD.E.64 R76, [R20.64] ;  /* 0x00000012144c8980 */ /* 0x000364000c101b00 */
.L_x_366:
[----:B------:R-:W-:Y:S05]  /*7af0*/  BSYNC B0 ;  /* 0x0000000000007941 */ /* 0x000fea0003800000 */
.L_x_365:
[----:B-----5:R-:W-:Y:S01]  /*7b00*/  IMAD.MOV.U32 R15, RZ, RZ, R78 ;  /* 0x000000ffff0f7224 */ /* 0x020fe200078e004e */
[----:B------:R-:W-:Y:S01]  /*7b10*/  MOV R12, R64 ;  /* 0x00000040000c7202 */ /* 0x000fe20000000f00 */
[----:B------:R-:W-:Y:S01]  /*7b20*/  IMAD.MOV.U32 R13, RZ, RZ, R79 ;  /* 0x000000ffff0d7224 */ /* 0x000fe200078e004f */
[----:B-1-3--:R1:W3:Y:S01]  /*7b30*/  SHFL.IDX PT, R23, R72, 0x1, 0x181f ;  /* 0x00381f0048177f89 */ /* 0x00a2e200000e0000 */
[----:B------:R-:W-:Y:S01]  /*7b40*/  IMAD.MOV.U32 R11, RZ, RZ, R65 ;  /* 0x000000ffff0b7224 */ /* 0x000fe200078e0041 */
[----:B------:R-:W-:Y:S01]  /*7b50*/  BSSY B0, `(.L_x_367) ;  /* 0x0000022000007945 */ /* 0x000fe20003800000 */
[----:B------:R-:W-:Y:S01]  /*7b60*/  CS2R R60, SRZ ;  /* 0x00000000003c7805 */ /* 0x000fe2000001ff00 */
[----:B------:R-:W-:Y:S01]  /*7b70*/  PRMT R56, R13, 0x5410, R15 ;  /* 0x000054100d387816 */ /* 0x000fe2000000000f */
[----:B------:R-:W-:Y:S01]  /*7b80*/  IMAD.MOV.U32 R15, RZ, RZ, R76 ;  /* 0x000000ffff0f7224 */ /* 0x000fe200078e004c */
[----:B------:R-:W-:Y:S01]  /*7b90*/  PRMT R62, R11, 0x5410, R12 ;  /* 0x000054100b3e7816 */ /* 0x000fe2000000000c */
[----:B------:R-:W-:Y:S01]  /*7ba0*/  IMAD.MOV.U32 R12, RZ, RZ, R66 ;  /* 0x000000ffff0c7224 */ /* 0x000fe200078e0042 */
[----:B------:R-:W-:Y:S01]  /*7bb0*/  MOV R13, R77 ;  /* 0x0000004d000d7202 */ /* 0x000fe20000000f00 */
[----:B--2---:R1:W2:Y:S01]  /*7bc0*/  SHFL.IDX PT, R22, R10, 0x1, 0x181f ;  /* 0x00381f000a167f89 */ /* 0x0042a200000e0000 */
[----:B------:R-:W-:Y:S01]  /*7bd0*/  MOV R11, R67 ;  /* 0x00000043000b7202 */ /* 0x000fe20000000f00 */
[----:B------:R-:W-:Y:S01]  /*7be0*/  CS2R R52, SRZ ;  /* 0x0000000000347805 */ /* 0x000fe2000001ff00 */
[----:B------:R-:W-:Y:S01]  /*7bf0*/  PRMT R51, R13, 0x5410, R15 ;  /* 0x000054100d337816 */ /* 0x000fe2000000000f */
[----:B------:R1:W4:Y:S01]  /*7c00*/  SHFL.IDX PT, R21, R24, 0x1, 0x181f ;  /* 0x00381f0018157f89 */ /* 0x00032200000e0000 */
[----:B------:R-:W-:Y:S01]  /*7c10*/  PRMT R57, R11, 0x5410, R12 ;  /* 0x000054100b397816 */ /* 0x000fe2000000000c */
[----:B------:R-:W-:-:S02]  /*7c20*/  CS2R R58, SRZ ;  /* 0x00000000003a7805 */ /* 0x000fc4000001ff00 */
[----:B----4-:R1:W4:Y:S01]  /*7c30*/  SHFL.IDX PT, R20, R9, 0x1, 0x181f ;  /* 0x00381f0009147f89 */ /* 0x01032200000e0000 */
[----:B------:R-:W-:Y:S05]  /*7c40*/  @P1 BRA `(.L_x_368) ;  /* 0x0000012000001947 */ /* 0x000fea0003800000 */
[----:B------:R-:W-:Y:S01]  /*7c50*/  ISETP.GE.AND P0, PT, R14, c[0x0][0x27c], PT ;  /* 0x00009f000e007a0c */ /* 0x000fe20003f06270 */
[----:B------:R-:W-:Y:S01]  /*7c60*/  CS2R R58, SRZ ;  /* 0x00000000003a7805 */ /* 0x000fe2000001ff00 */
[----:B------:R-:W-:-:S11]  /*7c70*/  CS2R R60, SRZ ;  /* 0x00000000003c7805 */ /* 0x000fd6000001ff00 */
[----:B----4-:R-:W-:-:S04]  /*7c80*/  @!P0 IMAD.WIDE R12, R14, 0x2, R20 ;  /* 0x000000020e0c8825 */ /* 0x010fc800078e0214 */
[C---:B--23--:R-:W-:Y:S01]  /*7c90*/  @!P0 IMAD.WIDE R26, R14.reuse, 0x2, R22 ;  /* 0x000000020e1a8825 */ /* 0x04cfe200078e0216 */
[----:B------:R2:W5:Y:S04]  /*7ca0*/  @!P0 LD.E.64 R58, [R12.64] ;  /* 0x000000120c3a8980 */ /* 0x000568000c101b00 */
[----:B------:R3:W5:Y:S01]  /*7cb0*/  @!P0 LD.E.64 R60, [R26.64] ;  /* 0x000000121a3c8980 */ /* 0x000762000c101b00 */
[----:B--2---:R-:W-:-:S04]  /*7cc0*/  IADD3 R12, R14, 0x20, RZ ;  /* 0x000000200e0c7810 */ /* 0x004fc80007ffe0ff */
[----:B------:R-:W-:Y:S01]  /*7cd0*/  ISETP.GE.AND P0, PT, R12, c[0x0][0x27c], PT ;  /* 0x00009f000c007a0c */ /* 0x000fe20003f06270 */
[----:B------:R-:W-:-:S12]  /*7ce0*/  CS2R R54, SRZ ;  /* 0x0000000000367805 */ /* 0x000fd8000001ff00 */
[----:B------:R-:W-:-:S04]  /*7cf0*/  @!P0 SHF.R.S32.HI R11, RZ, 0x1f, R12 ;  /* 0x0000001fff0b8819 */ /* 0x000fc8000001140c */
[----:B------:R-:W-:-:S04]  /*7d00*/  @!P0 LEA.HI R11, R11, R12, RZ, 0x2 ;  /* 0x0000000c0b0b8211 */ /* 0x000fc800078f10ff */
[----:B------:R-:W-:Y:S01]  /*7d10*/  @!P0 LOP3.LUT R11, R11, 0xfffffffc, RZ, 0xc0, !PT ;  /* 0xfffffffc0b0b8812 */ /* 0x000fe200078ec0ff */
[----:B------:R-:W-:-:S04]  /*7d20*/  CS2R R52, SRZ ;  /* 0x0000000000347805 */ /* 0x000fc8000001ff00 */
[----:B------:R-:W-:-:S04]  /*7d30*/  @!P0 IMAD.WIDE R22, R11, 0x2, R22 ;  /* 0x000000020b168825 */ /* 0x000fc800078e0216 */
[----:B------:R-:W-:Y:S01]  /*7d40*/  @!P0 IMAD.WIDE R20, R11, 0x2, R20 ;  /* 0x000000020b148825 */ /* 0x000fe200078e0214 */
[----:B------:R3:W5:Y:S04]  /*7d50*/  @!P0 LD.E.64 R54, [R22.64] ;  /* 0x0000001216368980 */ /* 0x000768000c101b00 */
[----:B------:R3:W5:Y:S02]  /*7d60*/  @!P0 LD.E.64 R52, [R20.64] ;  /* 0x0000001214348980 */ /* 0x000764000c101b00 */
.L_x_368:
[----:B------:R-:W-:Y:S05]  /*7d70*/  BSYNC B0 ;  /* 0x0000000000007941 */ /* 0x000fea0003800000 */
.L_x_367:
[----:B-----5:R-:W-:Y:S01]  /*7d80*/  IMAD.MOV.U32 R15, RZ, RZ, R54 ;  /* 0x000000ffff0f7224 */ /* 0x020fe200078e0036 */
[----:B------:R-:W-:Y:S01]  /*7d90*/  MOV R12, R60 ;  /* 0x0000003c000c7202 */ /* 0x000fe20000000f00 */
[----:B------:R-:W-:Y:S01]  /*7da0*/  IMAD.MOV.U32 R13, RZ, RZ, R55 ;  /* 0x000000ffff0d7224 */ /* 0x000fe200078e0037 */
[----:B---3--:R3:W1:Y:S01]  /*7db0*/  SHFL.IDX PT, R27, R72, 0x2, 0x181f ;  /* 0x00581f00481b7f89 */ /* 0x00866200000e0000 */
[----:B------:R-:W-:Y:S01]  /*7dc0*/  IMAD.MOV.U32 R11, RZ, RZ, R61 ;  /* 0x000000ffff0b7224 */ /* 0x000fe200078e003d */
[----:B------:R-:W-:Y:S01]  /*7dd0*/  BSSY B0, `(.L_x_369) ;  /* 0x0000024000007945 */ /* 0x000fe20003800000 */
[----:B--2---:R-:W-:Y:S01]  /*7de0*/  CS2R R22, SRZ ;  /* 0x0000000000167805 */ /* 0x004fe2000001ff00 */
[----:B------:R-:W-:Y:S01]  /*7df0*/  PRMT R43, R13, 0x5410, R15 ;  /* 0x000054100d2b7816 */ /* 0x000fe2000000000f */
[----:B------:R-:W-:Y:S01]  /*7e00*/  IMAD.MOV.U32 R15, RZ, RZ, R52 ;  /* 0x000000ffff0f7224 */ /* 0x000fe200078e0034 */
[----:B------:R-:W-:Y:S01]  /*7e10*/  PRMT R50, R11, 0x5410, R12 ;  /* 0x000054100b327816 */ /* 0x000fe2000000000c */
[----:B------:R-:W-:Y:S01]  /*7e20*/  IMAD.MOV.U32 R12, RZ, RZ, R58 ;  /* 0x000000ffff0c7224 */ /* 0x000fe200078e003a */
[----:B------:R-:W-:Y:S01]  /*7e30*/  MOV R13, R53 ;  /* 0x00000035000d7202 */ /* 0x000fe20000000f00 */
[----:B------:R3:W2:Y:S01]  /*7e40*/  SHFL.IDX PT, R26, R10, 0x2, 0x181f ;  /* 0x00581f000a1a7f89 */ /* 0x0006a200000e0000 */
[----:B------:R-:W-:Y:S01]  /*7e50*/  MOV R11, R59 ;  /* 0x0000003b000b7202 */ /* 0x000fe20000000f00 */
[----:B------:R-:W-:Y:S01]  /*7e60*/  CS2R R40, SRZ ;  /* 0x0000000000287805 */ /* 0x000fe2000001ff00 */
[----:B------:R-:W-:Y:S01]  /*7e70*/  PRMT R42, R13, 0x5410, R15 ;  /* 0x000054100d2a7816 */ /* 0x000fe2000000000f */
[----:B------:R3:W4:Y:S01]  /*7e80*/  SHFL.IDX PT, R21, R24, 0x2, 0x181f ;  /* 0x00581f0018157f89 */ /* 0x00072200000e0000 */
[----:B------:R-:W-:Y:S01]  /*7e90*/  PRMT R49, R11, 0x5410, R12 ;  /* 0x000054100b317816 */ /* 0x000fe2000000000c */
[----:B------:R-:W-:Y:S01]  /*7ea0*/  CS2R R46, SRZ ;  /* 0x00000000002e7805 */ /* 0x000fe2000001ff00 */
[----:B------:R-:W-:Y:S01]  /*7eb0*/  CS2R R38, SRZ ;  /* 0x0000000000267805 */ /* 0x000fe2000001ff00 */
[----:B----4-:R3:W4:Y:S01]  /*7ec0*/  SHFL.IDX PT, R20, R9, 0x2, 0x181f ;  /* 0x00581f0009147f89 */ /* 0x01072200000e0000 */
[----:B------:R-:W-:Y:S01]  /*7ed0*/  CS2R R44, SRZ ;  /* 0x00000000002c7805 */ /* 0x000fe2000001ff00 */
[----:B------:R-:W-:Y:S05]  /*7ee0*/  @P5 BRA `(.L_x_370) ;  /* 0x0000012000005947 */ /* 0x000fea0003800000 */
[----:B------:R-:W-:Y:S01]  /*7ef0*/  ISETP.GE.AND P0, PT, R14, c[0x0][0x27c], PT ;  /* 0x00009f000e007a0c */ /* 0x000fe20003f06270 */
[----:B------:R-:W-:Y:S01]  /*7f00*/  CS2R R44, SRZ ;  /* 0x00000000002c7805 */ /* 0x000fe2000001ff00 */
[----:B------:R-:W-:-:S11]  /*7f10*/  CS2R R46, SRZ ;  /* 0x00000000002e7805 */ /* 0x000fd6000001ff00 */
[----:B----4-:R-:W-:-:S04]  /*7f20*/  @!P0 IMAD.WIDE R12, R14, 0x2, R20 ;  /* 0x000000020e0c8825 */ /* 0x010fc800078e0214 */
[C---:B-12---:R-:W-:Y:S01]  /*7f30*/  @!P0 IMAD.WIDE R32, R14.reuse, 0x2, R26 ;  /* 0x000000020e208825 */ /* 0x046fe200078e021a */
[----:B------:R1:W5:Y:S04]  /*7f40*/  @!P0 LD.E.64 R44, [R12.64] ;  /* 0x000000120c2c8980 */ /* 0x000368000c101b00 */
[----:B------:R2:W5:Y:S01]  /*7f50*/  @!P0 LD.E.64 R46, [R32.64] ;  /* 0x00000012202e8980 */ /* 0x000562000c101b00 */
[----:B-1----:R-:W-:-:S04]  /*7f60*/  IADD3 R12, R14, 0x20, RZ ;  /* 0x000000200e0c7810 */ /* 0x002fc80007ffe0ff */
        /* <DEDUP_REMOVED lines=10> */
.L_x_370:
[----:B------:R-:W-:Y:S05]  /*8010*/  BSYNC B0 ;  /* 0x0000000000007941 */ /* 0x000fea0003800000 */
.L_x_369:
[----:B------:R-:W3:Y:S01]  /*8020*/  SHFL.IDX PT, R25, R24, 0x3, 0x181f ;  /* 0x00781f0018197f89 */ /* 0x000ee200000e0000 */
[----:B-----5:R-:W-:Y:S01]  /*8030*/  IMAD.MOV.U32 R12, RZ, RZ, R40 ;  /* 0x000000ffff0c7224 */ /* 0x020fe200078e0028 */
[----:B------:R-:W-:Y:S01]  /*8040*/  BSSY B0, `(.L_x_371) ;  /* 0x0000025000007945 */ /* 0x000fe20003800000 */
[----:B------:R-:W-:Y:S01]  /*8050*/  IMAD.MOV.U32 R11, RZ, RZ, R41 ;  /* 0x000000ffff0b7224 */ /* 0x000fe200078e0029 */
[----:B------:R-:W4:Y:S01]  /*8060*/  SHFL.IDX PT, R73, R72, 0x3, 0x181f ;  /* 0x00781f0048497f89 */ /* 0x000f2200000e0000 */
[----:B--2---:R-:W-:Y:S01]  /*8070*/  CS2R R32, SRZ ;  /* 0x0000000000207805 */ /* 0x004fe2000001ff00 */
[----:B----4-:R-:W-:Y:S01]  /*8080*/  CS2R R20, SRZ ;  /* 0x0000000000147805 */ /* 0x010fe2000001ff00 */
[----:B-1----:R-:W-:Y:S01]  /*8090*/  CS2R R26, SRZ ;  /* 0x00000000001a7805 */ /* 0x002fe2000001ff00 */
[----:B---3--:R1:W2:Y:S01]  /*80a0*/  SHFL.IDX PT, R24, R9, 0x3, 0x181f ;  /* 0x00781f0009187f89 */ /* 0x0082a200000e0000 */
[----:B------:R-:W-:Y:S01]  /*80b0*/  PRMT R35, R11, 0x5410, R12 ;  /* 0x000054100b237816 */ /* 0x000fe2000000000c */
[----:B------:R-:W-:Y:S01]  /*80c0*/  IMAD.MOV.U32 R12, RZ, RZ, R38 ;  /* 0x000000ffff0c7224 */ /* 0x000fe200078e0026 */
[----:B------:R-:W-:Y:S01]  /*80d0*/  MOV R11, R39 ;  /* 0x00000027000b7202 */ /* 0x000fe20000000f00 */
[----:B------:R3:W4:Y:S03]  /*80e0*/  SHFL.IDX PT, R72, R10, 0x3, 0x181f ;  /* 0x00781f000a487f89 */ /* 0x00072600000e0000 */
[----:B------:R-:W-:Y:S01]  /*80f0*/  PRMT R34, R11, 0x5410, R12 ;  /* 0x000054100b227816 */ /* 0x000fe2000000000c */
[----:B-1----:R-:W-:Y:S01]  /*8100*/  IMAD.MOV.U32 R9, RZ, RZ, R47 ;  /* 0x000000ffff097224 */ /* 0x002fe200078e002f */
[----:B---3--:R-:W-:-:S04]  /*8110*/  MOV R10, R46 ;  /* 0x0000002e000a7202 */ /* 0x008fc80000000f00 */
[----:B------:R-:W-:Y:S01]  /*8120*/  PRMT R37, R9, 0x5410, R10 ;  /* 0x0000541009257816 */ /* 0x000fe2000000000a */
[----:B------:R-:W-:Y:S01]  /*8130*/  IMAD.MOV.U32 R10, RZ, RZ, R44 ;  /* 0x000000ffff0a7224 */ /* 0x000fe200078e002c */
[----:B------:R-:W-:-:S04]  /*8140*/  MOV R9, R45 ;  /* 0x0000002d00097202 */ /* 0x000fc80000000f00 */
[----:B------:R-:W-:Y:S01]  /*8150*/  PRMT R36, R9, 0x5410, R10 ;  /* 0x0000541009247816 */ /* 0x000fe2000000000a */
[----:B------:R-:W-:Y:S05]  /*8160*/  @P6 BRA `(.L_x_372) ;  /* 0x0000012000006947 */ /* 0x000fea0003800000 */
[C---:B--2-4-:R-:W-:Y:S01]  /*8170*/  ISETP.GE.AND P0, PT, R14.reuse, c[0x0][0x27c], PT ;  /* 0x00009f000e007a0c */ /* 0x054fe20003f06270 */
[----:B------:R-:W-:Y:S01]  /*8180*/  CS2R R32, SRZ ;  /* 0x0000000000207805 */ /* 0x000fe2000001ff00 */
[----:B------:R-:W-:Y:S01]  /*8190*/  CS2R R26, SRZ ;  /* 0x00000000001a7805 */ /* 0x000fe2000001ff00 */
[----:B------:R-:W-:-:S10]  /*81a0*/  IADD3 R10, R14, 0x20, RZ ;  /* 0x000000200e0a7810 */ /* 0x000fd40007ffe0ff */
[----:B------:R-:W-:-:S04]  /*81b0*/  @!P0 IMAD.WIDE R20, R14, 0x2, R72 ;  /* 0x000000020e148825 */ /* 0x000fc800078e0248 */
[----:B------:R-:W-:Y:S01]  /*81c0*/  @!P0 IMAD.WIDE R12, R14, 0x2, R24 ;  /* 0x000000020e0c8825 */ /* 0x000fe200078e0218 */
[----:B------:R1:W5:Y:S04]  /*81d0*/  @!P0 LD.E.64 R32, [R20.64] ;  /* 0x0000001214208980 */ /* 0x000368000c101b00 */
[----:B------:R2:W5:Y:S01]  /*81e0*/  @!P0 LD.E.64 R26, [R12.64] ;  /* 0x000000120c1a8980 */ /* 0x000562000c101b00 */
[----:B------:R-:W-:Y:S01]  /*81f0*/  ISETP.GE.AND P0, PT, R10, c[0x0][0x27c], PT ;  /* 0x00009f000a007a0c */ /* 0x000fe20003f06270 */
[----:B------:R-:W-:-:S12]  /*8200*/  CS2R R22, SRZ ;  /* 0x0000000000167805 */ /* 0x000fd8000001ff00 */
[----:B------:R-:W-:-:S04]  /*8210*/  @!P0 SHF.R.S32.HI R9, RZ, 0x1f, R10 ;  /* 0x0000001fff098819 */ /* 0x000fc8000001140a */
[----:B------:R-:W-:Y:S01]  /*8220*/  @!P0 LEA.HI R9, R9, R10, RZ, 0x2 ;  /* 0x0000000a09098211 */ /* 0x000fe200078f10ff */
[----:B-1----:R-:W-:-:S03]  /*8230*/  CS2R R20, SRZ ;  /* 0x0000000000147805 */ /* 0x002fc6000001ff00 */
[----:B------:R-:W-:-:S05]  /*8240*/  @!P0 LOP3.LUT R9, R9, 0xfffffffc, RZ, 0xc0, !PT ;  /* 0xfffffffc09098812 */ /* 0x000fca00078ec0ff */
[----:B------:R-:W-:-:S04]  /*8250*/  @!P0 IMAD.WIDE R72, R9, 0x2, R72 ;  /* 0x0000000209488825 */ /* 0x000fc800078e0248 */
[----:B------:R-:W-:Y:S01]  /*8260*/  @!P0 IMAD.WIDE R24, R9, 0x2, R24 ;  /* 0x0000000209188825 */ /* 0x000fe200078e0218 */
[----:B------:R2:W5:Y:S04]  /*8270*/  @!P0 LD.E.64 R22, [R72.64] ;  /* 0x0000001248168980 */ /* 0x000568000c101b00 */
[----:B------:R2:W5:Y:S02]  /*8280*/  @!P0 LD.E.64 R20, [R24.64] ;  /* 0x0000001218148980 */ /* 0x000564000c101b00 */
.L_x_372:
[----:B--2-4-:R-:W-:Y:S05]  /*8290*/  BSYNC B0 ;  /* 0x0000000000007941 */ /* 0x014fea0003800000 */
.L_x_371:
[----:B------:R-:W-:Y:S01]  /*82a0*/  IMAD.IADD R25, R8, 0x1, -R117 ;  /* 0x0000000108197824 */ /* 0x000fe200078e0a75 */
[----:B-----5:R-:W-:Y:S01]  /*82b0*/  MOV R8, R33 ;  /* 0x0000002100087202 */ /* 0x020fe20000000f00 */
[----:B------:R-:W-:Y:S01]  /*82c0*/  IMAD.MOV.U32 R9, RZ, RZ, R22 ;  /* 0x000000ffff097224 */ /* 0x000fe200078e0016 */
[----:B------:R-:W-:-:S04]  /*82d0*/  DEPBAR.LE SB0, 0x1 ;  /* 0x000080400000791a */ /* 0x000fc80000000000 */
[----:B------:R-:W-:Y:S01]  /*82e0*/  IMNMX R25, R25, 0x80, PT ;  /* 0x0000008019197817 */ /* 0x000fe20003800200 */
[----:B------:R-:W-:Y:S01]  /*82f0*/  IMAD.MOV.U32 R10, RZ, RZ, R23 ;  /* 0x000000ffff0a7224 */ /* 0x000fe200078e0017 */
[----:B------:R-:W-:Y:S01]  /*8300*/  PRMT R12, R9, 0x7610, R12 ;  /* 0x00007610090c7816 */ /* 0x000fe2000000000c */
[----:B------:R-:W-:Y:S01]  /*8310*/  IMAD.MOV.U32 R9, RZ, RZ, R32 ;  /* 0x000000ffff097224 */ /* 0x000fe200078e0020 */
[----:B------:R-:W-:Y:S01]  /*8320*/  BAR.SYNC.DEFER_BLOCKING 0x0 ;  /* 0x0000000000007b1d */ /* 0x000fe20000010000 */
[----:B------:R-:W-:Y:S01]  /*8330*/  ISETP.GE.AND P0, PT, R18, R25, PT ;  /* 0x000000191200720c */ /* 0x000fe20003f06270 */
[----:B------:R-:W-:Y:S01]  /*8340*/  IMAD.MOV.U32 R11, RZ, RZ, R20 ;  /* 0x000000ffff0b7224 */ /* 0x000fe200078e0014 */
[----:B------:R-:W-:Y:S01]  /*8350*/  PRMT R13, R13, 0x5410, R10 ;  /* 0x000054100d0d7816 */ /* 0x000fe2000000000a */
[----:B------:R-:W-:Y:S01]  /*8360*/  IMAD.MOV.U32 R10, RZ, RZ, R21 ;  /* 0x000000ffff0a7224 */ /* 0x000fe200078e0015 */
[----:B------:R-:W-:Y:S01]  /*8370*/  PRMT R24, R8, 0x5410, R9 ;  /* 0x0000541008187816 */ /* 0x000fe20000000009 */
[----:B------:R-:W-:Y:S01]  /*8380*/  IMAD.MOV.U32 R8, RZ, RZ, R27 ;  /* 0x000000ffff087224 */ /* 0x000fe200078e001b */
[----:B------:R-:W-:Y:S01]  /*8390*/  MOV R9, R26 ;  /* 0x0000001a00097202 */ /* 0x000fe20000000f00 */
[----:B------:R-:W-:Y:S01]  /*83a0*/  BSSY B1, `(.L_x_373) ;  /* 0x0000060000017945 */ /* 0x000fe20003800000 */
[----:B------:R-:W-:-:S02]  /*83b0*/  PRMT R13, R11, 0x7610, R13 ;  /* 0x000076100b0d7816 */ /* 0x000fc4000000000d */
[----:B------:R-:W-:Y:S02]  /*83c0*/  PRMT R12, R12, 0x5410, R10 ;  /* 0x000054100c0c7816 */ /* 0x000fe4000000000a */
[----:B------:R-:W-:Y:S01]  /*83d0*/  PRMT R15, R8, 0x5410, R9 ;  /* 0x00005410080f7816 */ /* 0x000fe20000000009 */
[----:B------:R-:W-:Y:S05]  /*83e0*/  @P0 BRA `(.L_x_374) ;  /* 0x000005b000000947 */ /* 0x000fea0003800000 */
[----:B------:R-:W-:Y:S01]  /*83f0*/  ISETP.GE.AND P0, PT, R14, c[0x0][0x27c], PT ;  /* 0x00009f000e007a0c */ /* 0x000fe20003f06270 */
[----:B------:R-:W-:-:S12]  /*8400*/  BSSY B0, `(.L_x_375) ;  /* 0x000002c000007945 */ /* 0x000fd80003800000 */
[----:B------:R-:W-:Y:S05]  /*8410*/  @P0 BRA `(.L_x_376) ;  /* 0x000002a000000947 */ /* 0x000fea0003800000 */
[----:B------:R-:W1:Y:S01]  /*8420*/  LDS.128 R8, [R31+0x100] ;  /* 0x000100001f087984 */ /* 0x000e620000000c00 */
[--C-:B------:R-:W-:Y:S01]  /*8430*/  SHF.R.U64 R63, R64, 0x10, R65.reuse ;  /* 0x00000010403f7819 */ /* 0x100fe20000001241 */
[--C-:B------:R-:W-:Y:S01]  /*8440*/  HADD2.F32 R73, -RZ, R57.reuse.H1_H1 ;  /* 0x30000039ff497230 */ /* 0x100fe20000004100 */
[----:B------:R-:W-:Y:S01]  /*8450*/  SHF.R.U32.HI R64, RZ, 0x10, R65 ;  /* 0x00000010ff407819 */ /* 0x000fe20000011641 */
[----:B------:R-:W-:Y:S01]  /*8460*/  HADD2.F32 R57, -RZ, R57.H0_H0 ;  /* 0x20000039ff397230 */ /* 0x000fe20000004100 */
[--C-:B------:R-:W-:Y:S01]  /*8470*/  SHF.R.U64 R65, R66, 0x10, R67.reuse ;  /* 0x0000001042417819 */ /* 0x100fe20000001243 */
[----:B------:R-:W-:Y:S01]  /*8480*/  HADD2.F32 R75, -RZ, R62.H1_H1 ;  /* 0x3000003eff4b7230 */ /* 0x000fe20000004100 */
[----:B------:R-:W-:Y:S01]  /*8490*/  SHF.R.U32.HI R66, RZ, 0x10, R67 ;  /* 0x00000010ff427819 */ /* 0x000fe20000011643 */
[----:B------:R-:W-:Y:S02]  /*84a0*/  HADD2.F32 R74, -RZ, R64.H0_H0 ;  /* 0x20000040ff4a7230 */ /* 0x000fe40000004100 */
[----:B------:R-:W-:-:S02]  /*84b0*/  HADD2.F32 R65, -RZ, R65.H0_H0 ;  /* 0x20000041ff417230 */ /* 0x000fc40000004100 */
[----:B------:R-:W-:Y:S02]  /*84c0*/  HADD2.F32 R66, -RZ, R66.H0_H0 ;  /* 0x20000042ff427230 */ /* 0x000fe40000004100 */
[----:B------:R-:W-:Y:S02]  /*84d0*/  HADD2.F32 R62, -RZ, R62.H0_H0 ;  /* 0x2000003eff3e7230 */ /* 0x000fe40000004100 */
[--C-:B-1----:R-:W-:Y:S02]  /*84e0*/  HADD2.F32 R67, -RZ, R11.reuse.H0_H0 ;  /* 0x2000000bff437230 */ /* 0x102fe40000004100 */
[----:B------:R-:W-:Y:S02]  /*84f0*/  HADD2.F32 R11, -RZ, R11.H1_H1 ;  /* 0x3000000bff0b7230 */ /* 0x000fe40000004100 */
[--C-:B------:R-:W-:Y:S02]  /*8500*/  HADD2.F32 R69, -RZ, R8.reuse.H0_H0 ;  /* 0x20000008ff457230 */ /* 0x100fe40000004100 */
[----:B------:R-:W-:Y:S01]  /*8510*/  HADD2.F32 R70, -RZ, R8.H1_H1 ;  /* 0x30000008ff467230 */ /* 0x000fe20000004100 */
[-C--:B------:R-:W-:Y:S01]  /*8520*/  FMUL.FTZ R64, R11, R66.reuse ;  /* 0x000000420b407220 */ /* 0x080fe20000410000 */
[--C-:B------:R-:W-:Y:S01]  /*8530*/  HADD2.F32 R8, -RZ, R10.reuse.H0_H0 ;  /* 0x2000000aff087230 */ /* 0x100fe20000004100 */
[C---:B------:R-:W-:Y:S01]  /*8540*/  FMUL.FTZ R66, R67.reuse, R66 ;  /* 0x0000004243427220 */ /* 0x040fe20000410000 */
[--C-:B------:R-:W-:Y:S01]  /*8550*/  HADD2.F32 R72, -RZ, R9.reuse.H0_H0 ;  /* 0x20000009ff487230 */ /* 0x100fe20000004100 */
[-C--:B------:R-:W-:Y:S01]  /*8560*/  FFMA.FTZ R64, R67, R74.reuse, -R64 ;  /* 0x0000004a43407223 */ /* 0x080fe20000010840 */
[----:B------:R-:W-:Y:S01]  /*8570*/  HADD2.F32 R10, -RZ, R10.H1_H1 ;  /* 0x3000000aff0a7230 */ /* 0x000fe20000004100 */
[----:B------:R-:W-:Y:S01]  /*8580*/  FFMA.FTZ R11, R11, R74, R66 ;  /* 0x0000004a0b0b7223 */ /* 0x000fe20000010042 */
[----:B------:R-:W-:Y:S01]  /*8590*/  HADD2.F32 R9, -RZ, R9.H1_H1 ;  /* 0x30000009ff097230 */ /* 0x000fe20000004100 */
[----:B------:R-:W-:Y:S01]  /*85a0*/  FMUL.FTZ R80, R70, R73 ;  /* 0x0000004946507220 */ /* 0x000fe20000410000 */
[----:B------:R-:W-:Y:S01]  /*85b0*/  HADD2.F32 R66, -RZ, R63.H0_H0 ;  /* 0x2000003fff427230 */ /* 0x000fe20000004100 */
[----:B------:R-:W-:Y:S01]  /*85c0*/  FMUL.FTZ R63, R10, R57 ;  /* 0x000000390a3f7220 */ /* 0x000fe20000410000 */
[----:B------:R-:W-:Y:S01]  /*85d0*/  F2FP.PACK_AB R11, R11, R64 ;  /* 0x000000400b0b723e */ /* 0x000fe200000000ff */
[----:B------:R-:W-:-:S02]  /*85e0*/  FMUL.FTZ R67, R9, R65 ;  /* 0x0000004109437220 */ /* 0x000fc40000410000 */
[C---:B------:R-:W-:Y:S02]  /*85f0*/  FMUL.FTZ R73, R69.reuse, R73 ;  /* 0x0000004945497220 */ /* 0x040fe40000410000 */
[----:B------:R-:W-:Y:S02]  /*8600*/  FMUL.FTZ R57, R8, R57 ;  /* 0x0000003908397220 */ /* 0x000fe40000410000 */
[----:B------:R-:W-:Y:S02]  /*8610*/  FMUL.FTZ R65, R72, R65 ;  /* 0x0000004148417220 */ /* 0x000fe40000410000 */
[-C--:B------:R-:W-:Y:S02]  /*8620*/  FFMA.FTZ R80, R69, R75.reuse, -R80 ;  /* 0x0000004b45507223 */ /* 0x080fe40000010850 */
[----:B------:R-:W-:Y:S02]  /*8630*/  FFMA.FTZ R73, R70, R75, R73 ;  /* 0x0000004b46497223 */ /* 0x000fe40000010049 */
[----:B------:R-:W-:-:S02]  /*8640*/  FFMA.FTZ R63, R8, R62, -R63 ;  /* 0x0000003e083f7223 */ /* 0x000fc4000001083f */
[----:B------:R-:W-:Y:S01]  /*8650*/  FFMA.FTZ R10, R10, R62, R57 ;  /* 0x0000003e0a0a7223 */ /* 0x000fe20000010039 */
[----:B------:R-:W-:Y:S01]  /*8660*/  F2FP.PACK_AB R8, R73, R80 ;  /* 0x000000504908723e */ /* 0x000fe200000000ff */
[-C--:B------:R-:W-:Y:S02]  /*8670*/  FFMA.FTZ R67, R72, R66.reuse, -R67 ;  /* 0x0000004248437223 */ /* 0x080fe40000010843 */
[----:B------:R-:W-:Y:S01]  /*8680*/  FFMA.FTZ R9, R9, R66, R65 ;  /* 0x0000004209097223 */ /* 0x000fe20000010041 */
[----:B------:R-:W-:-:S04]  /*8690*/  F2FP.PACK_AB R10, R10, R63 ;  /* 0x0000003f0a0a723e */ /* 0x000fc800000000ff */
[----:B------:R-:W-:-:S05]  /*86a0*/  F2FP.PACK_AB R9, R9, R67 ;  /* 0x000000430909723e */ /* 0x000fca00000000ff */
[----:B------:R1:W-:Y:S02]  /*86b0*/  STS.128 [R31+0x100], R8 ;  /* 0x000100081f007388 */ /* 0x0003e40000000c00 */
.L_x_376:
[----:B------:R-:W-:Y:S05]  /*86c0*/  BSYNC B0 ;  /* 0x0000000000007941 */ /* 0x000fea0003800000 */
.L_x_375:
[----:B-1----:R-:W-:-:S04]  /*86d0*/  IADD3 R8, R14, 0x20, RZ ;  /* 0x000000200e087810 */ /* 0x002fc80007ffe0ff */
[----:B------:R-:W-:-:S13]  /*86e0*/  ISETP.GE.AND P0, PT, R8, c[0x0][0x27c], PT ;  /* 0x00009f0008007a0c */ /* 0x000fda0003f06270 */
[----:B------:R-:W-:Y:S05]  /*86f0*/  @P0 BRA `(.L_x_374) ;  /* 0x000002a000000947 */ /* 0x000fea0003800000 */
[----:B------:R-:W1:Y:S01]  /*8700*/  LDS.128 R8, [R31+0x4100] ;  /* 0x004100001f087984 */ /* 0x000e620000000c00 */
[--C-:B------:R-:W-:Y:S01]  /*8710*/  SHF.R.U64 R62, R76, 0x10, R77.reuse ;  /* 0x000000104c3e7819 */ /* 0x100fe2000000124d */
[--C-:B------:R-:W-:Y:S01]  /*8720*/  HADD2.F32 R67, -RZ, R51.reuse.H1_H1 ;  /* 0x30000033ff437230 */ /* 0x100fe20000004100 */
[----:B------:R-:W-:Y:S01]  /*8730*/  SHF.R.U32.HI R76, RZ, 0x10, R77 ;  /* 0x00000010ff4c7819 */ /* 0x000fe2000001164d */
[----:B------:R-:W-:Y:S01]  /*8740*/  HADD2.F32 R70, -RZ, R56.H1_H1 ;  /* 0x30000038ff467230 */ /* 0x000fe20000004100 */
[--C-:B------:R-:W-:Y:S01]  /*8750*/  SHF.R.U64 R57, R78, 0x10, R79.reuse ;  /* 0x000000104e397819 */ /* 0x100fe2000000124f */
[----:B------:R-:W-:Y:S01]  /*8760*/  HADD2.F32 R51, -RZ, R51.H0_H0 ;  /* 0x20000033ff337230 */ /* 0x000fe20000004100 */
[----:B------:R-:W-:Y:S01]  /*8770*/  SHF.R.U32.HI R78, RZ, 0x10, R79 ;  /* 0x00000010ff4e7819 */ /* 0x000fe2000001164f */
[----:B------:R-:W-:Y:S02]  /*8780*/  HADD2.F32 R76, -RZ, R76.H0_H0 ;  /* 0x2000004cff4c7230 */ /* 0x000fe40000004100 */
[----:B------:R-:W-:-:S02]  /*8790*/  HADD2.F32 R62, -RZ, R62.H0_H0 ;  /* 0x2000003eff3e7230 */ /* 0x000fc40000004100 */
[----:B------:R-:W-:Y:S02]  /*87a0*/  HADD2.F32 R78, -RZ, R78.H0_H0 ;  /* 0x2000004eff4e7230 */ /* 0x000fe40000004100 */
[----:B------:R-:W-:Y:S02]  /*87b0*/  HADD2.F32 R56, -RZ, R56.H0_H0 ;  /* 0x20000038ff387230 */ /* 0x000fe40000004100 */
[--C-:B-1----:R-:W-:Y:S02]  /*87c0*/  HADD2.F32 R63, -RZ, R11.reuse.H0_H0 ;  /* 0x2000000bff3f7230 */ /* 0x102fe40000004100 */
[----:B------:R-:W-:Y:S02]  /*87d0*/  HADD2.F32 R11, -RZ, R11.H1_H1 ;  /* 0x3000000bff0b7230 */ /* 0x000fe40000004100 */
[--C-:B------:R-:W-:Y:S02]  /*87e0*/  HADD2.F32 R65, -RZ, R8.reuse.H1_H1 ;  /* 0x30000008ff417230 */ /* 0x100fe40000004100 */
[----:B------:R-:W-:Y:S01]  /*87f0*/  HADD2.F32 R64, -RZ, R8.H0_H0 ;  /* 0x20000008ff407230 */ /* 0x000fe20000004100 */
[-C--:B------:R-:W-:Y:S01]  /*8800*/  FMUL.FTZ R69, R11, R76.reuse ;  /* 0x0000004c0b457220 */ /* 0x080fe20000410000 */
[--C-:B------:R-:W-:Y:S01]  /*8810*/  HADD2.F32 R8, -RZ, R10.reuse.H0_H0 ;  /* 0x2000000aff087230 */ /* 0x100fe20000004100 */
[-C--:B------:R-:W-:Y:S01]  /*8820*/  FMUL.FTZ R72, R65, R67.reuse ;  /* 0x0000004341487220 */ /* 0x080fe20000410000 */
[--C-:B------:R-:W-:Y:S01]  /*8830*/  HADD2.F32 R66, -RZ, R9.reuse.H0_H0 ;  /* 0x20000009ff427230 */ /* 0x100fe20000004100 */
[C---:B------:R-:W-:Y:S01]  /*8840*/  FMUL.FTZ R76, R63.reuse, R76 ;  /* 0x0000004c3f4c7220 */ /* 0x040fe20000410000 */
[----:B------:R-:W-:Y:S01]  /*8850*/  HADD2.F32 R10, -RZ, R10.H1_H1 ;  /* 0x3000000aff0a7230 */ /* 0x000fe20000004100 */
[----:B------:R-:W-:Y:S01]  /*8860*/  FFMA.FTZ R69, R63, R78, -R69 ;  /* 0x0000004e3f457223 */ /* 0x000fe20000010845 */
[----:B------:R-:W-:Y:S01]  /*8870*/  HADD2.F32 R9, -RZ, R9.H1_H1 ;  /* 0x30000009ff097230 */ /* 0x000fe20000004100 */
[C---:B------:R-:W-:Y:S01]  /*8880*/  FMUL.FTZ R67, R64.reuse, R67 ;  /* 0x0000004340437220 */ /* 0x040fe20000410000 */
[----:B------:R-:W-:Y:S01]  /*8890*/  HADD2.F32 R63, -RZ, R57.H0_H0 ;  /* 0x20000039ff3f7230 */ /* 0x000fe20000004100 */
[----:B------:R-:W-:-:S02]  /*88a0*/  FFMA.FTZ R72, R64, R70, -R72 ;  /* 0x0000004640487223 */ /* 0x000fc40000010848 */
[-C--:B------:R-:W-:Y:S02]  /*88b0*/  FMUL.FTZ R57, R10, R51.reuse ;  /* 0x000000330a397220 */ /* 0x080fe40000410000 */
[-C--:B------:R-:W-:Y:S02]  /*88c0*/  FMUL.FTZ R64, R9, R62.reuse ;  /* 0x0000003e09407220 */ /* 0x080fe40000410000 */
[----:B------:R-:W-:Y:S02]  /*88d0*/  FMUL.FTZ R51, R8, R51 ;  /* 0x0000003308337220 */ /* 0x000fe40000410000 */
[----:B------:R-:W-:Y:S02]  /*88e0*/  FMUL.FTZ R62, R66, R62 ;  /* 0x0000003e423e7220 */ /* 0x000fe40000410000 */
[----:B------:R-:W-:Y:S02]  /*88f0*/  FFMA.FTZ R11, R11, R78, R76 ;  /* 0x0000004e0b0b7223 */ /* 0x000fe4000001004c */
[----:B------:R-:W-:-:S02]  /*8900*/  FFMA.FTZ R67, R65, R70, R67 ;  /* 0x0000004641437223 */ /* 0x000fc40000010043 */
[-C--:B------:R-:W-:Y:S01]  /*8910*/  FFMA.FTZ R57, R8, R56.reuse, -R57 ;  /* 0x0000003808397223 */ /* 0x080fe20000010839 */
[----:B------:R-:W-:Y:S01]  /*8920*/  F2FP.PACK_AB R11, R11, R69 ;  /* 0x000000450b0b723e */ /* 0x000fe200000000ff */
[----:B------:R-:W-:Y:S01]  /*8930*/  FFMA.FTZ R10, R10, R56, R51 ;  /* 0x000000380a0a7223 */ /* 0x000fe20000010033 */
[----:B------:R-:W-:Y:S01]  /*8940*/  F2FP.PACK_AB R8, R67, R72 ;  /* 0x000000484308723e */ /* 0x000fe200000000ff */
[-C--:B------:R-:W-:Y:S02]  /*8950*/  FFMA.FTZ R64, R66, R63.reuse, -R64 ;  /* 0x0000003f42407223 */ /* 0x080fe40000010840 */
[----:B------:R-:W-:Y:S01]  /*8960*/  FFMA.FTZ R9, R9, R63, R62 ;  /* 0x0000003f09097223 */ /* 0x000fe2000001003e */
[----:B------:R-:W-:-:S04]  /*8970*/  F2FP.PACK_AB R10, R10, R57 ;  /* 0x000000390a0a723e */ /* 0x000fc800000000ff */
[----:B------:R-:W-:-:S05]  /*8980*/  F2FP.PACK_AB R9, R9, R64 ;  /* 0x000000400909723e */ /* 0x000fca00000000ff */
[----:B------:R1:W-:Y:S02]  /*8990*/  STS.128 [R31+0x4100], R8 ;  /* 0x004100081f007388 */ /* 0x0003e40000000c00 */
.L_x_374:
[----:B------:R-:W-:Y:S05]  /*89a0*/  BSYNC B1 ;  /* 0x0000000000017941 */ /* 0x000fea0003800000 */
.L_x_373:
[----:B-1----:R-:W-:Y:S01]  /*89b0*/  IADD3 R8, R18, 0x20, RZ ;  /* 0x0000002012087810 */ /* 0x002fe20007ffe0ff */
[----:B------:R-:W-:Y:S03]  /*89c0*/  BSSY B1, `(.L_x_377) ;  /* 0x000005e000017945 */ /* 0x000fe60003800000 */
[----:B------:R-:W-:-:S13]  /*89d0*/  ISETP.GE.AND P0, PT, R8, R25, PT ;  /* 0x000000190800720c */ /* 0x000fda0003f06270 */
        /* <DEDUP_REMOVED lines=10> */
[----:B------:R-:W-:Y:S01]  /*8a80*/  HADD2.F32 R56, -RZ, R56.H0_H0 ;  /* 0x20000038ff387230 */ /* 0x000fe20000004100 */
[----:B------:R-:W-:Y:S01]  /*8a90*/  SHF.R.U32.HI R60, RZ, 0x10, R61 ;  /* 0x00000010ff3c7819 */ /* 0x000fe2000001163d */
[----:B------:R-:W-:Y:S02]  /*8aa0*/  HADD2.F32 R58, -RZ, R58.H0_H0 ;  /* 0x2000003aff3a7230 */ /* 0x000fe40000004100 */
[----:B------:R-:W-:-:S02]  /*8ab0*/  HADD2.F32 R65, -RZ, R50.H1_H1 ;  /* 0x30000032ff417230 */ /* 0x000fc40000004100 */
        /* <DEDUP_REMOVED lines=32> */
.L_x_380:
[----:B------:R-:W-:Y:S05]  /*8cc0*/  BSYNC B0 ;  /* 0x0000000000007941 */ /* 0x000fea0003800000 */
.L_x_379:
[----:B-1----:R-:W-:-:S04]  /*8cd0*/  IADD3 R8, R14, 0x20, RZ ;  /* 0x000000200e087810 */ /* 0x002fc80007ffe0ff */
[----:B------:R-:W-:-:S13]  /*8ce0*/  ISETP.GE.AND P0, PT, R8, c[0x0][0x27c], PT ;  /* 0x00009f0008007a0c */ /* 0x000fda0003f06270 */
        /* <DEDUP_REMOVED lines=43> */
.L_x_378:
[----:B------:R-:W-:Y:S05]  /*8fa0*/  BSYNC B1 ;  /* 0x0000000000017941 */ /* 0x000fea0003800000 */
.L_x_377:
        /* <DEDUP_REMOVED lines=49> */
.L_x_384:
[----:B------:R-:W-:Y:S05]  /*92c0*/  BSYNC B0 ;  /* 0x0000000000007941 */ /* 0x000fea0003800000 */
.L_x_383:
        /* <DEDUP_REMOVED lines=32> */
[----:B------:R-:W-:Y:S02]  /*94d0*/  FMUL.FTZ R44, R41, R44 ;  /* 0x0000002c292c7220 */ /* 0x000fe40000410000 */
        /* <DEDUP_REMOVED lines=12> */
.L_x_382:
[----:B------:R-:W-:Y:S05]  /*95a0*/  BSYNC B1 ;  /* 0x0000000000017941 */ /* 0x000fea0003800000 */
.L_x_381:
[----:B-1----:R-:W-:-:S04]  /*95b0*/  IADD3 R8, R18, 0x60, RZ ;  /* 0x0000006012087810 */ /* 0x002fc80007ffe0ff */
        /* <DEDUP_REMOVED lines=47> */
.L_x_387:
[----:B------:R-:W-:Y:S05]  /*98b0*/  BSYNC B0 ;  /* 0x0000000000007941 */ /* 0x000fea0003800000 */
.L_x_386:
[----:B------:R-:W-:-:S04]  /*98c0*/  IADD3 R14, R14, 0x20, RZ ;  /* 0x000000200e0e7810 */ /* 0x000fc80007ffe0ff */
[----:B------:R-:W-:-:S13]  /*98d0*/  ISETP.GE.AND P0, PT, R14, c[0x0][0x27c], PT ;  /* 0x00009f000e007a0c */ /* 0x000fda0003f06270 */
[----:B------:R-:W-:Y:S05]  /*98e0*/  @P0 BRA `(.L_x_385) ;  /* 0x000026e000000947 */ /* 0x000fea0003800000 */
[----:B-1----:R-:W1:Y:S01]  /*98f0*/  LDS.128 R8, [R31+0x7100] ;  /* 0x007100001f087984 */ /* 0x002e620000000c00 */
[--C-:B------:R-:W-:Y:S01]  /*9900*/  SHF.R.U64 R15, R20, 0x10, R21.reuse ;  /* 0x00000010140f7819 */ /* 0x100fe20000001215 */
[--C-:B------:R-:W-:Y:S01]  /*9910*/  HADD2.F32 R32, -RZ, R12.reuse.H0_H0 ;  /* 0x2000000cff207230 */ /* 0x100fe20000004100 */
        /* <DEDUP_REMOVED lines=8> */
[----:B------:R-:W-:Y:S02]  /*99a0*/  HADD2.F32 R13, -RZ, R13.H1_H1 ;  /* 0x3000000dff0d7230 */ /* 0x000fe40000004100 */
        /* <DEDUP_REMOVED lines=29> */
[----:B------:R1:W-:Y:S01]  /*9b80*/  STS.128 [R31+0x7100], R8 ;  /* 0x007100081f007388 */ /* 0x0003e20000000c00 */
[----:B------:R-:W-:Y:S05]  /*9b90*/  BRA `(.L_x_385) ;  /* 0x0000243000007947 */ /* 0x000fea0003800000 */
.L_x_364:
[----:B------:R-:W-:Y:S01]  /*9ba0*/  @P3 IMAD.HI.U32 R13, R12, c[0x0][0x2c8], RZ ;  /* 0x0000b2000c0d3a27 */ /* 0x000fe200078e00ff */
[----:B------:R-:W-:Y:S01]  /*9bb0*/  CS2R R58, SRZ ;  /* 0x00000000003a7805 */ /* 0x000fe2000001ff00 */
[----:B------:R-:W-:Y:S02]  /*9bc0*/  CS2R R56, SRZ ;  /* 0x0000000000387805 */ /* 0x000fe4000001ff00 */
[----:B------:R-:W-:Y:S01]  /*9bd0*/  IMAD.MOV.U32 R23, RZ, RZ, R25 ;  /* 0x000000ffff177224 */ /* 0x000fe200078e0019 */
[----:B------:R-:W-:Y:S01]  /*9be0*/  @P3 SHF.R.U32.HI R12, RZ, c[0x0][0x2cc], R13 ;  /* 0x0000b300ff0c3a19 */ /* 0x000fe2000001160d */
[----:B------:R-:W-:-:S03]  /*9bf0*/  IMAD.MOV.U32 R20, RZ, RZ, R14 ;  /* 0x000000ffff147224 */ /* 0x000fc600078e000e */
[----:B------:R-:W-:Y:S01]  /*9c00*/  SHF.R.S32.HI R13, RZ, 0x1f, R12 ;  /* 0x0000001fff0d7819 */ /* 0x000fe2000001140c */
[----:B------:R-:W-:-:S04]  /*9c10*/  IMAD.WIDE.U32 R22, R12, c[0x0][0x280], R22 ;  /* 0x0000a0000c167a25 */ /* 0x000fc800078e0016 */
[C---:B------:R-:W-:Y:S02]  /*9c20*/  IMAD R15, R13.reuse, c[0x0][0x280], RZ ;  /* 0x0000a0000d0f7a24 */ /* 0x040fe400078e02ff */
[----:B------:R-:W-:Y:S02]  /*9c30*/  IMAD R13, R13, c[0x0][0x290], RZ ;  /* 0x0000a4000d0d7a24 */ /* 0x000fe400078e02ff */
[C---:B------:R-:W-:Y:S02]  /*9c40*/  IMAD R15, R12.reuse, c[0x0][0x284], R15 ;  /* 0x0000a1000c0f7a24 */ /* 0x040fe400078e020f */
[----:B------:R-:W-:-:S04]  /*9c50*/  IMAD.WIDE.U32 R20, R12, c[0x0][0x290], R20 ;  /* 0x0000a4000c147a25 */ /* 0x000fc800078e0014 */
[----:B------:R-:W-:Y:S01]  /*9c60*/  IMAD.IADD R49, R23, 0x1, R15 ;  /* 0x0000000117317824 */ /* 0x000fe200078e020f */
[----:B------:R-:W-:Y:S01]  /*9c70*/  LEA R15, P0, R22, c[0x0][0x270], 0x1 ;  /* 0x00009c00160f7a11 */ /* 0x000fe200078008ff */
[----:B------:R-:W-:Y:S01]  /*9c80*/  IMAD R13, R12, c[0x0][0x294], R13 ;  /* 0x0000a5000c0d7a24 */ /* 0x000fe200078e020d */
[----:B------:R-:W-:Y:S02]  /*9c90*/  SHF.R.S32.HI R12, RZ, 0x1f, R224 ;  /* 0x0000001fff0c7819 */ /* 0x000fe400000114e0 */
[----:B------:R-:W-:Y:S01]  /*9ca0*/  LEA.HI.X R49, R22, c[0x0][0x274], R49, 0x1, P0 ;  /* 0x00009d0016317a11 */ /* 0x000fe200000f0c31 */
[----:B------:R-:W1:Y:S01]  /*9cb0*/  SHFL.IDX PT, R24, R15, RZ, 0x181f ;  /* 0x00181fff0f187589 */ /* 0x000e6200000e0000 */
[----:B------:R-:W-:Y:S02]  /*9cc0*/  IADD3 R14, R21, R13, RZ ;  /* 0x0000000d150e7210 */ /* 0x000fe40007ffe0ff */
[----:B------:R-:W-:-:S04]  /*9cd0*/  LEA R13, P0, R20, c[0x0][0x288], 0x1 ;  /* 0x0000a200140d7a11 */ /* 0x000fc800078008ff */
[----:B------:R-:W-:Y:S02]  /*9ce0*/  LEA.HI.X R14, R20, c[0x0][0x28c], R14, 0x1, P0 ;  /* 0x0000a300140e7a11 */ /* 0x000fe400000f0c0e */
[----:B------:R-:W2:Y:S01]  /*9cf0*/  SHFL.IDX PT, R20, R49, RZ, 0x181f ;  /* 0x00181fff31147589 */ /* 0x000ea200000e0000 */
[----:B------:R-:W-:-:S03]  /*9d00*/  ISETP.GE.OR P0, PT, R224, c[0x0][0x27c], P4 ;  /* 0x00009f00e0007a0c */ /* 0x000fc60002706670 */
[----:B------:R-:W-:Y:S10]  /*9d10*/  SHFL.IDX PT, R21, R14, RZ, 0x181f ;  /* 0x00181fff0e157589 */ /* 0x000ff400000e0000 */
[C---:B------:R-:W-:Y:S01]  /*9d20*/  @!P0 IMAD.SHL.U32 R23, R224.reuse, 0x2, RZ ;  /* 0x00000002e0178824 */ /* 0x040fe200078e00ff */
[----:B------:R-:W-:-:S04]  /*9d30*/  @!P0 SHF.L.U64.HI R22, R224, 0x1, R12 ;  /* 0x00000001e0168819 */ /* 0x000fc8000001020c */
[----:B-1----:R-:W-:-:S05]  /*9d40*/  @!P0 IADD3 R24, P2, R24, R23, RZ ;  /* 0x0000001718188210 */ /* 0x002fca0007f5e0ff */
[----:B--2---:R-:W-:Y:S02]  /*9d50*/  @!P0 IMAD.X R25, R20, 0x1, R22, P2 ;  /* 0x0000000114198824 */ /* 0x004fe400010e0616 */
[----:B------:R-:W1:Y:S01]  /*9d60*/  SHFL.IDX PT, R20, R13, RZ, 0x181f ;  /* 0x00181fff0d147589 */ /* 0x000e6200000e0000 */
[----:B------:R-:W-:Y:S01]  /*9d70*/  CS2R R54, SRZ ;  /* 0x0000000000367805 */ /* 0x000fe2000001ff00 */
[----:B------:R-:W-:Y:S02]  /*9d80*/  CS2R R52, SRZ ;  /* 0x0000000000347805 */ /* 0x000fe4000001ff00 */
[----:B------:R-:W2:Y:S01]  /*9d90*/  @!P0 LD.E.128 R56, [R24.64] ;  /* 0x0000001218388980 */ /* 0x000ea2000c101d00 */
[----:B-1----:R-:W-:-:S05]  /*9da0*/  @!P0 IADD3 R20, P2, R20, R23, RZ ;  /* 0x0000001714148210 */ /* 0x002fca0007f5e0ff */
[----:B------:R-:W-:-:S05]  /*9db0*/  @!P0 IMAD.X R21, R21, 0x1, R22, P2 ;  /* 0x0000000115158824 */ /* 0x000fca00010e0616 */
[----:B------:R1:W3:Y:S01]  /*9dc0*/  @!P0 LD.E.128 R52, [R20.64] ;  /* 0x0000001214348980 */ /* 0x0002e2000c101d00 */
[----:B------:R-:W-:Y:S01]  /*9dd0*/  BSSY B0, `(.L_x_388) ;  /* 0x0000023000007945 */ /* 0x000fe20003800000 */
[----:B------:R-:W-:Y:S01]  /*9de0*/  CS2R R46, SRZ ;  /* 0x00000000002e7805 */ /* 0x000fe2000001ff00 */
[----:B------:R-:W-:Y:S01]  /*9df0*/  CS2R R44, SRZ ;  /* 0x00000000002c7805 */ /* 0x000fe2000001ff00 */
[----:B------:R-:W-:Y:S01]  /*9e00*/  CS2R R42, SRZ ;  /* 0x00000000002a7805 */ /* 0x000fe2000001ff00 */
[----:B------:R-:W-:Y:S01]  /*9e10*/  CS2R R40, SRZ ;  /* 0x0000000000287805 */ /* 0x000fe2000001ff00 */
[----:B------:R-:W-:Y:S02]  /*9e20*/  ISETP.GE.AND P2, PT, R224, c[0x0][0x27c], PT ;  /* 0x00009f00e0007a0c */ /* 0x000fe40003f46270 */
[----:B--2---:R-:W-:Y:S01]  /*9e30*/  MOV R23, R58 ;  /* 0x0000003a00177202 */ /* 0x004fe20000000f00 */
[----:B------:R-:W-:Y:S01]  /*9e40*/  IMAD.MOV.U32 R22, RZ, RZ, R59 ;  /* 0x000000ffff167224 */ /* 0x000fe200078e003b */
[----:B-1----:R-:W-:Y:S01]  /*9e50*/  MOV R20, R57 ;  /* 0x0000003900147202 */ /* 0x002fe20000000f00 */
[----:B------:R-:W-:-:S03]  /*9e60*/  IMAD.MOV.U32 R21, RZ, RZ, R56 ;  /* 0x000000ffff157224 */ /* 0x000fc600078e0038 */
[----:B------:R-:W-:Y:S02]  /*9e70*/  PRMT R76, R22, 0x5410, R23 ;  /* 0x00005410164c7816 */ /* 0x000fe40000000017 */
[----:B------:R-:W-:Y:S01]  /*9e80*/  PRMT R75, R20, 0x5410, R21 ;  /* 0x00005410144b7816 */ /* 0x000fe20000000015 */
[----:B------:R1:W2:Y:S04]  /*9e90*/  SHFL.IDX PT, R22, R15, 0x1, 0x181f ;  /* 0x00381f000f167f89 */ /* 0x0002a800000e0000 */
[----:B------:R1:W4:Y:S04]  /*9ea0*/  SHFL.IDX PT, R20, R13, 0x1, 0x181f ;  /* 0x00381f000d147f89 */ /* 0x00032800000e0000 */
[----:B------:R1:W1:Y:S04]  /*9eb0*/  SHFL.IDX PT, R23, R49, 0x1, 0x181f ;  /* 0x00381f0031177f89 */ /* 0x00026800000e0000 */
[----:B------:R1:W1:Y:S01]  /*9ec0*/  SHFL.IDX PT, R21, R14, 0x1, 0x181f ;  /* 0x00381f000e157f89 */ /* 0x00026200000e0000 */
[----:B---3--:R-:W-:Y:S01]  /*9ed0*/  IMAD.MOV.U32 R27, RZ, RZ, R54 ;  /* 0x000000ffff1b7224 */ /* 0x008fe200078e0036 */
[----:B------:R-:W-:Y:S01]  /*9ee0*/  MOV R25, R52 ;  /* 0x0000003400197202 */ /* 0x000fe20000000f00 */
[----:B------:R-:W-:-:S02]  /*9ef0*/  IMAD.MOV.U32 R26, RZ, RZ, R55 ;  /* 0x000000ffff1a7224 */ /* 0x000fc400078e0037 */
[----:B------:R-:W-:-:S03]  /*9f00*/  IMAD.MOV.U32 R24, RZ, RZ, R53 ;  /* 0x000000ffff187224 */ /* 0x000fc600078e0035 */
[----:B------:R-:W-:Y:S02]  /*9f10*/  PRMT R74, R26, 0x5410, R27 ;  /* 0x000054101a4a7816 */ /* 0x000fe4000000001b */
[----:B------:R-:W-:Y:S01]  /*9f20*/  PRMT R73, R24, 0x5410, R25 ;  /* 0x0000541018497816 */ /* 0x000fe20000000019 */
[----:B------:R-:W-:Y:S05]  /*9f30*/  @P1 BRA `(.L_x_389) ;  /* 0x000000c000001947 */ /* 0x000fea0003800000 */
[----:B--2-4-:R-:W-:Y:S01]  /*9f40*/  CS2R R44, SRZ ;  /* 0x00000000002c7805 */ /* 0x014fe2000001ff00 */
[----:B------:R-:W-:Y:S01]  /*9f50*/  CS2R R42, SRZ ;  /* 0x00000000002a7805 */ /* 0x000fe2000001ff00 */
[----:B------:R-:W-:Y:S01]  /*9f60*/  CS2R R40, SRZ ;  /* 0x0000000000287805 */ /* 0x000fe2000001ff00 */
[----:B------:R-:W-:Y:S05]  /*9f70*/  @P2 BRA `(.L_x_389) ;  /* 0x0000008000002947 */ /* 0x000fea0003800000 */
[C---:B------:R-:W-:Y:S01]  /*9f80*/  IMAD.SHL.U32 R24, R224.reuse, 0x2, RZ ;  /* 0x00000002e0187824 */ /* 0x040fe200078e00ff */
[----:B------:R-:W-:-:S04]  /*9f90*/  SHF.L.U64.HI R25, R224, 0x1, R12 ;  /* 0x00000001e0197819 */ /* 0x000fc8000001020c */
[----:B------:R-:W-:-:S05]  /*9fa0*/  IADD3 R22, P0, R22, R24, RZ ;  /* 0x0000001816167210 */ /* 0x000fca0007f1e0ff */
[----:B-1----:R-:W-:Y:S01]  /*9fb0*/  IMAD.X R23, R23, 0x1, R25, P0 ;  /* 0x0000000117177824 */ /* 0x002fe200000e0619 */
[----:B------:R-:W-:-:S04]  /*9fc0*/  IADD3 R20, P0, R20, R24, RZ ;  /* 0x0000001814147210 */ /* 0x000fc80007f1e0ff */
[----:B------:R1:W5:Y:S01]  /*9fd0*/  LD.E.128 R44, [R22.64] ;  /* 0x00000012162c7980 */ /* 0x000362000c101d00 */
[----:B------:R-:W-:-:S05]  /*9fe0*/  IMAD.X R21, R21, 0x1, R25, P0 ;  /* 0x0000000115157824 */ /* 0x000fca00000e0619 */
[----:B------:R1:W5:Y:S03]  /*9ff0*/  LD.E.128 R40, [R20.64] ;  /* 0x0000001214287980 */ /* 0x000366000c101d00 */
.L_x_389:
[----:B--2-4-:R-:W-:Y:S05]  /*a000*/  BSYNC B0 ;  /* 0x0000000000007941 */ /* 0x014fea0003800000 */
.L_x_388:
[----:B-1----:R-:W1:Y:S01]  /*a010*/  SHFL.IDX PT, R22, R15, 0x2, 0x181f ;  /* 0x00581f000f167f89 */ /* 0x002e6200000e0000 */
[C---:B------:R-:W-:Y:S01]  /*a020*/  ISETP.GE.OR P0, PT, R224.reuse, c[0x0][0x27c], P5 ;  /* 0x00009f00e0007a0c */ /* 0x040fe20002f06670 */
[----:B------:R-:W-:Y:S01]  /*a030*/  CS2R R38, SRZ ;  /* 0x0000000000267805 */ /* 0x000fe2000001ff00 */
[----:B------:R-:W-:Y:S01]  /*a040*/  CS2R R36, SRZ ;  /* 0x0000000000247805 */ /* 0x000fe2000001ff00 */
[----:B------:R-:W2:Y:S10]  /*a050*/  SHFL.IDX PT, R23, R49, 0x2, 0x181f ;  /* 0x00581f0031177f89 */ /* 0x000eb400000e0000 */
[C---:B------:R-:W-:Y:S01]  /*a060*/  @!P0 IMAD.SHL.U32 R20, R224.reuse, 0x2, RZ ;  /* 0x00000002e0148824 */ /* 0x040fe200078e00ff */
[----:B------:R-:W-:-:S04]  /*a070*/  @!P0 SHF.L.U64.HI R21, R224, 0x1, R12 ;  /* 0x00000001e0158819 */ /* 0x000fc8000001020c */
[-C--:B-1----:R-:W-:Y:S02]  /*a080*/  @!P0 IADD3 R24, P1, R22, R20.reuse, RZ ;  /* 0x0000001416188210 */ /* 0x082fe40007f3e0ff */
[----:B------:R-:W1:Y:S03]  /*a090*/  SHFL.IDX PT, R22, R13, 0x2, 0x181f ;  /* 0x00581f000d167f89 */ /* 0x000e6600000e0000 */
[----:B--2---:R-:W-:Y:S02]  /*a0a0*/  @!P0 IMAD.X R25, R23, 0x1, R21, P1 ;  /* 0x0000000117198824 */ /* 0x004fe400008e0615 */
[----:B------:R-:W2:Y:S01]  /*a0b0*/  SHFL.IDX PT, R23, R14, 0x2, 0x181f ;  /* 0x00581f000e177f89 */ /* 0x000ea200000e0000 */
[----:B------:R-:W-:Y:S01]  /*a0c0*/  CS2R R34, SRZ ;  /* 0x0000000000227805 */ /* 0x000fe2000001ff00 */
[----:B------:R-:W-:Y:S02]  /*a0d0*/  CS2R R32, SRZ ;  /* 0x0000000000207805 */ /* 0x000fe4000001ff00 */
[----:B------:R3:W4:Y:S01]  /*a0e0*/  @!P0 LD.E.128 R36, [R24.64] ;  /* 0x0000001218248980 */ /* 0x000722000c101d00 */
[----:B-1----:R-:W-:-:S05]  /*a0f0*/  @!P0 IADD3 R20, P1, R22, R20, RZ ;  /* 0x0000001416148210 */ /* 0x002fca0007f3e0ff */
[----:B--2---:R-:W-:-:S05]  /*a100*/  @!P0 IMAD.X R21, R23, 0x1, R21, P1 ;  /* 0x0000000117158824 */ /* 0x004fca00008e0615 */
[----:B------:R1:W2:Y:S01]  /*a110*/  @!P0 LD.E.128 R32, [R20.64] ;  /* 0x0000001214208980 */ /* 0x0002a2000c101d00 */
[----:B-----5:R-:W-:Y:S01]  /*a120*/  IMAD.MOV.U32 R22, RZ, RZ, R47 ;  /* 0x000000ffff167224 */ /* 0x020fe200078e002f */
[----:B------:R-:W-:-:S04]  /*a130*/  MOV R23, R46 ;  /* 0x0000002e00177202 */ /* 0x000fc80000000f00 */
[----:B------:R-:W-:Y:S01]  /*a140*/  PRMT R70, R22, 0x5410, R23 ;  /* 0x0000541016467816 */ /* 0x000fe20000000017 */
[----:B------:R-:W-:Y:S01]  /*a150*/  IMAD.MOV.U32 R22, RZ, RZ, R43 ;  /* 0x000000ffff167224 */ /* 0x000fe200078e002b */
[----:B------:R-:W-:-:S04]  /*a160*/  MOV R23, R42 ;  /* 0x0000002a00177202 */ /* 0x000fc80000000f00 */
[----:B------:R-:W-:Y:S01]  /*a170*/  PRMT R67, R22, 0x5410, R23 ;  /* 0x0000541016437816 */ /* 0x000fe20000000017 */
[----:B-1----:R-:W-:Y:S02]  /*a180*/  IMAD.MOV.U32 R21, RZ, RZ, R44 ;  /* 0x000000ffff157224 */ /* 0x002fe400078e002c */
[----:B------:R-:W-:-:S05]  /*a190*/  IMAD.MOV.U32 R20, RZ, RZ, R45 ;  /* 0x000000ffff147224 */ /* 0x000fca00078e002d */
[----:B------:R-:W-:Y:S01]  /*a1a0*/  PRMT R69, R20, 0x5410, R21 ;  /* 0x0000541014457816 */ /* 0x000fe20000000015 */
[----:B------:R-:W-:Y:S02]  /*a1b0*/  IMAD.MOV.U32 R21, RZ, RZ, R40 ;  /* 0x000000ffff157224 */ /* 0x000fe400078e0028 */
[----:B------:R-:W-:-:S05]  /*a1c0*/  IMAD.MOV.U32 R20, RZ, RZ, R41 ;  /* 0x000000ffff147224 */ /* 0x000fca00078e0029 */
[----:B------:R-:W-:Y:S01]  /*a1d0*/  PRMT R66, R20, 0x5410, R21 ;  /* 0x0000541014427816 */ /* 0x000fe20000000015 */
[----:B------:R-:W1:Y:S01]  /*a1e0*/  SHFL.IDX PT, R49, R49, 0x3, 0x181f ;  /* 0x00781f0031317f89 */ /* 0x000e6200000e0000 */
[----:B------:R-:W-:Y:S03]  /*a1f0*/  BSSY B0, `(.L_x_390) ;  /* 0x0000020000007945 */ /* 0x000fe60003800000 */
[----:B------:R-:W1:Y:S01]  /*a200*/  SHFL.IDX PT, R15, R15, 0x3, 0x181f ;  /* 0x00781f000f0f7f89 */ /* 0x000e6200000e0000 */
[----:B------:R-:W-:-:S03]  /*a210*/  CS2R R26, SRZ ;  /* 0x00000000001a7805 */ /* 0x000fc6000001ff00 */
[----:B------:R-:W1:Y:S01]  /*a220*/  SHFL.IDX PT, R13, R13, 0x3, 0x181f ;  /* 0x00781f000d0d7f89 */ /* 0x000e6200000e0000 */
[----:B---3--:R-:W-:-:S03]  /*a230*/  CS2R R24, SRZ ;  /* 0x0000000000187805 */ /* 0x008fc6000001ff00 */
[----:B------:R-:W3:Y:S01]  /*a240*/  SHFL.IDX PT, R14, R14, 0x3, 0x181f ;  /* 0x00781f000e0e7f89 */ /* 0x000ee200000e0000 */
[----:B----4-:R-:W-:Y:S01]  /*a250*/  IMAD.MOV.U32 R22, RZ, RZ, R39 ;  /* 0x000000ffff167224 */ /* 0x010fe200078e0027 */
[----:B------:R-:W-:Y:S01]  /*a260*/  MOV R23, R38 ;  /* 0x0000002600177202 */ /* 0x000fe20000000f00 */
[----:B------:R-:W-:Y:S01]  /*a270*/  IMAD.MOV.U32 R21, RZ, RZ, R36 ;  /* 0x000000ffff157224 */ /* 0x000fe200078e0024 */
[----:B------:R-:W-:Y:S02]  /*a280*/  MOV R20, R37 ;  /* 0x0000002500147202 */ /* 0x000fe40000000f00 */
[----:B------:R-:W-:Y:S02]  /*a290*/  PRMT R65, R22, 0x5410, R23 ;  /* 0x0000541016417816 */ /* 0x000fe40000000017 */
[----:B------:R-:W-:Y:S01]  /*a2a0*/  PRMT R64, R20, 0x5410, R21 ;  /* 0x0000541014407816 */ /* 0x000fe20000000015 */
[----:B--2---:R-:W-:Y:S01]  /*a2b0*/  IMAD.MOV.U32 R23, RZ, RZ, R34 ;  /* 0x000000ffff177224 */ /* 0x004fe200078e0022 */
[----:B------:R-:W-:Y:S01]  /*a2c0*/  MOV R21, R32 ;  /* 0x0000002000157202 */ /* 0x000fe20000000f00 */
[----:B------:R-:W-:-:S02]  /*a2d0*/  IMAD.MOV.U32 R22, RZ, RZ, R35 ;  /* 0x000000ffff167224 */ /* 0x000fc400078e0023 */
[----:B------:R-:W-:-:S03]  /*a2e0*/  IMAD.MOV.U32 R20, RZ, RZ, R33 ;  /* 0x000000ffff147224 */ /* 0x000fc600078e0021 */
[----:B------:R-:W-:Y:S02]  /*a2f0*/  PRMT R63, R22, 0x5410, R23 ;  /* 0x00005410163f7816 */ /* 0x000fe40000000017 */
[----:B------:R-:W-:Y:S01]  /*a300*/  PRMT R62, R20, 0x5410, R21 ;  /* 0x00005410143e7816 */ /* 0x000fe20000000015 */
[----:B------:R-:W-:Y:S01]  /*a310*/  CS2R R22, SRZ ;  /* 0x0000000000167805 */ /* 0x000fe2000001ff00 */
[----:B------:R-:W-:Y:S01]  /*a320*/  CS2R R20, SRZ ;  /* 0x0000000000147805 */ /* 0x000fe2000001ff00 */
[----:B------:R-:W-:Y:S05]  /*a330*/  @P6 BRA `(.L_x_391) ;  /* 0x000000b000006947 */ /* 0x000fea0003800000 */
[C---:B-1-3--:R-:W-:Y:S01]  /*a340*/  IMAD.SHL.U32 R20, R224.reuse, 0x2, RZ ;  /* 0x00000002e0147824 */ /* 0x04afe200078e00ff */
[----:B------:R-:W-:Y:S01]  /*a350*/  SHF.L.U64.HI R12, R224, 0x1, R12 ;  /* 0x00000001e00c7819 */ /* 0x000fe2000001020c */
[----:B------:R-:W-:Y:S01]  /*a360*/  CS2R R24, SRZ ;  /* 0x0000000000187805 */ /* 0x000fe2000001ff00 */
[----:B------:R-:W-:Y:S02]  /*a370*/  CS2R R22, SRZ ;  /* 0x0000000000167805 */ /* 0x000fe4000001ff00 */
[----:B------:R-:W-:-:S05]  /*a380*/  IADD3 R50, P0, R15, R20, RZ ;  /* 0x000000140f327210 */ /* 0x000fca0007f1e0ff */
[--C-:B------:R-:W-:Y:S01]  /*a390*/  IMAD.X R51, R49, 0x1, R12.reuse, P0 ;  /* 0x0000000131337824 */ /* 0x100fe200000e060c */
[----:B------:R-:W-:Y:S02]  /*a3a0*/  IADD3 R60, P0, R13, R20, RZ ;  /* 0x000000140d3c7210 */ /* 0x000fe40007f1e0ff */
[----:B------:R-:W-:Y:S02]  /*a3b0*/  CS2R R20, SRZ ;  /* 0x0000000000147805 */ /* 0x000fe4000001ff00 */
[----:B------:R1:W5:Y:S01]  /*a3c0*/  @!P2 LD.E.128 R24, [R50.64] ;  /* 0x000000123218a980 */ /* 0x000362000c101d00 */
[----:B------:R-:W-:-:S05]  /*a3d0*/  IMAD.X R61, R14, 0x1, R12, P0 ;  /* 0x000000010e3d7824 */ /* 0x000fca00000e060c */
[----:B------:R1:W5:Y:S03]  /*a3e0*/  @!P2 LD.E.128 R20, [R60.64] ;  /* 0x000000123c14a980 */ /* 0x000366000c101d00 */
.L_x_391:
[----:B-1-3--:R-:W-:Y:S05]  /*a3f0*/  BSYNC B0 ;  /* 0x0000000000007941 */ /* 0x00afea0003800000 */
.L_x_390:
[----:B------:R-:W-:Y:S01]  /*a400*/  IMAD.IADD R61, R8, 0x1, -R117 ;  /* 0x00000001083d7824 */ /* 0x000fe200078e0a75 */
[----:B------:R-:W-:-:S04]  /*a410*/  DEPBAR.LE SB0, 0x1 ;  /* 0x000080400000791a */ /* 0x000fc80000000000 */
[----:B------:R-:W-:Y:S01]  /*a420*/  IMNMX R61, R61, 0x80, PT ;  /* 0x000000803d3d7817 */ /* 0x000fe20003800200 */
[----:B-----5:R-:W-:Y:S01]  /*a430*/  IMAD.MOV.U32 R14, RZ, RZ, R26 ;  /* 0x000000ffff0e7224 */ /* 0x020fe200078e001a */
[----:B------:R-:W-:Y:S01]  /*a440*/  BSSY B0, `(.L_x_392) ;  /* 0x0000070000007945 */ /* 0x000fe20003800000 */
[----:B------:R-:W-:Y:S01]  /*a450*/  IMAD.MOV.U32 R13, RZ, RZ, R27 ;  /* 0x000000ffff0d7224 */ /* 0x000fe200078e001b */
[----:B------:R-:W-:Y:S01]  /*a460*/  BAR.SYNC.DEFER_BLOCKING 0x0 ;  /* 0x0000000000007b1d */ /* 0x000fe20000010000 */
[----:B------:R-:W-:Y:S01]  /*a470*/  IMAD.MOV.U32 R12, RZ, RZ, R24 ;  /* 0x000000ffff0c7224 */ /* 0x000fe200078e0018 */
[----:B------:R-:W-:Y:S01]  /*a480*/  ISETP.GE.OR P0, PT, R18, R61, P2 ;  /* 0x0000003d1200720c */ /* 0x000fe20001706670 */
[----:B------:R-:W-:Y:S01]  /*a490*/  IMAD.MOV.U32 R8, RZ, RZ, R21 ;  /* 0x000000ffff087224 */ /* 0x000fe200078e0015 */
[----:B------:R-:W-:Y:S01]  /*a4a0*/  PRMT R60, R13, 0x5410, R14 ;  /* 0x000054100d3c7816 */ /* 0x000fe2000000000e */
[----:B------:R-:W-:Y:S01]  /*a4b0*/  IMAD.MOV.U32 R13, RZ, RZ, R25 ;  /* 0x000000ffff0d7224 */ /* 0x000fe200078e0019 */
[----:B------:R-:W-:-:S02]  /*a4c0*/  PRMT R51, R51, 0x5410, R12 ;  /* 0x0000541033337816 */ /* 0x000fc4000000000c */
[----:B------:R-:W-:Y:S02]  /*a4d0*/  MOV R12, R22 ;  /* 0x00000016000c7202 */ /* 0x000fe40000000f00 */
[----:B------:R-:W-:Y:S01]  /*a4e0*/  PRMT R51, R13, 0x7610, R51 ;  /* 0x000076100d337816 */ /* 0x000fe20000000033 */
[----:B------:R-:W-:Y:S01]  /*a4f0*/  IMAD.MOV.U32 R13, RZ, RZ, R23 ;  /* 0x000000ffff0d7224 */ /* 0x000fe200078e0017 */
[----:B------:R-:W-:Y:S02]  /*a500*/  PRMT R50, R50, 0x5410, R12 ;  /* 0x0000541032327816 */ /* 0x000fe4000000000c */
[----:B------:R-:W-:Y:S02]  /*a510*/  MOV R12, R20 ;  /* 0x00000014000c7202 */ /* 0x000fe40000000f00 */
[----:B------:R-:W-:Y:S02]  /*a520*/  PRMT R50, R13, 0x7610, R50 ;  /* 0x000076100d327816 */ /* 0x000fe40000000032 */
[----:B------:R-:W-:Y:S01]  /*a530*/  PRMT R49, R8, 0x5410, R12 ;  /* 0x0000541008317816 */ /* 0x000fe2000000000c */
[----:B------:R-:W-:Y:S05]  /*a540*/  @P0 BRA `(.L_x_393) ;  /* 0x000005f000000947 */ /* 0x000fea0003800000 */
[----:B------:R-:W-:Y:S01]  /*a550*/  MOV R13, c[0x0][0x27c] ;  /* 0x00009f00000d7a02 */ /* 0x000fe20000000f00 */
[----:B------:R-:W-:Y:S01]  /*a560*/  HADD2.F32 R81, -RZ, R73.H0_H0 ;  /* 0x20000049ff517230 */ /* 0x000fe20000004100 */
[--C-:B------:R-:W-:Y:S01]  /*a570*/  SHF.R.U64 R52, R52, 0x10, R53.reuse ;  /* 0x0000001034347819 */ /* 0x100fe20000001235 */
[----:B------:R-:W-:Y:S01]  /*a580*/  HADD2.F32 R87, -RZ, R75.H0_H0 ;  /* 0x2000004bff577230 */ /* 0x000fe20000004100 */
[----:B------:R-:W-:Y:S01]  /*a590*/  LEA.HI R13, R13, R0, RZ, 0x1d ;  /* 0x000000000d0d7211 */ /* 0x000fe200078fe8ff */
[----:B------:R-:W-:Y:S01]  /*a5a0*/  HADD2.F32 R73, -RZ, R73.H1_H1 ;  /* 0x30000049ff497230 */ /* 0x000fe20000004100 */
[----:B------:R-:W-:Y:S01]  /*a5b0*/  SHF.R.U32.HI R77, RZ, 0x10, R53 ;  /* 0x00000010ff4d7819 */ /* 0x000fe20000011635 */
[----:B------:R-:W-:Y:S01]  /*a5c0*/  HADD2.F32 R88, -RZ, R75.H1_H1 ;  /* 0x3000004bff587230 */ /* 0x000fe20000004100 */
[----:B------:R-:W-:Y:S01]  /*a5d0*/  SHF.R.S32.HI R8, RZ, 0x1f, R13 ;  /* 0x0000001fff087819 */ /* 0x000fe2000001140d */
[----:B------:R-:W-:Y:S01]  /*a5e0*/  HADD2.F32 R52, -RZ, R52.H0_H0 ;  /* 0x20000034ff347230 */ /* 0x000fe20000004100 */
[----:B------:R-:W-:Y:S01]  /*a5f0*/  SHF.L.U32 R12, R13, 0x3, RZ ;  /* 0x000000030d0c7819 */ /* 0x000fe200000006ff */
[----:B------:R-:W-:Y:S01]  /*a600*/  HADD2.F32 R77, -RZ, R77.H0_H0 ;  /* 0x2000004dff4d7230 */ /* 0x000fe20000004100 */
[----:B------:R-:W-:-:S02]  /*a610*/  LEA.HI R8, R8, R13, RZ, 0x3 ;  /* 0x0000000d08087211 */ /* 0x000fc400078f18ff */
[----:B------:R-:W-:Y:S02]  /*a620*/  LOP3.LUT R12, R11, 0x38, R12, 0xf8, !PT ;  /* 0x000000380b0c7812 */ /* 0x000fe400078ef80c */
[----:B------:R-:W-:Y:S02]  /*a630*/  SHF.L.U32 R11, R8, 0xa, RZ ;  /* 0x0000000a080b7819 */ /* 0x000fe400000006ff */
[----:B------:R-:W-:Y:S02]  /*a640*/  LOP3.LUT R8, R12, R10, RZ, 0x3c, !PT ;  /* 0x0000000a0c087212 */ /* 0x000fe400078e3cff */
[----:B------:R-:W-:Y:S01]  /*a650*/  LOP3.LUT R10, R11, 0x7fffe000, RZ, 0xc0, !PT ;  /* 0x7fffe0000b0a7812 */ /* 0x000fe200078ec0ff */
[----:B------:R-:W1:Y:S01]  /*a660*/  LDS.128 R12, [R31+0x100] ;  /* 0x000100001f0c7984 */ /* 0x000e620000000c00 */
[----:B------:R-:W-:Y:S02]  /*a670*/  SHF.R.U64 R53, R58, 0x10, R59 ;  /* 0x000000103a357819 */ /* 0x000fe4000000123b */
[----:B------:R-:W-:-:S02]  /*a680*/  IADD3 R8, R8, R10, R9 ;  /* 0x0000000a08087210 */ /* 0x000fc40007ffe009 */
[----:B------:R-:W-:Y:S01]  /*a690*/  SHF.R.U32.HI R58, RZ, 0x10, R59 ;  /* 0x00000010ff3a7819 */ /* 0x000fe2000001163b */
[----:B------:R-:W-:Y:S01]  /*a6a0*/  HADD2.F32 R53, -RZ, R53.H0_H0 ;  /* 0x20000035ff357230 */ /* 0x000fe20000004100 */
[----:B------:R-:W-:Y:S02]  /*a6b0*/  SHF.L.U32 R72, R8, 0x1, RZ ;  /* 0x0000000108487819 */ /* 0x000fe400000006ff */
[--C-:B------:R-:W-:Y:S01]  /*a6c0*/  SHF.R.U64 R56, R56, 0x10, R57.reuse ;  /* 0x0000001038387819 */ /* 0x100fe20000001239 */
[----:B------:R-:W-:Y:S01]  /*a6d0*/  HADD2.F32 R58, -RZ, R58.H0_H0 ;  /* 0x2000003aff3a7230 */ /* 0x000fe20000004100 */
[----:B------:R-:W-:Y:S01]  /*a6e0*/  SHF.R.U32.HI R57, RZ, 0x10, R57 ;  /* 0x00000010ff397819 */ /* 0x000fe20000011639 */
[----:B------:R-:W2:Y:S01]  /*a6f0*/  LDS.128 R8, [R72+0x100] ;  /* 0x0001000048087984 */ /* 0x000ea20000000c00 */
[--C-:B------:R-:W-:Y:S01]  /*a700*/  SHF.R.U64 R54, R54, 0x10, R55.reuse ;  /* 0x0000001036367819 */ /* 0x100fe20000001237 */
[----:B------:R-:W-:Y:S01]  /*a710*/  HADD2.F32 R56, -RZ, R56.H0_H0 ;  /* 0x20000038ff387230 */ /* 0x000fe20000004100 */
[----:B------:R-:W-:-:S03]  /*a720*/  SHF.R.U32.HI R55, RZ, 0x10, R55 ;  /* 0x00000010ff377819 */ /* 0x000fc60000011637 */
[----:B------:R-:W-:Y:S02]  /*a730*/  HADD2.F32 R54, -RZ, R54.H0_H0 ;  /* 0x20000036ff367230 */ /* 0x000fe40000004100 */
[----:B------:R-:W-:Y:S02]  /*a740*/  HADD2.F32 R91, -RZ, R55.H0_H0 ;  /* 0x20000037ff5b7230 */ /* 0x000fe40000004100 */
[--C-:B-1----:R-:W-:Y:S02]  /*a750*/  HADD2.F32 R59, -RZ, R13.reuse.H0_H0 ;  /* 0x2000000dff3b7230 */ /* 0x102fe40000004100 */
[----:B------:R-:W-:Y:S02]  /*a760*/  HADD2.F32 R13, -RZ, R13.H1_H1 ;  /* 0x3000000dff0d7230 */ /* 0x000fe40000004100 */
[--C-:B------:R-:W-:Y:S01]  /*a770*/  HADD2.F32 R78, -RZ, R12.reuse.H0_H0 ;  /* 0x2000000cff4e7230 */ /* 0x100fe20000004100 */
[----:B------:R-:W-:Y:S01]  /*a780*/  FMUL.FTZ R86, R59, R81 ;  /* 0x000000513b567220 */ /* 0x000fe20000410000 */
[----:B------:R-:W-:-:S02]  /*a790*/  HADD2.F32 R79, -RZ, R12.H1_H1 ;  /* 0x3000000cff4f7230 */ /* 0x000fc40000004100 */
[--C-:B------:R-:W-:Y:S01]  /*a7a0*/  HADD2.F32 R12, -RZ, R14.reuse.H0_H0 ;  /* 0x2000000eff0c7230 */ /* 0x100fe20000004100 */
[----:B------:R-:W-:Y:S01]  /*a7b0*/  FMUL.FTZ R75, R78, R73 ;  /* 0x000000494e4b7220 */ /* 0x000fe20000410000 */
[----:B------:R-:W-:Y:S02]  /*a7c0*/  HADD2.F32 R80, -RZ, R14.H1_H1 ;  /* 0x3000000eff507230 */ /* 0x000fe40000004100 */
[--C-:B--2---:R-:W-:Y:S02]  /*a7d0*/  HADD2.F32 R82, -RZ, R9.reuse.H0_H0 ;  /* 0x20000009ff527230 */ /* 0x104fe40000004100 */
[----:B------:R-:W-:Y:S02]  /*a7e0*/  HADD2.F32 R9, -RZ, R9.H1_H1 ;  /* 0x30000009ff097230 */ /* 0x000fe40000004100 */
[--C-:B------:R-:W-:Y:S01]  /*a7f0*/  HADD2.F32 R83, -RZ, R8.reuse.H0_H0 ;  /* 0x20000008ff537230 */ /* 0x100fe20000004100 */
[C---:B------:R-:W-:Y:S01]  /*a800*/  FMUL.FTZ R81, R82.reuse, R81 ;  /* 0x0000005152517220 */ /* 0x040fe20000410000 */
[----:B------:R-:W-:Y:S01]  /*a810*/  HADD2.F32 R84, -RZ, R8.H1_H1 ;  /* 0x30000008ff547230 */ /* 0x000fe20000004100 */
[----:B------:R-:W-:Y:S01]  /*a820*/  FFMA.FTZ R86, R82, R87, R86 ;  /* 0x0000005752567223 */ /* 0x000fe20000010056 */
[----:B------:R-:W-:Y:S01]  /*a830*/  HADD2.F32 R82, -RZ, R57.H0_H0 ;  /* 0x20000039ff527230 */ /* 0x000fe20000004100 */
[-C--:B------:R-:W-:Y:S01]  /*a840*/  FMUL.FTZ R57, R13, R77.reuse ;  /* 0x0000004d0d397220 */ /* 0x080fe20000410000 */
[--C-:B------:R-:W-:Y:S01]  /*a850*/  HADD2.F32 R14, -RZ, R15.reuse.H0_H0 ;  /* 0x2000000fff0e7230 */ /* 0x100fe20000004100 */
[C---:B------:R-:W-:Y:S01]  /*a860*/  FMUL.FTZ R77, R9.reuse, R77 ;  /* 0x0000004d094d7220 */ /* 0x040fe20000410000 */
[----:B------:R-:W-:Y:S01]  /*a870*/  HADD2.F32 R8, -RZ, R10.H0_H0 ;  /* 0x2000000aff087230 */ /* 0x000fe20000004100 */
[----:B------:R-:W-:Y:S01]  /*a880*/  FFMA.FTZ R9, R9, R82, R57 ;  /* 0x0000005209097223 */ /* 0x000fe20000010039 */
[----:B------:R-:W-:Y:S01]  /*a890*/  HADD2.F32 R57, -RZ, R74.H1_H1 ;  /* 0x3000004aff397230 */ /* 0x000fe20000004100 */
[C---:B------:R-:W-:Y:S01]  /*a8a0*/  FMUL.FTZ R73, R83.reuse, R73 ;  /* 0x0000004953497220 */ /* 0x040fe20000410000 */
[----:B------:R-:W-:Y:S01]  /*a8b0*/  HADD2.F32 R15, -RZ, R15.H1_H1 ;  /* 0x3000000fff0f7230 */ /* 0x000fe20000004100 */
[----:B------:R-:W-:Y:S01]  /*a8c0*/  FFMA.FTZ R75, R83, R88, R75 ;  /* 0x00000058534b7223 */ /* 0x000fe2000001004b */
[----:B------:R-:W-:Y:S01]  /*a8d0*/  HADD2.F32 R83, -RZ, R76.H1_H1 ;  /* 0x3000004cff537230 */ /* 0x000fe20000004100 */
[-C--:B------:R-:W-:Y:S01]  /*a8e0*/  FMUL.FTZ R90, R12, R57.reuse ;  /* 0x000000390c5a7220 */ /* 0x080fe20000410000 */
[----:B------:R-:W-:Y:S01]  /*a8f0*/  HADD2.F32 R74, -RZ, R74.H0_H0 ;  /* 0x2000004aff4a7230 */ /* 0x000fe20000004100 */
[C---:B------:R-:W-:Y:S01]  /*a900*/  FMUL.FTZ R57, R8.reuse, R57 ;  /* 0x0000003908397220 */ /* 0x040fe20000410000 */
[----:B------:R-:W-:Y:S01]  /*a910*/  HADD2.F32 R85, -RZ, R10.H1_H1 ;  /* 0x3000000aff557230 */ /* 0x000fe20000004100 */
[----:B------:R-:W-:Y:S01]  /*a920*/  FFMA.FTZ R55, R8, R83, R90 ;  /* 0x0000005308377223 */ /* 0x000fe2000001005a */
[--C-:B------:R-:W-:Y:S01]  /*a930*/  HADD2.F32 R10, -RZ, R11.reuse.H0_H0 ;  /* 0x2000000bff0a7230 */ /* 0x100fe20000004100 */
[-C--:B------:R-:W-:Y:S01]  /*a940*/  FMUL.FTZ R89, R14, R74.reuse ;  /* 0x0000004a0e597220 */ /* 0x080fe20000410000 */
[----:B------:R-:W-:Y:S01]  /*a950*/  HADD2.F32 R11, -RZ, R11.H1_H1 ;  /* 0x3000000bff0b7230 */ /* 0x000fe20000004100 */
[-C--:B------:R-:W-:Y:S01]  /*a960*/  FMUL.FTZ R8, R15, R91.reuse ;  /* 0x0000005b0f087220 */ /* 0x080fe20000410000 */
[----:B------:R-:W-:Y:S01]  /*a970*/  HADD2.F32 R76, -RZ, R76.H0_H0 ;  /* 0x2000004cff4c7230 */ /* 0x000fe20000004100 */
[----:B------:R-:W-:Y:S01]  /*a980*/  FMUL.FTZ R74, R10, R74 ;  /* 0x0000004a0a4a7220 */ /* 0x000fe20000410000 */
[----:B------:R-:W-:Y:S01]  /*a990*/  F2FP.PACK_AB R9, R9, R86 ;  /* 0x000000560909723e */ /* 0x000fe200000000ff */
[----:B------:R-:W-:-:S02]  /*a9a0*/  FMUL.FTZ R91, R11, R91 ;  /* 0x0000005b0b5b7220 */ /* 0x000fc40000410000 */
[----:B------:R-:W-:Y:S02]  /*a9b0*/  FFMA.FTZ R89, R10, R76, R89 ;  /* 0x0000004c0a597223 */ /* 0x000fe40000010059 */
[----:B------:R-:W-:Y:S02]  /*a9c0*/  FFMA.FTZ R11, R11, R58, R8 ;  /* 0x0000003a0b0b7223 */ /* 0x000fe40000010008 */
[----:B------:R-:W-:Y:S02]  /*a9d0*/  FMUL.FTZ R8, R79, R52 ;  /* 0x000000344f087220 */ /* 0x000fe40000410000 */
[----:B------:R-:W-:Y:S01]  /*a9e0*/  FMUL.FTZ R10, R80, R54 ;  /* 0x00000036500a7220 */ /* 0x000fe20000410000 */
[----:B------:R-:W-:Y:S01]  /*a9f0*/  F2FP.PACK_AB R11, R11, R89 ;  /* 0x000000590b0b723e */ /* 0x000fe200000000ff */
[----:B------:R-:W-:Y:S02]  /*aa00*/  FMUL.FTZ R52, R84, R52 ;  /* 0x0000003454347220 */ /* 0x000fe40000410000 */
[----:B------:R-:W-:-:S02]  /*aa10*/  FMUL.FTZ R54, R85, R54 ;  /* 0x0000003655367220 */ /* 0x000fc40000410000 */
[----:B------:R-:W-:Y:S02]  /*aa20*/  FFMA.FTZ R57, R12, R83, -R57 ;  /* 0x000000530c397223 */ /* 0x000fe40000010839 */
[----:B------:R-:W-:Y:S02]  /*aa30*/  FFMA.FTZ R74, R14, R76, -R74 ;  /* 0x0000004c0e4a7223 */ /* 0x000fe4000001084a */
        /* <DEDUP_REMOVED lines=8> */
[----:B------:R-:W-:Y:S01]  /*aac0*/  FFMA.FTZ R8, R84, R56, R8 ;  /* 0x0000003854087223 */ /* 0x000fe20000010008 */
[----:B------:R-:W-:Y:S01]  /*aad0*/  F2FP.PACK_AB R12, R12, R73 ;  /* 0x000000490c0c723e */ /* 0x000fe200000000ff */
[----:B------:R-:W-:Y:S01]  /*aae0*/  FFMA.FTZ R10, R85, R53, R10 ;  /* 0x00000035550a7223 */ /* 0x000fe2000001000a */
[----:B------:R-:W-:Y:S02]  /*aaf0*/  F2FP.PACK_AB R14, R14, R57 ;  /* 0x000000390e0e723e */ /* 0x000fe400000000ff */
[----:B------:R-:W-:Y:S02]  /*ab00*/  F2FP.PACK_AB R8, R8, R75 ;  /* 0x0000004b0808723e */ /* 0x000fe400000000ff */
[----:B------:R-:W-:Y:S01]  /*ab10*/  F2FP.PACK_AB R10, R10, R55 ;  /* 0x000000370a0a723e */ /* 0x000fe200000000ff */
[----:B------:R1:W-:Y:S04]  /*ab20*/  STS.128 [R31+0x100], R12 ;  /* 0x0001000c1f007388 */ /* 0x0003e80000000c00 */
[----:B------:R1:W-:Y:S02]  /*ab30*/  STS.128 [R72+0x100], R8 ;  /* 0x0001000848007388 */ /* 0x0003e40000000c00 */
.L_x_393:
[----:B------:R-:W-:Y:S05]  /*ab40*/  BSYNC B0 ;  /* 0x0000000000007941 */ /* 0x000fea0003800000 */
.L_x_392:
[----:B-1----:R-:W-:Y:S01]  /*ab50*/  IADD3 R9, R18, 0x20, RZ ;  /* 0x0000002012097810 */ /* 0x002fe20007ffe0ff */
[----:B------:R-:W-:Y:S03]  /*ab60*/  BSSY B0, `(.L_x_394) ;  /* 0x000006c000007945 */ /* 0x000fe60003800000 */
[----:B------:R-:W-:-:S13]  /*ab70*/  ISETP.GE.OR P0, PT, R9, R61, P2 ;  /* 0x0000003d0900720c */ /* 0x000fda0001706670 */
[----:B------:R-:W-:Y:S05]  /*ab80*/  @P0 BRA `(.L_x_395) ;  /* 0x0000069000000947 */ /* 0x000fea0003800000 */
[----:B------:R-:W-:Y:S01]  /*ab90*/  MOV R11, c[0x0][0x27c] ;  /* 0x00009f00000b7a02 */ /* 0x000fe20000000f00 */
[----:B------:R-:W-:Y:S01]  /*aba0*/  HADD2.F32 R57, -RZ, R66.H0_H0 ;  /* 0x20000042ff397230 */ /* 0x000fe20000004100 */
[----:B------:R-:W-:Y:S01]  /*abb0*/  SHF.R.S32.HI R8, RZ, 0x1f, R9 ;  /* 0x0000001fff087819 */ /* 0x000fe20000011409 */
[----:B------:R-:W-:Y:S01]  /*abc0*/  HADD2.F32 R75, -RZ, R69.H0_H0 ;  /* 0x20000045ff4b7230 */ /* 0x000fe20000004100 */
[----:B------:R-:W-:Y:S01]  /*abd0*/  LEA.HI R11, R11, R0, RZ, 0x1d ;  /* 0x000000000b0b7211 */ /* 0x000fe200078fe8ff */
[----:B------:R-:W-:Y:S01]  /*abe0*/  HADD2.F32 R76, -RZ, R67.H0_H0 ;  /* 0x20000043ff4c7230 */ /* 0x000fe20000004100 */
[----:B------:R-:W-:Y:S01]  /*abf0*/  SHF.L.U32 R13, R9, 0x6, RZ ;  /* 0x00000006090d7819 */ /* 0x000fe200000006ff */
[----:B------:R-:W-:Y:S01]  /*ac00*/  HADD2.F32 R78, -RZ, R70.H0_H0 ;  /* 0x20000046ff4e7230 */ /* 0x000fe20000004100 */
[----:B------:R-:W-:Y:S01]  /*ac10*/  LEA.HI R8, R8, R9, RZ, 0x3 ;  /* 0x0000000908087211 */ /* 0x000fe200078f18ff */
[----:B------:R-:W-:Y:S01]  /*ac20*/  HADD2.F32 R66, -RZ, R66.H1_H1 ;  /* 0x30000042ff427230 */ /* 0x000fe20000004100 */
[----:B------:R-:W-:Y:S01]  /*ac30*/  SHF.R.S32.HI R9, RZ, 0x1f, R11 ;  /* 0x0000001fff097819 */ /* 0x000fe2000001140b */
[----:B------:R-:W-:Y:S01]  /*ac40*/  HADD2.F32 R69, -RZ, R69.H1_H1 ;  /* 0x30000045ff457230 */ /* 0x000fe20000004100 */
[----:B------:R-:W-:Y:S01]  /*ac50*/  LOP3.LUT R13, R13, 0x1c0, RZ, 0xc0, !PT ;  /* 0x000001c00d0d7812 */ /* 0x000fe200078ec0ff */
[----:B------:R-:W-:Y:S01]  /*ac60*/  IMAD.SHL.U32 R8, R8, 0x40, RZ ;  /* 0x0000004008087824 */ /* 0x000fe200078e00ff */
[----:B------:R-:W-:Y:S01]  /*ac70*/  LEA.HI R9, R9, R11, RZ, 0x3 ;  /* 0x0000000b09097211 */ /* 0x000fe200078f18ff */
[----:B------:R-:W-:Y:S01]  /*ac80*/  HADD2.F32 R67, -RZ, R67.H1_H1 ;  /* 0x30000043ff437230 */ /* 0x000fe20000004100 */
[----:B------:R-:W-:Y:S01]  /*ac90*/  SHF.L.U32 R10, R11, 0x3, RZ ;  /* 0x000000030b0a7819 */ /* 0x000fe200000006ff */
[----:B------:R-:W-:Y:S01]  /*aca0*/  HADD2.F32 R70, -RZ, R70.H1_H1 ;  /* 0x30000046ff467230 */ /* 0x000fe20000004100 */
[----:B------:R-:W-:Y:S01]  /*acb0*/  LOP3.LUT R14, R13, 0x38, R224, 0xf8, !PT ;  /* 0x000000380d0e7812 */ /* 0x000fe200078ef8e0 */
[----:B------:R-:W-:Y:S01]  /*acc0*/  IMAD.SHL.U32 R9, R9, 0x400, RZ ;  /* 0x0000040009097824 */ /* 0x000fe200078e00ff */
[----:B------:R-:W-:-:S02]  /*acd0*/  SHF.R.U32.HI R12, RZ, 0x3, R13 ;  /* 0x00000003ff0c7819 */ /* 0x000fc4000001160d */
[----:B------:R-:W-:Y:S02]  /*ace0*/  LOP3.LUT R8, R8, 0xfffffe00, RZ, 0xc0, !PT ;  /* 0xfffffe0008087812 */ /* 0x000fe400078ec0ff */
[----:B------:R-:W-:Y:S02]  /*acf0*/  LOP3.LUT R10, R13, 0x38, R10, 0xf8, !PT ;  /* 0x000000380d0a7812 */ /* 0x000fe400078ef80a */
[----:B------:R-:W-:Y:S02]  /*ad00*/  LOP3.LUT R14, R8, R14, R12, 0xf6, !PT ;  /* 0x0000000e080e7212 */ /* 0x000fe400078ef60c */
[----:B------:R-:W-:Y:S02]  /*ad10*/  LOP3.LUT R10, R10, R12, RZ, 0x3c, !PT ;  /* 0x0000000c0a0a7212 */ /* 0x000fe400078e3cff */
[----:B------:R-:W-:Y:S02]  /*ad20*/  LOP3.LUT R9, R9, 0x7fffe000, RZ, 0xc0, !PT ;  /* 0x7fffe00009097812 */ /* 0x000fe400078ec0ff */
[----:B------:R-:W-:-:S02]  /*ad30*/  SHF.L.U32 R52, R14, 0x1, RZ ;  /* 0x000000010e347819 */ /* 0x000fc400000006ff */
[----:B------:R-:W-:Y:S02]  /*ad40*/  IADD3 R31, R10, R9, R8 ;  /* 0x000000090a1f7210 */ /* 0x000fe40007ffe008 */
[--C-:B------:R-:W-:Y:S01]  /*ad50*/  SHF.R.U64 R40, R40, 0x10, R41.reuse ;  /* 0x0000001028287819 */ /* 0x100fe20000001229 */
[----:B------:R-:W1:Y:S01]  /*ad60*/  LDS.128 R12, [R52+0x100] ;  /* 0x00010000340c7984 */ /* 0x000e620000000c00 */
[----:B------:R-:W-:Y:S02]  /*ad70*/  SHF.L.U32 R31, R31, 0x1, RZ ;  /* 0x000000011f1f7819 */ /* 0x000fe400000006ff */
[----:B------:R-:W-:Y:S02]  /*ad80*/  SHF.R.U32.HI R53, RZ, 0x10, R41 ;  /* 0x00000010ff357819 */ /* 0x000fe40000011629 */
[--C-:B------:R-:W-:Y:S01]  /*ad90*/  SHF.R.U64 R41, R46, 0x10, R47.reuse ;  /* 0x000000102e297819 */ /* 0x100fe2000000122f */
[----:B------:R-:W2:Y:S01]  /*ada0*/  LDS.128 R8, [R31+0x100] ;  /* 0x000100001f087984 */ /* 0x000ea20000000c00 */
[----:B------:R-:W-:Y:S01]  /*adb0*/  SHF.R.U32.HI R46, RZ, 0x10, R47 ;  /* 0x00000010ff2e7819 */ /* 0x000fe2000001162f */
[----:B------:R-:W-:Y:S01]  /*adc0*/  HADD2.F32 R53, -RZ, R53.H0_H0 ;  /* 0x20000035ff357230 */ /* 0x000fe20000004100 */
[--C-:B------:R-:W-:Y:S01]  /*add0*/  SHF.R.U64 R44, R44, 0x10, R45.reuse ;  /* 0x000000102c2c7819 */ /* 0x100fe2000000122d */
[----:B------:R-:W-:Y:S01]  /*ade0*/  HADD2.F32 R41, -RZ, R41.H0_H0 ;  /* 0x20000029ff297230 */ /* 0x000fe20000004100 */
[----:B------:R-:W-:Y:S01]  /*adf0*/  SHF.R.U32.HI R45, RZ, 0x10, R45 ;  /* 0x00000010ff2d7819 */ /* 0x000fe2000001162d */
[----:B------:R-:W-:Y:S01]  /*ae00*/  HADD2.F32 R46, -RZ, R46.H0_H0 ;  /* 0x2000002eff2e7230 */ /* 0x000fe20000004100 */
[--C-:B------:R-:W-:Y:S01]  /*ae10*/  SHF.R.U64 R42, R42, 0x10, R43.reuse ;  /* 0x000000102a2a7819 */ /* 0x100fe2000000122b */
[----:B------:R-:W-:Y:S01]  /*ae20*/  HADD2.F32 R44, -RZ, R44.H0_H0 ;  /* 0x2000002cff2c7230 */ /* 0x000fe20000004100 */
[----:B------:R-:W-:-:S03]  /*ae30*/  SHF.R.U32.HI R43, RZ, 0x10, R43 ;  /* 0x00000010ff2b7819 */ /* 0x000fc6000001162b */
[----:B------:R-:W-:Y:S02]  /*ae40*/  HADD2.F32 R42, -RZ, R42.H0_H0 ;  /* 0x2000002aff2a7230 */ /* 0x000fe40000004100 */
[----:B------:R-:W-:Y:S02]  /*ae50*/  HADD2.F32 R43, -RZ, R43.H0_H0 ;  /* 0x2000002bff2b7230 */ /* 0x000fe40000004100 */
[--C-:B-1----:R-:W-:Y:S02]  /*ae60*/  HADD2.F32 R47, -RZ, R13.reuse.H0_H0 ;  /* 0x2000000dff2f7230 */ /* 0x102fe40000004100 */
[----:B------:R-:W-:Y:S02]  /*ae70*/  HADD2.F32 R54, -RZ, R13.H1_H1 ;  /* 0x3000000dff367230 */ /* 0x000fe40000004100 */
[----:B------:R-:W-:Y:S01]  /*ae80*/  HADD2.F32 R13, -RZ, R15.H0_H0 ;  /* 0x2000000fff0d7230 */ /* 0x000fe20000004100 */
[----:B------:R-:W-:Y:S01]  /*ae90*/  FMUL.FTZ R74, R47, R57 ;  /* 0x000000392f4a7220 */ /* 0x000fe20000410000 */
[----:B--2---:R-:W-:-:S02]  /*aea0*/  HADD2.F32 R58, -RZ, R9.H0_H0 ;  /* 0x20000009ff3a7230 */ /* 0x004fc40000004100 */
[----:B------:R-:W-:Y:S01]  /*aeb0*/  HADD2.F32 R59, -RZ, R9.H1_H1 ;  /* 0x30000009ff3b7230 */ /* 0x000fe20000004100 */
[----:B------:R-:W-:Y:S01]  /*aec0*/  FMUL.FTZ R77, R13, R76 ;  /* 0x0000004c0d4d7220 */ /* 0x000fe20000410000 */
[----:B------:R-:W-:Y:S01]  /*aed0*/  HADD2.F32 R9, -RZ, R11.H0_H0 ;  /* 0x2000000bff097230 */ /* 0x000fe20000004100 */
[C---:B------:R-:W-:Y:S01]  /*aee0*/  FMUL.FTZ R57, R58.reuse, R57 ;  /* 0x000000393a397220 */ /* 0x040fe20000410000 */
[----:B------:R-:W-:Y:S01]  /*aef0*/  HADD2.F32 R15, -RZ, R15.H1_H1 ;  /* 0x3000000fff0f7230 */ /* 0x000fe20000004100 */
[----:B------:R-:W-:Y:S01]  /*af00*/  FFMA.FTZ R74, R58, R75, R74 ;  /* 0x0000004b3a4a7223 */ /* 0x000fe2000001004a */
[----:B------:R-:W-:Y:S01]  /*af10*/  HADD2.F32 R58, -RZ, R45.H0_H0 ;  /* 0x2000002dff3a7230 */ /* 0x000fe20000004100 */
[-C--:B------:R-:W-:Y:S01]  /*af20*/  FMUL.FTZ R45, R54, R53.reuse ;  /* 0x00000035362d7220 */ /* 0x080fe20000410000 */
[--C-:B------:R-:W-:Y:S01]  /*af30*/  HADD2.F32 R55, -RZ, R12.reuse.H0_H0 ;  /* 0x2000000cff377230 */ /* 0x100fe20000004100 */
[C---:B------:R-:W-:Y:S01]  /*af40*/  FMUL.FTZ R53, R59.reuse, R53 ;  /* 0x000000353b357220 */ /* 0x040fe20000410000 */
[----:B------:R-:W-:Y:S01]  /*af50*/  HADD2.F32 R11, -RZ, R11.H1_H1 ;  /* 0x3000000bff0b7230 */ /* 0x000fe20000004100 */
[----:B------:R-:W-:Y:S01]  /*af60*/  FFMA.FTZ R45, R59, R58, R45 ;  /* 0x0000003a3b2d7223 */ /* 0x000fe2000001002d */
[----:B------:R-:W-:Y:S01]  /*af70*/  HADD2.F32 R56, -RZ, R12.H1_H1 ;  /* 0x3000000cff387230 */ /* 0x000fe20000004100 */
[C---:B------:R-:W-:Y:S01]  /*af80*/  FMUL.FTZ R76, R9.reuse, R76 ;  /* 0x0000004c094c7220 */ /* 0x040fe20000410000 */
[----:B------:R-:W-:Y:S01]  /*af90*/  HADD2.F32 R72, -RZ, R8.H0_H0 ;  /* 0x20000008ff487230 */ /* 0x000fe20000004100 */
[----:B------:R-:W-:Y:S01]  /*afa0*/  FFMA.FTZ R77, R9, R78, R77 ;  /* 0x0000004e094d7223 */ /* 0x000fe2000001004d */
[----:B------:R-:W-:Y:S01]  /*afb0*/  HADD2.F32 R12, -RZ, R14.H0_H0 ;  /* 0x2000000eff0c7230 */ /* 0x000fe20000004100 */
[-C--:B------:R-:W-:Y:S01]  /*afc0*/  FMUL.FTZ R9, R15, R43.reuse ;  /* 0x0000002b0f097220 */ /* 0x080fe20000410000 */
[----:B------:R-:W-:Y:S01]  /*afd0*/  HADD2.F32 R73, -RZ, R8.H1_H1 ;  /* 0x30000008ff497230 */ /* 0x000fe20000004100 */
[----:B------:R-:W-:Y:S01]  /*afe0*/  FMUL.FTZ R59, R55, R66 ;  /* 0x00000042373b7220 */ /* 0x000fe20000410000 */
[----:B------:R-:W-:Y:S01]  /*aff0*/  HADD2.F32 R8, -RZ, R10.H0_H0 ;  /* 0x2000000aff087230 */ /* 0x000fe20000004100 */
[C---:B------:R-:W-:Y:S01]  /*b000*/  FMUL.FTZ R43, R11.reuse, R43 ;  /* 0x0000002b0b2b7220 */ /* 0x040fe20000410000 */
[----:B------:R-:W-:Y:S01]  /*b010*/  HADD2.F32 R14, -RZ, R14.H1_H1 ;  /* 0x3000000eff0e7230 */ /* 0x000fe20000004100 */
[----:B------:R-:W-:Y:S01]  /*b020*/  FFMA.FTZ R11, R11, R46, R9 ;  /* 0x0000002e0b0b7223 */ /* 0x000fe20000010009 */
[----:B------:R-:W-:Y:S01]  /*b030*/  HADD2.F32 R10, -RZ, R10.H1_H1 ;  /* 0x3000000aff0a7230 */ /* 0x000fe20000004100 */
[----:B------:R-:W-:-:S02]  /*b040*/  FMUL.FTZ R66, R72, R66 ;  /* 0x0000004248427220 */ /* 0x000fc40000410000 */
[----:B------:R-:W-:Y:S01]  /*b050*/  FFMA.FTZ R59, R72, R69, R59 ;  /* 0x00000045483b7223 */ /* 0x000fe2000001003b */
[----:B------:R-:W-:Y:S01]  /*b060*/  HADD2.F32 R72, -RZ, R40.H0_H0 ;  /* 0x20000028ff487230 */ /* 0x000fe20000004100 */
[----:B------:R-:W-:Y:S01]  /*b070*/  FMUL.FTZ R9, R12, R67 ;  /* 0x000000430c097220 */ /* 0x000fe20000410000 */
[----:B------:R-:W-:Y:S01]  /*b080*/  F2FP.PACK_AB R11, R11, R77 ;  /* 0x0000004d0b0b723e */ /* 0x000fe200000000ff */
[C---:B------:R-:W-:Y:S02]  /*b090*/  FMUL.FTZ R67, R8.reuse, R67 ;  /* 0x0000004308437220 */ /* 0x040fe40000410000 */
[----:B------:R-:W-:Y:S02]  /*b0a0*/  FFMA.FTZ R40, R8, R70, R9 ;  /* 0x0000004608287223 */ /* 0x000fe40000010009 */
[----:B------:R-:W-:Y:S02]  /*b0b0*/  FMUL.FTZ R8, R56, R72 ;  /* 0x0000004838087220 */ /* 0x000fe40000410000 */
[----:B------:R-:W-:-:S02]  /*b0c0*/  FMUL.FTZ R9, R14, R42 ;  /* 0x0000002a0e097220 */ /* 0x000fc40000410000 */
[----:B------:R-:W-:Y:S02]  /*b0d0*/  FMUL.FTZ R72, R73, R72 ;  /* 0x0000004849487220 */ /* 0x000fe40000410000 */
[----:B------:R-:W-:Y:S02]  /*b0e0*/  FMUL.FTZ R42, R10, R42 ;  /* 0x0000002a0a2a7220 */ /* 0x000fe40000410000 */
[----:B------:R-:W-:Y:S02]  /*b0f0*/  FFMA.FTZ R67, R12, R70, -R67 ;  /* 0x000000460c437223 */ /* 0x000fe40000010843 */
        /* <DEDUP_REMOVED lines=8> */
[-C--:B------:R-:W-:Y:S02]  /*b180*/  FFMA.FTZ R14, R14, R41.reuse, -R42 ;  /* 0x000000290e0e7223 */ /* 0x080fe4000001082a */
[----:B------:R-:W-:Y:S01]  /*b190*/  FFMA.FTZ R8, R73, R44, R8 ;  /* 0x0000002c49087223 */ /* 0x000fe20000010008 */
[----:B------:R-:W-:Y:S01]  /*b1a0*/  F2FP.PACK_AB R12, R12, R66 ;  /* 0x000000420c0c723e */ /* 0x000fe200000000ff */
[----:B------:R-:W-:Y:S01]  /*b1b0*/  FFMA.FTZ R10, R10, R41, R9 ;  /* 0x000000290a0a7223 */ /* 0x000fe20000010009 */
[----:B------:R-:W-:-:S02]  /*b1c0*/  F2FP.PACK_AB R14, R14, R67 ;  /* 0x000000430e0e723e */ /* 0x000fc400000000ff */
[----:B------:R-:W-:Y:S02]  /*b1d0*/  F2FP.PACK_AB R9, R45, R74 ;  /* 0x0000004a2d09723e */ /* 0x000fe400000000ff */
[----:B------:R-:W-:Y:S01]  /*b1e0*/  F2FP.PACK_AB R8, R8, R59 ;  /* 0x0000003b0808723e */ /* 0x000fe200000000ff */
[----:B------:R1:W-:Y:S01]  /*b1f0*/  STS.128 [R52+0x100], R12 ;  /* 0x0001000c34007388 */ /* 0x0003e20000000c00 */
[----:B------:R-:W-:-:S05]  /*b200*/  F2FP.PACK_AB R10, R10, R40 ;  /* 0x000000280a0a723e */ /* 0x000fca00000000ff */
[----:B------:R1:W-:Y:S02]  /*b210*/  STS.128 [R31+0x100], R8 ;  /* 0x000100081f007388 */ /* 0x0003e40000000c00 */
.L_x_395:
[----:B------:R-:W-:Y:S05]  /*b220*/  BSYNC B0 ;  /* 0x0000000000007941 */ /* 0x000fea0003800000 */
.L_x_394:
        /* <DEDUP_REMOVED lines=109> */
.L_x_397:
[----:B------:R-:W-:Y:S05]  /*b900*/  BSYNC B0 ;  /* 0x0000000000007941 */ /* 0x000fea0003800000 */
.L_x_396:
[----:B-1----:R-:W-:-:S04]  /*b910*/  IADD3 R8, R18, 0x60, RZ ;  /* 0x0000006012087810 */ /* 0x002fc80007ffe0ff */
        /* <DEDUP_REMOVED lines=69> */
[----:B------:R-:W-:Y:S01]  /*bd70*/  FMUL.FTZ R9, R15, R23 ;  /* 0x000000170f097220 */ /* 0x000fe20000410000 */
        /* <DEDUP_REMOVED lines=10> */
[-C--:B------:R-:W-:Y:S01]  /*be20*/  FMUL.FTZ R9, R12, R50.reuse ;  /* 0x000000320c097220 */ /* 0x080fe20000410000 */
        /* <DEDUP_REMOVED lines=26> */
.L_x_385:
[----:B------:R-:W-:Y:S05]  /*bfd0*/  BSYNC B2 ;  /* 0x0000000000027941 */ /* 0x000fea0003800000 */
.L_x_363:
[----:B-1----:R-:W-:Y:S01]  /*bfe0*/  IMAD R8, R29, c[0x0][0x208], RZ ;  /* 0x000082001d087a24 */ /* 0x002fe200078e02ff */
[----:B------:R-:W-:Y:S01]  /*bff0*/  BAR.SYNC.DEFER_BLOCKING 0x0 ;  /* 0x0000000000007b1d */ /* 0x000fe20000010000 */
[----:B------:R-:W-:Y:S01]  /*c000*/  IMAD.WIDE.U32 R12, R228, c[0x0][0x208], RZ ;  /* 0x00008200e40c7a25 */ /* 0x000fe200078e00ff */
[----:B------:R-:W-:Y:S02]  /*c010*/  SHF.R.S32.HI R229, RZ, 0x1f, R223 ;  /* 0x0000001fffe57819 */ /* 0x000fe400000114df */
[----:B------:R-:W-:Y:S01]  /*c020*/  ISETP.GE.AND P1, PT, R224, c[0x0][0x1d4], PT ;  /* 0x00007500e0007a0c */ /* 0x000fe20003f26270 */
[----:B------:R-:W-:Y:S01]  /*c030*/  IMAD R8, R228, c[0x0][0x20c], R8 ;  /* 0x00008300e4087a24 */ /* 0x000fe200078e0208 */
[----:B------:R-:W-:Y:S01]  /*c040*/  LEA.HI R229, R229, R223, RZ, 0x3 ;  /* 0x000000dfe5e57211 */ /* 0x000fe200078f18ff */
[----:B------:R-:W-:Y:S01]  /*c050*/  IMAD R10, R19, c[0x0][0x218], RZ ;  /* 0x00008600130a7a24 */ /* 0x000fe200078e02ff */
[----:B------:R-:W-:Y:S01]  /*c060*/  LEA.HI R19, R7, R71, RZ, 0x5 ;  /* 0x0000004707137211 */ /* 0x000fe200078f28ff */
[----:B------:R-:W-:Y:S01]  /*c070*/  IMAD.IADD R13, R13, 0x1, R8 ;  /* 0x000000010d0d7824 */ /* 0x000fe200078e0208 */
[----:B------:R-:W-:Y:S01]  /*c080*/  LOP3.LUT R229, R229, 0xfffffff8, RZ, 0xc0, !PT ;  /* 0xfffffff8e5e57812 */ /* 0x000fe200078ec0ff */
[C---:B------:R-:W-:Y:S01]  /*c090*/  IMAD R10, R227.reuse, c[0x0][0x21c], R10 ;  /* 0x00008700e30a7a24 */ /* 0x040fe200078e020a */
[----:B------:R-:W-:Y:S01]  /*c0a0*/  SHF.R.S32.HI R247, RZ, 0x1f, R224 ;  /* 0x0000001ffff77819 */ /* 0x000fe200000114e0 */
[----:B------:R-:W-:Y:S01]  /*c0b0*/  IMAD.WIDE.U32 R12, R227, c[0x0][0x218], R12 ;  /* 0x00008600e30c7a25 */ /* 0x000fe200078e000c */
[----:B------:R-:W-:-:S03]  /*c0c0*/  SHF.R.S32.HI R231, RZ, 0x1f, R229 ;  /* 0x0000001fffe77819 */ /* 0x000fc600000114e5 */
[----:B------:R-:W-:Y:S01]  /*c0d0*/  IMAD.SHL.U32 R9, R0, 0x40, RZ ;  /* 0x0000004000097824 */ /* 0x000fe200078e00ff */
[----:B------:R-:W-:Y:S01]  /*c0e0*/  IADD3 R8, P0, R232, R12, RZ ;  /* 0x0000000ce8087210 */ /* 0x000fe20007f1e0ff */
[----:B------:R-:W-:Y:S01]  /*c0f0*/  IMAD.SHL.U32 R210, R18, 0x8, RZ ;  /* 0x0000000812d27824 */ /* 0x000fe200078e00ff */
[----:B------:R-:W-:Y:S01]  /*c100*/  SHF.R.S32.HI R18, RZ, 0x5, R19 ;  /* 0x00000005ff127819 */ /* 0x000fe20000011413 */
[----:B------:R-:W-:Y:S01]  /*c110*/  IMAD.WIDE R20, R229, 0x2, RZ ;  /* 0x00000002e5147825 */ /* 0x000fe200078e02ff */
[----:B------:R-:W-:Y:S02]  /*c120*/  IADD3.X R10, R219, R13, R10, P0, !PT ;  /* 0x0000000ddb0a7210 */ /* 0x000fe400007fe40a */
[----:B------:R-:W-:Y:S01]  /*c130*/  LEA R88, P0, R8, c[0x0][0x1f8], 0x1 ;  /* 0x00007e0008587a11 */ /* 0x000fe200078008ff */
[----:B------:R-:W-:Y:S01]  /*c140*/  IMAD R172, R18, 0x400, R4 ;  /* 0x0000040012ac7824 */ /* 0x000fe200078e0204 */
[----:B------:R-:W-:Y:S01]  /*c150*/  LOP3.LUT R9, R9, 0x1c0, RZ, 0xc0, !PT ;  /* 0x000001c009097812 */ /* 0x000fe200078ec0ff */
[----:B------:R-:W-:Y:S01]  /*c160*/  IMAD.WIDE R12, R224, 0x2, RZ ;  /* 0x00000002e00c7825 */ /* 0x000fe200078e02ff */
[----:B------:R-:W-:Y:S01]  /*c170*/  LEA.HI.X R8, R8, c[0x0][0x1fc], R10, 0x1, P0 ;  /* 0x00007f0008087a11 */ /* 0x000fe200000f0c0a */
[----:B------:R-:W1:Y:S01]  /*c180*/  SHFL.IDX PT, R56, R88, RZ, 0x181f ;  /* 0x00181fff58387589 */ /* 0x000e6200000e0000 */
[----:B------:R-:W-:Y:S01]  /*c190*/  LOP3.LUT R210, R9, 0x8, R210, 0xf8, !PT ;  /* 0x0000000809d27812 */ /* 0x000fe200078ef8d2 */
[----:B------:R-:W-:Y:S01]  /*c1a0*/  IMAD.SHL.U32 R230, R28, 0x2, RZ ;  /* 0x000000021ce67824 */ /* 0x000fe200078e00ff */
[----:B------:R-:W-:Y:S01]  /*c1b0*/  SHF.R.U32.HI R9, RZ, 0x3, R9 ;  /* 0x00000003ff097819 */ /* 0x000fe20000011609 */
[----:B------:R-:W2:Y:S01]  /*c1c0*/  SHFL.IDX PT, R10, R8, RZ, 0x181f ;  /* 0x00181fff080a7589 */ /* 0x000ea200000e0000 */
[C---:B------:R-:W-:Y:S01]  /*c1d0*/  LEA R180, R172.reuse, 0x100, 0x1 ;  /* 0x00000100acb47811 */ /* 0x040fe200078e08ff */
[----:B------:R-:W-:Y:S01]  /*c1e0*/  IMAD.SHL.U32 R172, R172, 0x2, RZ ;  /* 0x00000002acac7824 */ /* 0x000fe200078e00ff */
[----:B------:R-:W-:Y:S01]  /*c1f0*/  LOP3.LUT R210, R210, R9, RZ, 0x3c, !PT ;  /* 0x00000009d2d27212 */ /* 0x000fe200078e3cff */
[----:B------:R-:W3:Y:S01]  /*c200*/  SHFL.IDX PT, R14, R88, 0x1, 0x181f ;  /* 0x00381f00580e7f89 */ /* 0x000ee200000e0000 */
[----:B------:R-:W-:Y:S01]  /*c210*/  LOP3.LUT P0, RZ, R0, 0x2, RZ, 0xc0, !PT ;  /* 0x0000000200ff7812 */ /* 0x000fe2000780c0ff */
[----:B------:R-:W-:Y:S01]  /*c220*/  IMAD R176, R3, 0x2, R180 ;  /* 0x0000000203b07824 */ /* 0x000fe200078e02b4 */
[----:B------:R-:W-:Y:S01]  /*c230*/  IADD3 R243, R230, 0x100, RZ ;  /* 0x00000100e6f37810 */ /* 0x000fe20007ffe0ff */
[----:B------:R-:W-:Y:S01]  /*c240*/  IMAD R210, R30, 0x200, R210 ;  /* 0x000002001ed27824 */ /* 0x000fe200078e02d2 */
[----:B------:R-:W4:Y:S01]  /*c250*/  SHFL.IDX PT, R9, R8, 0x1, 0x181f ;  /* 0x00381f0008097f89 */ /* 0x000f2200000e0000 */
[----:B------:R-:W-:Y:S01]  /*c260*/  IMAD R180, R2, 0x2, R180 ;  /* 0x0000000202b47824 */ /* 0x000fe200078e02b4 */
[----:B------:R-:W-:Y:S01]  /*c270*/  IADD3 R242, R230, 0x3100, RZ ;  /* 0x00003100e6f27810 */ /* 0x000fe20007ffe0ff */
[----:B------:R-:W-:Y:S01]  /*c280*/  IMAD.SHL.U32 R210, R210, 0x2, RZ ;  /* 0x00000002d2d27824 */ /* 0x000fe200078e00ff */
[----:B------:R-:W4:Y:S01]  /*c290*/  SHFL.IDX PT, R88, R88, 0x2, 0x181f ;  /* 0x00581f0058587f89 */ /* 0x000f2200000e0000 */
[----:B------:R-:W-:Y:S01]  /*c2a0*/  IMAD R184, R2, 0x2, R176 ;  /* 0x0000000202b87824 */ /* 0x000fe200078e02b0 */
[----:B------:R-:W-:-:S02]  /*c2b0*/  IADD3 R241, R230, 0x1100, RZ ;  /* 0x00001100e6f17810 */ /* 0x000fc40007ffe0ff */
[----:B------:R-:W4:Y:S01]  /*c2c0*/  SHFL.IDX PT, R8, R8, 0x2, 0x181f ;  /* 0x00581f0008087f89 */ /* 0x000f2200000e0000 */
[C---:B------:R-:W-:Y:S02]  /*c2d0*/  IADD3 R11, R210.reuse, 0x8100, RZ ;  /* 0x00008100d20b7810 */ /* 0x040fe40007ffe0ff */
[----:B------:R-:W-:Y:S01]  /*c2e0*/  IADD3 R209, R210, 0x8120, RZ ;  /* 0x00008120d2d17810 */ /* 0x000fe20007ffe0ff */
[----:B------:R-:W-:Y:S01]  /*c2f0*/  LDSM.16.M88.4 R120, [R172+0x100] ;  /* 0x00010000ac78783b */ /* 0x000fe20000000200 */
[----:B------:R-:W-:Y:S02]  /*c300*/  @P0 IADD3 R209, R11, -0x20, RZ ;  /* 0xffffffe00bd10810 */ /* 0x000fe40007ffe0ff */
[----:B-1----:R-:W-:Y:S01]  /*c310*/  IADD3 R58, P0, R56, R12, RZ ;  /* 0x0000000c383a7210 */ /* 0x002fe20007f1e0ff */
[----:B------:R-:W-:Y:S01]  /*c320*/  LDSM.16.M88.4 R124, [R176] ;  /* 0x00000000b07c783b */ /* 0x000fe20000000200 */
[----:B------:R-:W-:Y:S02]  /*c330*/  IADD3 R240, R230, 0x4100, RZ ;  /* 0x00004100e6f07810 */ /* 0x000fe40007ffe0ff */
[----:B------:R-:W-:Y:S01]  /*c340*/  IADD3 R203, R209, 0x800, RZ ;  /* 0x00000800d1cb7810 */ /* 0x000fe20007ffe0ff */
[----:B------:R-:W-:Y:S01]  /*c350*/  LDSM.16.M88.4 R148, [R180] ;  /* 0x00000000b494783b */ /* 0x000fe20000000200 */
[----:B--2---:R-:W-:Y:S01]  /*c360*/  IMAD.X R59, R10, 0x1, R13, P0 ;  /* 0x000000010a3b7824 */ /* 0x004fe200000e060d */
[----:B---3--:R-:W-:-:S02]  /*c370*/  IADD3 R50, P0, R12, R14, RZ ;  /* 0x0000000e0c327210 */ /* 0x008fc40007f1e0ff */
[----:B------:R-:W-:Y:S01]  /*c380*/  LDSM.16.M88.4 R156, [R184] ;  /* 0x00000000b89c783b */ /* 0x000fe20000000200 */
[----:B------:R-:W-:Y:S02]  /*c390*/  IADD3 R202, R209, 0x1000, RZ ;  /* 0x00001000d1ca7810 */ /* 0x000fe40007ffe0ff */
[----:B----4-:R-:W-:Y:S01]  /*c3a0*/  IMAD.X R51, R13, 0x1, R9, P0 ;  /* 0x000000010d337824 */ /* 0x010fe200000e0609 */
[----:B------:R-:W-:Y:S01]  /*c3b0*/  LDSM.16.M88.4 R172, [R172+0x4100] ;  /* 0x00410000acac783b */ /* 0x000fe20000000200 */
[----:B------:R-:W-:Y:S02]  /*c3c0*/  IADD3 R12, P0, R12, R88, RZ ;  /* 0x000000580c0c7210 */ /* 0x000fe40007f1e0ff */
[C---:B------:R-:W-:Y:S01]  /*c3d0*/  IADD3 R201, R209.reuse, 0x1800, RZ ;  /* 0x00001800d1c97810 */ /* 0x040fe20007ffe0ff */
[----:B------:R-:W-:Y:S01]  /*c3e0*/  LDSM.16.M88.4 R176, [R176+0x4000] ;  /* 0x00400000b0b0783b */ /* 0x000fe20000000200 */
[----:B------:R-:W-:Y:S01]  /*c3f0*/  IADD3 R200, R209, 0x2000, RZ ;  /* 0x00002000d1c87810 */ /* 0x000fe20007ffe0ff */
[----:B------:R-:W-:Y:S01]  /*c400*/  IMAD.X R13, R13, 0x1, R8, P0 ;  /* 0x000000010d0d7824 */ /* 0x000fe200000e0608 */
[----:B------:R-:W-:Y:S01]  /*c410*/  IADD3 R56, P0, R56, R20, RZ ;  /* 0x0000001438387210 */ /* 0x000fe20007f1e0ff */
[----:B------:R-:W-:Y:S01]  /*c420*/  LDSM.16.M88.4 R180, [R180+0x4000] ;  /* 0x00400000b4b4783b */ /* 0x000fe20000000200 */
[----:B------:R-:W-:-:S02]  /*c430*/  IADD3 R199, R209, 0x2800, RZ ;  /* 0x00002800d1c77810 */ /* 0x000fc40007ffe0ff */
[----:B------:R-:W-:Y:S01]  /*c440*/  IADD3 R197, R209, 0x3000, RZ ;  /* 0x00003000d1c57810 */ /* 0x000fe20007ffe0ff */
[----:B------:R-:W-:Y:S01]  /*c450*/  LDSM.16.M88.4 R184, [R184+0x4000] ;  /* 0x00400000b8b8783b */ /* 0x000fe20000000200 */
[----:B------:R-:W-:-:S03]  /*c460*/  IMAD.X R57, R10, 0x1, R21, P0 ;  /* 0x000000010a397824 */ /* 0x000fc600000e0615 */
[----:B------:R-:W-:Y:S01]  /*c470*/  BAR.SYNC.DEFER_BLOCKING 0x0 ;  /* 0x0000000000007b1d */ /* 0x000fe20000010000 */
[C---:B------:R-:W-:Y:S02]  /*c480*/  IADD3 R14, P0, R20.reuse, R14, RZ ;  /* 0x0000000e140e7210 */ /* 0x040fe40007f1e0ff */
[C---:B------:R-:W-:Y:S02]  /*c490*/  IADD3 R196, R209.reuse, 0x3800, RZ ;  /* 0x00003800d1c47810 */ /* 0x040fe40007ffe0ff */
[----:B------:R-:W-:Y:S01]  /*c4a0*/  IADD3 R195, R209, 0x4000, RZ ;  /* 0x00004000d1c37810 */ /* 0x000fe20007ffe0ff */
[----:B------:R-:W-:Y:S01]  /*c4b0*/  IMAD.X R15, R21, 0x1, R9, P0 ;  /* 0x00000001150f7824 */ /* 0x000fe200000e0609 */
[----:B------:R-:W-:Y:S02]  /*c4c0*/  IADD3 R88, P0, R20, R88, RZ ;  /* 0x0000005814587210 */ /* 0x000fe40007f1e0ff */
[C---:B------:R-:W-:Y:S02]  /*c4d0*/  IADD3 R194, R209.reuse, 0x4800, RZ ;  /* 0x00004800d1c27810 */ /* 0x040fe40007ffe0ff */
[----:B------:R-:W-:Y:S01]  /*c4e0*/  IADD3 R193, R209, 0x5000, RZ ;  /* 0x00005000d1c17810 */ /* 0x000fe20007ffe0ff */
[----:B------:R-:W-:Y:S01]  /*c4f0*/  IMAD.X R89, R21, 0x1, R8, P0 ;  /* 0x0000000115597824 */ /* 0x000fe200000e0608 */
[----:B------:R-:W-:-:S02]  /*c500*/  ISETP.LT.OR P0, PT, R48, 0x1, P1 ;  /* 0x000000013000780c */ /* 0x000fc40000f01670 */
[----:B------:R-:W-:Y:S01]  /*c510*/  IADD3 R192, R209, 0x5800, RZ ;  /* 0x00005800d1c07810 */ /* 0x000fe20007ffe0ff */
[----:B------:R-:W-:-:S04]  /*c520*/  DEPBAR.LE SB0, 0x0 ;  /* 0x000080000000791a */ /* 0x000fc80000000000 */
[----:B------:R-:W-:Y:S06]  /*c530*/  BAR.SYNC.DEFER_BLOCKING 0x0 ;  /* 0x0000000000007b1d */ /* 0x000fec0000010000 */
[----:B------:R-:W-:Y:S04]  /*c540*/  LDSM.16.M88.4 R8, [R210+0x8100] ;  /* 0x00810000d208783b */ /* 0x000fe80000000200 */
[----:B------:R-:W1:Y:S04]  /*c550*/  LDSM.16.M88.4 R80, [R210+0x8900] ;  /* 0x00890000d250783b */ /* 0x000e680000000200 */
[----:B-----5:R-:W2:Y:S04]  /*c560*/  LDSM.16.M88.4 R72, [R210+0x9100] ;  /* 0x00910000d248783b */ /* 0x020ea80000000200 */
[----:B------:R-:W3:Y:S04]  /*c570*/  LDSM.16.M88.4 R60, [R210+0x9900] ;  /* 0x00990000d23c783b */ /* 0x000ee80000000200 */
[----:B------:R-:W4:Y:S04]  /*c580*/  LDSM.16.M88.4 R52, [R210+0xa100] ;  /* 0x00a10000d234783b */ /* 0x000f280000000200 */
[----:B------:R-:W-:Y:S04]  /*c590*/  LDSM.16.M88.4 R44, [R210+0xa900] ;  /* 0x00a90000d22c783b */ /* 0x000fe80000000200 */
[----:B------:R-:W-:Y:S04]  /*c5a0*/  LDSM.16.M88.4 R36, [R209] ;  /* 0x00000000d124783b */ /* 0x000fe80000000200 */
[----:B------:R-:W3:Y:S04]  /*c5b0*/  LDSM.16.M88.4 R32, [R209+0x800] ;  /* 0x00080000d120783b */ /* 0x000ee80000000200 */
[----:B------:R-:W4:Y:S04]  /*c5c0*/  LDSM.16.M88.4 R28, [R209+0x1000] ;  /* 0x00100000d11c783b */ /* 0x000f280000000200 */
[----:B------:R-:W4:Y:S04]  /*c5d0*/  LDSM.16.M88.4 R24, [R209+0x1800] ;  /* 0x00180000d118783b */ /* 0x000f280000000200 */
[----:B------:R-:W4:Y:S04]  /*c5e0*/  LDSM.16.M88.4 R20, [R209+0x2000] ;  /* 0x00200000d114783b */ /* 0x000f280000000200 */
[----:B------:R-:W4:Y:S01]  /*c5f0*/  LDSM.16.M88.4 R40, [R209+0x2800] ;  /* 0x00280000d128783b */ /* 0x000f220000000200 */
[----:B-1----:R-:W-:Y:S03]  /*c600*/  HMMA.16816.F32 R84, R120, R80, RZ ;  /* 0x000000507854723c */ /* 0x002fe600000018ff */
[----:B------:R-:W-:Y:S01]  /*c610*/  @!PT LDS RZ, [RZ] ;  /* 0x00000000fffff984 */ /* 0x000fe20000000800 */
[----:B------:R-:W-:Y:S01]  /*c620*/  @!PT LDS RZ, [RZ] ;  /* 0x00000000fffff984 */ /* 0x000fe20000000800 */
[----:B------:R-:W-:Y:S01]  /*c630*/  @!PT LDS RZ, [RZ] ;  /* 0x00000000fffff984 */ /* 0x000fe20000000800 */
[----:B------:R4:W-:Y:S01]  /*c640*/  LDGSTS.E.BYPASS.LTC128B.128 [R230+0x100], [R58.64], !P0 ;  /* 0x001000003ae67fae */ /* 0x0009e2000c101d52 */
[----:B------:R-:W-:-:S04]  /*c650*/  ISETP.GE.AND P0, PT, R223, c[0x0][0x1d4], PT ;  /* 0x00007500df007a0c */ /* 0x000fc80003f06270 */
[C---:B------:R-:W-:Y:S01]  /*c660*/  ISETP.LT.OR P2, PT, R48.reuse, 0x1, P0 ;  /* 0x000000013000780c */ /* 0x040fe20000741670 */
[C---:B------:R-:W-:Y:S08]  /*c670*/  HMMA.16816.F32 R80, R120.reuse, R82, RZ ;  /* 0x000000527850723c */ /* 0x040ff000000018ff */
[----:B--2---:R-:W-:Y:S04]  /*c680*/  HMMA.16816.F32 R76, R120, R72, RZ ;  /* 0x00000048784c723c */ /* 0x004fe800000018ff */
[----:B------:R4:W-:Y:S01]  /*c690*/  LDGSTS.E.BYPASS.LTC128B.128 [R230+0x3100], [R56.64], !P2 ;  /* 0x0310000038e67fae */ /* 0x0009e2000d101d52 */
[----:B------:R-:W-:-:S02]  /*c6a0*/  ISETP.LT.OR P2, PT, R48, 0x21, P1 ;  /* 0x000000213000780c */ /* 0x000fc40000f41670 */
[C---:B------:R-:W-:Y:S01]  /*c6b0*/  ISETP.LT.OR P1, PT, R48.reuse, 0x41, P1 ;  /* 0x000000413000780c */ /* 0x040fe20000f21670 */
[C---:B---3--:R-:W-:Y:S08]  /*c6c0*/  HMMA.16816.F32 R64, R120.reuse, R60, RZ ;  /* 0x0000003c7840723c */ /* 0x048ff000000018ff */
[----:B------:R-:W-:Y:S02]  /*c6d0*/  HMMA.16816.F32 R72, R120, R74, RZ ;  /* 0x0000004a7848723c */ /* 0x000fe400000018ff */
[----:B------:R1:W-:Y:S01]  /*c6e0*/  LDGSTS.E.BYPASS.LTC128B.128 [R230+0x1100], [R50.64], !P2 ;  /* 0x0110000032e67fae */ /* 0x0003e2000d101d52 */
[----:B------:R-:W-:-:S02]  /*c6f0*/  ISETP.LT.OR P2, PT, R48, 0x21, P0 ;  /* 0x000000213000780c */ /* 0x000fc40000741670 */
[----:B------:R-:W-:-:S03]  /*c700*/  ISETP.LT.OR P0, PT, R48, 0x41, P0 ;  /* 0x000000413000780c */ /* 0x000fc60000701670 */
[C---:B------:R-:W-:Y:S08]  /*c710*/  HMMA.16816.F32 R60, R120.reuse, R62, RZ ;  /* 0x0000003e783c723c */ /* 0x040ff000000018ff */
[----:B------:R2:W-:Y:S01]  /*c720*/  LDGSTS.E.BYPASS.LTC128B.128 [R230+0x4100], [R14.64], !P2 ;  /* 0x041000000ee67fae */ /* 0x0005e2000d101d52 */
[----:B------:R-:W-:Y:S01]  /*c730*/  LOP3.LUT P2, RZ, R0, 0x4, RZ, 0xc0, !PT ;  /* 0x0000000400ff7812 */ /* 0x000fe2000784c0ff */
[C---:B----4-:R-:W-:Y:S02]  /*c740*/  HMMA.16816.F32 R56, R120.reuse, R52, RZ ;  /* 0x000000347838723c */ /* 0x050fe400000018ff */
[----:B------:R3:W-:Y:S04]  /*c750*/  LDGSTS.E.BYPASS.LTC128B.128 [R230+0x2100], [R12.64], !P1 ;  /* 0x021000000ce67fae */ /* 0x0007e8000c901d52 */
[----:B------:R4:W-:Y:S01]  /*c760*/  LDGSTS.E.BYPASS.LTC128B.128 [R230+0x5100], [R88.64], !P0 ;  /* 0x0510000058e67fae */ /* 0x0009e2000c101d52 */
[----:B------:R-:W-:Y:S01]  /*c770*/  ISETP.GT.AND P0, PT, R68, R226, PT ;  /* 0x000000e24400720c */ /* 0x000fe20003f04270 */
[----:B------:R-:W-:Y:S02]  /*c780*/  HMMA.16816.F32 R52, R120, R54, RZ ;  /* 0x000000367834723c */ /* 0x000fe400000018ff */
[----:B------:R-:W0:Y:S06]  /*c790*/  LDGDEPBAR ;  /* 0x00000000000079af */ /* 0x000e2c0000000000 */
[C---:B------:R-:W-:Y:S08]  /*c7a0*/  HMMA.16816.F32 R84, R124.reuse, R32, R84 ;  /* 0x000000207c54723c */ /* 0x040ff00000001854 */
[----:B------:R-:W-:Y:S01]  /*c7b0*/  HMMA.16816.F32 R80, R124, R34, R80 ;  /* 0x000000227c50723c */ /* 0x000fe20000001850 */
[----:B--2---:R-:W-:-:S05]  /*c7c0*/  IMAD.MOV.U32 R14, RZ, RZ, 0x40 ;  /* 0x00000040ff0e7424 */ /* 0x004fca00078e00ff */
[----:B------:R-:W-:Y:S02]  /*c7d0*/  SEL R0, R14, 0xffffffc0, !P2 ;  /* 0xffffffc00e007807 */ /* 0x000fe40005000000 */
[----:B---3--:R-:W-:Y:S03]  /*c7e0*/  HMMA.16816.F32 R12, R120, R8, RZ ;  /* 0x00000008780c723c */ /* 0x008fe600000018ff */
[----:B------:R-:W-:Y:S02]  /*c7f0*/  IMAD.IADD R207, R210, 0x1, R0 ;  /* 0x00000001d2cf7824 */ /* 0x000fe400078e0200 */
[----:B------:R-:W-:-:S03]  /*c800*/  IMAD.IADD R198, R0, 0x1, R209 ;  /* 0x0000000100c67824 */ /* 0x000fc600078e02d1 */
[C---:B------:R-:W-:Y:S01]  /*c810*/  HMMA.16816.F32 R8, R120.reuse, R10, RZ ;  /* 0x0000000a7808723c */ /* 0x040fe200000018ff */
[----:B------:R-:W-:Y:S04]  /*c820*/  LDSM.16.M88.4 R100, [R207+0x8900] ;  /* 0x00890000cf64783b */ /* 0x000fe80000000200 */
[----:B------:R-:W-:Y:S03]  /*c830*/  LDSM.16.M88.4 R32, [R207+0x9100] ;  /* 0x00910000cf20783b */ /* 0x000fe60000000200 */
[----:B-1----:R-:W-:Y:S01]  /*c840*/  HMMA.16816.F32 R48, R120, R44, RZ ;  /* 0x0000002c7830723c */ /* 0x002fe200000018ff */
[----:B------:R-:W-:Y:S04]  /*c850*/  LDSM.16.M88.4 R96, [R198] ;  /* 0x00000000c660783b */ /* 0x000fe80000000200 */
[----:B------:R-:W-:Y:S03]  /*c860*/  LDSM.16.M88.4 R92, [R198+0x800] ;  /* 0x00080000c65c783b */ /* 0x000fe60000000200 */
[C---:B------:R-:W-:Y:S01]  /*c870*/  HMMA.16816.F32 R12, R124.reuse, R36, R12 ;  /* 0x000000247c0c723c */ /* 0x040fe2000000180c */
[----:B----4-:R-:W-:Y:S04]  /*c880*/  LDSM.16.M88.4 R88, [R198+0x1000] ;  /* 0x00100000c658783b */ /* 0x010fe80000000200 */
[----:B------:R-:W-:Y:S03]  /*c890*/  LDSM.16.M88.4 R104, [R207+0xb900] ;  /* 0x00b90000cf68783b */ /* 0x000fe60000000200 */
        /* <DEDUP_REMOVED lines=8> */
[----:B------:R-:W-:Y:S08]  /*c920*/  HMMA.16816.F32 R44, R120, R46, RZ ;  /* 0x0000002e782c723c */ /* 0x000ff000000018ff */
[C---:B------:R-:W-:Y:S08]  /*c930*/  HMMA.16816.F32 R56, R124.reuse, R20, R56 ;  /* 0x000000147c38723c */ /* 0x040ff00000001838 */
[C---:B------:R-:W-:Y:S01]  /*c940*/  HMMA.16816.F32 R52, R124.reuse, R22, R52 ;  /* 0x000000167c34723c */ /* 0x040fe20000001834 */
[----:B------:R-:W4:Y:S07]  /*c950*/  LDSM.16.M88.4 R20, [R207+0xa900] ;  /* 0x00a90000cf14783b */ /* 0x000f2e0000000200 */
[C---:B------:R-:W-:Y:S08]  /*c960*/  HMMA.16816.F32 R48, R124.reuse, R40, R48 ;  /* 0x000000287c30723c */ /* 0x040ff00000001830 */
[----:B------:R-:W-:Y:S01]  /*c970*/  HMMA.16816.F32 R44, R124, R42, R44 ;  /* 0x0000002a7c2c723c */ /* 0x000fe2000000182c */
[----:B------:R-:W2:Y:S07]  /*c980*/  LDSM.16.M88.4 R40, [R198+0x1800] ;  /* 0x00180000c628783b */ /* 0x000eae0000000200 */
[C---:B-1----:R-:W-:Y:S08]  /*c990*/  HMMA.16816.F32 R12, R148.reuse, R36, R12 ;  /* 0x00000024940c723c */ /* 0x042ff0000000180c */
        /* <DEDUP_REMOVED lines=28> */
[----:B------:R-:W2:Y:S07]  /*cb60*/  LDSM.16.M88.4 R40, [R209+0x3800] ;  /* 0x00380000d128783b */ /* 0x000eae0000000200 */
[C---:B-1----:R-:W-:Y:S08]  /*cb70*/  HMMA.16816.F32 R56, R156.reuse, R36, R56 ;  /* 0x000000249c38723c */ /* 0x042ff00000001838 */
[C---:B------:R-:W-:Y:S01]  /*cb80*/  HMMA.16816.F32 R52, R156.reuse, R38, R52 ;  /* 0x000000269c34723c */ /* 0x040fe20000001834 */
[----:B------:R-:W1:Y:S07]  /*cb90*/  LDSM.16.M88.4 R36, [R209+0x4000] ;  /* 0x00400000d124783b */ /* 0x000e6e0000000200 */
[C---:B------:R-:W-:Y:S08]  /*cba0*/  HMMA.16816.F32 R48, R156.reuse, R100, R48 ;  /* 0x000000649c30723c */ /* 0x040ff00000001830 */
[----:B------:R-:W-:Y:S01]  /*cbb0*/  HMMA.16816.F32 R44, R156, R102, R44 ;  /* 0x000000669c2c723c */ /* 0x000fe2000000182c */
[----:B------:R-:W-:Y:S07]  /*cbc0*/  LDSM.16.M88.4 R100, [R207+0xc100] ;  /* 0x00c10000cf64783b */ /* 0x000fee0000000200 */
        /* <DEDUP_REMOVED lines=12> */
[C---:B------:R-:W-:Y:S08]  /*cc90*/  HMMA.16816.F32 R56, R172.reuse, R96, R56 ;  /* 0x00000060ac38723c */ /* 0x040ff00000001838 */
[C---:B------:R-:W-:Y:S01]  /*cca0*/  HMMA.16816.F32 R52, R172.reuse, R98, R52 ;  /* 0x00000062ac34723c */ /* 0x040fe20000001834 */
[----:B------:R-:W1:Y:S07]  /*ccb0*/  LDSM.16.M88.4 R96, [R207+0xc900] ;  /* 0x00c90000cf60783b */ /* 0x000e6e0000000200 */
[C---:B------:R-:W-:Y:S08]  /*ccc0*/  HMMA.16816.F32 R48, R172.reuse, R92, R48 ;  /* 0x0000005cac30723c */ /* 0x040ff00000001830 */
[----:B------:R-:W-:Y:S01]  /*ccd0*/  HMMA.16816.F32 R44, R172, R94, R44 ;  /* 0x0000005eac2c723c */ /* 0x000fe2000000182c */
[----:B------:R-:W2:Y:S07]  /*cce0*/  LDSM.16.M88.4 R92, [R207+0xd100] ;  /* 0x00d10000cf5c783b */ /* 0x000eae0000000200 */
[C---:B------:R-:W-:Y:S08]  /*ccf0*/  HMMA.16816.F32 R12, R176.reuse, R88, R12 ;  /* 0x00000058b00c723c */ /* 0x040ff0000000180c */
[C---:B------:R-:W-:Y:S01]  /*cd00*/  HMMA.16816.F32 R8, R176.reuse, R90, R8 ;  /* 0x0000005ab008723c */ /* 0x040fe20000001808 */
[----:B------:R-:W2:Y:S07]  /*cd10*/  LDSM.16.M88.4 R88, [R207+0xd900] ;  /* 0x00d90000cf58783b */ /* 0x000eae0000000200 */
[C---:B------:R-:W-:Y:S08]  /*cd20*/  HMMA.16816.F32 R84, R176.reuse, R40, R84 ;  /* 0x00000028b054723c */ /* 0x040ff00000001854 */
[C---:B------:R-:W-:Y:S01]  /*cd30*/  HMMA.16816.F32 R80, R176.reuse, R42, R80 ;  /* 0x0000002ab050723c */ /* 0x040fe20000001850 */
[----:B------:R-:W3:Y:S07]  /*cd40*/  LDSM.16.M88.4 R40, [R198+0x3000] ;  /* 0x00300000c628783b */ /* 0x000eee0000000200 */
[C---:B-1----:R-:W-:Y:S08]  /*cd50*/  HMMA.16816.F32 R76, R176.reuse, R36, R76 ;  /* 0x00000024b04c723c */ /* 0x042ff0000000184c */
        /* <DEDUP_REMOVED lines=27> */
[C---:B-1----:R-:W-:Y:S08]  /*cf10*/  HMMA.16816.F32 R84, R184.reuse, R36, R84 ;  /* 0x00000024b854723c */ /* 0x042ff00000001854 */
[C---:B------:R-:W-:Y:S08]  /*cf20*/  HMMA.16816.F32 R80, R184.reuse, R38, R80 ;  /* 0x00000026b850723c */ /* 0x040ff00000001850 */
[C---:B------:R-:W-:Y:S08]  /*cf30*/  HMMA.16816.F32 R76, R184.reuse, R32, R76 ;  /* 0x00000020b84c723c */ /* 0x040ff0000000184c */
        /* <DEDUP_REMOVED lines=8> */
[----:B------:R-:W-:Y:S05]  /*cfc0*/  @!P0 BRA `(.L_x_398) ;  /* 0x0000041000008947 */ /* 0x000fea0003800000 */
[----:B------:R-:W-:Y:S01]  /*cfd0*/  ISETP.NE.AND P5, PT, R221, 0x1, PT ;  /* 0x00000001dd00780c */ /* 0x000fe20003fa5270 */
[----:B------:R-:W-:Y:S01]  /*cfe0*/  IMAD.MOV.U32 R227, RZ, RZ, RZ ;  /* 0x000000ffffe37224 */ /* 0x000fe200078e00ff */
[----:B------:R-:W-:-:S02]  /*cff0*/  IADD3 R228, R222, R16, R215 ;  /* 0x00000010dee47210 */ /* 0x000fc40007ffe0d7 */
[----:B------:R-:W-:Y:S02]  /*d000*/  ISETP.GT.AND P4, PT, R222, 0x5f, PT ;  /* 0x0000005fde00780c */ /* 0x000fe40003f84270 */
[----:B------:R-:W-:-:S05]  /*d010*/  IADD3 R228, R228, -0x60, RZ ;  /* 0xffffffa0e4e47810 */ /* 0x000fca0007ffe0ff */
[----:B------:R-:W-:Y:S02]  /*d020*/  IMAD.MOV.U32 R0, RZ, RZ, R228 ;  /* 0x000000ffff007224 */ /* 0x000fe400078e00e4 */
[----:B------:R-:W-:-:S05]  /*d030*/  @P5 IMAD.HI.U32 R16, R228, c[0x0][0x2bc], RZ ;  /* 0x0000af00e4105a27 */ /* 0x000fca00078e00ff */
        /* <DEDUP_REMOVED lines=8> */
[----:B------:R-:W-:Y:S01]  /*d0c0*/  IADD3 R25, -R246, 0x10, RZ ;  /* 0x00000010f6197810 */ /* 0x000fe20007ffe1ff */
[----:B------:R-:W-:Y:S01]  /*d0d0*/  IMAD R228, R0, c[0x0][0x2b8], R228 ;  /* 0x0000ae0000e47a24 */ /* 0x000fe200078e02e4 */
[----:B------:R-:W-:Y:S02]  /*d0e0*/  SHF.L.U64.HI R16, R229, 0x1, R231 ;  /* 0x00000001e5107819 */ /* 0x000fe400000102e7 */
[----:B------:R-:W-:Y:S01]  /*d0f0*/  LOP3.LUT R25, R25, 0xf, RZ, 0xc0, !PT ;  /* 0x0000000f19197812 */ /* 0x000fe200078ec0ff */
[----:B------:R-:W-:Y:S01]  /*d100*/  IMAD.WIDE.U32 R20, R228, c[0x0][0x1e0], RZ ;  /* 0x00007800e4147a25 */ /* 0x000fe200078e00ff */
[----:B------:R-:W-:-:S02]  /*d110*/  SHF.R.S32.HI R0, RZ, 0x1f, R228 ;  /* 0x0000001fff007819 */ /* 0x000fc400000114e4 */
[----:B------:R-:W-:-:S03]  /*d120*/  ISETP.GE.AND P4, PT, R223, c[0x0][0x1d4], PT ;  /* 0x00007500df007a0c */ /* 0x000fc60003f86270 */
[----:B------:R-:W-:-:S04]  /*d130*/  IMAD R0, R0, c[0x0][0x1e0], RZ ;  /* 0x0000780000007a24 */ /* 0x000fc800078e02ff */
[----:B------:R-:W-:-:S04]  /*d140*/  IMAD R0, R228, c[0x0][0x1e4], R0 ;  /* 0x00007900e4007a24 */ /* 0x000fc800078e0200 */
[----:B------:R-:W-:Y:S01]  /*d150*/  IMAD.IADD R21, R21, 0x1, R0 ;  /* 0x0000000115157824 */ /* 0x000fe200078e0200 */
[----:B-1----:R-:W-:Y:S02]  /*d160*/  SHF.L.U64.HI R22, R224, 0x1, R247 ;  /* 0x00000001e0167819 */ /* 0x002fe400000102f7 */
[----:B--2---:R-:W-:Y:S01]  /*d170*/  SHF.R.S32.HI R0, RZ, 0x1f, R227 ;  /* 0x0000001fff007819 */ /* 0x004fe200000114e3 */
[----:B------:R-:W-:-:S04]  /*d180*/  IMAD.WIDE.U32 R20, R227, c[0x0][0x1f0], R20 ;  /* 0x00007c00e3147a25 */ /* 0x000fc800078e0014 */
[----:B------:R-:W-:-:S04]  /*d190*/  IMAD R0, R0, c[0x0][0x1f0], RZ ;  /* 0x00007c0000007a24 */ /* 0x000fc800078e02ff */
[----:B------:R-:W-:Y:S01]  /*d1a0*/  IMAD R23, R227, c[0x0][0x1f4], R0 ;  /* 0x00007d00e3177a24 */ /* 0x000fe200078e0200 */
[----:B------:R-:W-:Y:S02]  /*d1b0*/  IADD3 R0, P0, R234, R20, RZ ;  /* 0x00000014ea007210 */ /* 0x000fe40007f1e0ff */
[----:B------:R-:W-:Y:S02]  /*d1c0*/  SEL R20, RZ, 0x10, P5 ;  /* 0x00000010ff147807 */ /* 0x000fe40002800000 */
[----:B------:R-:W-:Y:S01]  /*d1d0*/  IADD3.X R23, R220, R21, R23, P0, !PT ;  /* 0x00000015dc177210 */ /* 0x000fe200007fe417 */
[----:B------:R-:W-:Y:S01]  /*d1e0*/  IMAD.SHL.U32 R21, R224, 0x2, RZ ;  /* 0x00000002e0157824 */ /* 0x000fe200078e00ff */
[----:B------:R-:W-:Y:S02]  /*d1f0*/  LEA R24, P0, R0, c[0x0][0x1c8], 0x1 ;  /* 0x0000720000187a11 */ /* 0x000fe400078008ff */
[----:B------:R-:W-:Y:S02]  /*d200*/  IADD3 R28, -R20, 0x10, RZ ;  /* 0x00000010141c7810 */ /* 0x000fe40007ffe1ff */
[----:B------:R-:W-:Y:S01]  /*d210*/  LEA.HI.X R23, R0, c[0x0][0x1cc], R23, 0x1, P0 ;  /* 0x0000730000177a11 */ /* 0x000fe200000f0c17 */
[----:B------:R-:W1:Y:S01]  /*d220*/  SHFL.IDX PT, R26, R24, 0x2, 0x181f ;  /* 0x00581f00181a7f89 */ /* 0x000e6200000e0000 */
[----:B------:R-:W-:Y:S01]  /*d230*/  LOP3.LUT R28, R28, 0xf, RZ, 0xc0, !PT ;  /* 0x0000000f1c1c7812 */ /* 0x000fe200078ec0ff */
[----:B------:R-:W-:-:S02]  /*d240*/  IMAD.SHL.U32 R0, R229, 0x2, RZ ;  /* 0x00000002e5007824 */ /* 0x000fc400078e00ff */
[----:B------:R-:W2:Y:S01]  /*d250*/  SHFL.IDX PT, R27, R23, 0x2, 0x181f ;  /* 0x00581f00171b7f89 */ /* 0x000ea200000e0000 */
[----:B-1----:R-:W-:-:S04]  /*d260*/  IADD3 R28, P1, P0, R28, R26, R21 ;  /* 0x0000001a1c1c7210 */ /* 0x002fc8000783e015 */
[-C--:B--2---:R-:W-:Y:S02]  /*d270*/  IADD3.X R29, RZ, R27.reuse, R22, P1, P0 ;  /* 0x0000001bff1d7210 */ /* 0x084fe40000fe0416 */
[----:B------:R-:W-:Y:S02]  /*d280*/  IADD3 R30, P1, P0, R25, R26, R0 ;  /* 0x0000001a191e7210 */ /* 0x000fe4000783e000 */
[----:B------:R-:W1:Y:S02]  /*d290*/  SHFL.IDX PT, R25, R24, RZ, 0x181f ;  /* 0x00181fff18197589 */ /* 0x000e6400000e0000 */
[----:B------:R-:W-:Y:S02]  /*d2a0*/  IADD3.X R31, RZ, R27, R16, P1, P0 ;  /* 0x0000001bff1f7210 */ /* 0x000fe40000fe0410 */
[----:B------:R-:W2:Y:S04]  /*d2b0*/  SHFL.IDX PT, R26, R23, RZ, 0x181f ;  /* 0x00181fff171a7589 */ /* 0x000ea800000e0000 */
[----:B------:R-:W3:Y:S04]  /*d2c0*/  SHFL.IDX PT, R24, R24, 0x1, 0x181f ;  /* 0x00381f0018187f89 */ /* 0x000ee800000e0000 */
[----:B------:R-:W4:Y:S01]  /*d2d0*/  SHFL.IDX PT, R23, R23, 0x1, 0x181f ;  /* 0x00381f0017177f89 */ /* 0x000f2200000e0000 */
[----:B-1----:R-:W-:-:S05]  /*d2e0*/  IADD3 R32, P0, R25, R21, RZ ;  /* 0x0000001519207210 */ /* 0x002fca0007f1e0ff */
[----:B--2---:R-:W-:Y:S01]  /*d2f0*/  IMAD.X R33, R26, 0x1, R22, P0 ;  /* 0x000000011a217824 */ /* 0x004fe200000e0616 */
[----:B------:R-:W-:-:S04]  /*d300*/  IADD3 R34, P0, R25, R0, RZ ;  /* 0x0000000019227210 */ /* 0x000fc80007f1e0ff */
[----:B------:R1:W-:Y:S01]  /*d310*/  LDGSTS.E.BYPASS.LTC128B.128 [R230+0x8100], [R32.64], !P5 ;  /* 0x0810000020e67fae */ /* 0x0003e2000e901d52 */
[----:B------:R-:W-:Y:S01]  /*d320*/  IMAD.X R35, R26, 0x1, R16, P0 ;  /* 0x000000011a237824 */ /* 0x000fe200000e0610 */
[----:B---3--:R-:W-:-:S04]  /*d330*/  IADD3 R26, P0, R24, R21, RZ ;  /* 0x00000015181a7210 */ /* 0x008fc80007f1e0ff */
[----:B------:R1:W-:Y:S01]  /*d340*/  LDGSTS.E.BYPASS.LTC128B.128 [R230+0xb100], [R34.64], !P4 ;  /* 0x0b10000022e67fae */ /* 0x0003e2000e101d52 */
[----:B----4-:R-:W-:Y:S01]  /*d350*/  IMAD.X R27, R23, 0x1, R22, P0 ;  /* 0x00000001171b7824 */ /* 0x010fe200000e0616 */
        /* <DEDUP_REMOVED lines=8> */
.L_x_398:
        /* <DEDUP_REMOVED lines=16> */
[----:B------:R-:W-:Y:S02]  /*d4e0*/  LOP3.LUT R16, R16, 0x1ffffffe, RZ, 0xc0, !PT ;  /* 0x1ffffffe10107812 */ /* 0x000fe400078ec0ff */
[----:B------:R-:W-:Y:S01]  /*d4f0*/  ISETP.GE.AND P0, PT, R212, 0x1, PT ;  /* 0x00000001d400780c */ /* 0x000fe20003f06270 */
[----:B------:R-:W-:Y:S02]  /*d500*/  IMAD R18, R19, 0x10, R18 ;  /* 0x0000001013127824 */ /* 0x000fe400078e0212 */
[----:B------:R-:W-:-:S04]  /*d510*/  IMAD.IADD R16, R71, 0x1, -R16 ;  /* 0x0000000147107824 */ /* 0x000fc800078e0a10 */
[----:B------:R-:W-:-:S04]  /*d520*/  IMAD R238, R16, 0x8, R18 ;  /* 0x0000000810ee7824 */ /* 0x000fc800078e0212 */
[----:B------:R-:W-:-:S04]  /*d530*/  @P3 IMAD.HI.U32 R16, R238, c[0x0][0x2c8], RZ ;  /* 0x0000b200ee103a27 */ /* 0x000fc800078e00ff */
[----:B------:R-:W-:Y:S01]  /*d540*/  IMAD.MOV.U32 R20, RZ, RZ, R238 ;  /* 0x000000ffff147224 */ /* 0x000fe200078e00ee */
[----:B------:R-:W-:Y:S02]  /*d550*/  @P3 SHF.R.U32.HI R20, RZ, c[0x0][0x2cc], R16 ;  /* 0x0000b300ff143a19 */ /* 0x000fe40000011610 */
[----:B------:R-:W-:-:S03]  /*d560*/  LOP3.LUT R16, R0, 0x7ffffffc, RZ, 0xc0, !PT ;  /* 0x7ffffffc00107812 */ /* 0x000fc600078ec0ff */
[----:B------:R-:W2:Y:S02]  /*d570*/  SHFL.IDX PT, R0, R20, RZ, 0x1c1f ;  /* 0x001c1fff14007589 */ /* 0x000ea400000e0000 */
[----:B------:R-:W-:-:S04]  /*d580*/  IMAD.IADD R16, R7, 0x1, -R16 ;  /* 0x0000000107107824 */ /* 0x000fc800078e0a10 */
[----:B------:R-:W-:-:S04]  /*d590*/  IMAD.SHL.U32 R239, R16, 0x2, RZ ;  /* 0x0000000210ef7824 */ /* 0x000fc800078e00ff */
[----:B------:R-:W-:Y:S01]  /*d5a0*/  IMAD.IADD R21, R5, 0x1, -R239 ;  /* 0x0000000105157824 */ /* 0x000fe200078e0aef */
[C---:B------:R-:W-:Y:S02]  /*d5b0*/  IADD3 R23, -R239.reuse, 0x1, R6 ;  /* 0x00000001ef177810 */ /* 0x040fe40007ffe106 */
[----:B------:R-:W-:-:S03]  /*d5c0*/  IADD3 R22, -R239, R211, R5 ;  /* 0x000000d3ef167210 */ /* 0x000fc60007ffe105 */
[----:B------:R-:W-:-:S05]  /*d5d0*/  IMAD.IADD R23, R23, 0x1, -R216 ;  /* 0x0000000117177824 */ /* 0x000fca00078e0ad8 */
[C---:B-1----:R-:W-:Y:S02]  /*d5e0*/  IADD3 R24, R23.reuse, c[0x0][0x328], RZ ;  /* 0x0000ca0017187a10 */ /* 0x042fe40007ffe0ff */
        /* <DEDUP_REMOVED lines=16> */
.L_x_401:
[----:B------:R-:W-:-:S04]  /*d6f0*/  MOV R0, c[0x0][0x32c] ;  /* 0x0000cb0000007a02 */ /* 0x000fc80000000f00 */
[----:B------:R-:W-:-:S13]  /*d700*/  ISETP.NE.AND P0, PT, R0, 0x1, PT ;  /* 0x000000010000780c */ /* 0x000fda0003f05270 */
[----:B------:R-:W-:-:S05]  /*d710*/  @P0 IMAD.HI.U32 R0, R6, c[0x0][0x330], RZ ;  /* 0x0000cc0006000a27 */ /* 0x000fca00078e00ff */
[----:B------:R-:W-:Y:S02]  /*d720*/  @P0 SHF.R.U32.HI R6, RZ, c[0x0][0x334], R0 ;  /* 0x0000cd00ff060a19 */ /* 0x000fe40000011600 */
.L_x_402:
[----:B------:R-:W-:Y:S05]  /*d730*/  BSYNC B0 ;  /* 0x0000000000007941 */ /* 0x000fea0003800000 */
.L_x_400:
[----:B------:R-:W-:-:S05]  /*d740*/  IMAD R6, R6, c[0x0][0x32c], R21 ;  /* 0x0000cb0006067a24 */ /* 0x000fca00078e0215 */
[----:B------:R-:W-:Y:S02]  /*d750*/  IADD3 R0, R6, c[0x0][0x32c], RZ ;  /* 0x0000cb0006007a10 */ /* 0x000fe40007ffe0ff */
[----:B------:R-:W-:Y:S02]  /*d760*/  IMNMX R25, R25, R6, !PT ;  /* 0x0000000619197217 */ /* 0x000fe40007800200 */
[----:B------:R-:W-:Y:S02]  /*d770*/  IMNMX R26, R26, R0, PT ;  /* 0x000000001a1a7217 */ /* 0x000fe40003800200 */
.L_x_399:
[C---:B------:R-:W-:Y:S02]  /*d780*/  ISETP.GE.AND P0, PT, R5.reuse, 0x2, PT ;  /* 0x000000020500780c */ /* 0x040fe40003f06270 */
[----:B------:R-:W-:Y:S02]  /*d790*/  ISETP.GE.AND P1, PT, R5, 0x9, PT ;  /* 0x000000090500780c */ /* 0x000fe40003f26270 */
[----:B------:R-:W-:Y:S02]  /*d7a0*/  P2R R0, PR, RZ, 0x1 ;  /* 0x00000001ff007803 */ /* 0x000fe40000000000 */
[----:B------:R-:W-:-:S02]  /*d7b0*/  ISETP.GT.AND P0, PT, R25, 0x1, !P0 ;  /* 0x000000011900780c */ /* 0x000fc40004704270 */
[----:B------:R-:W-:Y:S02]  /*d7c0*/  P2R R41, PR, RZ, 0x2 ;  /* 0x00000002ff297803 */ /* 0x000fe40000000000 */
[----:B------:R-:W-:Y:S02]  /*d7d0*/  ISETP.LT.OR P0, PT, R26, 0x2, P0 ;  /* 0x000000021a00780c */ /* 0x000fe40000701670 */
[----:B------:R-:W-:Y:S02]  /*d7e0*/  ISETP.GE.AND P6, PT, R5, 0x41, PT ;  /* 0x000000410500780c */ /* 0x000fe40003fc6270 */
        /* <DEDUP_REMOVED lines=64> */
[----:B------:R-:W-:Y:S02]  /*dbf0*/  ISETP.GE.AND P5, PT, R5, 0x42, PT ;  /* 0x000000420500780c */ /* 0x000fe40003fa6270 */
[----:B------:R-:W-:Y:S02]  /*dc00*/  FSEL R147, R60, -INF , !P0 ;  /* 0xff8000003c937808 */ /* 0x000fe40004000000 */
[----:B------:R-:W-:Y:S02]  /*dc10*/  ISETP.GT.AND P0, PT, R25, 0x39, !P1 ;  /* 0x000000391900780c */ /* 0x000fe40004f04270 */
[----:B------:R-:W-:Y:S02]  /*dc20*/  ISETP.GE.AND P4, PT, R5, 0x49, PT ;  /* 0x000000490500780c */ /* 0x000fe40003f86270 */
[----:B------:R-:W-:-:S02]  /*dc30*/  ISETP.LT.OR P0, PT, R26, 0x3a, P0 ;  /* 0x0000003a1a00780c */ /* 0x000fc40000701670 */
[----:B------:R-:W-:Y:S02]  /*dc40*/  ISETP.GE.AND P3, PT, R5, 0x4a, PT ;  /* 0x0000004a0500780c */ /* 0x000fe40003f66270 */
        /* <DEDUP_REMOVED lines=8> */
[----:B------:R-:W-:-:S04]  /*dcd0*/  ISETP.LT.OR P0, PT, R26, 0x42, P0 ;  /* 0x000000421a00780c */ /* 0x000fc80000701670 */
[----:B------:R-:W-:Y:S02]  /*dce0*/  FSEL R160, R57, -INF , !P0 ;  /* 0xff80000039a07808 */ /* 0x000fe40004000000 */
[----:B------:R-:W-:-:S04]  /*dcf0*/  ISETP.GT.AND P0, PT, R25, 0x48, !P4 ;  /* 0x000000481900780c */ /* 0x000fc80006704270 */
        /* <DEDUP_REMOVED lines=11> */
[----:B------:R-:W-:-:S04]  /*ddb0*/  ISETP.GE.AND P0, PT, R5, 0x59, PT ;  /* 0x000000590500780c */ /* 0x000fc80003f06270 */
[----:B------:R-:W-:Y:S02]  /*ddc0*/  P2R R43, PR, RZ, 0x1 ;  /* 0x00000001ff2b7803 */ /* 0x000fe40000000000 */
[----:B------:R-:W-:-:S04]  /*ddd0*/  ISETP.GT.AND P0, PT, R25, 0x58, !P0 ;  /* 0x000000581900780c */ /* 0x000fc80004704270 */
[----:B------:R-:W-:-:S04]  /*dde0*/  ISETP.LT.OR P0, PT, R26, 0x59, P0 ;  /* 0x000000591a00780c */ /* 0x000fc80000701670 */
[----:B------:R-:W-:Y:S02]  /*ddf0*/  FSEL R140, R44, -INF , !P0 ;  /* 0xff8000002c8c7808 */ /* 0x000fe40004000000 */
[----:B------:R-:W-:-:S04]  /*de00*/  ISETP.GE.AND P0, PT, R5, 0x1, PT ;  /* 0x000000010500780c */ /* 0x000fc80003f06270 */
[----:B------:R-:W-:Y:S02]  /*de10*/  P2R R44, PR, RZ, 0x1 ;  /* 0x00000001ff2c7803 */ /* 0x000fe40000000000 */
[----:B------:R-:W-:-:S04]  /*de20*/  ISETP.GT.AND P0, PT, R25, RZ, !P0 ;  /* 0x000000ff1900720c */ /* 0x000fc80004704270 */
[----:B------:R-:W-:-:S04]  /*de30*/  ISETP.LT.OR P0, PT, R26, 0x1, P0 ;  /* 0x000000011a00780c */ /* 0x000fc80000701670 */
[----:B------:R-:W-:Y:S02]  /*de40*/  FSEL R19, R12, -INF , !P0 ;  /* 0xff8000000c137808 */ /* 0x000fe40004000000 */
[----:B------:R-:W-:Y:S02]  /*de50*/  ISETP.GE.AND P0, PT, R5, 0x5a, PT ;  /* 0x0000005a0500780c */ /* 0x000fe40003f06270 */
[----:B------:R-:W1:Y:S02]  /*de60*/  SHFL.IDX PT, R5, R20, 0x1, 0x1c1f ;  /* 0x003c1f0014057f89 */ /* 0x000e6400000e0000 */
[----:B------:R-:W-:Y:S02]  /*de70*/  P2R R42, PR, RZ, 0x1 ;  /* 0x00000001ff2a7803 */ /* 0x000fe40000000000 */
[----:B------:R-:W-:-:S04]  /*de80*/  ISETP.GT.AND P0, PT, R25, 0x59, !P0 ;  /* 0x000000591900780c */ /* 0x000fc80004704270 */
[----:B------:R-:W-:-:S04]  /*de90*/  ISETP.LT.OR P0, PT, R26, 0x5a, P0 ;  /* 0x0000005a1a00780c */ /* 0x000fc80000701670 */
[----:B------:R-:W-:Y:S02]  /*dea0*/  FSEL R138, R45, -INF , !P0 ;  /* 0xff8000002d8a7808 */ /* 0x000fe40004000000 */
[----:B------:R-:W-:Y:S01]  /*deb0*/  ISETP.GE.AND P0, PT, R212, 0x1, PT ;  /* 0x00000001d400780c */ /* 0x000fe20003f06270 */
[--C-:B-1----:R-:W-:Y:S02]  /*dec0*/  IMAD.IADD R24, R24, 0x1, R5.reuse ;  /* 0x0000000118187824 */ /* 0x102fe400078e0205 */
[----:B------:R-:W-:-:S03]  /*ded0*/  IMAD.IADD R23, R23, 0x1, R5 ;  /* 0x0000000117177824 */ /* 0x000fc600078e0205 */
[----:B------:R-:W-:-:S07]  /*dee0*/  IMNMX R22, R24, R22, PT ;  /* 0x0000001618167217 */ /* 0x000fce0003800200 */
        /* <DEDUP_REMOVED lines=12> */
.L_x_405:
[----:B------:R-:W-:-:S04]  /*dfb0*/  MOV R5, c[0x0][0x32c] ;  /* 0x0000cb0000057a02 */ /* 0x000fc80000000f00 */
[----:B------:R-:W-:-:S13]  /*dfc0*/  ISETP.NE.AND P0, PT, R5, 0x1, PT ;  /* 0x000000010500780c */ /* 0x000fda0003f05270 */
[----:B------:R-:W-:-:S05]  /*dfd0*/  @P0 IMAD.HI.U32 R5, R12, c[0x0][0x330], RZ ;  /* 0x0000cc000c050a27 */ /* 0x000fca00078e00ff */
[----:B------:R-:W-:Y:S02]  /*dfe0*/  @P0 SHF.R.U32.HI R12, RZ, c[0x0][0x334], R5 ;  /* 0x0000cd00ff0c0a19 */ /* 0x000fe40000011605 */
.L_x_406:
[----:B------:R-:W-:Y:S05]  /*dff0*/  BSYNC B0 ;  /* 0x0000000000007941 */ /* 0x000fea0003800000 */
.L_x_404:
[----:B------:R-:W-:-:S05]  /*e000*/  IMAD R12, R12, c[0x0][0x32c], R21 ;  /* 0x0000cb000c0c7a24 */ /* 0x000fca00078e0215 */
[----:B------:R-:W-:Y:S02]  /*e010*/  IADD3 R5, R12, c[0x0][0x32c], RZ ;  /* 0x0000cb000c057a10 */ /* 0x000fe40007ffe0ff */
[----:B------:R-:W-:Y:S02]  /*e020*/  IMNMX R23, R23, R12, !PT ;  /* 0x0000000c17177217 */ /* 0x000fe40007800200 */
[----:B------:R-:W-:Y:S02]  /*e030*/  IMNMX R22, R22, R5, PT ;  /* 0x0000000516167217 */ /* 0x000fe40003800200 */
.L_x_403:
        /* <DEDUP_REMOVED lines=70> */
[----:B------:R-:W-:Y:S02]  /*e4a0*/  ISETP.GT.AND P0, PT, R23, 0x40, !P6 ;  /* 0x000000401700780c */ /* 0x000fe40007704270 */
[----:B------:R-:W-:Y:S02]  /*e4b0*/  ISETP.NE.AND P6, PT, R43, RZ, PT ;  /* 0x000000ff2b00720c */ /* 0x000fe40003fc5270 */
[----:B------:R-:W-:-:S04]  /*e4c0*/  ISETP.LT.OR P0, PT, R22, 0x41, P0 ;  /* 0x000000411600780c */ /* 0x000fc80000701670 */
[----:B------:R-:W-:Y:S02]  /*e4d0*/  FSEL R164, R58, -INF , !P0 ;  /* 0xff8000003aa47808 */ /* 0x000fe40004000000 */
[----:B------:R-:W-:Y:S02]  /*e4e0*/  ISETP.GT.AND P0, PT, R23, 0x41, !P5 ;  /* 0x000000411700780c */ /* 0x000fe40006f04270 */
[----:B------:R-:W-:Y:S02]  /*e4f0*/  ISETP.NE.AND P5, PT, R44, RZ, PT ;  /* 0x000000ff2c00720c */ /* 0x000fe40003fa5270 */
[----:B------:R-:W-:-:S04]  /*e500*/  ISETP.LT.OR P0, PT, R22, 0x42, P0 ;  /* 0x000000421600780c */ /* 0x000fc80000701670 */
[----:B------:R-:W-:Y:S02]  /*e510*/  FSEL R166, R59, -INF , !P0 ;  /* 0xff8000003ba67808 */ /* 0x000fe40004000000 */
[----:B------:R-:W-:Y:S01]  /*e520*/  ISETP.GT.AND P0, PT, R23, 0x48, !P4 ;  /* 0x000000481700780c */ /* 0x000fe20006704270 */
[----:B------:R-:W-:Y:S01]  /*e530*/  LDSM.16.MT88.4 R56, [R205+0x3100] ;  /* 0x00310000cd38783b */ /* 0x000fe20000004200 */
[----:B------:R-:W-:Y:S02]  /*e540*/  ISETP.NE.AND P4, PT, R0, RZ, PT ;  /* 0x000000ff0000720c */ /* 0x000fe40003f85270 */
[----:B------:R-:W-:Y:S02]  /*e550*/  ISETP.LT.OR P0, PT, R22, 0x49, P0 ;  /* 0x000000491600780c */ /* 0x000fe40000701670 */
[----:B------:R-:W-:Y:S02]  /*e560*/  FMNMX.FTZ R0, R19, R16, !PT ;  /* 0x0000001013007209 */ /* 0x000fe40007810000 */
[----:B------:R-:W-:-:S02]  /*e570*/  FSEL R154, R54, -INF , !P0 ;  /* 0xff800000369a7808 */ /* 0x000fc40004000000 */
[----:B------:R-:W-:Y:S02]  /*e580*/  ISETP.GT.AND P0, PT, R23, 0x49, !P3 ;  /* 0x000000491700780c */ /* 0x000fe40005f04270 */
[----:B------:R-:W-:Y:S02]  /*e590*/  FMNMX.FTZ R0, R18, R0, !PT ;  /* 0x0000000012007209 */ /* 0x000fe40007810000 */
[----:B------:R-:W-:Y:S02]  /*e5a0*/  ISETP.LT.OR P0, PT, R22, 0x4a, P0 ;  /* 0x0000004a1600780c */ /* 0x000fe40000701670 */
[----:B------:R-:W-:Y:S02]  /*e5b0*/  FMNMX.FTZ R0, R7, R0, !PT ;  /* 0x0000000007007209 */ /* 0x000fe40007810000 */
[----:B------:R-:W-:Y:S02]  /*e5c0*/  FSEL R152, R55, -INF , !P0 ;  /* 0xff80000037987808 */ /* 0x000fe40004000000 */
[----:B------:R-:W-:-:S02]  /*e5d0*/  ISETP.GT.AND P0, PT, R23, 0x50, !P2 ;  /* 0x000000501700780c */ /* 0x000fc40005704270 */
[----:B------:R-:W-:Y:S02]  /*e5e0*/  FMNMX.FTZ R0, R84, R0, !PT ;  /* 0x0000000054007209 */ /* 0x000fe40007810000 */
[----:B------:R-:W-:Y:S02]  /*e5f0*/  ISETP.LT.OR P0, PT, R22, 0x51, P0 ;  /* 0x000000511600780c */ /* 0x000fe40000701670 */
[----:B------:R-:W-:Y:S02]  /*e600*/  FMNMX.FTZ R0, R85, R0, !PT ;  /* 0x0000000055007209 */ /* 0x000fe40007810000 */
[----:B------:R-:W-:Y:S02]  /*e610*/  FSEL R139, R50, -INF , !P0 ;  /* 0xff800000328b7808 */ /* 0x000fe40004000000 */
[----:B------:R-:W-:Y:S02]  /*e620*/  ISETP.GT.AND P0, PT, R23, 0x51, !P1 ;  /* 0x000000511700780c */ /* 0x000fe40004f04270 */
[----:B------:R-:W-:-:S02]  /*e630*/  FMNMX.FTZ R0, R6, R0, !PT ;  /* 0x0000000006007209 */ /* 0x000fc40007810000 */
[----:B------:R-:W-:Y:S02]  /*e640*/  ISETP.LT.OR P0, PT, R22, 0x52, P0 ;  /* 0x000000521600780c */ /* 0x000fe40000701670 */
[----:B------:R-:W-:Y:S02]  /*e650*/  FMNMX.FTZ R0, R13, R0, !PT ;  /* 0x000000000d007209 */ /* 0x000fe40007810000 */
[----:B------:R-:W-:Y:S02]  /*e660*/  FSEL R136, R51, -INF , !P0 ;  /* 0xff80000033887808 */ /* 0x000fe40004000000 */
[----:B------:R-:W-:Y:S02]  /*e670*/  ISETP.GT.AND P0, PT, R23, 0x1, !P4 ;  /* 0x000000011700780c */ /* 0x000fe40006704270 */
[----:B------:R-:W-:Y:S02]  /*e680*/  FMNMX.FTZ R0, R34, R0, !PT ;  /* 0x0000000022007209 */ /* 0x000fe40007810000 */
[----:B------:R-:W-:-:S02]  /*e690*/  ISETP.LT.OR P0, PT, R22, 0x2, P0 ;  /* 0x000000021600780c */ /* 0x000fc40000701670 */
[----:B------:R-:W-:Y:S02]  /*e6a0*/  FMNMX.FTZ R0, R33, R0, !PT ;  /* 0x0000000021007209 */ /* 0x000fe40007810000 */
[----:B------:R-:W-:Y:S02]  /*e6b0*/  FSEL R15, R15, -INF , !P0 ;  /* 0xff8000000f0f7808 */ /* 0x000fe40004000000 */
[----:B------:R-:W-:Y:S02]  /*e6c0*/  ISETP.GT.AND P0, PT, R23, RZ, !P5 ;  /* 0x000000ff1700720c */ /* 0x000fe40006f04270 */
[----:B------:R-:W-:Y:S02]  /*e6d0*/  FMNMX.FTZ R0, R32, R0, !PT ;  /* 0x0000000020007209 */ /* 0x000fe40007810000 */
[----:B------:R-:W-:Y:S02]  /*e6e0*/  ISETP.LT.OR P0, PT, R22, 0x1, P0 ;  /* 0x000000011600780c */ /* 0x000fe40000701670 */
[----:B------:R-:W-:-:S02]  /*e6f0*/  FMNMX.FTZ R0, R128, R0, !PT ;  /* 0x0000000080007209 */ /* 0x000fc40007810000 */
[----:B------:R-:W-:Y:S02]  /*e700*/  FSEL R14, R14, -INF , !P0 ;  /* 0xff8000000e0e7808 */ /* 0x000fe40004000000 */
[----:B------:R-:W-:Y:S02]  /*e710*/  FMNMX.FTZ R0, R144, R0, !PT ;  /* 0x0000000090007209 */ /* 0x000fe40007810000 */
[----:B------:R-:W-:Y:S02]  /*e720*/  FMNMX.FTZ R21, R14, R15, !PT ;  /* 0x0000000f0e157209 */ /* 0x000fe40007810000 */
[----:B------:R-:W-:Y:S02]  /*e730*/  FMNMX.FTZ R0, R145, R0, !PT ;  /* 0x0000000091007209 */ /* 0x000fe40007810000 */
[----:B------:R-:W-:Y:S02]  /*e740*/  FMNMX.FTZ R21, R12, R21, !PT ;  /* 0x000000150c157209 */ /* 0x000fe40007810000 */
[----:B------:R-:W-:-:S02]  /*e750*/  FMNMX.FTZ R0, R147, R0, !PT ;  /* 0x0000000093007209 */ /* 0x000fc40007810000 */
[----:B------:R-:W-:Y:S02]  /*e760*/  FMNMX.FTZ R21, R5, R21, !PT ;  /* 0x0000001505157209 */ /* 0x000fe40007810000 */
        /* <DEDUP_REMOVED lines=18> */
[----:B------:R-:W-:Y:S01]  /*e890*/  ISETP.GT.AND P0, PT, R23, 0x58, !P6 ;  /* 0x000000581700780c */ /* 0x000fe20007704270 */
[----:B------:R-:W1:Y:S01]  /*e8a0*/  SHFL.BFLY PT, R20, R0, 0x2, 0x1f ;  /* 0x0c401f0000147f89 */ /* 0x000e6200000e0000 */
[----:B------:R-:W-:Y:S02]  /*e8b0*/  FMNMX.FTZ R21, R162, R21, !PT ;  /* 0x00000015a2157209 */ /* 0x000fe40007810000 */
[----:B------:R-:W-:Y:S02]  /*e8c0*/  ISETP.LT.OR P0, PT, R22, 0x59, P0 ;  /* 0x000000591600780c */ /* 0x000fe40000701670 */
[----:B------:R-:W-:Y:S02]  /*e8d0*/  FMNMX.FTZ R21, R163, R21, !PT ;  /* 0x00000015a3157209 */ /* 0x000fe40007810000 */
[----:B------:R-:W-:-:S02]  /*e8e0*/  ISETP.NE.AND P6, PT, R42, RZ, PT ;  /* 0x000000ff2a00720c */ /* 0x000fc40003fc5270 */
        /* <DEDUP_REMOVED lines=8> */
[----:B------:R-:W-:Y:S02]  /*e970*/  FMNMX.FTZ R21, R152, R21, !PT ;  /* 0x0000001598157209 */ /* 0x000fe40007810000 */
[----:B-1----:R-:W-:Y:S02]  /*e980*/  FMNMX.FTZ R0, R0, R20, !PT ;  /* 0x0000001400007209 */ /* 0x002fe40007810000 */
[----:B------:R-:W-:Y:S02]  /*e990*/  FMNMX.FTZ R21, R139, R21, !PT ;  /* 0x000000158b157209 */ /* 0x000fe40007810000 */
[----:B------:R-:W-:Y:S01]  /*e9a0*/  ISETP.NE.AND P6, PT, R213, 0x1, PT ;  /* 0x00000001d500780c */ /* 0x000fe20003fc5270 */
[----:B------:R-:W1:Y:S01]  /*e9b0*/  SHFL.BFLY PT, R20, R0, 0x1, 0x1f ;  /* 0x0c201f0000147f89 */ /* 0x000e6200000e0000 */
[----:B------:R-:W-:-:S04]  /*e9c0*/  FMNMX.FTZ R21, R136, R21, !PT ;  /* 0x0000001588157209 */ /* 0x000fc80007810000 */
[----:B------:R-:W-:-:S04]  /*e9d0*/  FMNMX.FTZ R21, R132, R21, !PT ;  /* 0x0000001584157209 */ /* 0x000fc80007810000 */
[----:B------:R-:W-:-:S05]  /*e9e0*/  FMNMX.FTZ R21, R131, R21, !PT ;  /* 0x0000001583157209 */ /* 0x000fca0007810000 */
[----:B------:R-:W2:Y:S01]  /*e9f0*/  SHFL.BFLY PT, R22, R21, 0x2, 0x1f ;  /* 0x0c401f0015167f89 */ /* 0x000ea200000e0000 */
[----:B-1----:R-:W-:-:S04]  /*ea00*/  FMNMX.FTZ R0, R0, R20, !PT ;  /* 0x0000001400007209 */ /* 0x002fc80007810000 */
[C---:B------:R-:W-:Y:S01]  /*ea10*/  FSETP.NEU.FTZ.AND P0, PT, R0.reuse, -INF , PT ;  /* 0xff8000000000780b */ /* 0x040fe20003f1d000 */
[----:B------:R-:W-:-:S05]  /*ea20*/  FMUL.FTZ R143, R0, c[0x0][0x2d0] ;  /* 0x0000b400008f7a20 */ /* 0x000fca0000410000 */
[----:B------:R-:W-:Y:S02]  /*ea30*/  FSEL R143, R143, RZ, P0 ;  /* 0x000000ff8f8f7208 */ /* 0x000fe40000000000 */
[----:B--2---:R-:W-:-:S03]  /*ea40*/  FMNMX.FTZ R21, R21, R22, !PT ;  /* 0x0000001615157209 */ /* 0x004fc60007810000 */
[--C-:B------:R-:W-:Y:S02]  /*ea50*/  FFMA.FTZ R48, R16, c[0x0][0x2d0], -R143.reuse ;  /* 0x0000b40010307a23 */ /* 0x100fe4000001088f */
[--C-:B------:R-:W-:Y:S01]  /*ea60*/  FFMA.FTZ R49, R19, c[0x0][0x2d0], -R143.reuse ;  /* 0x0000b40013317a23 */ /* 0x100fe2000001088f */
[----:B------:R-:W1:Y:S01]  /*ea70*/  SHFL.BFLY PT, R20, R21, 0x1, 0x1f ;  /* 0x0c201f0015147f89 */ /* 0x000e6200000e0000 */
[--C-:B------:R-:W-:Y:S02]  /*ea80*/  FFMA.FTZ R45, R18, c[0x0][0x2d0], -R143.reuse ;  /* 0x0000b400122d7a23 */ /* 0x100fe4000001088f */
[----:B------:R-:W-:Y:S01]  /*ea90*/  MUFU.EX2 R48, R48 ;  /* 0x0000003000307308 */ /* 0x000fe20000000800 */
[--C-:B------:R-:W-:Y:S02]  /*eaa0*/  FFMA.FTZ R44, R7, c[0x0][0x2d0], -R143.reuse ;  /* 0x0000b400072c7a23 */ /* 0x100fe4000001088f */
[--C-:B------:R-:W-:Y:S02]  /*eab0*/  FFMA.FTZ R18, R6, c[0x0][0x2d0], -R143.reuse ;  /* 0x0000b40006127a23 */ /* 0x100fe4000001088f */
[----:B------:R-:W-:-:S02]  /*eac0*/  FFMA.FTZ R3, R13, c[0x0][0x2d0], -R143 ;  /* 0x0000b4000d037a23 */ /* 0x000fc4000001088f */
[--C-:B------:R-:W-:Y:S01]  /*ead0*/  FFMA.FTZ R43, R84, c[0x0][0x2d0], -R143.reuse ;  /* 0x0000b400542b7a23 */ /* 0x100fe2000001088f */
[----:B------:R-:W2:Y:S01]  /*eae0*/  MUFU.EX2 R49, R49 ;  /* 0x0000003100317308 */ /* 0x000ea20000000800 */
[--C-:B------:R-:W-:Y:S02]  /*eaf0*/  FFMA.FTZ R42, R85, c[0x0][0x2d0], -R143.reuse ;  /* 0x0000b400552a7a23 */ /* 0x100fe4000001088f */
[--C-:B------:R-:W-:Y:S02]  /*eb00*/  FFMA.FTZ R118, R34, c[0x0][0x2d0], -R143.reuse ;  /* 0x0000b40022767a23 */ /* 0x100fe4000001088f */
[--C-:B------:R-:W-:Y:S02]  /*eb10*/  FFMA.FTZ R119, R33, c[0x0][0x2d0], -R143.reuse ;  /* 0x0000b40021777a23 */ /* 0x100fe4000001088f */
[--C-:B------:R-:W-:Y:S01]  /*eb20*/  FFMA.FTZ R129, R32, c[0x0][0x2d0], -R143.reuse ;  /* 0x0000b40020817a23 */ /* 0x100fe2000001088f */
[----:B------:R-:W-:Y:S01]  /*eb30*/  MUFU.EX2 R45, R45 ;  /* 0x0000002d002d7308 */ /* 0x000fe20000000800 */
[----:B------:R-:W-:Y:S01]  /*eb40*/  LDSM.16.MT88.4 R32, [R205+0x3900] ;  /* 0x00390000cd20783b */ /* 0x000fe20000004200 */
[----:B------:R-:W-:-:S02]  /*eb50*/  FFMA.FTZ R128, R128, c[0x0][0x2d0], -R143 ;  /* 0x0000b40080807a23 */ /* 0x000fc4000001088f */
[--C-:B------:R-:W-:Y:S01]  /*eb60*/  FFMA.FTZ R144, R144, c[0x0][0x2d0], -R143.reuse ;  /* 0x0000b40090907a23 */ /* 0x100fe2000001088f */
[----:B-1----:R-:W-:Y:S01]  /*eb70*/  FMNMX.FTZ R16, R20, R21, !PT ;  /* 0x0000001514107209 */ /* 0x002fe20007810000 */
[--C-:B------:R-:W-:Y:S02]  /*eb80*/  FFMA.FTZ R145, R145, c[0x0][0x2d0], -R143.reuse ;  /* 0x0000b40091917a23 */ /* 0x100fe4000001088f */
[----:B------:R-:W1:Y:S01]  /*eb90*/  MUFU.EX2 R44, R44 ;  /* 0x0000002c002c7308 */ /* 0x000e620000000800 */
[----:B--2---:R-:W-:Y:S01]  /*eba0*/  F2FP.PACK_AB R64, R48, R49 ;  /* 0x000000313040723e */ /* 0x004fe200000000ff */
[----:B------:R-:W-:Y:S01]  /*ebb0*/  LDSM.16.MT88.4 R20, [R205+0x900] ;  /* 0x00090000cd14783b */ /* 0x000fe20000004200 */
[C---:B------:R-:W-:Y:S01]  /*ebc0*/  FMUL.FTZ R133, R16.reuse, c[0x0][0x2d0] ;  /* 0x0000b40010857a20 */ /* 0x040fe20000410000 */
[----:B------:R-:W-:Y:S01]  /*ebd0*/  FSETP.NEU.FTZ.AND P0, PT, R16, -INF , PT ;  /* 0xff8000001000780b */ /* 0x000fe20003f1d000 */
[--C-:B------:R-:W-:Y:S02]  /*ebe0*/  FFMA.FTZ R147, R147, c[0x0][0x2d0], -R143.reuse ;  /* 0x0000b40093937a23 */ /* 0x100fe4000001088f */
[--C-:B------:R-:W-:Y:S01]  /*ebf0*/  FFMA.FTZ R146, R146, c[0x0][0x2d0], -R143.reuse ;  /* 0x0000b40092927a23 */ /* 0x100fe2000001088f */
[----:B------:R-:W-:Y:S01]  /*ec00*/  FSEL R133, R133, RZ, P0 ;  /* 0x000000ff85857208 */ /* 0x000fe20000000000 */
[----:B------:R-:W-:Y:S01]  /*ec10*/  MUFU.EX2 R43, R43 ;  /* 0x0000002b002b7308 */ /* 0x000fe20000000800 */
[----:B------:R-:W-:-:S02]  /*ec20*/  FFMA.FTZ R165, R165, c[0x0][0x2d0], -R143 ;  /* 0x0000b400a5a57a23 */ /* 0x000fc4000001088f */
[----:B------:R-:W-:Y:S02]  /*ec30*/  FFMA.FTZ R160, R160, c[0x0][0x2d0], -R143 ;  /* 0x0000b400a0a07a23 */ /* 0x000fe4000001088f */
[--C-:B------:R-:W-:Y:S02]  /*ec40*/  FFMA.FTZ R50, R14, c[0x0][0x2d0], -R133.reuse ;  /* 0x0000b4000e327a23 */ /* 0x100fe40000010885 */
[--C-:B------:R-:W-:Y:S01]  /*ec50*/  FFMA.FTZ R51, R15, c[0x0][0x2d0], -R133.reuse ;  /* 0x0000b4000f337a23 */ /* 0x100fe20000010885 */
[----:B-1----:R-:W-:Y:S01]  /*ec60*/  F2FP.PACK_AB R66, R44, R45 ;  /* 0x0000002d2c42723e */ /* 0x002fe200000000ff */
[--C-:B------:R-:W-:Y:S01]  /*ec70*/  FFMA.FTZ R47, R12, c[0x0][0x2d0], -R133.reuse ;  /* 0x0000b4000c2f7a23 */ /* 0x100fe20000010885 */
[----:B------:R-:W-:Y:S01]  /*ec80*/  MUFU.EX2 R42, R42 ;  /* 0x0000002a002a7308 */ /* 0x000fe20000000800 */
[--C-:B------:R-:W-:Y:S01]  /*ec90*/  FFMA.FTZ R46, R5, c[0x0][0x2d0], -R133.reuse ;  /* 0x0000b400052e7a23 */ /* 0x100fe20000010885 */
[----:B------:R-:W-:Y:S01]  /*eca0*/  LDSM.16.MT88.4 R12, [R204+0x900] ;  /* 0x00090000cc0c783b */ /* 0x000fe20000004200 */
[----:B------:R-:W-:-:S02]  /*ecb0*/  FFMA.FTZ R41, R11, c[0x0][0x2d0], -R133 ;  /* 0x0000b4000b297a23 */ /* 0x000fc40000010885 */
[--C-:B------:R-:W-:Y:S01]  /*ecc0*/  FFMA.FTZ R40, R10, c[0x0][0x2d0], -R133.reuse ;  /* 0x0000b4000a287a23 */ /* 0x100fe20000010885 */
[----:B------:R-:W1:Y:S01]  /*ecd0*/  LDSM.16.MT88.4 R4, [R204+0x3100] ;  /* 0x00310000cc04783b */ /* 0x000e620000004200 */
[--C-:B------:R-:W-:Y:S01]  /*ece0*/  FFMA.FTZ R2, R9, c[0x0][0x2d0], -R133.reuse ;  /* 0x0000b40009027a23 */ /* 0x100fe20000010885 */
[----:B------:R-:W-:Y:S01]  /*ecf0*/  MUFU.EX2 R50, R50 ;  /* 0x0000003200327308 */ /* 0x000fe20000000800 */
[--C-:B------:R-:W-:Y:S02]  /*ed00*/  FFMA.FTZ R19, R8, c[0x0][0x2d0], -R133.reuse ;  /* 0x0000b40008137a23 */ /* 0x100fe40000010885 */
[----:B------:R-:W2:Y:S01]  /*ed10*/  LDSM.16.MT88.4 R8, [R208+0x3900] ;  /* 0x00390000d008783b */ /* 0x000ea20000004200 */
[--C-:B------:R-:W-:Y:S02]  /*ed20*/  FFMA.FTZ R130, R130, c[0x0][0x2d0], -R133.reuse ;  /* 0x0000b40082827a23 */ /* 0x100fe40000010885 */
[--C-:B------:R-:W-:Y:S02]  /*ed30*/  FFMA.FTZ R134, R134, c[0x0][0x2d0], -R133.reuse ;  /* 0x0000b40086867a23 */ /* 0x100fe40000010885 */
[----:B------:R-:W3:Y:S01]  /*ed40*/  MUFU.EX2 R51, R51 ;  /* 0x0000003300337308 */ /* 0x000ee20000000800 */
[----:B------:R-:W-:-:S02]  /*ed50*/  FFMA.FTZ R135, R135, c[0x0][0x2d0], -R133 ;  /* 0x0000b40087877a23 */ /* 0x000fc40000010885 */
[--C-:B------:R-:W-:Y:S02]  /*ed60*/  FFMA.FTZ R137, R137, c[0x0][0x2d0], -R133.reuse ;  /* 0x0000b40089897a23 */ /* 0x100fe40000010885 */
[--C-:B------:R-:W-:Y:S02]  /*ed70*/  FFMA.FTZ R155, R155, c[0x0][0x2d0], -R133.reuse ;  /* 0x0000b4009b9b7a23 */ /* 0x100fe40000010885 */
[--C-:B------:R-:W-:Y:S01]  /*ed80*/  FFMA.FTZ R162, R162, c[0x0][0x2d0], -R133.reuse ;  /* 0x0000b400a2a27a23 */ /* 0x100fe20000010885 */
[----:B------:R-:W-:Y:S01]  /*ed90*/  MUFU.EX2 R47, R47 ;  /* 0x0000002f002f7308 */ /* 0x000fe20000000800 */
[--C-:B------:R-:W-:Y:S02]  /*eda0*/  FFMA.FTZ R163, R163, c[0x0][0x2d0], -R133.reuse ;  /* 0x0000b400a3a37a23 */ /* 0x100fe40000010885 */
[----:B------:R-:W-:Y:S02]  /*edb0*/  FFMA.FTZ R167, R167, c[0x0][0x2d0], -R133 ;  /* 0x0000b400a7a77a23 */ /* 0x000fe40000010885 */
[----:B------:R-:W-:-:S02]  /*edc0*/  FFMA.FTZ R161, R161, c[0x0][0x2d0], -R143 ;  /* 0x0000b400a1a17a23 */ /* 0x000fc4000001088f */
[----:B------:R-:W-:Y:S01]  /*edd0*/  FFMA.FTZ R153, R153, c[0x0][0x2d0], -R143 ;  /* 0x0000b40099997a23 */ /* 0x000fe2000001088f */
[----:B------:R-:W4:Y:S01]  /*ede0*/  MUFU.EX2 R46, R46 ;  /* 0x0000002e002e7308 */ /* 0x000f220000000800 */
[----:B---3--:R-:W-:Y:S01]  /*edf0*/  F2FP.PACK_AB R65, R51, R50 ;  /* 0x000000323341723e */ /* 0x008fe200000000ff */
[--C-:B------:R-:W-:Y:S02]  /*ee00*/  FFMA.FTZ R164, R164, c[0x0][0x2d0], -R133.reuse ;  /* 0x0000b400a4a47a23 */ /* 0x100fe40000010885 */
[--C-:B------:R-:W-:Y:S02]  /*ee10*/  FFMA.FTZ R166, R166, c[0x0][0x2d0], -R133.reuse ;  /* 0x0000b400a6a67a23 */ /* 0x100fe40000010885 */
[--C-:B------:R-:W-:Y:S02]  /*ee20*/  FFMA.FTZ R154, R154, c[0x0][0x2d0], -R133.reuse ;  /* 0x0000b4009a9a7a23 */ /* 0x100fe40000010885 */
[----:B------:R-:W-:Y:S01]  /*ee30*/  MUFU.EX2 R18, R18 ;  /* 0x0000001200127308 */ /* 0x000fe20000000800 */
[----:B------:R-:W-:-:S02]  /*ee40*/  FFMA.FTZ R152, R152, c[0x0][0x2d0], -R133 ;  /* 0x0000b40098987a23 */ /* 0x000fc40000010885 */
[----:B------:R-:W-:Y:S02]  /*ee50*/  FADD.FTZ R48, R49, R48 ;  /* 0x0000003031307221 */ /* 0x000fe40000010000 */
[----:B------:R-:W-:Y:S02]  /*ee60*/  FADD.FTZ R50, R50, R51 ;  /* 0x0000003332327221 */ /* 0x000fe40000010000 */
[----:B------:R-:W-:Y:S01]  /*ee70*/  FADD.FTZ R48, R45, R48 ;  /* 0x000000302d307221 */ /* 0x000fe20000010000 */
[----:B----4-:R-:W-:Y:S01]  /*ee80*/  F2FP.PACK_AB R67, R46, R47 ;  /* 0x0000002f2e43723e */ /* 0x010fe200000000ff */
[----:B------:R-:W-:Y:S01]  /*ee90*/  MUFU.EX2 R3, R3 ;  /* 0x0000000300037308 */ /* 0x000fe20000000800 */
[----:B------:R-:W-:Y:S02]  /*eea0*/  FADD.FTZ R50, R47, R50 ;  /* 0x000000322f327221 */ /* 0x000fe40000010000 */
[----:B------:R-:W-:Y:S02]  /*eeb0*/  FADD.FTZ R44, R44, R48 ;  /* 0x000000302c2c7221 */ /* 0x000fe40000010000 */
[----:B------:R-:W-:Y:S01]  /*eec0*/  FADD.FTZ R46, R46, R50 ;  /* 0x000000322e2e7221 */ /* 0x000fe20000010000 */
[----:B------:R-:W-:Y:S01]  /*eed0*/  HMMA.16816.F32 R84, R64, R88, RZ ;  /* 0x000000584054723c */ /* 0x000fe200000018ff */
[----:B------:R-:W-:Y:S01]  /*eee0*/  FADD.FTZ R44, R43, R44 ;  /* 0x0000002c2b2c7221 */ /* 0x000fe20000010000 */
[----:B------:R-:W3:Y:S01]  /*eef0*/  MUFU.EX2 R41, R41 ;  /* 0x0000002900297308 */ /* 0x000ee20000000800 */
[----:B------:R-:W-:-:S02]  /*ef00*/  FFMA.FTZ R245, R138, c[0x0][0x2d0], -R143 ;  /* 0x0000b4008af57a23 */ /* 0x000fc4000001088f */
[--C-:B------:R-:W-:Y:S02]  /*ef10*/  FFMA.FTZ R142, R142, c[0x0][0x2d0], -R143.reuse ;  /* 0x0000b4008e8e7a23 */ /* 0x100fe4000001088f */
[--C-:B------:R-:W-:Y:S01]  /*ef20*/  FFMA.FTZ R141, R141, c[0x0][0x2d0], -R143.reuse ;  /* 0x0000b4008d8d7a23 */ /* 0x100fe2000001088f */
[C---:B------:R-:W-:Y:S01]  /*ef30*/  HMMA.16816.F32 R88, R64.reuse, R90, RZ ;  /* 0x0000005a4058723c */ /* 0x040fe200000018ff */
[----:B------:R-:W-:Y:S01]  /*ef40*/  FFMA.FTZ R140, R140, c[0x0][0x2d0], -R143 ;  /* 0x0000b4008c8c7a23 */ /* 0x000fe2000001088f */
[----:B------:R-:W4:Y:S01]  /*ef50*/  MUFU.EX2 R40, R40 ;  /* 0x0000002800287308 */ /* 0x000f220000000800 */
[--C-:B------:R-:W-:Y:S02]  /*ef60*/  FFMA.FTZ R138, R139, c[0x0][0x2d0], -R133.reuse ;  /* 0x0000b4008b8a7a23 */ /* 0x100fe40000010885 */
[--C-:B------:R-:W-:Y:S02]  /*ef70*/  FFMA.FTZ R136, R136, c[0x0][0x2d0], -R133.reuse ;  /* 0x0000b40088887a23 */ /* 0x100fe40000010885 */
[----:B------:R-:W-:Y:S01]  /*ef80*/  FFMA.FTZ R244, R131, c[0x0][0x2d0], -R133 ;  /* 0x0000b40083f47a23 */ /* 0x000fe20000010885 */
[----:B------:R-:W-:Y:S02]  /*ef90*/  HMMA.16816.F32 R92, R64, R96, RZ ;  /* 0x00000060405c723c */ /* 0x000fe400000018ff */
[----:B------:R-:W-:Y:S01]  /*efa0*/  MUFU.EX2 R2, R2 ;  /* 0x0000000200027308 */ /* 0x000fe20000000800 */
[----:B---3--:R-:W-:-:S05]  /*efb0*/  FADD.FTZ R46, R41, R46 ;  /* 0x0000002e292e7221 */ /* 0x008fca0000010000 */
[C---:B------:R-:W-:Y:S02]  /*efc0*/  HMMA.16816.F32 R96, R64.reuse, R98, RZ ;  /* 0x000000624060723c */ /* 0x040fe400000018ff */
[----:B------:R-:W3:Y:S06]  /*efd0*/  MUFU.EX2 R19, R19 ;  /* 0x0000001300137308 */ /* 0x000eec0000000800 */
[C---:B------:R-:W-:Y:S02]  /*efe0*/  HMMA.16816.F32 R112, R64.reuse, R108, RZ ;  /* 0x0000006c4070723c */ /* 0x040fe400000018ff */
[----:B------:R-:W5:Y:S06]  /*eff0*/  MUFU.EX2 R118, R118 ;  /* 0x0000007600767308 */ /* 0x000f6c0000000800 */
[C---:B------:R-:W-:Y:S02]  /*f000*/  HMMA.16816.F32 R68, R64.reuse, R72, RZ ;  /* 0x000000484044723c */ /* 0x040fe400000018ff */
[----:B------:R-:W-:Y:S06]  /*f010*/  MUFU.EX2 R119, R119 ;  /* 0x0000007700777308 */ /* 0x000fec0000000800 */
[C---:B------:R-:W-:Y:S02]  /*f020*/  HMMA.16816.F32 R76, R64.reuse, R80, RZ ;  /* 0x00000050404c723c */ /* 0x040fe400000018ff */
[----:B------:R-:W-:Y:S06]  /*f030*/  MUFU.EX2 R129, R129 ;  /* 0x0000008100817308 */ /* 0x000fec0000000800 */
[C---:B------:R-:W-:Y:S02]  /*f040*/  HMMA.16816.F32 R104, R64.reuse, R100, RZ ;  /* 0x000000644068723c */ /* 0x040fe400000018ff */
[----:B------:R-:W-:Y:S06]  /*f050*/  MUFU.EX2 R128, R128 ;  /* 0x0000008000807308 */ /* 0x000fec0000000800 */
[C---:B------:R-:W-:Y:S02]  /*f060*/  HMMA.16816.F32 R52, R64.reuse, R56, RZ ;  /* 0x000000384034723c */ /* 0x040fe400000018ff */
[----:B------:R-:W1:Y:S06]  /*f070*/  MUFU.EX2 R130, R130 ;  /* 0x0000008200827308 */ /* 0x000e6c0000000800 */
[C---:B------:R-:W-:Y:S02]  /*f080*/  HMMA.16816.F32 R108, R64.reuse, R110, RZ ;  /* 0x0000006e406c723c */ /* 0x040fe400000018ff */
[----:B------:R-:W1:Y:S06]  /*f090*/  MUFU.EX2 R134, R134 ;  /* 0x0000008600867308 */ /* 0x000e6c0000000800 */
[C---:B------:R-:W-:Y:S02]  /*f0a0*/  HMMA.16816.F32 R72, R64.reuse, R74, RZ ;  /* 0x0000004a4048723c */ /* 0x040fe400000018ff */
[----:B------:R-:W-:Y:S06]  /*f0b0*/  MUFU.EX2 R135, R135 ;  /* 0x0000008700877308 */ /* 0x000fec0000000800 */
[C---:B------:R-:W-:Y:S02]  /*f0c0*/  HMMA.16816.F32 R80, R64.reuse, R82, RZ ;  /* 0x000000524050723c */ /* 0x040fe400000018ff */
[----:B------:R-:W1:Y:S06]  /*f0d0*/  MUFU.EX2 R137, R137 ;  /* 0x0000008900897308 */ /* 0x000e6c0000000800 */
[C---:B------:R-:W-:Y:S02]  /*f0e0*/  HMMA.16816.F32 R100, R64.reuse, R102, RZ ;  /* 0x000000664064723c */ /* 0x040fe400000018ff */
[----:B------:R-:W2:Y:S06]  /*f0f0*/  MUFU.EX2 R144, R144 ;  /* 0x0000009000907308 */ /* 0x000eac0000000800 */
[C---:B------:R-:W-:Y:S02]  /*f100*/  HMMA.16816.F32 R56, R64.reuse, R58, RZ ;  /* 0x0000003a4038723c */ /* 0x040fe400000018ff */
[----:B------:R-:W-:Y:S06]  /*f110*/  MUFU.EX2 R145, R145 ;  /* 0x0000009100917308 */ /* 0x000fec0000000800 */
[C---:B-1----:R-:W-:Y:S02]  /*f120*/  HMMA.16816.F32 R60, R64.reuse, R4, RZ ;  /* 0x00000004403c723c */ /* 0x042fe400000018ff */
[----:B------:R-:W-:Y:S05]  /*f130*/  MUFU.EX2 R147, R147 ;  /* 0x0000009300937308 */ /* 0x000fea0000000800 */
[----:B------:R-:W-:Y:S01]  /*f140*/  F2FP.PACK_AB R4, R42, R43 ;  /* 0x0000002b2a04723e */ /* 0x000fe200000000ff */
[----:B------:R-:W-:Y:S01]  /*f150*/  HMMA.16816.F32 R64, R64, R6, RZ ;  /* 0x000000064040723c */ /* 0x000fe200000018ff */
[----:B----4-:R-:W-:Y:S01]  /*f160*/  F2FP.PACK_AB R5, R40, R41 ;  /* 0x000000292805723e */ /* 0x010fe200000000ff */
[----:B------:R-:W-:Y:S01]  /*f170*/  MUFU.EX2 R146, R146 ;  /* 0x0000009200927308 */ /* 0x000fe20000000800 */
[----:B------:R-:W-:-:S02]  /*f180*/  FADD.FTZ R42, R42, R44 ;  /* 0x0000002c2a2a7221 */ /* 0x000fc40000010000 */
[----:B------:R-:W-:Y:S02]  /*f190*/  FADD.FTZ R40, R40, R46 ;  /* 0x0000002e28287221 */ /* 0x000fe40000010000 */
[----:B------:R-:W-:Y:S01]  /*f1a0*/  F2FP.PACK_AB R6, R3, R18 ;  /* 0x000000120306723e */ /* 0x000fe200000000ff */
[----:B------:R-:W-:Y:S01]  /*f1b0*/  FADD.FTZ R42, R18, R42 ;  /* 0x0000002a122a7221 */ /* 0x000fe20000010000 */
[----:B---3--:R-:W-:Y:S01]  /*f1c0*/  F2FP.PACK_AB R7, R19, R2 ;  /* 0x000000021307723e */ /* 0x008fe200000000ff */
[----:B------:R-:W1:Y:S01]  /*f1d0*/  MUFU.EX2 R155, R155 ;  /* 0x0000009b009b7308 */ /* 0x000e620000000800 */
[----:B------:R-:W-:Y:S02]  /*f1e0*/  FADD.FTZ R40, R2, R40 ;  /* 0x0000002802287221 */ /* 0x000fe40000010000 */
[----:B------:R-:W-:Y:S02]  /*f1f0*/  FADD.FTZ R3, R3, R42 ;  /* 0x0000002a03037221 */ /* 0x000fe40000010000 */
[----:B------:R-:W-:Y:S01]  /*f200*/  FADD.FTZ R19, R19, R40 ;  /* 0x0000002813137221 */ /* 0x000fe20000010000 */
[----:B------:R-:W-:Y:S01]  /*f210*/  HMMA.16816.F32 R84, R4, R12, R84 ;  /* 0x0000000c0454723c */ /* 0x000fe20000001854 */
[----:B-----5:R-:W-:Y:S01]  /*f220*/  FADD.FTZ R3, R118, R3 ;  /* 0x0000000376037221 */ /* 0x020fe20000010000 */
[----:B------:R-:W3:Y:S01]  /*f230*/  MUFU.EX2 R162, R162 ;  /* 0x000000a200a27308 */ /* 0x000ee20000000800 */
[----:B------:R-:W-:-:S02]  /*f240*/  FADD.FTZ R19, R130, R19 ;  /* 0x0000001382137221 */ /* 0x000fc40000010000 */
[----:B------:R-:W-:-:S03]  /*f250*/  @P6 IMAD.HI.U32 R2, R117, c[0x0][0x2c8], RZ ;  /* 0x0000b20075026a27 */ /* 0x000fc600078e00ff */
[----:B------:R-:W-:Y:S01]  /*f260*/  HMMA.16816.F32 R88, R4, R14, R88 ;  /* 0x0000000e0458723c */ /* 0x000fe20000001858 */
[----:B------:R-:W4:Y:S01]  /*f270*/  LDSM.16.MT88.4 R12, [R204+0x3900] ;  /* 0x00390000cc0c783b */ /* 0x000f220000004200 */
[----:B------:R-:W-:Y:S01]  /*f280*/  MUFU.EX2 R163, R163 ;  /* 0x000000a300a37308 */ /* 0x000fe20000000800 */
[----:B------:R-:W-:Y:S02]  /*f290*/  @P6 SHF.R.U32.HI R117, RZ, c[0x0][0x2cc], R2 ;  /* 0x0000b300ff756a19 */ /* 0x000fe40000011602 */
[----:B------:R-:W-:-:S03]  /*f2a0*/  ISETP.GE.AND P6, PT, R212, 0x1, PT ;  /* 0x00000001d400780c */ /* 0x000fc60003fc6270 */
[C---:B--2---:R-:W-:Y:S01]  /*f2b0*/  HMMA.16816.F32 R92, R4.reuse, R8, R92 ;  /* 0x00000008045c723c */ /* 0x044fe2000000185c */
[----:B------:R-:W-:Y:S01]  /*f2c0*/  IMAD.IADD R116, R116, 0x1, R117 ;  /* 0x0000000174747824 */ /* 0x000fe200078e0275 */
[----:B------:R-:W2:Y:S06]  /*f2d0*/  MUFU.EX2 R167, R167 ;  /* 0x000000a700a77308 */ /* 0x000eac0000000800 */
[C---:B------:R-:W-:Y:S01]  /*f2e0*/  HMMA.16816.F32 R96, R4.reuse, R10, R96 ;  /* 0x0000000a0460723c */ /* 0x040fe20000001860 */
[----:B------:R-:W5:Y:S01]  /*f2f0*/  LDSM.16.MT88.4 R8, [R204+0x1100] ;  /* 0x00110000cc08783b */ /* 0x000f620000004200 */
[----:B------:R-:W1:Y:S06]  /*f300*/  MUFU.EX2 R165, R165 ;  /* 0x000000a500a57308 */ /* 0x000e6c0000000800 */
[C---:B------:R-:W-:Y:S02]  /*f310*/  HMMA.16816.F32 R112, R4.reuse, R28, R112 ;  /* 0x0000001c0470723c */ /* 0x040fe40000001870 */
[----:B------:R-:W-:Y:S06]  /*f320*/  MUFU.EX2 R160, R160 ;  /* 0x000000a000a07308 */ /* 0x000fec0000000800 */
[C---:B------:R-:W-:Y:S01]  /*f330*/  HMMA.16816.F32 R108, R4.reuse, R30, R108 ;  /* 0x0000001e046c723c */ /* 0x040fe2000000186c */
[----:B------:R-:W1:Y:S01]  /*f340*/  LDSM.16.MT88.4 R28, [R208+0x1100] ;  /* 0x00110000d01c783b */ /* 0x000e620000004200 */
[----:B------:R-:W-:Y:S06]  /*f350*/  MUFU.EX2 R161, R161 ;  /* 0x000000a100a17308 */ /* 0x000fec0000000800 */
[C---:B------:R-:W-:Y:S02]  /*f360*/  HMMA.16816.F32 R68, R4.reuse, R24, R68 ;  /* 0x000000180444723c */ /* 0x040fe40000001844 */
[----:B------:R-:W-:Y:S06]  /*f370*/  MUFU.EX2 R153, R153 ;  /* 0x0000009900997308 */ /* 0x000fec0000000800 */
[C---:B------:R-:W-:Y:S01]  /*f380*/  HMMA.16816.F32 R72, R4.reuse, R26, R72 ;  /* 0x0000001a0448723c */ /* 0x040fe20000001848 */
[----:B------:R-:W-:Y:S01]  /*f390*/  LDSM.16.MT88.4 R24, [R206+0x1100] ;  /* 0x00110000ce18783b */ /* 0x000fe20000004200 */
[----:B------:R-:W1:Y:S06]  /*f3a0*/  MUFU.EX2 R164, R164 ;  /* 0x000000a400a47308 */ /* 0x000e6c0000000800 */
        /* <DEDUP_REMOVED lines=9> */
[----:B------:R-:W1:Y:S06]  /*f440*/  MUFU.EX2 R142, R142 ;  /* 0x0000008e008e7308 */ /* 0x000e6c0000000800 */
[C---:B------:R-:W-:Y:S02]  /*f450*/  HMMA.16816.F32 R52, R4.reuse, R32, R52 ;  /* 0x000000200434723c */ /* 0x040fe40000001834 */
[----:B------:R-:W-:Y:S06]  /*f460*/  MUFU.EX2 R141, R141 ;  /* 0x0000008d008d7308 */ /* 0x000fec0000000800 */
[C---:B------:R-:W-:Y:S01]  /*f470*/  HMMA.16816.F32 R56, R4.reuse, R34, R56 ;  /* 0x000000220438723c */ /* 0x040fe20000001838 */
[----:B------:R-:W-:Y:S01]  /*f480*/  LDSM.16.MT88.4 R32, [R205+0x4100] ;  /* 0x00410000cd20783b */ /* 0x000fe20000004200 */
[----:B------:R-:W-:Y:S06]  /*f490*/  MUFU.EX2 R140, R140 ;  /* 0x0000008c008c7308 */ /* 0x000fec0000000800 */
[C---:B----4-:R-:W-:Y:S02]  /*f4a0*/  HMMA.16816.F32 R60, R4.reuse, R12, R60 ;  /* 0x0000000c043c723c */ /* 0x050fe4000000183c */
[----:B------:R-:W-:Y:S06]  /*f4b0*/  MUFU.EX2 R245, R245 ;  /* 0x000000f500f57308 */ /* 0x000fec0000000800 */
[----:B------:R-:W-:Y:S01]  /*f4c0*/  HMMA.16816.F32 R64, R4, R14, R64 ;  /* 0x0000000e0440723c */ /* 0x000fe20000001840 */
[----:B------:R-:W4:Y:S01]  /*f4d0*/  LDSM.16.MT88.4 R12, [R208+0x4100] ;  /* 0x00410000d00c783b */ /* 0x000f220000004200 */
[----:B------:R-:W1:Y:S05]  /*f4e0*/  MUFU.EX2 R138, R138 ;  /* 0x0000008a008a7308 */ /* 0x000e6a0000000800 */
[C---:B------:R-:W-:Y:S01]  /*f4f0*/  F2FP.PACK_AB R4, R119.reuse, R118 ;  /* 0x000000767704723e */ /* 0x040fe200000000ff */
[----:B------:R-:W-:Y:S01]  /*f500*/  FADD.FTZ R119, R119, R3 ;  /* 0x0000000377777221 */ /* 0x000fe20000010000 */
[----:B------:R-:W-:Y:S01]  /*f510*/  F2FP.PACK_AB R6, R128, R129 ;  /* 0x000000818006723e */ /* 0x000fe200000000ff */
[----:B------:R-:W2:Y:S01]  /*f520*/  MUFU.EX2 R136, R136 ;  /* 0x0000008800887308 */ /* 0x000ea20000000800 */
[C---:B------:R-:W-:Y:S01]  /*f530*/  F2FP.PACK_AB R5, R134.reuse, R130 ;  /* 0x000000828605723e */ /* 0x040fe200000000ff */
[----:B------:R-:W-:Y:S01]  /*f540*/  FADD.FTZ R134, R134, R19 ;  /* 0x0000001386867221 */ /* 0x000fe20000010000 */
[----:B------:R-:W-:Y:S01]  /*f550*/  F2FP.PACK_AB R7, R137, R135 ;  /* 0x000000878907723e */ /* 0x000fe200000000ff */
[----:B------:R-:W-:Y:S01]  /*f560*/  FADD.FTZ R119, R129, R119 ;  /* 0x0000007781777221 */ /* 0x000fe20000010000 */
[----:B------:R-:W-:Y:S01]  /*f570*/  IADD3 R3, R116, c[0x0][0x328], RZ ;  /* 0x0000ca0074037a10 */ /* 0x000fe20007ffe0ff */
[----:B------:R-:W-:-:S02]  /*f580*/  FADD.FTZ R134, R135, R134 ;  /* 0x0000008687867221 */ /* 0x000fc40000010000 */
[----:B------:R-:W-:Y:S01]  /*f590*/  MUFU.EX2 R244, R244 ;  /* 0x000000f400f47308 */ /* 0x000fe20000000800 */
[----:B------:R-:W-:Y:S01]  /*f5a0*/  FADD.FTZ R128, R128, R119 ;  /* 0x0000007780807221 */ /* 0x000fe20000010000 */
[----:B-----5:R-:W-:Y:S01]  /*f5b0*/  HMMA.16816.F32 R84, R4, R8, R84 ;  /* 0x000000080454723c */ /* 0x020fe20000001854 */
[----:B------:R-:W-:Y:S02]  /*f5c0*/  FADD.FTZ R137, R137, R134 ;  /* 0x0000008689897221 */ /* 0x000fe40000010000 */
[----:B------:R-:W-:Y:S02]  /*f5d0*/  FADD.FTZ R128, R144, R128 ;  /* 0x0000008090807221 */ /* 0x000fe40000010000 */
[----:B-1----:R-:W-:-:S03]  /*f5e0*/  FADD.FTZ R137, R155, R137 ;  /* 0x000000899b897221 */ /* 0x002fc60000010000 */
[C---:B------:R-:W-:Y:S01]  /*f5f0*/  HMMA.16816.F32 R88, R4.reuse, R10, R88 ;  /* 0x0000000a0458723c */ /* 0x040fe20000001858 */
[----:B------:R-:W1:Y:S07]  /*f600*/  LDSM.16.MT88.4 R8, [R204+0x4100] ;  /* 0x00410000cc08783b */ /* 0x000e6e0000004200 */
[C---:B------:R-:W-:Y:S08]  /*f610*/  HMMA.16816.F32 R112, R4.reuse, R28, R112 ;  /* 0x0000001c0470723c */ /* 0x040ff00000001870 */
[C---:B----4-:R-:W-:Y:S08]  /*f620*/  HMMA.16816.F32 R92, R4.reuse, R12, R92 ;  /* 0x0000000c045c723c */ /* 0x050ff0000000185c */
[C---:B------:R-:W-:Y:S01]  /*f630*/  HMMA.16816.F32 R96, R4.reuse, R14, R96 ;  /* 0x0000000e0460723c */ /* 0x040fe20000001860 */
[----:B------:R-:W4:Y:S07]  /*f640*/  LDSM.16.MT88.4 R12, [R204+0x1900] ;  /* 0x00190000cc0c783b */ /* 0x000f2e0000004200 */
[C---:B------:R-:W-:Y:S01]  /*f650*/  HMMA.16816.F32 R108, R4.reuse, R30, R108 ;  /* 0x0000001e046c723c */ /* 0x040fe2000000186c */
[----:B------:R-:W-:Y:S07]  /*f660*/  LDSM.16.MT88.4 R28, [R208+0x1900] ;  /* 0x00190000d01c783b */ /* 0x000fee0000004200 */
[C---:B------:R-:W-:Y:S08]  /*f670*/  HMMA.16816.F32 R68, R4.reuse, R24, R68 ;  /* 0x000000180444723c */ /* 0x040ff00000001844 */
[C---:B-1----:R-:W-:Y:S08]  /*f680*/  HMMA.16816.F32 R60, R4.reuse, R8, R60 ;  /* 0x00000008043c723c */ /* 0x042ff0000000183c */
[C---:B------:R-:W-:Y:S01]  /*f690*/  HMMA.16816.F32 R64, R4.reuse, R10, R64 ;  /* 0x0000000a0440723c */ /* 0x040fe20000001840 */
[----:B------:R-:W1:Y:S07]  /*f6a0*/  LDSM.16.MT88.4 R8, [R208+0x4900] ;  /* 0x00490000d008783b */ /* 0x000e6e0000004200 */
[C---:B------:R-:W-:Y:S01]  /*f6b0*/  HMMA.16816.F32 R72, R4.reuse, R26, R72 ;  /* 0x0000001a0448723c */ /* 0x040fe20000001848 */
[----:B------:R-:W5:Y:S07]  /*f6c0*/  LDSM.16.MT88.4 R24, [R206+0x1900] ;  /* 0x00190000ce18783b */ /* 0x000f6e0000004200 */
[C---:B------:R-:W-:Y:S08]  /*f6d0*/  HMMA.16816.F32 R76, R4.reuse, R20, R76 ;  /* 0x00000014044c723c */ /* 0x040ff0000000184c */
[C---:B------:R-:W-:Y:S01]  /*f6e0*/  HMMA.16816.F32 R80, R4.reuse, R22, R80 ;  /* 0x000000160450723c */ /* 0x040fe20000001850 */
[----:B------:R-:W1:Y:S07]  /*f6f0*/  LDSM.16.MT88.4 R20, [R205+0x1900] ;  /* 0x00190000cd14783b */ /* 0x000e6e0000004200 */
[C---:B------:R-:W-:Y:S08]  /*f700*/  HMMA.16816.F32 R104, R4.reuse, R36, R104 ;  /* 0x000000240468723c */ /* 0x040ff00000001868 */
[C---:B------:R-:W-:Y:S01]  /*f710*/  HMMA.16816.F32 R100, R4.reuse, R38, R100 ;  /* 0x000000260464723c */ /* 0x040fe20000001864 */
[----:B------:R-:W1:Y:S07]  /*f720*/  LDSM.16.MT88.4 R36, [R206+0x4900] ;  /* 0x00490000ce24783b */ /* 0x000e6e0000004200 */
[C---:B------:R-:W-:Y:S08]  /*f730*/  HMMA.16816.F32 R52, R4.reuse, R32, R52 ;  /* 0x000000200434723c */ /* 0x040ff00000001834 */
[----:B------:R-:W-:Y:S01]  /*f740*/  HMMA.16816.F32 R56, R4, R34, R56 ;  /* 0x000000220438723c */ /* 0x000fe20000001838 */
[----:B------:R-:W5:Y:S06]  /*f750*/  LDSM.16.MT88.4 R32, [R205+0x4900] ;  /* 0x00490000cd20783b */ /* 0x000f6c0000004200 */
[C---:B------:R-:W-:Y:S01]  /*f760*/  F2FP.PACK_AB R4, R145.reuse, R144 ;  /* 0x000000909104723e */ /* 0x040fe200000000ff */
[----:B------:R-:W-:Y:S01]  /*f770*/  FADD.FTZ R145, R145, R128 ;  /* 0x0000008091917221 */ /* 0x000fe20000010000 */
[----:B------:R-:W-:-:S02]  /*f780*/  F2FP.PACK_AB R6, R146, R147 ;  /* 0x000000939206723e */ /* 0x000fc400000000ff */
[C---:B---3--:R-:W-:Y:S01]  /*f790*/  F2FP.PACK_AB R5, R162.reuse, R155 ;  /* 0x0000009ba205723e */ /* 0x048fe200000000ff */
[----:B------:R-:W-:Y:S01]  /*f7a0*/  FADD.FTZ R162, R162, R137 ;  /* 0x00000089a2a27221 */ /* 0x000fe20000010000 */
[----:B--2---:R-:W-:Y:S01]  /*f7b0*/  F2FP.PACK_AB R7, R167, R163 ;  /* 0x000000a3a707723e */ /* 0x004fe200000000ff */
        /* <DEDUP_REMOVED lines=9> */
[C---:B-1----:R-:W-:Y:S08]  /*f850*/  HMMA.16816.F32 R92, R4.reuse, R8, R92 ;  /* 0x00000008045c723c */ /* 0x042ff0000000185c */
[C---:B------:R-:W-:Y:S01]  /*f860*/  HMMA.16816.F32 R96, R4.reuse, R10, R96 ;  /* 0x0000000a0460723c */ /* 0x040fe20000001860 */
[----:B------:R-:W1:Y:S07]  /*f870*/  LDSM.16.MT88.4 R8, [R204+0x2100] ;  /* 0x00210000cc08783b */ /* 0x000e6e0000004200 */
[C---:B------:R-:W-:Y:S08]  /*f880*/  HMMA.16816.F32 R112, R4.reuse, R28, R112 ;  /* 0x0000001c0470723c */ /* 0x040ff00000001870 */
[C---:B------:R-:W-:Y:S01]  /*f890*/  HMMA.16816.F32 R108, R4.reuse, R30, R108 ;  /* 0x0000001e046c723c */ /* 0x040fe2000000186c */
[----:B------:R-:W-:Y:S07]  /*f8a0*/  LDSM.16.MT88.4 R28, [R208+0x2100] ;  /* 0x00210000d01c783b */ /* 0x000fee0000004200 */
[C---:B-----5:R-:W-:Y:S08]  /*f8b0*/  HMMA.16816.F32 R68, R4.reuse, R24, R68 ;  /* 0x000000180444723c */ /* 0x060ff00000001844 */
[C---:B------:R-:W-:Y:S01]  /*f8c0*/  HMMA.16816.F32 R72, R4.reuse, R26, R72 ;  /* 0x0000001a0448723c */ /* 0x040fe20000001848 */
[----:B------:R-:W-:Y:S07]  /*f8d0*/  LDSM.16.MT88.4 R24, [R206+0x2100] ;  /* 0x00210000ce18783b */ /* 0x000fee0000004200 */
[C---:B------:R-:W-:Y:S08]  /*f8e0*/  HMMA.16816.F32 R76, R4.reuse, R20, R76 ;  /* 0x00000014044c723c */ /* 0x040ff0000000184c */
[C---:B------:R-:W-:Y:S01]  /*f8f0*/  HMMA.16816.F32 R80, R4.reuse, R22, R80 ;  /* 0x000000160450723c */ /* 0x040fe20000001850 */
[----:B------:R-:W3:Y:S07]  /*f900*/  LDSM.16.MT88.4 R20, [R205+0x2100] ;  /* 0x00210000cd14783b */ /* 0x000eee0000004200 */
[C---:B------:R-:W-:Y:S08]  /*f910*/  HMMA.16816.F32 R104, R4.reuse, R36, R104 ;  /* 0x000000240468723c */ /* 0x040ff00000001868 */
[C---:B------:R-:W-:Y:S01]  /*f920*/  HMMA.16816.F32 R100, R4.reuse, R38, R100 ;  /* 0x000000260464723c */ /* 0x040fe20000001864 */
[----:B------:R-:W-:Y:S07]  /*f930*/  LDSM.16.MT88.4 R36, [R206+0x5100] ;  /* 0x00510000ce24783b */ /* 0x000fee0000004200 */
[C---:B------:R-:W-:Y:S08]  /*f940*/  HMMA.16816.F32 R52, R4.reuse, R32, R52 ;  /* 0x000000200434723c */ /* 0x040ff00000001834 */
[C---:B------:R-:W-:Y:S01]  /*f950*/  HMMA.16816.F32 R56, R4.reuse, R34, R56 ;  /* 0x000000220438723c */ /* 0x040fe20000001838 */
[----:B------:R-:W-:Y:S07]  /*f960*/  LDSM.16.MT88.4 R32, [R205+0x5100] ;  /* 0x00510000cd20783b */ /* 0x000fee0000004200 */
[C---:B--2---:R-:W-:Y:S08]  /*f970*/  HMMA.16816.F32 R60, R4.reuse, R12, R60 ;  /* 0x0000000c043c723c */ /* 0x044ff0000000183c */
[----:B------:R-:W-:Y:S01]  /*f980*/  HMMA.16816.F32 R64, R4, R14, R64 ;  /* 0x0000000e0440723c */ /* 0x000fe20000001840 */
[----:B------:R-:W2:Y:S06]  /*f990*/  LDSM.16.MT88.4 R12, [R208+0x5100] ;  /* 0x00510000d00c783b */ /* 0x000eac0000004200 */
[C---:B------:R-:W-:Y:S01]  /*f9a0*/  F2FP.PACK_AB R4, R160.reuse, R165 ;  /* 0x000000a5a004723e */ /* 0x040fe200000000ff */
[----:B------:R-:W-:Y:S01]  /*f9b0*/  FADD.FTZ R160, R160, R146 ;  /* 0x00000092a0a07221 */ /* 0x000fe20000010000 */
[----:B------:R-:W-:-:S02]  /*f9c0*/  F2FP.PACK_AB R6, R153, R161 ;  /* 0x000000a19906723e */ /* 0x000fc400000000ff */
[C---:B------:R-:W-:Y:S01]  /*f9d0*/  F2FP.PACK_AB R5, R166.reuse, R164 ;  /* 0x000000a4a605723e */ /* 0x040fe200000000ff */
[----:B------:R-:W-:Y:S01]  /*f9e0*/  FADD.FTZ R166, R166, R167 ;  /* 0x000000a7a6a67221 */ /* 0x000fe20000010000 */
[----:B------:R-:W-:Y:S01]  /*f9f0*/  F2FP.PACK_AB R7, R152, R154 ;  /* 0x0000009a9807723e */ /* 0x000fe200000000ff */
[----:B------:R-:W-:Y:S02]  /*fa00*/  FADD.FTZ R160, R161, R160 ;  /* 0x000000a0a1a07221 */ /* 0x000fe40000010000 */
[----:B------:R-:W-:Y:S02]  /*fa10*/  FADD.FTZ R166, R154, R166 ;  /* 0x000000a69aa67221 */ /* 0x000fe40000010000 */
[----:B------:R-:W-:Y:S02]  /*fa20*/  FADD.FTZ R153, R153, R160 ;  /* 0x000000a099997221 */ /* 0x000fe40000010000 */
[----:B-1----:R-:W-:Y:S01]  /*fa30*/  HMMA.16816.F32 R84, R4, R8, R84 ;  /* 0x000000080454723c */ /* 0x002fe20000001854 */
[----:B------:R-:W-:-:S02]  /*fa40*/  FADD.FTZ R152, R152, R166 ;  /* 0x000000a698987221 */ /* 0x000fc40000010000 */
[----:B------:R-:W-:Y:S02]  /*fa50*/  FADD.FTZ R153, R142, R153 ;  /* 0x000000998e997221 */ /* 0x000fe40000010000 */
[----:B------:R-:W-:Y:S02]  /*fa60*/  FADD.FTZ R152, R138, R152 ;  /* 0x000000988a987221 */ /* 0x000fe40000010000 */
[----:B------:R-:W-:Y:S01]  /*fa70*/  FADD.FTZ R153, R141, R153 ;  /* 0x000000998d997221 */ /* 0x000fe20000010000 */
[----:B------:R-:W-:Y:S01]  /*fa80*/  HMMA.16816.F32 R88, R4, R10, R88 ;  /* 0x0000000a0458723c */ /* 0x000fe20000001858 */
[----:B------:R-:W1:Y:S01]  /*fa90*/  LDSM.16.MT88.4 R8, [R204+0x5100] ;  /* 0x00510000cc08783b */ /* 0x000e620000004200 */
[----:B------:R-:W-:Y:S02]  /*faa0*/  FADD.FTZ R152, R136, R152 ;  /* 0x0000009888987221 */ /* 0x000fe40000010000 */
[----:B------:R-:W-:-:S04]  /*fab0*/  FADD.FTZ R153, R140, R153 ;  /* 0x000000998c997221 */ /* 0x000fc80000010000 */
[C---:B---3--:R-:W-:Y:S08]  /*fac0*/  HMMA.16816.F32 R76, R4.reuse, R20, R76 ;  /* 0x00000014044c723c */ /* 0x048ff0000000184c */
[C---:B------:R-:W-:Y:S01]  /*fad0*/  HMMA.16816.F32 R80, R4.reuse, R22, R80 ;  /* 0x000000160450723c */ /* 0x040fe20000001850 */
[----:B------:R-:W3:Y:S07]  /*fae0*/  LDSM.16.MT88.4 R20, [R205+0x2900] ;  /* 0x00290000cd14783b */ /* 0x000eee0000004200 */
[C---:B--2---:R-:W-:Y:S08]  /*faf0*/  HMMA.16816.F32 R92, R4.reuse, R12, R92 ;  /* 0x0000000c045c723c */ /* 0x044ff0000000185c */
[C---:B------:R-:W-:Y:S01]  /*fb00*/  HMMA.16816.F32 R96, R4.reuse, R14, R96 ;  /* 0x0000000e0460723c */ /* 0x040fe20000001860 */
[----:B------:R-:W2:Y:S07]  /*fb10*/  LDSM.16.MT88.4 R12, [R204+0x2900] ;  /* 0x00290000cc0c783b */ /* 0x000eae0000004200 */
[C---:B------:R-:W-:Y:S07]  /*fb20*/  HMMA.16816.F32 R104, R4.reuse, R36, R104 ;  /* 0x000000240468723c */ /* 0x040fee0000001868 */
[----:B------:R-:W-:Y:S01]  /*fb30*/  FFMA.FTZ R36, R132, c[0x0][0x2d0], -R133 ;  /* 0x0000b40084247a23 */ /* 0x000fe20000010885 */
[C---:B-1----:R-:W-:Y:S05]  /*fb40*/  HMMA.16816.F32 R60, R4.reuse, R8, R60 ;  /* 0x00000008043c723c */ /* 0x042fea000000183c */
[----:B------:R-:W1:Y:S03]  /*fb50*/  MUFU.EX2 R36, R36 ;  /* 0x0000002400247308 */ /* 0x000e660000000800 */
[C---:B------:R-:W-:Y:S01]  /*fb60*/  HMMA.16816.F32 R64, R4.reuse, R10, R64 ;  /* 0x0000000a0440723c */ /* 0x040fe20000001840 */
[----:B------:R-:W4:Y:S07]  /*fb70*/  LDSM.16.MT88.4 R8, [R208+0x5900] ;  /* 0x00590000d008783b */ /* 0x000f2e0000004200 */
[----:B------:R-:W-:Y:S01]  /*fb80*/  HMMA.16816.F32 R112, R4, R28, R112 ;  /* 0x0000001c0470723c */ /* 0x000fe20000001870 */
[----:B-1----:R-:W-:-:S07]  /*fb90*/  FADD.FTZ R152, R36, R152 ;  /* 0x0000009824987221 */ /* 0x002fce0000010000 */
[C---:B------:R-:W-:Y:S01]  /*fba0*/  HMMA.16816.F32 R108, R4.reuse, R30, R108 ;  /* 0x0000001e046c723c */ /* 0x040fe2000000186c */
[----:B------:R-:W1:Y:S07]  /*fbb0*/  LDSM.16.MT88.4 R28, [R208+0x2900] ;  /* 0x00290000d01c783b */ /* 0x000e6e0000004200 */
[C---:B------:R-:W-:Y:S08]  /*fbc0*/  HMMA.16816.F32 R68, R4.reuse, R24, R68 ;  /* 0x000000180444723c */ /* 0x040ff00000001844 */
[C---:B------:R-:W-:Y:S01]  /*fbd0*/  HMMA.16816.F32 R72, R4.reuse, R26, R72 ;  /* 0x0000001a0448723c */ /* 0x040fe20000001848 */
[----:B------:R-:W5:Y:S07]  /*fbe0*/  LDSM.16.MT88.4 R24, [R206+0x2900] ;  /* 0x00290000ce18783b */ /* 0x000f6e0000004200 */
[C---:B------:R-:W-:Y:S08]  /*fbf0*/  HMMA.16816.F32 R100, R4.reuse, R38, R100 ;  /* 0x000000260464723c */ /* 0x040ff00000001864 */
[C---:B------:R-:W-:Y:S08]  /*fc00*/  HMMA.16816.F32 R52, R4.reuse, R32, R52 ;  /* 0x000000200434723c */ /* 0x040ff00000001834 */
[----:B------:R-:W-:Y:S07]  /*fc10*/  HMMA.16816.F32 R56, R4, R34, R56 ;  /* 0x000000220438723c */ /* 0x000fee0000001838 */
[----:B------:R-:W-:-:S02]  /*fc20*/  F2FP.PACK_AB R4, R141, R142 ;  /* 0x0000008e8d04723e */ /* 0x000fc400000000ff */
[C---:B------:R-:W-:Y:S01]  /*fc30*/  F2FP.PACK_AB R6, R245.reuse, R140 ;  /* 0x0000008cf506723e */ /* 0x040fe200000000ff */
[----:B------:R-:W-:Y:S01]  /*fc40*/  FADD.FTZ R245, R245, R153 ;  /* 0x00000099f5f57221 */ /* 0x000fe20000010000 */
[----:B------:R-:W-:Y:S02]  /*fc50*/  F2FP.PACK_AB R5, R136, R138 ;  /* 0x0000008a8805723e */ /* 0x000fe400000000ff */
[C---:B------:R-:W-:Y:S01]  /*fc60*/  F2FP.PACK_AB R7, R244.reuse, R36 ;  /* 0x00000024f407723e */ /* 0x040fe200000000ff */
[----:B------:R-:W-:-:S06]  /*fc70*/  FADD.FTZ R244, R244, R152 ;  /* 0x00000098f4f47221 */ /* 0x000fcc0000010000 */
[C---:B---3--:R-:W-:Y:S08]  /*fc80*/  HMMA.16816.F32 R76, R4.reuse, R20, R76 ;  /* 0x00000014044c723c */ /* 0x048ff0000000184c */
[C---:B------:R-:W-:Y:S01]  /*fc90*/  HMMA.16816.F32 R80, R4.reuse, R22, R80 ;  /* 0x000000160450723c */ /* 0x040fe20000001850 */
[----:B------:R-:W3:Y:S07]  /*fca0*/  LDSM.16.MT88.4 R20, [R206+0x5900] ;  /* 0x00590000ce14783b */ /* 0x000eee0000004200 */
[C---:B--2---:R-:W-:Y:S08]  /*fcb0*/  HMMA.16816.F32 R84, R4.reuse, R12, R84 ;  /* 0x0000000c0454723c */ /* 0x044ff00000001854 */
[C---:B------:R-:W-:Y:S01]  /*fcc0*/  HMMA.16816.F32 R88, R4.reuse, R14, R88 ;  /* 0x0000000e0458723c */ /* 0x040fe20000001858 */
[----:B------:R-:W2:Y:S07]  /*fcd0*/  LDSM.16.MT88.4 R12, [R205+0x5900] ;  /* 0x00590000cd0c783b */ /* 0x000eae0000004200 */
[C---:B----4-:R-:W-:Y:S08]  /*fce0*/  HMMA.16816.F32 R92, R4.reuse, R8, R92 ;  /* 0x00000008045c723c */ /* 0x050ff0000000185c */
[C---:B------:R-:W-:Y:S01]  /*fcf0*/  HMMA.16816.F32 R96, R4.reuse, R10, R96 ;  /* 0x0000000a0460723c */ /* 0x040fe20000001860 */
[----:B------:R-:W4:Y:S07]  /*fd00*/  LDSM.16.MT88.4 R8, [R204+0x5900] ;  /* 0x00590000cc08783b */ /* 0x000f2e0000004200 */
[C---:B-1----:R-:W-:Y:S08]  /*fd10*/  HMMA.16816.F32 R112, R4.reuse, R28, R112 ;  /* 0x0000001c0470723c */ /* 0x042ff00000001870 */
[C---:B------:R-:W-:Y:S08]  /*fd20*/  HMMA.16816.F32 R108, R4.reuse, R30, R108 ;  /* 0x0000001e046c723c */ /* 0x040ff0000000186c */
[C---:B-----5:R-:W-:Y:S08]  /*fd30*/  HMMA.16816.F32 R68, R4.reuse, R24, R68 ;  /* 0x000000180444723c */ /* 0x060ff00000001844 */
[C---:B------:R-:W-:Y:S08]  /*fd40*/  HMMA.16816.F32 R72, R4.reuse, R26, R72 ;  /* 0x0000001a0448723c */ /* 0x040ff00000001848 */
[C---:B---3--:R-:W-:Y:S08]  /*fd50*/  HMMA.16816.F32 R104, R4.reuse, R20, R104 ;  /* 0x000000140468723c */ /* 0x048ff00000001868 */
[C---:B------:R-:W-:Y:S08]  /*fd60*/  HMMA.16816.F32 R100, R4.reuse, R22, R100 ;  /* 0x000000160464723c */ /* 0x040ff00000001864 */
[C---:B--2---:R-:W-:Y:S08]  /*fd70*/  HMMA.16816.F32 R52, R4.reuse, R12, R52 ;  /* 0x0000000c0434723c */ /* 0x044ff00000001834 */
[C---:B------:R-:W-:Y:S08]  /*fd80*/  HMMA.16816.F32 R56, R4.reuse, R14, R56 ;  /* 0x0000000e0438723c */ /* 0x040ff00000001838 */
[C---:B----4-:R-:W-:Y:S08]  /*fd90*/  HMMA.16816.F32 R60, R4.reuse, R8, R60 ;  /* 0x00000008043c723c */ /* 0x050ff0000000183c */
        /* <DEDUP_REMOVED lines=12> */
.L_x_408:
[----:B------:R-:W-:-:S04]  /*fe60*/  MOV R4, 0x1 ;  /* 0x0000000100047802 */ /* 0x000fc80000000f00 */
[----:B------:R-:W-:-:S13]  /*fe70*/  ISETP.NE.AND P0, PT, R4, c[0x0][0x32c], PT ;  /* 0x0000cb0004007a0c */ /* 0x000fda0003f05270 */
[----:B------:R-:W-:-:S05]  /*fe80*/  @P0 IMAD.HI.U32 R4, R2, c[0x0][0x330], RZ ;  /* 0x0000cc0002040a27 */ /* 0x000fca00078e00ff */
[----:B------:R-:W-:Y:S02]  /*fe90*/  @P0 SHF.R.U32.HI R2, RZ, c[0x0][0x334], R4 ;  /* 0x0000cd00ff020a19 */ /* 0x000fe40000011604 */
.L_x_409:
[----:B------:R-:W-:-:S05]  /*fea0*/  MOV R4, c[0x0][0x32c] ;  /* 0x0000cb0000047a02 */ /* 0x000fca0000000f00 */
[----:B------:R-:W-:-:S05]  /*feb0*/  IMAD R4, R2, R4, c[0x0][0x32c] ;  /* 0x0000cb0002047624 */ /* 0x000fca00078e0204 */
[----:B------:R-:W-:-:S05]  /*fec0*/  IMNMX R3, R3, R4, PT ;  /* 0x0000000403037217 */ /* 0x000fca0003800200 */
.L_x_407:
[----:B------:R-:W-:-:S05]  /*fed0*/  IMAD.HI R3, R3, 0x2aaaaaab, RZ ;  /* 0x2aaaaaab03037827 */ /* 0x000fca00078e02ff */
[----:B------:R-:W-:-:S04]  /*fee0*/  SHF.R.U32.HI R2, RZ, 0x1f, R3 ;  /* 0x0000001fff027819 */ /* 0x000fc80000011603 */
[----:B------:R-:W-:-:S04]  /*fef0*/  LEA.HI.SX32 R2, R3, R2, 0x1c ;  /* 0x0000000203027211 */ /* 0x000fc800078fe2ff */
[----:B------:R-:W-:-:S04]  /*ff00*/  IMNMX R249, R226, R2, !PT ;  /* 0x00000002e2f97217 */ /* 0x000fc80007800200 */
[----:B------:R-:W-:-:S13]  /*ff10*/  ISETP.GE.AND P0, PT, R248, R249, PT ;  /* 0x000000f9f800720c */ /* 0x000fda0003f06270 */
[----:B------:R-:W-:Y:S05]  /*ff20*/  @!P0 BRA `(.L_x_410) ;  /* 0x00003fe000008947 */ /* 0x000fea0003800000 */
[----:B------:R-:W-:Y:S01]  /*ff30*/  MOV R2, R16 ;  /* 0x0000001000027202 */ /* 0x000fe20000000f00 */
[----:B------:R-:W-:Y:S01]  /*ff40*/  ULDC UR4, c[0x0][0x324] ;  /* 0x0000c90000047ab9 */ /* 0x000fe20000000800 */
[----:B------:R-:W-:Y:S01]  /*ff50*/  MOV R3, R0 ;  /* 0x0000000000037202 */ /* 0x000fe20000000f00 */
[----:B------:R-:W-:Y:S01]  /*ff60*/  ULOP3.LUT UR4, URZ, UR4, URZ, 0x33, !UPT ;  /* 0x000000043f047292 */ /* 0x000fe2000f8e333f */
[----:B------:R-:W-:Y:S02]  /*ff70*/  MOV R250, R248 ;  /* 0x000000f800fa7202 */ /* 0x000fe40000000f00 */
.L_x_421:
[----:B------:R-:W-:Y:S04]  /*ff80*/  DEPBAR.LE SB0, 0x0 ;  /* 0x000080000000791a */ /* 0x000fe80000000000 */
[----:B------:R-:W-:Y:S01]  /*ff90*/  BAR.SYNC.DEFER_BLOCKING 0x0 ;  /* 0x0000000000007b1d */ /* 0x000fe20000010000 */
[----:B------:R-:W-:Y:S02]  /*ffa0*/  ISETP.GT.AND P0, PT, R226, R250, PT ;  /* 0x000000fae200720c */ /* 0x000fe40003f04270 */
[----:B------:R-:W-:Y:S02]  /*ffb0*/  ISETP.GE.AND P2, PT, R224, c[0x0][0x1d4], PT ;  /* 0x00007500e0007a0c */ /* 0x000fe40003f46270 */
[----:B------:R-:W-:Y:S01]  /*ffc0*/  ISETP.GE.AND P3, PT, R223, c[0x0][0x1d4], PT ;  /* 0x00007500df007a0c */ /* 0x000fe20003f66270 */
        /* <DEDUP_REMOVED lines=22> */
[----:B------:R-:W-:Y:S02]  /*10130*/  IMAD.IADD R5, R5, 0x1, R0 ;  /* 0x0000000105057824 */ /* 0x000fe400078e0200 */
[----:B------:R-:W-:Y:S02]  /*10140*/  IMAD.SHL.U32 R6, R229, 0x2, RZ ;  /* 0x00000002e5067824 */ /* 0x000fe400078e00ff */
[----:B------:R-:W-:Y:S05]  /*10150*/  IMAD.WIDE.U32 R4, R227, c[0x0][0x218], R4 ;  /* 0x00008600e3047a25 */ /* 0x000fea00078e0004 */
[----:B------:R-:W-:Y:S01]  /*10160*/  IADD3 R0, P0, R232, R4, RZ ;  /* 0x00000004e8007210 */ /* 0x000fe20007f1e0ff */
[----:B------:R-:W-:Y:S03]  /*10170*/  IMAD.SHL.U32 R4, R224, 0x2, RZ ;  /* 0x00000002e0047824 */ /* 0x000fe600078e00ff */
[----:B------:R-:W-:Y:S02]  /*10180*/  IADD3.X R14, R219, R5, R14, P0, !PT ;  /* 0x00000005db0e7210 */ /* 0x000fe400007fe40e */
[----:B------:R-:W-:Y:S02]  /*10190*/  LEA R13, P0, R0, c[0x0][0x1f8], 0x1 ;  /* 0x00007e00000d7a11 */ /* 0x000fe400078008ff */
[----:B------:R-:W-:Y:S02]  /*101a0*/  SHF.L.U64.HI R5, R224, 0x1, R247 ;  /* 0x00000001e0057819 */ /* 0x000fe400000102f7 */
[----:B------:R-:W-:Y:S01]  /*101b0*/  LEA.HI.X R14, R0, c[0x0][0x1fc], R14, 0x1, P0 ;  /* 0x00007f00000e7a11 */ /* 0x000fe200000f0c0e */
[----:B------:R-:W2:Y:S01]  /*101c0*/  SHFL.IDX PT, R7, R13, 0x2, 0x181f ;  /* 0x00581f000d077f89 */ /* 0x000ea200000e0000 */
[----:B------:R-:W-:Y:S03]  /*101d0*/  SHF.L.U64.HI R0, R229, 0x1, R231 ;  /* 0x00000001e5007819 */ /* 0x000fe600000102e7 */
[----:B------:R-:W3:Y:S04]  /*101e0*/  SHFL.IDX PT, R12, R14, 0x2, 0x181f ;  /* 0x00581f000e0c7f89 */ /* 0x000ee800000e0000 */
[----:B------:R-:W5:Y:S04]  /*101f0*/  SHFL.IDX PT, R15, R13, RZ, 0x181f ;  /* 0x00181fff0d0f7589 */ /* 0x000f6800000e0000 */
[----:B------:R-:W4:Y:S04]  /*10200*/  SHFL.IDX PT, R20, R14, RZ, 0x181f ;  /* 0x00181fff0e147589 */ /* 0x000f2800000e0000 */
[----:B------:R-:W1:Y:S04]  /*10210*/  SHFL.IDX PT, R13, R13, 0x1, 0x181f ;  /* 0x00381f000d0d7f89 */ /* 0x000e6800000e0000 */
[----:B------:R-:W1:Y:S01]  /*10220*/  SHFL.IDX PT, R14, R14, 0x1, 0x181f ;  /* 0x00381f000e0e7f89 */ /* 0x000e6200000e0000 */
[----:B--2---:R-:W-:Y:S04]  /*10230*/  IADD3 R22, P1, P0, R22, R7, R6 ;  /* 0x0000000716167210 */ /* 0x004fe8000783e006 */
[--C-:B---3--:R-:W-:Y:S02]  /*10240*/  IADD3.X R23, RZ, R12, R0.reuse, P1, P0 ;  /* 0x0000000cff177210 */ /* 0x108fe40000fe0400 */
[C---:B-----5:R-:W-:Y:S05]  /*10250*/  IADD3 R28, P0, R15.reuse, R4, RZ ;  /* 0x000000040f1c7210 */ /* 0x060fea0007f1e0ff */
[C-C-:B----4-:R-:W-:Y:S01]  /*10260*/  IMAD.X R29, R20.reuse, 0x1, R5.reuse, P0 ;  /* 0x00000001141d7824 */ /* 0x150fe200000e0605 */
[-C--:B------:R-:W-:Y:S04]  /*10270*/  IADD3 R30, P0, R15, R6.reuse, RZ ;  /* 0x000000060f1e7210 */ /* 0x080fe80007f1e0ff */
[----:B------:R2:W-:Y:S01]  /*10280*/  LDGSTS.E.BYPASS.LTC128B.128 [R243], [R28.64], !P2 ;  /* 0x000000001cf37fae */ /* 0x0005e2000d101d52 */
[--C-:B------:R-:W-:Y:S01]  /*10290*/  IMAD.X R31, R20, 0x1, R0.reuse, P0 ;  /* 0x00000001141f7824 */ /* 0x100fe200000e0600 */
[C---:B-1----:R-:W-:Y:S04]  /*102a0*/  IADD3 R20, P0, R13.reuse, R6, RZ ;  /* 0x000000060d147210 */ /* 0x042fe80007f1e0ff */
[----:B------:R2:W-:Y:S01]  /*102b0*/  LDGSTS.E.BYPASS.LTC128B.128 [R242], [R30.64], !P3 ;  /* 0x000000001ef27fae */ /* 0x0005e2000d901d52 */
[C---:B------:R-:W-:Y:S01]  /*102c0*/  IMAD.X R21, R14.reuse, 0x1, R0, P0 ;  /* 0x000000010e157824 */ /* 0x040fe200000e0600 */
[-C--:B------:R-:W-:Y:S05]  /*102d0*/  IADD3 R36, P0, R13, R4.reuse, RZ ;  /* 0x000000040d247210 */ /* 0x080fea0007f1e0ff */
[--C-:B------:R-:W-:Y:S01]  /*102e0*/  IMAD.X R37, R14, 0x1, R5.reuse, P0 ;  /* 0x000000010e257824 */ /* 0x100fe200000e0605 */
[----:B------:R-:W-:Y:S04]  /*102f0*/  IADD3 R4, P0, R7, R4, RZ ;  /* 0x0000000407047210 */ /* 0x000fe80007f1e0ff */
[----:B------:R2:W-:Y:S01]  /*10300*/  LDGSTS.E.BYPASS.LTC128B.128 [R241], [R36.64], !P2 ;  /* 0x0000000024f17fae */ /* 0x0005e2000d101d52 */
[----:B------:R-:W-:Y:S01]  /*10310*/  IMAD.X R5, R12, 0x1, R5, P0 ;  /* 0x000000010c057824 */ /* 0x000fe200000e0605 */
[----:B------:R-:W-:Y:S02]  /*10320*/  ISETP.NE.U32.AND P0, PT, R246, RZ, PT ;  /* 0x000000fff600720c */ /* 0x000fe40003f05070 */
[----:B------:R2:W-:Y:S04]  /*10330*/  LDGSTS.E.BYPASS.LTC128B.128 [R240], [R20.64], !P3 ;  /* 0x0000000014f07fae */ /* 0x0005e8000d901d52 */
[----:B------:R2:W-:Y:S07]  /*10340*/  LDGSTS.E.BYPASS.LTC128B.128 [R243+0x2000], [R4.64], !P2 ;  /* 0x0200000004f37fae */ /* 0x0005ee000d101d52 */
[----:B------:R2:W-:Y:S02]  /*10350*/  LDGSTS.E.BYPASS.LTC128B.128.ZFILL [R243+0x5000], [R22.64], P0 ;  /* 0x0500000016f37fae */ /* 0x0005e40008141d52 */
.L_x_411:
[C---:B--23--:R-:W-:Y:S01]  /*10360*/  HMMA.16816.F32 R4, R120.reuse, R8, RZ ;  /* 0x000000087804723c */ /* 0x04cfe200000018ff */
[----:B------:R-:W-:Y:S02]  /*10370*/  LDSM.16.M88.4 R152, [R207+0xa900] ;  /* 0x00a90000cf98783b */ /* 0x000fe40000000200 */
[----:B------:R-:W-:Y:S05]  /*10380*/  ISETP.GT.AND P0, PT, R250, R226, PT ;  /* 0x000000e2fa00720c */ /* 0x000fea0003f04270 */
[C---:B------:R-:W-:Y:S01]  /*10390*/  HMMA.16816.F32 R8, R120.reuse, R10, RZ ;  /* 0x0000000a7808723c */ /* 0x040fe200000018ff */
[----:B------:R-:W0:Y:S07]  /*103a0*/  LDGDEPBAR ;  /* 0x00000000000079af */ /* 0x000e2e0000000000 */
[C---:B------:R-:W-:Y:S01]  /*103b0*/  HMMA.16816.F32 R12, R120.reuse, R16, RZ ;  /* 0x00000010780c723c */ /* 0x040fe200000018ff */
[----:B------:R-:W-:Y:S07]  /*103c0*/  LDSM.16.M88.4 R160, [R198+0x1000] ;  /* 0x00100000c6a0783b */ /* 0x000fee0000000200 */
        /* <DEDUP_REMOVED lines=28> */
[----:B------:R-:W-:Y:S01]  /*10590*/  HMMA.16816.F32 R48, R124, R146, R48 ;  /* 0x000000927c30723c */ /* 0x000fe20000001830 */
[----:B------:R-:W4:Y:S07]  /*105a0*/  LDSM.16.M88.4 R144, [R198] ;  /* 0x00000000c690783b */ /* 0x000f2e0000000200 */
        /* <DEDUP_REMOVED lines=17> */
[----:B------:R-:W2:Y:S07]  /*106c0*/  LDSM.16.M88.4 R152, [R210+0xc900] ;  /* 0x00c90000d298783b */ /* 0x000eae0000000200 */
        /* <DEDUP_REMOVED lines=14> */
[----:B------:R-:W1:Y:S07]  /*107b0*/  LDSM.16.M88.4 R168, [R195] ;  /* 0x00000000c3a8783b */ /* 0x000e6e0000000200 */
[C---:B--2---:R-:W-:Y:S08]  /*107c0*/  HMMA.16816.F32 R44, R156.reuse, R128, R44 ;  /* 0x000000809c2c723c */ /* 0x044ff0000000182c */
[----:B------:R-:W-:Y:S01]  /*107d0*/  HMMA.16816.F32 R48, R156, R130, R48 ;  /* 0x000000829c30723c */ /* 0x000fe20000001830 */
[----:B------:R-:W2:Y:S07]  /*107e0*/  LDSM.16.M88.4 R128, [R194] ;  /* 0x00000000c280783b */ /* 0x000eae0000000200 */
        /* <DEDUP_REMOVED lines=12> */
[C---:B-1----:R-:W-:Y:S08]  /*108b0*/  HMMA.16816.F32 R36, R172.reuse, R116, R36 ;  /* 0x00000074ac24723c */ /* 0x042ff00000001824 */
        /* <DEDUP_REMOVED lines=27> */
[C---:B-1----:R-:W-:Y:S01]  /*10a70*/  HMMA.16816.F32 R12, R180.reuse, R116, R12 ;  /* 0x00000074b40c723c */ /* 0x042fe2000000180c */
        /* <DEDUP_REMOVED lines=10> */
[C---:B--2---:R-:W-:Y:S08]  /*10b20*/  HMMA.16816.F32 R4, R184.reuse, R128, R4 ;  /* 0x00000080b804723c */ /* 0x044ff00000001804 */
        /* <DEDUP_REMOVED lines=12> */
[----:B------:R-:W-:Y:S01]  /*10bf0*/  ISETP.NE.AND P4, PT, R221, 0x1, PT ;  /* 0x00000001dd00780c */ /* 0x000fe20003f85270 */
[----:B------:R-:W-:Y:S01]  /*10c00*/  IMAD R228, R250, 0x60, R215 ;  /* 0x00000060fae47824 */ /* 0x000fe200078e02d7 */
[----:B------:R-:W-:Y:S01]  /*10c10*/  ISETP.GT.AND P1, PT, R222, 0x5f, PT ;  /* 0x0000005fde00780c */ /* 0x000fe20003f24270 */
[----:B------:R-:W-:Y:S01]  /*10c20*/  IMAD.MOV.U32 R227, RZ, RZ, RZ ;  /* 0x000000ffffe37224 */ /* 0x000fe200078e00ff */
[----:B------:R-:W-:Y:S02]  /*10c30*/  IADD3 R134, -R246, 0x10, RZ ;  /* 0x00000010f6867810 */ /* 0x000fe40007ffe1ff */
[----:B------:R-:W-:Y:S02]  /*10c40*/  IADD3 R228, R228, -0x60, R222 ;  /* 0xffffffa0e4e47810 */ /* 0x000fe40007ffe0de */
[----:B------:R-:W-:Y:S03]  /*10c50*/  LOP3.LUT R134, R134, 0xf, RZ, 0xc0, !PT ;  /* 0x0000000f86867812 */ /* 0x000fe600078ec0ff */
[----:B------:R-:W-:Y:S02]  /*10c60*/  IMAD.MOV.U32 R0, RZ, RZ, R228 ;  /* 0x000000ffff007224 */ /* 0x000fe400078e00e4 */
[----:B------:R-:W-:Y:S05]  /*10c70*/  @P4 IMAD.HI.U32 R116, R228, c[0x0][0x2bc], RZ ;  /* 0x0000af00e4744a27 */ /* 0x000fea00078e00ff */
[----:B------:R-:W-:Y:S04]  /*10c80*/  @P4 SHF.R.U32.HI R0, RZ, c[0x0][0x2c0], R116 ;  /* 0x0000b000ff004a19 */ /* 0x000fe80000011674 */
[C---:B------:R-:W-:Y:S04]  /*10c90*/  @!P1 IADD3 R117, P0, R0.reuse, R236, RZ ;  /* 0x000000ec00759210 */ /* 0x040fe80007f1e0ff */
[----:B------:R-:W-:Y:S01]  /*10ca0*/  @!P1 LEA.HI.X.SX32 R116, R0, R225, 0x1, P0 ;  /* 0x000000e100749211 */ /* 0x000fe200000f0eff */
[----:B------:R-:W-:Y:S01]  /*10cb0*/  IMAD.MOV R0, RZ, RZ, -R0 ;  /* 0x000000ffff007224 */ /* 0x000fe200078e0a00 */
[C---:B------:R-:W-:Y:S03]  /*10cc0*/  @!P1 LEA R118, P0, R117.reuse, c[0x0][0x2a0], 0x2 ;  /* 0x0000a80075769a11 */ /* 0x040fe600078010ff */
[----:B------:R-:W-:Y:S01]  /*10cd0*/  IMAD R228, R0, c[0x0][0x2b8], R228 ;  /* 0x0000ae0000e47a24 */ /* 0x000fe200078e02e4 */
[----:B------:R-:W-:Y:S03]  /*10ce0*/  @!P1 LEA.HI.X R119, R117, c[0x0][0x2a4], R116, 0x2, P0 ;  /* 0x0000a90075779a11 */ /* 0x000fe600000f1474 */
[----:B------:R-:W-:Y:S01]  /*10cf0*/  IMAD.WIDE.U32 R116, R228, c[0x0][0x1e0], RZ ;  /* 0x00007800e4747a25 */ /* 0x000fe200078e00ff */
[----:B------:R-:W-:Y:S01]  /*10d00*/  SHF.R.S32.HI R0, RZ, 0x1f, R228 ;  /* 0x0000001fff007819 */ /* 0x000fe200000114e4 */
[----:B------:R1:W2:Y:S04]  /*10d10*/  @!P1 LDG.E R227, [R118.64] ;  /* 0x0000001276e39981 */ /* 0x0002a8000c1e1900 */
[----:B------:R-:W-:Y:S04]  /*10d20*/  IMAD R0, R0, c[0x0][0x1e0], RZ ;  /* 0x0000780000007a24 */ /* 0x000fe800078e02ff */
[----:B------:R-:W-:Y:S04]  /*10d30*/  IMAD R0, R228, c[0x0][0x1e4], R0 ;  /* 0x00007900e4007a24 */ /* 0x000fe800078e0200 */
[----:B------:R-:W-:Y:S02]  /*10d40*/  IMAD.IADD R117, R117, 0x1, R0 ;  /* 0x0000000175757824 */ /* 0x000fe400078e0200 */
[----:B-1----:R-:W-:Y:S01]  /*10d50*/  IMAD.SHL.U32 R118, R224, 0x2, RZ ;  /* 0x00000002e0767824 */ /* 0x002fe200078e00ff */
[----:B--2---:R-:W-:Y:S01]  /*10d60*/  SHF.R.S32.HI R130, RZ, 0x1f, R227 ;  /* 0x0000001fff827819 */ /* 0x004fe200000114e3 */
[----:B------:R-:W-:Y:S04]  /*10d70*/  IMAD.WIDE.U32 R116, R227, c[0x0][0x1f0], R116 ;  /* 0x00007c00e3747a25 */ /* 0x000fe800078e0074 */
[----:B------:R-:W-:Y:S01]  /*10d80*/  IMAD R130, R130, c[0x0][0x1f0], RZ ;  /* 0x00007c0082827a24 */ /* 0x000fe200078e02ff */
[----:B------:R-:W-:Y:S02]  /*10d90*/  IADD3 R0, P0, R234, R116, RZ ;  /* 0x00000074ea007210 */ /* 0x000fe40007f1e0ff */
[----:B------:R-:W-:Y:S01]  /*10da0*/  SHF.L.U64.HI R116, R229, 0x1, R231 ;  /* 0x00000001e5747819 */ /* 0x000fe200000102e7 */
[----:B------:R-:W-:Y:S05]  /*10db0*/  IMAD R130, R227, c[0x0][0x1f4], R130 ;  /* 0x00007d00e3827a24 */ /* 0x000fea00078e0282 */
[----:B------:R-:W-:Y:S02]  /*10dc0*/  IADD3.X R130, R220, R117, R130, P0, !PT ;  /* 0x00000075dc827210 */ /* 0x000fe400007fe482 */
[----:B------:R-:W-:Y:S02]  /*10dd0*/  LEA R129, P0, R0, c[0x0][0x1c8], 0x1 ;  /* 0x0000720000817a11 */ /* 0x000fe400078008ff */
[----:B------:R-:W-:Y:S02]  /*10de0*/  SHF.L.U64.HI R117, R224, 0x1, R247 ;  /* 0x00000001e0757819 */ /* 0x000fe400000102f7 */
[----:B------:R-:W-:Y:S01]  /*10df0*/  LEA.HI.X R130, R0, c[0x0][0x1cc], R130, 0x1, P0 ;  /* 0x0000730000827a11 */ /* 0x000fe200000f0c82 */
[----:B------:R-:W1:Y:S01]  /*10e00*/  SHFL.IDX PT, R119, R129, 0x2, 0x181f ;  /* 0x00581f0081777f89 */ /* 0x000e6200000e0000 */
[----:B------:R-:W-:Y:S03]  /*10e10*/  IMAD.SHL.U32 R0, R229, 0x2, RZ ;  /* 0x00000002e5007824 */ /* 0x000fe600078e00ff */
[----:B------:R-:W2:Y:S04]  /*10e20*/  SHFL.IDX PT, R128, R130, 0x2, 0x181f ;  /* 0x00581f0082807f89 */ /* 0x000ea800000e0000 */
[----:B------:R-:W3:Y:S04]  /*10e30*/  SHFL.IDX PT, R131, R129, RZ, 0x181f ;  /* 0x00181fff81837589 */ /* 0x000ee800000e0000 */
[----:B------:R-:W4:Y:S04]  /*10e40*/  SHFL.IDX PT, R132, R130, RZ, 0x181f ;  /* 0x00181fff82847589 */ /* 0x000f2800000e0000 */
[----:B------:R-:W5:Y:S04]  /*10e50*/  SHFL.IDX PT, R129, R129, 0x1, 0x181f ;  /* 0x00381f0081817f89 */ /* 0x000f6800000e0000 */
[----:B------:R-:W5:Y:S01]  /*10e60*/  SHFL.IDX PT, R130, R130, 0x1, 0x181f ;  /* 0x00381f0082827f89 */ /* 0x000f6200000e0000 */
[----:B-1----:R-:W-:Y:S04]  /*10e70*/  IADD3 R134, P1, P0, R134, R119, R0 ;  /* 0x0000007786867210 */ /* 0x002fe8000783e000 */
[--C-:B--2---:R-:W-:Y:S02]  /*10e80*/  IADD3.X R135, RZ, R128, R116.reuse, P1, P0 ;  /* 0x00000080ff877210 */ /* 0x104fe40000fe0474 */
[C---:B---3--:R-:W-:Y:S05]  /*10e90*/  IADD3 R136, P0, R131.reuse, R118, RZ ;  /* 0x0000007683887210 */ /* 0x048fea0007f1e0ff */
[C-C-:B----4-:R-:W-:Y:S01]  /*10ea0*/  IMAD.X R137, R132.reuse, 0x1, R117.reuse, P0 ;  /* 0x0000000184897824 */ /* 0x150fe200000e0675 */
[-C--:B------:R-:W-:Y:S04]  /*10eb0*/  IADD3 R138, P0, R131, R0.reuse, RZ ;  /* 0x00000000838a7210 */ /* 0x080fe80007f1e0ff */
[----:B------:R1:W-:Y:S01]  /*10ec0*/  LDGSTS.E.BYPASS.LTC128B.128 [R230+0x8100], [R136.64], !P2 ;  /* 0x0810000088e67fae */ /* 0x0003e2000d101d52 */
[--C-:B------:R-:W-:Y:S01]  /*10ed0*/  IMAD.X R139, R132, 0x1, R116.reuse, P0 ;  /* 0x00000001848b7824 */ /* 0x100fe200000e0674 */
[C---:B-----5:R-:W-:Y:S04]  /*10ee0*/  IADD3 R132, P0, R129.reuse, R0, RZ ;  /* 0x0000000081847210 */ /* 0x060fe80007f1e0ff */
[----:B------:R1:W-:Y:S01]  /*10ef0*/  LDGSTS.E.BYPASS.LTC128B.128 [R230+0xb100], [R138.64], !P3 ;  /* 0x0b1000008ae67fae */ /* 0x0003e2000d901d52 */
[C---:B------:R-:W-:Y:S01]  /*10f00*/  IMAD.X R133, R130.reuse, 0x1, R116, P0 ;  /* 0x0000000182857824 */ /* 0x040fe200000e0674 */
[-C--:B------:R-:W-:Y:S05]  /*10f10*/  IADD3 R140, P0, R129, R118.reuse, RZ ;  /* 0x00000076818c7210 */ /* 0x080fea0007f1e0ff */
[--C-:B------:R-:W-:Y:S01]  /*10f20*/  IMAD.X R141, R130, 0x1, R117.reuse, P0 ;  /* 0x00000001828d7824 */ /* 0x100fe200000e0675 */
[----:B------:R-:W-:Y:S04]  /*10f30*/  IADD3 R118, P0, R119, R118, RZ ;  /* 0x0000007677767210 */ /* 0x000fe80007f1e0ff */
[----:B------:R1:W-:Y:S01]  /*10f40*/  LDGSTS.E.BYPASS.LTC128B.128 [R230+0x9100], [R140.64], !P2 ;  /* 0x091000008ce67fae */ /* 0x0003e2000d101d52 */
[----:B------:R-:W-:Y:S01]  /*10f50*/  IMAD.X R119, R128, 0x1, R117, P0 ;  /* 0x0000000180777824 */ /* 0x000fe200000e0675 */
[----:B------:R-:W-:Y:S02]  /*10f60*/  ISETP.NE.U32.AND P0, PT, R246, RZ, PT ;  /* 0x000000fff600720c */ /* 0x000fe40003f05070 */
[----:B------:R1:W-:Y:S04]  /*10f70*/  LDGSTS.E.BYPASS.LTC128B.128 [R230+0xc100], [R132.64], !P3 ;  /* 0x0c10000084e67fae */ /* 0x0003e8000d901d52 */
[----:B------:R1:W-:Y:S07]  /*10f80*/  LDGSTS.E.BYPASS.LTC128B.128 [R230+0xa100], [R118.64], !P2 ;  /* 0x0a10000076e67fae */ /* 0x0003ee000d101d52 */
[----:B------:R1:W-:Y:S02]  /*10f90*/  LDGSTS.E.BYPASS.LTC128B.128.ZFILL [R230+0xd100], [R134.64], P0 ;  /* 0x0d10000086e67fae */ /* 0x0003e40008141d52 */
.L_x_412:
[----:B------:R-:W-:Y:S01]  /*10fa0*/  ISETP.NE.AND P0, PT, R213, 0x1, PT ;  /* 0x00000001d500780c */ /* 0x000fe20003f05270 */
[----:B------:R-:W0:Y:S01]  /*10fb0*/  LDGDEPBAR ;  /* 0x00000000000079af */ /* 0x000e220000000000 */
[----:B------:R-:W-:Y:S02]  /*10fc0*/  IMAD.MOV.U32 R128, RZ, RZ, R238 ;  /* 0x000000ffff807224 */ /* 0x000fe400078e00ee */
[----:B-1----:R-:W-:Y:S09]  /*10fd0*/  IMAD R119, R250, -0x60, RZ ;  /* 0xffffffa0fa777824 */ /* 0x002ff200078e02ff */
[----:B------:R-:W-:Y:S05]  /*10fe0*/  @P0 IMAD.HI.U32 R0, R238, c[0x0][0x2c8], RZ ;  /* 0x0000b200ee000a27 */ /* 0x000fea00078e00ff */
[----:B------:R-:W-:Y:S02]  /*10ff0*/  @P0 SHF.R.U32.HI R128, RZ, c[0x0][0x2cc], R0 ;  /* 0x0000b300ff800a19 */ /* 0x000fe40000011600 */
[----:B------:R-:W-:Y:S02]  /*11000*/  ISETP.GE.AND P0, PT, R212, 0x1, PT ;  /* 0x00000001d400780c */ /* 0x000fe40003f06270 */
[----:B------:R-:W-:Y:S01]  /*11010*/  IADD3 R0, -R239, 0x1, R119 ;  /* 0x00000001ef007810 */ /* 0x000fe20007ffe177 */
[----:B------:R-:W1:Y:S03]  /*11020*/  SHFL.IDX PT, R118, R128, RZ, 0x1c1f ;  /* 0x001c1fff80767589 */ /* 0x000e6600000e0000 */
        /* <DEDUP_REMOVED lines=19> */
.L_x_415:
[----:B------:R-:W-:Y:S04]  /*11160*/  MOV R116, c[0x0][0x32c] ;  /* 0x0000cb0000747a02 */ /* 0x000fe80000000f00 */
[----:B------:R-:W-:Y:S11]  /*11170*/  ISETP.NE.AND P0, PT, R116, 0x1, PT ;  /* 0x000000017400780c */ /* 0x000ff60003f05270 */
[----:B------:R-:W-:Y:S02]  /*11180*/  @!UPT UIADD3 URZ, URZ, URZ, URZ ;  /* 0x0000003f3f3ff290 */ /* 0x000fe4000fffe03f */
[----:B------:R-:W-:Y:S05]  /*11190*/  @P0 IMAD.HI.U32 R116, R118, c[0x0][0x330], RZ ;  /* 0x0000cc0076740a27 */ /* 0x000fea00078e00ff */
[----:B------:R-:W-:Y:S02]  /*111a0*/  @P0 SHF.R.U32.HI R118, RZ, c[0x0][0x334], R116 ;  /* 0x0000cd00ff760a19 */ /* 0x000fe40000011674 */
.L_x_416:
[----:B------:R-:W-:Y:S05]  /*111b0*/  BSYNC B0 ;  /* 0x0000000000007941 */ /* 0x000fea0003800000 */
.L_x_414:
[----:B------:R-:W-:Y:S04]  /*111c0*/  IMAD.IADD R116, R119, 0x1, -R239 ;  /* 0x0000000177747824 */ /* 0x000fe800078e0aef */
[----:B------:R-:W-:Y:S05]  /*111d0*/  IMAD R118, R118, c[0x0][0x32c], R116 ;  /* 0x0000cb0076767a24 */ /* 0x000fea00078e0274 */
[----:B------:R-:W-:Y:S02]  /*111e0*/  IADD3 R116, R118, c[0x0][0x32c], RZ ;  /* 0x0000cb0076747a10 */ /* 0x000fe40007ffe0ff */
[----:B------:R-:W-:Y:S02]  /*111f0*/  IMNMX R129, R129, R118, !PT ;  /* 0x0000007681817217 */ /* 0x000fe40007800200 */
[----:B------:R-:W-:Y:S02]  /*11200*/  IMNMX R130, R130, R116, PT ;  /* 0x0000007482827217 */ /* 0x000fe40003800200 */
.L_x_413:
[C---:B------:R-:W-:Y:S02]  /*11210*/  ISETP.GE.AND P0, PT, R119.reuse, 0x1, PT ;  /* 0x000000017700780c */ /* 0x040fe40003f06270 */
[C---:B------:R-:W-:Y:S02]  /*11220*/  ISETP.GE.AND P1, PT, R119.reuse, 0x2, PT ;  /* 0x000000027700780c */ /* 0x040fe40003f26270 */
[----:B------:R-:W-:Y:S02]  /*11230*/  LOP3.LUT R218, R218, 0xfffeffff, RZ, 0xc0, !PT ;  /* 0xfffeffffdada7812 */ /* 0x000fe400078ec0ff */
[C---:B------:R-:W-:Y:S02]  /*11240*/  ISETP.GE.AND P6, PT, R119.reuse, 0x42, PT ;  /* 0x000000427700780c */ /* 0x040fe40003fc6270 */
[C---:B------:R-:W-:Y:S02]  /*11250*/  ISETP.GE.AND P5, PT, R119.reuse, 0x49, PT ;  /* 0x000000497700780c */ /* 0x040fe40003fa6270 */
[C---:B------:R-:W-:Y:S02]  /*11260*/  ISETP.GE.AND P4, PT, R119.reuse, 0x4a, PT ;  /* 0x0000004a7700780c */ /* 0x040fe40003f86270 */
[----:B------:R-:W-:Y:S02]  /*11270*/  ISETP.GE.AND P3, PT, R119, 0x51, PT ;  /* 0x000000517700780c */ /* 0x000fe40003f66270 */
[----:B------:R-:W-:Y:S02]  /*11280*/  @P0 LOP3.LUT R218, R218, 0x10000, RZ, 0xfc, !PT ;  /* 0x00010000dada0812 */ /* 0x000fe400078efcff */
[C---:B------:R-:W-:Y:S02]  /*11290*/  ISETP.GT.AND P0, PT, R129.reuse, RZ, !P0 ;  /* 0x000000ff8100720c */ /* 0x040fe40004704270 */
        /* <DEDUP_REMOVED lines=10> */
[----:B------:R-:W-:Y:S02]  /*11340*/  ISETP.GT.AND P0, PT, R129, 0x8, !P1 ;  /* 0x000000088100780c */ /* 0x000fe40004f04270 */
[C---:B------:R-:W-:Y:S02]  /*11350*/  ISETP.GE.AND P2, PT, R119.reuse, 0x52, PT ;  /* 0x000000527700780c */ /* 0x040fe40003f46270 */
        /* <DEDUP_REMOVED lines=84> */
[C---:B------:R-:W-:Y:S02]  /*118a0*/  ISETP.GT.AND P0, PT, R129.reuse, 0x40, !P1 ;  /* 0x000000408100780c */ /* 0x040fe40004f04270 */
        /* <DEDUP_REMOVED lines=8> */
[C---:B------:R-:W-:Y:S02]  /*11930*/  ISETP.GT.AND P0, PT, R129.reuse, 0x48, !P5 ;  /* 0x000000488100780c */ /* 0x040fe40006f04270 */
[----:B------:R-:W-:Y:S02]  /*11940*/  LOP3.LUT R218, R218, 0xfffdffff, RZ, 0xc0, !PT ;  /* 0xfffdffffdada7812 */ /* 0x000fe400078ec0ff */
[----:B------:R-:W-:Y:S04]  /*11950*/  ISETP.LT.OR P0, PT, R130, 0x49, P0 ;  /* 0x000000498200780c */ /* 0x000fe80000701670 */
[----:B------:R-:W-:Y:S02]  /*11960*/  FSEL R163, R40, -INF , !P0 ;  /* 0xff80000028a37808 */ /* 0x000fe40004000000 */
[----:B------:R-:W-:Y:S04]  /*11970*/  ISETP.GT.AND P0, PT, R129, 0x49, !P4 ;  /* 0x000000498100780c */ /* 0x000fe80006704270 */
[C---:B------:R-:W-:Y:S04]  /*11980*/  ISETP.LT.OR P0, PT, R130.reuse, 0x4a, P0 ;  /* 0x0000004a8200780c */ /* 0x040fe80000701670 */
[----:B------:R-:W-:Y:S02]  /*11990*/  FSEL R161, R41, -INF , !P0 ;  /* 0xff80000029a17808 */ /* 0x000fe40004000000 */
[C---:B------:R-:W-:Y:S04]  /*119a0*/  ISETP.GT.AND P0, PT, R129.reuse, 0x50, !P3 ;  /* 0x000000508100780c */ /* 0x040fe80005f04270 */
[----:B------:R-:W-:Y:S04]  /*119b0*/  ISETP.LT.OR P0, PT, R130, 0x51, P0 ;  /* 0x000000518200780c */ /* 0x000fe80000701670 */
[----:B------:R-:W-:Y:S02]  /*119c0*/  FSEL R146, R44, -INF , !P0 ;  /* 0xff8000002c927808 */ /* 0x000fe40004000000 */
[----:B------:R-:W-:Y:S04]  /*119d0*/  ISETP.GT.AND P0, PT, R129, 0x51, !P2 ;  /* 0x000000518100780c */ /* 0x000fe80005704270 */
[C---:B------:R-:W-:Y:S04]  /*119e0*/  ISETP.LT.OR P0, PT, R130.reuse, 0x52, P0 ;  /* 0x000000528200780c */ /* 0x040fe80000701670 */
[----:B------:R-:W-:Y:S02]  /*119f0*/  FSEL R145, R45, -INF , !P0 ;  /* 0xff8000002d917808 */ /* 0x000fe40004000000 */
[----:B------:R-:W-:Y:S04]  /*11a00*/  ISETP.GT.AND P0, PT, R129, 0x58, !P1 ;  /* 0x000000588100780c */ /* 0x000fe80004f04270 */
[----:B------:R-:W-:Y:S04]  /*11a10*/  ISETP.LT.OR P0, PT, R130, 0x59, P0 ;  /* 0x000000598200780c */ /* 0x000fe80000701670 */
[----:B------:R-:W-:Y:S02]  /*11a20*/  FSEL R143, R48, -INF , !P0 ;  /* 0xff800000308f7808 */ /* 0x000fe40004000000 */
[----:B------:R-:W-:Y:S11]  /*11a30*/  ISETP.GE.AND P0, PT, R119, 0x5a, PT ;  /* 0x0000005a7700780c */ /* 0x000ff60003f06270 */
[----:B------:R-:W-:Y:S02]  /*11a40*/  @!UPT UIADD3 URZ, URZ, URZ, URZ ;  /* 0x0000003f3f3ff290 */ /* 0x000fe4000fffe03f */
[----:B------:R-:W-:Y:S02]  /*11a50*/  @P0 LOP3.LUT R218, R218, 0x20000, RZ, 0xfc, !PT ;  /* 0x00020000dada0812 */ /* 0x000fe400078efcff */
[----:B------:R-:W-:Y:S04]  /*11a60*/  ISETP.GT.AND P0, PT, R129, 0x59, !P0 ;  /* 0x000000598100780c */ /* 0x000fe80004704270 */
[----:B------:R-:W-:Y:S04]  /*11a70*/  ISETP.LT.OR P0, PT, R130, 0x5a, P0 ;  /* 0x0000005a8200780c */ /* 0x000fe80000701670 */
[----:B------:R-:W-:Y:S02]  /*11a80*/  FSEL R140, R49, -INF , !P0 ;  /* 0xff800000318c7808 */ /* 0x000fe40004000000 */
[----:B------:R-:W-:Y:S11]  /*11a90*/  ISETP.GE.AND P0, PT, R212, 0x1, PT ;  /* 0x00000001d400780c */ /* 0x000ff60003f06270 */
[----:B------:R-:W-:Y:S02]  /*11aa0*/  @!UPT UIADD3 URZ, URZ, URZ, URZ ;  /* 0x0000003f3f3ff290 */ /* 0x000fe4000fffe03f */
        /* <DEDUP_REMOVED lines=14> */
.L_x_419:
[----:B------:R-:W-:Y:S04]  /*11b90*/  MOV R4, c[0x0][0x32c] ;  /* 0x0000cb0000047a02 */ /* 0x000fe80000000f00 */
[----:B------:R-:W-:Y:S11]  /*11ba0*/  ISETP.NE.AND P0, PT, R4, 0x1, PT ;  /* 0x000000010400780c */ /* 0x000ff60003f05270 */
[----:B------:R-:W-:Y:S02]  /*11bb0*/  @!UPT UIADD3 URZ, URZ, URZ, URZ ;  /* 0x0000003f3f3ff290 */ /* 0x000fe4000fffe03f */
[----:B------:R-:W-:Y:S05]  /*11bc0*/  @P0 IMAD.HI.U32 R4, R5, c[0x0][0x330], RZ ;  /* 0x0000cc0005040a27 */ /* 0x000fea00078e00ff */
[----:B------:R-:W-:Y:S02]  /*11bd0*/  @P0 SHF.R.U32.HI R5, RZ, c[0x0][0x334], R4 ;  /* 0x0000cd00ff050a19 */ /* 0x000fe40000011604 */
.L_x_420:
[----:B------:R-:W-:Y:S05]  /*11be0*/  BSYNC B0 ;  /* 0x0000000000007941 */ /* 0x000fea0003800000 */
.L_x_418:
[----:B------:R-:W-:Y:S04]  /*11bf0*/  IMAD.IADD R119, R119, 0x1, -R239 ;  /* 0x0000000177777824 */ /* 0x000fe800078e0aef */
[----:B------:R-:W-:Y:S05]  /*11c00*/  IMAD R119, R5, c[0x0][0x32c], R119 ;  /* 0x0000cb0005777a24 */ /* 0x000fea00078e0277 */
[----:B------:R-:W-:Y:S02]  /*11c10*/  IADD3 R4, R119, c[0x0][0x32c], RZ ;  /* 0x0000cb0077047a10 */ /* 0x000fe40007ffe0ff */
[----:B------:R-:W-:Y:S02]  /*11c20*/  IMNMX R0, R0, R119, !PT ;  /* 0x0000007700007217 */ /* 0x000fe40007800200 */
[----:B------:R-:W-:Y:S02]  /*11c30*/  IMNMX R117, R117, R4, PT ;  /* 0x0000000475757217 */ /* 0x000fe40003800200 */
.L_x_417:
[----:B------:R-:W-:Y:S01]  /*11c40*/  LOP3.LUT P0, RZ, R218, 0x10000, RZ, 0xc0, !PT ;  /* 0x00010000daff7812 */ /* 0x000fe2000780c0ff */
[----:B------:R-:W-:Y:S03]  /*11c50*/  IMAD.MOV.U32 R48, RZ, RZ, R17 ;  /* 0x000000ffff307224 */ /* 0x000fe600078e0011 */
[----:B------:R-:W-:Y:S04]  /*11c60*/  ISETP.GT.AND P0, PT, R0, RZ, !P0 ;  /* 0x000000ff0000720c */ /* 0x000fe80004704270 */
[C---:B------:R-:W-:Y:S04]  /*11c70*/  ISETP.LT.OR P0, PT, R117.reuse, 0x1, P0 ;  /* 0x000000017500780c */ /* 0x040fe80000701670 */
        /* <DEDUP_REMOVED lines=86> */
[----:B------:R-:W-:Y:S01]  /*121e0*/  LOP3.LUT P0, RZ, R218, 0x8, RZ, 0xc0, !PT ;  /* 0x00000008daff7812 */ /* 0x000fe2000780c0ff */
[----:B------:R-:W1:Y:S01]  /*121f0*/  SHFL.BFLY PT, R4, R6, 0x2, 0x1f ;  /* 0x0c401f0006047f89 */ /* 0x000e6200000e0000 */
[----:B------:R-:W-:Y:S02]  /*12200*/  FMNMX.FTZ R5, R28, R5, !PT ;  /* 0x000000051c057209 */ /* 0x000fe40007810000 */
[----:B------:R-:W-:Y:S04]  /*12210*/  ISETP.GT.AND P0, PT, R0, 0x31, !P0 ;  /* 0x000000310000780c */ /* 0x000fe80004704270 */
[----:B------:R-:W-:Y:S04]  /*12220*/  ISETP.LT.OR P0, PT, R117, 0x32, P0 ;  /* 0x000000327500780c */ /* 0x000fe80000701670 */
[----:B------:R-:W-:Y:S02]  /*12230*/  FSEL R25, R31, -INF , !P0 ;  /* 0xff8000001f197808 */ /* 0x000fe40004000000 */
[----:B------:R-:W-:Y:S02]  /*12240*/  LOP3.LUT P0, RZ, R218, 0x4, RZ, 0xc0, !PT ;  /* 0x00000004daff7812 */ /* 0x000fe4000780c0ff */
[----:B------:R-:W-:Y:S02]  /*12250*/  FMNMX.FTZ R5, R25, R5, !PT ;  /* 0x0000000519057209 */ /* 0x000fe40007810000 */
[----:B------:R-:W-:Y:S04]  /*12260*/  ISETP.GT.AND P0, PT, R0, 0x38, !P0 ;  /* 0x000000380000780c */ /* 0x000fe80004704270 */
[C---:B------:R-:W-:Y:S02]  /*12270*/  ISETP.LT.OR P0, PT, R117.reuse, 0x39, P0 ;  /* 0x000000397500780c */ /* 0x040fe40000701670 */
[----:B-1----:R-:W-:Y:S02]  /*12280*/  FMNMX.FTZ R6, R6, R4, !PT ;  /* 0x0000000406067209 */ /* 0x002fe40007810000 */
        /* <DEDUP_REMOVED lines=12> */
[----:B------:R-:W-:Y:S02]  /*12350*/  ISETP.GT.AND P0, PT, R0, 0x41, !P6 ;  /* 0x000000410000780c */ /* 0x000fe40007704270 */
[----:B------:R-:W-:Y:S02]  /*12360*/  FMNMX.FTZ R5, R169, R5, !PT ;  /* 0x00000005a9057209 */ /* 0x000fe40007810000 */
[----:B------:R-:W-:Y:S02]  /*12370*/  ISETP.LT.OR P0, PT, R117, 0x42, P0 ;  /* 0x000000427500780c */ /* 0x000fe40000701670 */
[----:B------:R-:W-:Y:S02]  /*12380*/  LOP3.LUT P6, RZ, R218, 0x20000, RZ, 0xc0, !PT ;  /* 0x00020000daff7812 */ /* 0x000fe400078cc0ff */
[----:B------:R-:W-:Y:S02]  /*12390*/  FSEL R162, R39, -INF , !P0 ;  /* 0xff80000027a27808 */ /* 0x000fe40004000000 */
[----:B------:R-:W-:Y:S01]  /*123a0*/  ISETP.GT.AND P0, PT, R0, 0x48, !P5 ;  /* 0x000000480000780c */ /* 0x000fe20006f04270 */
[----:B------:R-:W-:Y:S01]  /*123b0*/  LDSM.16.MT88.4 R36, [R204+0x100] ;  /* 0x00010000cc24783b */ /* 0x000fe20000004200 */
[----:B------:R-:W-:Y:S02]  /*123c0*/  FMNMX.FTZ R5, R162, R5, !PT ;  /* 0x00000005a2057209 */ /* 0x000fe40007810000 */
[C---:B------:R-:W-:Y:S04]  /*123d0*/  ISETP.LT.OR P0, PT, R117.reuse, 0x49, P0 ;  /* 0x000000497500780c */ /* 0x040fe80000701670 */
[----:B------:R-:W-:Y:S02]  /*123e0*/  FSEL R160, R42, -INF , !P0 ;  /* 0xff8000002aa07808 */ /* 0x000fe40004000000 */
[----:B------:R-:W-:Y:S02]  /*123f0*/  ISETP.GT.AND P0, PT, R0, 0x49, !P4 ;  /* 0x000000490000780c */ /* 0x000fe40006704270 */
[----:B------:R-:W-:Y:S02]  /*12400*/  FMNMX.FTZ R5, R160, R5, !PT ;  /* 0x00000005a0057209 */ /* 0x000fe40007810000 */
[----:B------:R-:W-:Y:S04]  /*12410*/  ISETP.LT.OR P0, PT, R117, 0x4a, P0 ;  /* 0x0000004a7500780c */ /* 0x000fe80000701670 */
[----:B------:R-:W-:Y:S02]  /*12420*/  FSEL R155, R43, -INF , !P0 ;  /* 0xff8000002b9b7808 */ /* 0x000fe40004000000 */
[----:B------:R-:W-:Y:S02]  /*12430*/  ISETP.GT.AND P0, PT, R0, 0x50, !P3 ;  /* 0x000000500000780c */ /* 0x000fe40005f04270 */
[----:B------:R-:W-:Y:S02]  /*12440*/  FMNMX.FTZ R5, R155, R5, !PT ;  /* 0x000000059b057209 */ /* 0x000fe40007810000 */
[C---:B------:R-:W-:Y:S04]  /*12450*/  ISETP.LT.OR P0, PT, R117.reuse, 0x51, P0 ;  /* 0x000000517500780c */ /* 0x040fe80000701670 */
[----:B------:R-:W-:Y:S02]  /*12460*/  FSEL R152, R46, -INF , !P0 ;  /* 0xff8000002e987808 */ /* 0x000fe40004000000 */
[C---:B------:R-:W-:Y:S04]  /*12470*/  ISETP.GT.AND P0, PT, R0.reuse, 0x51, !P2 ;  /* 0x000000510000780c */ /* 0x040fe80005704270 */
[----:B------:R-:W-:Y:S04]  /*12480*/  ISETP.LT.OR P0, PT, R117, 0x52, P0 ;  /* 0x000000527500780c */ /* 0x000fe80000701670 */
[----:B------:R-:W-:Y:S02]  /*12490*/  FSEL R142, R47, -INF , !P0 ;  /* 0xff8000002f8e7808 */ /* 0x000fe40004000000 */
[----:B------:R-:W-:Y:S01]  /*124a0*/  ISETP.GT.AND P0, PT, R0, 0x58, !P1 ;  /* 0x000000580000780c */ /* 0x000fe20004f04270 */
[----:B------:R-:W-:Y:S03]  /*124b0*/  LDSM.16.MT88.4 R44, [R208+0x3100] ;  /* 0x00310000d02c783b */ /* 0x000fe60000004200 */
[C---:B------:R-:W-:Y:S04]  /*124c0*/  ISETP.LT.OR P0, PT, R117.reuse, 0x59, P0 ;  /* 0x000000597500780c */ /* 0x040fe80000701670 */
[----:B------:R-:W-:Y:S02]  /*124d0*/  FSEL R139, R50, -INF , !P0 ;  /* 0xff800000328b7808 */ /* 0x000fe40004000000 */
[----:B------:R-:W-:Y:S02]  /*124e0*/  ISETP.GT.AND P0, PT, R0, 0x59, !P6 ;  /* 0x000000590000780c */ /* 0x000fe40007704270 */
[----:B------:R-:W-:Y:S02]  /*124f0*/  FMNMX.FTZ R0, R152, R5, !PT ;  /* 0x0000000598007209 */ /* 0x000fe40007810000 */
[----:B------:R-:W-:Y:S02]  /*12500*/  ISETP.LT.OR P0, PT, R117, 0x5a, P0 ;  /* 0x0000005a7500780c */ /* 0x000fe40000701670 */
[----:B------:R-:W-:Y:S02]  /*12510*/  FMNMX.FTZ R0, R142, R0, !PT ;  /* 0x000000008e007209 */ /* 0x000fe40007810000 */
[----:B------:R-:W-:Y:S02]  /*12520*/  FSEL R117, R51, -INF , !P0 ;  /* 0xff80000033757808 */ /* 0x000fe40004000000 */
        /* <DEDUP_REMOVED lines=11> */
[----:B------:R-:W-:Y:S02]  /*125e0*/  FMUL.FTZ R3, R3, c[0x0][0x2d0] ;  /* 0x0000b40003037a20 */ /* 0x000fe40000410000 */
        /* <DEDUP_REMOVED lines=14> */
[----:B------:R-:W3:Y:S01]  /*126d0*/  MUFU.EX2 R133, R133 ;  /* 0x0000008500857308 */ /* 0x000ee20000000800 */
[--C-:B------:R-:W-:Y:S02]  /*126e0*/  FFMA.FTZ R191, R191, c[0x0][0x2d0], -R153.reuse ;  /* 0x0000b400bfbf7a23 */ /* 0x100fe40000010899 */
[--C-:B------:R-:W-:Y:S02]  /*126f0*/  FFMA.FTZ R248, R248, c[0x0][0x2d0], -R153.reuse ;  /* 0x0000b400f8f87a23 */ /* 0x100fe40000010899 */
[--C-:B------:R-:W-:Y:S02]  /*12700*/  FFMA.FTZ R170, R170, c[0x0][0x2d0], -R153.reuse ;  /* 0x0000b400aaaa7a23 */ /* 0x100fe40000010899 */
[--C-:B------:R-:W-:Y:S02]  /*12710*/  FFMA.FTZ R166, R166, c[0x0][0x2d0], -R153.reuse ;  /* 0x0000b400a6a67a23 */ /* 0x100fe40000010899 */
[--C-:B------:R-:W-:Y:S01]  /*12720*/  FFMA.FTZ R163, R163, c[0x0][0x2d0], -R153.reuse ;  /* 0x0000b400a3a37a23 */ /* 0x100fe20000010899 */
[----:B------:R-:W-:Y:S01]  /*12730*/  MUFU.EX2 R118, R118 ;  /* 0x0000007600767308 */ /* 0x000fe20000000800 */
[----:B------:R-:W-:Y:S01]  /*12740*/  FFMA.FTZ R161, R161, c[0x0][0x2d0], -R153 ;  /* 0x0000b400a1a17a23 */ /* 0x000fe20000010899 */
[----:B-1----:R-:W-:Y:S01]  /*12750*/  FMNMX.FTZ R116, R4, R5, !PT ;  /* 0x0000000504747209 */ /* 0x002fe20007810000 */
[C---:B--2---:R-:W-:Y:S01]  /*12760*/  FMUL.FTZ R5, R3.reuse, R113 ;  /* 0x0000007103057220 */ /* 0x044fe20000410000 */
[----:B------:R-:W-:Y:S01]  /*12770*/  MOV R113, R25 ;  /* 0x0000001900717202 */ /* 0x000fe20000000f00 */
[C---:B------:R-:W-:Y:S01]  /*12780*/  FMUL.FTZ R8, R3.reuse, R108 ;  /* 0x0000006c03087220 */ /* 0x040fe20000410000 */
[C---:B------:R-:W-:Y:S01]  /*12790*/  FSETP.NEU.FTZ.AND P0, PT, R116.reuse, -INF , PT ;  /* 0xff8000007400780b */ /* 0x040fe20003f1d000 */
[C---:B------:R-:W-:Y:S03]  /*127a0*/  FMUL.FTZ R138, R116.reuse, c[0x0][0x2d0] ;  /* 0x0000b400748a7a20 */ /* 0x040fe60000410000 */
[----:B------:R-:W1:Y:S01]  /*127b0*/  MUFU.EX2 R132, R132 ;  /* 0x0000008400847308 */ /* 0x000e620000000800 */
[----:B------:R-:W-:Y:S01]  /*127c0*/  FSEL R4, R116, RZ, P0 ;  /* 0x000000ff74047208 */ /* 0x000fe20000000000 */
[----:B------:R-:W-:Y:S01]  /*127d0*/  FMUL.FTZ R9, R3, R109 ;  /* 0x0000006d03097220 */ /* 0x000fe20000410000 */
[----:B------:R-:W-:Y:S01]  /*127e0*/  FSEL R138, R138, RZ, P0 ;  /* 0x000000ff8a8a7208 */ /* 0x000fe20000000000 */
[----:B------:R-:W-:Y:S01]  /*127f0*/  IMAD.MOV.U32 R108, RZ, RZ, R18 ;  /* 0x000000ffff6c7224 */ /* 0x000fe200078e0012 */
[----:B---3--:R-:W-:Y:S01]  /*12800*/  F2FP.PACK_AB R128, R119, R133 ;  /* 0x000000857780723e */ /* 0x008fe200000000ff */
[----:B------:R-:W-:Y:S01]  /*12810*/  FADD.FTZ R2, -R4, R2 ;  /* 0x0000000204027221 */ /* 0x000fe20000010100 */
[----:B------:R-:W-:Y:S01]  /*12820*/  MOV R109, R17 ;  /* 0x00000011006d7202 */ /* 0x000fe20000000f00 */
[--C-:B------:R-:W-:Y:S01]  /*12830*/  FFMA.FTZ R137, R12, c[0x0][0x2d0], -R138.reuse ;  /* 0x0000b4000c897a23 */ /* 0x100fe2000001088a */
[----:B------:R-:W-:Y:S01]  /*12840*/  ISETP.GT.AND P0, PT, R250, R249, PT ;  /* 0x000000f9fa00720c */ /* 0x000fe20003f04270 */
[----:B------:R-:W2:Y:S01]  /*12850*/  LDSM.16.MT88.4 R12, [R208+0x100] ;  /* 0x00010000d00c783b */ /* 0x000ea20000004200 */
[--C-:B------:R-:W-:Y:S01]  /*12860*/  FFMA.FTZ R134, R11, c[0x0][0x2d0], -R138.reuse ;  /* 0x0000b4000b867a23 */ /* 0x100fe2000001088a */
[----:B------:R-:W-:Y:S01]  /*12870*/  MUFU.EX2 R251, R251 ;  /* 0x000000fb00fb7308 */ /* 0x000fe20000000800 */
[--C-:B------:R-:W-:Y:S02]  /*12880*/  FFMA.FTZ R136, R7, c[0x0][0x2d0], -R138.reuse ;  /* 0x0000b40007887a23 */ /* 0x100fe4000001088a */
[----:B------:R-:W-:Y:S02]  /*12890*/  FFMA.FTZ R135, R10, c[0x0][0x2d0], -R138 ;  /* 0x0000b4000a877a23 */ /* 0x000fe4000001088a */
[----:B------:R-:W-:Y:S02]  /*128a0*/  FMUL.FTZ R2, R2, c[0x0][0x2d0] ;  /* 0x0000b40002027a20 */ /* 0x000fe40000410000 */
[C---:B------:R-:W-:Y:S02]  /*128b0*/  FMUL.FTZ R4, R3.reuse, R112 ;  /* 0x0000007003047220 */ /* 0x040fe40000410000 */
[C---:B------:R-:W-:Y:S01]  /*128c0*/  FMUL.FTZ R17, R3.reuse, R73 ;  /* 0x0000004903117220 */ /* 0x040fe20000410000 */
[----:B------:R-:W-:Y:S01]  /*128d0*/  MUFU.EX2 R137, R137 ;  /* 0x0000008900897308 */ /* 0x000fe20000000800 */
[C---:B------:R-:W-:Y:S01]  /*128e0*/  FMUL.FTZ R25, R3.reuse, R81 ;  /* 0x0000005103197220 */ /* 0x040fe20000410000 */
[----:B-1----:R-:W-:Y:S01]  /*128f0*/  F2FP.PACK_AB R130, R132, R118 ;  /* 0x000000768482723e */ /* 0x002fe200000000ff */
[----:B------:R-:W-:Y:S02]  /*12900*/  IMAD.MOV.U32 R112, RZ, RZ, R24 ;  /* 0x000000ffff707224 */ /* 0x000fe400078e0018 */
        /* <DEDUP_REMOVED lines=14> */
[----:B------:R-:W-:Y:S01]  /*129f0*/  FMUL.FTZ R65, R3, R65 ;  /* 0x0000004103417220 */ /* 0x000fe20000410000 */
[----:B------:R-:W-:Y:S01]  /*12a00*/  MUFU.EX2 R135, R135 ;  /* 0x0000008700877308 */ /* 0x000fe20000000800 */
[--C-:B------:R-:W-:Y:S02]  /*12a10*/  FFMA.FTZ R154, R154, c[0x0][0x2d0], -R138.reuse ;  /* 0x0000b4009a9a7a23 */ /* 0x100fe4000001088a */
[----:B------:R-:W-:Y:S02]  /*12a20*/  FFMA.FTZ R171, R171, c[0x0][0x2d0], -R138 ;  /* 0x0000b400abab7a23 */ /* 0x000fe4000001088a */
[C---:B-1----:R-:W-:Y:S02]  /*12a30*/  FMUL.FTZ R6, R2.reuse, R114 ;  /* 0x0000007202067220 */ /* 0x042fe40000410000 */
[C---:B------:R-:W-:Y:S02]  /*12a40*/  FMUL.FTZ R7, R2.reuse, R115 ;  /* 0x0000007302077220 */ /* 0x040fe40000410000 */
[C---:B------:R-:W-:Y:S01]  /*12a50*/  FMUL.FTZ R11, R2.reuse, R111 ;  /* 0x0000006f020b7220 */ /* 0x040fe20000410000 */
[----:B------:R-:W1:Y:S01]  /*12a60*/  MUFU.EX2 R134, R134 ;  /* 0x0000008600867308 */ /* 0x000e620000000800 */
[----:B------:R-:W-:Y:S02]  /*12a70*/  FMUL.FTZ R10, R2, R110 ;  /* 0x0000006e020a7220 */ /* 0x000fe40000410000 */
[----:B------:R-:W-:Y:S01]  /*12a80*/  IMAD.MOV.U32 R114, RZ, RZ, R28 ;  /* 0x000000ffff727224 */ /* 0x000fe200078e001c */
[----:B---3--:R-:W-:Y:S01]  /*12a90*/  F2FP.PACK_AB R129, R136, R137 ;  /* 0x000000898881723e */ /* 0x008fe200000000ff */
[----:B------:R-:W3:Y:S01]  /*12aa0*/  LDSM.16.MT88.4 R28, [R205+0x100] ;  /* 0x00010000cd1c783b */ /* 0x000ee20000004200 */
[----:B------:R-:W-:Y:S02]  /*12ab0*/  IMAD.MOV.U32 R110, RZ, RZ, R16 ;  /* 0x000000ffff6e7224 */ /* 0x000fe400078e0010 */
[C---:B------:R-:W-:Y:S02]  /*12ac0*/  FMUL.FTZ R16, R3.reuse, R72 ;  /* 0x0000004803107220 */ /* 0x040fe40000410000 */
[C---:B------:R-:W-:Y:S01]  /*12ad0*/  FMUL.FTZ R18, R2.reuse, R74 ;  /* 0x0000004a02127220 */ /* 0x040fe20000410000 */
[----:B------:R-:W-:Y:S01]  /*12ae0*/  MUFU.EX2 R141, R141 ;  /* 0x0000008d008d7308 */ /* 0x000fe20000000800 */
[C---:B------:R-:W-:Y:S02]  /*12af0*/  FMUL.FTZ R19, R2.reuse, R75 ;  /* 0x0000004b02137220 */ /* 0x040fe40000410000 */
[C---:B------:R-:W-:Y:S01]  /*12b00*/  FMUL.FTZ R26, R2.reuse, R82 ;  /* 0x00000052021a7220 */ /* 0x040fe20000410000 */
[----:B------:R-:W-:Y:S01]  /*12b10*/  LDSM.16.MT88.4 R72, [R205+0x3100] ;  /* 0x00310000cd48783b */ /* 0x000fe20000004200 */
[C---:B------:R-:W-:Y:S02]  /*12b20*/  FMUL.FTZ R27, R2.reuse, R83 ;  /* 0x00000053021b7220 */ /* 0x040fe40000410000 */
[C---:B------:R-:W-:Y:S02]  /*12b30*/  FMUL.FTZ R34, R2.reuse, R90 ;  /* 0x0000005a02227220 */ /* 0x040fe40000410000 */
[----:B------:R-:W-:Y:S01]  /*12b40*/  FMUL.FTZ R35, R2, R91 ;  /* 0x0000005b02237220 */ /* 0x000fe20000410000 */
[----:B------:R-:W4:Y:S01]  /*12b50*/  MUFU.EX2 R144, R144 ;  /* 0x0000009000907308 */ /* 0x000f220000000800 */
[----:B------:R-:W-:Y:S01]  /*12b60*/  IMAD.MOV.U32 R115, RZ, RZ, R33 ;  /* 0x000000ffff737224 */ /* 0x000fe200078e0021 */
[----:B------:R-:W-:Y:S01]  /*12b70*/  LDSM.16.MT88.4 R80, [R208+0x900] ;  /* 0x00090000d050783b */ /* 0x000fe20000004200 */
[----:B-1----:R-:W-:Y:S01]  /*12b80*/  F2FP.PACK_AB R131, R134, R135 ;  /* 0x000000878683723e */ /* 0x002fe200000000ff */
[C---:B------:R-:W-:Y:S02]  /*12b90*/  FMUL.FTZ R33, R3.reuse, R89 ;  /* 0x0000005903217220 */ /* 0x040fe40000410000 */
[C---:B------:R-:W-:Y:S02]  /*12ba0*/  FMUL.FTZ R50, R2.reuse, R102 ;  /* 0x0000006602327220 */ /* 0x040fe40000410000 */
[C---:B------:R-:W-:Y:S02]  /*12bb0*/  FMUL.FTZ R51, R2.reuse, R103 ;  /* 0x0000006702337220 */ /* 0x040fe40000410000 */
[C---:B--2---:R-:W-:Y:S01]  /*12bc0*/  HMMA.16816.F32 R4, R128.reuse, R12, R4 ;  /* 0x0000000c8004723c */ /* 0x044fe20000001804 */
[----:B------:R-:W-:Y:S01]  /*12bd0*/  LDSM.16.MT88.4 R88, [R204+0x900] ;  /* 0x00090000cc58783b */ /* 0x000fe20000004200 */
[----:B------:R-:W-:Y:S03]  /*12be0*/  MUFU.EX2 R147, R147 ;  /* 0x0000009300937308 */ /* 0x000fe60000000800 */
[C---:B------:R-:W-:Y:S02]  /*12bf0*/  FMUL.FTZ R42, R2.reuse, R98 ;  /* 0x00000062022a7220 */ /* 0x040fe40000410000 */
[C---:B------:R-:W-:Y:S01]  /*12c00*/  FMUL.FTZ R12, R3.reuse, R68 ;  /* 0x00000044030c7220 */ /* 0x040fe20000410000 */
[C---:B------:R-:W-:Y:S04]  /*12c10*/  HMMA.16816.F32 R8, R128.reuse, R14, R8 ;  /* 0x0000000e8008723c */ /* 0x040fe80000001808 */
[C---:B------:R-:W-:Y:S01]  /*12c20*/  FMUL.FTZ R13, R3.reuse, R69 ;  /* 0x00000045030d7220 */ /* 0x040fe20000410000 */
[----:B------:R-:W-:Y:S01]  /*12c30*/  MUFU.EX2 R154, R154 ;  /* 0x0000009a009a7308 */ /* 0x000fe20000000800 */
[C---:B------:R-:W-:Y:S02]  /*12c40*/  FMUL.FTZ R43, R2.reuse, R99 ;  /* 0x00000063022b7220 */ /* 0x040fe40000410000 */
[C---:B------:R-:W-:Y:S04]  /*12c50*/  FMUL.FTZ R14, R2.reuse, R70 ;  /* 0x00000046020e7220 */ /* 0x040fe80000410000 */
[C---:B------:R-:W-:Y:S02]  /*12c60*/  FMUL.FTZ R15, R2.reuse, R71 ;  /* 0x00000047020f7220 */ /* 0x040fe40000410000 */
[----:B------:R-:W1:Y:S01]  /*12c70*/  LDSM.16.MT88.4 R68, [R206+0x3100] ;  /* 0x00310000ce44783b */ /* 0x000e620000004200 */
[C---:B------:R-:W-:Y:S01]  /*12c80*/  FMUL.FTZ R54, R2.reuse, R54 ;  /* 0x0000003602367220 */ /* 0x040fe20000410000 */
[----:B------:R-:W-:Y:S01]  /*12c90*/  MUFU.EX2 R165, R165 ;  /* 0x000000a500a57308 */ /* 0x000fe20000000800 */
[C---:B------:R-:W-:Y:S02]  /*12ca0*/  FMUL.FTZ R55, R2.reuse, R55 ;  /* 0x0000003702377220 */ /* 0x040fe40000410000 */
[C---:B------:R-:W-:Y:S03]  /*12cb0*/  HMMA.16816.F32 R12, R128.reuse, R20, R12 ;  /* 0x00000014800c723c */ /* 0x040fe6000000180c */
[C---:B------:R-:W-:Y:S02]  /*12cc0*/  FMUL.FTZ R58, R2.reuse, R58 ;  /* 0x0000003a023a7220 */ /* 0x040fe40000410000 */
[C---:B------:R-:W-:Y:S02]  /*12cd0*/  FMUL.FTZ R59, R2.reuse, R59 ;  /* 0x0000003b023b7220 */ /* 0x040fe40000410000 */
[C---:B------:R-:W-:Y:S01]  /*12ce0*/  FMUL.FTZ R20, R3.reuse, R76 ;  /* 0x0000004c03147220 */ /* 0x040fe20000410000 */
[C---:B------:R-:W-:Y:S01]  /*12cf0*/  HMMA.16816.F32 R16, R128.reuse, R22, R16 ;  /* 0x000000168010723c */ /* 0x040fe20000001810 */
[----:B------:R-:W-:Y:S03]  /*12d00*/  MUFU.EX2 R164, R164 ;  /* 0x000000a400a47308 */ /* 0x000fe60000000800 */
[C---:B------:R-:W-:Y:S02]  /*12d10*/  FMUL.FTZ R21, R3.reuse, R77 ;  /* 0x0000004d03157220 */ /* 0x040fe40000410000 */
[C---:B------:R-:W-:Y:S02]  /*12d20*/  FMUL.FTZ R62, R2.reuse, R62 ;  /* 0x0000003e023e7220 */ /* 0x040fe40000410000 */
[C---:B------:R-:W-:Y:S03]  /*12d30*/  FMUL.FTZ R22, R2.reuse, R78 ;  /* 0x0000004e02167220 */ /* 0x040fe60000410000 */
[----:B------:R-:W-:Y:S01]  /*12d40*/  MUFU.EX2 R167, R167 ;  /* 0x000000a700a77308 */ /* 0x000fe20000000800 */
[C---:B------:R-:W-:Y:S02]  /*12d50*/  FMUL.FTZ R23, R2.reuse, R79 ;  /* 0x0000004f02177220 */ /* 0x040fe40000410000 */
[----:B------:R-:W2:Y:S01]  /*12d60*/  LDSM.16.MT88.4 R76, [R204+0x3100] ;  /* 0x00310000cc4c783b */ /* 0x000ea20000004200 */
[C---:B------:R-:W-:Y:S02]  /*12d70*/  FMUL.FTZ R63, R2.reuse, R63 ;  /* 0x0000003f023f7220 */ /* 0x040fe40000410000 */
[C---:B------:R-:W-:Y:S02]  /*12d80*/  FMUL.FTZ R66, R2.reuse, R66 ;  /* 0x0000004202427220 */ /* 0x040fe40000410000 */
[C---:B---3--:R-:W-:Y:S02]  /*12d90*/  HMMA.16816.F32 R20, R128.reuse, R28, R20 ;  /* 0x0000001c8014723c */ /* 0x048fe40000001814 */
[----:B------:R-:W-:Y:S01]  /*12da0*/  MUFU.EX2 R168, R168 ;  /* 0x000000a800a87308 */ /* 0x000fe20000000800 */
[----:B------:R-:W-:Y:S02]  /*12db0*/  FMUL.FTZ R67, R2, R67 ;  /* 0x0000004302437220 */ /* 0x000fe40000410000 */
        /* <DEDUP_REMOVED lines=8> */
[----:B------:R-:W-:Y:S01]  /*12e40*/  LDSM.16.MT88.4 R84, [R205+0x900] ;  /* 0x00090000cd54783b */ /* 0x000fe20000004200 */
[--C-:B------:R-:W-:Y:S01]  /*12e50*/  FFMA.FTZ R190, R190, c[0x0][0x2d0], -R138.reuse ;  /* 0x0000b400bebe7a23 */ /* 0x100fe2000001088a */
[----:B------:R-:W-:Y:S01]  /*12e60*/  MUFU.EX2 R188, R188 ;  /* 0x000000bc00bc7308 */ /* 0x000fe20000000800 */
[--C-:B------:R-:W-:Y:S02]  /*12e70*/  FFMA.FTZ R252, R252, c[0x0][0x2d0], -R138.reuse ;  /* 0x0000b400fcfc7a23 */ /* 0x100fe4000001088a */
[C---:B------:R-:W-:Y:S03]  /*12e80*/  HMMA.16816.F32 R28, R128.reuse, R36, R28 ;  /* 0x00000024801c723c */ /* 0x040fe6000000181c */
[--C-:B------:R-:W-:Y:S02]  /*12e90*/  FFMA.FTZ R169, R169, c[0x0][0x2d0], -R138.reuse ;  /* 0x0000b400a9a97a23 */ /* 0x100fe4000001088a */
        /* <DEDUP_REMOVED lines=18> */
[C---:B------:R-:W-:Y:S01]  /*12fc0*/  FMUL.FTZ R44, R3.reuse, R104 ;  /* 0x00000068032c7220 */ /* 0x040fe20000410000 */
[----:B------:R-:W-:Y:S01]  /*12fd0*/  MUFU.EX2 R191, R191 ;  /* 0x000000bf00bf7308 */ /* 0x000fe20000000800 */
[--C-:B------:R-:W-:Y:S02]  /*12fe0*/  FFMA.FTZ R104, R48, c[0x0][0x2d0], -R153.reuse ;  /* 0x0000b40030687a23 */ /* 0x100fe40000010899 */
[C---:B------:R-:W-:Y:S04]  /*12ff0*/  FMUL.FTZ R46, R2.reuse, R106 ;  /* 0x0000006a022e7220 */ /* 0x040fe80000410000 */
[----:B------:R-:W-:Y:S02]  /*13000*/  FMUL.FTZ R47, R2, R107 ;  /* 0x0000006b022f7220 */ /* 0x000fe40000410000 */
[----:B------:R-:W-:Y:S01]  /*13010*/  FMUL.FTZ R48, R3, R100 ;  /* 0x0000006403307220 */ /* 0x000fe20000410000 */
[----:B------:R-:W3:Y:S01]  /*13020*/  MUFU.EX2 R104, R104 ;  /* 0x0000006800687308 */ /* 0x000ee20000000800 */
[----:B------:R-:W-:Y:S01]  /*13030*/  LDSM.16.MT88.4 R100, [R208+0x5900] ;  /* 0x00590000d064783b */ /* 0x000fe20000004200 */
[--C-:B------:R-:W-:Y:S02]  /*13040*/  FFMA.FTZ R105, R110, c[0x0][0x2d0], -R138.reuse ;  /* 0x0000b4006e697a23 */ /* 0x100fe4000001088a */
[C---:B-1----:R-:W-:Y:S03]  /*13050*/  HMMA.16816.F32 R44, R128.reuse, R68, R44 ;  /* 0x00000044802c723c */ /* 0x042fe6000000182c */
[--C-:B------:R-:W-:Y:S02]  /*13060*/  FFMA.FTZ R106, R109, c[0x0][0x2d0], -R138.reuse ;  /* 0x0000b4006d6a7a23 */ /* 0x100fe4000001088a */
[----:B------:R-:W-:Y:S01]  /*13070*/  FFMA.FTZ R107, R108, c[0x0][0x2d0], -R138 ;  /* 0x0000b4006c6b7a23 */ /* 0x000fe2000001088a */
[----:B------:R-:W-:Y:S01]  /*13080*/  MUFU.EX2 R105, R105 ;  /* 0x0000006900697308 */ /* 0x000fe20000000800 */
[----:B------:R-:W-:Y:S01]  /*13090*/  LDSM.16.MT88.4 R108, [R208+0x2900] ;  /* 0x00290000d06c783b */ /* 0x000fe20000004200 */
[C---:B------:R-:W-:Y:S04]  /*130a0*/  HMMA.16816.F32 R48, R128.reuse, R70, R48 ;  /* 0x000000468030723c */ /* 0x040fe80000001830 */
[----:B----4-:R-:W-:Y:S01]  /*130b0*/  F2FP.PACK_AB R68, R144, R141 ;  /* 0x0000008d9044723e */ /* 0x010fe200000000ff */
[--C-:B------:R-:W-:Y:S02]  /*130c0*/  FFMA.FTZ R145, R145, c[0x0][0x2d0], -R153.reuse ;  /* 0x0000b40091917a23 */ /* 0x100fe40000010899 */
[----:B------:R-:W-:Y:S01]  /*130d0*/  FFMA.FTZ R143, R143, c[0x0][0x2d0], -R153 ;  /* 0x0000b4008f8f7a23 */ /* 0x000fe20000010899 */
[C---:B------:R-:W-:Y:S01]  /*130e0*/  HMMA.16816.F32 R52, R128.reuse, R72, R52 ;  /* 0x000000488034723c */ /* 0x040fe20000001834 */
[----:B------:R-:W1:Y:S03]  /*130f0*/  MUFU.EX2 R106, R106 ;  /* 0x0000006a006a7308 */ /* 0x000e660000000800 */
[----:B---3--:R-:W-:Y:S01]  /*13100*/  F2FP.PACK_AB R70, R104, R147 ;  /* 0x000000936846723e */ /* 0x008fe200000000ff */
[----:B------:R-:W-:Y:S02]  /*13110*/  FFMA.FTZ R133, R3, R245, R133 ;  /* 0x000000f503857223 */ /* 0x000fe40000010085 */
[----:B------:R-:W-:Y:S01]  /*13120*/  FFMA.FTZ R137, R2, R244, R137 ;  /* 0x000000f402897223 */ /* 0x000fe20000010089 */
[C---:B------:R-:W-:Y:S01]  /*13130*/  HMMA.16816.F32 R56, R128.reuse, R74, R56 ;  /* 0x0000004a8038723c */ /* 0x040fe20000001838 */
[----:B------:R-:W3:Y:S02]  /*13140*/  LDSM.16.MT88.4 R72, [R206+0x900] ;  /* 0x00090000ce48783b */ /* 0x000ee40000004200 */
[----:B------:R-:W4:Y:S01]  /*13150*/  MUFU.EX2 R107, R107 ;  /* 0x0000006b006b7308 */ /* 0x000f220000000800 */
[----:B------:R-:W-:Y:S02]  /*13160*/  FADD.FTZ R133, R119, R133 ;  /* 0x0000008577857221 */ /* 0x000fe40000010000 */
[----:B------:R-:W-:Y:S02]  /*13170*/  FADD.FTZ R137, R136, R137 ;  /* 0x0000008988897221 */ /* 0x000fe40000010000 */
[C---:B--2---:R-:W-:Y:S04]  /*13180*/  HMMA.16816.F32 R60, R128.reuse, R76, R60 ;  /* 0x0000004c803c723c */ /* 0x044fe8000000183c */
[----:B------:R-:W-:Y:S01]  /*13190*/  FADD.FTZ R118, R118, R133 ;  /* 0x0000008576767221 */ /* 0x000fe20000010000 */
[----:B------:R-:W-:Y:S01]  /*131a0*/  MUFU.EX2 R248, R248 ;  /* 0x000000f800f87308 */ /* 0x000fe20000000800 */
[----:B------:R-:W-:Y:S02]  /*131b0*/  FADD.FTZ R137, R135, R137 ;  /* 0x0000008987897221 */ /* 0x000fe40000010000 */
[----:B------:R-:W-:Y:S01]  /*131c0*/  HMMA.16816.F32 R64, R128, R78, R64 ;  /* 0x0000004e8040723c */ /* 0x000fe20000001840 */
[----:B------:R-:W2:Y:S03]  /*131d0*/  LDSM.16.MT88.4 R76, [R208+0x3900] ;  /* 0x00390000d04c783b */ /* 0x000ea60000004200 */
[----:B-1----:R-:W-:Y:S01]  /*131e0*/  F2FP.PACK_AB R69, R106, R105 ;  /* 0x000000696a45723e */ /* 0x002fe200000000ff */
[----:B------:R-:W-:Y:S02]  /*131f0*/  FADD.FTZ R118, R132, R118 ;  /* 0x0000007684767221 */ /* 0x000fe40000010000 */
[----:B------:R-:W-:Y:S01]  /*13200*/  MUFU.EX2 R170, R170 ;  /* 0x000000aa00aa7308 */ /* 0x000fe20000000800 */
[----:B------:R-:W-:Y:S01]  /*13210*/  FADD.FTZ R134, R134, R137 ;  /* 0x0000008986867221 */ /* 0x000fe20000010000 */
[----:B----4-:R-:W-:Y:S03]  /*13220*/  F2FP.PACK_AB R71, R154, R107 ;  /* 0x0000006b9a47723e */ /* 0x010fe600000000ff */
[----:B------:R-:W-:Y:S02]  /*13230*/  FADD.FTZ R141, R141, R118 ;  /* 0x000000768d8d7221 */ /* 0x000fe40000010000 */
[----:B------:R-:W-:Y:S03]  /*13240*/  FADD.FTZ R134, R105, R134 ;  /* 0x0000008669867221 */ /* 0x000fe60000010000 */
[----:B------:R-:W-:Y:S01]  /*13250*/  MUFU.EX2 R166, R166 ;  /* 0x000000a600a67308 */ /* 0x000fe20000000800 */
[----:B------:R-:W-:Y:S01]  /*13260*/  FADD.FTZ R141, R144, R141 ;  /* 0x0000008d908d7221 */ /* 0x000fe20000010000 */
        /* <DEDUP_REMOVED lines=11> */
[----:B------:R-:W-:Y:S01]  /*13320*/  IMAD.MOV.U32 R3, RZ, RZ, R0 ;  /* 0x000000ffff037224 */ /* 0x000fe200078e0000 */
[C---:B------:R-:W-:Y:S01]  /*13330*/  HMMA.16816.F32 R16, R68.reuse, R74, R16 ;  /* 0x0000004a4410723c */ /* 0x040fe20000001810 */
[----:B------:R-:W1:Y:S03]  /*13340*/  LDSM.16.MT88.4 R72, [R206+0x3900] ;  /* 0x00390000ce48783b */ /* 0x000e660000004200 */
[----:B------:R-:W-:Y:S02]  /*13350*/  FADD.FTZ R154, R171, R154 ;  /* 0x0000009aab9a7221 */ /* 0x000fe40000010000 */
[----:B------:R-:W-:Y:S02]  /*13360*/  MUFU.EX2 R169, R169 ;  /* 0x000000a900a97308 */ /* 0x000fe40000000800 */
[C---:B------:R-:W-:Y:S08]  /*13370*/  HMMA.16816.F32 R20, R68.reuse, R84, R20 ;  /* 0x000000544414723c */ /* 0x040ff00000001814 */
[C---:B------:R-:W-:Y:S01]  /*13380*/  HMMA.16816.F32 R24, R68.reuse, R86, R24 ;  /* 0x000000564418723c */ /* 0x040fe20000001818 */
[----:B------:R-:W3:Y:S01]  /*13390*/  LDSM.16.MT88.4 R84, [R204+0x3900] ;  /* 0x00390000cc54783b */ /* 0x000ee20000004200 */
[----:B------:R-:W-:Y:S06]  /*133a0*/  MUFU.EX2 R162, R162 ;  /* 0x000000a200a27308 */ /* 0x000fec0000000800 */
[C---:B------:R-:W-:Y:S04]  /*133b0*/  HMMA.16816.F32 R28, R68.reuse, R88, R28 ;  /* 0x00000058441c723c */ /* 0x040fe8000000181c */
[----:B------:R-:W-:Y:S04]  /*133c0*/  MUFU.EX2 R160, R160 ;  /* 0x000000a000a07308 */ /* 0x000fe80000000800 */
[C---:B------:R-:W-:Y:S01]  /*133d0*/  HMMA.16816.F32 R32, R68.reuse, R90, R32 ;  /* 0x0000005a4420723c */ /* 0x040fe20000001820 */
[----:B------:R-:W-:Y:S05]  /*133e0*/  LDSM.16.MT88.4 R88, [R204+0x4100] ;  /* 0x00410000cc58783b */ /* 0x000fea0000004200 */
[----:B------:R-:W-:Y:S02]  /*133f0*/  MUFU.EX2 R155, R155 ;  /* 0x0000009b009b7308 */ /* 0x000fe40000000800 */
[C---:B--2---:R-:W-:Y:S08]  /*13400*/  HMMA.16816.F32 R36, R68.reuse, R76, R36 ;  /* 0x0000004c4424723c */ /* 0x044ff00000001824 */
[C---:B------:R-:W-:Y:S01]  /*13410*/  HMMA.16816.F32 R40, R68.reuse, R78, R40 ;  /* 0x0000004e4428723c */ /* 0x040fe20000001828 */
[----:B------:R-:W-:Y:S01]  /*13420*/  LDSM.16.MT88.4 R76, [R206+0x1100] ;  /* 0x00110000ce4c783b */ /* 0x000fe20000004200 */
[----:B------:R-:W-:Y:S06]  /*13430*/  MUFU.EX2 R146, R146 ;  /* 0x0000009200927308 */ /* 0x000fec0000000800 */
[C---:B-1----:R-:W-:Y:S04]  /*13440*/  HMMA.16816.F32 R44, R68.reuse, R72, R44 ;  /* 0x00000048442c723c */ /* 0x042fe8000000182c */
[----:B------:R-:W1:Y:S04]  /*13450*/  MUFU.EX2 R145, R145 ;  /* 0x0000009100917308 */ /* 0x000e680000000800 */
[C---:B------:R-:W-:Y:S01]  /*13460*/  HMMA.16816.F32 R48, R68.reuse, R74, R48 ;  /* 0x0000004a4430723c */ /* 0x040fe20000001830 */
[----:B------:R-:W2:Y:S05]  /*13470*/  LDSM.16.MT88.4 R72, [R208+0x1100] ;  /* 0x00110000d048783b */ /* 0x000eaa0000004200 */
[----:B------:R-:W-:Y:S02]  /*13480*/  MUFU.EX2 R143, R143 ;  /* 0x0000008f008f7308 */ /* 0x000fe40000000800 */
[C---:B------:R-:W-:Y:S08]  /*13490*/  HMMA.16816.F32 R52, R68.reuse, R80, R52 ;  /* 0x000000504434723c */ /* 0x040ff00000001834 */
[C---:B------:R-:W-:Y:S01]  /*134a0*/  HMMA.16816.F32 R56, R68.reuse, R82, R56 ;  /* 0x000000524438723c */ /* 0x040fe20000001838 */
[----:B------:R-:W4:Y:S01]  /*134b0*/  LDSM.16.MT88.4 R80, [R205+0x1100] ;  /* 0x00110000cd50783b */ /* 0x000f220000004200 */
[----:B------:R-:W-:Y:S02]  /*134c0*/  MUFU.EX2 R142, R142 ;  /* 0x0000008e008e7308 */ /* 0x000fe40000000800 */
[----:B-1----:R-:W-:Y:S04]  /*134d0*/  F2FP.PACK_AB R128, R145, R146 ;  /* 0x000000929180723e */ /* 0x002fe800000000ff */
[C---:B---3--:R-:W-:Y:S04]  /*134e0*/  HMMA.16816.F32 R60, R68.reuse, R84, R60 ;  /* 0x00000054443c723c */ /* 0x048fe8000000183c */
[----:B------:R-:W-:Y:S04]  /*134f0*/  MUFU.EX2 R139, R139 ;  /* 0x0000008b008b7308 */ /* 0x000fe80000000800 */
[----:B------:R-:W-:Y:S01]  /*13500*/  HMMA.16816.F32 R64, R68, R86, R64 ;  /* 0x000000564440723c */ /* 0x000fe20000001840 */
[----:B------:R-:W1:Y:S06]  /*13510*/  LDSM.16.MT88.4 R84, [R204+0x1100] ;  /* 0x00110000cc54783b */ /* 0x000e6c0000004200 */
        /* <DEDUP_REMOVED lines=11> */
[----:B------:R-:W-:Y:S03]  /*135d0*/  FADD.FTZ R190, R190, R188 ;  /* 0x000000bcbebe7221 */ /* 0x000fe60000010000 */
[C---:B------:R-:W-:Y:S01]  /*135e0*/  HMMA.16816.F32 R8, R68.reuse, R74, R8 ;  /* 0x0000004a4408723c */ /* 0x040fe20000001808 */
[----:B------:R-:W2:Y:S07]  /*135f0*/  LDSM.16.MT88.4 R72, [R208+0x4100] ;  /* 0x00410000d048783b */ /* 0x000eae0000004200 */
[C---:B------:R-:W-:Y:S07]  /*13600*/  HMMA.16816.F32 R12, R68.reuse, R76, R12 ;  /* 0x0000004c440c723c */ /* 0x040fee000000180c */
[--C-:B------:R-:W-:Y:S01]  /*13610*/  FFMA.FTZ R76, R115, c[0x0][0x2d0], -R153.reuse ;  /* 0x0000b400734c7a23 */ /* 0x100fe20000010899 */
[C---:B------:R-:W-:Y:S03]  /*13620*/  HMMA.16816.F32 R16, R68.reuse, R78, R16 ;  /* 0x0000004e4410723c */ /* 0x040fe60000001810 */
[----:B------:R3:W5:Y:S01]  /*13630*/  MUFU.EX2 R99, R76 ;  /* 0x0000004c00637308 */ /* 0x0007620000000800 */
[----:B------:R-:W-:Y:S02]  /*13640*/  FFMA.FTZ R153, R140, c[0x0][0x2d0], -R153 ;  /* 0x0000b4008c997a23 */ /* 0x000fe40000010899 */
[--C-:B------:R-:W-:Y:S02]  /*13650*/  FFMA.FTZ R140, R152, c[0x0][0x2d0], -R138.reuse ;  /* 0x0000b400988c7a23 */ /* 0x100fe4000001088a */
[C---:B----4-:R-:W-:Y:S05]  /*13660*/  HMMA.16816.F32 R20, R68.reuse, R80, R20 ;  /* 0x000000504414723c */ /* 0x050fea0000001814 */
[----:B------:R-:W4:Y:S02]  /*13670*/  MUFU.EX2 R153, R153 ;  /* 0x0000009900997308 */ /* 0x000f240000000800 */
[--C-:B------:R-:W-:Y:S01]  /*13680*/  FFMA.FTZ R80, R114, c[0x0][0x2d0], -R138.reuse ;  /* 0x0000b40072507a23 */ /* 0x100fe2000001088a */
[C---:B------:R-:W-:Y:S07]  /*13690*/  HMMA.16816.F32 R24, R68.reuse, R82, R24 ;  /* 0x000000524418723c */ /* 0x040fee0000001818 */
[----:B------:R2:W-:Y:S01]  /*136a0*/  MUFU.EX2 R96, R80 ;  /* 0x0000005000607308 */ /* 0x0005e20000000800 */
[C---:B-1----:R-:W-:Y:S01]  /*136b0*/  HMMA.16816.F32 R28, R68.reuse, R84, R28 ;  /* 0x00000054441c723c */ /* 0x042fe2000000181c */
[----:B---3--:R-:W1:Y:S03]  /*136c0*/  LDSM.16.MT88.4 R76, [R206+0x4100] ;  /* 0x00410000ce4c783b */ /* 0x008e660000004200 */
[----:B-----5:R-:W-:Y:S03]  /*136d0*/  IMAD.MOV.U32 R152, RZ, RZ, R99 ;  /* 0x000000ffff987224 */ /* 0x020fe600078e0063 */
[--C-:B------:R-:W-:Y:S01]  /*136e0*/  FFMA.FTZ R84, R113, c[0x0][0x2d0], -R138.reuse ;  /* 0x0000b40071547a23 */ /* 0x100fe2000001088a */
[C---:B------:R-:W-:Y:S01]  /*136f0*/  HMMA.16816.F32 R32, R68.reuse, R86, R32 ;  /* 0x000000564420723c */ /* 0x040fe20000001820 */
[----:B------:R-:W3:Y:S03]  /*13700*/  MUFU.EX2 R140, R140 ;  /* 0x0000008c008c7308 */ /* 0x000ee60000000800 */
[----:B----4-:R-:W-:Y:S04]  /*13710*/  F2FP.PACK_AB R130, R153, R143 ;  /* 0x0000008f9982723e */ /* 0x010fe800000000ff */
[C---:B--2---:R-:W-:Y:S03]  /*13720*/  HMMA.16816.F32 R36, R68.reuse, R72, R36 ;  /* 0x000000484424723c */ /* 0x044fe60000001824 */
[----:B------:R2:W-:Y:S01]  /*13730*/  MUFU.EX2 R97, R84 ;  /* 0x0000005400617308 */ /* 0x0005e20000000800 */
[----:B------:R-:W4:Y:S04]  /*13740*/  LDSM.16.MT88.4 R80, [R205+0x4100] ;  /* 0x00410000cd50783b */ /* 0x000f280000004200 */
[C---:B------:R-:W-:Y:S04]  /*13750*/  HMMA.16816.F32 R40, R68.reuse, R74, R40 ;  /* 0x0000004a4428723c */ /* 0x040fe80000001828 */
[----:B------:R-:W-:Y:S01]  /*13760*/  LDSM.16.MT88.4 R72, [R206+0x1900] ;  /* 0x00190000ce48783b */ /* 0x000fe20000004200 */
[----:B---3--:R-:W-:Y:S03]  /*13770*/  F2FP.PACK_AB R129, R142, R140 ;  /* 0x0000008c8e81723e */ /* 0x008fe600000000ff */
[C---:B-1----:R-:W-:Y:S04]  /*13780*/  HMMA.16816.F32 R44, R68.reuse, R76, R44 ;  /* 0x0000004c442c723c */ /* 0x042fe8000000182c */
[--C-:B--2---:R-:W-:Y:S02]  /*13790*/  FFMA.FTZ R84, R112, c[0x0][0x2d0], -R138.reuse ;  /* 0x0000b40070547a23 */ /* 0x104fe4000001088a */
[----:B------:R-:W-:Y:S02]  /*137a0*/  FFMA.FTZ R138, R117, c[0x0][0x2d0], -R138 ;  /* 0x0000b400758a7a23 */ /* 0x000fe4000001088a */
[----:B------:R-:W1:Y:S01]  /*137b0*/  MUFU.EX2 R98, R84 ;  /* 0x0000005400627308 */ /* 0x000e620000000800 */
[C---:B------:R-:W-:Y:S01]  /*137c0*/  HMMA.16816.F32 R48, R68.reuse, R78, R48 ;  /* 0x0000004e4430723c */ /* 0x040fe20000001830 */
[----:B------:R-:W-:Y:S08]  /*137d0*/  LDSM.16.MT88.4 R76, [R205+0x1900] ;  /* 0x00190000cd4c783b */ /* 0x000ff00000004200 */
[----:B------:R-:W2:Y:S01]  /*137e0*/  MUFU.EX2 R138, R138 ;  /* 0x0000008a008a7308 */ /* 0x000ea20000000800 */
[C---:B----4-:R-:W-:Y:S08]  /*137f0*/  HMMA.16816.F32 R52, R68.reuse, R80, R52 ;  /* 0x000000504434723c */ /* 0x050ff00000001834 */
[C---:B------:R-:W-:Y:S01]  /*13800*/  HMMA.16816.F32 R56, R68.reuse, R82, R56 ;  /* 0x000000524438723c */ /* 0x040fe20000001838 */
[----:B------:R-:W-:Y:S03]  /*13810*/  LDSM.16.MT88.4 R80, [R204+0x1900] ;  /* 0x00190000cc50783b */ /* 0x000fe60000004200 */
[----:B-1----:R-:W-:Y:S04]  /*13820*/  MOV R117, R98 ;  /* 0x0000006200757202 */ /* 0x002fe80000000f00 */
[C---:B------:R-:W-:Y:S01]  /*13830*/  HMMA.16816.F32 R60, R68.reuse, R88, R60 ;  /* 0x00000058443c723c */ /* 0x040fe2000000183c */
[----:B------:R-:W1:Y:S03]  /*13840*/  LDSM.16.MT88.4 R84, [R208+0x1900] ;  /* 0x00190000d054783b */ /* 0x000e660000004200 */
[----:B--2---:R-:W-:Y:S04]  /*13850*/  F2FP.PACK_AB R131, R138, R139 ;  /* 0x0000008b8a83723e */ /* 0x004fe800000000ff */
[----:B------:R-:W-:Y:S01]  /*13860*/  HMMA.16816.F32 R64, R68, R90, R64 ;  /* 0x0000005a4440723c */ /* 0x000fe20000001840 */
[----:B------:R-:W-:Y:S06]  /*13870*/  LDSM.16.MT88.4 R88, [R205+0x4900] ;  /* 0x00490000cd58783b */ /* 0x000fec0000004200 */
[----:B------:R-:W-:Y:S02]  /*13880*/  F2FP.PACK_AB R70, R99, R251 ;  /* 0x000000fb6346723e */ /* 0x000fe400000000ff */
[----:B------:R-:W-:Y:S03]  /*13890*/  F2FP.PACK_AB R69, R97, R96 ;  /* 0x000000606145723e */ /* 0x000fe600000000ff */
[----:B------:R-:W-:Y:S02]  /*138a0*/  F2FP.PACK_AB R71, R252, R98 ;  /* 0x00000062fc47723e */ /* 0x000fe400000000ff */
[C---:B------:R-:W-:Y:S01]  /*138b0*/  F2FP.PACK_AB R68, R248.reuse, R191 ;  /* 0x000000bff844723e */ /* 0x040fe200000000ff */
[----:B------:R-:W-:Y:S04]  /*138c0*/  FADD.FTZ R191, R191, R167 ;  /* 0x000000a7bfbf7221 */ /* 0x000fe80000010000 */
[----:B------:R-:W-:Y:S01]  /*138d0*/  FADD.FTZ R191, R248, R191 ;  /* 0x000000bff8bf7221 */ /* 0x000fe20000010000 */
[----:B------:R-:W-:Y:S03]  /*138e0*/  IADD3 R248, R250, -0x1, RZ ;  /* 0xfffffffffaf87810 */ /* 0x000fe60007ffe0ff */
[----:B------:R-:W-:Y:S02]  /*138f0*/  FADD.FTZ R251, R251, R191 ;  /* 0x000000bffbfb7221 */ /* 0x000fe40000010000 */
[----:B------:R-:W-:Y:S02]  /*13900*/  IMAD.MOV.U32 R250, RZ, RZ, R248 ;  /* 0x000000fffffa7224 */ /* 0x000fe400078e00f8 */
[----:B------:R-:W-:Y:S01]  /*13910*/  FADD.FTZ R251, R152, R251 ;  /* 0x000000fb98fb7221 */ /* 0x000fe20000010000 */
[C---:B-1----:R-:W-:Y:S08]  /*13920*/  HMMA.16816.F32 R4, R68.reuse, R84, R4 ;  /* 0x000000544404723c */ /* 0x042ff00000001804 */
[C---:B------:R-:W-:Y:S01]  /*13930*/  HMMA.16816.F32 R8, R68.reuse, R86, R8 ;  /* 0x000000564408723c */ /* 0x040fe20000001808 */
[----:B------:R-:W1:Y:S07]  /*13940*/  LDSM.16.MT88.4 R84, [R208+0x4900] ;  /* 0x00490000d054783b */ /* 0x000e6e0000004200 */
[C---:B------:R-:W-:Y:S08]  /*13950*/  HMMA.16816.F32 R12, R68.reuse, R72, R12 ;  /* 0x00000048440c723c */ /* 0x040ff0000000180c */
[C---:B------:R-:W-:Y:S01]  /*13960*/  HMMA.16816.F32 R16, R68.reuse, R74, R16 ;  /* 0x0000004a4410723c */ /* 0x040fe20000001810 */
[----:B------:R-:W2:Y:S07]  /*13970*/  LDSM.16.MT88.4 R72, [R206+0x4900] ;  /* 0x00490000ce48783b */ /* 0x000eae0000004200 */
[C---:B------:R-:W-:Y:S08]  /*13980*/  HMMA.16816.F32 R20, R68.reuse, R76, R20 ;  /* 0x0000004c4414723c */ /* 0x040ff00000001814 */
[C---:B------:R-:W-:Y:S01]  /*13990*/  HMMA.16816.F32 R24, R68.reuse, R78, R24 ;  /* 0x0000004e4418723c */ /* 0x040fe20000001818 */
[----:B------:R-:W3:Y:S07]  /*139a0*/  LDSM.16.MT88.4 R76, [R208+0x2100] ;  /* 0x00210000d04c783b */ /* 0x000eee0000004200 */
[C---:B------:R-:W-:Y:S08]  /*139b0*/  HMMA.16816.F32 R28, R68.reuse, R80, R28 ;  /* 0x00000050441c723c */ /* 0x040ff0000000181c */
[C---:B------:R-:W-:Y:S01]  /*139c0*/  HMMA.16816.F32 R32, R68.reuse, R82, R32 ;  /* 0x000000524420723c */ /* 0x040fe20000001820 */
[----:B------:R-:W4:Y:S07]  /*139d0*/  LDSM.16.MT88.4 R80, [R206+0x2100] ;  /* 0x00210000ce50783b */ /* 0x000f2e0000004200 */
[C---:B-1----:R-:W-:Y:S08]  /*139e0*/  HMMA.16816.F32 R36, R68.reuse, R84, R36 ;  /* 0x000000544424723c */ /* 0x042ff00000001824 */
[C---:B------:R-:W-:Y:S01]  /*139f0*/  HMMA.16816.F32 R40, R68.reuse, R86, R40 ;  /* 0x000000564428723c */ /* 0x040fe20000001828 */
[----:B------:R-:W-:Y:S07]  /*13a00*/  LDSM.16.MT88.4 R84, [R204+0x2100] ;  /* 0x00210000cc54783b */ /* 0x000fee0000004200 */
[C---:B--2---:R-:W-:Y:S08]  /*13a10*/  HMMA.16816.F32 R44, R68.reuse, R72, R44 ;  /* 0x00000048442c723c */ /* 0x044ff0000000182c */
        /* <DEDUP_REMOVED lines=15> */
[C---:B---3--:R-:W-:Y:S03]  /*13b10*/  HMMA.16816.F32 R4, R68.reuse, R76, R4 ;  /* 0x0000004c4404723c */ /* 0x048fe60000001804 */
[----:B------:R-:W-:Y:S04]  /*13b20*/  FADD.FTZ R163, R161, R163 ;  /* 0x000000a3a1a37221 */ /* 0x000fe80000010000 */
[----:B------:R-:W-:Y:S01]  /*13b30*/  FADD.FTZ R146, R146, R163 ;  /* 0x000000a392927221 */ /* 0x000fe20000010000 */
[C---:B------:R-:W-:Y:S01]  /*13b40*/  HMMA.16816.F32 R8, R68.reuse, R78, R8 ;  /* 0x0000004e4408723c */ /* 0x040fe20000001808 */
[----:B------:R-:W2:Y:S03]  /*13b50*/  LDSM.16.MT88.4 R76, [R208+0x5100] ;  /* 0x00510000d04c783b */ /* 0x000ea60000004200 */
[----:B------:R-:W-:Y:S04]  /*13b60*/  FADD.FTZ R146, R145, R146 ;  /* 0x0000009291927221 */ /* 0x000fe80000010000 */
[C---:B----4-:R-:W-:Y:S04]  /*13b70*/  HMMA.16816.F32 R12, R68.reuse, R80, R12 ;  /* 0x00000050440c723c */ /* 0x050fe8000000180c */
[----:B------:R-:W-:Y:S04]  /*13b80*/  FADD.FTZ R146, R143, R146 ;  /* 0x000000928f927221 */ /* 0x000fe80000010000 */
[C---:B------:R-:W-:Y:S01]  /*13b90*/  HMMA.16816.F32 R16, R68.reuse, R82, R16 ;  /* 0x000000524410723c */ /* 0x040fe20000001810 */
[----:B------:R-:W3:Y:S03]  /*13ba0*/  LDSM.16.MT88.4 R80, [R206+0x5100] ;  /* 0x00510000ce50783b */ /* 0x000ee60000004200 */
[----:B------:R-:W-:Y:S04]  /*13bb0*/  FADD.FTZ R245, R153, R146 ;  /* 0x0000009299f57221 */ /* 0x000fe80000010000 */
[C---:B-1----:R-:W-:Y:S08]  /*13bc0*/  HMMA.16816.F32 R20, R68.reuse, R72, R20 ;  /* 0x000000484414723c */ /* 0x042ff00000001814 */
[C---:B------:R-:W-:Y:S01]  /*13bd0*/  HMMA.16816.F32 R24, R68.reuse, R74, R24 ;  /* 0x0000004a4418723c */ /* 0x040fe20000001818 */
[----:B------:R-:W1:Y:S07]  /*13be0*/  LDSM.16.MT88.4 R72, [R204+0x5100] ;  /* 0x00510000cc48783b */ /* 0x000e6e0000004200 */
[C---:B------:R-:W-:Y:S08]  /*13bf0*/  HMMA.16816.F32 R28, R68.reuse, R84, R28 ;  /* 0x00000054441c723c */ /* 0x040ff0000000181c */
[C---:B------:R-:W-:Y:S01]  /*13c00*/  HMMA.16816.F32 R32, R68.reuse, R86, R32 ;  /* 0x000000564420723c */ /* 0x040fe20000001820 */
[----:B------:R-:W4:Y:S07]  /*13c10*/  LDSM.16.MT88.4 R84, [R206+0x2900] ;  /* 0x00290000ce54783b */ /* 0x000f2e0000004200 */
[C---:B--2---:R-:W-:Y:S07]  /*13c20*/  HMMA.16816.F32 R36, R68.reuse, R76, R36 ;  /* 0x0000004c4424723c */ /* 0x044fee0000001824 */
[----:B------:R-:W-:Y:S01]  /*13c30*/  IMAD.MOV.U32 R76, RZ, RZ, R97 ;  /* 0x000000ffff4c7224 */ /* 0x000fe200078e0061 */
[C---:B------:R-:W-:Y:S04]  /*13c40*/  HMMA.16816.F32 R40, R68.reuse, R78, R40 ;  /* 0x0000004e4428723c */ /* 0x040fe80000001828 */
[----:B------:R-:W-:Y:S02]  /*13c50*/  IMAD.MOV.U32 R77, RZ, RZ, R96 ;  /* 0x000000ffff4d7224 */ /* 0x000fe400078e0060 */
[----:B------:R-:W2:Y:S02]  /*13c60*/  LDSM.16.MT88.4 R96, [R204+0x2900] ;  /* 0x00290000cc60783b */ /* 0x000ea40000004200 */
[C---:B---3--:R-:W-:Y:S08]  /*13c70*/  HMMA.16816.F32 R44, R68.reuse, R80, R44 ;  /* 0x00000050442c723c */ /* 0x048ff0000000182c */
[C---:B------:R-:W-:Y:S08]  /*13c80*/  HMMA.16816.F32 R48, R68.reuse, R82, R48 ;  /* 0x000000524430723c */ /* 0x040ff00000001830 */
[C---:B------:R-:W-:Y:S08]  /*13c90*/  HMMA.16816.F32 R52, R68.reuse, R88, R52 ;  /* 0x000000584434723c */ /* 0x040ff00000001834 */
[C---:B------:R-:W-:Y:S08]  /*13ca0*/  HMMA.16816.F32 R56, R68.reuse, R90, R56 ;  /* 0x0000005a4438723c */ /* 0x040ff00000001838 */
[C---:B-1----:R-:W-:Y:S08]  /*13cb0*/  HMMA.16816.F32 R60, R68.reuse, R72, R60 ;  /* 0x00000048443c723c */ /* 0x042ff0000000183c */
[----:B------:R-:W-:Y:S08]  /*13cc0*/  HMMA.16816.F32 R64, R68, R74, R64 ;  /* 0x0000004a4440723c */ /* 0x000ff00000001840 */
[C---:B------:R-:W-:Y:S01]  /*13cd0*/  HMMA.16816.F32 R112, R128.reuse, R108, R4 ;  /* 0x0000006c8070723c */ /* 0x040fe20000001804 */
[----:B------:R-:W1:Y:S07]  /*13ce0*/  LDSM.16.MT88.4 R4, [R206+0x5900] ;  /* 0x00590000ce04783b */ /* 0x000e6e0000004200 */
[C---:B------:R-:W-:Y:S01]  /*13cf0*/  HMMA.16816.F32 R108, R128.reuse, R110, R8 ;  /* 0x0000006e806c723c */ /* 0x040fe20000001808 */
[----:B------:R-:W3:Y:S07]  /*13d00*/  LDSM.16.MT88.4 R8, [R205+0x5900] ;  /* 0x00590000cd08783b */ /* 0x000eee0000004200 */
[C---:B----4-:R-:W-:Y:S01]  /*13d10*/  HMMA.16816.F32 R68, R128.reuse, R84, R12 ;  /* 0x000000548044723c */ /* 0x050fe2000000180c */
[----:B------:R-:W4:Y:S07]  /*13d20*/  LDSM.16.MT88.4 R12, [R204+0x5900] ;  /* 0x00590000cc0c783b */ /* 0x000f2e0000004200 */
[C---:B------:R-:W-:Y:S07]  /*13d30*/  HMMA.16816.F32 R72, R128.reuse, R86, R16 ;  /* 0x000000568048723c */ /* 0x040fee0000001810 */
[----:B------:R-:W-:Y:S01]  /*13d40*/  MOV R19, R76 ;  /* 0x0000004c00137202 */ /* 0x000fe20000000f00 */
[----:B------:R-:W-:Y:S01]  /*13d50*/  IMAD.MOV.U32 R18, RZ, RZ, R77 ;  /* 0x000000ffff127224 */ /* 0x000fe200078e004d */
[-C--:B------:R-:W-:Y:S01]  /*13d60*/  MOV R16, R116.reuse ;  /* 0x0000007400107202 */ /* 0x080fe20000000f00 */
[C---:B------:R-:W-:Y:S03]  /*13d70*/  HMMA.16816.F32 R76, R128.reuse, R92, R20 ;  /* 0x0000005c804c723c */ /* 0x040fe60000001814 */
[----:B------:R-:W-:Y:S04]  /*13d80*/  FADD.FTZ R2, R18, R190 ;  /* 0x000000be12027221 */ /* 0x000fe80000010000 */
[----:B------:R-:W-:Y:S01]  /*13d90*/  FADD.FTZ R2, R19, R2 ;  /* 0x0000000213027221 */ /* 0x000fe20000010000 */
[C---:B------:R-:W-:Y:S04]  /*13da0*/  HMMA.16816.F32 R80, R128.reuse, R94, R24 ;  /* 0x0000005e8050723c */ /* 0x040fe80000001818 */
[----:B------:R-:W-:Y:S04]  /*13db0*/  FADD.FTZ R2, R117, R2 ;  /* 0x0000000275027221 */ /* 0x000fe80000010000 */
[C---:B--2---:R-:W-:Y:S04]  /*13dc0*/  HMMA.16816.F32 R84, R128.reuse, R96, R28 ;  /* 0x000000608054723c */ /* 0x044fe8000000181c */
[----:B------:R-:W-:Y:S01]  /*13dd0*/  FADD.FTZ R252, R252, R2 ;  /* 0x00000002fcfc7221 */ /* 0x000fe20000010000 */
[----:B------:R-:W-:Y:S03]  /*13de0*/  MOV R2, R116 ;  /* 0x0000007400027202 */ /* 0x000fe60000000f00 */
[C---:B------:R-:W-:Y:S04]  /*13df0*/  HMMA.16816.F32 R88, R128.reuse, R98, R32 ;  /* 0x000000628058723c */ /* 0x040fe80000001820 */
[----:B------:R-:W-:Y:S04]  /*13e00*/  FADD.FTZ R252, R169, R252 ;  /* 0x000000fca9fc7221 */ /* 0x000fe80000010000 */
[C---:B------:R-:W-:Y:S04]  /*13e10*/  HMMA.16816.F32 R92, R128.reuse, R100, R36 ;  /* 0x00000064805c723c */ /* 0x040fe80000001824 */
[----:B------:R-:W-:Y:S04]  /*13e20*/  FADD.FTZ R162, R162, R252 ;  /* 0x000000fca2a27221 */ /* 0x000fe80000010000 */
[C---:B------:R-:W-:Y:S04]  /*13e30*/  HMMA.16816.F32 R96, R128.reuse, R102, R40 ;  /* 0x000000668060723c */ /* 0x040fe80000001828 */
[----:B------:R-:W-:Y:S04]  /*13e40*/  FADD.FTZ R162, R160, R162 ;  /* 0x000000a2a0a27221 */ /* 0x000fe80000010000 */
[C---:B-1----:R-:W-:Y:S04]  /*13e50*/  HMMA.16816.F32 R104, R128.reuse, R4, R44 ;  /* 0x000000048068723c */ /* 0x042fe8000000182c */
[----:B------:R-:W-:Y:S04]  /*13e60*/  FADD.FTZ R155, R155, R162 ;  /* 0x000000a29b9b7221 */ /* 0x000fe80000010000 */
[C---:B------:R-:W-:Y:S04]  /*13e70*/  HMMA.16816.F32 R100, R128.reuse, R6, R48 ;  /* 0x000000068064723c */ /* 0x040fe80000001830 */
[----:B------:R-:W-:Y:S04]  /*13e80*/  FADD.FTZ R155, R140, R155 ;  /* 0x0000009b8c9b7221 */ /* 0x000fe80000010000 */
[C---:B---3--:R-:W-:Y:S04]  /*13e90*/  HMMA.16816.F32 R52, R128.reuse, R8, R52 ;  /* 0x000000088034723c */ /* 0x048fe80000001834 */
[----:B------:R-:W-:Y:S04]  /*13ea0*/  FADD.FTZ R155, R142, R155 ;  /* 0x0000009b8e9b7221 */ /* 0x000fe80000010000 */
[C---:B------:R-:W-:Y:S04]  /*13eb0*/  HMMA.16816.F32 R56, R128.reuse, R10, R56 ;  /* 0x0000000a8038723c */ /* 0x040fe80000001838 */
[----:B------:R-:W-:Y:S04]  /*13ec0*/  FADD.FTZ R155, R139, R155 ;  /* 0x0000009b8b9b7221 */ /* 0x000fe80000010000 */
[C---:B----4-:R-:W-:Y:S04]  /*13ed0*/  HMMA.16816.F32 R60, R128.reuse, R12, R60 ;  /* 0x0000000c803c723c */ /* 0x050fe8000000183c */
[----:B------:R-:W-:Y:S04]  /*13ee0*/  FADD.FTZ R244, R138, R155 ;  /* 0x0000009b8af47221 */ /* 0x000fe80000010000 */
[----:B------:R-:W-:Y:S01]  /*13ef0*/  HMMA.16816.F32 R64, R128, R14, R64 ;  /* 0x0000000e8040723c */ /* 0x000fe20000001840 */
[----:B------:R-:W-:-:S07]  /*13f00*/  @P0 BRA `(.L_x_421) ;  /* 0xffffc07000000947 */ /* 0x000fce000383ffff */
.L_x_410:
[----:B------:R-:W1:Y:S01]  /*13f10*/  S2R R4, SR_CTAID.X ;  /* 0x0000000000047919 */ /* 0x000e620000002500 */
[----:B------:R-:W-:-:S02]  /*13f20*/  ISETP.NE.AND P1, PT, R213, 0x1, PT ;  /* 0x00000001d500780c */ /* 0x000fc40003f25270 */
[----:B------:R-:W-:Y:S02]  /*13f30*/  ISETP.GE.AND P0, PT, R212, 0x1, PT ;  /* 0x00000001d400780c */ /* 0x000fe40003f06270 */
[----:B------:R-:W-:Y:S02]  /*13f40*/  IADD3 R2, R211, 0x1, -R216 ;  /* 0x00000001d3027810 */ /* 0x000fe40007ffe8d8 */
[----:B-1----:R-:W-:-:S07]  /*13f50*/  LEA R4, R4, 0x7f, 0x7 ;  /* 0x0000007f04047811 */ /* 0x002fce00078e38ff */
        /* <DEDUP_REMOVED lines=14> */
.L_x_423:
[----:B------:R-:W-:-:S04]  /*14040*/  MOV R2, 0x1 ;  /* 0x0000000100027802 */ /* 0x000fc80000000f00 */
[----:B------:R-:W-:-:S13]  /*14050*/  ISETP.NE.AND P0, PT, R2, c[0x0][0x32c], PT ;  /* 0x0000cb0002007a0c */ /* 0x000fda0003f05270 */
[----:B------:R-:W-:-:S05]  /*14060*/  @P0 IMAD.HI.U32 R2, R4, c[0x0][0x330], RZ ;  /* 0x0000cc0004020a27 */ /* 0x000fca00078e00ff */
[----:B------:R-:W-:-:S05]  /*14070*/  @P0 SHF.R.U32.HI R4, RZ, c[0x0][0x334], R2 ;  /* 0x0000cd00ff040a19 */ /* 0x000fca0000011602 */
.L_x_424:
[----:B------:R-:W-:-:S05]  /*14080*/  IMAD R4, R4, c[0x0][0x32c], RZ ;  /* 0x0000cb0004047a24 */ /* 0x000fca00078e02ff */
[----:B------:R-:W-:-:S04]  /*14090*/  IMNMX R3, R3, R4, !PT ;  /* 0x0000000403037217 */ /* 0x000fc80007800200 */
.L_x_422:
[----:B------:R-:W-:-:S05]  /*140a0*/  IADD3 R3, R3, 0x5f, RZ ;  /* 0x0000005f03037810 */ /* 0x000fca0007ffe0ff */
[----:B------:R-:W-:-:S05]  /*140b0*/  IMAD.HI R3, R3, 0x2aaaaaab, RZ ;  /* 0x2aaaaaab03037827 */ /* 0x000fca00078e02ff */
[----:B------:R-:W-:-:S04]  /*140c0*/  SHF.R.U32.HI R2, RZ, 0x1f, R3 ;  /* 0x0000001fff027819 */ /* 0x000fc80000011603 */
[----:B------:R-:W-:-:S04]  /*140d0*/  LEA.HI.SX32 R2, R3, R2, 0x1c ;  /* 0x0000000203027211 */ /* 0x000fc800078fe2ff */
[----:B------:R-:W-:-:S04]  /*140e0*/  IMNMX R249, R226, R2, !PT ;  /* 0x00000002e2f97217 */ /* 0x000fc80007800200 */
[----:B------:R-:W-:-:S13]  /*140f0*/  ISETP.GE.AND P0, PT, R248, R249, PT ;  /* 0x000000f9f800720c */ /* 0x000fda0003f06270 */
[----:B------:R-:W-:Y:S05]  /*14100*/  @!P0 BRA `(.L_x_425) ;  /* 0x00002c5000008947 */ /* 0x000fea0003800000 */
[----:B------:R-:W-:Y:S02]  /*14110*/  MOV R2, R16 ;  /* 0x0000001000027202 */ /* 0x000fe40000000f00 */
[----:B------:R-:W-:Y:S02]  /*14120*/  MOV R3, R0 ;  /* 0x0000000000037202 */ /* 0x000fe40000000f00 */
[----:B------:R-:W-:Y:S02]  /*14130*/  MOV R250, R248 ;  /* 0x000000f800fa7202 */ /* 0x000fe40000000f00 */
.L_x_428:
        /* <DEDUP_REMOVED lines=22> */
[----:B------:R-:W-:Y:S01]  /*142a0*/  IMAD R0, R0, c[0x0][0x208], RZ ;  /* 0x0000820000007a24 */ /* 0x000fe200078e02ff */
[----:B------:R-:W-:Y:S01]  /*142b0*/  SHF.L.U64.HI R6, R224, 0x1, R247 ;  /* 0x00000001e0067819 */ /* 0x000fe200000102f7 */
[----:B------:R-:W-:Y:S01]  /*142c0*/  IMAD R14, R14, c[0x0][0x218], RZ ;  /* 0x000086000e0e7a24 */ /* 0x000fe200078e02ff */
[----:B------:R-:W-:Y:S01]  /*142d0*/  LOP3.LUT R22, R22, 0xf, RZ, 0xc0, !PT ;  /* 0x0000000f16167812 */ /* 0x000fe200078ec0ff */
[----:B------:R-:W-:Y:S02]  /*142e0*/  IMAD R0, R228, c[0x0][0x20c], R0 ;  /* 0x00008300e4007a24 */ /* 0x000fe400078e0200 */
[----:B------:R-:W-:Y:S02]  /*142f0*/  IMAD R14, R227, c[0x0][0x21c], R14 ;  /* 0x00008700e30e7a24 */ /* 0x000fe400078e020e */
[----:B------:R-:W-:Y:S04]  /*14300*/  IMAD.IADD R5, R5, 0x1, R0 ;  /* 0x0000000105057824 */ /* 0x000fe800078e0200 */
[----:B------:R-:W-:Y:S05]  /*14310*/  IMAD.WIDE.U32 R4, R227, c[0x0][0x218], R4 ;  /* 0x00008600e3047a25 */ /* 0x000fea00078e0004 */
[----:B------:R-:W-:Y:S02]  /*14320*/  IADD3 R0, P0, R232, R4, RZ ;  /* 0x00000004e8007210 */ /* 0x000fe40007f1e0ff */
[----:B------:R-:W-:Y:S02]  /*14330*/  SHF.L.U64.HI R4, R229, 0x1, R231 ;  /* 0x00000001e5047819 */ /* 0x000fe400000102e7 */
[----:B------:R-:W-:Y:S01]  /*14340*/  IADD3.X R14, R219, R5, R14, P0, !PT ;  /* 0x00000005db0e7210 */ /* 0x000fe200007fe40e */
[----:B------:R-:W-:Y:S01]  /*14350*/  IMAD.SHL.U32 R5, R224, 0x2, RZ ;  /* 0x00000002e0057824 */ /* 0x000fe200078e00ff */
[C---:B------:R-:W-:Y:S04]  /*14360*/  LEA R13, P0, R0.reuse, c[0x0][0x1f8], 0x1 ;  /* 0x00007e00000d7a11 */ /* 0x040fe800078008ff */
[----:B------:R-:W-:Y:S01]  /*14370*/  LEA.HI.X R14, R0, c[0x0][0x1fc], R14, 0x1, P0 ;  /* 0x00007f00000e7a11 */ /* 0x000fe200000f0c0e */
[----:B------:R-:W2:Y:S01]  /*14380*/  SHFL.IDX PT, R7, R13, 0x2, 0x181f ;  /* 0x00581f000d077f89 */ /* 0x000ea200000e0000 */
[----:B------:R-:W-:Y:S03]  /*14390*/  IMAD.SHL.U32 R0, R229, 0x2, RZ ;  /* 0x00000002e5007824 */ /* 0x000fe600078e00ff */
[----:B------:R-:W3:Y:S04]  /*143a0*/  SHFL.IDX PT, R12, R14, 0x2, 0x181f ;  /* 0x00581f000e0c7f89 */ /* 0x000ee800000e0000 */
[----:B------:R-:W5:Y:S04]  /*143b0*/  SHFL.IDX PT, R15, R13, RZ, 0x181f ;  /* 0x00181fff0d0f7589 */ /* 0x000f6800000e0000 */
[----:B------:R-:W4:Y:S04]  /*143c0*/  SHFL.IDX PT, R20, R14, RZ, 0x181f ;  /* 0x00181fff0e147589 */ /* 0x000f2800000e0000 */
[----:B------:R-:W1:Y:S04]  /*143d0*/  SHFL.IDX PT, R13, R13, 0x1, 0x181f ;  /* 0x00381f000d0d7f89 */ /* 0x000e6800000e0000 */
[----:B------:R-:W1:Y:S01]  /*143e0*/  SHFL.IDX PT, R14, R14, 0x1, 0x181f ;  /* 0x00381f000e0e7f89 */ /* 0x000e6200000e0000 */
[----:B--2---:R-:W-:Y:S04]  /*143f0*/  IADD3 R22, P1, P0, R22, R7, R0 ;  /* 0x0000000716167210 */ /* 0x004fe8000783e000 */
[----:B---3--:R-:W-:Y:S02]  /*14400*/  IADD3.X R23, RZ, R12, R4, P1, P0 ;  /* 0x0000000cff177210 */ /* 0x008fe40000fe0404 */
[CC--:B-----5:R-:W-:Y:S05]  /*14410*/  IADD3 R28, P0, R15.reuse, R5.reuse, RZ ;  /* 0x000000050f1c7210 */ /* 0x0e0fea0007f1e0ff */
[C---:B----4-:R-:W-:Y:S01]  /*14420*/  IMAD.X R29, R20.reuse, 0x1, R6, P0 ;  /* 0x00000001141d7824 */ /* 0x050fe200000e0606 */
        /* <DEDUP_REMOVED lines=15> */
.L_x_426:
        /* <DEDUP_REMOVED lines=158> */
[----:B------:R-:W-:Y:S01]  /*14f00*/  IMAD.IADD R117, R117, 0x1, R0 ;  /* 0x0000000175757824 */ /* 0x000fe200078e0200 */
[----:B-1----:R-:W-:Y:S02]  /*14f10*/  SHF.L.U64.HI R118, R224, 0x1, R247 ;  /* 0x00000001e0767819 */ /* 0x002fe400000102f7 */
[----:B--2---:R-:W-:Y:S01]  /*14f20*/  SHF.R.S32.HI R130, RZ, 0x1f, R227 ;  /* 0x0000001fff827819 */ /* 0x004fe200000114e3 */
[C---:B------:R-:W-:Y:S04]  /*14f30*/  IMAD.WIDE.U32 R116, R227.reuse, c[0x0][0x1f0], R116 ;  /* 0x00007c00e3747a25 */ /* 0x040fe800078e0074 */
[----:B------:R-:W-:Y:S01]  /*14f40*/  IMAD R130, R130, c[0x0][0x1f0], RZ ;  /* 0x00007c0082827a24 */ /* 0x000fe200078e02ff */
[----:B------:R-:W-:Y:S01]  /*14f50*/  IADD3 R0, P0, R234, R116, RZ ;  /* 0x00000074ea007210 */ /* 0x000fe20007f1e0ff */
[----:B------:R-:W-:Y:S02]  /*14f60*/  IMAD.SHL.U32 R116, R224, 0x2, RZ ;  /* 0x00000002e0747824 */ /* 0x000fe400078e00ff */
[----:B------:R-:W-:Y:S05]  /*14f70*/  IMAD R130, R227, c[0x0][0x1f4], R130 ;  /* 0x00007d00e3827a24 */ /* 0x000fea00078e0282 */
[----:B------:R-:W-:Y:S02]  /*14f80*/  IADD3.X R130, R220, R117, R130, P0, !PT ;  /* 0x00000075dc827210 */ /* 0x000fe400007fe482 */
[C---:B------:R-:W-:Y:S02]  /*14f90*/  LEA R129, P0, R0.reuse, c[0x0][0x1c8], 0x1 ;  /* 0x0000720000817a11 */ /* 0x040fe400078008ff */
[C---:B------:R-:W-:Y:S02]  /*14fa0*/  SHF.L.U64.HI R117, R229.reuse, 0x1, R231 ;  /* 0x00000001e5757819 */ /* 0x040fe400000102e7 */
        /* <DEDUP_REMOVED lines=27> */
.L_x_427:
[----:B------:R-:W-:Y:S01]  /*15160*/  FMNMX.FTZ R118, R4, R3, !PT ;  /* 0x0000000304767209 */ /* 0x000fe20007810000 */
[----:B------:R-:W-:Y:S01]  /*15170*/  LDSM.16.MT88.4 R128, [R208+0x100] ;  /* 0x00010000d080783b */ /* 0x000fe20000004200 */
[----:B------:R-:W-:Y:S02]  /*15180*/  FMNMX.FTZ R0, R6, R2, !PT ;  /* 0x0000000206007209 */ /* 0x000fe40007810000 */
[----:B------:R-:W-:Y:S02]  /*15190*/  FMNMX.FTZ R118, R5, R118, !PT ;  /* 0x0000007605767209 */ /* 0x000fe40007810000 */
[----:B------:R-:W-:Y:S02]  /*151a0*/  FMNMX.FTZ R0, R7, R0, !PT ;  /* 0x0000000007007209 */ /* 0x000fe40007810000 */
        /* <DEDUP_REMOVED lines=47> */
[C---:B------:R-:W-:Y:S01]  /*154a0*/  ISETP.GT.AND P0, PT, R250.reuse, R249, PT ;  /* 0x000000f9fa00720c */ /* 0x040fe20003f04270 */
[----:B------:R-:W-:Y:S01]  /*154b0*/  SHFL.BFLY PT, R116, R118, 0x2, 0x1f ;  /* 0x0c401f0076747f89 */ /* 0x000fe200000e0000 */
[----:B------:R-:W-:Y:S04]  /*154c0*/  IADD3 R248, R250, -0x1, RZ ;  /* 0xfffffffffaf87810 */ /* 0x000fe80007ffe0ff */
[----:B------:R-:W-:Y:S03]  /*154d0*/  MOV R250, R248 ;  /* 0x000000f800fa7202 */ /* 0x000fe60000000f00 */
        /* <DEDUP_REMOVED lines=40> */
[C---:B-1----:R-:W-:Y:S01]  /*15760*/  FMUL.FTZ R4, R3.reuse, R112 ;  /* 0x0000007003047220 */ /* 0x042fe20000410000 */
[----:B------:R-:W-:Y:S01]  /*15770*/  LDSM.16.MT88.4 R40, [R205+0x2900] ;  /* 0x00290000cd28783b */ /* 0x000fe20000004200 */
[C---:B------:R-:W-:Y:S02]  /*15780*/  FMUL.FTZ R5, R3.reuse, R113 ;  /* 0x0000007103057220 */ /* 0x040fe40000410000 */
[C---:B------:R-:W-:Y:S01]  /*15790*/  FMUL.FTZ R8, R3.reuse, R108 ;  /* 0x0000006c03087220 */ /* 0x040fe20000410000 */
[----:B------:R-:W1:Y:S01]  /*157a0*/  MUFU.EX2 R117, R117 ;  /* 0x0000007500757308 */ /* 0x000e620000000800 */
[C---:B------:R-:W-:Y:S02]  /*157b0*/  FMUL.FTZ R9, R3.reuse, R109 ;  /* 0x0000006d03097220 */ /* 0x040fe40000410000 */
[C---:B------:R-:W-:Y:S02]  /*157c0*/  FMUL.FTZ R68, R3.reuse, R68 ;  /* 0x0000004403447220 */ /* 0x040fe40000410000 */
[C---:B--2---:R-:W-:Y:S02]  /*157d0*/  FMUL.FTZ R6, R2.reuse, R114 ;  /* 0x0000007202067220 */ /* 0x044fe40000410000 */
[C---:B------:R-:W-:Y:S02]  /*157e0*/  FMUL.FTZ R7, R2.reuse, R115 ;  /* 0x0000007302077220 */ /* 0x040fe40000410000 */
[C---:B------:R-:W-:Y:S01]  /*157f0*/  FMUL.FTZ R10, R2.reuse, R110 ;  /* 0x0000006e020a7220 */ /* 0x040fe20000410000 */
[----:B------:R-:W2:Y:S01]  /*15800*/  MUFU.EX2 R119, R119 ;  /* 0x0000007700777308 */ /* 0x000ea20000000800 */
[C---:B------:R-:W-:Y:S02]  /*15810*/  FMUL.FTZ R11, R2.reuse, R111 ;  /* 0x0000006f020b7220 */ /* 0x040fe40000410000 */
[----:B------:R-:W3:Y:S01]  /*15820*/  LDSM.16.MT88.4 R108, [R204+0x100] ;  /* 0x00010000cc6c783b */ /* 0x000ee20000004200 */
[C---:B------:R-:W-:Y:S02]  /*15830*/  FMUL.FTZ R69, R3.reuse, R69 ;  /* 0x0000004503457220 */ /* 0x040fe40000410000 */
[C---:B------:R-:W-:Y:S02]  /*15840*/  FMUL.FTZ R70, R2.reuse, R70 ;  /* 0x0000004602467220 */ /* 0x040fe40000410000 */
[C---:B------:R-:W-:Y:S02]  /*15850*/  FMUL.FTZ R71, R2.reuse, R71 ;  /* 0x0000004702477220 */ /* 0x040fe40000410000 */
[----:B------:R-:W-:Y:S01]  /*15860*/  MUFU.EX2 R140, R140 ;  /* 0x0000008c008c7308 */ /* 0x000fe20000000800 */
[C---:B------:R-:W-:Y:S02]  /*15870*/  FMUL.FTZ R72, R3.reuse, R72 ;  /* 0x0000004803487220 */ /* 0x040fe40000410000 */
[----:B------:R-:W-:Y:S01]  /*15880*/  FMUL.FTZ R73, R3, R73 ;  /* 0x0000004903497220 */ /* 0x000fe20000410000 */
[----:B-1----:R-:W-:Y:S01]  /*15890*/  F2FP.PACK_AB R112, R117, R141 ;  /* 0x0000008d7570723e */ /* 0x002fe200000000ff */
[C---:B------:R-:W-:Y:S02]  /*158a0*/  FMUL.FTZ R74, R2.reuse, R74 ;  /* 0x0000004a024a7220 */ /* 0x040fe40000410000 */
[C---:B------:R-:W-:Y:S02]  /*158b0*/  FMUL.FTZ R75, R2.reuse, R75 ;  /* 0x0000004b024b7220 */ /* 0x040fe40000410000 */
[C---:B------:R-:W-:Y:S01]  /*158c0*/  FMUL.FTZ R76, R3.reuse, R76 ;  /* 0x0000004c034c7220 */ /* 0x040fe20000410000 */
[----:B------:R-:W1:Y:S01]  /*158d0*/  MUFU.EX2 R142, R142 ;  /* 0x0000008e008e7308 */ /* 0x000e620000000800 */
[----:B------:R-:W-:Y:S02]  /*158e0*/  FMUL.FTZ R77, R3, R77 ;  /* 0x0000004d034d7220 */ /* 0x000fe40000410000 */
[C---:B------:R-:W-:Y:S01]  /*158f0*/  FMUL.FTZ R78, R2.reuse, R78 ;  /* 0x0000004e024e7220 */ /* 0x040fe20000410000 */
        /* <DEDUP_REMOVED lines=9> */
[C---:B------:R-:W-:Y:S01]  /*15990*/  FMUL.FTZ R86, R2.reuse, R86 ;  /* 0x0000005602567220 */ /* 0x040fe20000410000 */
[----:B------:R-:W-:Y:S01]  /*159a0*/  MUFU.EX2 R163, R163 ;  /* 0x000000a300a37308 */ /* 0x000fe20000000800 */
[----:B------:R-:W-:Y:S02]  /*159b0*/  FMUL.FTZ R87, R2, R87 ;  /* 0x0000005702577220 */ /* 0x000fe40000410000 */
[C---:B------:R-:W-:Y:S01]  /*159c0*/  FMUL.FTZ R88, R3.reuse, R88 ;  /* 0x0000005803587220 */ /* 0x040fe20000410000 */
[----:B-1----:R-:W-:Y:S01]  /*159d0*/  F2FP.PACK_AB R113, R142, R140 ;  /* 0x0000008c8e71723e */ /* 0x002fe200000000ff */
[C---:B------:R-:W-:Y:S02]  /*159e0*/  FMUL.FTZ R89, R3.reuse, R89 ;  /* 0x0000005903597220 */ /* 0x040fe40000410000 */
[C---:B------:R-:W-:Y:S02]  /*159f0*/  FMUL.FTZ R90, R2.reuse, R90 ;  /* 0x0000005a025a7220 */ /* 0x040fe40000410000 */
[----:B------:R-:W-:Y:S01]  /*15a00*/  FMUL.FTZ R91, R2, R91 ;  /* 0x0000005b025b7220 */ /* 0x000fe20000410000 */
[----:B------:R-:W-:Y:S01]  /*15a10*/  MUFU.EX2 R164, R164 ;  /* 0x000000a400a47308 */ /* 0x000fe20000000800 */
[C---:B------:R-:W-:Y:S02]  /*15a20*/  FMUL.FTZ R92, R3.reuse, R92 ;  /* 0x0000005c035c7220 */ /* 0x040fe40000410000 */
[C---:B------:R-:W-:Y:S01]  /*15a30*/  FMUL.FTZ R93, R3.reuse, R93 ;  /* 0x0000005d035d7220 */ /* 0x040fe20000410000 */
[----:B--2---:R-:W-:Y:S01]  /*15a40*/  F2FP.PACK_AB R115, R144, R143 ;  /* 0x0000008f9073723e */ /* 0x004fe200000000ff */
        /* <DEDUP_REMOVED lines=20> */
[----:B------:R-:W4:Y:S01]  /*15b90*/  MUFU.EX2 R147, R147 ;  /* 0x0000009300937308 */ /* 0x000f220000000800 */
[C---:B------:R-:W-:Y:S04]  /*15ba0*/  HMMA.16816.F32 R76, R112.reuse, R136, R76 ;  /* 0x00000088704c723c */ /* 0x040fe8000000184c */
[C---:B------:R-:W-:Y:S02]  /*15bb0*/  FMUL.FTZ R14, R2.reuse, R106 ;  /* 0x0000006a020e7220 */ /* 0x040fe40000410000 */
[--C-:B------:R-:W-:Y:S02]  /*15bc0*/  FFMA.FTZ R154, R15, c[0x0][0x2d0], -R146.reuse ;  /* 0x0000b4000f9a7a23 */ /* 0x100fe40000010892 */
[C---:B------:R-:W-:Y:S01]  /*15bd0*/  HMMA.16816.F32 R80, R112.reuse, R138, R80 ;  /* 0x0000008a7050723c */ /* 0x040fe20000001850 */
[----:B------:R-:W-:Y:S01]  /*15be0*/  LDSM.16.MT88.4 R136, [R204+0x900] ;  /* 0x00090000cc88783b */ /* 0x000fe20000004200 */
[----:B------:R-:W-:Y:S02]  /*15bf0*/  MUFU.EX2 R152, R152 ;  /* 0x0000009800987308 */ /* 0x000fe40000000800 */
[C---:B------:R-:W-:Y:S02]  /*15c00*/  FMUL.FTZ R15, R2.reuse, R107 ;  /* 0x0000006b020f7220 */ /* 0x040fe40000410000 */
[C---:B------:R-:W-:Y:S02]  /*15c10*/  FMUL.FTZ R100, R3.reuse, R100 ;  /* 0x0000006403647220 */ /* 0x040fe40000410000 */
[C---:B---3--:R-:W-:Y:S01]  /*15c20*/  HMMA.16816.F32 R84, R112.reuse, R108, R84 ;  /* 0x0000006c7054723c */ /* 0x048fe20000001854 */
[----:B------:R-:W-:Y:S03]  /*15c30*/  LDSM.16.MT88.4 R104, [R204+0x3100] ;  /* 0x00310000cc68783b */ /* 0x000fe60000004200 */
[C---:B------:R-:W-:Y:S01]  /*15c40*/  FMUL.FTZ R101, R3.reuse, R101 ;  /* 0x0000006503657220 */ /* 0x040fe20000410000 */
[----:B------:R-:W3:Y:S01]  /*15c50*/  MUFU.EX2 R154, R154 ;  /* 0x0000009a009a7308 */ /* 0x000ee20000000800 */
[C---:B------:R-:W-:Y:S02]  /*15c60*/  FMUL.FTZ R102, R2.reuse, R102 ;  /* 0x0000006602667220 */ /* 0x040fe40000410000 */
        /* <DEDUP_REMOVED lines=13> */
[C---:B--2---:R-:W-:Y:S04]  /*15d40*/  HMMA.16816.F32 R12, R112.reuse, R132, R12 ;  /* 0x00000084700c723c */ /* 0x044fe8000000180c */
[----:B------:R-:W-:Y:S01]  /*15d50*/  FMUL.FTZ R57, R3, R57 ;  /* 0x0000003903397220 */ /* 0x000fe20000410000 */
[----:B------:R-:W-:Y:S01]  /*15d60*/  MUFU.EX2 R169, R169 ;  /* 0x000000a900a97308 */ /* 0x000fe20000000800 */
[----:B------:R-:W-:Y:S02]  /*15d70*/  FMUL.FTZ R58, R2, R58 ;  /* 0x0000003a023a7220 */ /* 0x000fe40000410000 */
[C---:B------:R-:W-:Y:S01]  /*15d80*/  HMMA.16816.F32 R100, R112.reuse, R134, R100 ;  /* 0x000000867064723c */ /* 0x040fe20000001864 */
[----:B------:R-:W2:Y:S03]  /*15d90*/  LDSM.16.MT88.4 R132, [R206+0x900] ;  /* 0x00090000ce84783b */ /* 0x000ea60000004200 */
[--C-:B------:R-:W-:Y:S01]  /*15da0*/  FFMA.FTZ R155, R16, c[0x0][0x2d0], -R153.reuse ;  /* 0x0000b400109b7a23 */ /* 0x100fe20000010899 */
[----:B----4-:R-:W-:Y:S01]  /*15db0*/  F2FP.PACK_AB R16, R147, R145 ;  /* 0x000000919310723e */ /* 0x010fe200000000ff */
[--C-:B------:R-:W-:Y:S01]  /*15dc0*/  FFMA.FTZ R160, R17, c[0x0][0x2d0], -R153.reuse ;  /* 0x0000b40011a07a23 */ /* 0x100fe20000010899 */
[----:B---3--:R-:W-:Y:S01]  /*15dd0*/  F2FP.PACK_AB R17, R154, R152 ;  /* 0x000000989a11723e */ /* 0x008fe200000000ff */
[--C-:B------:R-:W-:Y:S01]  /*15de0*/  FFMA.FTZ R161, R18, c[0x0][0x2d0], -R146.reuse ;  /* 0x0000b40012a17a23 */ /* 0x100fe20000010892 */
[C---:B-----5:R-:W-:Y:S01]  /*15df0*/  HMMA.16816.F32 R52, R112.reuse, R108, R52 ;  /* 0x0000006c7034723c */ /* 0x060fe20000001834 */
[----:B------:R-:W-:Y:S02]  /*15e00*/  MUFU.EX2 R155, R155 ;  /* 0x0000009b009b7308 */ /* 0x000fe40000000800 */
[--C-:B------:R-:W-:Y:S02]  /*15e10*/  FFMA.FTZ R162, R19, c[0x0][0x2d0], -R146.reuse ;  /* 0x0000b40013a27a23 */ /* 0x100fe40000010892 */
[C---:B------:R-:W-:Y:S02]  /*15e20*/  FMUL.FTZ R59, R2.reuse, R59 ;  /* 0x0000003b023b7220 */ /* 0x040fe40000410000 */
[C---:B------:R-:W-:Y:S02]  /*15e30*/  FMUL.FTZ R60, R3.reuse, R60 ;  /* 0x0000003c033c7220 */ /* 0x040fe40000410000 */
[C---:B------:R-:W-:Y:S02]  /*15e40*/  FMUL.FTZ R61, R3.reuse, R61 ;  /* 0x0000003d033d7220 */ /* 0x040fe40000410000 */
[----:B------:R-:W3:Y:S01]  /*15e50*/  MUFU.EX2 R160, R160 ;  /* 0x000000a000a07308 */ /* 0x000ee20000000800 */
[C---:B------:R-:W-:Y:S01]  /*15e60*/  HMMA.16816.F32 R56, R112.reuse, R110, R56 ;  /* 0x0000006e7038723c */ /* 0x040fe20000001838 */
[----:B------:R-:W4:Y:S02]  /*15e70*/  LDSM.16.MT88.4 R108, [R205+0x900] ;  /* 0x00090000cd6c783b */ /* 0x000f240000004200 */
[C---:B------:R-:W-:Y:S02]  /*15e80*/  FMUL.FTZ R62, R2.reuse, R62 ;  /* 0x0000003e023e7220 */ /* 0x040fe40000410000 */
[C---:B------:R-:W-:Y:S02]  /*15e90*/  FMUL.FTZ R63, R2.reuse, R63 ;  /* 0x0000003f023f7220 */ /* 0x040fe40000410000 */
[C---:B------:R-:W-:Y:S02]  /*15ea0*/  FMUL.FTZ R64, R3.reuse, R64 ;  /* 0x0000004003407220 */ /* 0x040fe40000410000 */
[----:B------:R-:W-:Y:S03]  /*15eb0*/  MUFU.EX2 R161, R161 ;  /* 0x000000a100a17308 */ /* 0x000fe60000000800 */
[C---:B------:R-:W-:Y:S03]  /*15ec0*/  HMMA.16816.F32 R60, R112.reuse, R104, R60 ;  /* 0x00000068703c723c */ /* 0x040fe6000000183c */
[----:B------:R-:W-:Y:S02]  /*15ed0*/  FMUL.FTZ R65, R3, R65 ;  /* 0x0000004103417220 */ /* 0x000fe40000410000 */
[C---:B------:R-:W-:Y:S02]  /*15ee0*/  FMUL.FTZ R66, R2.reuse, R66 ;  /* 0x0000004202427220 */ /* 0x040fe40000410000 */
[----:B------:R-:W5:Y:S01]  /*15ef0*/  MUFU.EX2 R162, R162 ;  /* 0x000000a200a27308 */ /* 0x000f620000000800 */
[----:B------:R-:W-:Y:S01]  /*15f00*/  FMUL.FTZ R67, R2, R67 ;  /* 0x0000004302437220 */ /* 0x000fe20000410000 */
[----:B---3--:R-:W-:Y:S03]  /*15f10*/  F2FP.PACK_AB R18, R160, R155 ;  /* 0x0000009ba012723e */ /* 0x008fe600000000ff */
[--C-:B------:R-:W-:Y:S03]  /*15f20*/  FFMA.FTZ R44, R44, c[0x0][0x2d0], -R153.reuse ;  /* 0x0000b4002c2c7a23 */ /* 0x100fe60000010899 */
[----:B------:R-:W-:Y:S01]  /*15f30*/  HMMA.16816.F32 R64, R112, R106, R64 ;  /* 0x0000006a7040723c */ /* 0x000fe20000001840 */
[----:B------:R-:W3:Y:S01]  /*15f40*/  LDSM.16.MT88.4 R104, [R208+0x3900] ;  /* 0x00390000d068783b */ /* 0x000ee20000004200 */
[----:B------:R-:W-:Y:S01]  /*15f50*/  MUFU.EX2 R170, R170 ;  /* 0x000000aa00aa7308 */ /* 0x000fe20000000800 */
[--C-:B------:R-:W-:Y:S02]  /*15f60*/  FFMA.FTZ R45, R45, c[0x0][0x2d0], -R153.reuse ;  /* 0x0000b4002d2d7a23 */ /* 0x100fe40000010899 */
[--C-:B------:R-:W-:Y:S02]  /*15f70*/  FFMA.FTZ R46, R46, c[0x0][0x2d0], -R146.reuse ;  /* 0x0000b4002e2e7a23 */ /* 0x100fe40000010892 */
[----:B------:R-:W-:Y:S02]  /*15f80*/  FFMA.FTZ R47, R47, c[0x0][0x2d0], -R146 ;  /* 0x0000b4002f2f7a23 */ /* 0x000fe40000010892 */
[----:B------:R-:W3:Y:S03]  /*15f90*/  LDSM.16.MT88.4 R112, [R206+0x3900] ;  /* 0x00390000ce70783b */ /* 0x000ee60000004200 */
[----:B------:R-:W-:Y:S01]  /*15fa0*/  MUFU.EX2 R171, R171 ;  /* 0x000000ab00ab7308 */ /* 0x000fe20000000800 */
[----:B------:R-:W-:Y:S02]  /*15fb0*/  FFMA.FTZ R48, R48, c[0x0][0x2d0], -R153 ;  /* 0x0000b40030307a23 */ /* 0x000fe40000010899 */
[----:B------:R-:W-:Y:S01]  /*15fc0*/  FFMA.FTZ R141, R3, R245, R141 ;  /* 0x000000f5038d7223 */ /* 0x000fe2000001008d */
[----:B-----5:R-:W-:Y:S01]  /*15fd0*/  F2FP.PACK_AB R19, R162, R161 ;  /* 0x000000a1a213723e */ /* 0x020fe200000000ff */
[----:B------:R-:W-:Y:S01]  /*15fe0*/  FFMA.FTZ R140, R2, R244, R140 ;  /* 0x000000f4028c7223 */ /* 0x000fe2000001008c */
[----:B------:R-:W-:Y:S01]  /*15ff0*/  MOV R2, R116 ;  /* 0x0000007400027202 */ /* 0x000fe20000000f00 */
[----:B------:R-:W-:Y:S01]  /*16000*/  FADD.FTZ R141, R117, R141 ;  /* 0x0000008d758d7221 */ /* 0x000fe20000010000 */
[----:B------:R-:W-:Y:S01]  /*16010*/  MOV R3, R0 ;  /* 0x0000000000037202 */ /* 0x000fe20000000f00 */
[----:B------:R-:W-:Y:S01]  /*16020*/  FADD.FTZ R140, R142, R140 ;  /* 0x0000008c8e8c7221 */ /* 0x000fe20000010000 */
[----:B------:R-:W-:Y:S01]  /*16030*/  MUFU.EX2 R188, R188 ;  /* 0x000000bc00bc7308 */ /* 0x000fe20000000800 */
[C---:B-1----:R-:W-:Y:S05]  /*16040*/  HMMA.16816.F32 R4, R16.reuse, R128, R4 ;  /* 0x000000801004723c */ /* 0x042fea0000001804 */
[----:B------:R-:W-:Y:S02]  /*16050*/  FADD.FTZ R118, R118, R141 ;  /* 0x0000008d76767221 */ /* 0x000fe40000010000 */
[--C-:B------:R-:W-:Y:S01]  /*16060*/  FFMA.FTZ R129, R20, c[0x0][0x2d0], -R153.reuse ;  /* 0x0000b40014817a23 */ /* 0x100fe20000010899 */
[C---:B------:R-:W-:Y:S01]  /*16070*/  HMMA.16816.F32 R8, R16.reuse, R130, R8 ;  /* 0x000000821008723c */ /* 0x040fe20000001808 */
[----:B------:R-:W-:Y:S03]  /*16080*/  MUFU.EX2 R189, R189 ;  /* 0x000000bd00bd7308 */ /* 0x000fe60000000800 */
[--C-:B------:R-:W-:Y:S02]  /*16090*/  FFMA.FTZ R128, R21, c[0x0][0x2d0], -R153.reuse ;  /* 0x0000b40015807a23 */ /* 0x100fe40000010899 */
[----:B------:R-:W-:Y:S02]  /*160a0*/  FADD.FTZ R140, R143, R140 ;  /* 0x0000008c8f8c7221 */ /* 0x000fe40000010000 */
[C---:B--2---:R-:W-:Y:S03]  /*160b0*/  HMMA.16816.F32 R68, R16.reuse, R132, R68 ;  /* 0x000000841044723c */ /* 0x044fe60000001844 */
[----:B------:R-:W-:Y:S01]  /*160c0*/  MUFU.EX2 R129, R129 ;  /* 0x0000008100817308 */ /* 0x000fe20000000800 */
[--C-:B------:R-:W-:Y:S02]  /*160d0*/  FFMA.FTZ R130, R22, c[0x0][0x2d0], -R146.reuse ;  /* 0x0000b40016827a23 */ /* 0x100fe40000010892 */
[--C-:B------:R-:W-:Y:S02]  /*160e0*/  FFMA.FTZ R131, R23, c[0x0][0x2d0], -R146.reuse ;  /* 0x0000b40017837a23 */ /* 0x100fe40000010892 */
[C---:B------:R-:W-:Y:S01]  /*160f0*/  HMMA.16816.F32 R72, R16.reuse, R134, R72 ;  /* 0x000000861048723c */ /* 0x040fe20000001848 */
[----:B------:R-:W-:Y:S03]  /*16100*/  LDSM.16.MT88.4 R20, [R204+0x3900] ;  /* 0x00390000cc14783b */ /* 0x000fe60000004200 */
[--C-:B------:R-:W-:Y:S01]  /*16110*/  FFMA.FTZ R132, R24, c[0x0][0x2d0], -R153.reuse ;  /* 0x0000b40018847a23 */ /* 0x100fe20000010899 */
[----:B------:R-:W-:Y:S01]  /*16120*/  MUFU.EX2 R128, R128 ;  /* 0x0000008000807308 */ /* 0x000fe20000000800 */
[--C-:B------:R-:W-:Y:S02]  /*16130*/  FFMA.FTZ R133, R25, c[0x0][0x2d0], -R153.reuse ;  /* 0x0000b40019857a23 */ /* 0x100fe40000010899 */
[C---:B----4-:R-:W-:Y:S04]  /*16140*/  HMMA.16816.F32 R76, R16.reuse, R108, R76 ;  /* 0x0000006c104c723c */ /* 0x050fe8000000184c */
[--C-:B------:R-:W-:Y:S02]  /*16150*/  FFMA.FTZ R134, R26, c[0x0][0x2d0], -R146.reuse ;  /* 0x0000b4001a867a23 */ /* 0x100fe40000010892 */
[----:B------:R-:W-:Y:S01]  /*16160*/  FFMA.FTZ R135, R27, c[0x0][0x2d0], -R146 ;  /* 0x0000b4001b877a23 */ /* 0x000fe20000010892 */
[----:B------:R-:W1:Y:S01]  /*16170*/  MUFU.EX2 R130, R130 ;  /* 0x0000008200827308 */ /* 0x000e620000000800 */
[C---:B------:R-:W-:Y:S01]  /*16180*/  HMMA.16816.F32 R80, R16.reuse, R110, R80 ;  /* 0x0000006e1050723c */ /* 0x040fe20000001850 */
[----:B------:R-:W2:Y:S03]  /*16190*/  LDSM.16.MT88.4 R108, [R205+0x3900] ;  /* 0x00390000cd6c783b */ /* 0x000ea60000004200 */
[----:B------:R-:W-:Y:S02]  /*161a0*/  FADD.FTZ R118, R119, R118 ;  /* 0x0000007677767221 */ /* 0x000fe40000010000 */
[----:B------:R-:W-:Y:S02]  /*161b0*/  FADD.FTZ R144, R144, R140 ;  /* 0x0000008c90907221 */ /* 0x000fe40000010000 */
[C---:B------:R-:W-:Y:S01]  /*161c0*/  HMMA.16816.F32 R84, R16.reuse, R136, R84 ;  /* 0x000000881054723c */ /* 0x040fe20000001854 */
[----:B------:R-:W-:Y:S01]  /*161d0*/  LDSM.16.MT88.4 R24, [R206+0x1100] ;  /* 0x00110000ce18783b */ /* 0x000fe20000004200 */
[----:B------:R-:W4:Y:S02]  /*161e0*/  MUFU.EX2 R131, R131 ;  /* 0x0000008300837308 */ /* 0x000f240000000800 */
[----:B------:R-:W-:Y:S02]  /*161f0*/  FADD.FTZ R145, R145, R118 ;  /* 0x0000007691917221 */ /* 0x000fe40000010000 */
[----:B------:R-:W-:Y:S02]  /*16200*/  FADD.FTZ R144, R152, R144 ;  /* 0x0000009098907221 */ /* 0x000fe40000010000 */
[C---:B------:R-:W-:Y:S04]  /*16210*/  HMMA.16816.F32 R88, R16.reuse, R138, R88 ;  /* 0x0000008a1058723c */ /* 0x040fe80000001858 */
[--C-:B------:R-:W-:Y:S01]  /*16220*/  FFMA.FTZ R136, R28, c[0x0][0x2d0], -R153.reuse ;  /* 0x0000b4001c887a23 */ /* 0x100fe20000010899 */
[----:B------:R-:W-:Y:S01]  /*16230*/  MUFU.EX2 R132, R132 ;  /* 0x0000008400847308 */ /* 0x000fe20000000800 */
[--C-:B------:R-:W-:Y:S02]  /*16240*/  FFMA.FTZ R137, R29, c[0x0][0x2d0], -R153.reuse ;  /* 0x0000b4001d897a23 */ /* 0x100fe40000010899 */
[C---:B---3--:R-:W-:Y:S04]  /*16250*/  HMMA.16816.F32 R92, R16.reuse, R104, R92 ;  /* 0x00000068105c723c */ /* 0x048fe8000000185c */
[--C-:B------:R-:W-:Y:S02]  /*16260*/  FFMA.FTZ R138, R30, c[0x0][0x2d0], -R146.reuse ;  /* 0x0000b4001e8a7a23 */ /* 0x100fe40000010892 */
[--C-:B------:R-:W-:Y:S01]  /*16270*/  FFMA.FTZ R139, R31, c[0x0][0x2d0], -R146.reuse ;  /* 0x0000b4001f8b7a23 */ /* 0x100fe20000010892 */
[----:B------:R-:W3:Y:S01]  /*16280*/  MUFU.EX2 R133, R133 ;  /* 0x0000008500857308 */ /* 0x000ee20000000800 */
[C---:B------:R-:W-:Y:S01]  /*16290*/  HMMA.16816.F32 R96, R16.reuse, R106, R96 ;  /* 0x0000006a1060723c */ /* 0x040fe20000001860 */
[----:B------:R-:W5:Y:S03]  /*162a0*/  LDSM.16.MT88.4 R104, [R208+0x1100] ;  /* 0x00110000d068783b */ /* 0x000f660000004200 */
[----:B------:R-:W-:Y:S02]  /*162b0*/  FFMA.FTZ R153, R49, c[0x0][0x2d0], -R153 ;  /* 0x0000b40031997a23 */ /* 0x000fe40000010899 */
[--C-:B------:R-:W-:Y:S02]  /*162c0*/  FFMA.FTZ R49, R50, c[0x0][0x2d0], -R146.reuse ;  /* 0x0000b40032317a23 */ /* 0x100fe40000010892 */
[C---:B------:R-:W-:Y:S01]  /*162d0*/  HMMA.16816.F32 R12, R16.reuse, R112, R12 ;  /* 0x00000070100c723c */ /* 0x040fe2000000180c */
[----:B------:R-:W-:Y:S01]  /*162e0*/  LDSM.16.MT88.4 R28, [R205+0x4100] ;  /* 0x00410000cd1c783b */ /* 0x000fe20000004200 */
[----:B------:R-:W-:Y:S02]  /*162f0*/  MUFU.EX2 R134, R134 ;  /* 0x0000008600867308 */ /* 0x000fe40000000800 */
[----:B------:R-:W-:Y:S02]  /*16300*/  FFMA.FTZ R146, R51, c[0x0][0x2d0], -R146 ;  /* 0x0000b40033927a23 */ /* 0x000fe40000010892 */
[----:B------:R-:W-:Y:S02]  /*16310*/  FADD.FTZ R145, R147, R145 ;  /* 0x0000009193917221 */ /* 0x000fe40000010000 */
[C---:B------:R-:W-:Y:S04]  /*16320*/  HMMA.16816.F32 R100, R16.reuse, R114, R100 ;  /* 0x000000721064723c */ /* 0x040fe80000001864 */
[----:B------:R-:W1:Y:S01]  /*16330*/  MUFU.EX2 R135, R135 ;  /* 0x0000008700877308 */ /* 0x000e620000000800 */
[----:B------:R-:W-:Y:S02]  /*16340*/  FADD.FTZ R154, R154, R144 ;  /* 0x000000909a9a7221 */ /* 0x000fe40000010000 */
[----:B------:R-:W-:Y:S01]  /*16350*/  FADD.FTZ R155, R155, R145 ;  /* 0x000000919b9b7221 */ /* 0x000fe20000010000 */
[C---:B--2---:R-:W-:Y:S04]  /*16360*/  HMMA.16816.F32 R52, R16.reuse, R108, R52 ;  /* 0x0000006c1034723c */ /* 0x044fe80000001834 */
[----:B------:R-:W-:Y:S02]  /*16370*/  FADD.FTZ R154, R161, R154 ;  /* 0x0000009aa19a7221 */ /* 0x000fe40000010000 */
[----:B------:R-:W-:Y:S01]  /*16380*/  MUFU.EX2 R136, R136 ;  /* 0x0000008800887308 */ /* 0x000fe20000000800 */
[----:B------:R-:W-:Y:S01]  /*16390*/  FADD.FTZ R155, R160, R155 ;  /* 0x0000009ba09b7221 */ /* 0x000fe20000010000 */
[C---:B------:R-:W-:Y:S01]  /*163a0*/  HMMA.16816.F32 R56, R16.reuse, R110, R56 ;  /* 0x0000006e1038723c */ /* 0x040fe20000001838 */
[----:B------:R-:W2:Y:S03]  /*163b0*/  LDSM.16.MT88.4 R108, [R205+0x1100] ;  /* 0x00110000cd6c783b */ /* 0x000ea60000004200 */
[----:B------:R-:W-:Y:S04]  /*163c0*/  FADD.FTZ R162, R162, R154 ;  /* 0x0000009aa2a27221 */ /* 0x000fe80000010000 */
[C---:B------:R-:W-:Y:S01]  /*163d0*/  HMMA.16816.F32 R60, R16.reuse, R20, R60 ;  /* 0x00000014103c723c */ /* 0x040fe2000000183c */
[----:B------:R-:W-:Y:S03]  /*163e0*/  MUFU.EX2 R137, R137 ;  /* 0x0000008900897308 */ /* 0x000fe60000000800 */
[----:B-1----:R-:W-:Y:S04]  /*163f0*/  FADD.FTZ R162, R130, R162 ;  /* 0x000000a282a27221 */ /* 0x002fe80000010000 */
[----:B------:R-:W-:Y:S01]  /*16400*/  HMMA.16816.F32 R64, R16, R22, R64 ;  /* 0x000000161040723c */ /* 0x000fe20000001840 */
[----:B------:R-:W1:Y:S02]  /*16410*/  LDSM.16.MT88.4 R20, [R204+0x1100] ;  /* 0x00110000cc14783b */ /* 0x000e640000004200 */
[----:B------:R-:W2:Y:S04]  /*16420*/  MUFU.EX2 R138, R138 ;  /* 0x0000008a008a7308 */ /* 0x000ea80000000800 */
[C---:B------:R-:W-:Y:S01]  /*16430*/  F2FP.PACK_AB R16, R128.reuse, R129 ;  /* 0x000000818010723e */ /* 0x040fe200000000ff */
[----:B------:R-:W-:Y:S01]  /*16440*/  FADD.FTZ R129, R129, R155 ;  /* 0x0000009b81817221 */ /* 0x000fe20000010000 */
[----:B----4-:R-:W-:Y:S03]  /*16450*/  F2FP.PACK_AB R17, R131, R130 ;  /* 0x000000828311723e */ /* 0x010fe600000000ff */
[----:B---3--:R-:W-:Y:S01]  /*16460*/  F2FP.PACK_AB R18, R133, R132 ;  /* 0x000000848512723e */ /* 0x008fe200000000ff */
[----:B------:R-:W3:Y:S01]  /*16470*/  MUFU.EX2 R139, R139 ;  /* 0x0000008b008b7308 */ /* 0x000ee20000000800 */
[----:B------:R-:W-:Y:S01]  /*16480*/  F2FP.PACK_AB R19, R135, R134 ;  /* 0x000000868713723e */ /* 0x000fe200000000ff */
[----:B------:R-:W-:Y:S02]  /*16490*/  FADD.FTZ R129, R128, R129 ;  /* 0x0000008180817221 */ /* 0x000fe40000010000 */
[----:B------:R-:W-:Y:S02]  /*164a0*/  FADD.FTZ R131, R131, R162 ;  /* 0x000000a283837221 */ /* 0x000fe40000010000 */
[----:B------:R-:W-:Y:S02]  /*164b0*/  FADD.FTZ R132, R132, R129 ;  /* 0x0000008184847221 */ /* 0x000fe40000010000 */
[C---:B-----5:R-:W-:Y:S02]  /*164c0*/  HMMA.16816.F32 R4, R16.reuse, R104, R4 ;  /* 0x000000681004723c */ /* 0x060fe40000001804 */
[----:B------:R-:W4:Y:S01]  /*164d0*/  MUFU.EX2 R190, R190 ;  /* 0x000000be00be7308 */ /* 0x000f220000000800 */
[----:B------:R-:W-:Y:S02]  /*164e0*/  FADD.FTZ R131, R134, R131 ;  /* 0x0000008386837221 */ /* 0x000fe40000010000 */
[----:B------:R-:W-:Y:S02]  /*164f0*/  FADD.FTZ R132, R133, R132 ;  /* 0x0000008485847221 */ /* 0x000fe40000010000 */
[----:B------:R-:W-:Y:S01]  /*16500*/  FADD.FTZ R135, R135, R131 ;  /* 0x0000008387877221 */ /* 0x000fe20000010000 */
[C---:B------:R-:W-:Y:S01]  /*16510*/  HMMA.16816.F32 R8, R16.reuse, R106, R8 ;  /* 0x0000006a1008723c */ /* 0x040fe20000001808 */
[----:B------:R-:W5:Y:S03]  /*16520*/  LDSM.16.MT88.4 R104, [R208+0x4100] ;  /* 0x00410000d068783b */ /* 0x000f660000004200 */
[----:B------:R-:W-:Y:S01]  /*16530*/  MUFU.EX2 R44, R44 ;  /* 0x0000002c002c7308 */ /* 0x000fe20000000800 */
[----:B--2---:R-:W-:Y:S03]  /*16540*/  FADD.FTZ R135, R138, R135 ;  /* 0x000000878a877221 */ /* 0x004fe60000010000 */
[C---:B------:R-:W-:Y:S06]  /*16550*/  HMMA.16816.F32 R68, R16.reuse, R24, R68 ;  /* 0x000000181044723c */ /* 0x040fec0000001844 */
[----:B------:R-:W-:Y:S02]  /*16560*/  MUFU.EX2 R45, R45 ;  /* 0x0000002d002d7308 */ /* 0x000fe40000000800 */
[C---:B------:R-:W-:Y:S01]  /*16570*/  HMMA.16816.F32 R72, R16.reuse, R26, R72 ;  /* 0x0000001a1048723c */ /* 0x040fe20000001848 */
[----:B------:R-:W2:Y:S07]  /*16580*/  LDSM.16.MT88.4 R24, [R206+0x4100] ;  /* 0x00410000ce18783b */ /* 0x000eae0000004200 */
[C---:B------:R-:W-:Y:S01]  /*16590*/  HMMA.16816.F32 R76, R16.reuse, R108, R76 ;  /* 0x0000006c104c723c */ /* 0x040fe2000000184c */
[----:B------:R-:W2:Y:S07]  /*165a0*/  MUFU.EX2 R46, R46 ;  /* 0x0000002e002e7308 */ /* 0x000eae0000000800 */
[C---:B------:R-:W-:Y:S01]  /*165b0*/  HMMA.16816.F32 R80, R16.reuse, R110, R80 ;  /* 0x0000006e1050723c */ /* 0x040fe20000001850 */
[----:B------:R-:W3:Y:S02]  /*165c0*/  LDSM.16.MT88.4 R108, [R204+0x4100] ;  /* 0x00410000cc6c783b */ /* 0x000ee40000004200 */
[----:B------:R-:W2:Y:S05]  /*165d0*/  MUFU.EX2 R47, R47 ;  /* 0x0000002f002f7308 */ /* 0x000eaa0000000800 */
[C---:B-1----:R-:W-:Y:S05]  /*165e0*/  HMMA.16816.F32 R84, R16.reuse, R20, R84 ;  /* 0x000000141054723c */ /* 0x042fea0000001854 */
[----:B------:R-:W-:Y:S03]  /*165f0*/  MUFU.EX2 R48, R48 ;  /* 0x0000003000307308 */ /* 0x000fe60000000800 */
[C---:B------:R-:W-:Y:S01]  /*16600*/  HMMA.16816.F32 R88, R16.reuse, R22, R88 ;  /* 0x000000161058723c */ /* 0x040fe20000001858 */
[----:B------:R-:W1:Y:S06]  /*16610*/  LDSM.16.MT88.4 R20, [R208+0x1900] ;  /* 0x00190000d014783b */ /* 0x000e6c0000004200 */
[----:B------:R-:W-:Y:S01]  /*16620*/  MUFU.EX2 R153, R153 ;  /* 0x0000009900997308 */ /* 0x000fe20000000800 */
[C---:B-----5:R-:W-:Y:S08]  /*16630*/  HMMA.16816.F32 R92, R16.reuse, R104, R92 ;  /* 0x00000068105c723c */ /* 0x060ff0000000185c */
[C---:B------:R-:W-:Y:S01]  /*16640*/  HMMA.16816.F32 R96, R16.reuse, R106, R96 ;  /* 0x0000006a1060723c */ /* 0x040fe20000001860 */
[----:B------:R-:W-:Y:S01]  /*16650*/  LDSM.16.MT88.4 R104, [R204+0x4900] ;  /* 0x00490000cc68783b */ /* 0x000fe20000004200 */
[----:B------:R-:W5:Y:S06]  /*16660*/  MUFU.EX2 R49, R49 ;  /* 0x0000003100317308 */ /* 0x000f6c0000000800 */
[C---:B--2---:R-:W-:Y:S04]  /*16670*/  HMMA.16816.F32 R12, R16.reuse, R24, R12 ;  /* 0x00000018100c723c */ /* 0x044fe8000000180c */
[----:B------:R-:W2:Y:S04]  /*16680*/  MUFU.EX2 R146, R146 ;  /* 0x0000009200927308 */ /* 0x000ea80000000800 */
[C---:B------:R-:W-:Y:S01]  /*16690*/  HMMA.16816.F32 R100, R16.reuse, R26, R100 ;  /* 0x0000001a1064723c */ /* 0x040fe20000001864 */
[----:B------:R-:W1:Y:S07]  /*166a0*/  LDSM.16.MT88.4 R24, [R205+0x1900] ;  /* 0x00190000cd18783b */ /* 0x000e6e0000004200 */
[C---:B------:R-:W-:Y:S08]  /*166b0*/  HMMA.16816.F32 R52, R16.reuse, R28, R52 ;  /* 0x0000001c1034723c */ /* 0x040ff00000001834 */
[C---:B------:R-:W-:Y:S01]  /*166c0*/  HMMA.16816.F32 R56, R16.reuse, R30, R56 ;  /* 0x0000001e1038723c */ /* 0x040fe20000001838 */
[----:B------:R-:W2:Y:S07]  /*166d0*/  LDSM.16.MT88.4 R28, [R204+0x1900] ;  /* 0x00190000cc1c783b */ /* 0x000eae0000004200 */
[C---:B---3--:R-:W-:Y:S08]  /*166e0*/  HMMA.16816.F32 R60, R16.reuse, R108, R60 ;  /* 0x0000006c103c723c */ /* 0x048ff0000000183c */
        /* <DEDUP_REMOVED lines=13> */
[----:B------:R-:W-:Y:S03]  /*167c0*/  FADD.FTZ R166, R166, R139 ;  /* 0x0000008ba6a67221 */ /* 0x000fe60000010000 */
[C---:B------:R-:W-:Y:S01]  /*167d0*/  HMMA.16816.F32 R8, R16.reuse, R22, R8 ;  /* 0x000000161008723c */ /* 0x040fe20000001808 */
[----:B------:R-:W1:Y:S03]  /*167e0*/  LDSM.16.MT88.4 R20, [R208+0x4900] ;  /* 0x00490000d014783b */ /* 0x000e660000004200 */
[----:B------:R-:W-:Y:S04]  /*167f0*/  FADD.FTZ R166, R169, R166 ;  /* 0x000000a6a9a67221 */ /* 0x000fe80000010000 */
[C---:B------:R-:W-:Y:S08]  /*16800*/  HMMA.16816.F32 R68, R16.reuse, R32, R68 ;  /* 0x000000201044723c */ /* 0x040ff00000001844 */
[C---:B------:R-:W-:Y:S01]  /*16810*/  HMMA.16816.F32 R72, R16.reuse, R34, R72 ;  /* 0x000000221048723c */ /* 0x040fe20000001848 */
[----:B------:R-:W3:Y:S07]  /*16820*/  LDSM.16.MT88.4 R32, [R206+0x4900] ;  /* 0x00490000ce20783b */ /* 0x000eee0000004200 */
[C---:B------:R-:W-:Y:S08]  /*16830*/  HMMA.16816.F32 R76, R16.reuse, R24, R76 ;  /* 0x00000018104c723c */ /* 0x040ff0000000184c */
        /* <DEDUP_REMOVED lines=21> */
[----:B----4-:R-:W-:Y:S01]  /*16990*/  F2FP.PACK_AB R19, R190, R189 ;  /* 0x000000bdbe13723e */ /* 0x010fe200000000ff */
[----:B------:R-:W-:Y:S02]  /*169a0*/  FADD.FTZ R170, R170, R166 ;  /* 0x000000a6aaaa7221 */ /* 0x000fe40000010000 */
[----:B------:R-:W-:Y:S02]  /*169b0*/  FADD.FTZ R171, R171, R167 ;  /* 0x000000a7abab7221 */ /* 0x000fe40000010000 */
[----:B------:R-:W-:Y:S02]  /*169c0*/  FADD.FTZ R170, R189, R170 ;  /* 0x000000aabdaa7221 */ /* 0x000fe40000010000 */
[C---:B------:R-:W-:Y:S03]  /*169d0*/  HMMA.16816.F32 R4, R16.reuse, R24, R4 ;  /* 0x000000181004723c */ /* 0x040fe60000001804 */
[----:B------:R-:W-:Y:S02]  /*169e0*/  FADD.FTZ R171, R188, R171 ;  /* 0x000000abbcab7221 */ /* 0x000fe40000010000 */
[----:B------:R-:W-:Y:S03]  /*169f0*/  FADD.FTZ R190, R190, R170 ;  /* 0x000000aabebe7221 */ /* 0x000fe60000010000 */
[C---:B------:R-:W-:Y:S01]  /*16a00*/  HMMA.16816.F32 R8, R16.reuse, R26, R8 ;  /* 0x0000001a1008723c */ /* 0x040fe20000001808 */
[----:B------:R-:W3:Y:S03]  /*16a10*/  LDSM.16.MT88.4 R24, [R208+0x5100] ;  /* 0x00510000d018783b */ /* 0x000ee60000004200 */
[----:B------:R-:W-:Y:S04]  /*16a20*/  FADD.FTZ R190, R46, R190 ;  /* 0x000000be2ebe7221 */ /* 0x000fe80000010000 */
[C---:B-1----:R-:W-:Y:S04]  /*16a30*/  HMMA.16816.F32 R68, R16.reuse, R20, R68 ;  /* 0x000000141044723c */ /* 0x042fe80000001844 */
[----:B------:R-:W-:Y:S04]  /*16a40*/  FADD.FTZ R190, R47, R190 ;  /* 0x000000be2fbe7221 */ /* 0x000fe80000010000 */
[C---:B------:R-:W-:Y:S01]  /*16a50*/  HMMA.16816.F32 R72, R16.reuse, R22, R72 ;  /* 0x000000161048723c */ /* 0x040fe20000001848 */
[----:B------:R-:W1:Y:S03]  /*16a60*/  LDSM.16.MT88.4 R20, [R206+0x5100] ;  /* 0x00510000ce14783b */ /* 0x000e660000004200 */
[----:B-----5:R-:W-:Y:S04]  /*16a70*/  FADD.FTZ R190, R49, R190 ;  /* 0x000000be31be7221 */ /* 0x020fe80000010000 */
[C---:B------:R-:W-:Y:S04]  /*16a80*/  HMMA.16816.F32 R76, R16.reuse, R28, R76 ;  /* 0x0000001c104c723c */ /* 0x040fe8000000184c */
[----:B------:R-:W-:Y:S04]  /*16a90*/  FADD.FTZ R244, R146, R190 ;  /* 0x000000be92f47221 */ /* 0x000fe80000010000 */
        /* <DEDUP_REMOVED lines=20> */
[----:B------:R-:W-:Y:S03]  /*16be0*/  F2FP.PACK_AB R19, R146, R49 ;  /* 0x000000319213723e */ /* 0x000fe600000000ff */
[----:B------:R-:W-:Y:S04]  /*16bf0*/  FADD.FTZ R44, R48, R44 ;  /* 0x0000002c302c7221 */ /* 0x000fe80000010000 */
[C---:B------:R-:W-:Y:S01]  /*16c00*/  HMMA.16816.F32 R112, R16.reuse, R108, R4 ;  /* 0x0000006c1070723c */ /* 0x040fe20000001804 */
[----:B------:R-:W4:Y:S02]  /*16c10*/  LDSM.16.MT88.4 R4, [R206+0x5900] ;  /* 0x00590000ce04783b */ /* 0x000f240000004200 */
[----:B------:R-:W-:Y:S05]  /*16c20*/  FADD.FTZ R245, R153, R44 ;  /* 0x0000002c99f57221 */ /* 0x000fea0000010000 */
[C---:B------:R-:W-:Y:S01]  /*16c30*/  HMMA.16816.F32 R108, R16.reuse, R110, R8 ;  /* 0x0000006e106c723c */ /* 0x040fe20000001808 */
[----:B------:R-:W5:Y:S07]  /*16c40*/  LDSM.16.MT88.4 R8, [R205+0x5900] ;  /* 0x00590000cd08783b */ /* 0x000f6e0000004200 */
[C---:B--2---:R-:W-:Y:S08]  /*16c50*/  HMMA.16816.F32 R68, R16.reuse, R32, R68 ;  /* 0x000000201044723c */ /* 0x044ff00000001844 */
[C---:B------:R-:W-:Y:S08]  /*16c60*/  HMMA.16816.F32 R72, R16.reuse, R34, R72 ;  /* 0x000000221048723c */ /* 0x040ff00000001848 */
[C---:B------:R-:W-:Y:S08]  /*16c70*/  HMMA.16816.F32 R76, R16.reuse, R40, R76 ;  /* 0x00000028104c723c */ /* 0x040ff0000000184c */
[C---:B------:R-:W-:Y:S08]  /*16c80*/  HMMA.16816.F32 R80, R16.reuse, R42, R80 ;  /* 0x0000002a1050723c */ /* 0x040ff00000001850 */
[C---:B---3--:R-:W-:Y:S08]  /*16c90*/  HMMA.16816.F32 R84, R16.reuse, R24, R84 ;  /* 0x000000181054723c */ /* 0x048ff00000001854 */
[C---:B------:R-:W-:Y:S08]  /*16ca0*/  HMMA.16816.F32 R88, R16.reuse, R26, R88 ;  /* 0x0000001a1058723c */ /* 0x040ff00000001858 */
[C---:B-1----:R-:W-:Y:S08]  /*16cb0*/  HMMA.16816.F32 R92, R16.reuse, R20, R92 ;  /* 0x00000014105c723c */ /* 0x042ff0000000185c */
[C---:B------:R-:W-:Y:S01]  /*16cc0*/  HMMA.16816.F32 R96, R16.reuse, R22, R96 ;  /* 0x000000161060723c */ /* 0x040fe20000001860 */
[----:B------:R-:W1:Y:S07]  /*16cd0*/  LDSM.16.MT88.4 R20, [R204+0x5900] ;  /* 0x00590000cc14783b */ /* 0x000e6e0000004200 */
[C---:B----4-:R-:W-:Y:S08]  /*16ce0*/  HMMA.16816.F32 R104, R16.reuse, R4, R12 ;  /* 0x000000041068723c */ /* 0x050ff0000000180c */
[C---:B------:R-:W-:Y:S08]  /*16cf0*/  HMMA.16816.F32 R100, R16.reuse, R6, R100 ;  /* 0x000000061064723c */ /* 0x040ff00000001864 */
[C---:B-----5:R-:W-:Y:S08]  /*16d00*/  HMMA.16816.F32 R52, R16.reuse, R8, R52 ;  /* 0x000000081034723c */ /* 0x060ff00000001834 */
[C---:B------:R-:W-:Y:S08]  /*16d10*/  HMMA.16816.F32 R56, R16.reuse, R10, R56 ;  /* 0x0000000a1038723c */ /* 0x040ff00000001838 */
[C---:B-1----:R-:W-:Y:S08]  /*16d20*/  HMMA.16816.F32 R60, R16.reuse, R20, R60 ;  /* 0x00000014103c723c */ /* 0x042ff0000000183c */
[----:B------:R-:W-:Y:S07]  /*16d30*/  HMMA.16816.F32 R64, R16, R22, R64 ;  /* 0x000000161040723c */ /* 0x000fee0000001840 */
[----:B------:R-:W-:Y:S01]  /*16d40*/  MOV R16, R116 ;  /* 0x0000007400107202 */ /* 0x000fe20000000f00 */
[----:B------:R-:W-:-:S05]  /*16d50*/  @P0 BRA `(.L_x_428) ;  /* 0xffffd3e000000947 */ /* 0x000fca000383ffff */
.L_x_425:
[----:B------:R-:W-:-:S13]  /*16d60*/  ISETP.GE.AND P0, PT, R248, R226, PT ;  /* 0x000000e2f800720c */ /* 0x000fda0003f06270 */
[----:B------:R-:W-:Y:S05]  /*16d70*/  @!P0 BRA `(.L_x_429) ;  /* 0x00003e5000008947 */ /* 0x000fea0003800000 */
[C---:B------:R-:W-:Y:S01]  /*16d80*/  SHF.L.U64.HI R250, R224.reuse, 0x1, R247 ;  /* 0x00000001e0fa7819 */ /* 0x040fe200000102f7 */
[----:B------:R-:W-:Y:S01]  /*16d90*/  IMAD.SHL.U32 R249, R224, 0x2, RZ ;  /* 0x00000002e0f97824 */ /* 0x000fe200078e00ff */
[----:B------:R-:W-:Y:S01]  /*16da0*/  MOV R3, R0 ;  /* 0x0000000000037202 */ /* 0x000fe20000000f00 */
[----:B------:R-:W-:Y:S01]  /*16db0*/  IMAD.MOV.U32 R2, RZ, RZ, R16 ;  /* 0x000000ffff027224 */ /* 0x000fe200078e0010 */
[C---:B------:R-:W-:Y:S01]  /*16dc0*/  SHF.L.U64.HI R247, R229.reuse, 0x1, R231 ;  /* 0x00000001e5f77819 */ /* 0x040fe200000102e7 */
[----:B------:R-:W-:Y:S01]  /*16dd0*/  IMAD.SHL.U32 R246, R229, 0x2, RZ ;  /* 0x00000002e5f67824 */ /* 0x000fe200078e00ff */
[----:B------:R-:W-:Y:S02]  /*16de0*/  ULDC UR4, c[0x0][0x324] ;  /* 0x0000c90000047ab9 */ /* 0x000fe40000000800 */
[----:B------:R-:W-:Y:S02]  /*16df0*/  ULOP3.LUT UR4, URZ, UR4, URZ, 0x33, !UPT ;  /* 0x000000043f047292 */ /* 0x000fe4000f8e333f */
.L_x_439:
[----:B------:R-:W-:Y:S04]  /*16e00*/  DEPBAR.LE SB0, 0x0 ;  /* 0x000080000000791a */ /* 0x000fe80000000000 */
[----:B------:R-:W-:Y:S01]  /*16e10*/  BAR.SYNC.DEFER_BLOCKING 0x0 ;  /* 0x0000000000007b1d */ /* 0x000fe20000010000 */
[----:B------:R-:W-:Y:S01]  /*16e20*/  ISETP.GE.AND P2, PT, R224, c[0x0][0x1d4], PT ;  /* 0x00007500e0007a0c */ /* 0x000fe20003f46270 */
[----:B------:R-:W-:Y:S01]  /*16e30*/  IMAD.WIDE.U32 R46, R228, c[0x0][0x208], RZ ;  /* 0x00008200e42e7a25 */ /* 0x000fe200078e00ff */
[----:B------:R-:W-:Y:S02]  /*16e40*/  ISETP.GE.AND P1, PT, R223, c[0x0][0x1d4], PT ;  /* 0x00007500df007a0c */ /* 0x000fe40003f26270 */
        /* <DEDUP_REMOVED lines=32> */
[----:B------:R-:W1:Y:S03]  /*17050*/  SHFL.IDX PT, R0, R0, 0x2, 0x181f ;  /* 0x00581f0000007f89 */ /* 0x000e6600000e0000 */
[C-C-:B---3--:R-:W-:Y:S01]  /*17060*/  IMAD.X R145, R136.reuse, 0x1, R250.reuse, P0 ;  /* 0x0000000188917824 */ /* 0x148fe200000e06fa */
[-C--:B------:R-:W-:Y:S03]  /*17070*/  IADD3 R146, P0, R137, R246.reuse, RZ ;  /* 0x000000f689927210 */ /* 0x080fe60007f1e0ff */
[C---:B------:R-:W-:Y:S04]  /*17080*/  HMMA.16816.F32 R24, R120.reuse, R26, RZ ;  /* 0x0000001a7818723c */ /* 0x040fe800000018ff */
[--C-:B------:R-:W-:Y:S01]  /*17090*/  IMAD.X R147, R136, 0x1, R247.reuse, P0 ;  /* 0x0000000188937824 */ /* 0x100fe200000e06f7 */
[CC--:B--2---:R-:W-:Y:S01]  /*170a0*/  IADD3 R152, P0, R141.reuse, R249.reuse, RZ ;  /* 0x000000f98d987210 */ /* 0x0c4fe20007f1e0ff */
[----:B------:R-:W-:Y:S02]  /*170b0*/  LDSM.16.M88.4 R136, [R200] ;  /* 0x00000000c888783b */ /* 0x000fe40000000200 */
[C---:B------:R-:W-:Y:S04]  /*170c0*/  HMMA.16816.F32 R28, R120.reuse, R32, RZ ;  /* 0x00000020781c723c */ /* 0x040fe800000018ff */
[C-C-:B----4-:R-:W-:Y:S01]  /*170d0*/  IMAD.X R153, R142.reuse, 0x1, R250.reuse, P0 ;  /* 0x000000018e997824 */ /* 0x150fe200000e06fa */
[-C--:B------:R-:W-:Y:S03]  /*170e0*/  IADD3 R154, P0, R141, R246.reuse, RZ ;  /* 0x000000f68d9a7210 */ /* 0x080fe60007f1e0ff */
[C---:B------:R-:W-:Y:S04]  /*170f0*/  HMMA.16816.F32 R32, R120.reuse, R34, RZ ;  /* 0x000000227820723c */ /* 0x040fe800000018ff */
[--C-:B------:R-:W-:Y:S01]  /*17100*/  IMAD.X R155, R142, 0x1, R247.reuse, P0 ;  /* 0x000000018e9b7824 */ /* 0x100fe200000e06f7 */
[----:B-1----:R-:W-:Y:S03]  /*17110*/  IADD3 R160, P0, R0, R249, RZ ;  /* 0x000000f900a07210 */ /* 0x002fe60007f1e0ff */
[C---:B------:R-:W-:Y:S04]  /*17120*/  HMMA.16816.F32 R36, R120.reuse, R40, RZ ;  /* 0x000000287824723c */ /* 0x040fe800000018ff */
[----:B------:R-:W-:Y:S01]  /*17130*/  IMAD.X R161, R140, 0x1, R250, P0 ;  /* 0x000000018ca17824 */ /* 0x000fe200000e06fa */
        /* <DEDUP_REMOVED lines=25> */
[----:B------:R-:W1:Y:S04]  /*172d0*/  LDSM.16.M88.4 R132, [R207+0x8100] ;  /* 0x00810000cf84783b */ /* 0x000e680000000200 */
[C---:B------:R-:W-:Y:S01]  /*172e0*/  HMMA.16816.F32 R36, R124.reuse, R136, R36 ;  /* 0x000000887c24723c */ /* 0x040fe20000001824 */
[----:B------:R-:W0:Y:S05]  /*172f0*/  LDGDEPBAR ;  /* 0x00000000000079af */ /* 0x000e2a0000000000 */
[----:B------:R-:W-:Y:S02]  /*17300*/  LDSM.16.M88.4 R116, [R207+0x9100] ;  /* 0x00910000cf74783b */ /* 0x000fe40000000200 */
[C---:B------:R-:W-:Y:S03]  /*17310*/  HMMA.16816.F32 R40, R124.reuse, R138, R40 ;  /* 0x0000008a7c28723c */ /* 0x040fe60000001828 */
[----:B------:R-:W-:Y:S05]  /*17320*/  LDSM.16.M88.4 R136, [R207+0x9900] ;  /* 0x00990000cf88783b */ /* 0x000fea0000000200 */
[C---:B--2---:R-:W-:Y:S01]  /*17330*/  HMMA.16816.F32 R44, R124.reuse, R128, R44 ;  /* 0x000000807c2c723c */ /* 0x044fe2000000182c */
[----:B---3--:R-:W-:Y:S05]  /*17340*/  LDSM.16.M88.4 R144, [R207+0xa100] ;  /* 0x00a10000cf90783b */ /* 0x008fea0000000200 */
[----:B-----5:R-:W2:Y:S02]  /*17350*/  LDSM.16.M88.4 R140, [R207+0x8900] ;  /* 0x00890000cf8c783b */ /* 0x020ea40000000200 */
[----:B------:R-:W-:Y:S03]  /*17360*/  HMMA.16816.F32 R48, R124, R130, R48 ;  /* 0x000000827c30723c */ /* 0x000fe60000001830 */
[----:B----4-:R-:W3:Y:S05]  /*17370*/  LDSM.16.M88.4 R152, [R207+0xa900] ;  /* 0x00a90000cf98783b */ /* 0x010eea0000000200 */
[----:B------:R-:W4:Y:S01]  /*17380*/  LDSM.16.M88.4 R128, [R198] ;  /* 0x00000000c680783b */ /* 0x000f220000000200 */
[C---:B-1----:R-:W-:Y:S04]  /*17390*/  HMMA.16816.F32 R4, R148.reuse, R132, R4 ;  /* 0x000000849404723c */ /* 0x042fe80000001804 */
[----:B------:R-:W-:Y:S05]  /*173a0*/  LDSM.16.M88.4 R160, [R198+0x1000] ;  /* 0x00100000c6a0783b */ /* 0x000fea0000000200 */
[----:B------:R-:W-:Y:S01]  /*173b0*/  LDSM.16.M88.4 R164, [R198+0x1800] ;  /* 0x00180000c6a4783b */ /* 0x000fe20000000200 */
[C---:B------:R-:W-:Y:S04]  /*173c0*/  HMMA.16816.F32 R8, R148.reuse, R134, R8 ;  /* 0x000000869408723c */ /* 0x040fe80000001808 */
[----:B------:R-:W1:Y:S05]  /*173d0*/  LDSM.16.M88.4 R132, [R198+0x800] ;  /* 0x00080000c684783b */ /* 0x000e6a0000000200 */
[----:B------:R-:W5:Y:S05]  /*173e0*/  LDSM.16.M88.4 R168, [R198+0x2000] ;  /* 0x00200000c6a8783b */ /* 0x000f6a0000000200 */
[----:B------:R-:W-:Y:S01]  /*173f0*/  LDSM.16.M88.4 R188, [R198+0x5000] ;  /* 0x00500000c6bc783b */ /* 0x000fe20000000200 */
[C---:B--2---:R-:W-:Y:S08]  /*17400*/  HMMA.16816.F32 R12, R148.reuse, R140, R12 ;  /* 0x0000008c940c723c */ /* 0x044ff0000000180c */
[C---:B------:R-:W-:Y:S01]  /*17410*/  HMMA.16816.F32 R16, R148.reuse, R142, R16 ;  /* 0x0000008e9410723c */ /* 0x040fe20000001810 */
[----:B------:R-:W-:Y:S07]  /*17420*/  LDSM.16.M88.4 R140, [R210+0xb900] ;  /* 0x00b90000d28c783b */ /* 0x000fee0000000200 */
[C---:B------:R-:W-:Y:S08]  /*17430*/  HMMA.16816.F32 R20, R148.reuse, R116, R20 ;  /* 0x000000749414723c */ /* 0x040ff00000001814 */
[C---:B------:R-:W-:Y:S01]  /*17440*/  HMMA.16816.F32 R24, R148.reuse, R118, R24 ;  /* 0x000000769418723c */ /* 0x040fe20000001818 */
[----:B------:R-:W2:Y:S07]  /*17450*/  LDSM.16.M88.4 R116, [R198+0x2800] ;  /* 0x00280000c674783b */ /* 0x000eae0000000200 */
[C---:B------:R-:W-:Y:S08]  /*17460*/  HMMA.16816.F32 R28, R148.reuse, R136, R28 ;  /* 0x00000088941c723c */ /* 0x040ff0000000181c */
[C---:B------:R-:W-:Y:S01]  /*17470*/  HMMA.16816.F32 R32, R148.reuse, R138, R32 ;  /* 0x0000008a9420723c */ /* 0x040fe20000001820 */
[----:B------:R-:W1:Y:S07]  /*17480*/  LDSM.16.M88.4 R136, [R210+0xb100] ;  /* 0x00b10000d288783b */ /* 0x000e6e0000000200 */
[C---:B------:R-:W-:Y:S08]  /*17490*/  HMMA.16816.F32 R36, R148.reuse, R144, R36 ;  /* 0x000000909424723c */ /* 0x040ff00000001824 */
[C---:B------:R-:W-:Y:S01]  /*174a0*/  HMMA.16816.F32 R40, R148.reuse, R146, R40 ;  /* 0x000000929428723c */ /* 0x040fe20000001828 */
[----:B------:R-:W2:Y:S07]  /*174b0*/  LDSM.16.M88.4 R144, [R210+0xc100] ;  /* 0x00c10000d290783b */ /* 0x000eae0000000200 */
[C---:B---3--:R-:W-:Y:S08]  /*174c0*/  HMMA.16816.F32 R44, R148.reuse, R152, R44 ;  /* 0x00000098942c723c */ /* 0x048ff0000000182c */
        /* <DEDUP_REMOVED lines=17> */
[C---:B--2---:R-:W-:Y:S08]  /*175e0*/  HMMA.16816.F32 R44, R156.reuse, R116, R44 ;  /* 0x000000749c2c723c */ /* 0x044ff0000000182c */
[----:B------:R-:W-:Y:S01]  /*175f0*/  HMMA.16816.F32 R48, R156, R118, R48 ;  /* 0x000000769c30723c */ /* 0x000fe20000001830 */
[----:B------:R-:W2:Y:S07]  /*17600*/  LDSM.16.M88.4 R116, [R194] ;  /* 0x00000000c274783b */ /* 0x000eae0000000200 */
        /* <DEDUP_REMOVED lines=8> */
[----:B------:R-:W2:Y:S07]  /*17690*/  LDSM.16.M88.4 R144, [R207+0xb100] ;  /* 0x00b10000cf90783b */ /* 0x000eae0000000200 */
[C---:B---3--:R-:W-:Y:S08]  /*176a0*/  HMMA.16816.F32 R28, R172.reuse, R152, R28 ;  /* 0x00000098ac1c723c */ /* 0x048ff0000000181c */
[C---:B------:R-:W-:Y:S01]  /*176b0*/  HMMA.16816.F32 R32, R172.reuse, R154, R32 ;  /* 0x0000009aac20723c */ /* 0x040fe20000001820 */
[----:B------:R-:W-:Y:S07]  /*176c0*/  LDSM.16.M88.4 R152, [R207+0xc900] ;  /* 0x00c90000cf98783b */ /* 0x000fee0000000200 */
[C---:B----4-:R-:W-:Y:S08]  /*176d0*/  HMMA.16816.F32 R36, R172.reuse, R128, R36 ;  /* 0x00000080ac24723c */ /* 0x050ff00000001824 */
[C---:B------:R-:W-:Y:S01]  /*176e0*/  HMMA.16816.F32 R40, R172.reuse, R130, R40 ;  /* 0x00000082ac28723c */ /* 0x040fe20000001828 */
[----:B------:R-:W3:Y:S07]  /*176f0*/  LDSM.16.M88.4 R128, [R207+0xb900] ;  /* 0x00b90000cf80783b */ /* 0x000eee0000000200 */
[C---:B-1----:R-:W-:Y:S08]  /*17700*/  HMMA.16816.F32 R44, R172.reuse, R132, R44 ;  /* 0x00000084ac2c723c */ /* 0x042ff0000000182c */
[----:B------:R-:W-:Y:S01]  /*17710*/  HMMA.16816.F32 R48, R172, R134, R48 ;  /* 0x00000086ac30723c */ /* 0x000fe20000001830 */
[----:B------:R-:W1:Y:S07]  /*17720*/  LDSM.16.M88.4 R132, [R207+0xc100] ;  /* 0x00c10000cf84783b */ /* 0x000e6e0000000200 */
[C---:B------:R-:W-:Y:S08]  /*17730*/  HMMA.16816.F32 R4, R176.reuse, R160, R4 ;  /* 0x000000a0b004723c */ /* 0x040ff00000001804 */
[C---:B------:R-:W-:Y:S01]  /*17740*/  HMMA.16816.F32 R8, R176.reuse, R162, R8 ;  /* 0x000000a2b008723c */ /* 0x040fe20000001808 */
[----:B------:R-:W4:Y:S07]  /*17750*/  LDSM.16.M88.4 R160, [R207+0xd100] ;  /* 0x00d10000cfa0783b */ /* 0x000f2e0000000200 */
[C---:B------:R-:W-:Y:S08]  /*17760*/  HMMA.16816.F32 R12, R176.reuse, R164, R12 ;  /* 0x000000a4b00c723c */ /* 0x040ff0000000180c */
[C---:B------:R-:W-:Y:S01]  /*17770*/  HMMA.16816.F32 R16, R176.reuse, R166, R16 ;  /* 0x000000a6b010723c */ /* 0x040fe20000001810 */
[----:B------:R-:W1:Y:S07]  /*17780*/  LDSM.16.M88.4 R164, [R207+0xd900] ;  /* 0x00d90000cfa4783b */ /* 0x000e6e0000000200 */
[C---:B-----5:R-:W-:Y:S08]  /*17790*/  HMMA.16816.F32 R20, R176.reuse, R168, R20 ;  /* 0x000000a8b014723c */ /* 0x060ff00000001814 */
[C---:B------:R-:W-:Y:S01]  /*177a0*/  HMMA.16816.F32 R24, R176.reuse, R170, R24 ;  /* 0x000000aab018723c */ /* 0x040fe20000001818 */
[----:B------:R-:W-:Y:S07]  /*177b0*/  LDSM.16.M88.4 R168, [R198+0x4800] ;  /* 0x00480000c6a8783b */ /* 0x000fee0000000200 */
[C---:B--2---:R-:W-:Y:S08]  /*177c0*/  HMMA.16816.F32 R28, R176.reuse, R116, R28 ;  /* 0x00000074b01c723c */ /* 0x044ff0000000181c */
[C---:B------:R-:W-:Y:S01]  /*177d0*/  HMMA.16816.F32 R32, R176.reuse, R118, R32 ;  /* 0x00000076b020723c */ /* 0x040fe20000001820 */
[----:B------:R-:W2:Y:S07]  /*177e0*/  LDSM.16.M88.4 R116, [R198+0x3000] ;  /* 0x00300000c674783b */ /* 0x000eae0000000200 */
[C---:B------:R-:W-:Y:S08]  /*177f0*/  HMMA.16816.F32 R36, R176.reuse, R136, R36 ;  /* 0x00000088b024723c */ /* 0x040ff00000001824 */
[C---:B------:R-:W-:Y:S01]  /*17800*/  HMMA.16816.F32 R40, R176.reuse, R138, R40 ;  /* 0x0000008ab028723c */ /* 0x040fe20000001828 */
[----:B------:R-:W5:Y:S07]  /*17810*/  LDSM.16.M88.4 R136, [R198+0x3800] ;  /* 0x00380000c688783b */ /* 0x000f6e0000000200 */
[C---:B------:R-:W-:Y:S08]  /*17820*/  HMMA.16816.F32 R44, R176.reuse, R140, R44 ;  /* 0x0000008cb02c723c */ /* 0x040ff0000000182c */
[----:B------:R-:W-:Y:S01]  /*17830*/  HMMA.16816.F32 R48, R176, R142, R48 ;  /* 0x0000008eb030723c */ /* 0x000fe20000001830 */
[----:B------:R-:W2:Y:S07]  /*17840*/  LDSM.16.M88.4 R140, [R198+0x4000] ;  /* 0x00400000c68c783b */ /* 0x000eae0000000200 */
[C---:B------:R-:W-:Y:S08]  /*17850*/  HMMA.16816.F32 R4, R180.reuse, R144, R4 ;  /* 0x00000090b404723c */ /* 0x040ff00000001804 */
[C---:B------:R-:W-:Y:S01]  /*17860*/  HMMA.16816.F32 R8, R180.reuse, R146, R8 ;  /* 0x00000092b408723c */ /* 0x040fe20000001808 */
[----:B------:R-:W2:Y:S01]  /*17870*/  LDSM.16.M88.4 R144, [R198+0x5800] ;  /* 0x00580000c690783b */ /* 0x000ea20000000200 */
[----:B------:R-:W-:Y:S04]  /*17880*/  DEPBAR.LE SB0, 0x0 ;  /* 0x000080000000791a */ /* 0x000fe80000000000 */
[----:B------:R-:W-:Y:S02]  /*17890*/  BAR.SYNC.DEFER_BLOCKING 0x0 ;  /* 0x0000000000007b1d */ /* 0x000fe40000010000 */
[C---:B---3--:R-:W-:Y:S08]  /*178a0*/  HMMA.16816.F32 R12, R180.reuse, R128, R12 ;  /* 0x00000080b40c723c */ /* 0x048ff0000000180c */
[C---:B------:R-:W-:Y:S08]  /*178b0*/  HMMA.16816.F32 R16, R180.reuse, R130, R16 ;  /* 0x00000082b410723c */ /* 0x040ff00000001810 */
[C---:B-1----:R-:W-:Y:S08]  /*178c0*/  HMMA.16816.F32 R20, R180.reuse, R132, R20 ;  /* 0x00000084b414723c */ /* 0x042ff00000001814 */
[C---:B------:R-:W-:Y:S08]  /*178d0*/  HMMA.16816.F32 R24, R180.reuse, R134, R24 ;  /* 0x00000086b418723c */ /* 0x040ff00000001818 */
[C---:B------:R-:W-:Y:S08]  /*178e0*/  HMMA.16816.F32 R28, R180.reuse, R152, R28 ;  /* 0x00000098b41c723c */ /* 0x040ff0000000181c */
[C---:B------:R-:W-:Y:S08]  /*178f0*/  HMMA.16816.F32 R32, R180.reuse, R154, R32 ;  /* 0x0000009ab420723c */ /* 0x040ff00000001820 */
[C---:B----4-:R-:W-:Y:S08]  /*17900*/  HMMA.16816.F32 R36, R180.reuse, R160, R36 ;  /* 0x000000a0b424723c */ /* 0x050ff00000001824 */
[C---:B------:R-:W-:Y:S08]  /*17910*/  HMMA.16816.F32 R40, R180.reuse, R162, R40 ;  /* 0x000000a2b428723c */ /* 0x040ff00000001828 */
[C---:B------:R-:W-:Y:S08]  /*17920*/  HMMA.16816.F32 R44, R180.reuse, R164, R44 ;  /* 0x000000a4b42c723c */ /* 0x040ff0000000182c */
[----:B------:R-:W-:Y:S08]  /*17930*/  HMMA.16816.F32 R48, R180, R166, R48 ;  /* 0x000000a6b430723c */ /* 0x000ff00000001830 */
[C---:B--2---:R-:W-:Y:S08]  /*17940*/  HMMA.16816.F32 R4, R184.reuse, R116, R4 ;  /* 0x00000074b804723c */ /* 0x044ff00000001804 */
        /* <DEDUP_REMOVED lines=11> */
[----:B------:R-:W-:-:S07]  /*17a00*/  @!P0 BRA `(.L_x_430) ;  /* 0x0000035000008947 */ /* 0x000fce0003800000 */
[----:B------:R-:W-:Y:S01]  /*17a10*/  ISETP.NE.AND P4, PT, R221, 0x1, PT ;  /* 0x00000001dd00780c */ /* 0x000fe20003f85270 */
[----:B------:R-:W-:Y:S01]  /*17a20*/  IMAD R228, R248, 0x60, R215 ;  /* 0x00000060f8e47824 */ /* 0x000fe200078e02d7 */
[----:B------:R-:W-:Y:S01]  /*17a30*/  ISETP.GT.AND P3, PT, R222, 0x5f, PT ;  /* 0x0000005fde00780c */ /* 0x000fe20003f64270 */
[----:B------:R-:W-:Y:S03]  /*17a40*/  IMAD.MOV.U32 R227, RZ, RZ, RZ ;  /* 0x000000ffffe37224 */ /* 0x000fe600078e00ff */
[----:B------:R-:W-:Y:S05]  /*17a50*/  IADD3 R228, R228, -0x60, R222 ;  /* 0xffffffa0e4e47810 */ /* 0x000fea0007ffe0de */
        /* <DEDUP_REMOVED lines=23> */
[----:B------:R-:W1:Y:S01]  /*17bd0*/  SHFL.IDX PT, R128, R116, RZ, 0x181f ;  /* 0x00181fff74807589 */ /* 0x000e6200000e0000 */
[----:B------:R-:W-:Y:S03]  /*17be0*/  SHF.L.U64.HI R0, R229, 0x1, R231 ;  /* 0x00000001e5007819 */ /* 0x000fe600000102e7 */
[----:B------:R-:W2:Y:S04]  /*17bf0*/  SHFL.IDX PT, R129, R117, RZ, 0x181f ;  /* 0x00181fff75817589 */ /* 0x000ea800000e0000 */
[----:B------:R-:W3:Y:S04]  /*17c00*/  SHFL.IDX PT, R118, R116, 0x1, 0x181f ;  /* 0x00381f0074767f89 */ /* 0x000ee800000e0000 */
[----:B------:R-:W4:Y:S04]  /*17c10*/  SHFL.IDX PT, R119, R117, 0x1, 0x181f ;  /* 0x00381f0075777f89 */ /* 0x000f2800000e0000 */
[----:B------:R-:W5:Y:S04]  /*17c20*/  SHFL.IDX PT, R116, R116, 0x2, 0x181f ;  /* 0x00581f0074747f89 */ /* 0x000f6800000e0000 */
[----:B------:R-:W5:Y:S01]  /*17c30*/  SHFL.IDX PT, R117, R117, 0x2, 0x181f ;  /* 0x00581f0075757f89 */ /* 0x000f6200000e0000 */
[CC--:B-1----:R-:W-:Y:S05]  /*17c40*/  IADD3 R130, P0, R128.reuse, R249.reuse, RZ ;  /* 0x000000f980827210 */ /* 0x0c2fea0007f1e0ff */
[C---:B--2---:R-:W-:Y:S01]  /*17c50*/  IMAD.X R131, R129.reuse, 0x1, R250, P0 ;  /* 0x0000000181837824 */ /* 0x044fe200000e06fa */
[-C--:B------:R-:W-:Y:S04]  /*17c60*/  IADD3 R128, P0, R128, R246.reuse, RZ ;  /* 0x000000f680807210 */ /* 0x080fe80007f1e0ff */
[----:B------:R1:W-:Y:S01]  /*17c70*/  LDGSTS.E.BYPASS.LTC128B.128 [R230+0x8100], [R130.64], !P2 ;  /* 0x0810000082e67fae */ /* 0x0003e2000d101d52 */
[----:B------:R-:W-:Y:S01]  /*17c80*/  IMAD.X R129, R129, 0x1, R0, P0 ;  /* 0x0000000181817824 */ /* 0x000fe200000e0600 */
[CC--:B---3--:R-:W-:Y:S04]  /*17c90*/  IADD3 R132, P0, R118.reuse, R249.reuse, RZ ;  /* 0x000000f976847210 */ /* 0x0c8fe80007f1e0ff */
[----:B------:R1:W-:Y:S01]  /*17ca0*/  LDGSTS.E.BYPASS.LTC128B.128 [R230+0xb100], [R128.64], !P1 ;  /* 0x0b10000080e67fae */ /* 0x0003e2000c901d52 */
[C---:B----4-:R-:W-:Y:S01]  /*17cb0*/  IMAD.X R133, R119.reuse, 0x1, R250, P0 ;  /* 0x0000000177857824 */ /* 0x050fe200000e06fa */
[-C--:B------:R-:W-:Y:S04]  /*17cc0*/  IADD3 R118, P0, R118, R246.reuse, RZ ;  /* 0x000000f676767210 */ /* 0x080fe80007f1e0ff */
[----:B------:R1:W-:Y:S01]  /*17cd0*/  LDGSTS.E.BYPASS.LTC128B.128 [R230+0x9100], [R132.64], !P2 ;  /* 0x0910000084e67fae */ /* 0x0003e2000d101d52 */
[--C-:B------:R-:W-:Y:S01]  /*17ce0*/  IMAD.X R119, R119, 0x1, R0.reuse, P0 ;  /* 0x0000000177777824 */ /* 0x100fe200000e0600 */
[C---:B-----5:R-:W-:Y:S04]  /*17cf0*/  IADD3 R134, P0, R116.reuse, R246, RZ ;  /* 0x000000f674867210 */ /* 0x060fe80007f1e0ff */
[----:B------:R1:W-:Y:S01]  /*17d00*/  LDGSTS.E.BYPASS.LTC128B.128 [R230+0xc100], [R118.64], !P1 ;  /* 0x0c10000076e67fae */ /* 0x0003e2000c901d52 */
[C---:B------:R-:W-:Y:S01]  /*17d10*/  IMAD.X R135, R117.reuse, 0x1, R0, P0 ;  /* 0x0000000175877824 */ /* 0x040fe200000e0600 */
[----:B------:R-:W-:Y:S05]  /*17d20*/  IADD3 R116, P0, R116, R249, RZ ;  /* 0x000000f974747210 */ /* 0x000fea0007f1e0ff */
[----:B------:R-:W-:Y:S05]  /*17d30*/  IMAD.X R117, R117, 0x1, R250, P0 ;  /* 0x0000000175757824 */ /* 0x000fea00000e06fa */
[----:B------:R1:W-:Y:S04]  /*17d40*/  LDGSTS.E.BYPASS.LTC128B.128 [R230+0xa100], [R116.64], !P2 ;  /* 0x0a10000074e67fae */ /* 0x0003e8000d101d52 */
[----:B------:R1:W-:Y:S02]  /*17d50*/  LDGSTS.E.BYPASS.LTC128B.128 [R230+0xd100], [R134.64], !P1 ;  /* 0x0d10000086e67fae */ /* 0x0003e4000c901d52 */
.L_x_430:
[----:B-1----:R-:W-:Y:S01]  /*17d60*/  IMAD.MOV.U32 R119, RZ, RZ, R238 ;  /* 0x000000ffff777224 */ /* 0x002fe200078e00ee */
[----:B------:R-:W-:Y:S01]  /*17d70*/  ISETP.NE.AND P0, PT, R213, 0x1, PT ;  /* 0x00000001d500780c */ /* 0x000fe20003f05270 */
[----:B------:R-:W0:Y:S01]  /*17d80*/  LDGDEPBAR ;  /* 0x00000000000079af */ /* 0x000e220000000000 */
[----:B------:R-:W-:Y:S05]  /*17d90*/  IMAD R128, R248, -0x60, RZ ;  /* 0xffffffa0f8807824 */ /* 0x000fea00078e02ff */
[----:B------:R-:W-:Y:S04]  /*17da0*/  IADD3 R117, -R239, 0x1, R128 ;  /* 0x00000001ef757810 */ /* 0x000fe80007ffe180 */
[----:B------:R-:W-:Y:S02]  /*17db0*/  IADD3 R117, -R216, R117, R211 ;  /* 0x00000075d8757210 */ /* 0x000fe40007ffe1d3 */
[----:B------:R-:W-:Y:S02]  /*17dc0*/  @P0 IMAD.HI.U32 R0, R238, c[0x0][0x2c8], RZ ;  /* 0x0000b200ee000a27 */ /* 0x000fe400078e00ff */
[C---:B------:R-:W-:Y:S02]  /*17dd0*/  IADD3 R118, R117.reuse, c[0x0][0x328], RZ ;  /* 0x0000ca0075767a10 */ /* 0x040fe40007ffe0ff */
[----:B------:R-:W-:Y:S02]  /*17de0*/  IADD3 R117, R117, UR4, RZ ;  /* 0x0000000475757c10 */ /* 0x000fe4000fffe0ff */
[----:B------:R-:W-:Y:S01]  /*17df0*/  @P0 SHF.R.U32.HI R119, RZ, c[0x0][0x2cc], R0 ;  /* 0x0000b300ff770a19 */ /* 0x000fe20000011600 */
[----:B------:R-:W-:Y:S01]  /*17e00*/  IMAD.IADD R0, R128, 0x1, -R239 ;  /* 0x0000000180007824 */ /* 0x000fe200078e0aef */
[----:B------:R-:W-:Y:S03]  /*17e10*/  ISETP.GE.AND P0, PT, R212, 0x1, PT ;  /* 0x00000001d400780c */ /* 0x000fe60003f06270 */
[----:B------:R-:W1:Y:S02]  /*17e20*/  SHFL.IDX PT, R129, R119, RZ, 0x1c1f ;  /* 0x001c1fff77817589 */ /* 0x000e6400000e0000 */
[--C-:B-1----:R-:W-:Y:S02]  /*17e30*/  IMAD.IADD R136, R118, 0x1, R129.reuse ;  /* 0x0000000176887824 */ /* 0x102fe400078e0281 */
[----:B------:R-:W-:Y:S06]  /*17e40*/  IMAD.IADD R130, R117, 0x1, R129 ;  /* 0x0000000175827824 */ /* 0x000fec00078e0281 */
        /* <DEDUP_REMOVED lines=14> */
.L_x_433:
[----:B------:R-:W-:Y:S04]  /*17f30*/  MOV R116, c[0x0][0x32c] ;  /* 0x0000cb0000747a02 */ /* 0x000fe80000000f00 */
[----:B------:R-:W-:Y:S11]  /*17f40*/  ISETP.NE.AND P0, PT, R116, 0x1, PT ;  /* 0x000000017400780c */ /* 0x000ff60003f05270 */
[----:B------:R-:W-:Y:S02]  /*17f50*/  @!UPT UIADD3 URZ, URZ, URZ, URZ ;  /* 0x0000003f3f3ff290 */ /* 0x000fe4000fffe03f */
[----:B------:R-:W-:Y:S05]  /*17f60*/  @P0 IMAD.HI.U32 R116, R129, c[0x0][0x330], RZ ;  /* 0x0000cc0081740a27 */ /* 0x000fea00078e00ff */
[----:B------:R-:W-:Y:S02]  /*17f70*/  @P0 SHF.R.U32.HI R129, RZ, c[0x0][0x334], R116 ;  /* 0x0000cd00ff810a19 */ /* 0x000fe40000011674 */
.L_x_434:
[----:B------:R-:W-:Y:S05]  /*17f80*/  BSYNC B0 ;  /* 0x0000000000007941 */ /* 0x000fea0003800000 */
.L_x_432:
[----:B------:R-:W-:Y:S05]  /*17f90*/  IMAD R129, R129, c[0x0][0x32c], R0 ;  /* 0x0000cb0081817a24 */ /* 0x000fea00078e0200 */
[----:B------:R-:W-:Y:S02]  /*17fa0*/  IADD3 R116, R129, c[0x0][0x32c], RZ ;  /* 0x0000cb0081747a10 */ /* 0x000fe40007ffe0ff */
[----:B------:R-:W-:Y:S02]  /*17fb0*/  IMNMX R130, R130, R129, !PT ;  /* 0x0000008182827217 */ /* 0x000fe40007800200 */
[----:B------:R-:W-:Y:S02]  /*17fc0*/  IMNMX R136, R136, R116, PT ;  /* 0x0000007488887217 */ /* 0x000fe40003800200 */
.L_x_431:
[C---:B------:R-:W-:Y:S02]  /*17fd0*/  ISETP.GE.AND P0, PT, R128.reuse, 0x2, PT ;  /* 0x000000028000780c */ /* 0x040fe40003f06270 */
[----:B------:R-:W-:Y:S02]  /*17fe0*/  ISETP.GE.AND P1, PT, R128, 0x9, PT ;  /* 0x000000098000780c */ /* 0x000fe40003f26270 */
[----:B------:R-:W-:Y:S02]  /*17ff0*/  LOP3.LUT R218, R218, 0xfffeffff, RZ, 0xc0, !PT ;  /* 0xfffeffffdada7812 */ /* 0x000fe400078ec0ff */
[C---:B------:R-:W-:Y:S02]  /*18000*/  ISETP.GE.AND P6, PT, R128.reuse, 0x49, PT ;  /* 0x000000498000780c */ /* 0x040fe40003fc6270 */
[C---:B------:R-:W-:Y:S02]  /*18010*/  ISETP.GE.AND P5, PT, R128.reuse, 0x4a, PT ;  /* 0x0000004a8000780c */ /* 0x040fe40003fa6270 */
[C---:B------:R-:W-:Y:S02]  /*18020*/  ISETP.GE.AND P4, PT, R128.reuse, 0x51, PT ;  /* 0x000000518000780c */ /* 0x040fe40003f86270 */
[----:B------:R-:W-:Y:S02]  /*18030*/  ISETP.GE.AND P3, PT, R128, 0x52, PT ;  /* 0x000000528000780c */ /* 0x000fe40003f66270 */
[----:B------:R-:W-:Y:S02]  /*18040*/  @P0 LOP3.LUT R218, R218, 0x10000, RZ, 0xfc, !PT ;  /* 0x00010000dada0812 */ /* 0x000fe400078efcff */
[----:B------:R-:W-:Y:S02]  /*18050*/  ISETP.GT.AND P0, PT, R130, 0x1, !P0 ;  /* 0x000000018200780c */ /* 0x000fe40004704270 */
[----:B------:R-:W-:Y:S02]  /*18060*/  LOP3.LUT R218, R218, 0xffff7fff, RZ, 0xc0, !PT ;  /* 0xffff7fffdada7812 */ /* 0x000fe400078ec0ff */
[----:B------:R-:W-:Y:S02]  /*18070*/  ISETP.LT.OR P0, PT, R136, 0x2, P0 ;  /* 0x000000028800780c */ /* 0x000fe40000701670 */
[----:B------:R-:W-:Y:S02]  /*18080*/  @P1 LOP3.LUT R218, R218, 0x8000, RZ, 0xfc, !PT ;  /* 0x00008000dada1812 */ /* 0x000fe400078efcff */
[----:B------:R-:W-:Y:S02]  /*18090*/  FSEL R116, R5, -INF , !P0 ;  /* 0xff80000005747808 */ /* 0x000fe40004000000 */
[----:B------:R-:W-:Y:S02]  /*180a0*/  ISETP.GT.AND P0, PT, R130, 0x8, !P1 ;  /* 0x000000088200780c */ /* 0x000fe40004f04270 */
[----:B------:R-:W-:Y:S02]  /*180b0*/  ISETP.GE.AND P1, PT, R128, 0xa, PT ;  /* 0x0000000a8000780c */ /* 0x000fe40003f26270 */
[----:B------:R-:W-:Y:S02]  /*180c0*/  ISETP.LT.OR P0, PT, R136, 0x9, P0 ;  /* 0x000000098800780c */ /* 0x000fe40000701670 */
[----:B------:R-:W-:Y:S02]  /*180d0*/  LOP3.LUT R218, R218, 0xffffbfff, RZ, 0xc0, !PT ;  /* 0xffffbfffdada7812 */ /* 0x000fe400078ec0ff */
[----:B------:R-:W-:Y:S02]  /*180e0*/  FSEL R8, R8, -INF , !P0 ;  /* 0xff80000008087808 */ /* 0x000fe40004000000 */
[----:B------:R-:W-:Y:S02]  /*180f0*/  ISETP.GT.AND P0, PT, R130, 0x9, !P1 ;  /* 0x000000098200780c */ /* 0x000fe40004f04270 */
[----:B------:R-:W-:Y:S02]  /*18100*/  ISETP.GE.AND P2, PT, R128, 0x59, PT ;  /* 0x000000598000780c */ /* 0x000fe40003f46270 */
[----:B------:R-:W-:Y:S02]  /*18110*/  ISETP.LT.OR P0, PT, R136, 0xa, P0 ;  /* 0x0000000a8800780c */ /* 0x000fe40000701670 */
        /* <DEDUP_REMOVED lines=90> */
[----:B------:R-:W-:Y:S02]  /*186c0*/  ISETP.GT.AND P0, PT, R130, 0x49, !P5 ;  /* 0x000000498200780c */ /* 0x000fe40006f04270 */
[----:B------:R-:W-:Y:S02]  /*186d0*/  LOP3.LUT R218, R218, 0xfffdffff, RZ, 0xc0, !PT ;  /* 0xfffdffffdada7812 */ /* 0x000fe400078ec0ff */
[----:B------:R-:W-:Y:S04]  /*186e0*/  ISETP.LT.OR P0, PT, R136, 0x4a, P0 ;  /* 0x0000004a8800780c */ /* 0x000fe80000701670 */
[----:B------:R-:W-:Y:S02]  /*186f0*/  FSEL R141, R41, -INF , !P0 ;  /* 0xff800000298d7808 */ /* 0x000fe40004000000 */
[----:B------:R-:W-:Y:S04]  /*18700*/  ISETP.GT.AND P0, PT, R130, 0x50, !P4 ;  /* 0x000000508200780c */ /* 0x000fe80006704270 */
        /* <DEDUP_REMOVED lines=8> */
[----:B------:R-:W-:Y:S04]  /*18790*/  ISETP.GT.AND P0, PT, R130, RZ, !P1 ;  /* 0x000000ff8200720c */ /* 0x000fe80004f04270 */
[----:B------:R-:W-:Y:S04]  /*187a0*/  ISETP.LT.OR P0, PT, R136, 0x1, P0 ;  /* 0x000000018800780c */ /* 0x000fe80000701670 */
[----:B------:R-:W-:Y:S02]  /*187b0*/  FSEL R13, R4, -INF , !P0 ;  /* 0xff800000040d7808 */ /* 0x000fe40004000000 */
[----:B------:R-:W-:Y:S01]  /*187c0*/  ISETP.GE.AND P0, PT, R128, 0x5a, PT ;  /* 0x0000005a8000780c */ /* 0x000fe20003f06270 */
[----:B------:R-:W1:Y:S11]  /*187d0*/  SHFL.IDX PT, R4, R119, 0x1, 0x1c1f ;  /* 0x003c1f0077047f89 */ /* 0x000e7600000e0000 */
[----:B------:R-:W-:Y:S01]  /*187e0*/  @!UPT UIADD3 URZ, URZ, URZ, URZ ;  /* 0x0000003f3f3ff290 */ /* 0x000fe2000fffe03f */
[----:B------:R-:W-:Y:S02]  /*187f0*/  @P0 LOP3.LUT R218, R218, 0x20000, RZ, 0xfc, !PT ;  /* 0x00020000dada0812 */ /* 0x000fe400078efcff */
[----:B------:R-:W-:Y:S04]  /*18800*/  ISETP.GT.AND P0, PT, R130, 0x59, !P0 ;  /* 0x000000598200780c */ /* 0x000fe80004704270 */
[----:B------:R-:W-:Y:S04]  /*18810*/  ISETP.LT.OR P0, PT, R136, 0x5a, P0 ;  /* 0x0000005a8800780c */ /* 0x000fe80000701670 */
[----:B------:R-:W-:Y:S01]  /*18820*/  FSEL R128, R49, -INF , !P0 ;  /* 0xff80000031807808 */ /* 0x000fe20004000000 */
[--C-:B-1----:R-:W-:Y:S01]  /*18830*/  IMAD.IADD R118, R118, 0x1, R4.reuse ;  /* 0x0000000176767824 */ /* 0x102fe200078e0204 */
[----:B------:R-:W-:Y:S01]  /*18840*/  ISETP.GE.AND P0, PT, R212, 0x1, PT ;  /* 0x00000001d400780c */ /* 0x000fe20003f06270 */
[----:B------:R-:W-:Y:S11]  /*18850*/  IMAD.IADD R117, R117, 0x1, R4 ;  /* 0x0000000175757824 */ /* 0x000ff600078e0204 */
[----:B------:R-:W-:Y:S01]  /*18860*/  @!UPT UIADD3 URZ, URZ, URZ, URZ ;  /* 0x0000003f3f3ff290 */ /* 0x000fe2000fffe03f */
        /* <DEDUP_REMOVED lines=14> */
.L_x_437:
[----:B------:R-:W-:Y:S04]  /*18950*/  MOV R4, c[0x0][0x32c] ;  /* 0x0000cb0000047a02 */ /* 0x000fe80000000f00 */
[----:B------:R-:W-:Y:S11]  /*18960*/  ISETP.NE.AND P0, PT, R4, 0x1, PT ;  /* 0x000000010400780c */ /* 0x000ff60003f05270 */
[----:B------:R-:W-:Y:S02]  /*18970*/  @!UPT UIADD3 URZ, URZ, URZ, URZ ;  /* 0x0000003f3f3ff290 */ /* 0x000fe4000fffe03f */
[----:B------:R-:W-:Y:S05]  /*18980*/  @P0 IMAD.HI.U32 R4, R5, c[0x0][0x330], RZ ;  /* 0x0000cc0005040a27 */ /* 0x000fea00078e00ff */
[----:B------:R-:W-:Y:S02]  /*18990*/  @P0 SHF.R.U32.HI R5, RZ, c[0x0][0x334], R4 ;  /* 0x0000cd00ff050a19 */ /* 0x000fe40000011604 */
.L_x_438:
[----:B------:R-:W-:Y:S05]  /*189a0*/  BSYNC B0 ;  /* 0x0000000000007941 */ /* 0x000fea0003800000 */
.L_x_436:
[----:B------:R-:W-:Y:S05]  /*189b0*/  IMAD R0, R5, c[0x0][0x32c], R0 ;  /* 0x0000cb0005007a24 */ /* 0x000fea00078e0200 */
[----:B------:R-:W-:Y:S02]  /*189c0*/  IADD3 R4, R0, c[0x0][0x32c], RZ ;  /* 0x0000cb0000047a10 */ /* 0x000fe40007ffe0ff */
[----:B------:R-:W-:Y:S02]  /*189d0*/  IMNMX R117, R117, R0, !PT ;  /* 0x0000000075757217 */ /* 0x000fe40007800200 */
[----:B------:R-:W-:Y:S02]  /*189e0*/  IMNMX R118, R118, R4, PT ;  /* 0x0000000476767217 */ /* 0x000fe40003800200 */
.L_x_435:
[----:B------:R-:W-:Y:S02]  /*189f0*/  ISETP.GT.AND P0, PT, R117, RZ, !P1 ;  /* 0x000000ff7500720c */ /* 0x000fe40004f04270 */
[----:B------:R-:W-:Y:S02]  /*18a00*/  LOP3.LUT P1, RZ, R218, 0x800, RZ, 0xc0, !PT ;  /* 0x00000800daff7812 */ /* 0x000fe4000782c0ff */
        /* <DEDUP_REMOVED lines=90> */
[----:B------:R-:W-:Y:S03]  /*18fb0*/  ISETP.LT.OR P0, PT, R118, 0x32, P0 ;  /* 0x000000327600780c */ /* 0x000fe60000701670 */
[----:B------:R-:W1:Y:S01]  /*18fc0*/  SHFL.BFLY PT, R0, R5, 0x2, 0x1f ;  /* 0x0c401f0005007f89 */ /* 0x000e6200000e0000 */
[----:B------:R-:W-:Y:S02]  /*18fd0*/  FSEL R167, R31, -INF , !P0 ;  /* 0xff8000001fa77808 */ /* 0x000fe40004000000 */
[----:B------:R-:W-:Y:S02]  /*18fe0*/  LOP3.LUT P0, RZ, R218, 0x8, RZ, 0xc0, !PT ;  /* 0x00000008daff7812 */ /* 0x000fe4000780c0ff */
[----:B------:R-:W-:Y:S02]  /*18ff0*/  FMNMX.FTZ R4, R167, R4, !PT ;  /* 0x00000004a7047209 */ /* 0x000fe40007810000 */
[C---:B------:R-:W-:Y:S01]  /*19000*/  ISETP.GT.AND P0, PT, R117.reuse, 0x38, !P0 ;  /* 0x000000387500780c */ /* 0x040fe20004704270 */
[----:B------:R-:W-:Y:S03]  /*19010*/  LDSM.16.MT88.4 R28, [R205+0x100] ;  /* 0x00010000cd1c783b */ /* 0x000fe60000004200 */
[----:B------:R-:W-:Y:S04]  /*19020*/  ISETP.LT.OR P0, PT, R118, 0x39, P0 ;  /* 0x000000397600780c */ /* 0x000fe80000701670 */
[----:B------:R-:W-:Y:S02]  /*19030*/  FSEL R166, R34, -INF , !P0 ;  /* 0xff80000022a67808 */ /* 0x000fe40004000000 */
[----:B------:R-:W-:Y:S02]  /*19040*/  LOP3.LUT P0, RZ, R218, 0x4, RZ, 0xc0, !PT ;  /* 0x00000004daff7812 */ /* 0x000fe4000780c0ff */
[----:B------:R-:W-:Y:S02]  /*19050*/  FMNMX.FTZ R4, R166, R4, !PT ;  /* 0x00000004a6047209 */ /* 0x000fe40007810000 */
[----:B------:R-:W-:Y:S04]  /*19060*/  ISETP.GT.AND P0, PT, R117, 0x39, !P0 ;  /* 0x000000397500780c */ /* 0x000fe80004704270 */
[----:B------:R-:W-:Y:S04]  /*19070*/  ISETP.LT.OR P0, PT, R118, 0x3a, P0 ;  /* 0x0000003a7600780c */ /* 0x000fe80000701670 */
[----:B------:R-:W-:Y:S02]  /*19080*/  FSEL R45, R35, -INF , !P0 ;  /* 0xff800000232d7808 */ /* 0x000fe40004000000 */
[----:B------:R-:W-:Y:S01]  /*19090*/  LOP3.LUT P0, RZ, R218, 0x2, RZ, 0xc0, !PT ;  /* 0x00000002daff7812 */ /* 0x000fe2000780c0ff */
[----:B------:R-:W-:Y:S01]  /*190a0*/  LDSM.16.MT88.4 R32, [R205+0x3100] ;  /* 0x00310000cd20783b */ /* 0x000fe20000004200 */
[----:B------:R-:W-:Y:S02]  /*190b0*/  FMNMX.FTZ R4, R45, R4, !PT ;  /* 0x000000042d047209 */ /* 0x000fe40007810000 */
[C---:B------:R-:W-:Y:S04]  /*190c0*/  ISETP.GT.AND P0, PT, R117.reuse, 0x40, !P0 ;  /* 0x000000407500780c */ /* 0x040fe80004704270 */
[----:B------:R-:W-:Y:S04]  /*190d0*/  ISETP.LT.OR P0, PT, R118, 0x41, P0 ;  /* 0x000000417600780c */ /* 0x000fe80000701670 */
[----:B------:R-:W-:Y:S02]  /*190e0*/  FSEL R44, R38, -INF , !P0 ;  /* 0xff800000262c7808 */ /* 0x000fe40004000000 */
[----:B------:R-:W-:Y:S02]  /*190f0*/  ISETP.GT.AND P0, PT, R117, 0x41, !P1 ;  /* 0x000000417500780c */ /* 0x000fe40004f04270 */
[----:B------:R-:W-:Y:S02]  /*19100*/  FMNMX.FTZ R4, R44, R4, !PT ;  /* 0x000000042c047209 */ /* 0x000fe40007810000 */
[----:B------:R-:W-:Y:S02]  /*19110*/  ISETP.LT.OR P0, PT, R118, 0x42, P0 ;  /* 0x000000427600780c */ /* 0x000fe40000701670 */
[----:B------:R-:W-:Y:S02]  /*19120*/  LOP3.LUT P1, RZ, R218, 0x20000, RZ, 0xc0, !PT ;  /* 0x00020000daff7812 */ /* 0x000fe4000782c0ff */
[----:B------:R-:W-:Y:S02]  /*19130*/  FSEL R142, R39, -INF , !P0 ;  /* 0xff800000278e7808 */ /* 0x000fe40004000000 */
[C---:B------:R-:W-:Y:S02]  /*19140*/  ISETP.GT.AND P0, PT, R117.reuse, 0x48, !P6 ;  /* 0x000000487500780c */ /* 0x040fe40007704270 */
[----:B------:R-:W-:Y:S02]  /*19150*/  FMNMX.FTZ R4, R142, R4, !PT ;  /* 0x000000048e047209 */ /* 0x000fe40007810000 */
[----:B------:R-:W-:Y:S04]  /*19160*/  ISETP.LT.OR P0, PT, R118, 0x49, P0 ;  /* 0x000000497600780c */ /* 0x000fe80000701670 */
[----:B------:R-:W-:Y:S02]  /*19170*/  FSEL R140, R42, -INF , !P0 ;  /* 0xff8000002a8c7808 */ /* 0x000fe40004000000 */
[----:B------:R-:W-:Y:S02]  /*19180*/  ISETP.GT.AND P0, PT, R117, 0x49, !P5 ;  /* 0x000000497500780c */ /* 0x000fe40006f04270 */
[----:B------:R-:W-:Y:S02]  /*19190*/  FMNMX.FTZ R4, R140, R4, !PT ;  /* 0x000000048c047209 */ /* 0x000fe40007810000 */
[C---:B------:R-:W-:Y:S04]  /*191a0*/  ISETP.LT.OR P0, PT, R118.reuse, 0x4a, P0 ;  /* 0x0000004a7600780c */ /* 0x040fe80000701670 */
[----:B------:R-:W-:Y:S02]  /*191b0*/  FSEL R139, R43, -INF , !P0 ;  /* 0xff8000002b8b7808 */ /* 0x000fe40004000000 */
[----:B------:R-:W-:Y:S02]  /*191c0*/  ISETP.GT.AND P0, PT, R117, 0x50, !P4 ;  /* 0x000000507500780c */ /* 0x000fe40006704270 */
[----:B------:R-:W-:Y:S02]  /*191d0*/  FMNMX.FTZ R4, R139, R4, !PT ;  /* 0x000000048b047209 */ /* 0x000fe40007810000 */
[----:B------:R-:W-:Y:S02]  /*191e0*/  ISETP.LT.OR P0, PT, R118, 0x51, P0 ;  /* 0x000000517600780c */ /* 0x000fe40000701670 */
[----:B-1----:R-:W-:Y:S02]  /*191f0*/  FMNMX.FTZ R5, R5, R0, !PT ;  /* 0x0000000005057209 */ /* 0x002fe40007810000 */
[----:B------:R-:W-:Y:S02]  /*19200*/  FSEL R136, R46, -INF , !P0 ;  /* 0xff8000002e887808 */ /* 0x000fe40004000000 */
[----:B------:R-:W-:Y:S01]  /*19210*/  ISETP.GT.AND P0, PT, R117, 0x51, !P3 ;  /* 0x000000517500780c */ /* 0x000fe20005f04270 */
[----:B------:R-:W1:Y:S01]  /*19220*/  SHFL.BFLY PT, R14, R5, 0x1, 0x1f ;  /* 0x0c201f00050e7f89 */ /* 0x000e6200000e0000 */
[----:B------:R-:W-:Y:S02]  /*19230*/  FMNMX.FTZ R4, R136, R4, !PT ;  /* 0x0000000488047209 */ /* 0x000fe40007810000 */
[----:B------:R-:W-:Y:S04]  /*19240*/  ISETP.LT.OR P0, PT, R118, 0x52, P0 ;  /* 0x000000527600780c */ /* 0x000fe80000701670 */
[----:B------:R-:W-:Y:S02]  /*19250*/  FSEL R130, R47, -INF , !P0 ;  /* 0xff8000002f827808 */ /* 0x000fe40004000000 */
[C---:B------:R-:W-:Y:S02]  /*19260*/  ISETP.GT.AND P0, PT, R117.reuse, 0x58, !P2 ;  /* 0x000000587500780c */ /* 0x040fe40005704270 */
[----:B------:R-:W-:Y:S02]  /*19270*/  FMNMX.FTZ R0, R130, R4, !PT ;  /* 0x0000000482007209 */ /* 0x000fe40007810000 */
[----:B------:R-:W-:Y:S04]  /*19280*/  ISETP.LT.OR P0, PT, R118, 0x59, P0 ;  /* 0x000000597600780c */ /* 0x000fe80000701670 */
[----:B------:R-:W-:Y:S02]  /*19290*/  FSEL R119, R50, -INF , !P0 ;  /* 0xff80000032777808 */ /* 0x000fe40004000000 */
[----:B------:R-:W-:Y:S02]  /*192a0*/  ISETP.GT.AND P0, PT, R117, 0x59, !P1 ;  /* 0x000000597500780c */ /* 0x000fe40004f04270 */
[----:B------:R-:W-:Y:S02]  /*192b0*/  FMNMX.FTZ R0, R119, R0, !PT ;  /* 0x0000000077007209 */ /* 0x000fe40007810000 */
[----:B------:R-:W-:Y:S04]  /*192c0*/  ISETP.LT.OR P0, PT, R118, 0x5a, P0 ;  /* 0x0000005a7600780c */ /* 0x000fe80000701670 */
[----:B------:R-:W-:Y:S04]  /*192d0*/  FSEL R17, R51, -INF , !P0 ;  /* 0xff80000033117808 */ /* 0x000fe80004000000 */
[----:B------:R-:W-:Y:S02]  /*192e0*/  FMNMX.FTZ R6, R17, R0, !PT ;  /* 0x0000000011067209 */ /* 0x000fe40007810000 */
[----:B-1----:R-:W-:Y:S03]  /*192f0*/  FMNMX.FTZ R0, R5, R14, !PT ;  /* 0x0000000e05007209 */ /* 0x002fe60007810000 */
[----:B------:R-:W1:Y:S01]  /*19300*/  SHFL.BFLY PT, R4, R6, 0x2, 0x1f ;  /* 0x0c401f0006047f89 */ /* 0x000e6200000e0000 */
[C---:B------:R-:W-:Y:S01]  /*19310*/  FSETP.NEU.FTZ.AND P0, PT, R0.reuse, -INF , PT ;  /* 0xff8000000000780b */ /* 0x040fe20003f1d000 */
[----:B------:R-:W-:Y:S05]  /*19320*/  FMUL.FTZ R137, R0, c[0x0][0x2d0] ;  /* 0x0000b40000897a20 */ /* 0x000fea0000410000 */
[----:B------:R-:W-:Y:S05]  /*19330*/  FSEL R137, R137, RZ, P0 ;  /* 0x000000ff89897208 */ /* 0x000fea0000000000 */
        /* <DEDUP_REMOVED lines=9> */
[----:B------:R-:W-:Y:S01]  /*193d0*/  FSEL R4, R0, RZ, P0 ;  /* 0x000000ff00047208 */ /* 0x000fe20000000000 */
[----:B------:R-:W-:Y:S02]  /*193e0*/  FFMA.FTZ R145, R145, c[0x0][0x2d0], -R137 ;  /* 0x0000b40091917a23 */ /* 0x000fe40000010889 */
[----:B------:R-:W1:Y:S01]  /*193f0*/  SHFL.BFLY PT, R5, R6, 0x1, 0x1f ;  /* 0x0c201f0006057f89 */ /* 0x000e6200000e0000 */
[----:B------:R-:W2:Y:S01]  /*19400*/  MUFU.EX2 R19, R19 ;  /* 0x0000001300137308 */ /* 0x000ea20000000800 */
[----:B------:R-:W-:Y:S02]  /*19410*/  FADD.FTZ R3, -R4, R3 ;  /* 0x0000000304037221 */ /* 0x000fe40000010100 */
[--C-:B------:R-:W-:Y:S02]  /*19420*/  FFMA.FTZ R144, R144, c[0x0][0x2d0], -R137.reuse ;  /* 0x0000b40090907a23 */ /* 0x100fe40000010889 */
[----:B------:R-:W-:Y:S02]  /*19430*/  FMUL.FTZ R3, R3, c[0x0][0x2d0] ;  /* 0x0000b40003037a20 */ /* 0x000fe40000410000 */
[--C-:B------:R-:W-:Y:S02]  /*19440*/  FFMA.FTZ R147, R147, c[0x0][0x2d0], -R137.reuse ;  /* 0x0000b40093937a23 */ /* 0x100fe40000010889 */
[--C-:B------:R-:W-:Y:S01]  /*19450*/  FFMA.FTZ R152, R152, c[0x0][0x2d0], -R137.reuse ;  /* 0x0000b40098987a23 */ /* 0x100fe20000010889 */
[----:B------:R-:W-:Y:S01]  /*19460*/  MUFU.EX2 R18, R18 ;  /* 0x0000001200127308 */ /* 0x000fe20000000800 */
[--C-:B------:R-:W-:Y:S02]  /*19470*/  FFMA.FTZ R162, R162, c[0x0][0x2d0], -R137.reuse ;  /* 0x0000b400a2a27a23 */ /* 0x100fe40000010889 */
[--C-:B------:R-:W-:Y:S02]  /*19480*/  FFMA.FTZ R163, R163, c[0x0][0x2d0], -R137.reuse ;  /* 0x0000b400a3a37a23 */ /* 0x100fe40000010889 */
[--C-:B------:R-:W-:Y:S02]  /*19490*/  FFMA.FTZ R164, R164, c[0x0][0x2d0], -R137.reuse ;  /* 0x0000b400a4a47a23 */ /* 0x100fe40000010889 */
[--C-:B------:R-:W-:Y:S02]  /*194a0*/  FFMA.FTZ R165, R165, c[0x0][0x2d0], -R137.reuse ;  /* 0x0000b400a5a57a23 */ /* 0x100fe40000010889 */
[--C-:B------:R-:W-:Y:S01]  /*194b0*/  FFMA.FTZ R153, R153, c[0x0][0x2d0], -R137.reuse ;  /* 0x0000b40099997a23 */ /* 0x100fe20000010889 */
[----:B------:R-:W3:Y:S01]  /*194c0*/  MUFU.EX2 R3, R3 ;  /* 0x0000000300037308 */ /* 0x000ee20000000800 */
[--C-:B------:R-:W-:Y:S01]  /*194d0*/  FFMA.FTZ R146, R146, c[0x0][0x2d0], -R137.reuse ;  /* 0x0000b40092927a23 */ /* 0x100fe20000010889 */
[----:B-1----:R-:W-:Y:S01]  /*194e0*/  FMNMX.FTZ R16, R5, R6, !PT ;  /* 0x0000000605107209 */ /* 0x002fe20007810000 */
[--C-:B------:R-:W-:Y:S01]  /*194f0*/  FFMA.FTZ R143, R143, c[0x0][0x2d0], -R137.reuse ;  /* 0x0000b4008f8f7a23 */ /* 0x100fe20000010889 */
[----:B--2---:R-:W-:Y:S01]  /*19500*/  F2FP.PACK_AB R20, R19, R49 ;  /* 0x000000311314723e */ /* 0x004fe200000000ff */
[--C-:B------:R-:W-:Y:S01]  /*19510*/  FFMA.FTZ R141, R141, c[0x0][0x2d0], -R137.reuse ;  /* 0x0000b4008d8d7a23 */ /* 0x100fe20000010889 */
[C---:B------:R-:W-:Y:S01]  /*19520*/  FSETP.NEU.FTZ.AND P0, PT, R16.reuse, -INF , PT ;  /* 0xff8000001000780b */ /* 0x040fe20003f1d000 */
[C---:B------:R-:W-:Y:S03]  /*19530*/  FMUL.FTZ R118, R16.reuse, c[0x0][0x2d0] ;  /* 0x0000b40010767a20 */ /* 0x040fe60000410000 */
[----:B------:R-:W1:Y:S01]  /*19540*/  MUFU.EX2 R48, R48 ;  /* 0x0000003000307308 */ /* 0x000e620000000800 */
[----:B------:R-:W-:Y:S01]  /*19550*/  FSEL R4, R16, RZ, P0 ;  /* 0x000000ff10047208 */ /* 0x000fe20000000000 */
[--C-:B------:R-:W-:Y:S01]  /*19560*/  FFMA.FTZ R134, R134, c[0x0][0x2d0], -R137.reuse ;  /* 0x0000b40086867a23 */ /* 0x100fe20000010889 */
[----:B------:R-:W-:Y:S01]  /*19570*/  FSEL R118, R118, RZ, P0 ;  /* 0x000000ff76767208 */ /* 0x000fe20000000000 */
[--C-:B------:R-:W-:Y:S01]  /*19580*/  FFMA.FTZ R133, R133, c[0x0][0x2d0], -R137.reuse ;  /* 0x0000b40085857a23 */ /* 0x100fe20000010889 */
[----:B------:R-:W-:Y:S01]  /*19590*/  ISETP.GT.AND P0, PT, R248, R226, PT ;  /* 0x000000e2f800720c */ /* 0x000fe20003f04270 */
[----:B------:R-:W-:Y:S02]  /*195a0*/  FADD.FTZ R2, -R4, R2 ;  /* 0x0000000204027221 */ /* 0x000fe40000010100 */
[--C-:B------:R-:W-:Y:S02]  /*195b0*/  FFMA.FTZ R117, R12, c[0x0][0x2d0], -R118.reuse ;  /* 0x0000b4000c757a23 */ /* 0x100fe40000010876 */
[----:B------:R-:W2:Y:S01]  /*195c0*/  LDSM.16.MT88.4 R12, [R208+0x100] ;  /* 0x00010000d00c783b */ /* 0x000ea20000004200 */
[--C-:B------:R-:W-:Y:S01]  /*195d0*/  FFMA.FTZ R51, R10, c[0x0][0x2d0], -R118.reuse ;  /* 0x0000b4000a337a23 */ /* 0x100fe20000010876 */
[----:B------:R-:W-:Y:S01]  /*195e0*/  MUFU.EX2 R129, R129 ;  /* 0x0000008100817308 */ /* 0x000fe20000000800 */
[--C-:B------:R-:W-:Y:S02]  /*195f0*/  FFMA.FTZ R50, R11, c[0x0][0x2d0], -R118.reuse ;  /* 0x0000b4000b327a23 */ /* 0x100fe40000010876 */
[--C-:B------:R-:W-:Y:S02]  /*19600*/  FFMA.FTZ R116, R7, c[0x0][0x2d0], -R118.reuse ;  /* 0x0000b40007747a23 */ /* 0x100fe40000010876 */
[----:B------:R-:W-:Y:S02]  /*19610*/  FMUL.FTZ R2, R2, c[0x0][0x2d0] ;  /* 0x0000b40002027a20 */ /* 0x000fe40000410000 */
[C---:B---3--:R-:W-:Y:S02]  /*19620*/  FMUL.FTZ R4, R3.reuse, R112 ;  /* 0x0000007003047220 */ /* 0x048fe40000410000 */
[C---:B------:R-:W-:Y:S01]  /*19630*/  FMUL.FTZ R5, R3.reuse, R113 ;  /* 0x0000007103057220 */ /* 0x040fe20000410000 */
[----:B------:R-:W-:Y:S01]  /*19640*/  MUFU.EX2 R117, R117 ;  /* 0x0000007500757308 */ /* 0x000fe20000000800 */
[C---:B------:R-:W-:Y:S01]  /*19650*/  FMUL.FTZ R8, R3.reuse, R108 ;  /* 0x0000006c03087220 */ /* 0x040fe20000410000 */
[----:B-1----:R-:W-:Y:S01]  /*19660*/  F2FP.PACK_AB R22, R48, R18 ;  /* 0x000000123016723e */ /* 0x002fe200000000ff */
[C---:B------:R-:W-:Y:S02]  /*19670*/  FMUL.FTZ R9, R3.reuse, R109 ;  /* 0x0000006d03097220 */ /* 0x040fe40000410000 */
        /* <DEDUP_REMOVED lines=11> */
[----:B------:R-:W-:Y:S02]  /*19730*/  FMUL.FTZ R85, R3, R85 ;  /* 0x0000005503557220 */ /* 0x000fe40000410000 */
[--C-:B------:R-:W-:Y:S02]  /*19740*/  FFMA.FTZ R169, R45, c[0x0][0x2d0], -R118.reuse ;  /* 0x0000b4002da97a23 */ /* 0x100fe40000010876 */
[--C-:B------:R-:W-:Y:S02]  /*19750*/  FFMA.FTZ R170, R44, c[0x0][0x2d0], -R118.reuse ;  /* 0x0000b4002caa7a23 */ /* 0x100fe40000010876 */
[----:B------:R-:W-:Y:S01]  /*19760*/  LDSM.16.MT88.4 R44, [R204+0x4900] ;  /* 0x00490000cc2c783b */ /* 0x000fe20000004200 */
        /* <DEDUP_REMOVED lines=11> */
[----:B------:R-:W-:Y:S01]  /*19820*/  LDSM.16.MT88.4 R108, [R208+0x2900] ;  /* 0x00290000d06c783b */ /* 0x000fe20000004200 */
        /* <DEDUP_REMOVED lines=10> */
[----:B------:R-:W-:Y:S01]  /*198d0*/  FMUL.FTZ R94, R2, R94 ;  /* 0x0000005e025e7220 */ /* 0x000fe20000410000 */
[----:B-1----:R-:W-:Y:S01]  /*198e0*/  F2FP.PACK_AB R23, R50, R51 ;  /* 0x000000333217723e */ /* 0x002fe200000000ff */
[C---:B------:R-:W-:Y:S02]  /*198f0*/  FMUL.FTZ R95, R2.reuse, R95 ;  /* 0x0000005f025f7220 */ /* 0x040fe40000410000 */
[C---:B------:R-:W-:Y:S02]  /*19900*/  FMUL.FTZ R96, R3.reuse, R96 ;  /* 0x0000006003607220 */ /* 0x040fe40000410000 */
[C---:B------:R-:W-:Y:S01]  /*19910*/  FMUL.FTZ R97, R3.reuse, R97 ;  /* 0x0000006103617220 */ /* 0x040fe20000410000 */
[----:B------:R-:W-:Y:S01]  /*19920*/  MUFU.EX2 R145, R145 ;  /* 0x0000009100917308 */ /* 0x000fe20000000800 */
[C---:B--2---:R-:W-:Y:S05]  /*19930*/  HMMA.16816.F32 R4, R20.reuse, R12, R4 ;  /* 0x0000000c1404723c */ /* 0x044fea0000001804 */
[C---:B------:R-:W-:Y:S02]  /*19940*/  FMUL.FTZ R98, R2.reuse, R98 ;  /* 0x0000006202627220 */ /* 0x040fe40000410000 */
[C---:B------:R-:W-:Y:S01]  /*19950*/  FMUL.FTZ R99, R2.reuse, R99 ;  /* 0x0000006302637220 */ /* 0x040fe20000410000 */
[C---:B------:R-:W-:Y:S01]  /*19960*/  HMMA.16816.F32 R8, R20.reuse, R14, R8 ;  /* 0x0000000e1408723c */ /* 0x040fe20000001808 */
[----:B------:R-:W1:Y:S01]  /*19970*/  LDSM.16.MT88.4 R12, [R204+0x100] ;  /* 0x00010000cc0c783b */ /* 0x000e620000004200 */
[----:B------:R-:W-:Y:S02]  /*19980*/  MUFU.EX2 R144, R144 ;  /* 0x0000009000907308 */ /* 0x000fe40000000800 */
[C---:B------:R-:W-:Y:S02]  /*19990*/  FMUL.FTZ R100, R3.reuse, R100 ;  /* 0x0000006403647220 */ /* 0x040fe40000410000 */
[C---:B------:R-:W-:Y:S02]  /*199a0*/  FMUL.FTZ R101, R3.reuse, R101 ;  /* 0x0000006503657220 */ /* 0x040fe40000410000 */
[C---:B------:R-:W-:Y:S04]  /*199b0*/  HMMA.16816.F32 R68, R20.reuse, R24, R68 ;  /* 0x000000181444723c */ /* 0x040fe80000001844 */
[C---:B------:R-:W-:Y:S01]  /*199c0*/  FMUL.FTZ R102, R2.reuse, R102 ;  /* 0x0000006602667220 */ /* 0x040fe20000410000 */
[----:B------:R-:W-:Y:S01]  /*199d0*/  MUFU.EX2 R147, R147 ;  /* 0x0000009300937308 */ /* 0x000fe20000000800 */
[C---:B------:R-:W-:Y:S02]  /*199e0*/  FMUL.FTZ R103, R2.reuse, R103 ;  /* 0x0000006702677220 */ /* 0x040fe40000410000 */
[C---:B------:R-:W-:Y:S01]  /*199f0*/  HMMA.16816.F32 R72, R20.reuse, R26, R72 ;  /* 0x0000001a1448723c */ /* 0x040fe20000001848 */
[----:B------:R-:W2:Y:S03]  /*19a00*/  LDSM.16.MT88.4 R24, [R208+0x3100] ;  /* 0x00310000d018783b */ /* 0x000ea60000004200 */
[C---:B------:R-:W-:Y:S02]  /*19a10*/  FMUL.FTZ R52, R3.reuse, R52 ;  /* 0x0000003403347220 */ /* 0x040fe40000410000 */
[C---:B------:R-:W-:Y:S01]  /*19a20*/  FMUL.FTZ R53, R3.reuse, R53 ;  /* 0x0000003503357220 */ /* 0x040fe20000410000 */
[----:B------:R-:W-:Y:S01]  /*19a30*/  MUFU.EX2 R152, R152 ;  /* 0x0000009800987308 */ /* 0x000fe20000000800 */
[C---:B------:R-:W-:Y:S04]  /*19a40*/  HMMA.16816.F32 R76, R20.reuse, R28, R76 ;  /* 0x0000001c144c723c */ /* 0x040fe8000000184c */
[C---:B------:R-:W-:Y:S02]  /*19a50*/  FMUL.FTZ R54, R2.reuse, R54 ;  /* 0x0000003602367220 */ /* 0x040fe40000410000 */
[C---:B------:R-:W-:Y:S02]  /*19a60*/  FMUL.FTZ R55, R2.reuse, R55 ;  /* 0x0000003702377220 */ /* 0x040fe40000410000 */
[C---:B------:R-:W-:Y:S01]  /*19a70*/  HMMA.16816.F32 R80, R20.reuse, R30, R80 ;  /* 0x0000001e1450723c */ /* 0x040fe20000001850 */
[----:B------:R-:W4:Y:S01]  /*19a80*/  LDSM.16.MT88.4 R28, [R206+0x3100] ;  /* 0x00310000ce1c783b */ /* 0x000f220000004200 */
[----:B------:R-:W-:Y:S02]  /*19a90*/  MUFU.EX2 R162, R162 ;  /* 0x000000a200a27308 */ /* 0x000fe40000000800 */
[C---:B------:R-:W-:Y:S02]  /*19aa0*/  FMUL.FTZ R56, R3.reuse, R56 ;  /* 0x0000003803387220 */ /* 0x040fe40000410000 */
[C---:B------:R-:W-:Y:S02]  /*19ab0*/  FMUL.FTZ R57, R3.reuse, R57 ;  /* 0x0000003903397220 */ /* 0x040fe40000410000 */
        /* <DEDUP_REMOVED lines=8> */
[----:B------:R-:W-:Y:S01]  /*19b40*/  FMUL.FTZ R13, R3, R105 ;  /* 0x00000069030d7220 */ /* 0x000fe20000410000 */
[----:B------:R-:W-:Y:S01]  /*19b50*/  MUFU.EX2 R164, R164 ;  /* 0x000000a400a47308 */ /* 0x000fe20000000800 */
[C---:B------:R-:W-:Y:S03]  /*19b60*/  HMMA.16816.F32 R88, R20.reuse, R14, R88 ;  /* 0x0000000e1458723c */ /* 0x040fe60000001858 */
[--C-:B------:R-:W-:Y:S02]  /*19b70*/  FFMA.FTZ R105, R41, c[0x0][0x2d0], -R118.reuse ;  /* 0x0000b40029697a23 */ /* 0x100fe40000010876 */
[--C-:B------:R-:W-:Y:S02]  /*19b80*/  FFMA.FTZ R104, R138, c[0x0][0x2d0], -R137.reuse ;  /* 0x0000b4008a687a23 */ /* 0x100fe40000010889 */
[--C-:B------:R-:W-:Y:S01]  /*19b90*/  FFMA.FTZ R138, R36, c[0x0][0x2d0], -R118.reuse ;  /* 0x0000b400248a7a23 */ /* 0x100fe20000010876 */
[C---:B--2---:R-:W-:Y:S01]  /*19ba0*/  HMMA.16816.F32 R92, R20.reuse, R24, R92 ;  /* 0x00000018145c723c */ /* 0x044fe2000000185c */
[----:B------:R-:W-:Y:S03]  /*19bb0*/  MUFU.EX2 R105, R105 ;  /* 0x0000006900697308 */ /* 0x000fe60000000800 */
[----:B------:R-:W-:Y:S02]  /*19bc0*/  FMUL.FTZ R14, R2, R106 ;  /* 0x0000006a020e7220 */ /* 0x000fe40000410000 */
[--C-:B------:R-:W-:Y:S02]  /*19bd0*/  FFMA.FTZ R106, R40, c[0x0][0x2d0], -R118.reuse ;  /* 0x0000b400286a7a23 */ /* 0x100fe40000010876 */
[C---:B------:R-:W-:Y:S01]  /*19be0*/  HMMA.16816.F32 R96, R20.reuse, R26, R96 ;  /* 0x0000001a1460723c */ /* 0x040fe20000001860 */
[----:B------:R-:W1:Y:S02]  /*19bf0*/  LDSM.16.MT88.4 R24, [R204+0x3100] ;  /* 0x00310000cc18783b */ /* 0x000e640000004200 */
[----:B------:R-:W2:Y:S01]  /*19c00*/  MUFU.EX2 R104, R104 ;  /* 0x0000006800687308 */ /* 0x000ea20000000800 */
[C---:B------:R-:W-:Y:S02]  /*19c10*/  FMUL.FTZ R15, R2.reuse, R107 ;  /* 0x0000006b020f7220 */ /* 0x040fe40000410000 */
[--C-:B------:R-:W-:Y:S02]  /*19c20*/  FFMA.FTZ R107, R37, c[0x0][0x2d0], -R118.reuse ;  /* 0x0000b400256b7a23 */ /* 0x100fe40000010876 */
[C---:B------:R-:W-:Y:S01]  /*19c30*/  FMUL.FTZ R59, R2.reuse, R59 ;  /* 0x0000003b023b7220 */ /* 0x040fe20000410000 */
[----:B------:R-:W-:Y:S02]  /*19c40*/  LDSM.16.MT88.4 R36, [R205+0x900] ;  /* 0x00090000cd24783b */ /* 0x000fe40000004200 */
[C---:B----4-:R-:W-:Y:S02]  /*19c50*/  HMMA.16816.F32 R12, R20.reuse, R28, R12 ;  /* 0x0000001c140c723c */ /* 0x050fe4000000180c */
[----:B------:R-:W4:Y:S01]  /*19c60*/  MUFU.EX2 R106, R106 ;  /* 0x0000006a006a7308 */ /* 0x000f220000000800 */
[C---:B------:R-:W-:Y:S02]  /*19c70*/  FMUL.FTZ R60, R3.reuse, R60 ;  /* 0x0000003c033c7220 */ /* 0x040fe40000410000 */
[C---:B------:R-:W-:Y:S01]  /*19c80*/  FMUL.FTZ R61, R3.reuse, R61 ;  /* 0x0000003d033d7220 */ /* 0x040fe20000410000 */
[----:B------:R-:W-:Y:S01]  /*19c90*/  LDSM.16.MT88.4 R40, [R204+0x900] ;  /* 0x00090000cc28783b */ /* 0x000fe20000004200 */
[C---:B------:R-:W-:Y:S01]  /*19ca0*/  FMUL.FTZ R62, R2.reuse, R62 ;  /* 0x0000003e023e7220 */ /* 0x040fe20000410000 */
[C---:B------:R-:W-:Y:S04]  /*19cb0*/  HMMA.16816.F32 R100, R20.reuse, R30, R100 ;  /* 0x0000001e1464723c */ /* 0x040fe80000001864 */
[C---:B------:R-:W-:Y:S01]  /*19cc0*/  FMUL.FTZ R63, R2.reuse, R63 ;  /* 0x0000003f023f7220 */ /* 0x040fe20000410000 */
[----:B------:R-:W-:Y:S01]  /*19cd0*/  MUFU.EX2 R107, R107 ;  /* 0x0000006b006b7308 */ /* 0x000fe20000000800 */
[----:B------:R-:W5:Y:S01]  /*19ce0*/  LDSM.16.MT88.4 R28, [R208+0x900] ;  /* 0x00090000d01c783b */ /* 0x000f620000004200 */
[C---:B------:R-:W-:Y:S01]  /*19cf0*/  FMUL.FTZ R64, R3.reuse, R64 ;  /* 0x0000004003407220 */ /* 0x040fe20000410000 */
[C---:B------:R-:W-:Y:S04]  /*19d00*/  HMMA.16816.F32 R52, R20.reuse, R32, R52 ;  /* 0x000000201434723c */ /* 0x040fe80000001834 */
[----:B------:R-:W-:Y:S02]  /*19d10*/  FMUL.FTZ R65, R3, R65 ;  /* 0x0000004103417220 */ /* 0x000fe40000410000 */
[C---:B------:R-:W-:Y:S01]  /*19d20*/  FMUL.FTZ R66, R2.reuse, R66 ;  /* 0x0000004202427220 */ /* 0x040fe20000410000 */
[----:B------:R-:W2:Y:S01]  /*19d30*/  MUFU.EX2 R138, R138 ;  /* 0x0000008a008a7308 */ /* 0x000ea20000000800 */
[C---:B------:R-:W-:Y:S01]  /*19d40*/  HMMA.16816.F32 R56, R20.reuse, R34, R56 ;  /* 0x000000221438723c */ /* 0x040fe20000001838 */
[----:B------:R-:W5:Y:S03]  /*19d50*/  LDSM.16.MT88.4 R32, [R206+0x900] ;  /* 0x00090000ce20783b */ /* 0x000f660000004200 */
[----:B------:R-:W-:Y:S02]  /*19d60*/  FMUL.FTZ R67, R2, R67 ;  /* 0x0000004302437220 */ /* 0x000fe40000410000 */
[--C-:B------:R-:W-:Y:S02]  /*19d70*/  FFMA.FTZ R154, R154, c[0x0][0x2d0], -R118.reuse ;  /* 0x0000b4009a9a7a23 */ /* 0x100fe40000010876 */
[C---:B-1----:R-:W-:Y:S01]  /*19d80*/  HMMA.16816.F32 R60, R20.reuse, R24, R60 ;  /* 0x00000018143c723c */ /* 0x042fe2000000183c */
[----:B------:R-:W-:Y:S03]  /*19d90*/  MUFU.EX2 R165, R165 ;  /* 0x000000a500a57308 */ /* 0x000fe60000000800 */
[--C-:B------:R-:W-:Y:S02]  /*19da0*/  FFMA.FTZ R155, R155, c[0x0][0x2d0], -R118.reuse ;  /* 0x0000b4009b9b7a23 */ /* 0x100fe40000010876 */
[--C-:B------:R-:W-:Y:S02]  /*19db0*/  FFMA.FTZ R160, R160, c[0x0][0x2d0], -R118.reuse ;  /* 0x0000b400a0a07a23 */ /* 0x100fe40000010876 */
[----:B------:R-:W-:Y:S01]  /*19dc0*/  HMMA.16816.F32 R64, R20, R26, R64 ;  /* 0x0000001a1440723c */ /* 0x000fe20000001840 */
[----:B------:R-:W1:Y:S02]  /*19dd0*/  LDSM.16.MT88.4 R24, [R208+0x3900] ;  /* 0x00390000d018783b */ /* 0x000e640000004200 */
[----:B------:R-:W1:Y:S01]  /*19de0*/  MUFU.EX2 R154, R154 ;  /* 0x0000009a009a7308 */ /* 0x000e620000000800 */
[--C-:B------:R-:W-:Y:S02]  /*19df0*/  FFMA.FTZ R161, R161, c[0x0][0x2d0], -R118.reuse ;  /* 0x0000b400a1a17a23 */ /* 0x100fe40000010876 */
[--C-:B------:R-:W-:Y:S01]  /*19e00*/  FFMA.FTZ R168, R168, c[0x0][0x2d0], -R118.reuse ;  /* 0x0000b400a8a87a23 */ /* 0x100fe20000010876 */
[----:B---3--:R-:W-:Y:S01]  /*19e10*/  F2FP.PACK_AB R20, R132, R129 ;  /* 0x000000818414723e */ /* 0x008fe200000000ff */
[--C-:B------:R-:W-:Y:S01]  /*19e20*/  FFMA.FTZ R167, R167, c[0x0][0x2d0], -R118.reuse ;  /* 0x0000b400a7a77a23 */ /* 0x100fe20000010876 */
[----:B--2---:R-:W-:Y:S03]  /*19e30*/  F2FP.PACK_AB R22, R104, R135 ;  /* 0x000000876816723e */ /* 0x004fe600000000ff */
[----:B----4-:R-:W-:Y:S01]  /*19e40*/  F2FP.PACK_AB R21, R106, R105 ;  /* 0x000000696a15723e */ /* 0x010fe200000000ff */
[----:B------:R-:W2:Y:S01]  /*19e50*/  MUFU.EX2 R155, R155 ;  /* 0x0000009b009b7308 */ /* 0x000ea20000000800 */
[----:B------:R-:W-:Y:S01]  /*19e60*/  F2FP.PACK_AB R23, R138, R107 ;  /* 0x0000006b8a17723e */ /* 0x000fe200000000ff */
[--C-:B------:R-:W-:Y:S02]  /*19e70*/  FFMA.FTZ R166, R166, c[0x0][0x2d0], -R118.reuse ;  /* 0x0000b400a6a67a23 */ /* 0x100fe40000010876 */
[--C-:B------:R-:W-:Y:S02]  /*19e80*/  FFMA.FTZ R142, R142, c[0x0][0x2d0], -R118.reuse ;  /* 0x0000b4008e8e7a23 */ /* 0x100fe40000010876 */
[--C-:B------:R-:W-:Y:S02]  /*19e90*/  FFMA.FTZ R140, R140, c[0x0][0x2d0], -R118.reuse ;  /* 0x0000b4008c8c7a23 */ /* 0x100fe40000010876 */
[C---:B-----5:R-:W-:Y:S02]  /*19ea0*/  HMMA.16816.F32 R4, R20.reuse, R28, R4 ;  /* 0x0000001c1404723c */ /* 0x060fe40000001804 */
[----:B------:R-:W-:Y:S01]  /*19eb0*/  MUFU.EX2 R160, R160 ;  /* 0x000000a000a07308 */ /* 0x000fe20000000800 */
[--C-:B------:R-:W-:Y:S02]  /*19ec0*/  FFMA.FTZ R139, R139, c[0x0][0x2d0], -R118.reuse ;  /* 0x0000b4008b8b7a23 */ /* 0x100fe40000010876 */
[--C-:B------:R-:W-:Y:S02]  /*19ed0*/  FFMA.FTZ R131, R131, c[0x0][0x2d0], -R137.reuse ;  /* 0x0000b40083837a23 */ /* 0x100fe40000010889 */
[----:B------:R-:W-:Y:S01]  /*19ee0*/  FFMA.FTZ R137, R128, c[0x0][0x2d0], -R137 ;  /* 0x0000b40080897a23 */ /* 0x000fe20000010889 */
[C---:B------:R-:W-:Y:S01]  /*19ef0*/  HMMA.16816.F32 R8, R20.reuse, R30, R8 ;  /* 0x0000001e1408723c */ /* 0x040fe20000001808 */
[----:B------:R-:W3:Y:S03]  /*19f00*/  LDSM.16.MT88.4 R28, [R206+0x3900] ;  /* 0x00390000ce1c783b */ /* 0x000ee60000004200 */
[----:B------:R-:W4:Y:S01]  /*19f10*/  MUFU.EX2 R161, R161 ;  /* 0x000000a100a17308 */ /* 0x000f220000000800 */
[--C-:B------:R-:W-:Y:S02]  /*19f20*/  FFMA.FTZ R128, R136, c[0x0][0x2d0], -R118.reuse ;  /* 0x0000b40088807a23 */ /* 0x100fe40000010876 */
[--C-:B------:R-:W-:Y:S01]  /*19f30*/  FFMA.FTZ R130, R130, c[0x0][0x2d0], -R118.reuse ;  /* 0x0000b40082827a23 */ /* 0x100fe20000010876 */
[C---:B------:R-:W-:Y:S04]  /*19f40*/  HMMA.16816.F32 R68, R20.reuse, R32, R68 ;  /* 0x000000201444723c */ /* 0x040fe80000001844 */
[--C-:B------:R-:W-:Y:S02]  /*19f50*/  FFMA.FTZ R119, R119, c[0x0][0x2d0], -R118.reuse ;  /* 0x0000b40077777a23 */ /* 0x100fe40000010876 */
[----:B------:R-:W5:Y:S01]  /*19f60*/  MUFU.EX2 R168, R168 ;  /* 0x000000a800a87308 */ /* 0x000f620000000800 */
[----:B------:R-:W-:Y:S01]  /*19f70*/  FFMA.FTZ R118, R17, c[0x0][0x2d0], -R118 ;  /* 0x0000b40011767a23 */ /* 0x000fe20000010876 */
[C---:B------:R-:W-:Y:S01]  /*19f80*/  HMMA.16816.F32 R72, R20.reuse, R34, R72 ;  /* 0x000000221448723c */ /* 0x040fe20000001848 */
[----:B------:R-:W2:Y:S03]  /*19f90*/  LDSM.16.MT88.4 R32, [R205+0x3900] ;  /* 0x00390000cd20783b */ /* 0x000ea60000004200 */
[----:B------:R-:W-:Y:S02]  /*19fa0*/  FFMA.FTZ R49, R3, R245, R49 ;  /* 0x000000f503317223 */ /* 0x000fe40000010031 */
[----:B------:R-:W-:Y:S01]  /*19fb0*/  FFMA.FTZ R117, R2, R244, R117 ;  /* 0x000000f402757223 */ /* 0x000fe20000010075 */
[----:B------:R-:W-:Y:S01]  /*19fc0*/  IADD3 R2, R248, -0x1, RZ ;  /* 0xfffffffff8027810 */ /* 0x000fe20007ffe0ff */
[C---:B------:R-:W-:Y:S01]  /*19fd0*/  HMMA.16816.F32 R76, R20.reuse, R36, R76 ;  /* 0x00000024144c723c */ /* 0x040fe2000000184c */
[----:B------:R-:W1:Y:S03]  /*19fe0*/  MUFU.EX2 R167, R167 ;  /* 0x000000a700a77308 */ /* 0x000e660000000800 */
[----:B------:R-:W-:Y:S02]  /*19ff0*/  FADD.FTZ R49, R19, R49 ;  /* 0x0000003113317221 */ /* 0x000fe40000010000 */
[----:B------:R-:W-:Y:S02]  /*1a000*/  FADD.FTZ R117, R116, R117 ;  /* 0x0000007574757221 */ /* 0x000fe40000010000 */
[C---:B------:R-:W-:Y:S01]  /*1a010*/  HMMA.16816.F32 R80, R20.reuse, R38, R80 ;  /* 0x000000261450723c */ /* 0x040fe20000001850 */
[----:B------:R-:W2:Y:S02]  /*1a020*/  LDSM.16.MT88.4 R36, [R204+0x3900] ;  /* 0x00390000cc24783b */ /* 0x000ea40000004200 */
[----:B------:R-:W-:Y:S01]  /*1a030*/  MUFU.EX2 R166, R166 ;  /* 0x000000a600a67308 */ /* 0x000fe20000000800 */
[----:B------:R-:W-:Y:S02]  /*1a040*/  FADD.FTZ R18, R18, R49 ;  /* 0x0000003112127221 */ /* 0x000fe40000010000 */
[----:B------:R-:W-:Y:S02]  /*1a050*/  FADD.FTZ R117, R51, R117 ;  /* 0x0000007533757221 */ /* 0x000fe40000010000 */
[C---:B------:R-:W-:Y:S04]  /*1a060*/  HMMA.16816.F32 R84, R20.reuse, R40, R84 ;  /* 0x000000281454723c */ /* 0x040fe80000001854 */
[----:B------:R-:W-:Y:S01]  /*1a070*/  FADD.FTZ R18, R48, R18 ;  /* 0x0000001230127221 */ /* 0x000fe20000010000 */
[----:B------:R-:W2:Y:S01]  /*1a080*/  MUFU.EX2 R169, R169 ;  /* 0x000000a900a97308 */ /* 0x000ea20000000800 */
[----:B------:R-:W-:Y:S02]  /*1a090*/  FADD.FTZ R50, R50, R117 ;  /* 0x0000007532327221 */ /* 0x000fe40000010000 */
[C---:B------:R-:W-:Y:S01]  /*1a0a0*/  HMMA.16816.F32 R88, R20.reuse, R42, R88 ;  /* 0x0000002a1458723c */ /* 0x040fe20000001858 */
[----:B------:R-:W-:Y:S03]  /*1a0b0*/  LDSM.16.MT88.4 R40, [R204+0x4100] ;  /* 0x00410000cc28783b */ /* 0x000fe60000004200 */
[----:B------:R-:W-:Y:S02]  /*1a0c0*/  FADD.FTZ R129, R129, R18 ;  /* 0x0000001281817221 */ /* 0x000fe40000010000 */
[----:B------:R-:W-:Y:S01]  /*1a0d0*/  FADD.FTZ R50, R105, R50 ;  /* 0x0000003269327221 */ /* 0x000fe20000010000 */
[----:B------:R-:W-:Y:S01]  /*1a0e0*/  MUFU.EX2 R153, R153 ;  /* 0x0000009900997308 */ /* 0x000fe20000000800 */
[C---:B-1----:R-:W-:Y:S04]  /*1a0f0*/  HMMA.16816.F32 R92, R20.reuse, R24, R92 ;  /* 0x00000018145c723c */ /* 0x042fe8000000185c */
[----:B------:R-:W-:Y:S02]  /*1a100*/  FADD.FTZ R129, R132, R129 ;  /* 0x0000008184817221 */ /* 0x000fe40000010000 */
[----:B------:R-:W-:Y:S02]  /*1a110*/  FADD.FTZ R106, R106, R50 ;  /* 0x000000326a6a7221 */ /* 0x000fe40000010000 */
[C---:B------:R-:W-:Y:S01]  /*1a120*/  HMMA.16816.F32 R96, R20.reuse, R26, R96 ;  /* 0x0000001a1460723c */ /* 0x040fe20000001860 */
[----:B------:R-:W1:Y:S01]  /*1a130*/  LDSM.16.MT88.4 R24, [R208+0x1100] ;  /* 0x00110000d018783b */ /* 0x000e620000004200 */
        /* <DEDUP_REMOVED lines=8> */
[----:B------:R-:W3:Y:S03]  /*1a1c0*/  LDSM.16.MT88.4 R28, [R206+0x1100] ;  /* 0x00110000ce1c783b */ /* 0x000ee60000004200 */
[----:B------:R-:W-:Y:S02]  /*1a1d0*/  FADD.FTZ R138, R154, R138 ;  /* 0x0000008a9a8a7221 */ /* 0x000fe40000010000 */
[----:B------:R-:W-:Y:S01]  /*1a1e0*/  MUFU.EX2 R141, R141 ;  /* 0x0000008d008d7308 */ /* 0x000fe20000000800 */
[----:B------:R-:W-:Y:S01]  /*1a1f0*/  IMAD.MOV.U32 R248, RZ, RZ, R2 ;  /* 0x000000fffff87224 */ /* 0x000fe200078e0002 */
[C---:B--2---:R-:W-:Y:S04]  /*1a200*/  HMMA.16816.F32 R52, R20.reuse, R32, R52 ;  /* 0x000000201434723c */ /* 0x044fe80000001834 */
[----:B------:R-:W-:Y:S02]  /*1a210*/  IMAD.MOV.U32 R3, RZ, RZ, R0 ;  /* 0x000000ffff037224 */ /* 0x000fe400078e0000 */
[----:B------:R-:W-:Y:S02]  /*1a220*/  IMAD.MOV.U32 R2, RZ, RZ, R16 ;  /* 0x000000ffff027224 */ /* 0x000fe400078e0010 */
[C---:B------:R-:W-:Y:S01]  /*1a230*/  HMMA.16816.F32 R56, R20.reuse, R34, R56 ;  /* 0x000000221438723c */ /* 0x040fe20000001838 */
[----:B------:R-:W2:Y:S01]  /*1a240*/  LDSM.16.MT88.4 R32, [R205+0x1100] ;  /* 0x00110000cd20783b */ /* 0x000ea20000004200 */
[----:B------:R-:W1:Y:S06]  /*1a250*/  MUFU.EX2 R170, R170 ;  /* 0x000000aa00aa7308 */ /* 0x000e6c0000000800 */
[C---:B------:R-:W-:Y:S04]  /*1a260*/  HMMA.16816.F32 R60, R20.reuse, R36, R60 ;  /* 0x00000024143c723c */ /* 0x040fe8000000183c */
[----:B------:R-:W1:Y:S04]  /*1a270*/  MUFU.EX2 R142, R142 ;  /* 0x0000008e008e7308 */ /* 0x000e680000000800 */
[----:B------:R-:W-:Y:S01]  /*1a280*/  HMMA.16816.F32 R64, R20, R38, R64 ;  /* 0x000000261440723c */ /* 0x000fe20000001840 */
[----:B------:R-:W2:Y:S05]  /*1a290*/  LDSM.16.MT88.4 R36, [R204+0x1100] ;  /* 0x00110000cc24783b */ /* 0x000eaa0000004200 */
[----:B------:R-:W-:Y:S01]  /*1a2a0*/  MUFU.EX2 R140, R140 ;  /* 0x0000008c008c7308 */ /* 0x000fe20000000800 */
[----:B------:R-:W-:Y:S01]  /*1a2b0*/  F2FP.PACK_AB R20, R144, R145 ;  /* 0x000000919014723e */ /* 0x000fe200000000ff */
[----:B------:R-:W-:Y:S01]  /*1a2c0*/  FADD.FTZ R145, R145, R135 ;  /* 0x0000008791917221 */ /* 0x000fe20000010000 */
[----:B------:R-:W-:Y:S03]  /*1a2d0*/  F2FP.PACK_AB R22, R152, R147 ;  /* 0x000000939816723e */ /* 0x000fe600000000ff */
[----:B------:R-:W-:Y:S01]  /*1a2e0*/  F2FP.PACK_AB R21, R155, R154 ;  /* 0x0000009a9b15723e */ /* 0x000fe200000000ff */
[----:B------:R-:W-:Y:S01]  /*1a2f0*/  FADD.FTZ R145, R144, R145 ;  /* 0x0000009190917221 */ /* 0x000fe20000010000 */
[----:B----4-:R-:W-:Y:S01]  /*1a300*/  F2FP.PACK_AB R23, R161, R160 ;  /* 0x000000a0a117723e */ /* 0x010fe200000000ff */
[----:B------:R-:W-:Y:S01]  /*1a310*/  FADD.FTZ R155, R155, R138 ;  /* 0x0000008a9b9b7221 */ /* 0x000fe20000010000 */
[----:B------:R-:W4:Y:S01]  /*1a320*/  MUFU.EX2 R139, R139 ;  /* 0x0000008b008b7308 */ /* 0x000f220000000800 */
[----:B------:R-:W-:Y:S02]  /*1a330*/  FADD.FTZ R147, R147, R145 ;  /* 0x0000009193937221 */ /* 0x000fe40000010000 */
[----:B------:R-:W-:Y:S02]  /*1a340*/  FADD.FTZ R155, R160, R155 ;  /* 0x0000009ba09b7221 */ /* 0x000fe40000010000 */
[C---:B-1----:R-:W-:Y:S03]  /*1a350*/  HMMA.16816.F32 R4, R20.reuse, R24, R4 ;  /* 0x000000181404723c */ /* 0x042fe60000001804 */
[----:B------:R-:W-:Y:S02]  /*1a360*/  FADD.FTZ R147, R152, R147 ;  /* 0x0000009398937221 */ /* 0x000fe40000010000 */
[----:B------:R-:W-:Y:S01]  /*1a370*/  MUFU.EX2 R134, R134 ;  /* 0x0000008600867308 */ /* 0x000fe20000000800 */
[----:B------:R-:W-:Y:S02]  /*1a380*/  FADD.FTZ R161, R161, R155 ;  /* 0x0000009ba1a17221 */ /* 0x000fe40000010000 */
[C---:B------:R-:W-:Y:S01]  /*1a390*/  HMMA.16816.F32 R8, R20.reuse, R26, R8 ;  /* 0x0000001a1408723c */ /* 0x040fe20000001808 */
[----:B------:R-:W1:Y:S03]  /*1a3a0*/  LDSM.16.MT88.4 R24, [R208+0x4100] ;  /* 0x00410000d018783b */ /* 0x000e660000004200 */
[----:B-----5:R-:W-:Y:S03]  /*1a3b0*/  FADD.FTZ R161, R168, R161 ;  /* 0x000000a1a8a17221 */ /* 0x020fe60000010000 */
[----:B------:R-:W-:Y:S01]  /*1a3c0*/  MUFU.EX2 R133, R133 ;  /* 0x0000008500857308 */ /* 0x000fe20000000800 */
[C---:B---3--:R-:W-:Y:S08]  /*1a3d0*/  HMMA.16816.F32 R68, R20.reuse, R28, R68 ;  /* 0x0000001c1444723c */ /* 0x048ff00000001844 */
[C---:B------:R-:W-:Y:S01]  /*1a3e0*/  HMMA.16816.F32 R72, R20.reuse, R30, R72 ;  /* 0x0000001e1448723c */ /* 0x040fe20000001848 */
[----:B------:R-:W3:Y:S01]  /*1a3f0*/  LDSM.16.MT88.4 R28, [R206+0x4100] ;  /* 0x00410000ce1c783b */ /* 0x000ee20000004200 */
[----:B------:R-:W-:Y:S06]  /*1a400*/  MUFU.EX2 R131, R131 ;  /* 0x0000008300837308 */ /* 0x000fec0000000800 */
[C---:B--2---:R-:W-:Y:S04]  /*1a410*/  HMMA.16816.F32 R76, R20.reuse, R32, R76 ;  /* 0x00000020144c723c */ /* 0x044fe8000000184c */
[----:B------:R-:W-:Y:S04]  /*1a420*/  MUFU.EX2 R137, R137 ;  /* 0x0000008900897308 */ /* 0x000fe80000000800 */
[C---:B------:R-:W-:Y:S01]  /*1a430*/  HMMA.16816.F32 R80, R20.reuse, R34, R80 ;  /* 0x000000221450723c */ /* 0x040fe20000001850 */
[----:B------:R-:W2:Y:S05]  /*1a440*/  LDSM.16.MT88.4 R32, [R205+0x4100] ;  /* 0x00410000cd20783b */ /* 0x000eaa0000004200 */
[----:B------:R-:W5:Y:S02]  /*1a450*/  MUFU.EX2 R128, R128 ;  /* 0x0000008000807308 */ /* 0x000f640000000800 */
[C---:B------:R-:W-:Y:S08]  /*1a460*/  HMMA.16816.F32 R84, R20.reuse, R36, R84 ;  /* 0x000000241454723c */ /* 0x040ff00000001854 */
[C---:B------:R-:W-:Y:S01]  /*1a470*/  HMMA.16816.F32 R88, R20.reuse, R38, R88 ;  /* 0x000000261458723c */ /* 0x040fe20000001858 */
[----:B------:R-:W4:Y:S01]  /*1a480*/  LDSM.16.MT88.4 R36, [R208+0x1900] ;  /* 0x00190000d024783b */ /* 0x000f220000004200 */
[----:B------:R-:W2:Y:S06]  /*1a490*/  MUFU.EX2 R130, R130 ;  /* 0x0000008200827308 */ /* 0x000eac0000000800 */
[C---:B-1----:R-:W-:Y:S04]  /*1a4a0*/  HMMA.16816.F32 R92, R20.reuse, R24, R92 ;  /* 0x00000018145c723c */ /* 0x042fe8000000185c */
[----:B------:R-:W1:Y:S04]  /*1a4b0*/  MUFU.EX2 R119, R119 ;  /* 0x0000007700777308 */ /* 0x000e680000000800 */
[C---:B------:R-:W-:Y:S01]  /*1a4c0*/  HMMA.16816.F32 R96, R20.reuse, R26, R96 ;  /* 0x0000001a1460723c */ /* 0x040fe20000001860 */
[----:B------:R-:W1:Y:S05]  /*1a4d0*/  LDSM.16.MT88.4 R24, [R206+0x1900] ;  /* 0x00190000ce18783b */ /* 0x000e6a0000004200 */
[----:B------:R-:W1:Y:S02]  /*1a4e0*/  MUFU.EX2 R118, R118 ;  /* 0x0000007600767308 */ /* 0x000e640000000800 */
[C---:B---3--:R-:W-:Y:S08]  /*1a4f0*/  HMMA.16816.F32 R12, R20.reuse, R28, R12 ;  /* 0x0000001c140c723c */ /* 0x048ff0000000180c */
[C---:B------:R-:W-:Y:S01]  /*1a500*/  HMMA.16816.F32 R100, R20.reuse, R30, R100 ;  /* 0x0000001e1464723c */ /* 0x040fe20000001864 */
[----:B------:R-:W3:Y:S07]  /*1a510*/  LDSM.16.MT88.4 R28, [R205+0x1900] ;  /* 0x00190000cd1c783b */ /* 0x000eee0000004200 */
        /* <DEDUP_REMOVED lines=17> */
[----:B------:R-:W-:Y:S03]  /*1a630*/  FADD.FTZ R169, R169, R167 ;  /* 0x000000a7a9a97221 */ /* 0x000fe60000010000 */
[C---:B------:R-:W-:Y:S01]  /*1a640*/  HMMA.16816.F32 R8, R20.reuse, R38, R8 ;  /* 0x000000261408723c */ /* 0x040fe20000001808 */
[----:B------:R-:W4:Y:S03]  /*1a650*/  LDSM.16.MT88.4 R36, [R208+0x4900] ;  /* 0x00490000d024783b */ /* 0x000f260000004200 */
[----:B------:R-:W-:Y:S04]  /*1a660*/  FADD.FTZ R169, R170, R169 ;  /* 0x000000a9aaa97221 */ /* 0x000fe80000010000 */
[C---:B-1----:R-:W-:Y:S08]  /*1a670*/  HMMA.16816.F32 R68, R20.reuse, R24, R68 ;  /* 0x000000181444723c */ /* 0x042ff00000001844 */
[C---:B------:R-:W-:Y:S01]  /*1a680*/  HMMA.16816.F32 R72, R20.reuse, R26, R72 ;  /* 0x0000001a1448723c */ /* 0x040fe20000001848 */
[----:B------:R-:W1:Y:S07]  /*1a690*/  LDSM.16.MT88.4 R24, [R206+0x4900] ;  /* 0x00490000ce18783b */ /* 0x000e6e0000004200 */
        /* <DEDUP_REMOVED lines=8> */
[----:B------:R-:W-:Y:S07]  /*1a720*/  LDSM.16.MT88.4 R36, [R204+0x2100] ;  /* 0x00210000cc24783b */ /* 0x000fee0000004200 */
[C---:B-1----:R-:W-:Y:S08]  /*1a730*/  HMMA.16816.F32 R12, R20.reuse, R24, R12 ;  /* 0x00000018140c723c */ /* 0x042ff0000000180c */
        /* <DEDUP_REMOVED lines=19> */
[----:B------:R-:W-:Y:S03]  /*1a870*/  FADD.FTZ R139, R139, R142 ;  /* 0x0000008e8b8b7221 */ /* 0x000fe60000010000 */
[C---:B------:R-:W-:Y:S01]  /*1a880*/  HMMA.16816.F32 R8, R20.reuse, R30, R8 ;  /* 0x0000001e1408723c */ /* 0x040fe20000001808 */
[----:B------:R-:W3:Y:S03]  /*1a890*/  LDSM.16.MT88.4 R28, [R208+0x5100] ;  /* 0x00510000d01c783b */ /* 0x000ee60000004200 */
[----:B-----5:R-:W-:Y:S04]  /*1a8a0*/  FADD.FTZ R139, R128, R139 ;  /* 0x0000008b808b7221 */ /* 0x020fe80000010000 */
[C---:B--2---:R-:W-:Y:S04]  /*1a8b0*/  HMMA.16816.F32 R68, R20.reuse, R32, R68 ;  /* 0x000000201444723c */ /* 0x044fe80000001844 */
[----:B------:R-:W-:Y:S04]  /*1a8c0*/  FADD.FTZ R139, R130, R139 ;  /* 0x0000008b828b7221 */ /* 0x000fe80000010000 */
[C---:B------:R-:W-:Y:S01]  /*1a8d0*/  HMMA.16816.F32 R72, R20.reuse, R34, R72 ;  /* 0x000000221448723c */ /* 0x040fe20000001848 */
[----:B------:R-:W2:Y:S03]  /*1a8e0*/  LDSM.16.MT88.4 R32, [R206+0x5100] ;  /* 0x00510000ce20783b */ /* 0x000ea60000004200 */
[----:B------:R-:W-:Y:S04]  /*1a8f0*/  FADD.FTZ R139, R119, R139 ;  /* 0x0000008b778b7221 */ /* 0x000fe80000010000 */
[C---:B-1----:R-:W-:Y:S04]  /*1a900*/  HMMA.16816.F32 R76, R20.reuse, R24, R76 ;  /* 0x00000018144c723c */ /* 0x042fe8000000184c */
[----:B------:R-:W-:Y:S04]  /*1a910*/  FADD.FTZ R244, R118, R139 ;  /* 0x0000008b76f47221 */ /* 0x000fe80000010000 */
[C---:B------:R-:W-:Y:S01]  /*1a920*/  HMMA.16816.F32 R80, R20.reuse, R26, R80 ;  /* 0x0000001a1450723c */ /* 0x040fe20000001850 */
[----:B------:R-:W1:Y:S07]  /*1a930*/  LDSM.16.MT88.4 R24, [R204+0x5100] ;  /* 0x00510000cc18783b */ /* 0x000e6e0000004200 */
[C---:B------:R-:W-:Y:S08]  /*1a940*/  HMMA.16816.F32 R84, R20.reuse, R36, R84 ;  /* 0x000000241454723c */ /* 0x040ff00000001854 */
[C---:B------:R-:W-:Y:S01]  /*1a950*/  HMMA.16816.F32 R88, R20.reuse, R38, R88 ;  /* 0x000000261458723c */ /* 0x040fe20000001858 */
[----:B------:R-:W4:Y:S07]  /*1a960*/  LDSM.16.MT88.4 R36, [R206+0x2900] ;  /* 0x00290000ce24783b */ /* 0x000f2e0000004200 */
[C---:B---3--:R-:W-:Y:S08]  /*1a970*/  HMMA.16816.F32 R92, R20.reuse, R28, R92 ;  /* 0x0000001c145c723c */ /* 0x048ff0000000185c */
[C---:B------:R-:W-:Y:S01]  /*1a980*/  HMMA.16816.F32 R96, R20.reuse, R30, R96 ;  /* 0x0000001e1460723c */ /* 0x040fe20000001860 */
[----:B------:R-:W3:Y:S07]  /*1a990*/  LDSM.16.MT88.4 R28, [R204+0x2900] ;  /* 0x00290000cc1c783b */ /* 0x000eee0000004200 */
[C---:B--2---:R-:W-:Y:S08]  /*1a9a0*/  HMMA.16816.F32 R12, R20.reuse, R32, R12 ;  /* 0x00000020140c723c */ /* 0x044ff0000000180c */
        /* <DEDUP_REMOVED lines=14> */
[----:B------:R-:W2:Y:S02]  /*1aa90*/  LDSM.16.MT88.4 R4, [R206+0x5900] ;  /* 0x00590000ce04783b */ /* 0x000ea40000004200 */
[----:B------:R-:W-:Y:S05]  /*1aaa0*/  FADD.FTZ R245, R137, R134 ;  /* 0x0000008689f57221 */ /* 0x000fea0000010000 */
[C---:B------:R-:W-:Y:S01]  /*1aab0*/  HMMA.16816.F32 R108, R20.reuse, R110, R8 ;  /* 0x0000006e146c723c */ /* 0x040fe20000001808 */
[----:B------:R-:W5:Y:S07]  /*1aac0*/  LDSM.16.MT88.4 R8, [R205+0x5900] ;  /* 0x00590000cd08783b */ /* 0x000f6e0000004200 */
[C---:B----4-:R-:W-:Y:S08]  /*1aad0*/  HMMA.16816.F32 R68, R20.reuse, R36, R68 ;  /* 0x000000241444723c */ /* 0x050ff00000001844 */
        /* <DEDUP_REMOVED lines=8> */
[C---:B--2---:R-:W-:Y:S08]  /*1ab60*/  HMMA.16816.F32 R104, R20.reuse, R4, R12 ;  /* 0x000000041468723c */ /* 0x044ff0000000180c */
[C---:B------:R-:W-:Y:S08]  /*1ab70*/  HMMA.16816.F32 R100, R20.reuse, R6, R100 ;  /* 0x000000061464723c */ /* 0x040ff00000001864 */
[C---:B-----5:R-:W-:Y:S08]  /*1ab80*/  HMMA.16816.F32 R52, R20.reuse, R8, R52 ;  /* 0x000000081434723c */ /* 0x060ff00000001834 */
[C---:B------:R-:W-:Y:S08]  /*1ab90*/  HMMA.16816.F32 R56, R20.reuse, R10, R56 ;  /* 0x0000000a1438723c */ /* 0x040ff00000001838 */
[C---:B-1----:R-:W-:Y:S08]  /*1aba0*/  HMMA.16816.F32 R60, R20.reuse, R24, R60 ;  /* 0x00000018143c723c */ /* 0x042ff0000000183c */
[----:B------:R-:W-:Y:S01]  /*1abb0*/  HMMA.16816.F32 R64, R20, R26, R64 ;  /* 0x0000001a1440723c */ /* 0x000fe20000001840 */
[----:B------:R-:W-:-:S07]  /*1abc0*/  @P0 BRA `(.L_x_439) ;  /* 0xffffc23000000947 */ /* 0x000fce000383ffff */
.L_x_429:
[----:B------:R-:W1:Y:S01]  /*1abd0*/  SHFL.BFLY PT, R7, R245, 0x2, 0x1f ;  /* 0x0c401f00f5077f89 */ /* 0x000e6200000e0000 */
[----:B------:R-:W-:-:S02]  /*1abe0*/  MOV R6, RZ ;  /* 0x000000ff00067202 */ /* 0x000fc40000000f00 */
[----:B------:R-:W-:Y:S01]  /*1abf0*/  MOV R5, RZ ;  /* 0x000000ff00057202 */ /* 0x000fe20000000f00 */
[----:B------:R-:W2:Y:S01]  /*1ac00*/  SHFL.BFLY PT, R3, R244, 0x2, 0x1f ;  /* 0x0c401f00f4037f89 */ /* 0x000ea200000e0000 */
[----:B------:R-:W-:Y:S02]  /*1ac10*/  MOV R10, 0xff800000 ;  /* 0xff800000000a7802 */ /* 0x000fe40000000f00 */
        /* <DEDUP_REMOVED lines=8> */
[----:B------:R-:W-:-:S11]  /*1aca0*/  FSETP.NE.FTZ.AND P0, PT, R4, RZ, PT ;  /* 0x000000ff0400720b */ /* 0x000fd60003f15000 */
[----:B------:R-:W1:Y:S01]  /*1acb0*/  @P1 MUFU.RCP R6, R7 ;  /* 0x0000000700061308 */ /* 0x000e620000001000 */
[----:B------:R-:W-:Y:S02]  /*1acc0*/  @P1 MOV R12, 0x3f317218 ;  /* 0x3f317218000c1802 */ /* 0x000fe40000000f00 */
[----:B------:R-:W-:-:S03]  /*1acd0*/  @P0 MOV R14, 0x3f317218 ;  /* 0x3f317218000e0802 */ /* 0x000fc60000000f00 */
[----:B------:R-:W-:Y:S02]  /*1ace0*/  @P1 FMUL.FTZ R12, R12, c[0x0][0x2d0] ;  /* 0x0000b4000c0c1a20 */ /* 0x000fe40000410000 */
[----:B------:R-:W2:Y:S08]  /*1acf0*/  @P0 MUFU.LG2 R11, R4 ;  /* 0x00000004000b0308 */ /* 0x000eb00000000c00 */
[----:B------:R-:W3:Y:S01]  /*1ad00*/  @P1 MUFU.LG2 R7, R7 ;  /* 0x0000000700071308 */ /* 0x000ee20000000c00 */
[----:B-1----:R-:W-:-:S02]  /*1ad10*/  FMUL.FTZ R112, R6, R112 ;  /* 0x0000007006707220 */ /* 0x002fc40000410000 */
[C---:B------:R-:W-:Y:S02]  /*1ad20*/  FMUL.FTZ R113, R6.reuse, R113 ;  /* 0x0000007106717220 */ /* 0x040fe40000410000 */
[C---:B------:R-:W-:Y:S02]  /*1ad30*/  FMUL.FTZ R108, R6.reuse, R108 ;  /* 0x0000006c066c7220 */ /* 0x040fe40000410000 */
[----:B------:R-:W-:Y:S01]  /*1ad40*/  FMUL.FTZ R109, R6, R109 ;  /* 0x0000006d066d7220 */ /* 0x000fe20000410000 */
[----:B------:R1:W4:Y:S01]  /*1ad50*/  @P0 MUFU.RCP R5, R4 ;  /* 0x0000000400050308 */ /* 0x0003220000001000 */
[----:B--2---:R-:W-:Y:S02]  /*1ad60*/  @P0 FMUL.FTZ R13, R11, 0.69314718246459960938 ;  /* 0x3f3172180b0d0820 */ /* 0x004fe40000410000 */
[----:B------:R-:W-:Y:S02]  /*1ad70*/  @P0 FMUL.FTZ R11, R14, c[0x0][0x2d0] ;  /* 0x0000b4000e0b0a20 */ /* 0x000fe40000410000 */
[----:B------:R-:W-:-:S02]  /*1ad80*/  FMUL.FTZ R68, R6, R68 ;  /* 0x0000004406447220 */ /* 0x000fc40000410000 */
[C---:B------:R-:W-:Y:S02]  /*1ad90*/  FMUL.FTZ R69, R6.reuse, R69 ;  /* 0x0000004506457220 */ /* 0x040fe40000410000 */
[----:B---3--:R-:W-:Y:S02]  /*1ada0*/  @P1 FMUL.FTZ R7, R7, 0.69314718246459960938 ;  /* 0x3f31721807071820 */ /* 0x008fe40000410000 */
[C---:B------:R-:W-:Y:S02]  /*1adb0*/  FMUL.FTZ R2, R6.reuse, R72 ;  /* 0x0000004806027220 */ /* 0x040fe40000410000 */
[C---:B------:R-:W-:Y:S02]  /*1adc0*/  FMUL.FTZ R3, R6.reuse, R73 ;  /* 0x0000004906037220 */ /* 0x040fe40000410000 */
[C---:B------:R-:W-:Y:S01]  /*1add0*/  FMUL.FTZ R76, R6.reuse, R76 ;  /* 0x0000004c064c7220 */ /* 0x040fe20000410000 */
[----:B-1----:R-:W-:Y:S01]  /*1ade0*/  MOV R4, 0xff800000 ;  /* 0xff80000000047802 */ /* 0x002fe20000000f00 */
        /* <DEDUP_REMOVED lines=22> */
[C---:B----4-:R-:W-:Y:S02]  /*1af50*/  FMUL.FTZ R114, R5.reuse, R114 ;  /* 0x0000007205727220 */ /* 0x050fe40000410000 */
        /* <DEDUP_REMOVED lines=30> */
[----:B------:R-:W-:Y:S02]  /*1b140*/  FMUL.FTZ R6, R6, R65 ;  /* 0x0000004106067220 */ /* 0x000fe40000410000 */
[----:B------:R-:W-:-:S02]  /*1b150*/  FMUL.FTZ R5, R5, R67 ;  /* 0x0000004305057220 */ /* 0x000fc40000410000 */
[----:B------:R-:W-:Y:S02]  /*1b160*/  @P1 FFMA.FTZ R4, R12, R0, R7 ;  /* 0x000000000c041223 */ /* 0x000fe40000010007 */
[----:B------:R-:W-:Y:S02]  /*1b170*/  @P0 FFMA.FTZ R10, R11, R16, R13 ;  /* 0x000000100b0a0223 */ /* 0x000fe4000001000d */
.L_x_361:
        /* <DEDUP_REMOVED lines=56> */
[----:B------:R-:W-:Y:S01]  /*1b500*/  IMAD.IADD R13, R13, 0x1, R6 ;  /* 0x000000010d0d7824 */ /* 0x000fe200078e0206 */
[----:B------:R-:W-:Y:S01]  /*1b510*/  SEL R16, R16, 0xffffffc0, !P2 ;  /* 0xffffffc010107807 */ /* 0x000fe20005000000 */
[----:B------:R-:W-:Y:S01]  /*1b520*/  STS [R6], R108 ;  /* 0x0000006c06007388 */ /* 0x000fe20000000800 */
[----:B------:R-:W-:Y:S02]  /*1b530*/  F2FP.PACK_AB R100, R101, R100 ;  /* 0x000000646564723e */ /* 0x000fe400000000ff */
[----:B------:R-:W-:Y:S01]  /*1b540*/  F2FP.PACK_AB R102, R103, R102 ;  /* 0x000000666766723e */ /* 0x000fe200000000ff */
[----:B------:R-:W-:Y:S01]  /*1b550*/  STS [R6+0x400], R110 ;  /* 0x0004006e06007388 */ /* 0x000fe20000000800 */
[----:B------:R-:W-:Y:S01]  /*1b560*/  IMAD.IADD R18, R15, 0x1, R16 ;  /* 0x000000010f127824 */ /* 0x000fe200078e0210 */
[----:B------:R-:W-:Y:S02]  /*1b570*/  F2FP.PACK_AB R52, R53, R52 ;  /* 0x000000343534723e */ /* 0x000fe400000000ff */
[----:B------:R-:W-:Y:S01]  /*1b580*/  STS [R17+0x80], R68 ;  /* 0x0000804411007388 */ /* 0x000fe20000000800 */
[----:B------:R-:W-:-:S02]  /*1b590*/  F2FP.PACK_AB R54, R55, R54 ;  /* 0x000000363736723e */ /* 0x000fc400000000ff */
[----:B------:R-:W-:Y:S01]  /*1b5a0*/  F2FP.PACK_AB R56, R57, R56 ;  /* 0x000000383938723e */ /* 0x000fe200000000ff */
[----:B------:R1:W-:Y:S01]  /*1b5b0*/  STS [R17+0x480], R8 ;  /* 0x0004800811007388 */ /* 0x0003e20000000800 */
[----:B------:R-:W-:Y:S02]  /*1b5c0*/  F2FP.PACK_AB R58, R59, R58 ;  /* 0x0000003a3b3a723e */ /* 0x000fe400000000ff */
[----:B------:R-:W-:Y:S01]  /*1b5d0*/  F2FP.PACK_AB R60, R61, R60 ;  /* 0x0000003c3d3c723e */ /* 0x000fe200000000ff */
[----:B------:R2:W-:Y:S01]  /*1b5e0*/  STS [R13], R2 ;  /* 0x000000020d007388 */ /* 0x0005e20000000800 */
[----:B------:R-:W-:Y:S02]  /*1b5f0*/  F2FP.PACK_AB R62, R63, R62 ;  /* 0x0000003e3f3e723e */ /* 0x000fe400000000ff */
[----:B------:R-:W-:Y:S01]  /*1b600*/  F2FP.PACK_AB R5, R5, R66 ;  /* 0x000000420505723e */ /* 0x000fe200000000ff */
[----:B------:R-:W-:Y:S01]  /*1b610*/  STS [R13+0x400], R9 ;  /* 0x000400090d007388 */ /* 0x000fe20000000800 */
[----:B------:R-:W-:-:S02]  /*1b620*/  ISETP.NE.U32.AND P1, PT, RZ, c[0x0][0x508], PT ;  /* 0x00014200ff007a0c */ /* 0x000fc40003f25070 */
[----:B------:R-:W-:Y:S01]  /*1b630*/  ISETP.NE.U32.AND P0, PT, RZ, c[0x0][0x500], PT ;  /* 0x00014000ff007a0c */ /* 0x000fe20003f05070 */
[----:B------:R-:W-:Y:S01]  /*1b640*/  STS [R18+0x80], R76 ;  /* 0x0000804c12007388 */ /* 0x000fe20000000800 */
[----:B------:R-:W-:Y:S02]  /*1b650*/  ISETP.NE.AND.EX P1, PT, RZ, c[0x0][0x50c], PT, P1 ;  /* 0x00014300ff007a0c */ /* 0x000fe40003f25310 */
[----:B------:R-:W-:Y:S01]  /*1b660*/  ISETP.NE.AND.EX P0, PT, RZ, c[0x0][0x504], PT, P0 ;  /* 0x00014100ff007a0c */ /* 0x000fe20003f05300 */
[----:B------:R-:W-:Y:S01]  /*1b670*/  STS [R18+0x480], R78 ;  /* 0x0004804e12007388 */ /* 0x000fe20000000800 */
[C---:B-1----:R-:W-:Y:S02]  /*1b680*/  IMAD.IADD R8, R16.reuse, 0x1, R17 ;  /* 0x0000000110087824 */ /* 0x042fe400078e0211 */
[----:B--2---:R-:W-:Y:S02]  /*1b690*/  IMAD.IADD R2, R16, 0x1, R6 ;  /* 0x0000000110027824 */ /* 0x004fe400078e0206 */
        /* <DEDUP_REMOVED lines=14> */
[----:B------:R-:W-:Y:S04]  /*1b780*/  STS [R13+0x4400], R102 ;  /* 0x004400660d007388 */ /* 0x000fe80000000800 */
[----:B------:R-:W-:Y:S04]  /*1b790*/  STS [R18+0x4080], R52 ;  /* 0x0040803412007388 */ /* 0x000fe80000000800 */
[----:B------:R2:W-:Y:S01]  /*1b7a0*/  STS [R18+0x4480], R54 ;  /* 0x0044803612007388 */ /* 0x0005e20000000800 */
[----:B-1----:R-:W-:-:S03]  /*1b7b0*/  IMAD.MOV.U32 R6, RZ, RZ, 0x4 ;  /* 0x00000004ff067424 */ /* 0x002fc600078e00ff */
[----:B------:R-:W-:Y:S04]  /*1b7c0*/  STS [R2+0x4000], R56 ;  /* 0x0040003802007388 */ /* 0x000fe80000000800 */
[----:B------:R1:W-:Y:S04]  /*1b7d0*/  STS [R2+0x4400], R58 ;  /* 0x0044003a02007388 */ /* 0x0003e80000000800 */
[----:B------:R-:W-:Y:S04]  /*1b7e0*/  STS [R8+0x4080], R60 ;  /* 0x0040803c08007388 */ /* 0x000fe80000000800 */
[----:B------:R3:W-:Y:S04]  /*1b7f0*/  STS [R8+0x4480], R62 ;  /* 0x0044803e08007388 */ /* 0x0007e80000000800 */
[----:B------:R-:W-:Y:S04]  /*1b800*/  STS [R16+0x4000], R64 ;  /* 0x0040004010007388 */ /* 0x000fe80000000800 */
[----:B------:R4:W-:Y:S01]  /*1b810*/  STS [R16+0x4400], R5 ;  /* 0x0044000510007388 */ /* 0x0009e20000000800 */
[----:B--2---:R-:W-:-:S03]  /*1b820*/  IMAD.WIDE R18, R217, R6, c[0x0][0x500] ;  /* 0x00014000d9127625 */ /* 0x004fc600078e0206 */
[----:B------:R-:W-:Y:S01]  /*1b830*/  BAR.SYNC.DEFER_BLOCKING 0x1, 0x100 ;  /* 0x0044000000007b1d */ /* 0x000fe20000010000 */
[----:B-1----:R-:W-:Y:S02]  /*1b840*/  IMAD.MOV.U32 R2, RZ, RZ, c[0x0][0x388] ;  /* 0x0000e200ff027624 */ /* 0x002fe400078e00ff */
[----:B---3--:R-:W-:-:S03]  /*1b850*/  @P1 IMAD.WIDE R8, R217, R6, c[0x0][0x508] ;  /* 0x00014200d9081625 */ /* 0x008fc600078e0206 */
[----:B----4-:R-:W2:Y:S04]  /*1b860*/  @P0 LDG.E R5, [R18.64] ;  /* 0x0000001212050981 */ /* 0x010ea8000c1e1900 */
[----:B------:R1:W5:Y:S01]  /*1b870*/  @P1 LDG.E R2, [R8.64] ;  /* 0x0000001208021981 */ /* 0x000362000c1e1900 */
[----:B------:R-:W-:Y:S02]  /*1b880*/  CS2R R20, SRZ ;  /* 0x0000000000147805 */ /* 0x000fe4000001ff00 */
[--C-:B--2---:R-:W-:Y:S01]  /*1b890*/  @P0 SHF.R.S32.HI R21, RZ, 0x1f, R5.reuse ;  /* 0x0000001fff150819 */ /* 0x104fe20000011405 */
[----:B------:R-:W-:Y:S01]  /*1b8a0*/  @P0 IMAD.MOV.U32 R20, RZ, RZ, R5 ;  /* 0x000000ffff140224 */ /* 0x000fe200078e0005 */
[----:B------:R-:W-:Y:S05]  /*1b8b0*/  @P1 BRA `(.L_x_441) ;  /* 0x0000004000001947 */ /* 0x000fea0003800000 */
[----:B-1----:R-:W-:Y:S05]  /*1b8c0*/  @!P0 BRA `(.L_x_441) ;  /* 0x0000003000008947 */ /* 0x002fea0003800000 */
[----:B-----5:R1:W2:Y:S04]  /*1b8d0*/  LDG.E R2, [R18.64] ;  /* 0x0000001212027981 */ /* 0x0202a8000c1e1900 */
[----:B-1----:R-:W2:Y:S02]  /*1b8e0*/  LDG.E R18, [R18.64+0x4] ;  /* 0x0000041212127981 */ /* 0x002ea4000c1e1900 */
[----:B--2---:R-:W-:-:S02]  /*1b8f0*/  IADD3 R2, -R2, R18, RZ ;  /* 0x0000001202027210 */ /* 0x004fc40007ffe1ff */
.L_x_441:
[----:B-1----:R-:W-:Y:S01]  /*1b900*/  LOP3.LUT R9, R12, 0xffffffe0, RZ, 0xc0, !PT ;  /* 0xffffffe00c097812 */ /* 0x002fe200078ec0ff */
[----:B------:R-:W1:Y:S01]  /*1b910*/  S2R R39, SR_CTAID.X ;  /* 0x0000000000277919 */ /* 0x000e620000002500 */
[----:B------:R-:W-:Y:S01]  /*1b920*/  SHF.R.S32.HI R6, RZ, 0x1f, R14 ;  /* 0x0000001fff067819 */ /* 0x000fe2000001140e */
[----:B------:R-:W-:Y:S01]  /*1b930*/  IMAD.MOV.U32 R12, RZ, RZ, c[0x0][0x4e8] ;  /* 0x00013a00ff0c7624 */ /* 0x000fe200078e00ff */
[----:B------:R-:W-:Y:S01]  /*1b940*/  LEA.HI R5, R3, R3, RZ, 0x1 ;  /* 0x0000000303057211 */ /* 0x000fe200078f08ff */
[----:B------:R-:W-:Y:S01]  /*1b950*/  IMAD.IADD R9, R7, 0x1, -R9 ;  /* 0x0000000107097824 */ /* 0x000fe200078e0a09 */
[----:B------:R-:W-:Y:S01]  /*1b960*/  LEA.HI R6, R6, R14, RZ, 0x3 ;  /* 0x0000000e06067211 */ /* 0x000fe200078f18ff */
[----:B------:R-:W-:Y:S01]  /*1b970*/  IMAD.MOV.U32 R23, RZ, RZ, R21 ;  /* 0x000000ffff177224 */ /* 0x000fe200078e0015 */
[----:B------:R-:W-:Y:S01]  /*1b980*/  LOP3.LUT R5, R5, 0x1ffffffe, RZ, 0xc0, !PT ;  /* 0x1ffffffe05057812 */ /* 0x000fe200078ec0ff */
[----:B-----5:R-:W-:Y:S01]  /*1b990*/  IMAD R2, R2, c[0x0][0x4e8], RZ ;  /* 0x00013a0002027a24 */ /* 0x020fe200078e02ff */
[----:B------:R-:W-:Y:S01]  /*1b9a0*/  SHF.R.S32.HI R8, RZ, 0x1f, R9 ;  /* 0x0000001fff087819 */ /* 0x000fe20000011409 */
[----:B------:R-:W-:Y:S01]  /*1b9b0*/  BSSY B0, `(.L_x_442) ;  /* 0x0000074000007945 */ /* 0x000fe20003800000 */
[----:B------:R-:W-:-:S02]  /*1b9c0*/  LOP3.LUT R6, R6, 0xffffff8, RZ, 0xc0, !PT ;  /* 0x0ffffff806067812 */ /* 0x000fc400078ec0ff */
[----:B------:R-:W-:Y:S02]  /*1b9d0*/  LEA.HI R8, R8, R9, RZ, 0x2 ;  /* 0x0000000908087211 */ /* 0x000fe400078f10ff */
[----:B------:R-:W-:Y:S01]  /*1b9e0*/  IADD3 R14, R14, -R6, RZ ;  /* 0x800000060e0e7210 */ /* 0x000fe20007ffe0ff */
[----:B------:R-:W-:Y:S01]  /*1b9f0*/  IMAD.IADD R6, R3, 0x1, -R5 ;  /* 0x0000000103067824 */ /* 0x000fe200078e0a05 */
[----:B------:R-:W-:Y:S02]  /*1ba00*/  SHF.R.S32.HI R8, RZ, 0x2, R8 ;  /* 0x00000002ff087819 */ /* 0x000fe40000011408 */
[----:B------:R-:W-:Y:S01]  /*1ba10*/  ISETP.NE.AND P1, PT, R12, 0x1, PT ;  /* 0x000000010c00780c */ /* 0x000fe20003f25270 */
[----:B------:R-:W-:Y:S01]  /*1ba20*/  IMAD R12, R21, c[0x0][0x3a0], RZ ;  /* 0x0000e800150c7a24 */ /* 0x000fe200078e02ff */
[----:B------:R-:W-:Y:S01]  /*1ba30*/  LOP3.LUT P2, RZ, R9, 0x3, RZ, 0xc0, !PT ;  /* 0x0000000309ff7812 */ /* 0x000fe2000784c0ff */
[----:B------:R-:W-:Y:S01]  /*1ba40*/  IMAD R5, R14, 0x10, R8 ;  /* 0x000000100e057824 */ /* 0x000fe200078e0208 */
[----:B------:R-:W-:Y:S01]  /*1ba50*/  MOV R22, R20 ;  /* 0x0000001400167202 */ /* 0x000fe20000000f00 */
[----:B------:R-:W-:Y:S01]  /*1ba60*/  IMAD R9, R0, c[0x0][0x490], RZ ;  /* 0x0001240000097a24 */ /* 0x000fe200078e02ff */
[CC--:B------:R-:W-:Y:S01]  /*1ba70*/  LEA.HI R3, R11.reuse, R7.reuse, RZ, 0x3 ;  /* 0x000000070b037211 */ /* 0x0c0fe200078f18ff */
[----:B------:R-:W-:Y:S01]  /*1ba80*/  IMAD R6, R6, 0x8, R5 ;  /* 0x0000000806067824 */ /* 0x000fe200078e0205 */
[----:B------:R-:W-:Y:S01]  /*1ba90*/  LEA.HI R11, R11, R7, RZ, 0x6 ;  /* 0x000000070b0b7211 */ /* 0x000fe200078f30ff */
[----:B------:R-:W-:Y:S01]  /*1baa0*/  IMAD R12, R20, c[0x0][0x3a4], R12 ;  /* 0x0000e900140c7a24 */ /* 0x000fe200078e020c */
[----:B------:R-:W-:Y:S01]  /*1bab0*/  SEL R16, R217, RZ, !P0 ;  /* 0x000000ffd9107207 */ /* 0x000fe20004000000 */
[----:B------:R-:W-:Y:S01]  /*1bac0*/  IMAD.WIDE.U32 R22, R214, c[0x0][0x490], R22 ;  /* 0x00012400d6167a25 */ /* 0x000fe200078e0016 */
[----:B-1----:R-:W-:-:S03]  /*1bad0*/  LEA R5, R39, R5, 0x7 ;  /* 0x0000000527057211 */ /* 0x002fc600078e38ff */
[----:B------:R-:W-:Y:S02]  /*1bae0*/  IMAD R9, R214, c[0x0][0x494], R9 ;  /* 0x00012500d6097a24 */ /* 0x000fe400078e0209 */
[----:B------:R-:W-:-:S03]  /*1baf0*/  IMAD.WIDE.U32 R20, R20, c[0x0][0x3a0], RZ ;  /* 0x0000e80014147a25 */ /* 0x000fc600078e00ff */
[----:B------:R-:W-:Y:S01]  /*1bb00*/  IADD3 R23, R23, R9, RZ ;  /* 0x0000000917177210 */ /* 0x000fe20007ffe0ff */
[----:B------:R-:W-:Y:S01]  /*1bb10*/  IMAD R6, R39, 0x80, R6 ;  /* 0x0000008027067824 */ /* 0x000fe200078e0206 */
[----:B------:R-:W-:Y:S01]  /*1bb20*/  IADD3 R21, R21, R12, RZ ;  /* 0x0000000c15157210 */ /* 0x000fe20007ffe0ff */
[----:B------:R-:W-:Y:S01]  /*1bb30*/  IMAD R8, R0, c[0x0][0x3e8], RZ ;  /* 0x0000fa0000087a24 */ /* 0x000fe200078e02ff */
[----:B------:R-:W-:Y:S01]  /*1bb40*/  LOP3.LUT R0, R3, 0xfffffff8, RZ, 0xc0, !PT ;  /* 0xfffffff803007812 */ /* 0x000fe200078ec0ff */
[----:B------:R-:W-:Y:S01]  /*1bb50*/  @P1 IMAD.HI.U32 R9, R6, c[0x0][0x4ec], RZ ;  /* 0x00013b0006091a27 */ /* 0x000fe200078e00ff */
[----:B------:R-:W-:-:S03]  /*1bb60*/  SHF.R.S32.HI R3, RZ, 0x3, R3 ;  /* 0x00000003ff037819 */ /* 0x000fc60000011403 */
[----:B------:R-:W-:Y:S02]  /*1bb70*/  IMAD.IADD R0, R7, 0x1, -R0 ;  /* 0x0000000107007824 */ /* 0x000fe400078e0a00 */
[C---:B------:R-:W-:Y:S01]  /*1bb80*/  IMAD R7, R214.reuse, c[0x0][0x3ec], R8 ;  /* 0x0000fb00d6077a24 */ /* 0x040fe200078e0208 */
[----:B------:R-:W-:Y:S01]  /*1bb90*/  SHF.R.S32.HI R8, RZ, 0x1f, R217 ;  /* 0x0000001fff087819 */ /* 0x000fe200000114d9 */
[----:B------:R-:W-:Y:S01]  /*1bba0*/  IMAD.MOV.U32 R18, RZ, RZ, R6 ;  /* 0x000000ffff127224 */ /* 0x000fe200078e0006 */
[----:B------:R-:W-:Y:S01]  /*1bbb0*/  @P1 SHF.R.U32.HI R18, RZ, c[0x0][0x4f0], R9 ;  /* 0x00013c00ff121a19 */ /* 0x000fe20000011609 */
[----:B------:R-:W-:Y:S01]  /*1bbc0*/  IMAD.WIDE.U32 R20, R214, c[0x0][0x3e8], R20 ;  /* 0x0000fa00d6147a25 */ /* 0x000fe200078e0014 */
[----:B------:R-:W-:Y:S02]  /*1bbd0*/  SEL R8, R8, RZ, !P0 ;  /* 0x000000ff08087207 */ /* 0x000fe40004000000 */
[--C-:B------:R-:W-:Y:S01]  /*1bbe0*/  SHF.R.S32.HI R14, RZ, 0x1f, R18.reuse ;  /* 0x0000001fff0e7819 */ /* 0x100fe20000011412 */
[----:B------:R-:W-:Y:S01]  /*1bbf0*/  IMAD.IADD R21, R21, 0x1, R7 ;  /* 0x0000000115157824 */ /* 0x000fe200078e0207 */
[----:B------:R-:W-:Y:S01]  /*1bc00*/  LEA R15, R0, R3, 0x5 ;  /* 0x00000003000f7211 */ /* 0x000fe200078e28ff */
[----:B------:R-:W-:-:S02]  /*1bc10*/  IMAD.MOV R7, RZ, RZ, -R18 ;  /* 0x000000ffff077224 */ /* 0x000fc400078e0a12 */
[----:B------:R-:W-:Y:S02]  /*1bc20*/  IMAD R12, R8, c[0x0][0x498], RZ ;  /* 0x00012600080c7a24 */ /* 0x000fe400078e02ff */
[----:B------:R-:W-:-:S04]  /*1bc30*/  IMAD.WIDE.U32 R22, R16, c[0x0][0x498], R22 ;  /* 0x0001260010167a25 */ /* 0x000fc800078e0016 */
[----:B------:R-:W-:Y:S01]  /*1bc40*/  IMAD R6, R7, c[0x0][0x4e8], R6 ;  /* 0x00013a0007067a24 */ /* 0x000fe200078e0206 */
[----:B------:R-:W-:Y:S01]  /*1bc50*/  IADD3 R18, P0, R18, R22, RZ ;  /* 0x0000001612127210 */ /* 0x000fe20007f1e0ff */
[----:B------:R-:W-:Y:S02]  /*1bc60*/  IMAD R12, R16, c[0x0][0x49c], R12 ;  /* 0x00012700100c7a24 */ /* 0x000fe400078e020c */
[----:B------:R-:W-:Y:S01]  /*1bc70*/  IMAD R15, R39, 0x80, R15 ;  /* 0x00000080270f7824 */ /* 0x000fe200078e020f */
[----:B------:R-:W-:Y:S01]  /*1bc80*/  SHF.R.S32.HI R7, RZ, 0x1f, R6 ;  /* 0x0000001fff077819 */ /* 0x000fe20000011406 */
[----:B------:R-:W-:Y:S01]  /*1bc90*/  IMAD.SHL.U32 R0, R0, 0x8, RZ ;  /* 0x0000000800007824 */ /* 0x000fe200078e00ff */
[----:B------:R-:W-:Y:S01]  /*1bca0*/  IADD3.X R19, R14, R23, R12, P0, !PT ;  /* 0x000000170e137210 */ /* 0x000fe200007fe40c */
[----:B------:R-:W-:Y:S01]  /*1bcb0*/  IMAD.SHL.U32 R12, R3, 0x40, RZ ;  /* 0x00000040030c7824 */ /* 0x000fe200078e00ff */
[----:B------:R-:W-:Y:S01]  /*1bcc0*/  MOV R13, R15 ;  /* 0x0000000f000d7202 */ /* 0x000fe20000000f00 */
[----:B------:R-:W-:Y:S01]  /*1bcd0*/  IMAD R7, R7, c[0x0][0x488], RZ ;  /* 0x0001220007077a24 */ /* 0x000fe200078e02ff */
[----:B------:R-:W-:Y:S01]  /*1bce0*/  LEA R39, R39, R3, 0x7 ;  /* 0x0000000327277211 */ /* 0x000fe200078e38ff */
[----:B------:R-:W-:Y:S01]  /*1bcf0*/  IMAD.WIDE.U32 R18, R6, c[0x0][0x488], R18 ;  /* 0x0001220006127a25 */ /* 0x000fe200078e0012 */
[----:B------:R-:W-:-:S02]  /*1bd00*/  LOP3.LUT R12, R12, 0x1c0, RZ, 0xc0, !PT ;  /* 0x000001c00c0c7812 */ /* 0x000fc400078ec0ff */
[----:B------:R-:W-:Y:S01]  /*1bd10*/  IADD3 R36, R0, 0x40, RZ ;  /* 0x0000004000247810 */ /* 0x000fe20007ffe0ff */
[----:B------:R-:W-:Y:S01]  /*1bd20*/  IMAD R7, R6, c[0x0][0x48c], R7 ;  /* 0x0001230006077a24 */ /* 0x000fe200078e0207 */
[----:B------:R-:W-:Y:S01]  /*1bd30*/  LEA R6, P0, R18, c[0x0][0x450], 0x2 ;  /* 0x0001140012067a11 */ /* 0x000fe200078010ff */
[----:B------:R-:W-:-:S03]  /*1bd40*/  @P1 IMAD.HI.U32 R9, R15, c[0x0][0x4ec], RZ ;  /* 0x00013b000f091a27 */ /* 0x000fc600078e00ff */
[----:B------:R-:W-:Y:S01]  /*1bd50*/  IADD3 R7, R19, R7, RZ ;  /* 0x0000000713077210 */ /* 0x000fe20007ffe0ff */
[----:B------:R-:W-:Y:S01]  /*1bd60*/  IMAD R8, R8, c[0x0][0x3f0], RZ ;  /* 0x0000fc0008087a24 */ /* 0x000fe200078e02ff */
[----:B------:R-:W-:Y:S01]  /*1bd70*/  @P1 SHF.R.U32.HI R13, RZ, c[0x0][0x4f0], R9 ;  /* 0x00013c00ff0d1a19 */ /* 0x000fe20000011609 */
[----:B------:R-:W-:Y:S01]  /*1bd80*/  IMAD.SHL.U32 R11, R11, 0x8, RZ ;  /* 0x000000080b0b7824 */ /* 0x000fe200078e00ff */
[----:B------:R-:W-:Y:S01]  /*1bd90*/  LOP3.LUT R9, R12, 0x38, R0, 0xf8, !PT ;  /* 0x000000380c097812 */ /* 0x000fe200078ef800 */
[C---:B------:R-:W-:Y:S01]  /*1bda0*/  IMAD R8, R16.reuse, c[0x0][0x3f4], R8 ;  /* 0x0000fd0010087a24 */ /* 0x040fe200078e0208 */
[----:B------:R-:W-:Y:S01]  /*1bdb0*/  SHF.R.U32.HI R12, RZ, 0x3, R12 ;  /* 0x00000003ff0c7819 */ /* 0x000fe2000001160c */
[----:B------:R-:W-:Y:S01]  /*1bdc0*/  IMAD.WIDE.U32 R16, R16, c[0x0][0x3f0], R20 ;  /* 0x0000fc0010107a25 */ /* 0x000fe200078e0014 */
[----:B------:R-:W-:Y:S02]  /*1bdd0*/  LEA.HI.X R7, R18, c[0x0][0x454], R7, 0x2, P0 ;  /* 0x0001150012077a11 */ /* 0x000fe400000f1407 */
[----:B------:R-:W-:Y:S01]  /*1bde0*/  LOP3.LUT R12, R9, R12, RZ, 0x3c, !PT ;  /* 0x0000000c090c7212 */ /* 0x000fe200078e3cff */
[----:B------:R-:W-:Y:S01]  /*1bdf0*/  IMAD.IADD R17, R17, 0x1, R8 ;  /* 0x0000000111117824 */ /* 0x000fe200078e0208 */
[--C-:B------:R-:W-:Y:S01]  /*1be00*/  SHF.R.S32.HI R14, RZ, 0x1f, R13.reuse ;  /* 0x0000001fff0e7819 */ /* 0x100fe2000001140d */
[----:B------:R-:W-:Y:S01]  /*1be10*/  SHFL.IDX PT, R8, R6, RZ, 0x1c1f ;  /* 0x001c1fff06087589 */ /* 0x000fe200000e0000 */
[----:B------:R-:W-:Y:S01]  /*1be20*/  IMAD.MOV R18, RZ, RZ, -R13 ;  /* 0x000000ffff127224 */ /* 0x000fe200078e0a0d */
[----:B------:R-:W-:Y:S01]  /*1be30*/  ISETP.GE.OR P1, PT, R5, R2, P2 ;  /* 0x000000020500720c */ /* 0x000fe20001726670 */
[----:B------:R-:W-:Y:S01]  /*1be40*/  IMAD.WIDE.U32 R16, R13, c[0x0][0x3e0], R16 ;  /* 0x0000f8000d107a25 */ /* 0x000fe200078e0010 */
[----:B------:R-:W1:Y:S01]  /*1be50*/  SHFL.IDX PT, R9, R7, RZ, 0x1c1f ;  /* 0x001c1fff07097589 */ /* 0x000e6200000e0000 */
[----:B------:R-:W-:-:S02]  /*1be60*/  LOP3.LUT R11, R12, 0x7ffffe00, R11, 0xf8, !PT ;  /* 0x7ffffe000c0b7812 */ /* 0x000fc400078ef80b */
[----:B------:R-:W-:Y:S01]  /*1be70*/  IMAD R18, R18, c[0x0][0x4e8], R15 ;  /* 0x00013a0012127a24 */ /* 0x000fe200078e020f */
[----:B------:R-:W-:Y:S01]  /*1be80*/  SHFL.IDX PT, R6, R6, 0x1, 0x1c1f ;  /* 0x003c1f0006067f89 */ /* 0x000fe200000e0000 */
[----:B------:R-:W-:Y:S01]  /*1be90*/  IADD3 R15, R5, 0x8, RZ ;  /* 0x00000008050f7810 */ /* 0x000fe20007ffe0ff */
[----:B------:R-:W-:Y:S02]  /*1bea0*/  IMAD R14, R14, c[0x0][0x3e0], RZ ;  /* 0x0000f8000e0e7a24 */ /* 0x000fe400078e02ff */
[----:B------:R-:W2:Y:S01]  /*1beb0*/  SHFL.IDX PT, R7, R7, 0x1, 0x1c1f ;  /* 0x003c1f0007077f89 */ /* 0x000ea200000e0000 */
[----:B------:R-:W-:Y:S01]  /*1bec0*/  ISETP.GE.OR P0, PT, R15, R2, P2 ;  /* 0x000000020f00720c */ /* 0x000fe20001706670 */
[----:B------:R-:W-:Y:S01]  /*1bed0*/  IMAD R14, R13, c[0x0][0x3e4], R14 ;  /* 0x0000f9000d0e7a24 */ /* 0x000fe200078e020e */
[----:B------:R-:W-:-:S04]  /*1bee0*/  SHF.R.S32.HI R5, RZ, 0x1f, R18 ;  /* 0x0000001fff057819 */ /* 0x000fc80000011412 */
[----:B------:R-:W-:Y:S01]  /*1bef0*/  IADD3 R15, R17, R14, RZ ;  /* 0x0000000e110f7210 */ /* 0x000fe20007ffe0ff */
[----:B------:R-:W-:Y:S02]  /*1bf00*/  IMAD R5, R5, c[0x0][0x3d8], RZ ;  /* 0x0000f60005057a24 */ /* 0x000fe400078e02ff */
[----:B------:R-:W-:Y:S01]  /*1bf10*/  IMAD.MOV.U32 R14, RZ, RZ, R16 ;  /* 0x000000ffff0e7224 */ /* 0x000fe200078e0010 */
[----:B------:R-:W-:Y:S01]  /*1bf20*/  SHF.L.U32 R16, R11, 0x1, RZ ;  /* 0x000000010b107819 */ /* 0x000fe200000006ff */
[C---:B------:R-:W-:Y:S02]  /*1bf30*/  IMAD R17, R18.reuse, c[0x0][0x3dc], R5 ;  /* 0x0000f70012117a24 */ /* 0x040fe400078e0205 */
[----:B------:R-:W-:Y:S01]  /*1bf40*/  IMAD.WIDE.U32 R18, R18, c[0x0][0x3d8], R14 ;  /* 0x0000f60012127a25 */ /* 0x000fe200078e000e */
[----:B-1----:R1:W-:Y:S03]  /*1bf50*/  @!P1 ST.E [R8.64], R4 ;  /* 0x0000000408009985 */ /* 0x0023e6000c101912 */
[----:B------:R-:W-:Y:S01]  /*1bf60*/  IMAD.IADD R17, R19, 0x1, R17 ;  /* 0x0000000113117824 */ /* 0x000fe200078e0211 */
[----:B--2---:R1:W-:Y:S01]  /*1bf70*/  @!P0 ST.E [R6.64], R10 ;  /* 0x0000000a06008985 */ /* 0x0043e2000c101912 */
[----:B------:R-:W-:-:S03]  /*1bf80*/  LEA R38, P0, R18, c[0x0][0x380], 0x1 ;  /* 0x0000e00012267a11 */ /* 0x000fc600078008ff */
        /* <DEDUP_REMOVED lines=22> */
.L_x_443:
[----:B------:R-:W-:Y:S05]  /*1c0f0*/  BSYNC B0 ;  /* 0x0000000000007941 */ /* 0x000fea0003800000 */
.L_x_442:
        /* <DEDUP_REMOVED lines=15> */
.L_x_445:
[----:B------:R-:W-:Y:S05]  /*1c1f0*/  BSYNC B0 ;  /* 0x0000000000007941 */ /* 0x000fea0003800000 */
.L_x_444:
        /* <DEDUP_REMOVED lines=15> */
.L_x_447:
[----:B------:R-:W-:Y:S05]  /*1c2f0*/  BSYNC B0 ;  /* 0x0000000000007941 */ /* 0x000fea0003800000 */
.L_x_446:
        /* <DEDUP_REMOVED lines=16> */
.L_x_440:
        /* <DEDUP_REMOVED lines=18> */
.L_x_448:
        /* <DEDUP_REMOVED lines=13> */
[----:B------:R-:W-:Y:S01]  /*1c5f0*/  IMAD.MOV.U32 R13, RZ, RZ, R11 ;  /* 0x000000ffff0d7224 */ /* 0x000fe200078e000b */
[----:B------:R-:W-:Y:S02]  /*1c600*/  MOV R12, R10 ;  /* 0x0000000a000c7202 */ /* 0x000fe40000000f00 */
[----:B------:R-:W-:Y:S01]  /*1c610*/  ISETP.NE.AND P0, PT, R4, 0x1, PT ;  /* 0x000000010400780c */ /* 0x000fe20003f05270 */
[----:B------:R-:W-:Y:S01]  /*1c620*/  IMAD R4, R0, c[0x0][0x490], RZ ;  /* 0x0001240000047a24 */ /* 0x000fe200078e02ff */
[----:B------:R-:W-:Y:S01]  /*1c630*/  MOV R7, R8 ;  /* 0x0000000800077202 */ /* 0x000fe20000000f00 */
[----:B------:R-:W-:-:S04]  /*1c640*/  IMAD.WIDE.U32 R12, R214, c[0x0][0x490], R12 ;  /* 0x00012400d60c7a25 */ /* 0x000fc800078e000c */
[----:B------:R-:W-:-:S05]  /*1c650*/  IMAD R4, R214, c[0x0][0x494], R4 ;  /* 0x00012500d6047a24 */ /* 0x000fca00078e0204 */
[----:B------:R-:W-:Y:S01]  /*1c660*/  IADD3 R13, R4, R13, RZ ;  /* 0x0000000d040d7210 */ /* 0x000fe20007ffe0ff */
[----:B------:R-:W-:-:S04]  /*1c670*/  @P0 IMAD.HI.U32 R6, R8, c[0x0][0x4ec], RZ ;  /* 0x00013b0008060a27 */ /* 0x000fc800078e00ff */
[----:B------:R-:W-:Y:S01]  /*1c680*/  IMAD.WIDE.U32 R12, R217, c[0x0][0x498], R12 ;  /* 0x00012600d90c7a25 */ /* 0x000fe200078e000c */
[----:B------:R-:W-:-:S03]  /*1c690*/  @P0 SHF.R.U32.HI R7, RZ, c[0x0][0x4f0], R6 ;  /* 0x00013c00ff070a19 */ /* 0x000fc60000011606 */
[----:B------:R-:W-:Y:S01]  /*1c6a0*/  IMAD R6, R5, c[0x0][0x498], RZ ;  /* 0x0001260005067a24 */ /* 0x000fe200078e02ff */
[----:B------:R-:W-:Y:S01]  /*1c6b0*/  IADD3 R12, P0, R7, R12, RZ ;  /* 0x0000000c070c7210 */ /* 0x000fe20007f1e0ff */
[--C-:B------:R-:W-:Y:S02]  /*1c6c0*/  IMAD.MOV R4, RZ, RZ, -R7.reuse ;  /* 0x000000ffff047224 */ /* 0x100fe400078e0a07 */
[----:B------:R-:W-:Y:S02]  /*1c6d0*/  IMAD R6, R217, c[0x0][0x49c], R6 ;  /* 0x00012700d9067a24 */ /* 0x000fe400078e0206 */
[----:B------:R-:W-:Y:S01]  /*1c6e0*/  IMAD R4, R4, c[0x0][0x4e8], R8 ;  /* 0x00013a0004047a24 */ /* 0x000fe200078e0208 */
[----:B------:R-:W-:-:S04]  /*1c6f0*/  SHF.R.S32.HI R8, RZ, 0x1f, R7 ;  /* 0x0000001fff087819 */ /* 0x000fc80000011407 */
        /* <DEDUP_REMOVED lines=10> */
.L_x_450:
[----:B------:R-:W-:Y:S05]  /*1c7a0*/  BSYNC B0 ;  /* 0x0000000000007941 */ /* 0x000fea0003800000 */
.L_x_449:
        /* <DEDUP_REMOVED lines=14> */
[----:B------:R-:W-:Y:S01]  /*1c890*/  IMAD R5, R5, c[0x0][0x3f0], RZ ;  /* 0x0000fc0005057a24 */ /* 0x000fe200078e02ff */
[----:B------:R-:W-:Y:S01]  /*1c8a0*/  IADD3 R11, R11, R7, RZ ;  /* 0x000000070b0b7210 */ /* 0x000fe20007ffe0ff */
[----:B-----5:R-:W-:-:S02]  /*1c8b0*/  IMAD R3, R3, c[0x0][0x4e8], RZ ;  /* 0x00013a0003037a24 */ /* 0x020fc400078e02ff */
[C---:B------:R-:W-:Y:S01]  /*1c8c0*/  IMAD R2, R9.reuse, 0x20, R4 ;  /* 0x0000002009027824 */ /* 0x040fe200078e0204 */
[----:B------:R-:W-:Y:S01]  /*1c8d0*/  SHF.L.U32 R9, R9, 0x3, RZ ;  /* 0x0000000309097819 */ /* 0x000fe200000006ff */
[----:B------:R-:W-:-:S03]  /*1c8e0*/  IMAD.WIDE.U32 R10, R214, c[0x0][0x3e8], R10 ;  /* 0x0000fa00d60a7a25 */ /* 0x000fc600078e000a */
[----:B-1----:R-:W-:Y:S01]  /*1c8f0*/  LEA R2, R6, R2, 0x7 ;  /* 0x0000000206027211 */ /* 0x002fe200078e38ff */
[----:B------:R-:W-:Y:S01]  /*1c900*/  IMAD R5, R217, c[0x0][0x3f4], R5 ;  /* 0x0000fd00d9057a24 */ /* 0x000fe200078e0205 */
[----:B------:R-:W-:Y:S02]  /*1c910*/  IADD3 R11, R0, R11, RZ ;  /* 0x0000000b000b7210 */ /* 0x000fe40007ffe0ff */
[----:B------:R-:W-:Y:S01]  /*1c920*/  LEA R4, R6, R4, 0x7 ;  /* 0x0000000406047211 */ /* 0x000fe200078e38ff */
[----:B------:R-:W-:-:S04]  /*1c930*/  @P0 IMAD.HI.U32 R0, R2, c[0x0][0x4ec], RZ ;  /* 0x00013b0002000a27 */ /* 0x000fc800078e00ff */
[----:B------:R-:W-:Y:S01]  /*1c940*/  IMAD.MOV.U32 R7, RZ, RZ, R2 ;  /* 0x000000ffff077224 */ /* 0x000fe200078e0002 */
[----:B------:R-:W-:Y:S01]  /*1c950*/  @P0 SHF.R.U32.HI R7, RZ, c[0x0][0x4f0], R0 ;  /* 0x00013c00ff070a19 */ /* 0x000fe20000011600 */
[----:B------:R-:W-:-:S03]  /*1c960*/  IMAD.WIDE.U32 R10, R217, c[0x0][0x3f0], R10 ;  /* 0x0000fc00d90a7a25 */ /* 0x000fc600078e000a */
[----:B------:R-:W-:Y:S02]  /*1c970*/  IADD3 R0, -R7, RZ, RZ ;  /* 0x000000ff07007210 */ /* 0x000fe40007ffe1ff */
[----:B------:R-:W-:Y:S02]  /*1c980*/  SHF.R.S32.HI R8, RZ, 0x1f, R7 ;  /* 0x0000001fff087819 */ /* 0x000fe40000011407 */
[----:B------:R-:W-:Y:S01]  /*1c990*/  IADD3 R11, R11, R5, RZ ;  /* 0x000000050b0b7210 */ /* 0x000fe20007ffe0ff */
[----:B------:R-:W-:Y:S01]  /*1c9a0*/  IMAD R0, R0, c[0x0][0x4e8], R2 ;  /* 0x00013a0000007a24 */ /* 0x000fe200078e0202 */
[----:B------:R-:W-:Y:S01]  /*1c9b0*/  IADD3 R5, R9, 0x40, RZ ;  /* 0x0000004009057810 */ /* 0x000fe20007ffe0ff */
[----:B------:R-:W-:Y:S02]  /*1c9c0*/  IMAD R8, R8, c[0x0][0x3e0], RZ ;  /* 0x0000f80008087a24 */ /* 0x000fe400078e02ff */
[----:B------:R-:W-:Y:S01]  /*1c9d0*/  IMAD.WIDE.U32 R10, R7, c[0x0][0x3e0], R10 ;  /* 0x0000f800070a7a25 */ /* 0x000fe200078e000a */
[----:B------:R-:W-:-:S03]  /*1c9e0*/  SHF.R.S32.HI R2, RZ, 0x1f, R0 ;  /* 0x0000001fff027819 */ /* 0x000fc60000011400 */
[----:B------:R-:W-:Y:S02]  /*1c9f0*/  IMAD R8, R7, c[0x0][0x3e4], R8 ;  /* 0x0000f90007087a24 */ /* 0x000fe400078e0208 */
        /* <DEDUP_REMOVED lines=20> */
.L_x_452:
[----:B------:R-:W-:Y:S05]  /*1cb40*/  BSYNC B0 ;  /* 0x0000000000007941 */ /* 0x000fea0003800000 */
.L_x_451:
        /* <DEDUP_REMOVED lines=15> */
.L_x_454:
[----:B------:R-:W-:Y:S05]  /*1cc40*/  BSYNC B0 ;  /* 0x0000000000007941 */ /* 0x000fea0003800000 */
.L_x_453:
        /* <DEDUP_REMOVED lines=15> */
.L_x_456:
[----:B------:R-:W-:Y:S05]  /*1cd40*/  BSYNC B0 ;  /* 0x0000000000007941 */ /* 0x000fea0003800000 */
.L_x_455:
        /* <DEDUP_REMOVED lines=12> */
[----:B------:R-:W-:-:S05]  /*1ce10*/  LOP3.LUT R0, R0, 0xfffffff8, RZ, 0xc0, !PT ;  /* 0xfffffff800007812 */ /* 0x000fca00078ec0ff */
[----:B------:R-:W-:-:S05]  /*1ce20*/  IMAD.WIDE R6, R0, 0x2, R6 ;  /* 0x0000000200067825 */ /* 0x000fca00078e0206 */
[----:B------:R-:W-:Y:S01]  /*1ce30*/  ST.E.128 [R6.64], RZ ;  /* 0x000000ff06007985 */ /* 0x000fe2000c101d12 */
[----:B------:R-:W-:Y:S05]  /*1ce40*/  EXIT ;  /* 0x000000000000794d */ /* 0x000fea0003800000 */
.L_x_457:
        /* <DEDUP_REMOVED lines=11> */
.L_x_2028:


//--------------------- .text._ZN7cutlass13device_kernelIN5flash19enable_sm80_to_sm89INS1_16FlashAttnFwdSm80INS1_25CollectiveMainloopFwdSm80ILi8ELi1ELb1EN4cute5tupleIJNS5_1CILi128EEES8_S8_EEELi128ENS_6half_tEfNS_4arch4Sm80ELb1ELb0ELb0ELb0ELb1ELb0ELb1ELb0EEENS1_21CollectiveEpilogueFwdIS9_NS6_IJNS7_ILi1EEESF_SF_EEESA_SC_Li256ELb0ELb1ELb0ELb0EEENS1_30DynamicPersistentTileSchedulerILi256ELi256ELb0ELb1ELb0EEEEEEEEEvNT_6ParamsE --------------------------
	.section	.text._ZN7cutlass13device_kernelIN5flash19enable_sm80_to_sm89INS1_16FlashAttnFwdSm80INS1_25CollectiveMainloopFwdSm80ILi8ELi1ELb1EN4cute5tupleIJNS5_1CILi128EEES8_S8_EEELi128ENS_6half_tEfNS_4arch4Sm80ELb1ELb0ELb0ELb0ELb1ELb0ELb1ELb0EEENS1_21CollectiveEpilogueFwdIS9_NS6_IJNS7_ILi1EEESF_SF_EEESA_SC_Li256ELb0ELb1ELb0ELb0EEENS1_30DynamicPersistentTileSchedulerILi256ELi256ELb0ELb1ELb0EEEEEEEEEvNT_6ParamsE,"ax",@progbits
	.sectioninfo	@"SHI_REGISTERS=255"
	.align	128
.text._ZN7cutlass13device_kernelIN5flash19enable_sm80_to_sm89INS1_16FlashAttnFwdSm80INS1_25CollectiveMainloopFwdSm80ILi8ELi1ELb1EN4cute5tupleIJNS5_1CILi128EEES8_S8_EEELi128ENS_6half_tEfNS_4arch4Sm80ELb1ELb0ELb0ELb0ELb1ELb0ELb1ELb0EEENS1_21CollectiveEpilogueFwdIS9_NS6_IJNS7_ILi1EEESF_SF_EEESA_SC_Li256ELb0ELb1ELb0ELb0EEENS1_30DynamicPersistentTileSchedulerILi256ELi256ELb0ELb1ELb0EEEEEEEEEvNT_6ParamsE:
        .type           _ZN7cutlass13device_kernelIN5flash19enable_sm80_to_sm89INS1_16FlashAttnFwdSm80INS1_25CollectiveMainloopFwdSm80ILi8ELi1ELb1EN4cute5tupleIJNS5_1CILi128EEES8_S8_EEELi128ENS_6half_tEfNS_4arch4Sm80ELb1ELb0ELb0ELb0ELb1ELb0ELb1ELb0EEENS1_21CollectiveEpilogueFwdIS9_NS6_IJNS7_ILi1EEESF_SF_EEESA_SC_Li256ELb0ELb1ELb0ELb0EEENS1_30DynamicPersistentTileSchedulerILi256ELi256ELb0ELb1ELb0EEEEEEEEEvNT_6ParamsE,@function
        .size           _ZN7cutlass13device_kernelIN5flash19enable_sm80_to_sm89INS1_16FlashAttnFwdSm80INS1_25CollectiveMainloopFwdSm80ILi8ELi1ELb1EN4cute5tupleIJNS5_1CILi128EEES8_S8_EEELi128ENS_6half_tEfNS_4arch4Sm80ELb1ELb0ELb0ELb0ELb1ELb0ELb1ELb0EEENS1_21CollectiveEpilogueFwdIS9_NS6_IJNS7_ILi1EEESF_SF_EEESA_SC_Li256ELb0ELb1ELb0ELb0EEENS1_30DynamicPersistentTileSchedulerILi256ELi256ELb0ELb1ELb0EEEEEEEEEvNT_6ParamsE,(.L_x_2029 - _ZN7cutlass13device_kernelIN5flash19enable_sm80_to_sm89INS1_16FlashAttnFwdSm80INS1_25CollectiveMainloopFwdSm80ILi8ELi1ELb1EN4cute5tupleIJNS5_1CILi128EEES8_S8_EEELi128ENS_6half_tEfNS_4arch4Sm80ELb1ELb0ELb0ELb0ELb1ELb0ELb1ELb0EEENS1_21CollectiveEpilogueFwdIS9_NS6_IJNS7_ILi1EEESF_SF_EEESA_SC_Li256ELb0ELb1ELb0ELb0EEENS1_30DynamicPersistentTileSchedulerILi256ELi256ELb0ELb1ELb0EEEEEEEEEvNT_6ParamsE)
        .other          _ZN7cutlass13device_kernelIN5flash19enable_sm80_to_sm89INS1_16FlashAttnFwdSm80INS1_25CollectiveMainloopFwdSm80ILi8ELi1ELb1EN4cute5tupleIJNS5_1CILi128EEES8_S8_EEELi128ENS_6half_tEfNS_4arch4Sm80ELb1ELb0ELb0ELb0ELb1ELb0ELb1ELb0EEENS1_21CollectiveEpilogueFwdIS9_NS6_IJNS7_ILi1EEESF_SF_EEESA_SC_Li256ELb0ELb1ELb0ELb0EEENS1_30DynamicPersistentTileSchedulerILi256ELi256ELb0ELb1ELb0EEEEEEEEEvNT_6ParamsE,@"STO_CUDA_ENTRY STV_DEFAULT"
_ZN7cutlass13device_kernelIN5flash19enable_sm80_to_sm89INS1_16FlashAttnFwdSm80INS1_25CollectiveMainloopFwdSm80ILi8ELi1ELb1EN4cute5tupleIJNS5_1CILi128EEES8_S8_EEELi128ENS_6half_tEfNS_4arch4Sm80ELb1ELb0ELb0ELb0ELb1ELb0ELb1ELb0EEENS1_21CollectiveEpilogueFwdIS9_NS6_IJNS7_ILi1EEESF_SF_EEESA_SC_Li256ELb0ELb1ELb0ELb0EEENS1_30DynamicPersistentTileSchedulerILi256ELi256ELb0ELb1ELb0EEEEEEEEEvNT_6ParamsE:
[----:B------:R-:W-:-:S03]  /*0000*/  MOV R1, c[0x0][0x28] ;  /* 0x00000a0000017a02 */ /* 0x000fc60000000f00 */
[----:B------:R-:W1:Y:S01]  /*0010*/  S2R R20, SR_TID.X ;  /* 0x0000000000147919 */ /* 0x000e620000002100 */
[----:B------:R-:W-:-:S03]  /*0020*/  IADD3 R1, R1, -0x78, RZ ;  /* 0xffffff8801017810 */ /* 0x000fc60007ffe0ff */
[----:B------:R-:W2:Y:S01]  /*0030*/  S2R R15, SR_CTAID.X ;  /* 0x00000000000f7919 */ /* 0x000ea20000002500 */
[----:B-1----:R-:W-:-:S05]  /*0040*/  SHF.R.U32.HI R2, RZ, 0x5, R20 ;  /* 0x00000005ff027819 */ /* 0x002fca0000011614 */
[----:B------:R-:W1:Y:S02]  /*0050*/  SHFL.IDX PT, R0, R2, RZ, 0x1f ;  /* 0x00001fff02007589 */ /* 0x000e6400000e0000 */
[----:B-1----:R-:W-:Y:S02]  /*0060*/  ISETP.GE.AND P0, PT, R0, 0x1, PT ;  /* 0x000000010000780c */ /* 0x002fe40003f06270 */
[----:B------:R1:W-:Y:S11]  /*0070*/  STL [R1+0x70], R0 ;  /* 0x0000700001007387 */ /* 0x0003f60000100800 */
[----:B------:R-:W-:Y:S06]  /*0080*/  @P0 BAR.ARV 0x4, 0x100 ;  /* 0x0104000000000b1d */ /* 0x000fec0000002000 */
[----:B--2---:R-:W-:-:S13]  /*0090*/  ISETP.GE.AND P0, PT, R15, c[0x0][0x538], PT ;  /* 0x00014e000f007a0c */ /* 0x004fda0003f06270 */
[----:B------:R-:W-:Y:S05]  /*00a0*/  @P0 EXIT ;  /* 0x000000000000094d */ /* 0x000fea0003800000 */
[----:B-1----:R-:W-:Y:S01]  /*00b0*/  SHF.R.S32.HI R13, RZ, 0x1f, R20 ;  /* 0x0000001fff0d7819 */ /* 0x002fe20000011414 */
[----:B------:R-:W-:Y:S01]  /*00c0*/  IMAD.MOV.U32 R14, RZ, RZ, 0x10 ;  /* 0x00000010ff0e7424 */ /* 0x000fe200078e00ff */
[----:B------:R-:W-:Y:S02]  /*00d0*/  ULDC.64 UR6, c[0x0][0x118] ;  /* 0x0000460000067ab9 */ /* 0x000fe40000000a00 */
[CC--:B------:R-:W-:Y:S02]  /*00e0*/  LEA.HI R2, R13.reuse, R20.reuse, RZ, 0x4 ;  /* 0x000000140d027211 */ /* 0x0c0fe400078f20ff */
[----:B------:R-:W-:Y:S02]  /*00f0*/  LEA.HI R12, R13, R20, RZ, 0x2 ;  /* 0x000000140d0c7211 */ /* 0x000fe400078f10ff */
[----:B------:R-:W-:Y:S02]  /*0100*/  SHF.R.S32.HI R3, RZ, 0x4, R2 ;  /* 0x00000004ff037819 */ /* 0x000fe40000011402 */
[----:B------:R-:W-:-:S02]  /*0110*/  SHF.R.S32.HI R8, RZ, 0x2, R12 ;  /* 0x00000002ff087819 */ /* 0x000fc4000001140c */
[----:B------:R-:W-:Y:S02]  /*0120*/  LEA.HI R0, R2, R3, RZ, 0x1 ;  /* 0x0000000302007211 */ /* 0x000fe400078f08ff */
[----:B------:R-:W-:Y:S02]  /*0130*/  SHF.R.S32.HI R4, RZ, 0x1f, R12 ;  /* 0x0000001fff047819 */ /* 0x000fe4000001140c */
[----:B------:R-:W-:Y:S02]  /*0140*/  LOP3.LUT R0, R0, 0xfffffffe, RZ, 0xc0, !PT ;  /* 0xfffffffe00007812 */ /* 0x000fe400078ec0ff */
[CC--:B------:R-:W-:Y:S02]  /*0150*/  LEA.HI R9, R13.reuse, R20.reuse, RZ, 0x3 ;  /* 0x000000140d097211 */ /* 0x0c0fe400078f18ff */
[----:B------:R-:W-:Y:S01]  /*0160*/  LEA.HI R7, R13, R20, RZ, 0x5 ;  /* 0x000000140d077211 */ /* 0x000fe200078f28ff */
[----:B------:R-:W-:Y:S01]  /*0170*/  IMAD.IADD R11, R3, 0x1, -R0 ;  /* 0x00000001030b7824 */ /* 0x000fe200078e0a00 */
[----:B------:R-:W-:-:S02]  /*0180*/  LOP3.LUT R0, R2, 0xfffffff0, RZ, 0xc0, !PT ;  /* 0xfffffff002007812 */ /* 0x000fc400078ec0ff */
[----:B------:R-:W-:Y:S02]  /*0190*/  LEA.HI R3, R4, R8, RZ, 0x3 ;  /* 0x0000000804037211 */ /* 0x000fe400078f18ff */
[----:B------:R-:W-:Y:S01]  /*01a0*/  SHF.R.S32.HI R19, RZ, 0x3, R9 ;  /* 0x00000003ff137819 */ /* 0x000fe20000011409 */
[C---:B------:R-:W-:Y:S01]  /*01b0*/  IMAD.IADD R2, R20.reuse, 0x1, -R0 ;  /* 0x0000000114027824 */ /* 0x040fe200078e0a00 */
[----:B------:R-:W-:Y:S02]  /*01c0*/  LOP3.LUT R4, R9, 0xfffffff8, RZ, 0xc0, !PT ;  /* 0xfffffff809047812 */ /* 0x000fe400078ec0ff */
[----:B------:R-:W-:Y:S01]  /*01d0*/  LOP3.LUT R0, R3, 0xfffffff8, RZ, 0xc0, !PT ;  /* 0xfffffff803007812 */ /* 0x000fe200078ec0ff */
[----:B------:R-:W-:Y:S01]  /*01e0*/  IMAD.SHL.U32 R3, R19, 0x40, RZ ;  /* 0x0000004013037824 */ /* 0x000fe200078e00ff */
[----:B------:R-:W-:Y:S01]  /*01f0*/  SHF.R.S32.HI R214, RZ, 0x5, R7 ;  /* 0x00000005ffd67819 */ /* 0x000fe20000011407 */
[----:B------:R-:W-:Y:S01]  /*0200*/  IMAD.IADD R18, R20, 0x1, -R4 ;  /* 0x0000000114127824 */ /* 0x000fe200078e0a04 */
[----:B------:R-:W-:Y:S01]  /*0210*/  SHF.R.S32.HI R4, RZ, 0x1f, R2 ;  /* 0x0000001fff047819 */ /* 0x000fe20000011402 */
[----:B------:R-:W-:Y:S01]  /*0220*/  IMAD.IADD R8, R8, 0x1, -R0 ;  /* 0x0000000108087824 */ /* 0x000fe200078e0a00 */
[----:B------:R-:W-:Y:S01]  /*0230*/  LOP3.LUT R0, R3, 0x1c0, RZ, 0xc0, !PT ;  /* 0x000001c003007812 */ /* 0x000fe200078ec0ff */
[----:B------:R-:W-:Y:S01]  /*0240*/  IMAD.SHL.U32 R226, R18, 0x8, RZ ;  /* 0x0000000812e27824 */ /* 0x000fe200078e00ff */
[----:B------:R-:W-:Y:S01]  /*0250*/  LEA.HI R208, R4, R2, RZ, 0x3 ;  /* 0x0000000204d07211 */ /* 0x000fe200078f18ff */
[----:B------:R-:W-:Y:S01]  /*0260*/  IMAD.SHL.U32 R6, R18, 0x40, RZ ;  /* 0x0000004012067824 */ /* 0x000fe200078e00ff */
[----:B------:R-:W-:-:S02]  /*0270*/  SHF.R.U32.HI R5, RZ, 0x3, R0 ;  /* 0x00000003ff057819 */ /* 0x000fc40000011600 */
[----:B------:R-:W-:Y:S02]  /*0280*/  LOP3.LUT R3, R0, 0x38, R226, 0xf8, !PT ;  /* 0x0000003800037812 */ /* 0x000fe400078ef8e2 */
[C---:B------:R-:W-:Y:S01]  /*0290*/  LOP3.LUT R4, R208.reuse, 0xfffffff8, RZ, 0xc0, !PT ;  /* 0xfffffff8d0047812 */ /* 0x040fe200078ec0ff */
[----:B------:R-:W-:Y:S01]  /*02a0*/  IMAD.SHL.U32 R208, R208, 0x40, RZ ;  /* 0x00000040d0d07824 */ /* 0x000fe200078e00ff */
[----:B------:R-:W-:Y:S02]  /*02b0*/  LOP3.LUT R10, R3, R5, RZ, 0x3c, !PT ;  /* 0x00000005030a7212 */ /* 0x000fe400078e3cff */
[----:B------:R-:W-:Y:S02]  /*02c0*/  LOP3.LUT R3, R7, 0xffffffe0, RZ, 0xc0, !PT ;  /* 0xffffffe007037812 */ /* 0x000fe400078ec0ff */
[----:B------:R-:W-:Y:S01]  /*02d0*/  LOP3.LUT R0, R6, 0x1c0, RZ, 0xc0, !PT ;  /* 0x000001c006007812 */ /* 0x000fe200078ec0ff */
[----:B------:R-:W-:Y:S01]  /*02e0*/  IMAD.IADD R6, R2, 0x1, -R4 ;  /* 0x0000000102067824 */ /* 0x000fe200078e0a04 */
[----:B------:R-:W-:Y:S01]  /*02f0*/  LOP3.LUT R5, R8, 0x1, RZ, 0xc0, !PT ;  /* 0x0000000108057812 */ /* 0x000fe200078ec0ff */
[----:B------:R-:W-:Y:S01]  /*0300*/  IMAD.IADD R17, R20, 0x1, -R3 ;  /* 0x0000000114117824 */ /* 0x000fe200078e0a03 */
[----:B------:R-:W-:-:S02]  /*0310*/  LOP3.LUT R4, R0, 0x8, R9, 0xf8, !PT ;  /* 0x0000000800047812 */ /* 0x000fc400078ef809 */
[----:B------:R-:W-:Y:S02]  /*0320*/  SHF.R.U32.HI R2, RZ, 0x3, R0 ;  /* 0x00000003ff027819 */ /* 0x000fe40000011600 */
[----:B------:R-:W-:Y:S02]  /*0330*/  SHF.R.S32.HI R0, RZ, 0x1f, R7 ;  /* 0x0000001fff007819 */ /* 0x000fe40000011407 */
[----:B------:R-:W-:Y:S02]  /*0340*/  LOP3.LUT R205, R4, R2, RZ, 0x3c, !PT ;  /* 0x0000000204cd7212 */ /* 0x000fe400078e3cff */
[----:B------:R-:W-:Y:S02]  /*0350*/  LEA.HI R0, R0, R214, RZ, 0x3 ;  /* 0x000000d600007211 */ /* 0x000fe400078f18ff */
[----:B------:R-:W-:Y:S01]  /*0360*/  SHF.R.S32.HI R9, RZ, 0x1f, R17 ;  /* 0x0000001fff097819 */ /* 0x000fe20000011411 */
[----:B------:R-:W-:Y:S01]  /*0370*/  IMAD R205, R11, 0x200, R205 ;  /* 0x000002000bcd7824 */ /* 0x000fe200078e02cd */
[----:B------:R-:W-:Y:S01]  /*0380*/  LOP3.LUT R2, R12, 0xfffffffc, RZ, 0xc0, !PT ;  /* 0xfffffffc0c027812 */ /* 0x000fe200078ec0ff */
[----:B------:R-:W-:Y:S01]  /*0390*/  IMAD.MOV.U32 R12, RZ, RZ, 0x20 ;  /* 0x00000020ff0c7424 */ /* 0x000fe200078e00ff */
[----:B------:R-:W-:-:S02]  /*03a0*/  LOP3.LUT R0, R0, 0xffffff8, RZ, 0xc0, !PT ;  /* 0x0ffffff800007812 */ /* 0x000fc400078ec0ff */
[----:B------:R-:W-:Y:S01]  /*03b0*/  LEA.HI R9, R9, R17, RZ, 0x2 ;  /* 0x0000001109097211 */ /* 0x000fe200078f10ff */
[----:B------:R-:W-:Y:S01]  /*03c0*/  IMAD.IADD R2, R20, 0x1, -R2 ;  /* 0x0000000114027824 */ /* 0x000fe200078e0a02 */
[----:B------:R-:W-:Y:S01]  /*03d0*/  LEA.HI R7, R13, R20, RZ, 0x6 ;  /* 0x000000140d077211 */ /* 0x000fe200078f30ff */
[----:B------:R-:W-:Y:S01]  /*03e0*/  IMAD.IADD R4, R214, 0x1, -R0 ;  /* 0x00000001d6047824 */ /* 0x000fe200078e0a00 */
[----:B------:R-:W-:Y:S02]  /*03f0*/  SHF.R.S32.HI R3, RZ, 0x2, R9 ;  /* 0x00000002ff037819 */ /* 0x000fe40000011409 */
[----:B------:R-:W-:Y:S01]  /*0400*/  LEA.HI R0, R2, R2, RZ, 0x1 ;  /* 0x0000000202007211 */ /* 0x000fe200078f08ff */
[----:B------:R-:W-:Y:S01]  /*0410*/  IMAD.SHL.U32 R7, R7, 0x8, RZ ;  /* 0x0000000807077824 */ /* 0x000fe200078e00ff */
[----:B------:R-:W-:Y:S01]  /*0420*/  ISETP.NE.U32.AND P0, PT, R5, 0x1, PT ;  /* 0x000000010500780c */ /* 0x000fe20003f05070 */
[----:B------:R-:W-:Y:S01]  /*0430*/  IMAD R16, R4, 0x10, R3 ;  /* 0x0000001004107824 */ /* 0x000fe200078e0203 */
[----:B------:R-:W-:Y:S01]  /*0440*/  LOP3.LUT R3, R0, 0x1ffffffe, RZ, 0xc0, !PT ;  /* 0x1ffffffe00037812 */ /* 0x000fe200078ec0ff */
[----:B------:R-:W-:Y:S01]  /*0450*/  IMAD.SHL.U32 R0, R6, 0x40, RZ ;  /* 0x0000004006007824 */ /* 0x000fe200078e00ff */
[----:B------:R-:W-:Y:S01]  /*0460*/  LOP3.LUT R10, R10, 0x7ffffe00, R7, 0xf8, !PT ;  /* 0x7ffffe000a0a7812 */ /* 0x000fe200078ef807 */
[C---:B------:R-:W-:Y:S01]  /*0470*/  IMAD.SHL.U32 R4, R8.reuse, 0x40, RZ ;  /* 0x0000004008047824 */ /* 0x040fe200078e00ff */
[----:B------:R-:W-:Y:S01]  /*0480*/  R2P PR, R8, 0x6 ;  /* 0x0000000608007804 */ /* 0x000fe20000000000 */
[----:B------:R-:W-:Y:S01]  /*0490*/  IMAD.SHL.U32 R5, R11, 0x8, RZ ;  /* 0x000000080b057824 */ /* 0x000fe200078e00ff */
[----:B------:R-:W-:Y:S01]  /*04a0*/  LOP3.LUT R0, R0, 0x1c0, RZ, 0xc0, !PT ;  /* 0x000001c000007812 */ /* 0x000fe200078ec0ff */
[----:B------:R-:W-:Y:S01]  /*04b0*/  IMAD.IADD R7, R2, 0x1, -R3 ;  /* 0x0000000102077824 */ /* 0x000fe200078e0a03 */
[----:B------:R-:W-:Y:S01]  /*04c0*/  LOP3.LUT R3, R4, 0x1c0, RZ, 0xc0, !PT ;  /* 0x000001c004037812 */ /* 0x000fe200078ec0ff */
[----:B------:R-:W-:Y:S01]  /*04d0*/  IMAD.MOV.U32 R8, RZ, RZ, 0x40 ;  /* 0x00000040ff087424 */ /* 0x000fe200078e00ff */
[C---:B------:R-:W-:Y:S01]  /*04e0*/  LOP3.LUT P4, RZ, R6.reuse, 0x2, RZ, 0xc0, !PT ;  /* 0x0000000206ff7812 */ /* 0x040fe2000788c0ff */
[----:B------:R-:W-:Y:S01]  /*04f0*/  STL [R1+0x74], R16 ;  /* 0x0000741001007387 */ /* 0x000fe20000100800 */
[----:B------:R-:W-:Y:S01]  /*0500*/  LOP3.LUT P3, RZ, R6, 0x4, RZ, 0xc0, !PT ;  /* 0x0000000406ff7812 */ /* 0x000fe2000786c0ff */
[----:B------:R-:W-:Y:S01]  /*0510*/  IMAD R6, R214, 0x200, R2 ;  /* 0x00000200d6067824 */ /* 0x000fe200078e0202 */
[----:B------:R-:W-:Y:S01]  /*0520*/  LOP3.LUT R5, R0, 0x8, R5, 0xf8, !PT ;  /* 0x0000000800057812 */ /* 0x000fe200078ef805 */
[----:B------:R-:W-:Y:S01]  /*0530*/  STL [R1+0x4c], R15 ;  /* 0x00004c0f01007387 */ /* 0x000fe20000100800 */
[----:B------:R-:W-:Y:S01]  /*0540*/  SHF.R.U32.HI R2, RZ, 0x3, R0 ;  /* 0x00000003ff027819 */ /* 0x000fe20000011600 */
[----:B------:R-:W-:Y:S01]  /*0550*/  IMAD.SHL.U32 R219, R10, 0x2, RZ ;  /* 0x000000020adb7824 */ /* 0x000fe200078e00ff */
[----:B------:R-:W-:-:S02]  /*0560*/  LEA.HI R0, R3, R3, RZ, 0x1d ;  /* 0x0000000303007211 */ /* 0x000fc400078fe8ff */
[----:B------:R-:W-:Y:S01]  /*0570*/  LOP3.LUT R2, R5, R2, RZ, 0x3c, !PT ;  /* 0x0000000205027212 */ /* 0x000fe200078e3cff */
[----:B------:R-:W-:Y:S01]  /*0580*/  IMAD R5, R18, 0x20, R19 ;  /* 0x0000002012057824 */ /* 0x000fe200078e0213 */
[----:B------:R-:W-:Y:S01]  /*0590*/  SEL R4, R14, 0xfffffff0, !P4 ;  /* 0xfffffff00e047807 */ /* 0x000fe20006000000 */
[----:B------:R-:W-:Y:S01]  /*05a0*/  IMAD.U32 R6, R6, 0x2, R0 ;  /* 0x0000000206067824 */ /* 0x000fe200078e0000 */
[----:B------:R-:W-:Y:S02]  /*05b0*/  LEA.HI R0, R13, R20, RZ, 0x7 ;  /* 0x000000140d007211 */ /* 0x000fe400078f38ff */
[----:B------:R-:W-:Y:S01]  /*05c0*/  LOP3.LUT R208, R2, 0x7ffffe00, R208, 0xf8, !PT ;  /* 0x7ffffe0002d07812 */ /* 0x000fe200078ef8d0 */
[----:B------:R1:W-:Y:S01]  /*05d0*/  STL [R1+0x8], R5 ;  /* 0x0000080501007387 */ /* 0x0003e20000100800 */
[----:B------:R-:W-:Y:S02]  /*05e0*/  SHF.R.S32.HI R2, RZ, 0x7, R0 ;  /* 0x00000007ff027819 */ /* 0x000fe40000011400 */
[----:B------:R-:W-:-:S02]  /*05f0*/  SEL R3, R12, 0xffffffe0, !P3 ;  /* 0xffffffe00c037807 */ /* 0x000fc40005800000 */
[----:B------:R-:W-:Y:S02]  /*0600*/  LOP3.LUT R0, R9, 0x7ffffffc, RZ, 0xc0, !PT ;  /* 0x7ffffffc09007812 */ /* 0x000fe400078ec0ff */
[----:B------:R-:W-:Y:S01]  /*0610*/  IADD3 R237, R226, 0x40, RZ ;  /* 0x00000040e2ed7810 */ /* 0x000fe20007ffe0ff */
[----:B------:R-:W-:Y:S01]  /*0620*/  IMAD.IADD R3, R4, 0x1, R3 ;  /* 0x0000000104037824 */ /* 0x000fe200078e0203 */
[----:B------:R-:W-:Y:S01]  /*0630*/  SHF.R.S32.HI R4, RZ, 0x1f, R226 ;  /* 0x0000001fff047819 */ /* 0x000fe200000114e2 */
[----:B------:R-:W-:Y:S01]  /*0640*/  IMAD.IADD R0, R17, 0x1, -R0 ;  /* 0x0000000111007824 */ /* 0x000fe200078e0a00 */
[----:B------:R-:W-:Y:S02]  /*0650*/  SEL R4, R12, 0xffffffe0, !P1 ;  /* 0xffffffe00c047807 */ /* 0x000fe40004800000 */
[----:B------:R-:W-:Y:S02]  /*0660*/  LEA R11, R6, 0x80, 0x1 ;  /* 0x00000080060b7811 */ /* 0x000fe400078e08ff */
[----:B------:R-:W-:Y:S01]  /*0670*/  SHF.R.S32.HI R2, RZ, 0x1f, R237 ;  /* 0x0000001fff027819 */ /* 0x000fe200000114ed */
[----:B------:R-:W-:Y:S01]  /*0680*/  IMAD.SHL.U32 R2, R0, 0x2, RZ ;  /* 0x0000000200027824 */ /* 0x000fe200078e00ff */
[----:B------:R-:W-:Y:S01]  /*0690*/  IADD3 R6, R11, -0x10, RZ ;  /* 0xfffffff00b067810 */ /* 0x000fe20007ffe0ff */
[----:B------:R-:W-:Y:S01]  /*06a0*/  IMAD R0, R7, 0x8, R16 ;  /* 0x0000000807007824 */ /* 0x000fe200078e0210 */
[----:B------:R-:W-:Y:S01]  /*06b0*/  LEA R208, R208, 0x100, 0x1 ;  /* 0x00000100d0d07811 */ /* 0x000fe200078e08ff */
[C---:B------:R-:W-:Y:S01]  /*06c0*/  IMAD.IADD R9, R11.reuse, 0x1, R4 ;  /* 0x000000010b097824 */ /* 0x040fe200078e0204 */
[----:B------:R-:W-:Y:S01]  /*06d0*/  @P0 IADD3 R6, R11, 0x10, RZ ;  /* 0x000000100b060810 */ /* 0x000fe20007ffe0ff */
[----:B------:R2:W-:Y:S01]  /*06e0*/  STL [R1+0x48], R2 ;  /* 0x0000480201007387 */ /* 0x0005e20000100800 */
[----:B------:R-:W-:Y:S01]  /*06f0*/  LEA R205, R205, 0x8100, 0x1 ;  /* 0x00008100cdcd7811 */ /* 0x000fe200078e08ff */
[----:B------:R-:W-:Y:S01]  /*0700*/  IMAD R214, R214, 0x800, R208 ;  /* 0x00000800d6d67824 */ /* 0x000fe200078e02d0 */
[----:B-1----:R-:W-:Y:S01]  /*0710*/  SEL R5, R8, 0xffffffc0, !P2 ;  /* 0xffffffc008057807 */ /* 0x002fe20005000000 */
[----:B------:R-:W-:Y:S01]  /*0720*/  STL [R1+0x50], R11 ;  /* 0x0000500b01007387 */ /* 0x000fe20000100800 */
[----:B------:R-:W-:-:S02]  /*0730*/  IMAD.IADD R4, R4, 0x1, R6 ;  /* 0x0000000104047824 */ /* 0x000fc400078e0206 */
[----:B------:R-:W-:Y:S01]  /*0740*/  IMAD R213, R3, 0x2, R208 ;  /* 0x0000000203d57824 */ /* 0x000fe200078e02d0 */
[----:B------:R1:W-:Y:S01]  /*0750*/  STL [R1+0x44], R0 ;  /* 0x0000440001007387 */ /* 0x0003e20000100800 */
[----:B------:R-:W-:-:S03]  /*0760*/  IMAD.IADD R7, R11, 0x1, R5 ;  /* 0x000000010b077824 */ /* 0x000fc600078e0205 */
[----:B------:R-:W-:Y:S04]  /*0770*/  STL [R1+0x5c], R9 ;  /* 0x00005c0901007387 */ /* 0x000fe80000100800 */
[----:B------:R3:W-:Y:S04]  /*0780*/  STL [R1+0x6c], R7 ;  /* 0x00006c0701007387 */ /* 0x0007e80000100800 */
[----:B------:R4:W-:Y:S01]  /*0790*/  STL [R1+0x54], R6 ;  /* 0x0000540601007387 */ /* 0x0009e20000100800 */
[----:B--2---:R-:W-:-:S05]  /*07a0*/  SEL R2, R12, 0xffffffe0, !P4 ;  /* 0xffffffe00c027807 */ /* 0x004fca0006000000 */
[----:B------:R-:W-:Y:S02]  /*07b0*/  IMAD.IADD R210, R208, 0x1, R2 ;  /* 0x00000001d0d27824 */ /* 0x000fe400078e0202 */
[----:B------:R-:W-:Y:S01]  /*07c0*/  IMAD.IADD R215, R2, 0x1, R214 ;  /* 0x0000000102d77824 */ /* 0x000fe200078e02d6 */
[----:B-1----:R-:W-:-:S04]  /*07d0*/  SEL R0, R8, 0xffffffc0, !P3 ;  /* 0xffffffc008007807 */ /* 0x002fc80005800000 */
[----:B------:R-:W-:Y:S01]  /*07e0*/  IADD3 R211, R0, R208, R2 ;  /* 0x000000d000d37210 */ /* 0x000fe20007ffe002 */
[--C-:B------:R-:W-:Y:S02]  /*07f0*/  IMAD.IADD R2, R4, 0x1, R5.reuse ;  /* 0x0000000104027824 */ /* 0x100fe400078e0205 */
[----:B------:R-:W-:Y:S02]  /*0800*/  IMAD.IADD R209, R208, 0x1, R0 ;  /* 0x00000001d0d17824 */ /* 0x000fe400078e0200 */
[----:B---3--:R-:W-:Y:S02]  /*0810*/  IMAD.IADD R7, R9, 0x1, R5 ;  /* 0x0000000109077824 */ /* 0x008fe400078e0205 */
[C---:B------:R-:W-:Y:S02]  /*0820*/  IMAD.IADD R217, R0.reuse, 0x1, R214 ;  /* 0x0000000100d97824 */ /* 0x040fe400078e02d6 */
[----:B----4-:R-:W-:Y:S01]  /*0830*/  IMAD.IADD R6, R5, 0x1, R6 ;  /* 0x0000000105067824 */ /* 0x010fe200078e0206 */
[----:B------:R1:W-:Y:S01]  /*0840*/  STL [R1+0x68], R7 ;  /* 0x0000680701007387 */ /* 0x0003e20000100800 */
[----:B------:R-:W-:-:S03]  /*0850*/  IMAD.IADD R216, R0, 0x1, R215 ;  /* 0x0000000100d87824 */ /* 0x000fc600078e02d7 */
[----:B------:R1:W-:Y:S04]  /*0860*/  STL [R1+0x64], R6 ;  /* 0x0000640601007387 */ /* 0x0003e80000100800 */
[----:B------:R1:W-:Y:S04]  /*0870*/  STL [R1+0x58], R4 ;  /* 0x0000580401007387 */ /* 0x0003e80000100800 */
[----:B------:R1:W-:Y:S02]  /*0880*/  STL [R1+0x60], R2 ;  /* 0x0000600201007387 */ /* 0x0003e40000100800 */
.L_x_519:
[----:B-1----:R-:W2:Y:S01]  /*0890*/  LDL R4, [R1+0x4c] ;  /* 0x00004c0001047983 */ /* 0x002ea20000100800 */
[----:B------:R-:W-:Y:S01]  /*08a0*/  IMAD.MOV.U32 R0, RZ, RZ, c[0x0][0x560] ;  /* 0x00015800ff007624 */ /* 0x000fe200078e00ff */
[----:B------:R-:W-:Y:S01]  /*08b0*/  YIELD ;  /* 0x0000000000007946 */ /* 0x000fe20003800000 */
[----:B------:R-:W-:Y:S03]  /*08c0*/  BSSY B0, `(.L_x_458) ;  /* 0x0000016000007945 */ /* 0x000fe60003800000 */
[----:B------:R-:W-:-:S13]  /*08d0*/  ISETP.NE.AND P0, PT, R0, 0x1, PT ;  /* 0x000000010000780c */ /* 0x000fda0003f05270 */
[----:B--2---:R-:W-:Y:S01]  /*08e0*/  @P0 IMAD.HI.U32 R0, R4, c[0x0][0x564], RZ ;  /* 0x0001590004000a27 */ /* 0x004fe200078e00ff */
[----:B------:R-:W-:-:S04]  /*08f0*/  MOV R3, R4 ;  /* 0x0000000400037202 */ /* 0x000fc80000000f00 */
[----:B------:R-:W-:-:S04]  /*0900*/  @P0 SHF.R.U32.HI R3, RZ, c[0x0][0x568], R0 ;  /* 0x00015a00ff030a19 */ /* 0x000fc80000011600 */
[----:B------:R-:W-:Y:S01]  /*0910*/  ISETP.GE.AND P0, PT, R3, c[0x0][0x578], PT ;  /* 0x00015e0003007a0c */ /* 0x000fe20003f06270 */
[----:B------:R-:W-:-:S04]  /*0920*/  IMAD.MOV R2, RZ, RZ, -R3 ;  /* 0x000000ffff027224 */ /* 0x000fc800078e0a03 */
[----:B------:R-:W-:-:S08]  /*0930*/  IMAD R2, R2, c[0x0][0x560], R4 ;  /* 0x0001580002027a24 */ /* 0x000fd000078e0204 */
[----:B------:R-:W-:Y:S05]  /*0940*/  @!P0 BRA `(.L_x_459) ;  /* 0x0000007000008947 */ /* 0x000fea0003800000 */
[----:B------:R-:W-:-:S04]  /*0950*/  MOV R0, c[0x0][0x56c] ;  /* 0x00015b0000007a02 */ /* 0x000fc80000000f00 */
[----:B------:R-:W-:Y:S02]  /*0960*/  ISETP.NE.AND P0, PT, R0, 0x1, PT ;  /* 0x000000010000780c */ /* 0x000fe40003f05270 */
[----:B------:R-:W-:-:S11]  /*0970*/  MOV R0, R2 ;  /* 0x0000000200007202 */ /* 0x000fd60000000f00 */
[----:B------:R-:W-:-:S05]  /*0980*/  @P0 IMAD.HI.U32 R4, R2, c[0x0][0x570], RZ ;  /* 0x00015c0002040a27 */ /* 0x000fca00078e00ff */
[----:B------:R-:W-:-:S05]  /*0990*/  @P0 SHF.R.U32.HI R0, RZ, c[0x0][0x574], R4 ;  /* 0x00015d00ff000a19 */ /* 0x000fca0000011604 */
[----:B------:R-:W-:Y:S01]  /*09a0*/  IMAD R4, R0, c[0x0][0x56c], RZ ;  /* 0x00015b0000047a24 */ /* 0x000fe200078e02ff */
[----:B------:R-:W-:Y:S05]  /*09b0*/  BRA `(.L_x_460) ;  /* 0x0000006000007947 */ /* 0x000fea0003800000 */
.L_x_459:
[----:B------:R-:W-:-:S04]  /*09c0*/  MOV R0, c[0x0][0x554] ;  /* 0x0001550000007a02 */ /* 0x000fc80000000f00 */
[----:B------:R-:W-:Y:S02]  /*09d0*/  ISETP.NE.AND P0, PT, R0, 0x1, PT ;  /* 0x000000010000780c */ /* 0x000fe40003f05270 */
[----:B------:R-:W-:-:S11]  /*09e0*/  MOV R0, R2 ;  /* 0x0000000200007202 */ /* 0x000fd60000000f00 */
[----:B------:R-:W-:-:S05]  /*09f0*/  @P0 IMAD.HI.U32 R4, R2, c[0x0][0x558], RZ ;  /* 0x0001560002040a27 */ /* 0x000fca00078e00ff */
[----:B------:R-:W-:-:S05]  /*0a00*/  @P0 SHF.R.U32.HI R0, RZ, c[0x0][0x55c], R4 ;  /* 0x00015700ff000a19 */ /* 0x000fca0000011604 */
[----:B------:R-:W-:Y:S02]  /*0a10*/  IMAD R4, R0, c[0x0][0x554], RZ ;  /* 0x0001550000047a24 */ /* 0x000fe400078e02ff */
.L_x_460:
[----:B------:R-:W-:Y:S05]  /*0a20*/  BSYNC B0 ;  /* 0x0000000000007941 */ /* 0x000fea0003800000 */
.L_x_458:
[----:B------:R-:W-:Y:S01]  /*0a30*/  IMAD.MOV.U32 R5, RZ, RZ, c[0x0][0x548] ;  /* 0x00015200ff057624 */ /* 0x000fe200078e00ff */
[----:B------:R-:W-:Y:S01]  /*0a40*/  ISETP.NE.U32.AND P0, PT, RZ, c[0x0][0x370], PT ;  /* 0x0000dc00ff007a0c */ /* 0x000fe20003f05070 */
[----:B------:R-:W-:Y:S02]  /*0a50*/  IMAD.IADD R4, R2, 0x1, -R4 ;  /* 0x0000000102047824 */ /* 0x000fe400078e0a04 */
[----:B------:R-:W-:Y:S01]  /*0a60*/  IMAD.MOV.U32 R174, RZ, RZ, RZ ;  /* 0x000000ffffae7224 */ /* 0x000fe200078e00ff */
[----:B------:R-:W-:Y:S01]  /*0a70*/  ISETP.NE.AND P1, PT, R5, 0x1, PT ;  /* 0x000000010500780c */ /* 0x000fe20003f25270 */
[----:B------:R-:W-:Y:S01]  /*0a80*/  IMAD R5, R3, c[0x0][0x554], R4 ;  /* 0x0001550003057a24 */ /* 0x000fe200078e0204 */
[----:B------:R-:W-:-:S04]  /*0a90*/  ISETP.NE.AND.EX P0, PT, RZ, c[0x0][0x374], PT, P0 ;  /* 0x0000dd00ff007a0c */ /* 0x000fc80003f05300 */
[----:B------:R-:W-:-:S07]  /*0aa0*/  MOV R8, R5 ;  /* 0x0000000500087202 */ /* 0x000fce0000000f00 */
[----:B------:R-:W-:-:S04]  /*0ab0*/  @P1 IMAD.HI.U32 R2, R5, c[0x0][0x54c], RZ ;  /* 0x0001530005021a27 */ /* 0x000fc800078e00ff */
[----:B------:R-:W-:Y:S01]  /*0ac0*/  @P0 IMAD.MOV.U32 R3, RZ, RZ, 0x4 ;  /* 0x00000004ff030424 */ /* 0x000fe200078e00ff */
[----:B------:R-:W-:-:S05]  /*0ad0*/  @P1 SHF.R.U32.HI R8, RZ, c[0x0][0x550], R2 ;  /* 0x00015400ff081a19 */ /* 0x000fca0000011602 */
[----:B------:R-:W-:Y:S01]  /*0ae0*/  @P0 IMAD.WIDE R2, R8, R3, c[0x0][0x370] ;  /* 0x0000dc0008020625 */ /* 0x000fe200078e0203 */
[----:B------:R-:W-:Y:S01]  /*0af0*/  LOP3.LUT R0, R0, 0x1ffffff, RZ, 0x3c, !PT ;  /* 0x01ffffff00007812 */ /* 0x000fe200078e3cff */
[----:B------:R1:W-:Y:S04]  /*0b00*/  STL [R1+0x3c], R8 ;  /* 0x00003c0801007387 */ /* 0x0003e80000100800 */
[----:B------:R2:W3:Y:S01]  /*0b10*/  @P0 LDG.E R174, [R2.64] ;  /* 0x0000000602ae0981 */ /* 0x0004e2000c1e1900 */
[----:B------:R-:W-:Y:S01]  /*0b20*/  MOV R35, c[0x0][0x2c4] ;  /* 0x0000b10000237a02 */ /* 0x000fe20000000f00 */
[----:B------:R-:W-:Y:S01]  /*0b30*/  IMAD.MOV.U32 R4, RZ, RZ, 0x80 ;  /* 0x00000080ff047424 */ /* 0x000fe200078e00ff */
[----:B------:R-:W-:Y:S01]  /*0b40*/  IADD3 R0, R0, c[0x0][0x53c], RZ ;  /* 0x00014f0000007a10 */ /* 0x000fe20007ffe0ff */
[----:B------:R-:W-:Y:S01]  /*0b50*/  CS2R R114, SRZ ;  /* 0x0000000000727805 */ /* 0x000fe2000001ff00 */
[----:B------:R-:W-:Y:S01]  /*0b60*/  ISETP.NE.AND P4, PT, R35, 0x1, PT ;  /* 0x000000012300780c */ /* 0x000fe20003f85270 */
[----:B------:R-:W-:Y:S01]  /*0b70*/  CS2R R112, SRZ ;  /* 0x0000000000707805 */ /* 0x000fe2000001ff00 */
[----:B------:R-:W-:Y:S01]  /*0b80*/  IADD3 R4, R4, -c[0x0][0x168], RZ ;  /* 0x80005a0004047a10 */ /* 0x000fe20007ffe0ff */
[----:B------:R-:W-:Y:S01]  /*0b90*/  IMAD.SHL.U32 R38, R0, 0x80, RZ ;  /* 0x0000008000267824 */ /* 0x000fe200078e00ff */
[----:B------:R-:W-:Y:S01]  /*0ba0*/  CS2R R134, SRZ ;  /* 0x0000000000867805 */ /* 0x000fe2000001ff00 */
[----:B------:R-:W-:Y:S01]  /*0bb0*/  MOV R132, RZ ;  /* 0x000000ff00847202 */ /* 0x000fe20000000f00 */
[----:B------:R-:W-:Y:S01]  /*0bc0*/  IMAD.MOV.U32 R110, RZ, RZ, RZ ;  /* 0x000000ffff6e7224 */ /* 0x000fe200078e00ff */
[----:B------:R-:W-:Y:S01]  /*0bd0*/  CS2R R6, SRZ ;  /* 0x0000000000067805 */ /* 0x000fe2000001ff00 */
[----:B------:R-:W-:Y:S01]  /*0be0*/  IADD3 R0, R38, 0x7f, RZ ;  /* 0x0000007f26007810 */ /* 0x000fe20007ffe0ff */
[----:B------:R1:W-:Y:S01]  /*0bf0*/  STL [R1+0x38], R38 ;  /* 0x0000382601007387 */ /* 0x0003e20000100800 */
[----:B------:R-:W-:Y:S01]  /*0c00*/  IMAD.MOV.U32 R108, RZ, RZ, RZ ;  /* 0x000000ffff6c7224 */ /* 0x000fe200078e00ff */
[----:B------:R-:W-:Y:S01]  /*0c10*/  MOV R130, RZ ;  /* 0x000000ff00827202 */ /* 0x000fe20000000f00 */
[----:B------:R-:W-:Y:S01]  /*0c20*/  CS2R R128, SRZ ;  /* 0x0000000000807805 */ /* 0x000fe2000001ff00 */
[----:B------:R-:W-:Y:S01]  /*0c30*/  IMAD.MOV.U32 R9, RZ, RZ, RZ ;  /* 0x000000ffff097224 */ /* 0x000fe200078e00ff */
[----:B------:R-:W-:Y:S01]  /*0c40*/  CS2R R10, SRZ ;  /* 0x00000000000a7805 */ /* 0x000fe2000001ff00 */
[----:B------:R-:W-:Y:S01]  /*0c50*/  IMAD.MOV.U32 R106, RZ, RZ, RZ ;  /* 0x000000ffff6a7224 */ /* 0x000fe200078e00ff */
[----:B------:R-:W-:Y:S01]  /*0c60*/  MOV R104, RZ ;  /* 0x000000ff00687202 */ /* 0x000fe20000000f00 */
[----:B------:R-:W-:Y:S01]  /*0c70*/  IMAD.MOV.U32 R102, RZ, RZ, RZ ;  /* 0x000000ffff667224 */ /* 0x000fe200078e00ff */
[----:B------:R-:W-:Y:S01]  /*0c80*/  CS2R R12, SRZ ;  /* 0x00000000000c7805 */ /* 0x000fe2000001ff00 */
[----:B------:R-:W-:Y:S01]  /*0c90*/  IMAD.MOV.U32 R100, RZ, RZ, RZ ;  /* 0x000000ffff647224 */ /* 0x000fe200078e00ff */
[----:B--2---:R-:W-:Y:S01]  /*0ca0*/  MOV R2, c[0x0][0x2ac] ;  /* 0x0000ab0000027a02 */ /* 0x004fe20000000f00 */
[----:B------:R-:W-:Y:S01]  /*0cb0*/  @P4 IMAD.HI.U32 R3, R0, c[0x0][0x2c8], RZ ;  /* 0x0000b20000034a27 */ /* 0x000fe200078e00ff */
[----:B------:R-:W-:Y:S01]  /*0cc0*/  MOV R98, RZ ;  /* 0x000000ff00627202 */ /* 0x000fe20000000f00 */
[----:B------:R-:W-:Y:S01]  /*0cd0*/  CS2R R14, SRZ ;  /* 0x00000000000e7805 */ /* 0x000fe2000001ff00 */
[----:B------:R-:W-:Y:S01]  /*0ce0*/  CS2R R16, SRZ ;  /* 0x0000000000107805 */ /* 0x000fe2000001ff00 */
[C---:B------:R-:W-:Y:S01]  /*0cf0*/  IMAD R37, R2.reuse, c[0x0][0x1d0], RZ ;  /* 0x0000740002257a24 */ /* 0x040fe200078e02ff */
[----:B------:R-:W-:Y:S01]  /*0d00*/  @P4 SHF.R.U32.HI R0, RZ, c[0x0][0x2cc], R3 ;  /* 0x0000b300ff004a19 */ /* 0x000fe20000011603 */
[----:B------:R-:W-:Y:S01]  /*0d10*/  IMAD R2, R2, c[0x0][0x1d0], R4 ;  /* 0x0000740002027a24 */ /* 0x000fe200078e0204 */
[----:B------:R-:W-:Y:S01]  /*0d20*/  MOV R92, RZ ;  /* 0x000000ff005c7202 */ /* 0x000fe20000000f00 */
[----:B------:R-:W-:Y:S01]  /*0d30*/  IMAD.MOV.U32 R96, RZ, RZ, RZ ;  /* 0x000000ffff607224 */ /* 0x000fe200078e00ff */
[----:B------:R-:W-:Y:S01]  /*0d40*/  IADD3 R3, R37, 0x7f, RZ ;  /* 0x0000007f25037810 */ /* 0x000fe20007ffe0ff */
[----:B------:R-:W-:Y:S01]  /*0d50*/  IMAD.IADD R0, R2, 0x1, R0 ;  /* 0x0000000102007824 */ /* 0x000fe200078e0200 */
[----:B------:R-:W-:Y:S01]  /*0d60*/  CS2R R18, SRZ ;  /* 0x0000000000127805 */ /* 0x000fe2000001ff00 */
[----:B------:R-:W-:Y:S01]  /*0d70*/  IMAD.MOV.U32 R94, RZ, RZ, RZ ;  /* 0x000000ffff5e7224 */ /* 0x000fe200078e00ff */
[----:B------:R-:W-:Y:S01]  /*0d80*/  SHF.R.S32.HI R2, RZ, 0x1f, R3 ;  /* 0x0000001fff027819 */ /* 0x000fe20000011403 */
[----:B------:R-:W-:Y:S01]  /*0d90*/  IMAD.MOV.U32 R90, RZ, RZ, RZ ;  /* 0x000000ffff5a7224 */ /* 0x000fe200078e00ff */
[----:B------:R-:W-:Y:S01]  /*0da0*/  SHF.R.S32.HI R4, RZ, 0x1f, R0 ;  /* 0x0000001fff047819 */ /* 0x000fe20000011400 */
[----:B------:R-:W-:Y:S01]  /*0db0*/  IMAD.MOV.U32 R88, RZ, RZ, RZ ;  /* 0x000000ffff587224 */ /* 0x000fe200078e00ff */
[----:B------:R-:W-:Y:S01]  /*0dc0*/  LEA.HI R2, R2, R3, RZ, 0x7 ;  /* 0x0000000302027211 */ /* 0x000fe200078f38ff */
[----:B------:R-:W-:Y:S01]  /*0dd0*/  IMAD.MOV R3, RZ, RZ, -R8 ;  /* 0x000000ffff037224 */ /* 0x000fe200078e0a08 */
[----:B------:R-:W-:Y:S01]  /*0de0*/  LEA.HI R4, R4, R0, RZ, 0x7 ;  /* 0x0000000004047211 */ /* 0x000fe200078f38ff */
[----:B------:R-:W-:Y:S01]  /*0df0*/  CS2R R20, SRZ ;  /* 0x0000000000147805 */ /* 0x000fe2000001ff00 */
[----:B------:R-:W-:Y:S01]  /*0e00*/  SHF.R.S32.HI R0, RZ, 0x7, R2 ;  /* 0x00000007ff007819 */ /* 0x000fe20000011402 */
[----:B------:R-:W-:Y:S01]  /*0e10*/  IMAD R54, R3, c[0x0][0x548], R5 ;  /* 0x0001520003367a24 */ /* 0x000fe200078e0205 */
[----:B------:R-:W-:Y:S01]  /*0e20*/  SHF.R.S32.HI R2, RZ, 0x7, R4 ;  /* 0x00000007ff027819 */ /* 0x000fe20000011404 */
[----:B------:R-:W-:Y:S01]  /*0e30*/  IMAD.MOV.U32 R84, RZ, RZ, RZ ;  /* 0x000000ffff547224 */ /* 0x000fe200078e00ff */
[----:B------:R-:W-:Y:S01]  /*0e40*/  CS2R R4, SRZ ;  /* 0x0000000000047805 */ /* 0x000fe2000001ff00 */
[----:B------:R-:W-:Y:S01]  /*0e50*/  MOV R86, RZ ;  /* 0x000000ff00567202 */ /* 0x000fe20000000f00 */
[----:B------:R1:W-:Y:S01]  /*0e60*/  STL [R1+0x40], R54 ;  /* 0x0000403601007387 */ /* 0x0003e20000100800 */
[----:B------:R-:W-:Y:S01]  /*0e70*/  IMNMX R223, R0, R2, PT ;  /* 0x0000000200df7217 */ /* 0x000fe20003800200 */
[----:B------:R-:W-:Y:S01]  /*0e80*/  IMAD.MOV.U32 R82, RZ, RZ, RZ ;  /* 0x000000ffff527224 */ /* 0x000fe200078e00ff */
[----:B------:R-:W-:Y:S01]  /*0e90*/  PRMT R0, RZ, 0x7610, R0 ;  /* 0x00007610ff007816 */ /* 0x000fe20000000000 */
[----:B------:R-:W-:Y:S01]  /*0ea0*/  CS2R R22, SRZ ;  /* 0x0000000000167805 */ /* 0x000fe2000001ff00 */
[----:B------:R-:W-:Y:S01]  /*0eb0*/  ISETP.GE.AND P0, PT, R223, 0x1, PT ;  /* 0x00000001df00780c */ /* 0x000fe20003f06270 */
[----:B------:R-:W-:Y:S01]  /*0ec0*/  IMAD.MOV.U32 R78, RZ, RZ, RZ ;  /* 0x000000ffff4e7224 */ /* 0x000fe200078e00ff */
[----:B------:R-:W-:Y:S01]  /*0ed0*/  MOV R80, RZ ;  /* 0x000000ff00507202 */ /* 0x000fe20000000f00 */
[----:B------:R-:W-:Y:S01]  /*0ee0*/  CS2R R24, SRZ ;  /* 0x0000000000187805 */ /* 0x000fe2000001ff00 */
        /* <DEDUP_REMOVED lines=14> */
[----:B---3--:R1:W-:Y:S01]  /*0fd0*/  STL [R1+0x10], R174 ;  /* 0x000010ae01007387 */ /* 0x0083e20000100800 */
[----:B------:R-:W-:Y:S05]  /*0fe0*/  @!P0 BRA `(.L_x_461) ;  /* 0x0000d0c000008947 */ /* 0x000fea0003800000 */
[----:B------:R-:W-:-:S04]  /*0ff0*/  ISETP.NE.U32.AND P0, PT, RZ, c[0x0][0x340], PT ;  /* 0x0000d000ff007a0c */ /* 0x000fc80003f05070 */
[----:B------:R-:W-:-:S13]  /*1000*/  ISETP.NE.AND.EX P0, PT, RZ, c[0x0][0x344], PT, P0 ;  /* 0x0000d100ff007a0c */ /* 0x000fda0003f05300 */
[----:B------:R-:W-:-:S04]  /*1010*/  @P0 IMAD.MOV.U32 R2, RZ, RZ, 0x4 ;  /* 0x00000004ff020424 */ /* 0x000fc800078e00ff */
[----:B------:R-:W-:-:S05]  /*1020*/  @P0 IMAD.WIDE R2, R8, R2, c[0x0][0x340] ;  /* 0x0000d00008020625 */ /* 0x000fca00078e0202 */
[----:B------:R2:W5:Y:S01]  /*1030*/  @P0 LDG.E R0, [R2.64] ;  /* 0x0000000602000981 */ /* 0x000562000c1e1900 */
[----:B------:R-:W-:Y:S01]  /*1040*/  WARPSYNC 0xffffffff ;  /* 0xffffffff00007948 */ /* 0x000fe20003800000 */
[----:B------:R-:W-:Y:S02]  /*1050*/  @!P0 MOV R0, R8 ;  /* 0x0000000800008202 */ /* 0x000fe40000000f00 */
[----:B--2---:R-:W2:Y:S01]  /*1060*/  LDL R171, [R1+0x8] ;  /* 0x0000080001ab7983 */ /* 0x004ea20000100800 */
[----:B------:R-:W-:Y:S02]  /*1070*/  IMAD.MOV.U32 R3, RZ, RZ, c[0x0][0x2b8] ;  /* 0x0000ae00ff037624 */ /* 0x000fe400078e00ff */
[----:B-----5:R-:W-:-:S03]  /*1080*/  IMAD.WIDE.U32 R172, R0, c[0x0][0x2b0], RZ ;  /* 0x0000ac0000ac7a25 */ /* 0x020fc600078e00ff */
[----:B------:R-:W-:Y:S01]  /*1090*/  ISETP.NE.AND P3, PT, R3, 0x1, PT ;  /* 0x000000010300780c */ /* 0x000fe20003f65270 */
[----:B------:R-:W-:Y:S01]  /*10a0*/  IMAD.MOV.U32 R221, RZ, RZ, RZ ;  /* 0x000000ffffdd7224 */ /* 0x000fe200078e00ff */
[----:B------:R-:W-:Y:S01]  /*10b0*/  SHF.R.S32.HI R3, RZ, 0x1f, R0 ;  /* 0x0000001fff037819 */ /* 0x000fe20000011400 */
[----:B------:R-:W-:Y:S01]  /*10c0*/  BAR.SYNC.DEFER_BLOCKING 0x0 ;  /* 0x0000000000007b1d */ /* 0x000fe20000010000 */
[----:B------:R-:W-:-:S05]  /*10d0*/  SHF.R.S32.HI R45, RZ, 0x1f, R54 ;  /* 0x0000001fff2d7819 */ /* 0x000fca0000011436 */
[----:B------:R-:W-:Y:S01]  /*10e0*/  IMAD R5, R45, c[0x0][0x1b8], RZ ;  /* 0x00006e002d057a24 */ /* 0x000fe200078e02ff */
[----:B------:R-:W-:Y:S01]  /*10f0*/  SHF.R.S32.HI R6, RZ, 0x1f, R8 ;  /* 0x0000001fff067819 */ /* 0x000fe20000011408 */
[----:B------:R-:W3:Y:S02]  /*1100*/  S2R R39, SR_TID.X ;  /* 0x0000000000277919 */ /* 0x000ee40000002100 */
[----:B------:R-:W-:Y:S02]  /*1110*/  IMAD R5, R54, c[0x0][0x1bc], R5 ;  /* 0x00006f0036057a24 */ /* 0x000fe400078e0205 */
[----:B------:R-:W-:Y:S01]  /*1120*/  IMAD R16, R35, c[0x0][0x168], RZ ;  /* 0x00005a0023107a24 */ /* 0x000fe200078e02ff */
[----:B------:R-:W-:Y:S02]  /*1130*/  SHF.R.S32.HI R53, RZ, 0x1f, R226 ;  /* 0x0000001fff357819 */ /* 0x000fe400000114e2 */
[----:B------:R-:W-:Y:S02]  /*1140*/  SHF.R.S32.HI R52, RZ, 0x1f, R237 ;  /* 0x0000001fff347819 */ /* 0x000fe400000114ed */
[----:B------:R-:W-:-:S02]  /*1150*/  ISETP.GE.AND P2, PT, R226, c[0x0][0x198], PT ;  /* 0x00006600e2007a0c */ /* 0x000fc40003f46270 */
[----:B------:R-:W-:Y:S01]  /*1160*/  ISETP.GE.AND P6, PT, R237, c[0x0][0x198], PT ;  /* 0x00006600ed007a0c */ /* 0x000fe20003fc6270 */
[----:B------:R-:W-:Y:S01]  /*1170*/  IMAD.WIDE.U32 R168, R54, c[0x0][0x1e8], RZ ;  /* 0x00007a0036a87a25 */ /* 0x000fe200078e00ff */
[----:B------:R-:W-:Y:S01]  /*1180*/  IADD3 R204, R205, 0x20, RZ ;  /* 0x00000020cdcc7810 */ /* 0x000fe20007ffe0ff */
[----:B------:R-:W-:Y:S02]  /*1190*/  STL.64 [R1+0x20], R172 ;  /* 0x000020ac01007387 */ /* 0x000fe40000100a00 */
[----:B--2---:R-:W-:-:S05]  /*11a0*/  IMAD R2, R223, 0x80, R171 ;  /* 0x00000080df027824 */ /* 0x004fca00078e02ab */
[----:B------:R-:W-:-:S04]  /*11b0*/  IADD3 R2, R2, -0x80, RZ ;  /* 0xffffff8002027810 */ /* 0x000fc80007ffe0ff */
[C---:B------:R-:W-:Y:S01]  /*11c0*/  ISETP.GE.AND P1, PT, R2.reuse, R37, PT ;  /* 0x000000250200720c */ /* 0x040fe20003f26270 */
[----:B------:R-:W-:Y:S02]  /*11d0*/  IMAD.IADD R222, R2, 0x1, R174 ;  /* 0x0000000102de7824 */ /* 0x000fe400078e02ae */
[----:B------:R-:W-:Y:S01]  /*11e0*/  IMAD R2, R3, c[0x0][0x2b0], RZ ;  /* 0x0000ac0003027a24 */ /* 0x000fe200078e02ff */
[----:B------:R-:W-:Y:S01]  /*11f0*/  ISETP.GT.OR P1, PT, R171, 0x7f, P1 ;  /* 0x0000007fab00780c */ /* 0x000fe20000f24670 */
[----:B------:R-:W-:-:S04]  /*1200*/  @P3 IMAD.HI.U32 R3, R222, c[0x0][0x2bc], RZ ;  /* 0x0000af00de033a27 */ /* 0x000fc800078e00ff */
[----:B------:R-:W-:Y:S01]  /*1210*/  IMAD.MOV.U32 R12, RZ, RZ, R222 ;  /* 0x000000ffff0c7224 */ /* 0x000fe200078e00de */
[----:B------:R-:W-:Y:S01]  /*1220*/  @P3 SHF.R.U32.HI R12, RZ, c[0x0][0x2c0], R3 ;  /* 0x0000b000ff0c3a19 */ /* 0x000fe20000011603 */
[----:B------:R-:W-:-:S04]  /*1230*/  IMAD R2, R0, c[0x0][0x2b4], R2 ;  /* 0x0000ad0000027a24 */ /* 0x000fc800078e0202 */
[----:B------:R-:W-:Y:S02]  /*1240*/  IMAD.IADD R170, R173, 0x1, R2 ;  /* 0x00000001adaa7824 */ /* 0x000fe400078e0202 */
[----:B------:R-:W-:Y:S01]  /*1250*/  @!P1 IADD3 R0, P0, R12, R172, RZ ;  /* 0x000000ac0c009210 */ /* 0x000fe20007f1e0ff */
[----:B------:R-:W-:Y:S01]  /*1260*/  IMAD.IADD R4, R171, 0x1, R38 ;  /* 0x00000001ab047824 */ /* 0x000fe200078e0226 */
[----:B---3--:R-:W-:Y:S01]  /*1270*/  SHF.R.S32.HI R36, RZ, 0x1f, R39 ;  /* 0x0000001fff247819 */ /* 0x008fe20000011427 */
[----:B------:R-:W-:Y:S01]  /*1280*/  IMAD.WIDE.U32 R46, R54, c[0x0][0x210], RZ ;  /* 0x00008400362e7a25 */ /* 0x000fe200078e00ff */
[----:B------:R-:W-:Y:S01]  /*1290*/  @!P1 LEA.HI.X.SX32 R3, R12, R170, 0x1, P0 ;  /* 0x000000aa0c039211 */ /* 0x000fe200000f0eff */
[----:B------:R-:W-:Y:S01]  /*12a0*/  STL [R1+0x30], R170 ;  /* 0x000030aa01007387 */ /* 0x000fe20000100800 */
[----:B------:R-:W-:-:S04]  /*12b0*/  @!P1 LEA R2, P0, R0, c[0x0][0x2a0], 0x2 ;  /* 0x0000a80000029a11 */ /* 0x000fc800078010ff */
[----:B------:R-:W-:-:S05]  /*12c0*/  @!P1 LEA.HI.X R3, R0, c[0x0][0x2a4], R3, 0x2, P0 ;  /* 0x0000a90000039a11 */ /* 0x000fca00000f1403 */
[----:B------:R2:W3:Y:S01]  /*12d0*/  @!P1 LDG.E R221, [R2.64] ;  /* 0x0000000602dd9981 */ /* 0x0004e2000c1e1900 */
[----:B------:R-:W-:Y:S01]  /*12e0*/  @P4 IMAD.HI.U32 R7, R4, c[0x0][0x2c8], RZ ;  /* 0x0000b20004074a27 */ /* 0x000fe200078e00ff */
[----:B------:R-:W-:Y:S01]  /*12f0*/  LEA.HI R36, R36, R39, RZ, 0x3 ;  /* 0x0000002724247211 */ /* 0x000fe200078f18ff */
[----:B------:R-:W-:Y:S01]  /*1300*/  BSSY B0, `(.L_x_462) ;  /* 0x00001ef000007945 */ /* 0x000fe20003800000 */
[----:B------:R-:W-:Y:S01]  /*1310*/  STL.64 [R1+0x18], R168 ;  /* 0x000018a801007387 */ /* 0x000fe20000100a00 */
[----:B------:R-:W-:Y:S01]  /*1320*/  IMAD.MOV.U32 R0, RZ, RZ, R4 ;  /* 0x000000ffff007224 */ /* 0x000fe200078e0004 */
[----:B------:R-:W-:Y:S01]  /*1330*/  @P4 SHF.R.U32.HI R0, RZ, c[0x0][0x2cc], R7 ;  /* 0x0000b300ff004a19 */ /* 0x000fe20000011607 */
[----:B------:R-:W-:Y:S01]  /*1340*/  IMAD.SHL.U32 R165, R226, 0x2, RZ ;  /* 0x00000002e2a57824 */ /* 0x000fe200078e00ff */
[----:B------:R-:W-:Y:S01]  /*1350*/  SHF.R.S32.HI R36, RZ, 0x3, R36 ;  /* 0x00000003ff247819 */ /* 0x000fe20000011424 */
[----:B------:R-:W-:Y:S01]  /*1360*/  IMAD.SHL.U32 R166, R237, 0x2, RZ ;  /* 0x00000002eda67824 */ /* 0x000fe200078e00ff */
[----:B------:R-:W-:-:S03]  /*1370*/  SHF.R.S32.HI R7, RZ, 0x1f, R0 ;  /* 0x0000001fff077819 */ /* 0x000fc60000011400 */
[----:B------:R-:W-:-:S05]  /*1380*/  IMAD.IADD R11, R36, 0x1, R38 ;  /* 0x00000001240b7824 */ /* 0x000fca00078e0226 */
[C---:B------:R-:W-:Y:S02]  /*1390*/  ISETP.GE.AND P1, PT, R11.reuse, R16, PT ;  /* 0x000000100b00720c */ /* 0x040fe40003f26270 */
[----:B------:R-:W-:Y:S01]  /*13a0*/  IADD3 R14, R11, 0x40, RZ ;  /* 0x000000400b0e7810 */ /* 0x000fe20007ffe0ff */
[----:B--2---:R-:W-:-:S04]  /*13b0*/  IMAD.WIDE.U32 R2, R54, c[0x0][0x1b8], RZ ;  /* 0x00006e0036027a25 */ /* 0x004fc800078e00ff */
[----:B------:R-:W-:Y:S02]  /*13c0*/  IMAD.IADD R3, R3, 0x1, R5 ;  /* 0x0000000103037824 */ /* 0x000fe400078e0205 */
[----:B------:R-:W-:Y:S02]  /*13d0*/  IMAD R5, R6, c[0x0][0x1c0], RZ ;  /* 0x0000700006057a24 */ /* 0x000fe400078e02ff */
[----:B------:R-:W-:-:S04]  /*13e0*/  IMAD.WIDE.U32 R2, R8, c[0x0][0x1c0], R2 ;  /* 0x0000700008027a25 */ /* 0x000fc800078e0002 */
[----:B------:R-:W-:Y:S02]  /*13f0*/  IMAD R6, R8, c[0x0][0x1c4], R5 ;  /* 0x0000710008067a24 */ /* 0x000fe400078e0205 */
[----:B------:R-:W-:Y:S02]  /*1400*/  IMAD.MOV R5, RZ, RZ, -R0 ;  /* 0x000000ffff057224 */ /* 0x000fe400078e0a00 */
[----:B------:R-:W-:Y:S02]  /*1410*/  IMAD.IADD R3, R3, 0x1, R6 ;  /* 0x0000000103037824 */ /* 0x000fe400078e0206 */
[----:B------:R-:W-:Y:S02]  /*1420*/  IMAD R4, R5, c[0x0][0x2c4], R4 ;  /* 0x0000b10005047a24 */ /* 0x000fe400078e0204 */
[----:B------:R-:W-:Y:S01]  /*1430*/  IMAD R5, R7, c[0x0][0x1b0], RZ ;  /* 0x00006c0007057a24 */ /* 0x000fe200078e02ff */
[C---:B------:R-:W-:Y:S01]  /*1440*/  IADD3 R7, R11.reuse, 0x20, RZ ;  /* 0x000000200b077810 */ /* 0x040fe20007ffe0ff */
[----:B------:R-:W-:Y:S01]  /*1450*/  IMAD.WIDE.U32 R2, R0, c[0x0][0x1b0], R2 ;  /* 0x00006c0000027a25 */ /* 0x000fe200078e0002 */
[----:B------:R-:W-:-:S03]  /*1460*/  IADD3 R11, R11, 0x60, RZ ;  /* 0x000000600b0b7810 */ /* 0x000fc60007ffe0ff */
[----:B------:R-:W-:Y:S01]  /*1470*/  IMAD R6, R0, c[0x0][0x1b4], R5 ;  /* 0x00006d0000067a24 */ /* 0x000fe200078e0205 */
[----:B------:R-:W-:-:S03]  /*1480*/  SHF.R.S32.HI R5, RZ, 0x1f, R4 ;  /* 0x0000001fff057819 */ /* 0x000fc60000011404 */
[----:B------:R-:W-:Y:S02]  /*1490*/  IMAD.IADD R3, R3, 0x1, R6 ;  /* 0x0000000103037824 */ /* 0x000fe400078e0206 */
[----:B------:R-:W-:Y:S02]  /*14a0*/  IMAD R0, R5, c[0x0][0x1a8], RZ ;  /* 0x00006a0005007a24 */ /* 0x000fe400078e02ff */
[----:B------:R-:W-:-:S04]  /*14b0*/  IMAD.WIDE.U32 R2, R4, c[0x0][0x1a8], R2 ;  /* 0x00006a0004027a25 */ /* 0x000fc800078e0002 */
[----:B------:R-:W-:Y:S01]  /*14c0*/  IMAD R0, R4, c[0x0][0x1ac], R0 ;  /* 0x00006b0004007a24 */ /* 0x000fe200078e0200 */
[----:B-1----:R-:W-:Y:S01]  /*14d0*/  LEA R8, P0, R2, c[0x0][0x160], 0x1 ;  /* 0x0000580002087a11 */ /* 0x002fe200078008ff */
[----:B------:R-:W-:Y:S02]  /*14e0*/  IMAD.MOV R6, RZ, RZ, -R12 ;  /* 0x000000ffff067224 */ /* 0x000fe400078e0a0c */
[----:B------:R-:W-:Y:S02]  /*14f0*/  IMAD.IADD R9, R3, 0x1, R0 ;  /* 0x0000000103097824 */ /* 0x000fe400078e0200 */
[----:B------:R-:W1:Y:S01]  /*1500*/  SHFL.IDX PT, R0, R8, RZ, 0x181f ;  /* 0x00181fff08007589 */ /* 0x000e6200000e0000 */
[----:B------:R-:W-:Y:S02]  /*1510*/  IMAD R222, R6, c[0x0][0x2b8], R222 ;  /* 0x0000ae0006de7a24 */ /* 0x000fe400078e02de */
[----:B------:R-:W-:Y:S01]  /*1520*/  LEA.HI.X R9, R2, c[0x0][0x164], R9, 0x1, P0 ;  /* 0x0000590002097a11 */ /* 0x000fe200000f0c09 */
[----:B------:R-:W-:Y:S02]  /*1530*/  SHFL.IDX PT, R10, R8, 0x1, 0x181f ;  /* 0x00381f00080a7f89 */ /* 0x000fe400000e0000 */
[----:B------:R-:W-:-:S02]  /*1540*/  SHF.R.S32.HI R15, RZ, 0x1f, R222 ;  /* 0x0000001fff0f7819 */ /* 0x000fc400000114de */
[----:B------:R-:W2:Y:S04]  /*1550*/  SHFL.IDX PT, R3, R9, RZ, 0x181f ;  /* 0x00181fff09037589 */ /* 0x000ea800000e0000 */
[----:B------:R-:W4:Y:S04]  /*1560*/  SHFL.IDX PT, R12, R9, 0x1, 0x181f ;  /* 0x00381f00090c7f89 */ /* 0x000f2800000e0000 */
[----:B------:R-:W-:Y:S04]  /*1570*/  SHFL.IDX PT, R13, R9, 0x2, 0x181f ;  /* 0x00581f00090d7f89 */ /* 0x000fe800000e0000 */
[----:B------:R-:W-:Y:S01]  /*1580*/  SHFL.IDX PT, R9, R9, 0x3, 0x181f ;  /* 0x00781f0009097f89 */ /* 0x000fe200000e0000 */
[----:B-1----:R-:W-:-:S02]  /*1590*/  @!P1 LEA R4, P5, R226, R0, 0x1 ;  /* 0x00000000e2049211 */ /* 0x002fc400078a08ff */
[----:B------:R-:W-:Y:S02]  /*15a0*/  @!P1 LEA R2, P0, R237, R0, 0x1 ;  /* 0x00000000ed029211 */ /* 0x000fe400078008ff */
[----:B------:R-:W1:Y:S01]  /*15b0*/  SHFL.IDX PT, R0, R8, 0x2, 0x181f ;  /* 0x00581f0008007f89 */ /* 0x000e6200000e0000 */
[----:B--2---:R-:W-:-:S03]  /*15c0*/  @!P1 LEA.HI.X R5, R226, R3, R53, 0x1, P5 ;  /* 0x00000003e2059211 */ /* 0x004fc600028f0c35 */
[----:B------:R-:W2:Y:S01]  /*15d0*/  SHFL.IDX PT, R8, R8, 0x3, 0x181f ;  /* 0x00781f0008087f89 */ /* 0x000ea200000e0000 */
[----:B------:R-:W-:Y:S02]  /*15e0*/  @!P1 LEA.HI.X R3, R237, R3, R52, 0x1, P0 ;  /* 0x00000003ed039211 */ /* 0x000fe400000f0c34 */
[-C--:B------:R-:W-:Y:S01]  /*15f0*/  ISETP.GE.AND P0, PT, R7, R16.reuse, PT ;  /* 0x000000100700720c */ /* 0x080fe20003f06270 */
[----:B------:R1:W-:Y:S01]  /*1600*/  @!P1 LDGSTS.E.BYPASS.LTC128B.128 [R219+0x100], [R4.64], !P2 ;  /* 0x0010000004db9fae */ /* 0x0003e2000d101d46 */
[----:B------:R-:W-:-:S03]  /*1610*/  ISETP.GE.AND P5, PT, R14, R16, PT ;  /* 0x000000100e00720c */ /* 0x000fc60003fa6270 */
[----:B------:R2:W-:Y:S08]  /*1620*/  @!P1 LDGSTS.E.BYPASS.LTC128B.128 [R219+0x4100], [R2.64], !P6 ;  /* 0x0410000002db9fae */ /* 0x0005f0000f101d46 */
[----:B------:R-:W-:-:S04]  /*1630*/  @!P0 LEA R6, P1, R226, R10, 0x1 ;  /* 0x0000000ae2068211 */ /* 0x000fc800078208ff */
[----:B----4-:R-:W-:-:S05]  /*1640*/  @!P0 LEA.HI.X R7, R226, R12, R53, 0x1, P1 ;  /* 0x0000000ce2078211 */ /* 0x010fca00008f0c35 */
[----:B------:R4:W-:Y:S01]  /*1650*/  @!P0 LDGSTS.E.BYPASS.LTC128B.128 [R219+0x1100], [R6.64], !P2 ;  /* 0x0110000006db8fae */ /* 0x0009e2000d101d46 */
[----:B-1----:R-:W-:Y:S02]  /*1660*/  IMAD R4, R15, c[0x0][0x1e0], RZ ;  /* 0x000078000f047a24 */ /* 0x002fe400078e02ff */
[----:B--2---:R-:W-:-:S04]  /*1670*/  IMAD.WIDE.U32 R2, R222, c[0x0][0x1e0], RZ ;  /* 0x00007800de027a25 */ /* 0x004fc800078e00ff */
[----:B------:R-:W-:Y:S01]  /*1680*/  IMAD R5, R222, c[0x0][0x1e4], R4 ;  /* 0x00007900de057a24 */ /* 0x000fe200078e0204 */
[----:B------:R-:W-:Y:S01]  /*1690*/  @!P0 LEA R4, P1, R237, R10, 0x1 ;  /* 0x0000000aed048211 */ /* 0x000fe200078208ff */
[----:B------:R-:W-:Y:S02]  /*16a0*/  IMAD R10, R45, c[0x0][0x1e8], RZ ;  /* 0x00007a002d0a7a24 */ /* 0x000fe400078e02ff */
[----:B------:R-:W-:Y:S01]  /*16b0*/  IMAD.IADD R3, R3, 0x1, R5 ;  /* 0x0000000103037824 */ /* 0x000fe200078e0205 */
[----:B------:R-:W-:-:S05]  /*16c0*/  @!P0 LEA.HI.X R5, R237, R12, R52, 0x1, P1 ;  /* 0x0000000ced058211 */ /* 0x000fca00008f0c34 */
[----:B------:R1:W-:Y:S01]  /*16d0*/  @!P0 LDGSTS.E.BYPASS.LTC128B.128 [R219+0x5100], [R4.64], !P6 ;  /* 0x0510000004db8fae */ /* 0x0003e2000f101d46 */
[----:B----4-:R-:W-:Y:S01]  /*16e0*/  IMAD R6, R54, c[0x0][0x1ec], R10 ;  /* 0x00007b0036067a24 */ /* 0x010fe200078e020a */
[----:B------:R-:W-:-:S03]  /*16f0*/  LEA R10, R223, 0xffffff80, 0x7 ;  /* 0xffffff80df0a7811 */ /* 0x000fc600078e38ff */
[----:B------:R-:W-:Y:S02]  /*1700*/  IMAD.IADD R167, R169, 0x1, R6 ;  /* 0x00000001a9a77824 */ /* 0x000fe400078e0206 */
[----:B------:R-:W-:-:S03]  /*1710*/  IMAD.IADD R164, R37, 0x1, -R10 ;  /* 0x0000000125a47824 */ /* 0x000fc600078e0a0a */
[----:B------:R-:W-:Y:S04]  /*1720*/  STL [R1+0x14], R167 ;  /* 0x000014a701007387 */ /* 0x000fe80000100800 */
[----:B------:R-:W-:Y:S01]  /*1730*/  STL.64 [R1+0x28], R46 ;  /* 0x0000282e01007387 */ /* 0x000fe20000100a00 */
[----:B-1----:R-:W-:Y:S02]  /*1740*/  @!P5 LEA R4, P1, R226, R0, 0x1 ;  /* 0x00000000e204d211 */ /* 0x002fe400078208ff */
[----:B---3--:R-:W-:Y:S01]  /*1750*/  SHF.R.S32.HI R44, RZ, 0x1f, R221 ;  /* 0x0000001fff2c7819 */ /* 0x008fe200000114dd */
[----:B------:R-:W-:-:S04]  /*1760*/  IMAD.WIDE.U32 R2, R221, c[0x0][0x1f0], R2 ;  /* 0x00007c00dd027a25 */ /* 0x000fc800078e0002 */
[----:B------:R-:W-:Y:S01]  /*1770*/  IMAD R5, R44, c[0x0][0x1f0], RZ ;  /* 0x00007c002c057a24 */ /* 0x000fe200078e02ff */
[----:B------:R-:W-:-:S03]  /*1780*/  IADD3 R6, P0, R2, R168, RZ ;  /* 0x000000a802067210 */ /* 0x000fc60007f1e0ff */
[----:B------:R-:W-:Y:S01]  /*1790*/  IMAD R7, R221, c[0x0][0x1f4], R5 ;  /* 0x00007d00dd077a24 */ /* 0x000fe200078e0205 */
[----:B------:R-:W-:Y:S02]  /*17a0*/  @!P5 LEA.HI.X R5, R226, R13, R53, 0x1, P1 ;  /* 0x0000000de205d211 */ /* 0x000fe400008f0c35 */
[----:B------:R-:W-:Y:S02]  /*17b0*/  @!P5 LEA R2, P1, R237, R0, 0x1 ;  /* 0x00000000ed02d211 */ /* 0x000fe400078208ff */
[----:B------:R-:W-:Y:S01]  /*17c0*/  IADD3.X R7, R167, R3, R7, P0, !PT ;  /* 0x00000003a7077210 */ /* 0x000fe200007fe407 */
[----:B------:R1:W-:Y:S01]  /*17d0*/  @!P5 LDGSTS.E.BYPASS.LTC128B.128 [R219+0x2100], [R4.64], !P2 ;  /* 0x0210000004dbdfae */ /* 0x0003e2000d101d46 */
[----:B------:R-:W-:Y:S02]  /*17e0*/  LEA R0, P0, R6, c[0x0][0x1c8], 0x1 ;  /* 0x0000720006007a11 */ /* 0x000fe400078008ff */
[----:B------:R-:W-:Y:S01]  /*17f0*/  @!P5 LEA.HI.X R3, R237, R13, R52, 0x1, P1 ;  /* 0x0000000ded03d211 */ /* 0x000fe200008f0c34 */
[----:B------:R-:W-:Y:S01]  /*1800*/  IMAD.IADD R13, R164, 0x1, -R36 ;  /* 0x00000001a40d7824 */ /* 0x000fe200078e0a24 */
[----:B------:R-:W-:Y:S01]  /*1810*/  LEA.HI.X R14, R6, c[0x0][0x1cc], R7, 0x1, P0 ;  /* 0x00007300060e7a11 */ /* 0x000fe200000f0c07 */
[----:B------:R-:W-:Y:S01]  /*1820*/  SHFL.IDX PT, R10, R0, 0x1, 0x181f ;  /* 0x00381f00000a7f89 */ /* 0x000fe200000e0000 */
[----:B------:R-:W-:-:S03]  /*1830*/  ISETP.GE.AND P1, PT, R11, R16, PT ;  /* 0x000000100b00720c */ /* 0x000fc60003f26270 */
[----:B------:R-:W2:Y:S04]  /*1840*/  SHFL.IDX PT, R6, R0, RZ, 0x181f ;  /* 0x00181fff00067589 */ /* 0x000ea800000e0000 */
[----:B------:R-:W3:Y:S04]  /*1850*/  SHFL.IDX PT, R7, R14, RZ, 0x181f ;  /* 0x00181fff0e077589 */ /* 0x000ee800000e0000 */
[----:B------:R4:W-:Y:S01]  /*1860*/  @!P5 LDGSTS.E.BYPASS.LTC128B.128 [R219+0x6100], [R2.64], !P6 ;  /* 0x0610000002dbdfae */ /* 0x0009e2000f101d46 */
[----:B------:R-:W-:-:S03]  /*1870*/  ISETP.GE.AND P5, PT, R13, 0x1, PT ;  /* 0x000000010d00780c */ /* 0x000fc60003fa6270 */
[----:B------:R-:W1:Y:S04]  /*1880*/  SHFL.IDX PT, R12, R14, 0x1, 0x181f ;  /* 0x00381f000e0c7f89 */ /* 0x000e6800000e0000 */
[----:B------:R-:W-:Y:S04]  /*1890*/  SHFL.IDX PT, R11, R14, 0x2, 0x181f ;  /* 0x00581f000e0b7f89 */ /* 0x000fe800000e0000 */
[----:B------:R-:W2:Y:S01]  /*18a0*/  S2R R36, SR_TID.X ;  /* 0x0000000000247919 */ /* 0x000ea20000002100 */
[----:B----4-:R-:W-:-:S04]  /*18b0*/  @!P1 LEA R2, P0, R226, R8, 0x1 ;  /* 0x00000008e2029211 */ /* 0x010fc800078008ff */
[CC--:B------:R-:W-:Y:S02]  /*18c0*/  @!P1 LEA.HI.X R3, R226.reuse, R9.reuse, R53, 0x1, P0 ;  /* 0x00000009e2039211 */ /* 0x0c0fe400000f0c35 */
[C---:B-1----:R-:W-:Y:S02]  /*18d0*/  @!P1 LEA R4, P0, R237.reuse, R8, 0x1 ;  /* 0x00000008ed049211 */ /* 0x042fe400078008ff */
[----:B------:R-:W-:Y:S01]  /*18e0*/  SHFL.IDX PT, R8, R14, 0x3, 0x181f ;  /* 0x00781f000e087f89 */ /* 0x000fe200000e0000 */
[----:B--2---:R-:W-:Y:S02]  /*18f0*/  SHF.R.S32.HI R16, RZ, 0x1f, R36 ;  /* 0x0000001fff107819 */ /* 0x004fe40000011424 */
[----:B------:R-:W-:Y:S01]  /*1900*/  @!P1 LEA.HI.X R5, R237, R9, R52, 0x1, P0 ;  /* 0x00000009ed059211 */ /* 0x000fe200000f0c34 */
[----:B------:R1:W-:Y:S01]  /*1910*/  @!P1 LDGSTS.E.BYPASS.LTC128B.128 [R219+0x3100], [R2.64], !P2 ;  /* 0x0310000002db9fae */ /* 0x0003e2000d101d46 */
[----:B------:R-:W-:Y:S02]  /*1920*/  @P5 ISETP.GE.AND P0, PT, R226, c[0x0][0x1d4], PT ;  /* 0x00007500e2005a0c */ /* 0x000fe40003f06270 */
[----:B------:R-:W-:Y:S01]  /*1930*/  LEA.HI R16, R16, R36, RZ, 0x3 ;  /* 0x0000002410107211 */ /* 0x000fe200078f18ff */
[----:B------:R-:W2:Y:S03]  /*1940*/  SHFL.IDX PT, R9, R0, 0x2, 0x181f ;  /* 0x00581f0000097f89 */ /* 0x000ea600000e0000 */
[----:B------:R-:W-:Y:S01]  /*1950*/  LOP3.LUT R16, R16, 0xfffffff8, RZ, 0xc0, !PT ;  /* 0xfffffff810107812 */ /* 0x000fe200078ec0ff */
[----:B------:R4:W-:Y:S04]  /*1960*/  @!P1 LDGSTS.E.BYPASS.LTC128B.128 [R219+0x7100], [R4.64], !P6 ;  /* 0x0710000004db9fae */ /* 0x0009e8000f101d46 */
[----:B------:R-:W0:Y:S01]  /*1970*/  LDGDEPBAR ;  /* 0x00000000000079af */ /* 0x000e220000000000 */
[----:B------:R-:W-:-:S03]  /*1980*/  IMAD.IADD R16, R36, 0x1, -R16 ;  /* 0x0000000124107824 */ /* 0x000fc600078e0a10 */
[----:B------:R-:W2:Y:S01]  /*1990*/  SHFL.IDX PT, R0, R0, 0x3, 0x181f ;  /* 0x00781f0000007f89 */ /* 0x000ea200000e0000 */
[----:B-1----:R-:W-:-:S04]  /*19a0*/  @P5 LEA R2, P2, R226, R6, 0x1 ;  /* 0x00000006e2025211 */ /* 0x002fc800078408ff */
[----:B---3--:R-:W-:Y:S02]  /*19b0*/  @P5 LEA.HI.X R3, R226, R7, R53, 0x1, P2 ;  /* 0x00000007e2035211 */ /* 0x008fe400010f0c35 */
[----:B------:R-:W-:-:S03]  /*19c0*/  ISETP.GE.AND P2, PT, R13, 0x21, PT ;  /* 0x000000210d00780c */ /* 0x000fc60003f46270 */
[----:B------:R1:W-:Y:S01]  /*19d0*/  @P5 LDGSTS.E.BYPASS.LTC128B.128 [R219+0x8100], [R2.64], !P0 ;  /* 0x0810000002db5fae */ /* 0x0003e2000c101d46 */
[C---:B------:R-:W-:Y:S02]  /*19e0*/  @P5 ISETP.GE.AND P0, PT, R237.reuse, c[0x0][0x1d4], PT ;  /* 0x00007500ed005a0c */ /* 0x040fe40003f06270 */
[----:B-1----:R-:W-:-:S07]  /*19f0*/  @P5 LEA R2, P1, R237, R6, 0x1 ;  /* 0x00000006ed025211 */ /* 0x002fce00078208ff */
[C---:B------:R-:W-:Y:S02]  /*1a00*/  @P2 LEA R6, P6, R226.reuse, R10, 0x1 ;  /* 0x0000000ae2062211 */ /* 0x040fe400078c08ff */
[----:B------:R-:W-:Y:S02]  /*1a10*/  @P5 LEA.HI.X R3, R237, R7, R52, 0x1, P1 ;  /* 0x00000007ed035211 */ /* 0x000fe400008f0c34 */
[C---:B------:R-:W-:Y:S02]  /*1a20*/  @P2 LEA.HI.X R7, R226.reuse, R12, R53, 0x1, P6 ;  /* 0x0000000ce2072211 */ /* 0x040fe400030f0c35 */
[----:B------:R-:W-:Y:S01]  /*1a30*/  ISETP.GE.AND P6, PT, R13, 0x41, PT ;  /* 0x000000410d00780c */ /* 0x000fe20003fc6270 */
[----:B------:R2:W-:Y:S01]  /*1a40*/  @P5 LDGSTS.E.BYPASS.LTC128B.128 [R219+0xc100], [R2.64], !P0 ;  /* 0x0c10000002db5fae */ /* 0x0005e2000c101d46 */
[----:B------:R-:W-:Y:S02]  /*1a50*/  @P2 ISETP.GE.AND P1, PT, R226, c[0x0][0x1d4], PT ;  /* 0x00007500e2002a0c */ /* 0x000fe40003f26270 */
[----:B----4-:R-:W-:-:S04]  /*1a60*/  @P2 LEA R4, P0, R237, R10, 0x1 ;  /* 0x0000000aed042211 */ /* 0x010fc800078008ff */
[----:B------:R-:W-:-:S05]  /*1a70*/  @P2 LEA.HI.X R5, R237, R12, R52, 0x1, P0 ;  /* 0x0000000ced052211 */ /* 0x000fca00000f0c34 */
[C---:B------:R-:W-:Y:S02]  /*1a80*/  @P6 ISETP.GE.AND P0, PT, R226.reuse, c[0x0][0x1d4], PT ;  /* 0x00007500e2006a0c */ /* 0x040fe40003f06270 */
[----:B------:R1:W-:Y:S01]  /*1a90*/  @P2 LDGSTS.E.BYPASS.LTC128B.128 [R219+0x9100], [R6.64], !P1 ;  /* 0x0910000006db2fae */ /* 0x0003e2000c901d46 */
[----:B------:R-:W-:Y:S02]  /*1aa0*/  @P2 ISETP.GE.AND P1, PT, R237, c[0x0][0x1d4], PT ;  /* 0x00007500ed002a0c */ /* 0x000fe40003f26270 */
[----:B--2---:R-:W-:-:S11]  /*1ab0*/  @P6 LEA R2, P5, R226, R9, 0x1 ;  /* 0x00000009e2026211 */ /* 0x004fd600078a08ff */
[----:B------:R2:W-:Y:S01]  /*1ac0*/  @P2 LDGSTS.E.BYPASS.LTC128B.128 [R219+0xd100], [R4.64], !P1 ;  /* 0x0d10000004db2fae */ /* 0x0005e2000c901d46 */
[----:B------:R-:W-:Y:S02]  /*1ad0*/  @P6 LEA.HI.X R3, R226, R11, R53, 0x1, P5 ;  /* 0x0000000be2036211 */ /* 0x000fe400028f0c35 */
[----:B------:R-:W-:-:S03]  /*1ae0*/  ISETP.GE.AND P5, PT, R13, 0x61, PT ;  /* 0x000000610d00780c */ /* 0x000fc60003fa6270 */
[----:B------:R3:W-:Y:S01]  /*1af0*/  @P6 LDGSTS.E.BYPASS.LTC128B.128 [R219+0xa100], [R2.64], !P0 ;  /* 0x0a10000002db6fae */ /* 0x0007e2000c101d46 */
[----:B-1----:R-:W-:-:S04]  /*1b00*/  @P6 LEA R6, P2, R237, R9, 0x1 ;  /* 0x00000009ed066211 */ /* 0x002fc800078408ff */
[C---:B------:R-:W-:Y:S02]  /*1b10*/  @P6 LEA.HI.X R7, R237.reuse, R11, R52, 0x1, P2 ;  /* 0x0000000bed076211 */ /* 0x040fe400010f0c34 */
[----:B------:R-:W-:-:S03]  /*1b20*/  @P6 ISETP.GE.AND P2, PT, R237, c[0x0][0x1d4], PT ;  /* 0x00007500ed006a0c */ /* 0x000fc60003f46270 */
[----:B--2---:R-:W-:-:S04]  /*1b30*/  @P5 LEA R4, P1, R226, R0, 0x1 ;  /* 0x00000000e2045211 */ /* 0x004fc800078208ff */
[----:B------:R-:W-:-:S06]  /*1b40*/  @P5 LEA.HI.X R5, R226, R8, R53, 0x1, P1 ;  /* 0x00000008e2055211 */ /* 0x000fcc00008f0c35 */
[----:B------:R1:W-:Y:S01]  /*1b50*/  @P6 LDGSTS.E.BYPASS.LTC128B.128 [R219+0xe100], [R6.64], !P2 ;  /* 0x0e10000006db6fae */ /* 0x0003e2000d101d46 */
[----:B------:R-:W-:Y:S02]  /*1b60*/  @P5 ISETP.GE.AND P1, PT, R226, c[0x0][0x1d4], PT ;  /* 0x00007500e2005a0c */ /* 0x000fe40003f26270 */
[----:B---3--:R-:W-:Y:S01]  /*1b70*/  @P5 LEA R2, P0, R237, R0, 0x1 ;  /* 0x00000000ed025211 */ /* 0x008fe200078008ff */
[----:B------:R-:W-:-:S03]  /*1b80*/  IMAD R0, R15, c[0x0][0x208], RZ ;  /* 0x000082000f007a24 */ /* 0x000fc600078e02ff */
[C---:B------:R-:W-:Y:S01]  /*1b90*/  @P5 LEA.HI.X R3, R237.reuse, R8, R52, 0x1, P0 ;  /* 0x00000008ed035211 */ /* 0x040fe200000f0c34 */
[----:B------:R-:W-:Y:S01]  /*1ba0*/  IMAD R0, R222, c[0x0][0x20c], R0 ;  /* 0x00008300de007a24 */ /* 0x000fe200078e0200 */
[----:B------:R-:W-:-:S05]  /*1bb0*/  @P5 ISETP.GE.AND P0, PT, R237, c[0x0][0x1d4], PT ;  /* 0x00007500ed005a0c */ /* 0x000fca0003f06270 */
[----:B------:R1:W-:Y:S08]  /*1bc0*/  @P5 LDGSTS.E.BYPASS.LTC128B.128 [R219+0xb100], [R4.64], !P1 ;  /* 0x0b10000004db5fae */ /* 0x0003f0000c901d46 */
[----:B------:R2:W-:Y:S01]  /*1bd0*/  @P5 LDGSTS.E.BYPASS.LTC128B.128 [R219+0xf100], [R2.64], !P0 ;  /* 0x0f10000002db5fae */ /* 0x0005e2000c101d46 */
[----:B------:R-:W-:Y:S02]  /*1be0*/  R2P PR, R16, 0x6 ;  /* 0x0000000610007804 */ /* 0x000fe40000000000 */
[----:B------:R-:W-:Y:S01]  /*1bf0*/  ISETP.GE.AND P5, PT, R226, c[0x0][0x1d4], PT ;  /* 0x00007500e2007a0c */ /* 0x000fe20003fa6270 */
[----:B------:R-:W0:Y:S10]  /*1c00*/  LDGDEPBAR ;  /* 0x00000000000079af */ /* 0x000e340000000000 */
[----:B------:R-:W-:Y:S01]  /*1c10*/  @P1 IADD3 R204, R205, -0x20, RZ ;  /* 0xffffffe0cdcc1810 */ /* 0x000fe20007ffe0ff */
[----:B--2---:R-:W-:Y:S01]  /*1c20*/  IMAD.WIDE.U32 R2, R222, c[0x0][0x208], RZ ;  /* 0x00008200de027a25 */ /* 0x004fe200078e00ff */
[----:B------:R-:W-:-:S04]  /*1c30*/  DEPBAR.LE SB0, 0x1 ;  /* 0x000080400000791a */ /* 0x000fc80000000000 */
[----:B------:R-:W-:Y:S01]  /*1c40*/  BAR.SYNC.DEFER_BLOCKING 0x0 ;  /* 0x0000000000007b1d */ /* 0x000fe20000010000 */
[----:B------:R-:W-:Y:S02]  /*1c50*/  IMAD.IADD R3, R3, 0x1, R0 ;  /* 0x0000000103037824 */ /* 0x000fe400078e0200 */
[----:B------:R-:W-:Y:S02]  /*1c60*/  IMAD R0, R45, c[0x0][0x210], RZ ;  /* 0x000084002d007a24 */ /* 0x000fe400078e02ff */
[----:B------:R-:W-:-:S04]  /*1c70*/  IMAD.WIDE.U32 R2, R221, c[0x0][0x218], R2 ;  /* 0x00008600dd027a25 */ /* 0x000fc800078e0002 */
[----:B------:R-:W-:Y:S01]  /*1c80*/  IMAD R0, R54, c[0x0][0x214], R0 ;  /* 0x0000850036007a24 */ /* 0x000fe200078e0200 */
[----:B------:R-:W-:Y:S01]  /*1c90*/  IADD3 R2, P0, R2, R46, RZ ;  /* 0x0000002e02027210 */ /* 0x000fe20007f1e0ff */
[----:B------:R-:W-:Y:S04]  /*1ca0*/  LDSM.16.M88.4 R136, [R214] ;  /* 0x00000000d688783b */ /* 0x000fe80000000200 */
[----:B------:R-:W-:Y:S04]  /*1cb0*/  LDSM.16.M88.4 R140, [R215] ;  /* 0x00000000d78c783b */ /* 0x000fe80000000200 */
[----:B------:R-:W-:Y:S04]  /*1cc0*/  LDSM.16.M88.4 R176, [R217] ;  /* 0x00000000d9b0783b */ /* 0x000fe80000000200 */
[----:B------:R-:W-:Y:S04]  /*1cd0*/  LDSM.16.M88.4 R180, [R216] ;  /* 0x00000000d8b4783b */ /* 0x000fe80000000200 */
[----:B------:R-:W-:Y:S04]  /*1ce0*/  LDSM.16.M88.4 R184, [R214+0x4000] ;  /* 0x00400000d6b8783b */ /* 0x000fe80000000200 */
[----:B------:R-:W-:Y:S04]  /*1cf0*/  LDSM.16.M88.4 R188, [R215+0x4000] ;  /* 0x00400000d7bc783b */ /* 0x000fe80000000200 */
[----:B------:R-:W-:Y:S04]  /*1d00*/  LDSM.16.M88.4 R192, [R217+0x4000] ;  /* 0x00400000d9c0783b */ /* 0x000fe80000000200 */
[----:B------:R-:W-:Y:S04]  /*1d10*/  LDSM.16.M88.4 R196, [R216+0x4000] ;  /* 0x00400000d8c4783b */ /* 0x000fe80000000200 */
[----:B------:R-:W-:Y:S06]  /*1d20*/  BAR.SYNC.DEFER_BLOCKING 0x0 ;  /* 0x0000000000007b1d */ /* 0x000fec0000010000 */
[----:B------:R-:W-:-:S04]  /*1d30*/  DEPBAR.LE SB0, 0x0 ;  /* 0x000080000000791a */ /* 0x000fc80000000000 */
[----:B------:R-:W-:Y:S06]  /*1d40*/  BAR.SYNC.DEFER_BLOCKING 0x0 ;  /* 0x0000000000007b1d */ /* 0x000fec0000010000 */
[----:B------:R-:W2:Y:S04]  /*1d50*/  LDSM.16.M88.4 R8, [R205] ;  /* 0x00000000cd08783b */ /* 0x000ea80000000200 */
[----:B-1----:R-:W1:Y:S04]  /*1d60*/  LDSM.16.M88.4 R4, [R205+0x800] ;  /* 0x00080000cd04783b */ /* 0x002e680000000200 */
[----:B------:R-:W3:Y:S04]  /*1d70*/  LDSM.16.M88.4 R36, [R205+0x1000] ;  /* 0x00100000cd24783b */ /* 0x000ee80000000200 */
[----:B------:R-:W4:Y:S04]  /*1d80*/  LDSM.16.M88.4 R32, [R204] ;  /* 0x00000000cc20783b */ /* 0x000f280000000200 */
[----:B------:R-:W3:Y:S04]  /*1d90*/  LDSM.16.M88.4 R28, [R204+0x800] ;  /* 0x00080000cc1c783b */ /* 0x000ee80000000200 */
[----:B------:R-:W3:Y:S04]  /*1da0*/  LDSM.16.M88.4 R40, [R205+0x1800] ;  /* 0x00180000cd28783b */ /* 0x000ee80000000200 */
[----:B------:R-:W3:Y:S04]  /*1db0*/  LDSM.16.M88.4 R48, [R204+0x1000] ;  /* 0x00100000cc30783b */ /* 0x000ee80000000200 */
[----:B------:R-:W-:Y:S04]  /*1dc0*/  LDSM.16.M88.4 R56, [R204+0x3000] ;  /* 0x00300000cc38783b */ /* 0x000fe80000000200 */
[----:B------:R-:W-:Y:S01]  /*1dd0*/  LDSM.16.M88.4 R68, [R204+0x3800] ;  /* 0x00380000cc44783b */ /* 0x000fe20000000200 */
[C---:B--2---:R-:W-:Y:S08]  /*1de0*/  HMMA.16816.F32 R24, R136.reuse, R8, RZ ;  /* 0x000000088818723c */ /* 0x044ff000000018ff */
[C---:B-1----:R-:W-:Y:S08]  /*1df0*/  HMMA.16816.F32 R16, R136.reuse, R4, RZ ;  /* 0x000000048810723c */ /* 0x042ff000000018ff */
[C---:B------:R-:W-:Y:S08]  /*1e00*/  HMMA.16816.F32 R4, R136.reuse, R6, RZ ;  /* 0x000000068804723c */ /* 0x040ff000000018ff */
[C---:B------:R-:W-:Y:S08]  /*1e10*/  HMMA.16816.F32 R20, R136.reuse, R10, RZ ;  /* 0x0000000a8814723c */ /* 0x040ff000000018ff */
[----:B---3--:R-:W-:Y:S08]  /*1e20*/  HMMA.16816.F32 R8, R136, R36, RZ ;  /* 0x000000248808723c */ /* 0x008ff000000018ff */
[C---:B----4-:R-:W-:Y:S01]  /*1e30*/  HMMA.16816.F32 R100, R140.reuse, R32, R24 ;  /* 0x000000208c64723c */ /* 0x050fe20000001818 */
[----:B------:R-:W-:Y:S07]  /*1e40*/  LDSM.16.M88.4 R24, [R204+0x1800] ;  /* 0x00180000cc18783b */ /* 0x000fee0000000200 */
[C---:B------:R-:W-:Y:S07]  /*1e50*/  HMMA.16816.F32 R104, R140.reuse, R30, R4 ;  /* 0x0000001e8c68723c */ /* 0x040fee0000001804 */
[----:B------:R-:W-:Y:S01]  /*1e60*/  IMAD R4, R44, c[0x0][0x218], RZ ;  /* 0x000086002c047a24 */ /* 0x000fe200078e02ff */
[----:B------:R-:W-:Y:S01]  /*1e70*/  HMMA.16816.F32 R96, R140, R28, R16 ;  /* 0x0000001c8c60723c */ /* 0x000fe20000001810 */
[----:B------:R-:W-:Y:S01]  /*1e80*/  IMAD.IADD R5, R47, 0x1, R0 ;  /* 0x000000012f057824 */ /* 0x000fe200078e0200 */
[----:B------:R-:W-:Y:S01]  /*1e90*/  LDSM.16.M88.4 R28, [R205+0x2000] ;  /* 0x00200000cd1c783b */ /* 0x000fe20000000200 */
[----:B------:R-:W-:-:S03]  /*1ea0*/  IMAD R0, R221, c[0x0][0x21c], R4 ;  /* 0x00008700dd007a24 */ /* 0x000fc600078e0204 */
[----:B------:R1:W-:Y:S02]  /*1eb0*/  STL [R1+0x34], R5 ;  /* 0x0000340501007387 */ /* 0x0003e40000100800 */
[----:B------:R-:W-:Y:S01]  /*1ec0*/  HMMA.16816.F32 R16, R136, R38, RZ ;  /* 0x000000268810723c */ /* 0x000fe200000018ff */
[----:B------:R-:W-:Y:S01]  /*1ed0*/  IADD3.X R3, R5, R3, R0, P0, !PT ;  /* 0x0000000305037210 */ /* 0x000fe200007fe400 */
[----:B------:R-:W-:Y:S01]  /*1ee0*/  LDSM.16.M88.4 R44, [R204+0x2000] ;  /* 0x00200000cc2c783b */ /* 0x000fe20000000200 */
[----:B------:R-:W-:-:S03]  /*1ef0*/  LEA R0, P0, R2, c[0x0][0x1f8], 0x1 ;  /* 0x00007e0002007a11 */ /* 0x000fc600078008ff */
[----:B------:R-:W-:Y:S01]  /*1f00*/  LDSM.16.M88.4 R36, [R205+0x3000] ;  /* 0x00300000cd24783b */ /* 0x000fe20000000200 */
[----:B------:R-:W-:Y:S01]  /*1f10*/  LEA.HI.X R4, R2, c[0x0][0x1fc], R3, 0x1, P0 ;  /* 0x00007f0002047a11 */ /* 0x000fe200000f0c03 */
[----:B------:R-:W-:Y:S02]  /*1f20*/  HMMA.16816.F32 R112, R140, R34, R20 ;  /* 0x000000228c70723c */ /* 0x000fe40000001814 */
[----:B------:R-:W2:Y:S04]  /*1f30*/  SHFL.IDX PT, R2, R0, RZ, 0x181f ;  /* 0x00181fff00027589 */ /* 0x000ea800000e0000 */
[----:B------:R-:W3:Y:S02]  /*1f40*/  SHFL.IDX PT, R3, R0, 0x1, 0x181f ;  /* 0x00381f0000037f89 */ /* 0x000ee400000e0000 */
[----:B------:R-:W-:Y:S02]  /*1f50*/  HMMA.16816.F32 R20, R136, R42, RZ ;  /* 0x0000002a8814723c */ /* 0x000fe400000018ff */
[----:B------:R-:W4:Y:S04]  /*1f60*/  SHFL.IDX PT, R6, R4, RZ, 0x181f ;  /* 0x00181fff04067589 */ /* 0x000f2800000e0000 */
[----:B------:R-:W3:Y:S01]  /*1f70*/  SHFL.IDX PT, R7, R4, 0x1, 0x181f ;  /* 0x00381f0004077f89 */ /* 0x000ee200000e0000 */
[----:B-1----:R-:W-:Y:S01]  /*1f80*/  SHF.L.U64.HI R5, R237, 0x1, R52 ;  /* 0x00000001ed057819 */ /* 0x002fe20000010234 */
[----:B------:R-:W-:Y:S02]  /*1f90*/  HMMA.16816.F32 R92, R140, R48, R8 ;  /* 0x000000308c5c723c */ /* 0x000fe40000001808 */
[----:B------:R-:W1:Y:S04]  /*1fa0*/  SHFL.IDX PT, R12, R0, 0x2, 0x181f ;  /* 0x00581f00000c7f89 */ /* 0x000e6800000e0000 */
[----:B------:R-:W-:Y:S02]  /*1fb0*/  SHFL.IDX PT, R0, R0, 0x3, 0x181f ;  /* 0x00781f0000007f89 */ /* 0x000fe400000e0000 */
[----:B------:R-:W-:Y:S01]  /*1fc0*/  HMMA.16816.F32 R8, R136, R40, RZ ;  /* 0x000000288808723c */ /* 0x000fe200000018ff */
[CC--:B--2---:R-:W-:Y:S01]  /*1fd0*/  IADD3 R14, P0, R2.reuse, R165.reuse, RZ ;  /* 0x000000a5020e7210 */ /* 0x0c4fe20007f1e0ff */
[----:B------:R-:W2:Y:S06]  /*1fe0*/  LDSM.16.M88.4 R40, [R205+0x2800] ;  /* 0x00280000cd28783b */ /* 0x000eac0000000200 */
[C---:B------:R-:W-:Y:S01]  /*1ff0*/  HMMA.16816.F32 R76, R140.reuse, R50, R16 ;  /* 0x000000328c4c723c */ /* 0x040fe20000001810 */
[----:B------:R-:W1:Y:S04]  /*2000*/  SHFL.IDX PT, R17, R4, 0x2, 0x181f ;  /* 0x00581f0004117f89 */ /* 0x000e6800000e0000 */
[----:B------:R-:W-:Y:S03]  /*2010*/  LDSM.16.M88.4 R48, [R204+0x2800] ;  /* 0x00280000cc30783b */ /* 0x000fe60000000200 */
[C---:B------:R-:W-:Y:S01]  /*2020*/  HMMA.16816.F32 R108, R140.reuse, R26, R20 ;  /* 0x0000001a8c6c723c */ /* 0x040fe20000001814 */
[----:B------:R1:W2:Y:S07]  /*2030*/  SHFL.IDX PT, R20, R4, 0x3, 0x181f ;  /* 0x00781f0004147f89 */ /* 0x0002ae00000e0000 */
[----:B------:R-:W-:Y:S07]  /*2040*/  HMMA.16816.F32 R80, R140, R24, R8 ;  /* 0x000000188c50723c */ /* 0x000fee0000001808 */
[----:B------:R-:W-:Y:S01]  /*2050*/  IADD3 R10, P1, R2, R166, RZ ;  /* 0x000000a6020a7210 */ /* 0x000fe20007f3e0ff */
[----:B------:R-:W-:Y:S01]  /*2060*/  HMMA.16816.F32 R32, R136, R28, RZ ;  /* 0x0000001c8820723c */ /* 0x000fe200000018ff */
[----:B---3--:R-:W-:-:S03]  /*2070*/  IADD3 R8, P6, R3, R165, RZ ;  /* 0x000000a503087210 */ /* 0x008fc60007fde0ff */
[----:B----4-:R-:W-:Y:S01]  /*2080*/  IMAD.X R11, R6, 0x1, R5, P1 ;  /* 0x00000001060b7824 */ /* 0x010fe200008e0605 */
[----:B-1----:R-:W-:-:S03]  /*2090*/  SHF.L.U64.HI R4, R226, 0x1, R53 ;  /* 0x00000001e2047819 */ /* 0x002fc60000010235 */
[----:B------:R-:W-:Y:S01]  /*20a0*/  HMMA.16816.F32 R28, R136, R30, RZ ;  /* 0x0000001e881c723c */ /* 0x000fe200000018ff */
[----:B------:R-:W1:Y:S01]  /*20b0*/  LDSM.16.M88.4 R52, [R205+0x3800] ;  /* 0x00380000cd34783b */ /* 0x000e620000000200 */
[--C-:B------:R-:W-:Y:S01]  /*20c0*/  IMAD.X R15, R6, 0x1, R4.reuse, P0 ;  /* 0x00000001060f7824 */ /* 0x100fe200000e0604 */
[----:B------:R-:W-:Y:S01]  /*20d0*/  IADD3 R6, P1, R3, R166, RZ ;  /* 0x000000a603067210 */ /* 0x000fe20007f3e0ff */
[----:B------:R-:W-:Y:S01]  /*20e0*/  IMAD.X R9, R7, 0x1, R4, P6 ;  /* 0x0000000107097824 */ /* 0x000fe200030e0604 */
[----:B------:R-:W-:-:S03]  /*20f0*/  IADD3 R2, P6, R12, R165, RZ ;  /* 0x000000a50c027210 */ /* 0x000fc60007fde0ff */
[----:B--2---:R-:W-:Y:S01]  /*2100*/  HMMA.16816.F32 R24, R136, R40, RZ ;  /* 0x000000288818723c */ /* 0x004fe200000018ff */
[----:B------:R-:W-:Y:S01]  /*2110*/  ISETP.LT.OR P0, PT, R13, 0x1, P5 ;  /* 0x000000010d00780c */ /* 0x000fe20002f01670 */
[----:B------:R-:W-:Y:S01]  /*2120*/  IMAD.X R7, R7, 0x1, R5, P1 ;  /* 0x0000000107077824 */ /* 0x000fe200008e0605 */
[----:B------:R-:W-:Y:S01]  /*2130*/  IADD3 R16, P1, R12, R166, RZ ;  /* 0x000000a60c107210 */ /* 0x000fe20007f3e0ff */
[----:B------:R-:W-:Y:S01]  /*2140*/  IMAD.X R3, R17, 0x1, R4, P6 ;  /* 0x0000000111037824 */ /* 0x000fe200030e0604 */
[----:B------:R-:W-:-:S03]  /*2150*/  IADD3 R18, P6, R0, R165, RZ ;  /* 0x000000a500127210 */ /* 0x000fc60007fde0ff */
[----:B------:R-:W-:Y:S01]  /*2160*/  IMAD.X R17, R17, 0x1, R5, P1 ;  /* 0x0000000111117824 */ /* 0x000fe200008e0605 */
[----:B------:R-:W-:Y:S01]  /*2170*/  ISETP.GE.AND P1, PT, R237, c[0x0][0x1d4], PT ;  /* 0x00007500ed007a0c */ /* 0x000fe20003f26270 */
[----:B------:R-:W-:Y:S01]  /*2180*/  IMAD.X R19, R20, 0x1, R4, P6 ;  /* 0x0000000114137824 */ /* 0x000fe200030e0604 */
[----:B------:R-:W-:Y:S02]  /*2190*/  HMMA.16816.F32 R88, R140, R44, R32 ;  /* 0x0000002c8c58723c */ /* 0x000fe40000001820 */
[C---:B------:R-:W-:Y:S01]  /*21a0*/  ISETP.LT.OR P6, PT, R13.reuse, 0x1, P1 ;  /* 0x000000010d00780c */ /* 0x040fe20000fc1670 */
[----:B------:R-:W-:Y:S01]  /*21b0*/  @!PT LDS RZ, [RZ] ;  /* 0x00000000fffff984 */ /* 0x000fe20000000800 */
[----:B------:R-:W-:Y:S01]  /*21c0*/  @!PT LDS RZ, [RZ] ;  /* 0x00000000fffff984 */ /* 0x000fe20000000800 */
[----:B------:R-:W-:Y:S01]  /*21d0*/  @!PT LDS RZ, [RZ] ;  /* 0x00000000fffff984 */ /* 0x000fe20000000800 */
[----:B------:R2:W-:Y:S01]  /*21e0*/  LDGSTS.E.BYPASS.LTC128B.128 [R219+0x100], [R14.64], !P0 ;  /* 0x001000000edb7fae */ /* 0x0005e2000c101d46 */
[----:B------:R-:W-:-:S04]  /*21f0*/  ISETP.LT.OR P0, PT, R13, 0x21, P5 ;  /* 0x000000210d00780c */ /* 0x000fc80002f01670 */
[----:B------:R-:W-:Y:S07]  /*2200*/  HMMA.16816.F32 R84, R140, R46, R28 ;  /* 0x0000002e8c54723c */ /* 0x000fee000000181c */
[----:B------:R3:W-:Y:S01]  /*2210*/  LDGSTS.E.BYPASS.LTC128B.128 [R219+0x4100], [R10.64], !P6 ;  /* 0x041000000adb7fae */ /* 0x0007e2000f101d46 */
[C---:B------:R-:W-:Y:S01]  /*2220*/  ISETP.LT.OR P6, PT, R13.reuse, 0x21, P1 ;  /* 0x000000210d00780c */ /* 0x040fe20000fc1670 */
[----:B------:R-:W-:Y:S02]  /*2230*/  HMMA.16816.F32 R28, R136, R42, RZ ;  /* 0x0000002a881c723c */ /* 0x000fe400000018ff */
[----:B------:R3:W-:Y:S01]  /*2240*/  LDGSTS.E.BYPASS.LTC128B.128 [R219+0x1100], [R8.64], !P0 ;  /* 0x0110000008db7fae */ /* 0x0007e2000c101d46 */
[----:B------:R-:W-:-:S02]  /*2250*/  ISETP.LT.OR P0, PT, R13, 0x41, P5 ;  /* 0x000000410d00780c */ /* 0x000fc40002f01670 */
[----:B------:R-:W-:-:S03]  /*2260*/  ISETP.LT.OR P5, PT, R13, 0x61, P5 ;  /* 0x000000610d00780c */ /* 0x000fc60002fa1670 */
[----:B------:R-:W-:Y:S04]  /*2270*/  HMMA.16816.F32 R72, R140, R48, R24 ;  /* 0x000000308c48723c */ /* 0x000fe80000001818 */
[----:B------:R4:W-:Y:S01]  /*2280*/  LDGSTS.E.BYPASS.LTC128B.128 [R219+0x5100], [R6.64], !P6 ;  /* 0x0510000006db7fae */ /* 0x0009e2000f101d46 */
[C---:B------:R-:W-:Y:S02]  /*2290*/  ISETP.LT.OR P6, PT, R13.reuse, 0x41, P1 ;  /* 0x000000410d00780c */ /* 0x040fe40000fc1670 */
[----:B------:R-:W-:Y:S01]  /*22a0*/  ISETP.LT.OR P1, PT, R13, 0x61, P1 ;  /* 0x000000610d00780c */ /* 0x000fe20000f21670 */
[----:B------:R1:W-:Y:S01]  /*22b0*/  LDGSTS.E.BYPASS.LTC128B.128 [R219+0x2100], [R2.64], !P0 ;  /* 0x0210000002db7fae */ /* 0x0003e2000c101d46 */
[----:B--2---:R-:W-:Y:S08]  /*22c0*/  HMMA.16816.F32 R12, R136, R36, RZ ;  /* 0x00000024880c723c */ /* 0x004ff000000018ff */
[----:B------:R-:W-:Y:S01]  /*22d0*/  HMMA.16816.F32 R64, R140, R50, R28 ;  /* 0x000000328c40723c */ /* 0x000fe2000000181c */
[----:B------:R2:W-:Y:S04]  /*22e0*/  LDGSTS.E.BYPASS.LTC128B.128 [R219+0x6100], [R16.64], !P6 ;  /* 0x0610000010db7fae */ /* 0x0005e8000f101d46 */
[----:B------:R2:W-:Y:S03]  /*22f0*/  LDGSTS.E.BYPASS.LTC128B.128 [R219+0x3100], [R18.64], !P5 ;  /* 0x0310000012db7fae */ /* 0x0005e6000e901d46 */
[----:B---3--:R-:W-:Y:S01]  /*2300*/  HMMA.16816.F32 R8, R136, R38, RZ ;  /* 0x000000268808723c */ /* 0x008fe200000018ff */
[----:B----4-:R-:W-:-:S07]  /*2310*/  IMAD.MOV.U32 R6, RZ, RZ, 0x40 ;  /* 0x00000040ff067424 */ /* 0x010fce00078e00ff */
[----:B------:R-:W-:Y:S01]  /*2320*/  HMMA.16816.F32 R60, R140, R56, R12 ;  /* 0x000000388c3c723c */ /* 0x000fe2000000180c */
[----:B-1----:R-:W-:Y:S02]  /*2330*/  IADD3 R2, P0, R0, R166, RZ ;  /* 0x000000a600027210 */ /* 0x002fe40007f1e0ff */
[----:B------:R-:W-:-:S03]  /*2340*/  SEL R0, R6, 0xffffffc0, !P2 ;  /* 0xffffffc006007807 */ /* 0x000fc60005000000 */
[----:B------:R-:W-:Y:S01]  /*2350*/  IMAD.X R3, R20, 0x1, R5, P0 ;  /* 0x0000000114037824 */ /* 0x000fe200000e0605 */
[----:B------:R-:W-:Y:S01]  /*2360*/  ISETP.GE.AND P0, PT, R223, 0x2, PT ;  /* 0x00000002df00780c */ /* 0x000fe20003f06270 */
[----:B------:R-:W-:Y:S01]  /*2370*/  IMAD.IADD R207, R205, 0x1, R0 ;  /* 0x00000001cdcf7824 */ /* 0x000fe200078e0200 */
[----:B------:R-:W-:Y:S02]  /*2380*/  HMMA.16816.F32 R20, R136, R52, RZ ;  /* 0x000000348814723c */ /* 0x000fe400000018ff */
[----:B------:R1:W-:Y:S01]  /*2390*/  LDGSTS.E.BYPASS.LTC128B.128 [R219+0x7100], [R2.64], !P1 ;  /* 0x0710000002db7fae */ /* 0x0003e2000c901d46 */
[----:B------:R-:W-:-:S03]  /*23a0*/  ISETP.GT.AND P1, PT, R171, 0x7f, PT ;  /* 0x0000007fab00780c */ /* 0x000fc60003f24270 */
[----:B------:R-:W3:Y:S02]  /*23b0*/  LDSM.16.M88.4 R24, [R207] ;  /* 0x00000000cf18783b */ /* 0x000ee40000000200 */
[----:B--2---:R-:W-:Y:S02]  /*23c0*/  HMMA.16816.F32 R16, R136, R54, RZ ;  /* 0x000000368810723c */ /* 0x004fe400000018ff */
[----:B------:R-:W2:Y:S04]  /*23d0*/  LDSM.16.M88.4 R28, [R207+0x1000] ;  /* 0x00100000cf1c783b */ /* 0x000ea80000000200 */
[----:B------:R-:W4:Y:S02]  /*23e0*/  LDSM.16.M88.4 R32, [R207+0x800] ;  /* 0x00080000cf20783b */ /* 0x000f240000000200 */
[C---:B------:R-:W-:Y:S02]  /*23f0*/  HMMA.16816.F32 R56, R140.reuse, R58, R8 ;  /* 0x0000003a8c38723c */ /* 0x040fe40000001808 */
[----:B------:R-:W2:Y:S04]  /*2400*/  LDSM.16.M88.4 R8, [R207+0x1800] ;  /* 0x00180000cf08783b */ /* 0x000ea80000000200 */
[----:B------:R-:W2:Y:S02]  /*2410*/  LDSM.16.M88.4 R12, [R207+0x2000] ;  /* 0x00200000cf0c783b */ /* 0x000ea40000000200 */
[----:B------:R-:W-:Y:S02]  /*2420*/  HMMA.16816.F32 R52, R140, R68, R20 ;  /* 0x000000448c34723c */ /* 0x000fe40000001814 */
[----:B------:R-:W0:Y:S01]  /*2430*/  LDGDEPBAR ;  /* 0x00000000000079af */ /* 0x000e220000000000 */
[----:B-1----:R-:W-:-:S05]  /*2440*/  IADD3 R2, R204, 0x4000, RZ ;  /* 0x00004000cc027810 */ /* 0x002fca0007ffe0ff */
[----:B------:R-:W-:Y:S01]  /*2450*/  HMMA.16816.F32 R40, R140, R70, R16 ;  /* 0x000000468c28723c */ /* 0x000fe20000001810 */
[----:B------:R-:W1:Y:S01]  /*2460*/  LDSM.16.M88.4 R16, [R207+0x2800] ;  /* 0x00280000cf10783b */ /* 0x000e620000000200 */
[----:B------:R-:W-:-:S05]  /*2470*/  IMAD.IADD R206, R2, 0x1, R0 ;  /* 0x0000000102ce7824 */ /* 0x000fca00078e0200 */
[----:B------:R-:W-:Y:S01]  /*2480*/  LDSM.16.M88.4 R20, [R206+-0x4000] ;  /* 0xffc00000ce14783b */ /* 0x000fe20000000200 */
[C---:B---3--:R-:W-:Y:S08]  /*2490*/  HMMA.16816.F32 R48, R176.reuse, R24, R100 ;  /* 0x00000018b030723c */ /* 0x048ff00000001864 */
[C---:B------:R-:W-:Y:S01]  /*24a0*/  HMMA.16816.F32 R36, R176.reuse, R26, R112 ;  /* 0x0000001ab024723c */ /* 0x040fe20000001870 */
[----:B------:R-:W-:Y:S07]  /*24b0*/  LDSM.16.M88.4 R24, [R207+0x3800] ;  /* 0x00380000cf18783b */ /* 0x000fee0000000200 */
[C---:B--2---:R-:W-:Y:S08]  /*24c0*/  HMMA.16816.F32 R68, R176.reuse, R28, R92 ;  /* 0x0000001cb044723c */ /* 0x044ff0000000185c */
[C---:B------:R-:W-:Y:S01]  /*24d0*/  HMMA.16816.F32 R76, R176.reuse, R30, R76 ;  /* 0x0000001eb04c723c */ /* 0x040fe2000000184c */
[----:B------:R-:W2:Y:S07]  /*24e0*/  LDSM.16.M88.4 R28, [R207+0x3000] ;  /* 0x00300000cf1c783b */ /* 0x000eae0000000200 */
[C---:B----4-:R-:W-:Y:S08]  /*24f0*/  HMMA.16816.F32 R44, R176.reuse, R32, R96 ;  /* 0x00000020b02c723c */ /* 0x050ff00000001860 */
[C---:B------:R-:W-:Y:S08]  /*2500*/  HMMA.16816.F32 R32, R176.reuse, R34, R104 ;  /* 0x00000022b020723c */ /* 0x040ff00000001868 */
[C---:B------:R-:W-:Y:S08]  /*2510*/  HMMA.16816.F32 R80, R176.reuse, R8, R80 ;  /* 0x00000008b050723c */ /* 0x040ff00000001850 */
[C---:B------:R-:W-:Y:S01]  /*2520*/  HMMA.16816.F32 R108, R176.reuse, R10, R108 ;  /* 0x0000000ab06c723c */ /* 0x040fe2000000186c */
[----:B------:R-:W3:Y:S07]  /*2530*/  LDSM.16.M88.4 R8, [R206+-0x3800] ;  /* 0xffc80000ce08783b */ /* 0x000eee0000000200 */
[C---:B------:R-:W-:Y:S08]  /*2540*/  HMMA.16816.F32 R100, R176.reuse, R14, R84 ;  /* 0x0000000eb064723c */ /* 0x040ff00000001854 */
[C---:B-1----:R-:W-:Y:S08]  /*2550*/  HMMA.16816.F32 R96, R176.reuse, R16, R72 ;  /* 0x00000010b060723c */ /* 0x042ff00000001848 */
[C---:B--2---:R-:W-:Y:S08]  /*2560*/  HMMA.16816.F32 R104, R176.reuse, R28, R60 ;  /* 0x0000001cb068723c */ /* 0x044ff0000000183c */
[C---:B------:R-:W-:Y:S01]  /*2570*/  HMMA.16816.F32 R92, R176.reuse, R30, R56 ;  /* 0x0000001eb05c723c */ /* 0x040fe20000001838 */
[----:B------:R-:W1:Y:S07]  /*2580*/  LDSM.16.M88.4 R28, [R206+-0x2800] ;  /* 0xffd80000ce1c783b */ /* 0x000e6e0000000200 */
[C---:B------:R-:W-:Y:S08]  /*2590*/  HMMA.16816.F32 R84, R176.reuse, R24, R52 ;  /* 0x00000018b054723c */ /* 0x040ff00000001834 */
[C---:B------:R-:W-:Y:S01]  /*25a0*/  HMMA.16816.F32 R72, R176.reuse, R26, R40 ;  /* 0x0000001ab048723c */ /* 0x040fe20000001828 */
[----:B------:R-:W2:Y:S07]  /*25b0*/  LDSM.16.M88.4 R24, [R206+-0x2000] ;  /* 0xffe00000ce18783b */ /* 0x000eae0000000200 */
[C---:B------:R-:W-:Y:S01]  /*25c0*/  HMMA.16816.F32 R88, R176.reuse, R12, R88 ;  /* 0x0000000cb058723c */ /* 0x040fe20000001858 */
[----:B------:R-:W-:Y:S07]  /*25d0*/  LDSM.16.M88.4 R12, [R206+-0x1000] ;  /* 0xfff00000ce0c783b */ /* 0x000fee0000000200 */
[----:B------:R-:W-:Y:S01]  /*25e0*/  HMMA.16816.F32 R112, R176, R18, R64 ;  /* 0x00000012b070723c */ /* 0x000fe20000001840 */
[----:B------:R-:W4:Y:S07]  /*25f0*/  LDSM.16.M88.4 R16, [R206+-0x3000] ;  /* 0xffd00000ce10783b */ /* 0x000f2e0000000200 */
[C---:B------:R-:W-:Y:S08]  /*2600*/  HMMA.16816.F32 R64, R180.reuse, R20, R48 ;  /* 0x00000014b440723c */ /* 0x040ff00000001830 */
[C---:B------:R-:W-:Y:S01]  /*2610*/  HMMA.16816.F32 R56, R180.reuse, R22, R36 ;  /* 0x00000016b438723c */ /* 0x040fe20000001824 */
[----:B------:R-:W4:Y:S07]  /*2620*/  LDSM.16.M88.4 R20, [R206+-0x1800] ;  /* 0xffe80000ce14783b */ /* 0x000f2e0000000200 */
[C---:B---3--:R-:W-:Y:S08]  /*2630*/  HMMA.16816.F32 R48, R180.reuse, R10, R32 ;  /* 0x0000000ab430723c */ /* 0x048ff00000001820 */
[C---:B------:R-:W-:Y:S01]  /*2640*/  HMMA.16816.F32 R52, R180.reuse, R8, R44 ;  /* 0x00000008b434723c */ /* 0x040fe2000000182c */
[----:B------:R-:W3:Y:S07]  /*2650*/  LDSM.16.M88.4 R8, [R206+-0x800] ;  /* 0xfff80000ce08783b */ /* 0x000eee0000000200 */
[C---:B-1----:R-:W-:Y:S01]  /*2660*/  HMMA.16816.F32 R36, R180.reuse, R28, R80 ;  /* 0x0000001cb424723c */ /* 0x042fe20000001850 */
[----:B------:R-:W-:Y:S07]  /*2670*/  LDSM.16.M88.4 R80, [R204+0x5000] ;  /* 0x00500000cc50783b */ /* 0x000fee0000000200 */
[C---:B------:R-:W-:Y:S01]  /*2680*/  HMMA.16816.F32 R32, R180.reuse, R30, R108 ;  /* 0x0000001eb420723c */ /* 0x040fe2000000186c */
[----:B------:R-:W1:Y:S07]  /*2690*/  LDSM.16.M88.4 R28, [R205+0x4000] ;  /* 0x00400000cd1c783b */ /* 0x000e6e0000000200 */
[C---:B--2---:R-:W-:Y:S08]  /*26a0*/  HMMA.16816.F32 R60, R180.reuse, R24, R88 ;  /* 0x00000018b43c723c */ /* 0x044ff00000001858 */
[C---:B------:R-:W-:Y:S01]  /*26b0*/  HMMA.16816.F32 R88, R180.reuse, R26, R100 ;  /* 0x0000001ab458723c */ /* 0x040fe20000001864 */
[----:B------:R-:W2:Y:S07]  /*26c0*/  LDSM.16.M88.4 R24, [R205+0x4800] ;  /* 0x00480000cd18783b */ /* 0x000eae0000000200 */
[C---:B----4-:R-:W-:Y:S01]  /*26d0*/  HMMA.16816.F32 R44, R180.reuse, R16, R68 ;  /* 0x00000010b42c723c */ /* 0x050fe20000001844 */
[----:B------:R-:W-:Y:S07]  /*26e0*/  LDSM.16.M88.4 R68, [R204+0x4800] ;  /* 0x00480000cc44783b */ /* 0x000fee0000000200 */
[C---:B------:R-:W-:Y:S01]  /*26f0*/  HMMA.16816.F32 R40, R180.reuse, R18, R76 ;  /* 0x00000012b428723c */ /* 0x040fe2000000184c */
[----:B------:R-:W4:Y:S04]  /*2700*/  LDSM.16.M88.4 R16, [R205+0x5800] ;  /* 0x00580000cd10783b */ /* 0x000f280000000200 */
[----:B------:R-:W-:Y:S03]  /*2710*/  LDSM.16.M88.4 R76, [R204+0x5800] ;  /* 0x00580000cc4c783b */ /* 0x000fe60000000200 */
[C---:B------:R-:W-:Y:S08]  /*2720*/  HMMA.16816.F32 R96, R180.reuse, R20, R96 ;  /* 0x00000014b460723c */ /* 0x040ff00000001860 */
[C---:B------:R-:W-:Y:S01]  /*2730*/  HMMA.16816.F32 R112, R180.reuse, R22, R112 ;  /* 0x00000016b470723c */ /* 0x040fe20000001870 */
[----:B------:R-:W2:Y:S07]  /*2740*/  LDSM.16.M88.4 R20, [R205+0x5000] ;  /* 0x00500000cd14783b */ /* 0x000eae0000000200 */
[C---:B------:R-:W-:Y:S08]  /*2750*/  HMMA.16816.F32 R148, R180.reuse, R12, R104 ;  /* 0x0000000cb494723c */ /* 0x040ff00000001868 */
[C---:B------:R-:W-:Y:S01]  /*2760*/  HMMA.16816.F32 R144, R180.reuse, R14, R92 ;  /* 0x0000000eb490723c */ /* 0x040fe2000000185c */
[----:B------:R-:W4:Y:S07]  /*2770*/  LDSM.16.M88.4 R12, [R205+0x6000] ;  /* 0x00600000cd0c783b */ /* 0x000f2e0000000200 */
[C---:B---3--:R-:W-:Y:S08]  /*2780*/  HMMA.16816.F32 R132, R180.reuse, R8, R84 ;  /* 0x00000008b484723c */ /* 0x048ff00000001854 */
[----:B------:R-:W-:Y:S01]  /*2790*/  HMMA.16816.F32 R128, R180, R10, R72 ;  /* 0x0000000ab480723c */ /* 0x000fe20000001848 */
[----:B------:R-:W3:Y:S07]  /*27a0*/  LDSM.16.M88.4 R8, [R205+0x6800] ;  /* 0x00680000cd08783b */ /* 0x000eee0000000200 */
[C---:B-1----:R-:W-:Y:S01]  /*27b0*/  HMMA.16816.F32 R120, R184.reuse, R30, R56 ;  /* 0x0000001eb878723c */ /* 0x042fe20000001838 */
[----:B------:R-:W1:Y:S07]  /*27c0*/  LDSM.16.M88.4 R56, [R205+0x7000] ;  /* 0x00700000cd38783b */ /* 0x000e6e0000000200 */
[C---:B--2---:R-:W-:Y:S01]  /*27d0*/  HMMA.16816.F32 R108, R184.reuse, R26, R48 ;  /* 0x0000001ab86c723c */ /* 0x044fe20000001830 */
[----:B------:R-:W2:Y:S07]  /*27e0*/  LDSM.16.M88.4 R48, [R205+0x7800] ;  /* 0x00780000cd30783b */ /* 0x000eae0000000200 */
[C---:B------:R-:W-:Y:S01]  /*27f0*/  HMMA.16816.F32 R116, R184.reuse, R24, R52 ;  /* 0x00000018b874723c */ /* 0x040fe20000001834 */
[----:B------:R-:W1:Y:S07]  /*2800*/  LDSM.16.M88.4 R52, [R204+0x4000] ;  /* 0x00400000cc34783b */ /* 0x000e6e0000000200 */
[C---:B----4-:R-:W-:Y:S01]  /*2810*/  HMMA.16816.F32 R92, R184.reuse, R16, R36 ;  /* 0x00000010b85c723c */ /* 0x050fe20000001824 */
[----:B------:R-:W4:Y:S07]  /*2820*/  LDSM.16.M88.4 R36, [R204+0x6800] ;  /* 0x00680000cc24783b */ /* 0x000f2e0000000200 */
[C---:B------:R-:W-:Y:S01]  /*2830*/  HMMA.16816.F32 R84, R184.reuse, R18, R32 ;  /* 0x00000012b854723c */ /* 0x040fe20000001820 */
[----:B------:R-:W1:Y:S07]  /*2840*/  LDSM.16.M88.4 R32, [R204+0x7000] ;  /* 0x00700000cc20783b */ /* 0x000e6e0000000200 */
[C---:B------:R-:W-:Y:S01]  /*2850*/  HMMA.16816.F32 R124, R184.reuse, R28, R64 ;  /* 0x0000001cb87c723c */ /* 0x040fe20000001840 */
[----:B------:R-:W1:Y:S07]  /*2860*/  LDSM.16.M88.4 R28, [R204+0x7800] ;  /* 0x00780000cc1c783b */ /* 0x000e6e0000000200 */
[C---:B------:R-:W-:Y:S01]  /*2870*/  HMMA.16816.F32 R104, R184.reuse, R20, R44 ;  /* 0x00000014b868723c */ /* 0x040fe2000000182c */
[----:B------:R-:W2:Y:S07]  /*2880*/  LDSM.16.M88.4 R44, [R204+0x6000] ;  /* 0x00600000cc2c783b */ /* 0x000eae0000000200 */
[C---:B------:R-:W-:Y:S08]  /*2890*/  HMMA.16816.F32 R100, R184.reuse, R22, R40 ;  /* 0x00000016b864723c */ /* 0x040ff00000001828 */
[C---:B------:R-:W-:Y:S01]  /*28a0*/  HMMA.16816.F32 R72, R184.reuse, R12, R60 ;  /* 0x0000000cb848723c */ /* 0x040fe2000000183c */
[----:B------:R-:W-:Y:S07]  /*28b0*/  LDSM.16.M88.4 R60, [R207+0x4800] ;  /* 0x00480000cf3c783b */ /* 0x000fee0000000200 */
[C---:B------:R-:W-:Y:S08]  /*28c0*/  HMMA.16816.F32 R64, R184.reuse, R14, R88 ;  /* 0x0000000eb840723c */ /* 0x040ff00000001858 */
[C---:B---3--:R-:W-:Y:S08]  /*28d0*/  HMMA.16816.F32 R24, R184.reuse, R10, R112 ;  /* 0x0000000ab818723c */ /* 0x048ff00000001870 */
[C---:B-1----:R-:W-:Y:S08]  /*28e0*/  HMMA.16816.F32 R16, R184.reuse, R58, R144 ;  /* 0x0000003ab810723c */ /* 0x042ff00000001890 */
[C---:B------:R-:W-:Y:S01]  /*28f0*/  HMMA.16816.F32 R40, R184.reuse, R8, R96 ;  /* 0x00000008b828723c */ /* 0x040fe20000001860 */
[----:B------:R-:W1:Y:S07]  /*2900*/  LDSM.16.M88.4 R96, [R207+0x4000] ;  /* 0x00400000cf60783b */ /* 0x000e6e0000000200 */
[C---:B--2---:R-:W-:Y:S08]  /*2910*/  HMMA.16816.F32 R12, R184.reuse, R48, R132 ;  /* 0x00000030b80c723c */ /* 0x044ff00000001884 */
[----:B------:R-:W-:Y:S08]  /*2920*/  HMMA.16816.F32 R8, R184, R50, R128 ;  /* 0x00000032b808723c */ /* 0x000ff00000001880 */
[----:B------:R-:W-:Y:S01]  /*2930*/  HMMA.16816.F32 R88, R188, R68, R116 ;  /* 0x00000044bc58723c */ /* 0x000fe20000001874 */
[----:B------:R-:W2:Y:S07]  /*2940*/  LDSM.16.M88.4 R116, [R207+0x5000] ;  /* 0x00500000cf74783b */ /* 0x000eae0000000200 */
[----:B------:R-:W-:Y:S08]  /*2950*/  HMMA.16816.F32 R20, R184, R56, R148 ;  /* 0x00000038b814723c */ /* 0x000ff00000001894 */
[C---:B------:R-:W-:Y:S08]  /*2960*/  HMMA.16816.F32 R48, R188.reuse, R52, R124 ;  /* 0x00000034bc30723c */ /* 0x040ff0000000187c */
[C---:B------:R-:W-:Y:S08]  /*2970*/  HMMA.16816.F32 R56, R188.reuse, R54, R120 ;  /* 0x00000036bc38723c */ /* 0x040ff00000001878 */
[C---:B------:R-:W-:Y:S01]  /*2980*/  HMMA.16816.F32 R52, R188.reuse, R70, R108 ;  /* 0x00000046bc34723c */ /* 0x040fe2000000186c */
[----:B------:R-:W-:Y:S07]  /*2990*/  LDSM.16.M88.4 R108, [R206] ;  /* 0x00000000ce6c783b */ /* 0x000fee0000000200 */
[C---:B------:R-:W-:Y:S08]  /*29a0*/  HMMA.16816.F32 R68, R188.reuse, R80, R104 ;  /* 0x00000050bc44723c */ /* 0x040ff00000001868 */
[C---:B----4-:R-:W-:Y:S01]  /*29b0*/  HMMA.16816.F32 R128, R188.reuse, R38, R24 ;  /* 0x00000026bc80723c */ /* 0x050fe20000001818 */
[----:B------:R-:W-:Y:S07]  /*29c0*/  LDSM.16.M88.4 R24, [R207+0x7000] ;  /* 0x00700000cf18783b */ /* 0x000fee0000000200 */
[C---:B------:R-:W-:Y:S01]  /*29d0*/  HMMA.16816.F32 R124, R188.reuse, R34, R16 ;  /* 0x00000022bc7c723c */ /* 0x040fe20000001810 */
[----:B------:R-:W3:Y:S07]  /*29e0*/  LDSM.16.M88.4 R16, [R207+0x5800] ;  /* 0x00580000cf10783b */ /* 0x000eee0000000200 */
[C---:B------:R-:W-:Y:S01]  /*29f0*/  HMMA.16816.F32 R120, R188.reuse, R28, R12 ;  /* 0x0000001cbc78723c */ /* 0x040fe2000000180c */
[----:B------:R-:W4:Y:S07]  /*2a00*/  LDSM.16.M88.4 R12, [R207+0x6000] ;  /* 0x00600000cf0c783b */ /* 0x000f2e0000000200 */
[C---:B------:R-:W-:Y:S01]  /*2a10*/  HMMA.16816.F32 R160, R188.reuse, R76, R92 ;  /* 0x0000004cbca0723c */ /* 0x040fe2000000185c */
[----:B------:R-:W-:Y:S07]  /*2a20*/  LDSM.16.M88.4 R92, [R207+0x7800] ;  /* 0x00780000cf5c783b */ /* 0x000fee0000000200 */
[C---:B------:R-:W-:Y:S01]  /*2a30*/  HMMA.16816.F32 R112, R188.reuse, R30, R8 ;  /* 0x0000001ebc70723c */ /* 0x040fe20000001808 */
[----:B------:R-:W1:Y:S07]  /*2a40*/  LDSM.16.M88.4 R8, [R207+0x6800] ;  /* 0x00680000cf08783b */ /* 0x000e6e0000000200 */
[C---:B------:R-:W-:Y:S01]  /*2a50*/  HMMA.16816.F32 R152, R188.reuse, R78, R84 ;  /* 0x0000004ebc98723c */ /* 0x040fe20000001854 */
[----:B------:R-:W-:Y:S04]  /*2a60*/  LDSM.16.M88.4 R84, [R206+0x1000] ;  /* 0x00100000ce54783b */ /* 0x000fe80000000200 */
[----:B------:R-:W-:Y:S03]  /*2a70*/  LDSM.16.M88.4 R76, [R206+0x2000] ;  /* 0x00200000ce4c783b */ /* 0x000fe60000000200 */
[C---:B------:R-:W-:Y:S08]  /*2a80*/  HMMA.16816.F32 R20, R188.reuse, R32, R20 ;  /* 0x00000020bc14723c */ /* 0x040ff00000001814 */
[C---:B------:R-:W-:Y:S01]  /*2a90*/  HMMA.16816.F32 R148, R188.reuse, R44, R72 ;  /* 0x0000002cbc94723c */ /* 0x040fe20000001848 */
[----:B------:R-:W-:Y:S07]  /*2aa0*/  LDSM.16.M88.4 R72, [R206+0x2800] ;  /* 0x00280000ce48783b */ /* 0x000fee0000000200 */
[C---:B------:R-:W-:Y:S01]  /*2ab0*/  HMMA.16816.F32 R144, R188.reuse, R46, R64 ;  /* 0x0000002ebc90723c */ /* 0x040fe20000001840 */
[----:B------:R-:W-:Y:S07]  /*2ac0*/  LDSM.16.M88.4 R64, [R206+0x3800] ;  /* 0x00380000ce40783b */ /* 0x000fee0000000200 */
[C---:B------:R-:W-:Y:S08]  /*2ad0*/  HMMA.16816.F32 R132, R188.reuse, R36, R40 ;  /* 0x00000024bc84723c */ /* 0x040ff00000001828 */
[----:B------:R-:W-:Y:S01]  /*2ae0*/  HMMA.16816.F32 R156, R188, R82, R100 ;  /* 0x00000052bc9c723c */ /* 0x000fe20000001864 */
[----:B------:R-:W-:Y:S04]  /*2af0*/  LDSM.16.M88.4 R100, [R206+0x800] ;  /* 0x00080000ce64783b */ /* 0x000fe80000000200 */
[----:B------:R-:W-:Y:S03]  /*2b00*/  LDSM.16.M88.4 R80, [R206+0x1800] ;  /* 0x00180000ce50783b */ /* 0x000fe60000000200 */
[C---:B-1----:R-:W-:Y:S08]  /*2b10*/  HMMA.16816.F32 R104, R192.reuse, R96, R48 ;  /* 0x00000060c068723c */ /* 0x042ff00000001830 */
[C---:B------:R-:W-:Y:S08]  /*2b20*/  HMMA.16816.F32 R96, R192.reuse, R98, R56 ;  /* 0x00000062c060723c */ /* 0x040ff00000001838 */
[----:B--2---:R-:W-:Y:S01]  /*2b30*/  HMMA.16816.F32 R56, R192, R116, R68 ;  /* 0x00000074c038723c */ /* 0x004fe20000001844 */
[----:B------:R-:W1:Y:S01]  /*2b40*/  LDSM.16.M88.4 R68, [R206+0x3000] ;  /* 0x00300000ce44783b */ /* 0x000e620000000200 */
[----:B------:R-:W-:-:S06]  /*2b50*/  DEPBAR.LE SB0, 0x0 ;  /* 0x000080000000791a */ /* 0x000fcc0000000000 */
[C---:B---3--:R-:W-:Y:S08]  /*2b60*/  HMMA.16816.F32 R48, R192.reuse, R16, R160 ;  /* 0x00000010c030723c */ /* 0x048ff000000018a0 */
[C---:B------:R-:W-:Y:S08]  /*2b70*/  HMMA.16816.F32 R44, R192.reuse, R18, R152 ;  /* 0x00000012c02c723c */ /* 0x040ff00000001898 */
[C---:B------:R-:W-:Y:S08]  /*2b80*/  HMMA.16816.F32 R20, R192.reuse, R24, R20 ;  /* 0x00000018c014723c */ /* 0x040ff00000001814 */
[C---:B------:R-:W-:Y:S08]  /*2b90*/  HMMA.16816.F32 R88, R192.reuse, R60, R88 ;  /* 0x0000003cc058723c */ /* 0x040ff00000001858 */
[C---:B----4-:R-:W-:Y:S08]  /*2ba0*/  HMMA.16816.F32 R40, R192.reuse, R12, R148 ;  /* 0x0000000cc028723c */ /* 0x050ff00000001894 */
        /* <DEDUP_REMOVED lines=24> */
[----:B------:R-:W-:Y:S06]  /*2d30*/  BAR.SYNC.DEFER_BLOCKING 0x0 ;  /* 0x0000000000007b1d */ /* 0x000fec0000010000 */
[----:B------:R-:W-:Y:S01]  /*2d40*/  @!UPT UIADD3 URZ, URZ, URZ, URZ ;  /* 0x0000003f3f3ff290 */ /* 0x000fe2000fffe03f */
[----:B------:R-:W-:Y:S11]  /*2d50*/  @!P0 BRA `(.L_x_463) ;  /* 0x0000049000008947 */ /* 0x000ff60003800000 */
[----:B------:R-:W-:Y:S01]  /*2d60*/  IMAD R2, R223, 0x80, R174 ;  /* 0x00000080df027824 */ /* 0x000fe200078e02ae */
[----:B------:R-:W-:-:S04]  /*2d70*/  MOV R221, RZ ;  /* 0x000000ff00dd7202 */ /* 0x000fc80000000f00 */
[----:B------:R-:W-:-:S05]  /*2d80*/  IADD3 R2, R2, -0x100, R171 ;  /* 0xffffff0002027810 */ /* 0x000fca0007ffe0ab */
[----:B------:R-:W-:-:S04]  /*2d90*/  @P3 IMAD.HI.U32 R3, R2, c[0x0][0x2bc], RZ ;  /* 0x0000af0002033a27 */ /* 0x000fc800078e00ff */
[----:B------:R-:W-:Y:S01]  /*2da0*/  IMAD.MOV.U32 R0, RZ, RZ, R2 ;  /* 0x000000ffff007224 */ /* 0x000fe200078e0002 */
[----:B------:R-:W-:-:S04]  /*2db0*/  @P3 SHF.R.U32.HI R0, RZ, c[0x0][0x2c0], R3 ;  /* 0x0000b000ff003a19 */ /* 0x000fc80000011603 */
[----:B------:R-:W-:-:S04]  /*2dc0*/  @!P1 IADD3 R3, P0, R0, R172, RZ ;  /* 0x000000ac00039210 */ /* 0x000fc80007f1e0ff */
[----:B------:R-:W-:Y:S02]  /*2dd0*/  @!P1 LEA.HI.X.SX32 R7, R0, R170, 0x1, P0 ;  /* 0x000000aa00079211 */ /* 0x000fe400000f0eff */
[----:B------:R-:W-:-:S04]  /*2de0*/  @!P1 LEA R6, P0, R3, c[0x0][0x2a0], 0x2 ;  /* 0x0000a80003069a11 */ /* 0x000fc800078010ff */
[----:B------:R-:W-:-:S05]  /*2df0*/  @!P1 LEA.HI.X R7, R3, c[0x0][0x2a4], R7, 0x2, P0 ;  /* 0x0000a90003079a11 */ /* 0x000fca00000f1407 */
[----:B------:R-:W2:Y:S01]  /*2e00*/  @!P1 LDG.E R221, [R6.64] ;  /* 0x0000000606dd9981 */ /* 0x000ea2000c1e1900 */
[----:B------:R-:W-:-:S04]  /*2e10*/  IMAD.MOV R0, RZ, RZ, -R0 ;  /* 0x000000ffff007224 */ /* 0x000fc800078e0a00 */
[----:B------:R-:W-:-:S04]  /*2e20*/  IMAD R222, R0, c[0x0][0x2b8], R2 ;  /* 0x0000ae0000de7a24 */ /* 0x000fc800078e0202 */
[----:B------:R-:W-:Y:S01]  /*2e30*/  IMAD.WIDE.U32 R2, R222, c[0x0][0x1e0], RZ ;  /* 0x00007800de027a25 */ /* 0x000fe200078e00ff */
[----:B------:R-:W-:-:S05]  /*2e40*/  SHF.R.S32.HI R0, RZ, 0x1f, R222 ;  /* 0x0000001fff007819 */ /* 0x000fca00000114de */
[----:B------:R-:W-:-:S04]  /*2e50*/  IMAD R0, R0, c[0x0][0x1e0], RZ ;  /* 0x0000780000007a24 */ /* 0x000fc800078e02ff */
[----:B------:R-:W-:-:S05]  /*2e60*/  IMAD R0, R222, c[0x0][0x1e4], R0 ;  /* 0x00007900de007a24 */ /* 0x000fca00078e0200 */
[----:B------:R-:W-:Y:S02]  /*2e70*/  IADD3 R3, R3, R0, RZ ;  /* 0x0000000003037210 */ /* 0x000fe40007ffe0ff */
[----:B--2---:R-:W-:-:S03]  /*2e80*/  SHF.R.S32.HI R0, RZ, 0x1f, R221 ;  /* 0x0000001fff007819 */ /* 0x004fc600000114dd */
[----:B------:R-:W-:-:S04]  /*2e90*/  IMAD.WIDE.U32 R2, R221, c[0x0][0x1f0], R2 ;  /* 0x00007c00dd027a25 */ /* 0x000fc800078e0002 */
[----:B------:R-:W-:Y:S01]  /*2ea0*/  IMAD R6, R0, c[0x0][0x1f0], RZ ;  /* 0x00007c0000067a24 */ /* 0x000fe200078e02ff */
[----:B------:R-:W-:-:S03]  /*2eb0*/  IADD3 R0, P2, R168, R2, RZ ;  /* 0x00000002a8007210 */ /* 0x000fc60007f5e0ff */
[----:B------:R-:W-:Y:S01]  /*2ec0*/  IMAD R2, R221, c[0x0][0x1f4], R6 ;  /* 0x00007d00dd027a24 */ /* 0x000fe200078e0206 */
[----:B------:R-:W-:-:S04]  /*2ed0*/  LEA R6, P0, R0, c[0x0][0x1c8], 0x1 ;  /* 0x0000720000067a11 */ /* 0x000fc800078008ff */
[----:B------:R-:W-:-:S04]  /*2ee0*/  IADD3.X R2, R167, R3, R2, P2, !PT ;  /* 0x00000003a7027210 */ /* 0x000fc800017fe402 */
[----:B------:R-:W-:Y:S01]  /*2ef0*/  LEA.HI.X R0, R0, c[0x0][0x1cc], R2, 0x1, P0 ;  /* 0x0000730000007a11 */ /* 0x000fe200000f0c02 */
[----:B------:R-:W-:Y:S05]  /*2f00*/  BRA.DIV ~URZ, `(.L_x_464) ;  /* 0x0000ccc27f007947 */ /* 0x000fea000b800000 */
[----:B------:R1:W2:Y:S02]  /*2f10*/  SHFL.IDX PT, R10, R0, RZ, 0x181f ;  /* 0x00181fff000a7589 */ /* 0x0002a400000e0000 */
.L_x_520:
[----:B------:R-:W-:Y:S05]  /*2f20*/  BRA.DIV ~URZ, `(.L_x_465) ;  /* 0x0000cd127f007947 */ /* 0x000fea000b800000 */
[----:B------:R-:W3:Y:S01]  /*2f30*/  SHFL.IDX PT, R2, R6, RZ, 0x181f ;  /* 0x00181fff06027589 */ /* 0x000ee200000e0000 */
[----:B------:R-:W-:Y:S02]  /*2f40*/  ISETP.GE.AND P2, PT, R226, c[0x0][0x1d4], PT ;  /* 0x00007500e2007a0c */ /* 0x000fe40003f46270 */
[----:B------:R-:W-:Y:S01]  /*2f50*/  ISETP.GE.AND P0, PT, R237, c[0x0][0x1d4], PT ;  /* 0x00007500ed007a0c */ /* 0x000fe20003f06270 */
[----:B------:R-:W4:Y:S04]  /*2f60*/  SHFL.IDX PT, R7, R6, 0x1, 0x181f ;  /* 0x00381f0006077f89 */ /* 0x000f2800000e0000 */
[----:B------:R-:W5:Y:S04]  /*2f70*/  SHFL.IDX PT, R11, R0, 0x1, 0x181f ;  /* 0x00381f00000b7f89 */ /* 0x000f6800000e0000 */
[----:B------:R-:W1:Y:S04]  /*2f80*/  SHFL.IDX PT, R14, R6, 0x2, 0x181f ;  /* 0x00581f00060e7f89 */ /* 0x000e6800000e0000 */
[----:B------:R-:W2:Y:S04]  /*2f90*/  SHFL.IDX PT, R15, R0, 0x2, 0x181f ;  /* 0x00581f00000f7f89 */ /* 0x000ea800000e0000 */
[----:B-1----:R-:W1:Y:S01]  /*2fa0*/  SHFL.IDX PT, R0, R0, 0x3, 0x181f ;  /* 0x00781f0000007f89 */ /* 0x002e6200000e0000 */
[----:B---3--:R-:W-:-:S02]  /*2fb0*/  IADD3 R8, P6, R2, R165, RZ ;  /* 0x000000a502087210 */ /* 0x008fc40007fde0ff */
[----:B------:R-:W-:-:S03]  /*2fc0*/  IADD3 R2, P5, R2, R166, RZ ;  /* 0x000000a602027210 */ /* 0x000fc60007fbe0ff */
[C-C-:B--2---:R-:W-:Y:S01]  /*2fd0*/  IMAD.X R9, R10.reuse, 0x1, R4.reuse, P6 ;  /* 0x000000010a097824 */ /* 0x144fe200030e0604 */
[C---:B----4-:R-:W-:Y:S01]  /*2fe0*/  IADD3 R12, P6, R7.reuse, R165, RZ ;  /* 0x000000a5070c7210 */ /* 0x050fe20007fde0ff */
[--C-:B------:R-:W-:Y:S01]  /*2ff0*/  IMAD.X R3, R10, 0x1, R5.reuse, P5 ;  /* 0x000000010a037824 */ /* 0x100fe200028e0605 */
[-C--:B------:R-:W-:Y:S02]  /*3000*/  IADD3 R10, P5, R7, R166.reuse, RZ ;  /* 0x000000a6070a7210 */ /* 0x080fe40007fbe0ff */
[----:B------:R2:W-:Y:S01]  /*3010*/  LDGSTS.E.BYPASS.LTC128B.128 [R219+0x8100], [R8.64], !P2 ;  /* 0x0810000008db7fae */ /* 0x0005e2000d101d46 */
[C---:B-----5:R-:W-:Y:S01]  /*3020*/  IMAD.X R13, R11.reuse, 0x1, R4, P6 ;  /* 0x000000010b0d7824 */ /* 0x060fe200030e0604 */
[----:B------:R-:W-:Y:S01]  /*3030*/  SEL R7, RZ, 0x10, P0 ;  /* 0x00000010ff077807 */ /* 0x000fe20000000000 */
[----:B------:R-:W-:Y:S01]  /*3040*/  IMAD.X R11, R11, 0x1, R5, P5 ;  /* 0x000000010b0b7824 */ /* 0x000fe200028e0605 */
[----:B------:R3:W-:Y:S04]  /*3050*/  LDGSTS.E.BYPASS.LTC128B.128 [R219+0xc100], [R2.64], !P0 ;  /* 0x0c10000002db7fae */ /* 0x0007e8000c101d46 */
[----:B------:R4:W-:Y:S04]  /*3060*/  LDGSTS.E.BYPASS.LTC128B.128 [R219+0x9100], [R12.64], !P2 ;  /* 0x091000000cdb7fae */ /* 0x0009e8000d101d46 */
[----:B------:R4:W-:Y:S01]  /*3070*/  LDGSTS.E.BYPASS.LTC128B.128 [R219+0xd100], [R10.64], !P0 ;  /* 0x0d1000000adb7fae */ /* 0x0009e2000c101d46 */
[----:B--2---:R-:W-:-:S02]  /*3080*/  IADD3 R8, P5, R14, R166, RZ ;  /* 0x000000a60e087210 */ /* 0x004fc40007fbe0ff */
[----:B---3--:R-:W-:-:S03]  /*3090*/  IADD3 R2, P6, R14, R165, RZ ;  /* 0x000000a50e027210 */ /* 0x008fc60007fde0ff */
[C---:B------:R-:W-:Y:S02]  /*30a0*/  IMAD.X R9, R15.reuse, 0x1, R5, P5 ;  /* 0x000000010f097824 */ /* 0x040fe400028e0605 */
[----:B------:R-:W-:-:S05]  /*30b0*/  IMAD.X R3, R15, 0x1, R4, P6 ;  /* 0x000000010f037824 */ /* 0x000fca00030e0604 */
[----:B------:R2:W-:Y:S04]  /*30c0*/  LDGSTS.E.BYPASS.LTC128B.128 [R219+0xa100], [R2.64], !P2 ;  /* 0x0a10000002db7fae */ /* 0x0005e8000d101d46 */
[----:B------:R3:W-:Y:S04]  /*30d0*/  LDGSTS.E.BYPASS.LTC128B.128 [R219+0xe100], [R8.64], !P0 ;  /* 0x0e10000008db7fae */ /* 0x0007e8000c101d46 */
[----:B--2---:R4:W2:Y:S01]  /*30e0*/  SHFL.IDX PT, R2, R6, 0x3, 0x181f ;  /* 0x00781f0006027f89 */ /* 0x0048a200000e0000 */
[----:B---3--:R-:W-:-:S04]  /*30f0*/  SEL R8, RZ, 0x10, P2 ;  /* 0x00000010ff087807 */ /* 0x008fc80001000000 */
.L_x_521:
[----:B-1----:R-:W-:Y:S02]  /*3100*/  IADD3 R3, -R8, 0x10, RZ ;  /* 0x0000001008037810 */ /* 0x002fe40007ffe1ff */
[----:B------:R-:W-:-:S02]  /*3110*/  IADD3 R9, -R7, 0x10, RZ ;  /* 0x0000001007097810 */ /* 0x000fc40007ffe1ff */
[----:B------:R-:W-:Y:S02]  /*3120*/  LOP3.LUT R3, R3, 0xf, RZ, 0xc0, !PT ;  /* 0x0000000f03037812 */ /* 0x000fe400078ec0ff */
[----:B------:R-:W-:Y:S02]  /*3130*/  ISETP.NE.U32.AND P6, PT, R8, RZ, PT ;  /* 0x000000ff0800720c */ /* 0x000fe40003fc5070 */
[----:B--2-4-:R-:W-:Y:S02]  /*3140*/  IADD3 R6, P2, P0, R3, R2, R165 ;  /* 0x0000000203067210 */ /* 0x014fe4000785e0a5 */
[----:B------:R-:W-:Y:S02]  /*3150*/  LOP3.LUT R3, R9, 0xf, RZ, 0xc0, !PT ;  /* 0x0000000f09037812 */ /* 0x000fe400078ec0ff */
[----:B------:R-:W-:Y:S02]  /*3160*/  ISETP.NE.U32.AND P5, PT, R7, RZ, PT ;  /* 0x000000ff0700720c */ /* 0x000fe40003fa5070 */
[----:B------:R-:W-:-:S02]  /*3170*/  IADD3.X R7, RZ, R0, R4, P2, P0 ;  /* 0x00000000ff077210 */ /* 0x000fc400017e0404 */
[----:B------:R-:W-:-:S03]  /*3180*/  IADD3 R2, P2, P0, R3, R2, R166 ;  /* 0x0000000203027210 */ /* 0x000fc6000785e0a6 */
[----:B------:R-:W-:Y:S01]  /*3190*/  @!PT LDS RZ, [RZ] ;  /* 0x00000000fffff984 */ /* 0x000fe20000000800 */
[----:B------:R-:W-:Y:S01]  /*31a0*/  @!PT LDS RZ, [RZ] ;  /* 0x00000000fffff984 */ /* 0x000fe20000000800 */
[----:B------:R-:W-:Y:S01]  /*31b0*/  @!PT LDS RZ, [RZ] ;  /* 0x00000000fffff984 */ /* 0x000fe20000000800 */
[----:B------:R1:W-:Y:S01]  /*31c0*/  LDGSTS.E.BYPASS.LTC128B.128.ZFILL [R219+0xb100], [R6.64], P6 ;  /* 0x0b10000006db7fae */ /* 0x0003e2000b141d46 */
[----:B------:R-:W-:-:S05]  /*31d0*/  IADD3.X R3, RZ, R0, R5, P2, P0 ;  /* 0x00000000ff037210 */ /* 0x000fca00017e0405 */
[----:B------:R1:W-:Y:S04]  /*31e0*/  LDGSTS.E.BYPASS.LTC128B.128.ZFILL [R219+0xf100], [R2.64], P5 ;  /* 0x0f10000002db7fae */ /* 0x0003e8000a941d46 */
.L_x_463:
[----:B------:R-:W-:Y:S05]  /*31f0*/  BSYNC B0 ;  /* 0x0000000000007941 */ /* 0x000fea0003800000 */
.L_x_462:
[----:B-1----:R-:W2:Y:S04]  /*3200*/  LDL R3, [R1+0x38] ;  /* 0x0000380001037983 */ /* 0x002ea80000100800 */
[----:B------:R-:W2:Y:S04]  /*3210*/  LDL R0, [R1+0x44] ;  /* 0x0000440001007983 */ /* 0x000ea80000100800 */
[----:B------:R-:W3:Y:S01]  /*3220*/  LDL R7, [R1+0x48] ;  /* 0x0000480001077983 */ /* 0x000ee20000100800 */
[----:B------:R-:W-:Y:S01]  /*3230*/  MOV R2, 0xffffff80 ;  /* 0xffffff8000027802 */ /* 0x000fe20000000f00 */
[----:B------:R-:W-:-:S02]  /*3240*/  IMAD.MOV.U32 R5, RZ, RZ, c[0x0][0x2ac] ;  /* 0x0000ab00ff057624 */ /* 0x000fc400078e00ff */
[----:B------:R-:W0:Y:S02]  /*3250*/  LDGDEPBAR ;  /* 0x00000000000079af */ /* 0x000e240000000000 */
[----:B------:R-:W-:-:S04]  /*3260*/  IMAD R2, R223, R2, 0x81 ;  /* 0x00000081df027424 */ /* 0x000fc800078e0202 */
[----:B------:R-:W-:Y:S01]  /*3270*/  IMAD R2, R5, c[0x0][0x1d0], R2 ;  /* 0x0000740005027a24 */ /* 0x000fe200078e0202 */
[----:B--2---:R-:W-:-:S04]  /*3280*/  IADD3 R0, R0, R3, RZ ;  /* 0x0000000300007210 */ /* 0x004fc80007ffe0ff */
[----:B------:R-:W-:Y:S01]  /*3290*/  MOV R4, R0 ;  /* 0x0000000000047202 */ /* 0x000fe20000000f00 */
[----:B------:R-:W-:Y:S01]  /*32a0*/  @P4 IMAD.HI.U32 R3, R0, c[0x0][0x2c8], RZ ;  /* 0x0000b20000034a27 */ /* 0x000fe200078e00ff */
[----:B---3--:R-:W-:-:S03]  /*32b0*/  IADD3 R5, R2, -c[0x0][0x168], -R7 ;  /* 0x80005a0002057a10 */ /* 0x008fc60007ffe807 */
[----:B------:R-:W-:Y:S01]  /*32c0*/  IMAD.IADD R6, R164, 0x1, -R7 ;  /* 0x00000001a4067824 */ /* 0x000fe200078e0a07 */
[----:B------:R-:W-:Y:S01]  /*32d0*/  @P4 SHF.R.U32.HI R4, RZ, c[0x0][0x2cc], R3 ;  /* 0x0000b300ff044a19 */ /* 0x000fe20000011603 */
[----:B------:R-:W-:Y:S05]  /*32e0*/  BRA.DIV ~URZ, `(.L_x_466) ;  /* 0x0000ce827f007947 */ /* 0x000fea000b800000 */
[----:B------:R1:W2:Y:S02]  /*32f0*/  SHFL.IDX PT, R0, R4, RZ, 0x1c1f ;  /* 0x001c1fff04007589 */ /* 0x0002a400000e0000 */
.L_x_522:
[----:B--2---:R-:W-:-:S05]  /*3300*/  IMAD.IADD R0, R5, 0x1, R0 ;  /* 0x0000000105007824 */ /* 0x004fca00078e0200 */
[----:B------:R-:W-:-:S04]  /*3310*/  IMNMX R0, R6, R0, PT ;  /* 0x0000000006007217 */ /* 0x000fc80003800200 */
[C---:B------:R-:W-:Y:S02]  /*3320*/  ISETP.GT.AND P6, PT, R0.reuse, RZ, PT ;  /* 0x000000ff0000720c */ /* 0x040fe40003fc4270 */
[C---:B------:R-:W-:Y:S02]  /*3330*/  ISETP.GT.AND P5, PT, R0.reuse, 0x1, PT ;  /* 0x000000010000780c */ /* 0x040fe40003fa4270 */
[C---:B------:R-:W-:Y:S02]  /*3340*/  ISETP.GT.AND P2, PT, R0.reuse, 0x8, PT ;  /* 0x000000080000780c */ /* 0x040fe40003f44270 */
[----:B------:R-:W-:Y:S02]  /*3350*/  ISETP.GT.AND P0, PT, R0, 0x9, PT ;  /* 0x000000090000780c */ /* 0x000fe40003f04270 */
[----:B------:R-:W-:Y:S02]  /*3360*/  FSEL R7, R104, -INF , P6 ;  /* 0xff80000068077808 */ /* 0x000fe40003000000 */
[----:B------:R-:W-:-:S02]  /*3370*/  FSEL R9, R105, -INF , P5 ;  /* 0xff80000069097808 */ /* 0x000fc40002800000 */
[----:B------:R-:W-:Y:S02]  /*3380*/  FSEL R10, R96, -INF , P2 ;  /* 0xff800000600a7808 */ /* 0x000fe40001000000 */
[----:B------:R-:W-:Y:S02]  /*3390*/  FSEL R12, R97, -INF , P0 ;  /* 0xff800000610c7808 */ /* 0x000fe40000000000 */
[C---:B------:R-:W-:Y:S02]  /*33a0*/  ISETP.GT.AND P6, PT, R0.reuse, 0x10, PT ;  /* 0x000000100000780c */ /* 0x040fe40003fc4270 */
[C---:B------:R-:W-:Y:S02]  /*33b0*/  ISETP.GT.AND P5, PT, R0.reuse, 0x11, PT ;  /* 0x000000110000780c */ /* 0x040fe40003fa4270 */
[C---:B------:R-:W-:Y:S02]  /*33c0*/  ISETP.GT.AND P2, PT, R0.reuse, 0x18, PT ;  /* 0x000000180000780c */ /* 0x040fe40003f44270 */
[----:B------:R-:W-:-:S02]  /*33d0*/  ISETP.GT.AND P0, PT, R0, 0x19, PT ;  /* 0x000000190000780c */ /* 0x000fc40003f04270 */
[----:B------:R-:W-:Y:S02]  /*33e0*/  FSEL R76, R88, -INF , P6 ;  /* 0xff800000584c7808 */ /* 0x000fe40003000000 */
[----:B------:R-:W-:Y:S02]  /*33f0*/  FSEL R77, R89, -INF , P5 ;  /* 0xff800000594d7808 */ /* 0x000fe40002800000 */
[----:B------:R-:W-:Y:S02]  /*3400*/  FSEL R78, R60, -INF , P2 ;  /* 0xff8000003c4e7808 */ /* 0x000fe40001000000 */
[----:B------:R-:W-:Y:S02]  /*3410*/  FSEL R79, R61, -INF , P0 ;  /* 0xff8000003d4f7808 */ /* 0x000fe40000000000 */
[C---:B------:R-:W-:Y:S02]  /*3420*/  ISETP.GT.AND P6, PT, R0.reuse, 0x20, PT ;  /* 0x000000200000780c */ /* 0x040fe40003fc4270 */
[----:B------:R-:W-:-:S02]  /*3430*/  ISETP.GT.AND P5, PT, R0, 0x21, PT ;  /* 0x000000210000780c */ /* 0x000fc40003fa4270 */
[C---:B------:R-:W-:Y:S02]  /*3440*/  ISETP.GT.AND P2, PT, R0.reuse, 0x28, PT ;  /* 0x000000280000780c */ /* 0x040fe40003f44270 */
[----:B------:R-:W-:Y:S02]  /*3450*/  ISETP.GT.AND P0, PT, R0, 0x29, PT ;  /* 0x000000290000780c */ /* 0x000fe40003f04270 */
[----:B------:R-:W-:Y:S02]  /*3460*/  FSEL R128, R56, -INF , P6 ;  /* 0xff80000038807808 */ /* 0x000fe40003000000 */
[----:B------:R-:W-:Y:S02]  /*3470*/  FSEL R127, R57, -INF , P5 ;  /* 0xff800000397f7808 */ /* 0x000fe40002800000 */
[----:B------:R-:W-:Y:S02]  /*3480*/  FSEL R126, R52, -INF , P2 ;  /* 0xff800000347e7808 */ /* 0x000fe40001000000 */
[----:B------:R-:W-:-:S02]  /*3490*/  FSEL R129, R53, -INF , P0 ;  /* 0xff80000035817808 */ /* 0x000fc40000000000 */
[C---:B------:R-:W-:Y:S02]  /*34a0*/  ISETP.GT.AND P6, PT, R0.reuse, 0x30, PT ;  /* 0x000000300000780c */ /* 0x040fe40003fc4270 */
        /* <DEDUP_REMOVED lines=38> */
[----:B------:R-:W-:Y:S01]  /*3710*/  FSEL R201, R65, -INF , P0 ;  /* 0xff80000041c97808 */ /* 0x000fe20000000000 */
[----:B------:R-:W-:Y:S05]  /*3720*/  BRA.DIV ~URZ, `(.L_x_467) ;  /* 0x0000cab27f007947 */ /* 0x000fea000b800000 */
[----:B------:R-:W2:Y:S01]  /*3730*/  SHFL.IDX PT, R0, R4, 0x1, 0x1c1f ;  /* 0x003c1f0004007f89 */ /* 0x000ea200000e0000 */
[----:B------:R-:W-:-:S04]  /*3740*/  FMNMX.FTZ R2, R7, R9, !PT ;  /* 0x0000000907027209 */ /* 0x000fc80007810000 */
[----:B------:R-:W-:-:S04]  /*3750*/  FMNMX.FTZ R2, R10, R2, !PT ;  /* 0x000000020a027209 */ /* 0x000fc80007810000 */
[----:B------:R-:W-:-:S04]  /*3760*/  FMNMX.FTZ R2, R12, R2, !PT ;  /* 0x000000020c027209 */ /* 0x000fc80007810000 */
[----:B------:R-:W-:-:S04]  /*3770*/  FMNMX.FTZ R2, R76, R2, !PT ;  /* 0x000000024c027209 */ /* 0x000fc80007810000 */
[----:B------:R-:W-:-:S04]  /*3780*/  FMNMX.FTZ R2, R77, R2, !PT ;  /* 0x000000024d027209 */ /* 0x000fc80007810000 */
[----:B------:R-:W-:Y:S01]  /*3790*/  FMNMX.FTZ R2, R78, R2, !PT ;  /* 0x000000024e027209 */ /* 0x000fe20007810000 */
[----:B--2---:R-:W-:-:S03]  /*37a0*/  IMAD.IADD R0, R5, 0x1, R0 ;  /* 0x0000000105007824 */ /* 0x004fc600078e0200 */
[----:B------:R-:W-:Y:S02]  /*37b0*/  FMNMX.FTZ R2, R79, R2, !PT ;  /* 0x000000024f027209 */ /* 0x000fe40007810000 */
[----:B------:R-:W-:Y:S02]  /*37c0*/  IMNMX R0, R6, R0, PT ;  /* 0x0000000006007217 */ /* 0x000fe40003800200 */
[----:B------:R-:W-:Y:S02]  /*37d0*/  FMNMX.FTZ R2, R128, R2, !PT ;  /* 0x0000000280027209 */ /* 0x000fe40007810000 */
[C---:B------:R-:W-:Y:S02]  /*37e0*/  ISETP.GT.AND P5, PT, R0.reuse, RZ, PT ;  /* 0x000000ff0000720c */ /* 0x040fe40003fa4270 */
[C---:B------:R-:W-:Y:S02]  /*37f0*/  ISETP.GT.AND P2, PT, R0.reuse, 0x1, PT ;  /* 0x000000010000780c */ /* 0x040fe40003f44270 */
[----:B------:R-:W-:-:S02]  /*3800*/  ISETP.GT.AND P0, PT, R0, 0x8, PT ;  /* 0x000000080000780c */ /* 0x000fc40003f04270 */
[----:B-1----:R-:W-:Y:S02]  /*3810*/  FSEL R4, R106, -INF , P5 ;  /* 0xff8000006a047808 */ /* 0x002fe40002800000 */
[----:B------:R-:W-:Y:S02]  /*3820*/  FSEL R5, R107, -INF , P2 ;  /* 0xff8000006b057808 */ /* 0x000fe40001000000 */
[----:B------:R-:W-:Y:S02]  /*3830*/  ISETP.GT.AND P2, PT, R0, 0x9, PT ;  /* 0x000000090000780c */ /* 0x000fe40003f44270 */
[----:B------:R-:W-:Y:S02]  /*3840*/  FSEL R6, R98, -INF , P0 ;  /* 0xff80000062067808 */ /* 0x000fe40000000000 */
[----:B------:R-:W-:Y:S02]  /*3850*/  FMNMX.FTZ R3, R4, R5, !PT ;  /* 0x0000000504037209 */ /* 0x000fe40007810000 */
[----:B------:R-:W-:-:S02]  /*3860*/  FSEL R11, R99, -INF , P2 ;  /* 0xff800000630b7808 */ /* 0x000fc40001000000 */
[----:B------:R-:W-:Y:S02]  /*3870*/  ISETP.GT.AND P2, PT, R0, 0x10, PT ;  /* 0x000000100000780c */ /* 0x000fe40003f44270 */
[----:B------:R-:W-:Y:S02]  /*3880*/  FMNMX.FTZ R3, R6, R3, !PT ;  /* 0x0000000306037209 */ /* 0x000fe40007810000 */
[----:B------:R-:W-:Y:S02]  /*3890*/  ISETP.GT.AND P0, PT, R0, 0x11, PT ;  /* 0x000000110000780c */ /* 0x000fe40003f04270 */
[----:B------:R-:W-:Y:S02]  /*38a0*/  FSEL R61, R90, -INF , P2 ;  /* 0xff8000005a3d7808 */ /* 0x000fe40001000000 */
[----:B------:R-:W-:Y:S02]  /*38b0*/  FMNMX.FTZ R3, R11, R3, !PT ;  /* 0x000000030b037209 */ /* 0x000fe40007810000 */
[----:B------:R-:W-:-:S02]  /*38c0*/  FSEL R60, R91, -INF , P0 ;  /* 0xff8000005b3c7808 */ /* 0x000fc40000000000 */
[C---:B------:R-:W-:Y:S02]  /*38d0*/  ISETP.GT.AND P2, PT, R0.reuse, 0x18, PT ;  /* 0x000000180000780c */ /* 0x040fe40003f44270 */
[----:B------:R-:W-:Y:S02]  /*38e0*/  FMNMX.FTZ R3, R61, R3, !PT ;  /* 0x000000033d037209 */ /* 0x000fe40007810000 */
        /* <DEDUP_REMOVED lines=18> */
[----:B------:R-:W-:Y:S02]  /*3a10*/  FSEL R125, R55, -INF , P0 ;  /* 0xff800000377d7808 */ /* 0x000fe40000000000 */
[----:B------:R-:W-:Y:S02]  /*3a20*/  ISETP.GT.AND P2, PT, R0, 0x30, PT ;  /* 0x000000300000780c */ /* 0x000fe40003f44270 */
[----:B------:R-:W-:Y:S02]  /*3a30*/  FMNMX.FTZ R3, R124, R3, !PT ;  /* 0x000000037c037209 */ /* 0x000fe40007810000 */
[----:B------:R-:W-:-:S02]  /*3a40*/  FMNMX.FTZ R2, R144, R2, !PT ;  /* 0x0000000290027209 */ /* 0x000fc40007810000 */
[----:B------:R-:W-:Y:S02]  /*3a50*/  ISETP.GT.AND P0, PT, R0, 0x31, PT ;  /* 0x000000310000780c */ /* 0x000fe40003f04270 */
[----:B------:R-:W-:Y:S02]  /*3a60*/  FSEL R130, R50, -INF , P2 ;  /* 0xff80000032827808 */ /* 0x000fe40001000000 */
[----:B------:R-:W-:Y:S02]  /*3a70*/  FMNMX.FTZ R3, R125, R3, !PT ;  /* 0x000000037d037209 */ /* 0x000fe40007810000 */
[----:B------:R-:W-:Y:S02]  /*3a80*/  FMNMX.FTZ R2, R135, R2, !PT ;  /* 0x0000000287027209 */ /* 0x000fe40007810000 */
        /* <DEDUP_REMOVED lines=73> */
[----:B------:R-:W-:-:S02]  /*3f20*/  FMNMX.FTZ R2, R173, R3, !PT ;  /* 0x00000003ad027209 */ /* 0x000fc40007810000 */
[----:B------:R-:W1:Y:S02]  /*3f30*/  SHFL.BFLY PT, R3, R0, 0x2, 0x1f ;  /* 0x0c401f0000037f89 */ /* 0x000e6400000e0000 */
[----:B------:R-:W-:-:S05]  /*3f40*/  FMNMX.FTZ R2, R172, R2, !PT ;  /* 0x00000002ac027209 */ /* 0x000fca0007810000 */
[----:B------:R-:W2:Y:S01]  /*3f50*/  SHFL.BFLY PT, R8, R2, 0x2, 0x1f ;  /* 0x0c401f0002087f89 */ /* 0x000ea200000e0000 */
[----:B-1----:R-:W-:-:S05]  /*3f60*/  FMNMX.FTZ R0, R3, R0, !PT ;  /* 0x0000000003007209 */ /* 0x002fca0007810000 */
[----:B------:R-:W1:Y:S01]  /*3f70*/  SHFL.BFLY PT, R117, R0, 0x1, 0x1f ;  /* 0x0c201f0000757f89 */ /* 0x000e6200000e0000 */
[----:B--2---:R-:W-:-:S05]  /*3f80*/  FMNMX.FTZ R8, R2, R8, !PT ;  /* 0x0000000802087209 */ /* 0x004fca0007810000 */
[----:B------:R2:W3:Y:S01]  /*3f90*/  SHFL.BFLY PT, R3, R8, 0x1, 0x1f ;  /* 0x0c201f0008037f89 */ /* 0x0004e200000e0000 */
[----:B-1----:R-:W-:-:S05]  /*3fa0*/  FMNMX.FTZ R117, R0, R117, !PT ;  /* 0x0000007500757209 */ /* 0x002fca0007810000 */
.L_x_523:
[C---:B------:R-:W-:Y:S01]  /*3fb0*/  FMUL.FTZ R2, R117.reuse, c[0x0][0x2d0] ;  /* 0x0000b40075027a20 */ /* 0x040fe20000410000 */
[----:B------:R-:W-:Y:S01]  /*3fc0*/  FSETP.NEU.FTZ.AND P0, PT, R117, -INF , PT ;  /* 0xff8000007500780b */ /* 0x000fe20003f1d000 */
[----:B------:R-:W-:Y:S01]  /*3fd0*/  WARPSYNC 0xffffffff ;  /* 0xffffffff00007948 */ /* 0x000fe20003800000 */
[----:B--23--:R-:W-:Y:S01]  /*3fe0*/  FMNMX.FTZ R8, R3, R8, !PT ;  /* 0x0000000803087209 */ /* 0x00cfe20007810000 */
[----:B------:R-:W-:Y:S01]  /*3ff0*/  LDSM.16.MT88.4 R28, [R213] ;  /* 0x00000000d51c783b */ /* 0x000fe20000004200 */
[----:B------:R-:W-:Y:S02]  /*4000*/  FSEL R2, R2, RZ, P0 ;  /* 0x000000ff02027208 */ /* 0x000fe40000000000 */
[----:B------:R-:W-:Y:S01]  /*4010*/  FSETP.NEU.FTZ.AND P0, PT, R8, -INF , PT ;  /* 0xff8000000800780b */ /* 0x000fe20003f1d000 */
[----:B------:R-:W-:Y:S02]  /*4020*/  LDSM.16.MT88.4 R20, [R208] ;  /* 0x00000000d014783b */ /* 0x000fe40000004200 */
[----:B------:R-:W-:-:S02]  /*4030*/  FFMA.FTZ R0, R7, c[0x0][0x2d0], -R2 ;  /* 0x0000b40007007a23 */ /* 0x000fc40000010802 */
[--C-:B------:R-:W-:Y:S01]  /*4040*/  FFMA.FTZ R3, R10, c[0x0][0x2d0], -R2.reuse ;  /* 0x0000b4000a037a23 */ /* 0x100fe20000010802 */
[----:B------:R-:W-:Y:S01]  /*4050*/  LDSM.16.MT88.4 R24, [R208+0x4000] ;  /* 0x00400000d018783b */ /* 0x000fe20000004200 */
[----:B------:R1:W-:Y:S03]  /*4060*/  MUFU.EX2 R248, R0 ;  /* 0x0000000000f87308 */ /* 0x0003e60000000800 */
[----:B------:R-:W-:Y:S04]  /*4070*/  LDSM.16.MT88.4 R16, [R210] ;  /* 0x00000000d210783b */ /* 0x000fe80000004200 */
[----:B------:R-:W-:Y:S01]  /*4080*/  LDSM.16.MT88.4 R36, [R210+0x4000] ;  /* 0x00400000d224783b */ /* 0x000fe20000004200 */
[----:B------:R2:W-:Y:S03]  /*4090*/  MUFU.EX2 R251, R3 ;  /* 0x0000000300fb7308 */ /* 0x0005e60000000800 */
[----:B------:R-:W-:Y:S01]  /*40a0*/  LDSM.16.MT88.4 R32, [R209+0x4000] ;  /* 0x00400000d120783b */ /* 0x000fe20000004200 */
[----:B-1----:R-:W-:-:S04]  /*40b0*/  FFMA.FTZ R0, R9, c[0x0][0x2d0], -R2 ;  /* 0x0000b40009007a23 */ /* 0x002fc80000010802 */
[----:B------:R1:W3:Y:S01]  /*40c0*/  MUFU.EX2 R247, R0 ;  /* 0x0000000000f77308 */ /* 0x0002e20000000800 */
[----:B--2---:R-:W-:Y:S02]  /*40d0*/  FFMA.FTZ R3, R12, c[0x0][0x2d0], -R2 ;  /* 0x0000b4000c037a23 */ /* 0x004fe40000010802 */
[----:B------:R-:W2:Y:S05]  /*40e0*/  LDSM.16.MT88.4 R12, [R209] ;  /* 0x00000000d10c783b */ /* 0x000eaa0000004200 */
[----:B------:R4:W5:Y:S01]  /*40f0*/  MUFU.EX2 R202, R3 ;  /* 0x0000000300ca7308 */ /* 0x0009620000000800 */
[----:B-1----:R-:W-:-:S05]  /*4100*/  FMUL.FTZ R0, R8, c[0x0][0x2d0] ;  /* 0x0000b40008007a20 */ /* 0x002fca0000410000 */
[----:B------:R-:W-:-:S05]  /*4110*/  FSEL R0, R0, RZ, P0 ;  /* 0x000000ff00007208 */ /* 0x000fca0000000000 */
[----:B----4-:R-:W-:Y:S01]  /*4120*/  FFMA.FTZ R3, R4, c[0x0][0x2d0], -R0 ;  /* 0x0000b40004037a23 */ /* 0x010fe20000010800 */
[----:B---3--:R-:W-:-:S03]  /*4130*/  F2FP.PACK_AB R4, R247, R248 ;  /* 0x000000f8f704723e */ /* 0x008fc600000000ff */
[----:B------:R1:W-:Y:S02]  /*4140*/  MUFU.EX2 R9, R3 ;  /* 0x0000000300097308 */ /* 0x0003e40000000800 */
[----:B-1----:R-:W-:-:S06]  /*4150*/  FFMA.FTZ R3, R5, c[0x0][0x2d0], -R0 ;  /* 0x0000b40005037a23 */ /* 0x002fcc0000010800 */
[----:B------:R1:W3:Y:S02]  /*4160*/  MUFU.EX2 R116, R3 ;  /* 0x0000000300747308 */ /* 0x0002e40000000800 */
[----:B-1----:R-:W-:Y:S01]  /*4170*/  FFMA.FTZ R3, R6, c[0x0][0x2d0], -R0 ;  /* 0x0000b40006037a23 */ /* 0x002fe20000010800 */
[----:B-----5:R-:W-:Y:S02]  /*4180*/  F2FP.PACK_AB R6, R202, R251 ;  /* 0x000000fbca06723e */ /* 0x020fe400000000ff */
[----:B---3--:R-:W-:-:S03]  /*4190*/  F2FP.PACK_AB R5, R116, R9 ;  /* 0x000000097405723e */ /* 0x008fc600000000ff */
[----:B------:R1:W-:Y:S02]  /*41a0*/  MUFU.EX2 R203, R3 ;  /* 0x0000000300cb7308 */ /* 0x0003e40000000800 */
[----:B-1----:R-:W-:-:S06]  /*41b0*/  FFMA.FTZ R3, R11, c[0x0][0x2d0], -R0 ;  /* 0x0000b4000b037a23 */ /* 0x002fcc0000010800 */
[----:B------:R-:W1:Y:S02]  /*41c0*/  MUFU.EX2 R212, R3 ;  /* 0x0000000300d47308 */ /* 0x000e640000000800 */
[----:B-1----:R-:W-:Y:S01]  /*41d0*/  F2FP.PACK_AB R7, R212, R203 ;  /* 0x000000cbd407723e */ /* 0x002fe200000000ff */
[----:B------:R-:W-:-:S05]  /*41e0*/  FFMA.FTZ R3, R76, c[0x0][0x2d0], -R2 ;  /* 0x0000b4004c037a23 */ /* 0x000fca0000010802 */
[----:B------:R1:W-:Y:S01]  /*41f0*/  MUFU.EX2 R250, R3 ;  /* 0x0000000300fa7308 */ /* 0x0003e20000000800 */
[C---:B--2---:R-:W-:Y:S08]  /*4200*/  HMMA.16816.F32 R64, R4.reuse, R12, RZ ;  /* 0x0000000c0440723c */ /* 0x044ff000000018ff */
[----:B------:R-:W-:Y:S01]  /*4210*/  HMMA.16816.F32 R56, R4, R14, RZ ;  /* 0x0000000e0438723c */ /* 0x000fe200000018ff */
[----:B------:R-:W2:Y:S01]  /*4220*/  LDSM.16.MT88.4 R12, [R211+0x4000] ;  /* 0x00400000d30c783b */ /* 0x000ea20000004200 */
[----:B-1----:R-:W-:-:S06]  /*4230*/  FFMA.FTZ R3, R77, c[0x0][0x2d0], -R2 ;  /* 0x0000b4004d037a23 */ /* 0x002fcc0000010802 */
[C---:B------:R-:W-:Y:S01]  /*4240*/  HMMA.16816.F32 R52, R4.reuse, R28, RZ ;  /* 0x0000001c0434723c */ /* 0x040fe200000018ff */
[----:B------:R1:W-:Y:S07]  /*4250*/  MUFU.EX2 R218, R3 ;  /* 0x0000000300da7308 */ /* 0x0003ee0000000800 */
[C---:B------:R-:W-:Y:S01]  /*4260*/  HMMA.16816.F32 R48, R4.reuse, R30, RZ ;  /* 0x0000001e0430723c */ /* 0x040fe200000018ff */
[----:B------:R-:W3:Y:S07]  /*4270*/  LDSM.16.MT88.4 R28, [R208+0x800] ;  /* 0x00080000d01c783b */ /* 0x000eee0000004200 */
[----:B------:R-:W-:Y:S01]  /*4280*/  HMMA.16816.F32 R84, R4, R20, RZ ;  /* 0x000000140454723c */ /* 0x000fe200000018ff */
[----:B-1----:R-:W-:-:S04]  /*4290*/  FFMA.FTZ R3, R78, c[0x0][0x2d0], -R2 ;  /* 0x0000b4004e037a23 */ /* 0x002fc80000010802 */
[----:B------:R1:W-:Y:S03]  /*42a0*/  MUFU.EX2 R249, R3 ;  /* 0x0000000300f97308 */ /* 0x0003e60000000800 */
[C---:B------:R-:W-:Y:S01]  /*42b0*/  HMMA.16816.F32 R80, R4.reuse, R22, RZ ;  /* 0x000000160450723c */ /* 0x040fe200000018ff */
[----:B------:R-:W-:Y:S07]  /*42c0*/  LDSM.16.MT88.4 R20, [R209+0x800] ;  /* 0x00080000d114783b */ /* 0x000fee0000004200 */
[----:B------:R-:W-:Y:S01]  /*42d0*/  HMMA.16816.F32 R44, R4, R24, RZ ;  /* 0x00000018042c723c */ /* 0x000fe200000018ff */
[----:B-1----:R-:W-:-:S07]  /*42e0*/  FFMA.FTZ R3, R79, c[0x0][0x2d0], -R2 ;  /* 0x0000b4004f037a23 */ /* 0x002fce0000010802 */
[C---:B------:R-:W-:Y:S01]  /*42f0*/  HMMA.16816.F32 R40, R4.reuse, R26, RZ ;  /* 0x0000001a0428723c */ /* 0x040fe200000018ff */
[----:B------:R-:W1:Y:S01]  /*4300*/  LDSM.16.MT88.4 R24, [R210+0x800] ;  /* 0x00080000d218783b */ /* 0x000e620000004200 */
[----:B------:R4:W5:Y:S06]  /*4310*/  MUFU.EX2 R252, R3 ;  /* 0x0000000300fc7308 */ /* 0x00096c0000000800 */
[C---:B------:R-:W-:Y:S08]  /*4320*/  HMMA.16816.F32 R72, R4.reuse, R16, RZ ;  /* 0x000000100448723c */ /* 0x040ff000000018ff */
[----:B------:R-:W-:Y:S01]  /*4330*/  HMMA.16816.F32 R68, R4, R18, RZ ;  /* 0x000000120444723c */ /* 0x000fe200000018ff */
[----:B------:R-:W1:Y:S01]  /*4340*/  LDSM.16.MT88.4 R16, [R211+0x800] ;  /* 0x00080000d310783b */ /* 0x000e620000004200 */
[----:B----4-:R-:W-:-:S04]  /*4350*/  FFMA.FTZ R3, R61, c[0x0][0x2d0], -R0 ;  /* 0x0000b4003d037a23 */ /* 0x010fc80000010800 */
[----:B------:R4:W-:Y:S02]  /*4360*/  MUFU.EX2 R246, R3 ;  /* 0x0000000300f67308 */ /* 0x0009e40000000800 */
[C---:B--2---:R-:W-:Y:S08]  /*4370*/  HMMA.16816.F32 R104, R4.reuse, R12, RZ ;  /* 0x0000000c0468723c */ /* 0x044ff000000018ff */
[----:B------:R-:W-:Y:S01]  /*4380*/  HMMA.16816.F32 R92, R4, R14, RZ ;  /* 0x0000000e045c723c */ /* 0x000fe200000018ff */
[----:B------:R-:W2:Y:S01]  /*4390*/  LDSM.16.MT88.4 R12, [R208+0x4800] ;  /* 0x00480000d00c783b */ /* 0x000ea20000004200 */
[----:B----4-:R-:W-:-:S06]  /*43a0*/  FFMA.FTZ R3, R60, c[0x0][0x2d0], -R0 ;  /* 0x0000b4003c037a23 */ /* 0x010fcc0000010800 */
[C---:B------:R-:W-:Y:S01]  /*43b0*/  HMMA.16816.F32 R88, R4.reuse, R36, RZ ;  /* 0x000000240458723c */ /* 0x040fe200000018ff */
[----:B------:R4:W1:Y:S07]  /*43c0*/  MUFU.EX2 R244, R3 ;  /* 0x0000000300f47308 */ /* 0x00086e0000000800 */
[C---:B------:R-:W-:Y:S08]  /*43d0*/  HMMA.16816.F32 R36, R4.reuse, R38, RZ ;  /* 0x000000260424723c */ /* 0x040ff000000018ff */
[----:B------:R-:W-:Y:S01]  /*43e0*/  HMMA.16816.F32 R96, R4, R32, RZ ;  /* 0x000000200460723c */ /* 0x000fe200000018ff */
[----:B----4-:R-:W-:-:S04]  /*43f0*/  FFMA.FTZ R3, R63, c[0x0][0x2d0], -R0 ;  /* 0x0000b4003f037a23 */ /* 0x010fc80000010800 */
[----:B------:R4:W-:Y:S03]  /*4400*/  MUFU.EX2 R245, R3 ;  /* 0x0000000300f57308 */ /* 0x0009e60000000800 */
[----:B------:R-:W-:Y:S01]  /*4410*/  HMMA.16816.F32 R100, R4, R34, RZ ;  /* 0x000000220464723c */ /* 0x000fe200000018ff */
[----:B------:R-:W2:Y:S06]  /*4420*/  LDSM.16.MT88.4 R32, [R210+0x4800] ;  /* 0x00480000d220783b */ /* 0x000eac0000004200 */
[----:B------:R-:W-:Y:S01]  /*4430*/  FFMA.FTZ R4, R62, c[0x0][0x2d0], -R0 ;  /* 0x0000b4003e047a23 */ /* 0x000fe20000010800 */
[----:B-----5:R-:W-:-:S02]  /*4440*/  F2FP.PACK_AB R6, R252, R249 ;  /* 0x000000f9fc06723e */ /* 0x020fc400000000ff */
[----:B-1----:R-:W-:Y:S01]  /*4450*/  F2FP.PACK_AB R5, R244, R246 ;  /* 0x000000f6f405723e */ /* 0x002fe200000000ff */
[----:B------:R1:W5:Y:S01]  /*4460*/  MUFU.EX2 R243, R4 ;  /* 0x0000000400f37308 */ /* 0x0003620000000800 */
[----:B----4-:R-:W-:-:S07]  /*4470*/  FFMA.FTZ R3, R128, c[0x0][0x2d0], -R2 ;  /* 0x0000b40080037a23 */ /* 0x010fce0000010802 */
[----:B------:R4:W-:Y:S01]  /*4480*/  MUFU.EX2 R239, R3 ;  /* 0x0000000300ef7308 */ /* 0x0009e20000000800 */
[----:B-1----:R-:W-:Y:S02]  /*4490*/  F2FP.PACK_AB R4, R218, R250 ;  /* 0x000000fada04723e */ /* 0x002fe400000000ff */
[----:B-----5:R-:W-:Y:S01]  /*44a0*/  F2FP.PACK_AB R7, R245, R243 ;  /* 0x000000f3f507723e */ /* 0x020fe200000000ff */
[----:B----4-:R-:W-:-:S06]  /*44b0*/  FFMA.FTZ R3, R127, c[0x0][0x2d0], -R2 ;  /* 0x0000b4007f037a23 */ /* 0x010fcc0000010802 */
[C---:B---3--:R-:W-:Y:S01]  /*44c0*/  HMMA.16816.F32 R112, R4.reuse, R30, R80 ;  /* 0x0000001e0470723c */ /* 0x048fe20000001850 */
[----:B------:R1:W-:Y:S07]  /*44d0*/  MUFU.EX2 R242, R3 ;  /* 0x0000000300f27308 */ /* 0x0003ee0000000800 */
[C---:B------:R-:W-:Y:S08]  /*44e0*/  HMMA.16816.F32 R108, R4.reuse, R24, R72 ;  /* 0x00000018046c723c */ /* 0x040ff00000001848 */
[----:B------:R-:W-:Y:S01]  /*44f0*/  HMMA.16816.F32 R80, R4, R20, R64 ;  /* 0x000000140450723c */ /* 0x000fe20000001840 */
[----:B-1----:R-:W-:-:S04]  /*4500*/  FFMA.FTZ R3, R126, c[0x0][0x2d0], -R2 ;  /* 0x0000b4007e037a23 */ /* 0x002fc80000010802 */
[----:B------:R1:W-:Y:S03]  /*4510*/  MUFU.EX2 R241, R3 ;  /* 0x0000000300f17308 */ /* 0x0003e60000000800 */
[C---:B------:R-:W-:Y:S08]  /*4520*/  HMMA.16816.F32 R72, R4.reuse, R16, R52 ;  /* 0x000000100448723c */ /* 0x040ff00000001834 */
[----:B------:R-:W-:Y:S01]  /*4530*/  HMMA.16816.F32 R64, R4, R18, R48 ;  /* 0x000000120440723c */ /* 0x000fe20000001830 */
[----:B------:R-:W3:Y:S01]  /*4540*/  LDSM.16.MT88.4 R16, [R211+0x4800] ;  /* 0x00480000d310783b */ /* 0x000ee20000004200 */
[----:B-1----:R-:W-:-:S06]  /*4550*/  FFMA.FTZ R3, R129, c[0x0][0x2d0], -R2 ;  /* 0x0000b40081037a23 */ /* 0x002fcc0000010802 */
[C---:B--2---:R-:W-:Y:S01]  /*4560*/  HMMA.16816.F32 R60, R4.reuse, R12, R44 ;  /* 0x0000000c043c723c */ /* 0x044fe2000000182c */
[----:B------:R1:W2:Y:S07]  /*4570*/  MUFU.EX2 R240, R3 ;  /* 0x0000000300f07308 */ /* 0x0002ae0000000800 */
[C---:B------:R-:W-:Y:S01]  /*4580*/  HMMA.16816.F32 R44, R4.reuse, R14, R40 ;  /* 0x0000000e042c723c */ /* 0x040fe20000001828 */
[----:B------:R-:W4:Y:S07]  /*4590*/  LDSM.16.MT88.4 R12, [R209+0x4800] ;  /* 0x00480000d10c783b */ /* 0x000f2e0000004200 */
[----:B------:R-:W-:Y:S01]  /*45a0*/  HMMA.16816.F32 R120, R4, R28, R84 ;  /* 0x0000001c0478723c */ /* 0x000fe20000001854 */
[----:B------:R-:W-:Y:S01]  /*45b0*/  LDSM.16.MT88.4 R28, [R208+0x1000] ;  /* 0x00100000d01c783b */ /* 0x000fe20000004200 */
[----:B-1----:R-:W-:-:S04]  /*45c0*/  FFMA.FTZ R3, R118, c[0x0][0x2d0], -R0 ;  /* 0x0000b40076037a23 */ /* 0x002fc80000010800 */
[----:B------:R1:W-:Y:S02]  /*45d0*/  MUFU.EX2 R238, R3 ;  /* 0x0000000300ee7308 */ /* 0x0003e40000000800 */
[C---:B------:R-:W-:Y:S01]  /*45e0*/  HMMA.16816.F32 R84, R4.reuse, R26, R68 ;  /* 0x0000001a0454723c */ /* 0x040fe20000001844 */
[----:B------:R-:W5:Y:S07]  /*45f0*/  LDSM.16.MT88.4 R24, [R210+0x1000] ;  /* 0x00100000d218783b */ /* 0x000f6e0000004200 */
[----:B------:R-:W-:Y:S01]  /*4600*/  HMMA.16816.F32 R76, R4, R22, R56 ;  /* 0x00000016044c723c */ /* 0x000fe20000001838 */
[----:B------:R-:W2:Y:S01]  /*4610*/  LDSM.16.MT88.4 R20, [R209+0x1000] ;  /* 0x00100000d114783b */ /* 0x000ea20000004200 */
[----:B-1----:R-:W-:-:S06]  /*4620*/  FFMA.FTZ R3, R119, c[0x0][0x2d0], -R0 ;  /* 0x0000b40077037a23 */ /* 0x002fcc0000010800 */
[C---:B------:R-:W-:Y:S01]  /*4630*/  HMMA.16816.F32 R56, R4.reuse, R34, R36 ;  /* 0x000000220438723c */ /* 0x040fe20000001824 */
[----:B------:R1:W1:Y:S07]  /*4640*/  MUFU.EX2 R236, R3 ;  /* 0x0000000300ec7308 */ /* 0x00026e0000000800 */
[C---:B---3--:R-:W-:Y:S08]  /*4650*/  HMMA.16816.F32 R68, R4.reuse, R16, R104 ;  /* 0x000000100444723c */ /* 0x048ff00000001868 */
[----:B------:R-:W-:Y:S01]  /*4660*/  HMMA.16816.F32 R36, R4, R18, R92 ;  /* 0x000000120424723c */ /* 0x000fe2000000185c */
[----:B------:R-:W3:Y:S01]  /*4670*/  LDSM.16.MT88.4 R16, [R211+0x1000] ;  /* 0x00100000d310783b */ /* 0x000ee20000004200 */
[----:B-1----:R-:W-:-:S04]  /*4680*/  FFMA.FTZ R3, R125, c[0x0][0x2d0], -R0 ;  /* 0x0000b4007d037a23 */ /* 0x002fc80000010800 */
[----:B------:R1:W-:Y:S02]  /*4690*/  MUFU.EX2 R235, R3 ;  /* 0x0000000300eb7308 */ /* 0x0003e40000000800 */
[C---:B----4-:R-:W-:Y:S08]  /*46a0*/  HMMA.16816.F32 R48, R4.reuse, R12, R96 ;  /* 0x0000000c0430723c */ /* 0x050ff00000001860 */
[----:B------:R-:W-:Y:S01]  /*46b0*/  HMMA.16816.F32 R40, R4, R14, R100 ;  /* 0x0000000e0428723c */ /* 0x000fe20000001864 */
[----:B------:R-:W4:Y:S01]  /*46c0*/  LDSM.16.MT88.4 R12, [R208+0x5000] ;  /* 0x00500000d00c783b */ /* 0x000f220000004200 */
[----:B-1----:R-:W-:-:S06]  /*46d0*/  FFMA.FTZ R3, R144, c[0x0][0x2d0], -R2 ;  /* 0x0000b40090037a23 */ /* 0x002fcc0000010802 */
[----:B------:R-:W-:Y:S01]  /*46e0*/  HMMA.16816.F32 R52, R4, R32, R88 ;  /* 0x000000200434723c */ /* 0x000fe20000001858 */
[----:B------:R-:W-:Y:S01]  /*46f0*/  LDSM.16.MT88.4 R32, [R210+0x5000] ;  /* 0x00500000d220783b */ /* 0x000fe20000004200 */
[----:B------:R1:W-:Y:S05]  /*4700*/  MUFU.EX2 R230, R3 ;  /* 0x0000000300e67308 */ /* 0x0003ea0000000800 */
[----:B------:R-:W-:Y:S01]  /*4710*/  FFMA.FTZ R4, R124, c[0x0][0x2d0], -R0 ;  /* 0x0000b4007c047a23 */ /* 0x000fe20000010800 */
[----:B--2---:R-:W-:Y:S01]  /*4720*/  F2FP.PACK_AB R6, R240, R241 ;  /* 0x000000f1f006723e */ /* 0x004fe200000000ff */
[----:B------:R-:W-:Y:S01]  /*4730*/  LDSM.16.MT88.4 R124, [R208+0x3800] ;  /* 0x00380000d07c783b */ /* 0x000fe20000004200 */
[----:B------:R-:W-:Y:S01]  /*4740*/  F2FP.PACK_AB R5, R236, R238 ;  /* 0x000000eeec05723e */ /* 0x000fe200000000ff */
[----:B------:R2:W2:Y:S01]  /*4750*/  MUFU.EX2 R234, R4 ;  /* 0x0000000400ea7308 */ /* 0x0004a20000000800 */
[----:B-1----:R-:W-:-:S07]  /*4760*/  FFMA.FTZ R3, R135, c[0x0][0x2d0], -R2 ;  /* 0x0000b40087037a23 */ /* 0x002fce0000010802 */
[----:B------:R1:W-:Y:S01]  /*4770*/  MUFU.EX2 R233, R3 ;  /* 0x0000000300e97308 */ /* 0x0003e20000000800 */
[----:B--2---:R-:W-:Y:S02]  /*4780*/  F2FP.PACK_AB R4, R242, R239 ;  /* 0x000000eff204723e */ /* 0x004fe400000000ff */
[----:B------:R-:W-:-:S07]  /*4790*/  F2FP.PACK_AB R7, R235, R234 ;  /* 0x000000eaeb07723e */ /* 0x000fce00000000ff */
[----:B-----5:R-:W-:Y:S01]  /*47a0*/  HMMA.16816.F32 R88, R4, R26, R84 ;  /* 0x0000001a0458723c */ /* 0x020fe20000001854 */
[----:B-1----:R-:W-:-:S04]  /*47b0*/  FFMA.FTZ R3, R134, c[0x0][0x2d0], -R2 ;  /* 0x0000b40086037a23 */ /* 0x002fc80000010802 */
[----:B------:R1:W-:Y:S03]  /*47c0*/  MUFU.EX2 R232, R3 ;  /* 0x0000000300e87308 */ /* 0x0003e60000000800 */
[C---:B------:R-:W-:Y:S08]  /*47d0*/  HMMA.16816.F32 R84, R4.reuse, R20, R80 ;  /* 0x000000140454723c */ /* 0x040ff00000001850 */
[----:B------:R-:W-:Y:S01]  /*47e0*/  HMMA.16816.F32 R80, R4, R22, R76 ;  /* 0x000000160450723c */ /* 0x000fe2000000184c */
[----:B------:R-:W-:Y:S01]  /*47f0*/  LDSM.16.MT88.4 R20, [R209+0x1800] ;  /* 0x00180000d114783b */ /* 0x000fe20000004200 */
[----:B-1----:R-:W-:-:S06]  /*4800*/  FFMA.FTZ R3, R145, c[0x0][0x2d0], -R2 ;  /* 0x0000b40091037a23 */ /* 0x002fcc0000010802 */
[C---:B---3--:R-:W-:Y:S01]  /*4810*/  HMMA.16816.F32 R76, R4.reuse, R16, R72 ;  /* 0x00000010044c723c */ /* 0x048fe20000001848 */
[----:B------:R1:W2:Y:S07]  /*4820*/  MUFU.EX2 R231, R3 ;  /* 0x0000000300e77308 */ /* 0x0002ae0000000800 */
[C---:B------:R-:W-:Y:S01]  /*4830*/  HMMA.16816.F32 R72, R4.reuse, R18, R64 ;  /* 0x000000120448723c */ /* 0x040fe20000001840 */
[----:B------:R-:W3:Y:S07]  /*4840*/  LDSM.16.MT88.4 R16, [R211+0x5000] ;  /* 0x00500000d310783b */ /* 0x000eee0000004200 */
[----:B----4-:R-:W-:Y:S01]  /*4850*/  HMMA.16816.F32 R64, R4, R12, R60 ;  /* 0x0000000c0440723c */ /* 0x010fe2000000183c */
[----:B-1----:R-:W-:-:S04]  /*4860*/  FFMA.FTZ R3, R130, c[0x0][0x2d0], -R0 ;  /* 0x0000b40082037a23 */ /* 0x002fc80000010800 */
[----:B------:R1:W-:Y:S03]  /*4870*/  MUFU.EX2 R229, R3 ;  /* 0x0000000300e57308 */ /* 0x0003e60000000800 */
[C---:B------:R-:W-:Y:S01]  /*4880*/  HMMA.16816.F32 R60, R4.reuse, R14, R44 ;  /* 0x0000000e043c723c */ /* 0x040fe2000000182c */
[----:B------:R-:W4:Y:S07]  /*4890*/  LDSM.16.MT88.4 R12, [R209+0x5000] ;  /* 0x00500000d10c783b */ /* 0x000f2e0000004200 */
[----:B------:R-:W-:Y:S01]  /*48a0*/  HMMA.16816.F32 R104, R4, R28, R120 ;  /* 0x0000001c0468723c */ /* 0x000fe20000001878 */
[----:B-1----:R-:W-:-:S07]  /*48b0*/  FFMA.FTZ R3, R131, c[0x0][0x2d0], -R0 ;  /* 0x0000b40083037a23 */ /* 0x002fce0000010800 */
[C---:B------:R-:W-:Y:S01]  /*48c0*/  HMMA.16816.F32 R100, R4.reuse, R30, R112 ;  /* 0x0000001e0464723c */ /* 0x040fe20000001870 */
[----:B------:R-:W-:Y:S01]  /*48d0*/  LDSM.16.MT88.4 R28, [R208+0x1800] ;  /* 0x00180000d01c783b */ /* 0x000fe20000004200 */
[----:B------:R1:W5:Y:S06]  /*48e0*/  MUFU.EX2 R228, R3 ;  /* 0x0000000300e47308 */ /* 0x00036c0000000800 */
[C---:B------:R-:W-:Y:S01]  /*48f0*/  HMMA.16816.F32 R92, R4.reuse, R24, R108 ;  /* 0x00000018045c723c */ /* 0x040fe2000000186c */
[----:B------:R-:W-:Y:S06]  /*4900*/  LDSM.16.MT88.4 R24, [R210+0x1800] ;  /* 0x00180000d218783b */ /* 0x000fec0000004200 */
[----:B------:R-:W-:Y:S01]  /*4910*/  MOV R110, R212 ;  /* 0x000000d4006e7202 */ /* 0x000fe20000000f00 */
[----:B---3--:R-:W-:Y:S01]  /*4920*/  HMMA.16816.F32 R36, R4, R18, R36 ;  /* 0x000000120424723c */ /* 0x008fe20000001824 */
[----:B------:R-:W-:Y:S01]  /*4930*/  MOV R111, R218 ;  /* 0x000000da006f7202 */ /* 0x000fe20000000f00 */
[----:B-1----:R-:W-:Y:S01]  /*4940*/  FFMA.FTZ R3, R133, c[0x0][0x2d0], -R0 ;  /* 0x0000b40085037a23 */ /* 0x002fe20000010800 */
[----:B------:R-:W-:-:S02]  /*4950*/  MOV R109, R203 ;  /* 0x000000cb006d7202 */ /* 0x000fc40000000f00 */
[----:B------:R-:W-:Y:S01]  /*4960*/  MOV R108, R202 ;  /* 0x000000ca006c7202 */ /* 0x000fe20000000f00 */
[----:B------:R1:W-:Y:S02]  /*4970*/  MUFU.EX2 R227, R3 ;  /* 0x0000000300e37308 */ /* 0x0003e40000000800 */
[C---:B------:R-:W-:Y:S08]  /*4980*/  HMMA.16816.F32 R52, R4.reuse, R32, R52 ;  /* 0x000000200434723c */ /* 0x040ff00000001834 */
[----:B----4-:R-:W-:Y:S01]  /*4990*/  HMMA.16816.F32 R44, R4, R14, R40 ;  /* 0x0000000e042c723c */ /* 0x010fe20000001828 */
[----:B-1----:R-:W-:-:S07]  /*49a0*/  FFMA.FTZ R3, R152, c[0x0][0x2d0], -R2 ;  /* 0x0000b40098037a23 */ /* 0x002fce0000010802 */
[C---:B------:R-:W-:Y:S01]  /*49b0*/  HMMA.16816.F32 R40, R4.reuse, R16, R68 ;  /* 0x000000100428723c */ /* 0x040fe20000001844 */
[----:B------:R-:W1:Y:S01]  /*49c0*/  LDSM.16.MT88.4 R16, [R211+0x1800] ;  /* 0x00180000d310783b */ /* 0x000e620000004200 */
[----:B------:R3:W-:Y:S06]  /*49d0*/  MUFU.EX2 R212, R3 ;  /* 0x0000000300d47308 */ /* 0x0007ec0000000800 */
[C---:B------:R-:W-:Y:S01]  /*49e0*/  HMMA.16816.F32 R48, R4.reuse, R12, R48 ;  /* 0x0000000c0430723c */ /* 0x040fe20000001830 */
[----:B------:R-:W4:Y:S07]  /*49f0*/  LDSM.16.MT88.4 R12, [R208+0x5800] ;  /* 0x00580000d00c783b */ /* 0x000f2e0000004200 */
[----:B------:R-:W-:Y:S01]  /*4a00*/  HMMA.16816.F32 R56, R4, R34, R56 ;  /* 0x000000220438723c */ /* 0x000fe20000001838 */
[----:B------:R-:W-:Y:S01]  /*4a10*/  LDSM.16.MT88.4 R32, [R210+0x5800] ;  /* 0x00580000d220783b */ /* 0x000fe20000004200 */
[----:B---3--:R-:W-:-:S05]  /*4a20*/  FFMA.FTZ R3, R151, c[0x0][0x2d0], -R2 ;  /* 0x0000b40097037a23 */ /* 0x008fca0000010802 */
[----:B------:R-:W-:Y:S01]  /*4a30*/  FFMA.FTZ R4, R132, c[0x0][0x2d0], -R0 ;  /* 0x0000b40084047a23 */ /* 0x000fe20000010800 */
[----:B--2---:R-:W-:Y:S01]  /*4a40*/  F2FP.PACK_AB R6, R231, R232 ;  /* 0x000000e8e706723e */ /* 0x004fe200000000ff */
[----:B------:R2:W-:Y:S01]  /*4a50*/  MUFU.EX2 R224, R3 ;  /* 0x0000000300e07308 */ /* 0x0005e20000000800 */
[----:B-----5:R-:W-:-:S07]  /*4a60*/  F2FP.PACK_AB R5, R228, R229 ;  /* 0x000000e5e405723e */ /* 0x020fce00000000ff */
[----:B------:R3:W5:Y:S01]  /*4a70*/  MUFU.EX2 R225, R4 ;  /* 0x0000000400e17308 */ /* 0x0007620000000800 */
[----:B--2---:R-:W-:-:S07]  /*4a80*/  FFMA.FTZ R3, R150, c[0x0][0x2d0], -R2 ;  /* 0x0000b40096037a23 */ /* 0x004fce0000010802 */
[----:B------:R2:W-:Y:S01]  /*4a90*/  MUFU.EX2 R220, R3 ;  /* 0x0000000300dc7308 */ /* 0x0005e20000000800 */
[----:B---3--:R-:W-:Y:S02]  /*4aa0*/  F2FP.PACK_AB R4, R233, R230 ;  /* 0x000000e6e904723e */ /* 0x008fe400000000ff */
[----:B-----5:R-:W-:-:S07]  /*4ab0*/  F2FP.PACK_AB R7, R227, R225 ;  /* 0x000000e1e307723e */ /* 0x020fce00000000ff */
[----:B-1----:R-:W-:Y:S01]  /*4ac0*/  HMMA.16816.F32 R76, R4, R16, R76 ;  /* 0x00000010044c723c */ /* 0x002fe2000000184c */
[----:B--2---:R-:W-:-:S04]  /*4ad0*/  FFMA.FTZ R3, R153, c[0x0][0x2d0], -R2 ;  /* 0x0000b40099037a23 */ /* 0x004fc80000010802 */
[----:B------:R1:W2:Y:S03]  /*4ae0*/  MUFU.EX2 R218, R3 ;  /* 0x0000000300da7308 */ /* 0x0002a60000000800 */
[C---:B------:R-:W-:Y:S01]  /*4af0*/  HMMA.16816.F32 R68, R4.reuse, R18, R72 ;  /* 0x000000120444723c */ /* 0x040fe20000001848 */
[----:B------:R-:W3:Y:S07]  /*4b00*/  LDSM.16.MT88.4 R16, [R211+0x5800] ;  /* 0x00580000d310783b */ /* 0x000eee0000004200 */
[----:B----4-:R-:W-:Y:S01]  /*4b10*/  HMMA.16816.F32 R64, R4, R12, R64 ;  /* 0x0000000c0440723c */ /* 0x010fe20000001840 */
[----:B-1----:R-:W-:-:S07]  /*4b20*/  FFMA.FTZ R3, R146, c[0x0][0x2d0], -R0 ;  /* 0x0000b40092037a23 */ /* 0x002fce0000010800 */
[C---:B------:R-:W-:Y:S01]  /*4b30*/  HMMA.16816.F32 R60, R4.reuse, R14, R60 ;  /* 0x0000000e043c723c */ /* 0x040fe2000000183c */
[----:B------:R-:W1:Y:S01]  /*4b40*/  LDSM.16.MT88.4 R12, [R209+0x5800] ;  /* 0x00580000d10c783b */ /* 0x000e620000004200 */
[----:B------:R4:W-:Y:S06]  /*4b50*/  MUFU.EX2 R203, R3 ;  /* 0x0000000300cb7308 */ /* 0x0009ec0000000800 */
[C---:B------:R-:W-:Y:S08]  /*4b60*/  HMMA.16816.F32 R92, R4.reuse, R24, R92 ;  /* 0x00000018045c723c */ /* 0x040ff0000000185c */
[----:B------:R-:W-:Y:S01]  /*4b70*/  HMMA.16816.F32 R88, R4, R26, R88 ;  /* 0x0000001a0458723c */ /* 0x000fe20000001858 */
[----:B------:R-:W5:Y:S01]  /*4b80*/  LDSM.16.MT88.4 R24, [R210+0x2000] ;  /* 0x00200000d218783b */ /* 0x000f620000004200 */
[----:B----4-:R-:W-:-:S04]  /*4b90*/  FFMA.FTZ R3, R147, c[0x0][0x2d0], -R0 ;  /* 0x0000b40093037a23 */ /* 0x010fc80000010800 */
[----:B------:R4:W1:Y:S02]  /*4ba0*/  MUFU.EX2 R202, R3 ;  /* 0x0000000300ca7308 */ /* 0x0008640000000800 */
[C---:B------:R-:W-:Y:S08]  /*4bb0*/  HMMA.16816.F32 R84, R4.reuse, R20, R84 ;  /* 0x000000140454723c */ /* 0x040ff00000001854 */
[----:B---3--:R-:W-:Y:S01]  /*4bc0*/  HMMA.16816.F32 R40, R4, R16, R40 ;  /* 0x000000100428723c */ /* 0x008fe20000001828 */
[----:B----4-:R-:W-:-:S07]  /*4bd0*/  FFMA.FTZ R3, R149, c[0x0][0x2d0], -R0 ;  /* 0x0000b40095037a23 */ /* 0x010fce0000010800 */
[C---:B------:R-:W-:Y:S01]  /*4be0*/  HMMA.16816.F32 R36, R4.reuse, R18, R36 ;  /* 0x000000120424723c */ /* 0x040fe20000001824 */
[----:B------:R-:W3:Y:S01]  /*4bf0*/  LDSM.16.MT88.4 R16, [R211+0x2000] ;  /* 0x00200000d310783b */ /* 0x000ee20000004200 */
[----:B------:R4:W-:Y:S06]  /*4c00*/  MUFU.EX2 R131, R3 ;  /* 0x0000000300837308 */ /* 0x0009ec0000000800 */
[C---:B------:R-:W-:Y:S01]  /*4c10*/  HMMA.16816.F32 R80, R4.reuse, R22, R80 ;  /* 0x000000160450723c */ /* 0x040fe20000001850 */
[----:B------:R-:W2:Y:S07]  /*4c20*/  LDSM.16.MT88.4 R20, [R209+0x2000] ;  /* 0x00200000d114783b */ /* 0x000eae0000004200 */
[----:B-1----:R-:W-:Y:S01]  /*4c30*/  HMMA.16816.F32 R48, R4, R12, R48 ;  /* 0x0000000c0430723c */ /* 0x002fe20000001830 */
[----:B----4-:R-:W-:Y:S01]  /*4c40*/  FFMA.FTZ R3, R160, c[0x0][0x2d0], -R2 ;  /* 0x0000b400a0037a23 */ /* 0x010fe20000010802 */
[----:B------:R-:W-:-:S03]  /*4c50*/  MOV R160, R9 ;  /* 0x0000000900a07202 */ /* 0x000fc60000000f00 */
[----:B------:R1:W-:Y:S03]  /*4c60*/  MUFU.EX2 R129, R3 ;  /* 0x0000000300817308 */ /* 0x0003e60000000800 */
[C---:B------:R-:W-:Y:S01]  /*4c70*/  HMMA.16816.F32 R44, R4.reuse, R14, R44 ;  /* 0x0000000e042c723c */ /* 0x040fe2000000182c */
[----:B------:R-:W4:Y:S07]  /*4c80*/  LDSM.16.MT88.4 R12, [R208+0x6000] ;  /* 0x00600000d00c783b */ /* 0x000f2e0000004200 */
[----:B------:R-:W-:Y:S01]  /*4c90*/  HMMA.16816.F32 R104, R4, R28, R104 ;  /* 0x0000001c0468723c */ /* 0x000fe20000001868 */
[----:B-1----:R-:W-:-:S07]  /*4ca0*/  FFMA.FTZ R3, R159, c[0x0][0x2d0], -R2 ;  /* 0x0000b4009f037a23 */ /* 0x002fce0000010802 */
[C---:B------:R-:W-:Y:S01]  /*4cb0*/  HMMA.16816.F32 R100, R4.reuse, R30, R100 ;  /* 0x0000001e0464723c */ /* 0x040fe20000001864 */
[----:B------:R-:W-:Y:S01]  /*4cc0*/  LDSM.16.MT88.4 R28, [R208+0x2000] ;  /* 0x00200000d01c783b */ /* 0x000fe20000004200 */
[----:B------:R-:W-:Y:S01]  /*4cd0*/  MOV R159, R116 ;  /* 0x00000074009f7202 */ /* 0x000fe20000000f00 */
[----:B------:R1:W-:Y:S05]  /*4ce0*/  MUFU.EX2 R153, R3 ;  /* 0x0000000300997308 */ /* 0x0003ea0000000800 */
[C---:B------:R-:W-:Y:S08]  /*4cf0*/  HMMA.16816.F32 R52, R4.reuse, R32, R52 ;  /* 0x000000200434723c */ /* 0x040ff00000001834 */
[----:B------:R-:W-:Y:S01]  /*4d00*/  HMMA.16816.F32 R56, R4, R34, R56 ;  /* 0x000000220438723c */ /* 0x000fe20000001838 */
[----:B------:R-:W3:Y:S01]  /*4d10*/  LDSM.16.MT88.4 R32, [R210+0x6000] ;  /* 0x00600000d220783b */ /* 0x000ee20000004200 */
[----:B-1----:R-:W-:-:S05]  /*4d20*/  FFMA.FTZ R3, R158, c[0x0][0x2d0], -R2 ;  /* 0x0000b4009e037a23 */ /* 0x002fca0000010802 */
[----:B------:R-:W-:Y:S01]  /*4d30*/  FFMA.FTZ R4, R148, c[0x0][0x2d0], -R0 ;  /* 0x0000b40094047a23 */ /* 0x000fe20000010800 */
[----:B--2---:R-:W-:Y:S01]  /*4d40*/  F2FP.PACK_AB R6, R218, R220 ;  /* 0x000000dcda06723e */ /* 0x004fe200000000ff */
[----:B------:R1:W-:Y:S01]  /*4d50*/  MUFU.EX2 R152, R3 ;  /* 0x0000000300987308 */ /* 0x0003e20000000800 */
[----:B------:R-:W-:-:S07]  /*4d60*/  F2FP.PACK_AB R5, R202, R203 ;  /* 0x000000cbca05723e */ /* 0x000fce00000000ff */
[----:B------:R2:W2:Y:S01]  /*4d70*/  MUFU.EX2 R130, R4 ;  /* 0x0000000400827308 */ /* 0x0004a20000000800 */
[----:B-1----:R-:W-:-:S07]  /*4d80*/  FFMA.FTZ R3, R161, c[0x0][0x2d0], -R2 ;  /* 0x0000b400a1037a23 */ /* 0x002fce0000010802 */
[----:B------:R1:W1:Y:S01]  /*4d90*/  MUFU.EX2 R151, R3 ;  /* 0x0000000300977308 */ /* 0x0002620000000800 */
[----:B--2---:R-:W-:Y:S02]  /*4da0*/  F2FP.PACK_AB R4, R224, R212 ;  /* 0x000000d4e004723e */ /* 0x004fe400000000ff */
[----:B------:R-:W-:-:S07]  /*4db0*/  F2FP.PACK_AB R7, R131, R130 ;  /* 0x000000828307723e */ /* 0x000fce00000000ff */
[----:B-----5:R-:W-:Y:S01]  /*4dc0*/  HMMA.16816.F32 R96, R4, R24, R92 ;  /* 0x000000180460723c */ /* 0x020fe2000000185c */
[----:B-1----:R-:W-:-:S04]  /*4dd0*/  FFMA.FTZ R3, R154, c[0x0][0x2d0], -R0 ;  /* 0x0000b4009a037a23 */ /* 0x002fc80000010800 */
[----:B------:R1:W-:Y:S03]  /*4de0*/  MUFU.EX2 R128, R3 ;  /* 0x0000000300807308 */ /* 0x0003e60000000800 */
[C---:B------:R-:W-:Y:S01]  /*4df0*/  HMMA.16816.F32 R92, R4.reuse, R26, R88 ;  /* 0x0000001a045c723c */ /* 0x040fe20000001858 */
[----:B------:R-:W-:Y:S07]  /*4e00*/  LDSM.16.MT88.4 R24, [R208+0x2800] ;  /* 0x00280000d018783b */ /* 0x000fee0000004200 */
[----:B---3--:R-:W-:Y:S01]  /*4e10*/  HMMA.16816.F32 R72, R4, R18, R68 ;  /* 0x000000120448723c */ /* 0x008fe20000001844 */
[----:B-1----:R-:W-:-:S07]  /*4e20*/  FFMA.FTZ R3, R155, c[0x0][0x2d0], -R0 ;  /* 0x0000b4009b037a23 */ /* 0x002fce0000010800 */
[C---:B------:R-:W-:Y:S01]  /*4e30*/  HMMA.16816.F32 R88, R4.reuse, R20, R84 ;  /* 0x000000140458723c */ /* 0x040fe20000001854 */
[----:B------:R1:W2:Y:S07]  /*4e40*/  MUFU.EX2 R150, R3 ;  /* 0x0000000300967308 */ /* 0x0002ae0000000800 */
[C---:B----4-:R-:W-:Y:S08]  /*4e50*/  HMMA.16816.F32 R68, R4.reuse, R12, R64 ;  /* 0x0000000c0444723c */ /* 0x050ff00000001840 */
[----:B------:R-:W-:Y:S01]  /*4e60*/  HMMA.16816.F32 R84, R4, R22, R80 ;  /* 0x000000160454723c */ /* 0x000fe20000001850 */
[----:B------:R-:W-:Y:S01]  /*4e70*/  LDSM.16.MT88.4 R20, [R210+0x2800] ;  /* 0x00280000d214783b */ /* 0x000fe20000004200 */
[----:B-1----:R-:W-:-:S04]  /*4e80*/  FFMA.FTZ R3, R156, c[0x0][0x2d0], -R0 ;  /* 0x0000b4009c037a23 */ /* 0x002fc80000010800 */
[----:B------:R1:W-:Y:S02]  /*4e90*/  MUFU.EX2 R134, R3 ;  /* 0x0000000300867308 */ /* 0x0003e40000000800 */
[C---:B------:R-:W-:Y:S01]  /*4ea0*/  HMMA.16816.F32 R64, R4.reuse, R14, R60 ;  /* 0x0000000e0440723c */ /* 0x040fe2000000183c */
[----:B------:R-:W3:Y:S07]  /*4eb0*/  LDSM.16.MT88.4 R12, [R209+0x6000] ;  /* 0x00600000d10c783b */ /* 0x000eee0000004200 */
[----:B------:R-:W-:Y:S01]  /*4ec0*/  HMMA.16816.F32 R80, R4, R16, R76 ;  /* 0x000000100450723c */ /* 0x000fe2000000184c */
[----:B------:R-:W4:Y:S01]  /*4ed0*/  LDSM.16.MT88.4 R16, [R211+0x6000] ;  /* 0x00600000d310783b */ /* 0x000f220000004200 */
[----:B-1----:R-:W-:-:S06]  /*4ee0*/  FFMA.FTZ R3, R157, c[0x0][0x2d0], -R0 ;  /* 0x0000b4009d037a23 */ /* 0x002fcc0000010800 */
[C---:B------:R-:W-:Y:S01]  /*4ef0*/  HMMA.16816.F32 R60, R4.reuse, R32, R52 ;  /* 0x00000020043c723c */ /* 0x040fe20000001834 */
[----:B------:R1:W5:Y:S07]  /*4f00*/  MUFU.EX2 R135, R3 ;  /* 0x0000000300877308 */ /* 0x00036e0000000800 */
[C---:B------:R-:W-:Y:S08]  /*4f10*/  HMMA.16816.F32 R100, R4.reuse, R30, R100 ;  /* 0x0000001e0464723c */ /* 0x040ff00000001864 */
[----:B------:R-:W-:Y:S01]  /*4f20*/  HMMA.16816.F32 R104, R4, R28, R104 ;  /* 0x0000001c0468723c */ /* 0x000fe20000001868 */
[----:B------:R-:W-:Y:S01]  /*4f30*/  LDSM.16.MT88.4 R28, [R208+0x6800] ;  /* 0x00680000d01c783b */ /* 0x000fe20000004200 */
[----:B-1----:R-:W-:-:S04]  /*4f40*/  FFMA.FTZ R3, R168, c[0x0][0x2d0], -R2 ;  /* 0x0000b400a8037a23 */ /* 0x002fc80000010802 */
[----:B------:R1:W-:Y:S02]  /*4f50*/  MUFU.EX2 R133, R3 ;  /* 0x0000000300857308 */ /* 0x0003e40000000800 */
[C---:B------:R-:W-:Y:S08]  /*4f60*/  HMMA.16816.F32 R56, R4.reuse, R34, R56 ;  /* 0x000000220438723c */ /* 0x040ff00000001838 */
[----:B---3--:R-:W-:Y:S01]  /*4f70*/  HMMA.16816.F32 R52, R4, R12, R48 ;  /* 0x0000000c0434723c */ /* 0x008fe20000001830 */
[----:B-1----:R-:W-:-:S07]  /*4f80*/  FFMA.FTZ R3, R167, c[0x0][0x2d0], -R2 ;  /* 0x0000b400a7037a23 */ /* 0x002fce0000010802 */
[C---:B----4-:R-:W-:Y:S01]  /*4f90*/  HMMA.16816.F32 R48, R4.reuse, R16, R40 ;  /* 0x000000100430723c */ /* 0x050fe20000001828 */
[----:B------:R1:W-:Y:S07]  /*4fa0*/  MUFU.EX2 R148, R3 ;  /* 0x0000000300947308 */ /* 0x0003ee0000000800 */
[C---:B------:R-:W-:Y:S01]  /*4fb0*/  HMMA.16816.F32 R36, R4.reuse, R18, R36 ;  /* 0x000000120424723c */ /* 0x040fe20000001824 */
[----:B------:R-:W3:Y:S07]  /*4fc0*/  LDSM.16.MT88.4 R16, [R209+0x2800] ;  /* 0x00280000d110783b */ /* 0x000eee0000004200 */
[----:B------:R-:W-:Y:S01]  /*4fd0*/  HMMA.16816.F32 R44, R4, R14, R44 ;  /* 0x0000000e042c723c */ /* 0x000fe2000000182c */
[----:B------:R-:W4:Y:S01]  /*4fe0*/  LDSM.16.MT88.4 R12, [R211+0x2800] ;  /* 0x00280000d30c783b */ /* 0x000f220000004200 */
[----:B-1----:R-:W-:-:S05]  /*4ff0*/  FFMA.FTZ R3, R166, c[0x0][0x2d0], -R2 ;  /* 0x0000b400a6037a23 */ /* 0x002fca0000010802 */
[----:B------:R-:W-:Y:S01]  /*5000*/  F2FP.PACK_AB R4, R153, R129 ;  /* 0x000000819904723e */ /* 0x000fe200000000ff */
[----:B------:R1:W-:Y:S01]  /*5010*/  MUFU.EX2 R149, R3 ;  /* 0x0000000300957308 */ /* 0x0003e20000000800 */
[----:B------:R-:W-:Y:S02]  /*5020*/  F2FP.PACK_AB R6, R151, R152 ;  /* 0x000000989706723e */ /* 0x000fe400000000ff */
[----:B--2---:R-:W-:Y:S02]  /*5030*/  F2FP.PACK_AB R5, R150, R128 ;  /* 0x000000809605723e */ /* 0x004fe400000000ff */
[----:B-----5:R-:W-:-:S07]  /*5040*/  F2FP.PACK_AB R7, R135, R134 ;  /* 0x000000868707723e */ /* 0x020fce00000000ff */
[----:B------:R-:W-:Y:S01]  /*5050*/  HMMA.16816.F32 R76, R4, R20, R96 ;  /* 0x00000014044c723c */ /* 0x000fe20000001860 */
[----:B-1----:R-:W-:-:S07]  /*5060*/  FFMA.FTZ R3, R169, c[0x0][0x2d0], -R2 ;  /* 0x0000b400a9037a23 */ /* 0x002fce0000010802 */
[C---:B------:R-:W-:Y:S01]  /*5070*/  HMMA.16816.F32 R40, R4.reuse, R26, R100 ;  /* 0x0000001a0428723c */ /* 0x040fe20000001864 */
[----:B------:R1:W-:Y:S07]  /*5080*/  MUFU.EX2 R147, R3 ;  /* 0x0000000300937308 */ /* 0x0003ee0000000800 */
[C---:B------:R-:W-:Y:S01]  /*5090*/  HMMA.16816.F32 R96, R4.reuse, R22, R92 ;  /* 0x000000160460723c */ /* 0x040fe2000000185c */
[----:B------:R-:W-:Y:S07]  /*50a0*/  LDSM.16.MT88.4 R20, [R208+0x7000] ;  /* 0x00700000d014783b */ /* 0x000fee0000004200 */
[----:B---3--:R-:W-:Y:S01]  /*50b0*/  HMMA.16816.F32 R100, R4, R16, R88 ;  /* 0x000000100464723c */ /* 0x008fe20000001858 */
[----:B-1----:R-:W-:-:S04]  /*50c0*/  FFMA.FTZ R3, R162, c[0x0][0x2d0], -R0 ;  /* 0x0000b400a2037a23 */ /* 0x002fc80000010800 */
[----:B------:R1:W-:Y:S03]  /*50d0*/  MUFU.EX2 R132, R3 ;  /* 0x0000000300847308 */ /* 0x0003e60000000800 */
[C---:B------:R-:W-:Y:S01]  /*50e0*/  HMMA.16816.F32 R92, R4.reuse, R18, R84 ;  /* 0x00000012045c723c */ /* 0x040fe20000001854 */
[----:B------:R-:W2:Y:S07]  /*50f0*/  LDSM.16.MT88.4 R16, [R209+0x6800] ;  /* 0x00680000d110783b */ /* 0x000eae0000004200 */
[----:B----4-:R-:W-:Y:S01]  /*5100*/  HMMA.16816.F32 R84, R4, R12, R80 ;  /* 0x0000000c0454723c */ /* 0x010fe20000001850 */
[----:B-1----:R-:W-:-:S07]  /*5110*/  FFMA.FTZ R3, R164, c[0x0][0x2d0], -R0 ;  /* 0x0000b400a4037a23 */ /* 0x002fce0000010800 */
[C---:B------:R-:W-:Y:S01]  /*5120*/  HMMA.16816.F32 R88, R4.reuse, R14, R72 ;  /* 0x0000000e0458723c */ /* 0x040fe20000001848 */
[----:B------:R-:W1:Y:S01]  /*5130*/  LDSM.16.MT88.4 R12, [R210+0x6800] ;  /* 0x00680000d20c783b */ /* 0x000e620000004200 */
[----:B------:R3:W-:Y:S06]  /*5140*/  MUFU.EX2 R146, R3 ;  /* 0x0000000300927308 */ /* 0x0007ec0000000800 */
[C---:B------:R-:W-:Y:S01]  /*5150*/  HMMA.16816.F32 R32, R4.reuse, R24, R104 ;  /* 0x000000180420723c */ /* 0x040fe20000001868 */
[----:B------:R-:W-:Y:S04]  /*5160*/  LDSM.16.MT88.4 R24, [R210+0x3000] ;  /* 0x00300000d218783b */ /* 0x000fe80000004200 */
[----:B------:R-:W-:Y:S03]  /*5170*/  LDSM.16.MT88.4 R104, [R210+0x7800] ;  /* 0x00780000d268783b */ /* 0x000fe60000004200 */
[----:B------:R-:W-:Y:S01]  /*5180*/  HMMA.16816.F32 R80, R4, R28, R68 ;  /* 0x0000001c0450723c */ /* 0x000fe20000001844 */
[----:B---3--:R-:W-:-:S04]  /*5190*/  FFMA.FTZ R3, R163, c[0x0][0x2d0], -R0 ;  /* 0x0000b400a3037a23 */ /* 0x008fc80000010800 */
[----:B------:R3:W-:Y:S03]  /*51a0*/  MUFU.EX2 R144, R3 ;  /* 0x0000000300907308 */ /* 0x0007e60000000800 */
[C---:B------:R-:W-:Y:S08]  /*51b0*/  HMMA.16816.F32 R72, R4.reuse, R30, R64 ;  /* 0x0000001e0448723c */ /* 0x040ff00000001840 */
[----:B--2---:R-:W-:Y:S01]  /*51c0*/  HMMA.16816.F32 R52, R4, R16, R52 ;  /* 0x000000100434723c */ /* 0x004fe20000001834 */
[----:B---3--:R-:W-:-:S07]  /*51d0*/  FFMA.FTZ R3, R165, c[0x0][0x2d0], -R0 ;  /* 0x0000b400a5037a23 */ /* 0x008fce0000010800 */
[C---:B------:R-:W-:Y:S01]  /*51e0*/  HMMA.16816.F32 R44, R4.reuse, R18, R44 ;  /* 0x00000012042c723c */ /* 0x040fe2000000182c */
[----:B------:R-:W-:Y:S01]  /*51f0*/  LDSM.16.MT88.4 R16, [R208+0x3000] ;  /* 0x00300000d010783b */ /* 0x000fe20000004200 */
[----:B------:R2:W-:Y:S06]  /*5200*/  MUFU.EX2 R145, R3 ;  /* 0x0000000300917308 */ /* 0x0005ec0000000800 */
[C---:B-1----:R-:W-:Y:S08]  /*5210*/  HMMA.16816.F32 R60, R4.reuse, R12, R60 ;  /* 0x0000000c043c723c */ /* 0x042ff0000000183c */
[----:B------:R-:W-:Y:S01]  /*5220*/  HMMA.16816.F32 R56, R4, R14, R56 ;  /* 0x0000000e0438723c */ /* 0x000fe20000001838 */
[----:B------:R-:W1:Y:S01]  /*5230*/  LDSM.16.MT88.4 R12, [R211+0x6800] ;  /* 0x00680000d30c783b */ /* 0x000e620000004200 */
[----:B--2---:R-:W-:-:S04]  /*5240*/  FFMA.FTZ R3, R174, c[0x0][0x2d0], -R2 ;  /* 0x0000b400ae037a23 */ /* 0x004fc80000010802 */
[----:B------:R2:W-:Y:S02]  /*5250*/  MUFU.EX2 R116, R3 ;  /* 0x0000000300747308 */ /* 0x0005e40000000800 */
[----:B--2---:R-:W-:-:S06]  /*5260*/  FFMA.FTZ R3, R175, c[0x0][0x2d0], -R2 ;  /* 0x0000b400af037a23 */ /* 0x004fcc0000010802 */
[----:B------:R2:W3:Y:S01]  /*5270*/  MUFU.EX2 R118, R3 ;  /* 0x0000000300767308 */ /* 0x0004e20000000800 */
[----:B-1----:R-:W-:Y:S01]  /*5280*/  HMMA.16816.F32 R48, R4, R12, R48 ;  /* 0x0000000c0430723c */ /* 0x002fe20000001830 */
[--C-:B--2---:R-:W-:Y:S01]  /*5290*/  FFMA.FTZ R3, R200, c[0x0][0x2d0], -R2.reuse ;  /* 0x0000b400c8037a23 */ /* 0x104fe20000010802 */
[----:B------:R-:W-:Y:S01]  /*52a0*/  IADD3 R223, R223, -0x2, RZ ;  /* 0xfffffffedfdf7810 */ /* 0x000fe20007ffe0ff */
[----:B------:R-:W-:Y:S01]  /*52b0*/  FFMA.FTZ R2, R201, c[0x0][0x2d0], -R2 ;  /* 0x0000b400c9027a23 */ /* 0x000fe20000010802 */
[----:B---3--:R-:W-:-:S03]  /*52c0*/  F2FP.PACK_AB R112, R118, R116 ;  /* 0x000000747670723e */ /* 0x008fc600000000ff */
[----:B------:R-:W-:Y:S01]  /*52d0*/  MUFU.EX2 R119, R3 ;  /* 0x0000000300777308 */ /* 0x000fe20000000800 */
[----:B------:R-:W-:Y:S01]  /*52e0*/  HMMA.16816.F32 R28, R4, R14, R36 ;  /* 0x0000000e041c723c */ /* 0x000fe20000001824 */
[----:B------:R-:W1:Y:S06]  /*52f0*/  LDSM.16.MT88.4 R12, [R211+0x3000] ;  /* 0x00300000d30c783b */ /* 0x000e6c0000004200 */
[----:B------:R-:W-:Y:S02]  /*5300*/  F2FP.PACK_AB R4, R148, R133 ;  /* 0x000000859404723e */ /* 0x000fe400000000ff */
[----:B------:R-:W-:-:S02]  /*5310*/  F2FP.PACK_AB R6, R147, R149 ;  /* 0x000000959306723e */ /* 0x000fc400000000ff */
[----:B------:R-:W-:Y:S02]  /*5320*/  F2FP.PACK_AB R5, R146, R132 ;  /* 0x000000849205723e */ /* 0x000fe400000000ff */
[----:B------:R-:W-:-:S07]  /*5330*/  F2FP.PACK_AB R7, R145, R144 ;  /* 0x000000909107723e */ /* 0x000fce00000000ff */
[C---:B------:R-:W-:Y:S08]  /*5340*/  HMMA.16816.F32 R32, R4.reuse, R16, R32 ;  /* 0x000000100420723c */ /* 0x040ff00000001820 */
[C---:B------:R-:W-:Y:S01]  /*5350*/  HMMA.16816.F32 R40, R4.reuse, R18, R40 ;  /* 0x000000120428723c */ /* 0x040fe20000001828 */
[----:B------:R-:W2:Y:S07]  /*5360*/  LDSM.16.MT88.4 R16, [R209+0x3000] ;  /* 0x00300000d110783b */ /* 0x000eae0000004200 */
[C---:B------:R-:W-:Y:S08]  /*5370*/  HMMA.16816.F32 R68, R4.reuse, R24, R76 ;  /* 0x000000180444723c */ /* 0x040ff0000000184c */
[C---:B------:R-:W-:Y:S01]  /*5380*/  HMMA.16816.F32 R36, R4.reuse, R26, R96 ;  /* 0x0000001a0424723c */ /* 0x040fe20000001860 */
[----:B------:R-:W3:Y:S04]  /*5390*/  LDSM.16.MT88.4 R24, [R210+0x7000] ;  /* 0x00700000d218783b */ /* 0x000ee80000004200 */
[----:B------:R-:W-:Y:S03]  /*53a0*/  LDSM.16.MT88.4 R96, [R208+0x7800] ;  /* 0x00780000d060783b */ /* 0x000fe60000004200 */
[C---:B-1----:R-:W-:Y:S08]  /*53b0*/  HMMA.16816.F32 R84, R4.reuse, R12, R84 ;  /* 0x0000000c0454723c */ /* 0x042ff00000001854 */
[C---:B--2---:R-:W-:Y:S08]  /*53c0*/  HMMA.16816.F32 R64, R4.reuse, R18, R92 ;  /* 0x000000120440723c */ /* 0x044ff0000000185c */
[C---:B------:R-:W-:Y:S01]  /*53d0*/  HMMA.16816.F32 R76, R4.reuse, R16, R100 ;  /* 0x00000010044c723c */ /* 0x040fe20000001864 */
[----:B------:R-:W1:Y:S07]  /*53e0*/  LDSM.16.MT88.4 R16, [R211+0x7000] ;  /* 0x00700000d310783b */ /* 0x000e6e0000004200 */
[C---:B------:R-:W-:Y:S01]  /*53f0*/  HMMA.16816.F32 R92, R4.reuse, R14, R88 ;  /* 0x0000000e045c723c */ /* 0x040fe20000001858 */
[----:B------:R-:W2:Y:S04]  /*5400*/  LDSM.16.MT88.4 R12, [R209+0x7000] ;  /* 0x00700000d10c783b */ /* 0x000ea80000004200 */
[----:B------:R-:W4:Y:S03]  /*5410*/  LDSM.16.MT88.4 R88, [R211+0x3800] ;  /* 0x00380000d358783b */ /* 0x000f260000004200 */
[C---:B------:R-:W-:Y:S01]  /*5420*/  HMMA.16816.F32 R100, R4.reuse, R20, R80 ;  /* 0x000000140464723c */ /* 0x040fe20000001850 */
[----:B------:R-:W-:Y:S07]  /*5430*/  LDSM.16.MT88.4 R80, [R209+0x3800] ;  /* 0x00380000d150783b */ /* 0x000fee0000004200 */
[C---:B------:R-:W-:Y:S01]  /*5440*/  HMMA.16816.F32 R20, R4.reuse, R22, R72 ;  /* 0x000000160414723c */ /* 0x040fe20000001848 */
[----:B------:R-:W5:Y:S07]  /*5450*/  LDSM.16.MT88.4 R72, [R210+0x3800] ;  /* 0x00380000d248783b */ /* 0x000f6e0000004200 */
[C---:B---3--:R-:W-:Y:S01]  /*5460*/  HMMA.16816.F32 R60, R4.reuse, R24, R60 ;  /* 0x00000018043c723c */ /* 0x048fe2000000183c */
[----:B------:R3:W2:Y:S07]  /*5470*/  MUFU.EX2 R25, R2 ;  /* 0x0000000200197308 */ /* 0x0006ae0000000800 */
[C---:B------:R-:W-:Y:S08]  /*5480*/  HMMA.16816.F32 R56, R4.reuse, R26, R56 ;  /* 0x0000001a0438723c */ /* 0x040ff00000001838 */
[----:B-1----:R-:W-:Y:S01]  /*5490*/  HMMA.16816.F32 R48, R4, R16, R48 ;  /* 0x000000100430723c */ /* 0x002fe20000001830 */
[----:B---3--:R-:W-:Y:S01]  /*54a0*/  FFMA.FTZ R2, R170, c[0x0][0x2d0], -R0 ;  /* 0x0000b400aa027a23 */ /* 0x008fe20000010800 */
[----:B--2---:R-:W-:-:S03]  /*54b0*/  F2FP.PACK_AB R114, R25, R119 ;  /* 0x000000771972723e */ /* 0x004fc600000000ff */
[----:B------:R1:W-:Y:S03]  /*54c0*/  MUFU.EX2 R24, R2 ;  /* 0x0000000200187308 */ /* 0x0003e60000000800 */
[C---:B------:R-:W-:Y:S08]  /*54d0*/  HMMA.16816.F32 R52, R4.reuse, R12, R52 ;  /* 0x0000000c0434723c */ /* 0x040ff00000001834 */
[----:B------:R-:W-:Y:S01]  /*54e0*/  HMMA.16816.F32 R44, R4, R14, R44 ;  /* 0x0000000e042c723c */ /* 0x000fe2000000182c */
[----:B------:R-:W-:Y:S01]  /*54f0*/  LDSM.16.MT88.4 R12, [R211+0x7800] ;  /* 0x00780000d30c783b */ /* 0x000fe20000004200 */
[----:B-1----:R-:W-:-:S06]  /*5500*/  FFMA.FTZ R2, R171, c[0x0][0x2d0], -R0 ;  /* 0x0000b400ab027a23 */ /* 0x002fcc0000010800 */
[----:B------:R-:W-:Y:S01]  /*5510*/  HMMA.16816.F32 R28, R4, R18, R28 ;  /* 0x00000012041c723c */ /* 0x000fe2000000181c */
[----:B------:R-:W2:Y:S01]  /*5520*/  LDL R5, [R1+0x38] ;  /* 0x0000380001057983 */ /* 0x000ea20000100800 */
[----:B------:R1:W3:Y:S02]  /*5530*/  MUFU.EX2 R11, R2 ;  /* 0x00000002000b7308 */ /* 0x0002e40000000800 */
[--C-:B-1----:R-:W-:Y:S01]  /*5540*/  FFMA.FTZ R2, R173, c[0x0][0x2d0], -R0.reuse ;  /* 0x0000b400ad027a23 */ /* 0x102fe20000010800 */
[----:B---3--:R-:W-:Y:S01]  /*5550*/  F2FP.PACK_AB R113, R11, R24 ;  /* 0x000000180b71723e */ /* 0x008fe200000000ff */
[----:B------:R-:W-:-:S04]  /*5560*/  FFMA.FTZ R0, R172, c[0x0][0x2d0], -R0 ;  /* 0x0000b400ac007a23 */ /* 0x000fc80000010800 */
[----:B------:R1:W-:Y:S08]  /*5570*/  MUFU.EX2 R10, R2 ;  /* 0x00000002000a7308 */ /* 0x0003f00000000800 */
[----:B------:R3:W3:Y:S01]  /*5580*/  MUFU.EX2 R9, R0 ;  /* 0x0000000000097308 */ /* 0x0006e20000000800 */
[----:B-1----:R-:W-:-:S04]  /*5590*/  FADD.FTZ R2, R160, R159 ;  /* 0x0000009fa0027221 */ /* 0x002fc80000010000 */
[----:B------:R-:W-:Y:S02]  /*55a0*/  FADD.FTZ R2, R109, R2 ;  /* 0x000000026d027221 */ /* 0x000fe40000010000 */
[----:B---3--:R-:W-:Y:S01]  /*55b0*/  FADD.FTZ R0, R248, R247 ;  /* 0x000000f7f8007221 */ /* 0x008fe20000010000 */
[----:B------:R-:W-:Y:S01]  /*55c0*/  F2FP.PACK_AB R115, R9, R10 ;  /* 0x0000000a0973723e */ /* 0x000fe200000000ff */
[----:B------:R-:W-:Y:S02]  /*55d0*/  FADD.FTZ R2, R110, R2 ;  /* 0x000000026e027221 */ /* 0x000fe40000010000 */
[----:B------:R-:W-:Y:S02]  /*55e0*/  FADD.FTZ R0, R251, R0 ;  /* 0x00000000fb007221 */ /* 0x000fe40000010000 */
[----:B------:R-:W-:Y:S02]  /*55f0*/  FADD.FTZ R2, R246, R2 ;  /* 0x00000002f6027221 */ /* 0x000fe40000010000 */
[----:B------:R-:W-:Y:S01]  /*5600*/  FADD.FTZ R0, R108, R0 ;  /* 0x000000006c007221 */ /* 0x000fe20000010000 */
[----:B----4-:R-:W-:Y:S03]  /*5610*/  HMMA.16816.F32 R84, R112, R88, R84 ;  /* 0x000000587054723c */ /* 0x010fe60000001854 */
[----:B------:R-:W-:-:S02]  /*5620*/  FADD.FTZ R0, R250, R0 ;  /* 0x00000000fa007221 */ /* 0x000fc40000010000 */
[----:B------:R-:W-:Y:S02]  /*5630*/  FADD.FTZ R2, R244, R2 ;  /* 0x00000002f4027221 */ /* 0x000fe40000010000 */
[----:B------:R-:W-:Y:S01]  /*5640*/  FADD.FTZ R0, R111, R0 ;  /* 0x000000006f007221 */ /* 0x000fe20000010000 */
[C---:B------:R-:W-:Y:S01]  /*5650*/  HMMA.16816.F32 R120, R112.reuse, R124, R32 ;  /* 0x0000007c7078723c */ /* 0x040fe20000001820 */
[----:B------:R-:W-:Y:S01]  /*5660*/  FADD.FTZ R2, R243, R2 ;  /* 0x00000002f3027221 */ /* 0x000fe20000010000 */
[----:B------:R-:W1:Y:S01]  /*5670*/  LDSM.16.MT88.4 R108, [R209+0x7800] ;  /* 0x00780000d16c783b */ /* 0x000e620000004200 */
[----:B------:R-:W-:Y:S02]  /*5680*/  FADD.FTZ R0, R249, R0 ;  /* 0x00000000f9007221 */ /* 0x000fe40000010000 */
[----:B------:R-:W-:Y:S02]  /*5690*/  FADD.FTZ R2, R245, R2 ;  /* 0x00000002f5027221 */ /* 0x000fe40000010000 */
[----:B------:R-:W-:Y:S01]  /*56a0*/  FADD.FTZ R0, R252, R0 ;  /* 0x00000000fc007221 */ /* 0x000fe20000010000 */
[----:B------:R-:W-:Y:S01]  /*56b0*/  HMMA.16816.F32 R88, R112, R90, R92 ;  /* 0x0000005a7058723c */ /* 0x000fe2000000185c */
[----:B------:R-:W-:-:S02]  /*56c0*/  FADD.FTZ R2, R238, R2 ;  /* 0x00000002ee027221 */ /* 0x000fc40000010000 */
[----:B------:R-:W-:Y:S02]  /*56d0*/  FADD.FTZ R0, R239, R0 ;  /* 0x00000000ef007221 */ /* 0x000fe40000010000 */
[----:B------:R-:W-:Y:S02]  /*56e0*/  FADD.FTZ R2, R236, R2 ;  /* 0x00000002ec027221 */ /* 0x000fe40000010000 */
[----:B------:R-:W-:Y:S01]  /*56f0*/  FADD.FTZ R0, R242, R0 ;  /* 0x00000000f2007221 */ /* 0x000fe20000010000 */
[----:B-----5:R-:W-:Y:S01]  /*5700*/  HMMA.16816.F32 R68, R112, R72, R68 ;  /* 0x000000487044723c */ /* 0x020fe20000001844 */
[----:B------:R-:W-:Y:S02]  /*5710*/  FADD.FTZ R3, R234, R2 ;  /* 0x00000002ea037221 */ /* 0x000fe40000010000 */
[----:B------:R-:W-:-:S04]  /*5720*/  FADD.FTZ R0, R241, R0 ;  /* 0x00000000f1007221 */ /* 0x000fc80000010000 */
[----:B------:R-:W-:Y:S01]  /*5730*/  FADD.FTZ R2, R240, R0 ;  /* 0x00000000f0027221 */ /* 0x000fe20000010000 */
[C---:B------:R-:W-:Y:S01]  /*5740*/  HMMA.16816.F32 R92, R112.reuse, R96, R100 ;  /* 0x00000060705c723c */ /* 0x040fe20000001864 */
[----:B------:R-:W-:Y:S02]  /*5750*/  FADD.FTZ R0, R235, R3 ;  /* 0x00000003eb007221 */ /* 0x000fe40000010000 */
        /* <DEDUP_REMOVED lines=12> */
[----:B------:R-:W-:Y:S01]  /*5820*/  FADD.FTZ R2, R224, R2 ;  /* 0x00000002e0027221 */ /* 0x000fe20000010000 */
[----:B------:R-:W-:Y:S01]  /*5830*/  HMMA.16816.F32 R72, R112, R74, R36 ;  /* 0x0000004a7048723c */ /* 0x000fe20000001824 */
[----:B------:R-:W-:Y:S02]  /*5840*/  FADD.FTZ R0, R202, R0 ;  /* 0x00000000ca007221 */ /* 0x000fe40000010000 */
[----:B------:R-:W-:Y:S02]  /*5850*/  FADD.FTZ R2, R220, R2 ;  /* 0x00000002dc027221 */ /* 0x000fe40000010000 */
[----:B------:R-:W-:Y:S02]  /*5860*/  FADD.FTZ R0, R130, R0 ;  /* 0x0000000082007221 */ /* 0x000fe40000010000 */
[----:B------:R-:W-:Y:S02]  /*5870*/  FADD.FTZ R2, R218, R2 ;  /* 0x00000002da027221 */ /* 0x000fe40000010000 */
[----:B------:R-:W-:-:S02]  /*5880*/  FADD.FTZ R0, R131, R0 ;  /* 0x0000000083007221 */ /* 0x000fc40000010000 */
[----:B------:R-:W-:Y:S02]  /*5890*/  FADD.FTZ R2, R129, R2 ;  /* 0x0000000281027221 */ /* 0x000fe40000010000 */
        /* <DEDUP_REMOVED lines=10> */
[----:B------:R-:W-:Y:S01]  /*5940*/  FADD.FTZ R2, R146, R2 ;  /* 0x0000000292027221 */ /* 0x000fe20000010000 */
[C---:B------:R-:W-:Y:S08]  /*5950*/  HMMA.16816.F32 R100, R112.reuse, R104, R60 ;  /* 0x000000687064723c */ /* 0x040ff0000000183c */
[C---:B-1----:R-:W-:Y:S08]  /*5960*/  HMMA.16816.F32 R128, R112.reuse, R108, R52 ;  /* 0x0000006c7080723c */ /* 0x042ff00000001834 */
[C---:B------:R-:W-:Y:S08]  /*5970*/  HMMA.16816.F32 R80, R112.reuse, R82, R64 ;  /* 0x000000527050723c */ /* 0x040ff00000001840 */
[C---:B------:R-:W-:Y:S08]  /*5980*/  HMMA.16816.F32 R96, R112.reuse, R98, R20 ;  /* 0x000000627060723c */ /* 0x040ff00000001814 */
[C---:B------:R-:W-:Y:S08]  /*5990*/  HMMA.16816.F32 R104, R112.reuse, R106, R56 ;  /* 0x0000006a7068723c */ /* 0x040ff00000001838 */
[C---:B------:R-:W-:Y:S08]  /*59a0*/  HMMA.16816.F32 R108, R112.reuse, R110, R44 ;  /* 0x0000006e706c723c */ /* 0x040ff0000000182c */
[C---:B------:R-:W-:Y:S08]  /*59b0*/  HMMA.16816.F32 R132, R112.reuse, R12, R48 ;  /* 0x0000000c7084723c */ /* 0x040ff00000001830 */
[----:B------:R-:W-:Y:S01]  /*59c0*/  HMMA.16816.F32 R112, R112, R14, R28 ;  /* 0x0000000e7070723c */ /* 0x000fe2000000181c */
[----:B--2---:R-:W-:Y:S01]  /*59d0*/  @P4 IMAD.HI.U32 R4, R5, c[0x0][0x2c8], RZ ;  /* 0x0000b20005044a27 */ /* 0x004fe200078e00ff */
[----:B------:R-:W-:-:S02]  /*59e0*/  MOV R0, R5 ;  /* 0x0000000500007202 */ /* 0x000fc40000000f00 */
[----:B------:R-:W-:Y:S02]  /*59f0*/  MOV R5, c[0x0][0x2ac] ;  /* 0x0000ab0000057a02 */ /* 0x000fe40000000f00 */
[----:B------:R-:W-:-:S03]  /*5a00*/  @P4 SHF.R.U32.HI R0, RZ, c[0x0][0x2cc], R4 ;  /* 0x0000b300ff004a19 */ /* 0x000fc60000011604 */
[----:B------:R-:W-:-:S05]  /*5a10*/  IMAD R5, R5, c[0x0][0x1d0], RZ ;  /* 0x0000740005057a24 */ /* 0x000fca00078e02ff */
[----:B------:R-:W-:Y:S01]  /*5a20*/  IADD3 R0, R0, -c[0x0][0x168], R5 ;  /* 0x80005a0000007a10 */ /* 0x000fe20007ffe005 */
[----:B------:R-:W-:Y:S02]  /*5a30*/  FADD.FTZ R4, R149, R3 ;  /* 0x0000000395047221 */ /* 0x000fe40000010000 */
[----:B------:R-:W-:Y:S01]  /*5a40*/  FADD.FTZ R3, R144, R2 ;  /* 0x0000000290037221 */ /* 0x000fe20000010000 */
[----:B------:R-:W-:Y:S01]  /*5a50*/  SHF.R.S32.HI R5, RZ, 0x1f, R0 ;  /* 0x0000001fff057819 */ /* 0x000fe20000011400 */
[----:B------:R-:W-:-:S03]  /*5a60*/  FADD.FTZ R2, R147, R4 ;  /* 0x0000000493027221 */ /* 0x000fc60000010000 */
[----:B------:R-:W-:Y:S01]  /*5a70*/  LEA.HI R5, R5, R0, RZ, 0x7 ;  /* 0x0000000005057211 */ /* 0x000fe200078f38ff */
[----:B------:R-:W-:Y:S02]  /*5a80*/  FADD.FTZ R0, R145, R3 ;  /* 0x0000000391007221 */ /* 0x000fe40000010000 */
[----:B------:R-:W-:Y:S02]  /*5a90*/  FADD.FTZ R2, R116, R2 ;  /* 0x0000000274027221 */ /* 0x000fe40000010000 */
[----:B------:R-:W-:Y:S02]  /*5aa0*/  FADD.FTZ R0, R24, R0 ;  /* 0x0000000018007221 */ /* 0x000fe40000010000 */
[----:B------:R-:W-:Y:S02]  /*5ab0*/  FADD.FTZ R2, R118, R2 ;  /* 0x0000000276027221 */ /* 0x000fe40000010000 */
[----:B------:R-:W-:Y:S01]  /*5ac0*/  FADD.FTZ R0, R11, R0 ;  /* 0x000000000b007221 */ /* 0x000fe20000010000 */
[----:B------:R-:W-:Y:S01]  /*5ad0*/  SHF.R.S32.HI R3, RZ, 0x7, R5 ;  /* 0x00000007ff037819 */ /* 0x000fe20000011405 */
[----:B------:R-:W-:-:S02]  /*5ae0*/  FADD.FTZ R2, R119, R2 ;  /* 0x0000000277027221 */ /* 0x000fc40000010000 */
[----:B------:R-:W-:Y:S01]  /*5af0*/  FADD.FTZ R0, R10, R0 ;  /* 0x000000000a007221 */ /* 0x000fe20000010000 */
[----:B------:R-:W-:Y:S01]  /*5b00*/  IMNMX R6, RZ, R3, !PT ;  /* 0x00000003ff067217 */ /* 0x000fe20007800200 */
[----:B------:R-:W-:Y:S02]  /*5b10*/  FADD.FTZ R2, R25, R2 ;  /* 0x0000000219027221 */ /* 0x000fe40000010000 */
[----:B------:R-:W-:Y:S02]  /*5b20*/  FADD.FTZ R0, R9, R0 ;  /* 0x0000000009007221 */ /* 0x000fe40000010000 */
[----:B------:R1:W-:Y:S04]  /*5b30*/  STL [R1+0xc], R6 ;  /* 0x00000c0601007387 */ /* 0x0003e80000100800 */
[----:B------:R1:W-:Y:S04]  /*5b40*/  STL [R1+0x4], R0 ;  /* 0x0000040001007387 */ /* 0x0003e80000100800 */
[----:B------:R1:W-:Y:S01]  /*5b50*/  STL [R1], R2 ;  /* 0x0000000201007387 */ /* 0x0003e20000100800 */
[----:B------:R-:W-:Y:S11]  /*5b60*/  ISETP.GE.AND P0, PT, R223, R6, PT ;  /* 0x00000006df00720c */ /* 0x000ff60003f06270 */
[----:B------:R-:W-:Y:S02]  /*5b70*/  @!UPT UIADD3 URZ, URZ, URZ, URZ ;  /* 0x0000003f3f3ff290 */ /* 0x000fe4000fffe03f */
[----:B------:R-:W-:Y:S05]  /*5b80*/  @!P0 BRA `(.L_x_468) ;  /* 0x000044b000008947 */ /* 0x000fea0003800000 */
[----:B------:R-:W-:Y:S02]  /*5b90*/  MOV R119, R8 ;  /* 0x0000000800777202 */ /* 0x000fe40000000f00 */
[----:B------:R-:W-:Y:S02]  /*5ba0*/  MOV R118, R117 ;  /* 0x0000007500767202 */ /* 0x000fe40000000f00 */
.L_x_479:
[----:B------:R-:W-:Y:S04]  /*5bb0*/  DEPBAR.LE SB0, 0x0 ;  /* 0x000080000000791a */ /* 0x000fe80000000000 */
[----:B------:R-:W-:Y:S01]  /*5bc0*/  WARPSYNC 0xffffffff ;  /* 0xffffffff00007948 */ /* 0x000fe20003800000 */
[----:B------:R-:W-:Y:S01]  /*5bd0*/  BAR.SYNC.DEFER_BLOCKING 0x0 ;  /* 0x0000000000007b1d */ /* 0x000fe20000010000 */
[----:B------:R-:W-:Y:S05]  /*5be0*/  ISETP.GE.AND P0, PT, R223, RZ, PT ;  /* 0x000000ffdf00720c */ /* 0x000fea0003f06270 */
[----:B------:R2:W3:Y:S01]  /*5bf0*/  LDSM.16.M88.4 R8, [R205] ;  /* 0x00000000cd08783b */ /* 0x0004e20000000200 */
[----:B------:R-:W-:Y:S03]  /*5c00*/  BSSY B0, `(.L_x_469) ;  /* 0x0000055000007945 */ /* 0x000fe60003800000 */
[----:B------:R2:W4:Y:S04]  /*5c10*/  LDSM.16.M88.4 R16, [R205+0x800] ;  /* 0x00080000cd10783b */ /* 0x0005280000000200 */
[----:B------:R2:W1:Y:S04]  /*5c20*/  LDSM.16.M88.4 R24, [R205+0x1000] ;  /* 0x00100000cd18783b */ /* 0x0004680000000200 */
        /* <DEDUP_REMOVED lines=13> */
[----:B------:R-:W-:-:S05]  /*5d00*/  @!P0 BRA `(.L_x_470) ;  /* 0x0000044000008947 */ /* 0x000fca0003800000 */
[----:B-1-34-:R-:W-:Y:S01]  /*5d10*/  IMAD.WIDE.U32 R2, R222, c[0x0][0x208], RZ ;  /* 0x00008200de027a25 */ /* 0x01afe200078e00ff */
[----:B------:R-:W-:Y:S01]  /*5d20*/  SHF.R.S32.HI R0, RZ, 0x1f, R222 ;  /* 0x0000001fff007819 */ /* 0x000fe200000114de */
[----:B------:R-:W3:Y:S01]  /*5d30*/  LDL.64 R6, [R1+0x28] ;  /* 0x0000280001067983 */ /* 0x000ee20000100a00 */
[----:B------:R-:W-:Y:S01]  /*5d40*/  SHF.R.S32.HI R4, RZ, 0x1f, R221 ;  /* 0x0000001fff047819 */ /* 0x000fe200000114dd */
[----:B------:R-:W-:Y:S02]  /*5d50*/  IMAD.SHL.U32 R29, R237, 0x2, RZ ;  /* 0x00000002ed1d7824 */ /* 0x000fe400078e00ff */
[----:B------:R-:W-:Y:S02]  /*5d60*/  IMAD R0, R0, c[0x0][0x208], RZ ;  /* 0x0000820000007a24 */ /* 0x000fe400078e02ff */
[----:B------:R-:W4:Y:S01]  /*5d70*/  LDL R5, [R1+0x34] ;  /* 0x0000340001057983 */ /* 0x000f220000100800 */
[----:B------:R-:W-:Y:S02]  /*5d80*/  IMAD R4, R4, c[0x0][0x218], RZ ;  /* 0x0000860004047a24 */ /* 0x000fe400078e02ff */
[----:B------:R-:W-:Y:S02]  /*5d90*/  IMAD R0, R222, c[0x0][0x20c], R0 ;  /* 0x00008300de007a24 */ /* 0x000fe400078e0200 */
[----:B------:R-:W-:Y:S02]  /*5da0*/  IMAD R4, R221, c[0x0][0x21c], R4 ;  /* 0x00008700dd047a24 */ /* 0x000fe400078e0204 */
[----:B------:R-:W-:Y:S02]  /*5db0*/  IMAD.IADD R3, R3, 0x1, R0 ;  /* 0x0000000103037824 */ /* 0x000fe400078e0200 */
[----:B------:R-:W-:Y:S02]  /*5dc0*/  IMAD.SHL.U32 R28, R226, 0x2, RZ ;  /* 0x00000002e21c7824 */ /* 0x000fe400078e00ff */
[----:B------:R-:W-:Y:S05]  /*5dd0*/  IMAD.WIDE.U32 R2, R221, c[0x0][0x218], R2 ;  /* 0x00008600dd027a25 */ /* 0x000fea00078e0002 */
[----:B---3--:R-:W-:Y:S02]  /*5de0*/  IADD3 R0, P0, R6, R2, RZ ;  /* 0x0000000206007210 */ /* 0x008fe40007f1e0ff */
[----:B------:R-:W-:Y:S02]  /*5df0*/  SHF.R.S32.HI R6, RZ, 0x1f, R237 ;  /* 0x0000001fff067819 */ /* 0x000fe400000114ed */
[----:B----4-:R-:W-:Y:S02]  /*5e00*/  IADD3.X R2, R5, R3, R4, P0, !PT ;  /* 0x0000000305027210 */ /* 0x010fe400007fe404 */
[C---:B------:R-:W-:Y:S02]  /*5e10*/  LEA R4, P0, R0.reuse, c[0x0][0x1f8], 0x1 ;  /* 0x00007e0000047a11 */ /* 0x040fe400078008ff */
[----:B------:R-:W-:Y:S02]  /*5e20*/  SHF.R.S32.HI R5, RZ, 0x1f, R226 ;  /* 0x0000001fff057819 */ /* 0x000fe400000114e2 */
[----:B------:R-:W-:Y:S02]  /*5e30*/  SHF.L.U64.HI R6, R237, 0x1, R6 ;  /* 0x00000001ed067819 */ /* 0x000fe40000010206 */
[----:B------:R-:W-:Y:S02]  /*5e40*/  LEA.HI.X R0, R0, c[0x0][0x1fc], R2, 0x1, P0 ;  /* 0x00007f0000007a11 */ /* 0x000fe400000f0c02 */
[----:B------:R-:W-:Y:S01]  /*5e50*/  SHF.L.U64.HI R5, R226, 0x1, R5 ;  /* 0x00000001e2057819 */ /* 0x000fe20000010205 */
[----:B------:R-:W-:-:S05]  /*5e60*/  BRA.DIV ~URZ, `(.L_x_471) ;  /* 0x0000ad127f007947 */ /* 0x000fca000b800000 */
[----:B------:R1:W3:Y:S02]  /*5e70*/  SHFL.IDX PT, R7, R0, RZ, 0x181f ;  /* 0x00181fff00077589 */ /* 0x0002e400000e0000 */
.L_x_524:
[----:B------:R-:W-:-:S05]  /*5e80*/  BRA.DIV ~URZ, `(.L_x_472) ;  /* 0x0000ad627f007947 */ /* 0x000fca000b800000 */
[----:B------:R-:W4:Y:S01]  /*5e90*/  SHFL.IDX PT, R2, R4, RZ, 0x181f ;  /* 0x00181fff04027589 */ /* 0x000f2200000e0000 */
[----:B------:R-:W-:Y:S02]  /*5ea0*/  ISETP.GE.AND P2, PT, R226, c[0x0][0x1d4], PT ;  /* 0x00007500e2007a0c */ /* 0x000fe40003f46270 */
[----:B------:R-:W-:Y:S01]  /*5eb0*/  ISETP.GE.AND P0, PT, R237, c[0x0][0x1d4], PT ;  /* 0x00007500ed007a0c */ /* 0x000fe20003f06270 */
[----:B------:R-:W5:Y:S04]  /*5ec0*/  SHFL.IDX PT, R14, R4, 0x1, 0x181f ;  /* 0x00381f00040e7f89 */ /* 0x000f6800000e0000 */
[----:B------:R-:W1:Y:S04]  /*5ed0*/  SHFL.IDX PT, R15, R0, 0x1, 0x181f ;  /* 0x00381f00000f7f89 */ /* 0x000e6800000e0000 */
[----:B------:R-:W2:Y:S04]  /*5ee0*/  SHFL.IDX PT, R22, R4, 0x2, 0x181f ;  /* 0x00581f0004167f89 */ /* 0x000ea800000e0000 */
[----:B------:R-:W3:Y:S01]  /*5ef0*/  SHFL.IDX PT, R23, R0, 0x2, 0x181f ;  /* 0x00581f0000177f89 */ /* 0x000ee200000e0000 */
[CC--:B----4-:R-:W-:Y:S02]  /*5f00*/  IADD3 R12, P6, R2.reuse, R28.reuse, RZ ;  /* 0x0000001c020c7210 */ /* 0x0d0fe40007fde0ff */
[-C--:B------:R-:W-:Y:S03]  /*5f10*/  IADD3 R2, P5, R2, R29.reuse, RZ ;  /* 0x0000001d02027210 */ /* 0x080fe60007fbe0ff */
[C-C-:B---3--:R-:W-:Y:S01]  /*5f20*/  IMAD.X R13, R7.reuse, 0x1, R5.reuse, P6 ;  /* 0x00000001070d7824 */ /* 0x148fe200030e0605 */
[CC--:B-----5:R-:W-:Y:S01]  /*5f30*/  IADD3 R20, P6, R14.reuse, R28.reuse, RZ ;  /* 0x0000001c0e147210 */ /* 0x0e0fe20007fde0ff */
[--C-:B------:R-:W-:Y:S01]  /*5f40*/  IMAD.X R3, R7, 0x1, R6.reuse, P5 ;  /* 0x0000000107037824 */ /* 0x100fe200028e0606 */
[-C--:B------:R-:W-:Y:S02]  /*5f50*/  IADD3 R14, P5, R14, R29.reuse, RZ ;  /* 0x0000001d0e0e7210 */ /* 0x080fe40007fbe0ff */
[----:B------:R2:W-:Y:S01]  /*5f60*/  LDGSTS.E.BYPASS.LTC128B.128 [R219+0x100], [R12.64], !P2 ;  /* 0x001000000cdb7fae */ /* 0x0005e2000d101d46 */
[C-C-:B-1----:R-:W-:Y:S01]  /*5f70*/  IMAD.X R21, R15.reuse, 0x1, R5.reuse, P6 ;  /* 0x000000010f157824 */ /* 0x142fe200030e0605 */
[----:B------:R-:W-:Y:S01]  /*5f80*/  SEL R7, RZ, 0x10, P0 ;  /* 0x00000010ff077807 */ /* 0x000fe20000000000 */
[--C-:B------:R-:W-:Y:S01]  /*5f90*/  IMAD.X R15, R15, 0x1, R6.reuse, P5 ;  /* 0x000000010f0f7824 */ /* 0x100fe200028e0606 */
[----:B------:R1:W-:Y:S04]  /*5fa0*/  LDGSTS.E.BYPASS.LTC128B.128 [R219+0x4100], [R2.64], !P0 ;  /* 0x0410000002db7fae */ /* 0x0003e8000c101d46 */
[----:B------:R3:W-:Y:S04]  /*5fb0*/  LDGSTS.E.BYPASS.LTC128B.128 [R219+0x1100], [R20.64], !P2 ;  /* 0x0110000014db7fae */ /* 0x0007e8000d101d46 */
[----:B------:R4:W-:Y:S01]  /*5fc0*/  LDGSTS.E.BYPASS.LTC128B.128 [R219+0x5100], [R14.64], !P0 ;  /* 0x051000000edb7fae */ /* 0x0009e2000c101d46 */
[C---:B--2---:R-:W-:Y:S02]  /*5fd0*/  IADD3 R12, P6, R22.reuse, R28, RZ ;  /* 0x0000001c160c7210 */ /* 0x044fe40007fde0ff */
[----:B-1----:R-:W-:Y:S03]  /*5fe0*/  IADD3 R2, P5, R22, R29, RZ ;  /* 0x0000001d16027210 */ /* 0x002fe60007fbe0ff */
[C---:B------:R-:W-:Y:S02]  /*5ff0*/  IMAD.X R13, R23.reuse, 0x1, R5, P6 ;  /* 0x00000001170d7824 */ /* 0x040fe400030e0605 */
[----:B------:R-:W-:Y:S03]  /*6000*/  IMAD.X R3, R23, 0x1, R6, P5 ;  /* 0x0000000117037824 */ /* 0x000fe600028e0606 */
[----:B------:R1:W-:Y:S04]  /*6010*/  LDGSTS.E.BYPASS.LTC128B.128 [R219+0x2100], [R12.64], !P2 ;  /* 0x021000000cdb7fae */ /* 0x0003e8000d101d46 */
[----:B----4-:R3:W2:Y:S04]  /*6020*/  SHFL.IDX PT, R14, R0, 0x3, 0x181f ;  /* 0x00781f00000e7f89 */ /* 0x0106a800000e0000 */
[----:B------:R3:W4:Y:S04]  /*6030*/  SHFL.IDX PT, R0, R4, 0x3, 0x181f ;  /* 0x00781f0004007f89 */ /* 0x00072800000e0000 */
[----:B------:R3:W-:Y:S01]  /*6040*/  LDGSTS.E.BYPASS.LTC128B.128 [R219+0x6100], [R2.64], !P0 ;  /* 0x0610000002db7fae */ /* 0x0007e2000c101d46 */
[----:B-1----:R-:W-:Y:S04]  /*6050*/  SEL R12, RZ, 0x10, P2 ;  /* 0x00000010ff0c7807 */ /* 0x002fe80001000000 */
.L_x_525:
[----:B---3--:R-:W-:Y:S02]  /*6060*/  IADD3 R4, -R12, 0x10, RZ ;  /* 0x000000100c047810 */ /* 0x008fe40007ffe1ff */
[C---:B------:R-:W-:Y:S02]  /*6070*/  IADD3 R2, -R7.reuse, 0x10, RZ ;  /* 0x0000001007027810 */ /* 0x040fe40007ffe1ff */
[----:B------:R-:W-:Y:S02]  /*6080*/  LOP3.LUT R4, R4, 0xf, RZ, 0xc0, !PT ;  /* 0x0000000f04047812 */ /* 0x000fe400078ec0ff */
[----:B------:R-:W-:Y:S02]  /*6090*/  ISETP.NE.U32.AND P6, PT, R12, RZ, PT ;  /* 0x000000ff0c00720c */ /* 0x000fe40003fc5070 */
[----:B----4-:R-:W-:Y:S02]  /*60a0*/  IADD3 R4, P2, P0, R4, R0, R28 ;  /* 0x0000000004047210 */ /* 0x010fe4000785e01c */
[----:B------:R-:W-:Y:S02]  /*60b0*/  LOP3.LUT R2, R2, 0xf, RZ, 0xc0, !PT ;  /* 0x0000000f02027812 */ /* 0x000fe400078ec0ff */
[----:B------:R-:W-:Y:S02]  /*60c0*/  ISETP.NE.U32.AND P5, PT, R7, RZ, PT ;  /* 0x000000ff0700720c */ /* 0x000fe40003fa5070 */
[----:B--2---:R-:W-:Y:S02]  /*60d0*/  IADD3.X R5, RZ, R14, R5, P2, P0 ;  /* 0x0000000eff057210 */ /* 0x004fe400017e0405 */
[----:B------:R-:W-:Y:S03]  /*60e0*/  IADD3 R2, P2, P0, R2, R0, R29 ;  /* 0x0000000002027210 */ /* 0x000fe6000785e01d */
[----:B------:R-:W-:Y:S01]  /*60f0*/  @!PT LDS RZ, [RZ] ;  /* 0x00000000fffff984 */ /* 0x000fe20000000800 */
[----:B------:R-:W-:Y:S01]  /*6100*/  @!PT LDS RZ, [RZ] ;  /* 0x00000000fffff984 */ /* 0x000fe20000000800 */
[----:B------:R-:W-:Y:S01]  /*6110*/  @!PT LDS RZ, [RZ] ;  /* 0x00000000fffff984 */ /* 0x000fe20000000800 */
[----:B------:R1:W-:Y:S01]  /*6120*/  LDGSTS.E.BYPASS.LTC128B.128.ZFILL [R219+0x3100], [R4.64], P6 ;  /* 0x0310000004db7fae */ /* 0x0003e2000b141d46 */
[----:B------:R-:W-:Y:S05]  /*6130*/  IADD3.X R3, RZ, R14, R6, P2, P0 ;  /* 0x0000000eff037210 */ /* 0x000fea00017e0406 */
[----:B------:R1:W-:Y:S04]  /*6140*/  LDGSTS.E.BYPASS.LTC128B.128.ZFILL [R219+0x7100], [R2.64], P5 ;  /* 0x0710000002db7fae */ /* 0x0003e8000a941d46 */
.L_x_470:
[----:B---34-:R-:W-:Y:S05]  /*6150*/  BSYNC B0 ;  /* 0x0000000000007941 */ /* 0x018fea0003800000 */
.L_x_469:
[----:B------:R-:W0:Y:S01]  /*6160*/  LDGDEPBAR ;  /* 0x00000000000079af */ /* 0x000e220000000000 */
[----:B------:R-:W-:Y:S01]  /*6170*/  WARPSYNC 0xffffffff ;  /* 0xffffffff00007948 */ /* 0x000fe20003800000 */
[C---:B-1----:R-:W-:Y:S01]  /*6180*/  HMMA.16816.F32 R4, R136.reuse, R8, RZ ;  /* 0x000000088804723c */ /* 0x042fe200000018ff */
[----:B------:R-:W-:Y:S02]  /*6190*/  BSSY B0, `(.L_x_473) ;  /* 0x000010a000007945 */ /* 0x000fe40003800000 */
[----:B------:R-:W-:Y:S05]  /*61a0*/  ISETP.GE.AND P0, PT, R223, 0x1, PT ;  /* 0x00000001df00780c */ /* 0x000fea0003f06270 */
[C---:B------:R-:W-:Y:S08]  /*61b0*/  HMMA.16816.F32 R8, R136.reuse, R10, RZ ;  /* 0x0000000a8808723c */ /* 0x040ff000000018ff */
        /* <DEDUP_REMOVED lines=16> */
[----:B------:R-:W1:Y:S07]  /*62c0*/  LDSM.16.M88.4 R144, [R207] ;  /* 0x00000000cf90783b */ /* 0x000e6e0000000200 */
        /* <DEDUP_REMOVED lines=11> */
[----:B------:R-:W2:Y:S07]  /*6380*/  LDSM.16.M88.4 R160, [R207+0x2000] ;  /* 0x00200000cfa0783b */ /* 0x000eae0000000200 */
[C---:B------:R-:W-:Y:S08]  /*6390*/  HMMA.16816.F32 R44, R140.reuse, R164, R44 ;  /* 0x000000a48c2c723c */ /* 0x040ff0000000182c */
[C---:B------:R-:W-:Y:S01]  /*63a0*/  HMMA.16816.F32 R48, R140.reuse, R166, R48 ;  /* 0x000000a68c30723c */ /* 0x040fe20000001830 */
[----:B------:R-:W-:Y:S07]  /*63b0*/  LDSM.16.M88.4 R164, [R206+-0x3800] ;  /* 0xffc80000cea4783b */ /* 0x000fee0000000200 */
[C---:B------:R-:W-:Y:S08]  /*63c0*/  HMMA.16816.F32 R52, R140.reuse, R168, R52 ;  /* 0x000000a88c34723c */ /* 0x040ff00000001834 */
[C---:B------:R-:W-:Y:S01]  /*63d0*/  HMMA.16816.F32 R56, R140.reuse, R170, R56 ;  /* 0x000000aa8c38723c */ /* 0x040fe20000001838 */
[----:B------:R-:W-:Y:S07]  /*63e0*/  LDSM.16.M88.4 R168, [R206+-0x3000] ;  /* 0xffd00000cea8783b */ /* 0x000fee0000000200 */
[C---:B------:R-:W-:Y:S08]  /*63f0*/  HMMA.16816.F32 R60, R140.reuse, R172, R60 ;  /* 0x000000ac8c3c723c */ /* 0x040ff0000000183c */
[----:B------:R-:W-:Y:S08]  /*6400*/  HMMA.16816.F32 R64, R140, R174, R64 ;  /* 0x000000ae8c40723c */ /* 0x000ff00000001840 */
        /* <DEDUP_REMOVED lines=11> */
[----:B------:R-:W5:Y:S07]  /*64c0*/  LDSM.16.M88.4 R156, [R206+-0x4000] ;  /* 0xffc00000ce9c783b */ /* 0x000f6e0000000200 */
[C---:B--2---:R-:W-:Y:S08]  /*64d0*/  HMMA.16816.F32 R36, R176.reuse, R160, R36 ;  /* 0x000000a0b024723c */ /* 0x044ff00000001824 */
[C---:B------:R-:W-:Y:S01]  /*64e0*/  HMMA.16816.F32 R40, R176.reuse, R162, R40 ;  /* 0x000000a2b028723c */ /* 0x040fe20000001828 */
[----:B------:R-:W2:Y:S07]  /*64f0*/  LDSM.16.M88.4 R160, [R206+-0x2800] ;  /* 0xffd80000cea0783b */ /* 0x000eae0000000200 */
[C---:B-1----:R-:W-:Y:S08]  /*6500*/  HMMA.16816.F32 R44, R176.reuse, R144, R44 ;  /* 0x00000090b02c723c */ /* 0x042ff0000000182c */
[C---:B------:R-:W-:Y:S01]  /*6510*/  HMMA.16816.F32 R48, R176.reuse, R146, R48 ;  /* 0x00000092b030723c */ /* 0x040fe20000001830 */
[----:B------:R-:W1:Y:S07]  /*6520*/  LDSM.16.M88.4 R144, [R206+-0x2000] ;  /* 0xffe00000ce90783b */ /* 0x000e6e0000000200 */
[C---:B---3--:R-:W-:Y:S08]  /*6530*/  HMMA.16816.F32 R52, R176.reuse, R148, R52 ;  /* 0x00000094b034723c */ /* 0x048ff00000001834 */
[C---:B------:R-:W-:Y:S01]  /*6540*/  HMMA.16816.F32 R56, R176.reuse, R150, R56 ;  /* 0x00000096b038723c */ /* 0x040fe20000001838 */
[----:B------:R-:W3:Y:S07]  /*6550*/  LDSM.16.M88.4 R148, [R206+-0x1800] ;  /* 0xffe80000ce94783b */ /* 0x000eee0000000200 */
[C---:B----4-:R-:W-:Y:S08]  /*6560*/  HMMA.16816.F32 R60, R176.reuse, R152, R60 ;  /* 0x00000098b03c723c */ /* 0x050ff0000000183c */
[----:B------:R-:W-:Y:S01]  /*6570*/  HMMA.16816.F32 R64, R176, R154, R64 ;  /* 0x0000009ab040723c */ /* 0x000fe20000001840 */
[----:B------:R-:W4:Y:S07]  /*6580*/  LDSM.16.M88.4 R152, [R206+-0x1000] ;  /* 0xfff00000ce98783b */ /* 0x000f2e0000000200 */
[C---:B-----5:R-:W-:Y:S08]  /*6590*/  HMMA.16816.F32 R4, R180.reuse, R156, R4 ;  /* 0x0000009cb404723c */ /* 0x060ff00000001804 */
[C---:B------:R-:W-:Y:S01]  /*65a0*/  HMMA.16816.F32 R8, R180.reuse, R158, R8 ;  /* 0x0000009eb408723c */ /* 0x040fe20000001808 */
[----:B------:R-:W5:Y:S07]  /*65b0*/  LDSM.16.M88.4 R156, [R206+-0x800] ;  /* 0xfff80000ce9c783b */ /* 0x000f6e0000000200 */
[C---:B------:R-:W-:Y:S08]  /*65c0*/  HMMA.16816.F32 R12, R180.reuse, R164, R12 ;  /* 0x000000a4b40c723c */ /* 0x040ff0000000180c */
[C---:B------:R-:W-:Y:S01]  /*65d0*/  HMMA.16816.F32 R16, R180.reuse, R166, R16 ;  /* 0x000000a6b410723c */ /* 0x040fe20000001810 */
[----:B------:R-:W3:Y:S07]  /*65e0*/  LDSM.16.M88.4 R164, [R205+0x4000] ;  /* 0x00400000cda4783b */ /* 0x000eee0000000200 */
[C---:B------:R-:W-:Y:S08]  /*65f0*/  HMMA.16816.F32 R20, R180.reuse, R168, R20 ;  /* 0x000000a8b414723c */ /* 0x040ff00000001814 */
[C---:B------:R-:W-:Y:S01]  /*6600*/  HMMA.16816.F32 R24, R180.reuse, R170, R24 ;  /* 0x000000aab418723c */ /* 0x040fe20000001818 */
[----:B------:R-:W4:Y:S07]  /*6610*/  LDSM.16.M88.4 R168, [R205+0x4800] ;  /* 0x00480000cda8783b */ /* 0x000f2e0000000200 */
        /* <DEDUP_REMOVED lines=13> */
[----:B------:R-:W-:Y:S01]  /*66f0*/  HMMA.16816.F32 R64, R180, R158, R64 ;  /* 0x0000009eb440723c */ /* 0x000fe20000001840 */
[----:B------:R-:W5:Y:S07]  /*6700*/  LDSM.16.M88.4 R156, [R205+0x7000] ;  /* 0x00700000cd9c783b */ /* 0x000f6e0000000200 */
        /* <DEDUP_REMOVED lines=21> */
[C---:B--2---:R-:W-:Y:S08]  /*6860*/  HMMA.16816.F32 R60, R184.reuse, R160, R60 ;  /* 0x000000a0b83c723c */ /* 0x044ff0000000183c */
[----:B------:R-:W-:Y:S01]  /*6870*/  HMMA.16816.F32 R64, R184, R162, R64 ;  /* 0x000000a2b840723c */ /* 0x000fe20000001840 */
        /* <DEDUP_REMOVED lines=25> */
[C---:B------:R-:W-:Y:S08]  /*6a10*/  HMMA.16816.F32 R4, R192.reuse, R168, R4 ;  /* 0x000000a8c004723c */ /* 0x040ff00000001804 */
[C---:B------:R-:W-:Y:S01]  /*6a20*/  HMMA.16816.F32 R8, R192.reuse, R170, R8 ;  /* 0x000000aac008723c */ /* 0x040fe20000001808 */
[----:B------:R-:W2:Y:S07]  /*6a30*/  LDSM.16.M88.4 R168, [R207+0x7800] ;  /* 0x00780000cfa8783b */ /* 0x000eae0000000200 */
[C---:B-1----:R-:W-:Y:S08]  /*6a40*/  HMMA.16816.F32 R12, R192.reuse, R144, R12 ;  /* 0x00000090c00c723c */ /* 0x042ff0000000180c */
[C---:B------:R-:W-:Y:S01]  /*6a50*/  HMMA.16816.F32 R16, R192.reuse, R146, R16 ;  /* 0x00000092c010723c */ /* 0x040fe20000001810 */
[----:B------:R-:W1:Y:S07]  /*6a60*/  LDSM.16.M88.4 R144, [R206] ;  /* 0x00000000ce90783b */ /* 0x000e6e0000000200 */
        /* <DEDUP_REMOVED lines=13> */
[C---:B------:R-:W-:Y:S01]  /*6b40*/  HMMA.16816.F32 R56, R192.reuse, R166, R56 ;  /* 0x000000a6c038723c */ /* 0x040fe20000001838 */
[----:B------:R-:W2:Y:S07]  /*6b50*/  LDSM.16.M88.4 R164, [R206+0x2800] ;  /* 0x00280000cea4783b */ /* 0x000eae0000000200 */
[C---:B------:R-:W-:Y:S08]  /*6b60*/  HMMA.16816.F32 R60, R192.reuse, R168, R60 ;  /* 0x000000a8c03c723c */ /* 0x040ff0000000183c */
[----:B------:R-:W-:Y:S01]  /*6b70*/  HMMA.16816.F32 R64, R192, R170, R64 ;  /* 0x000000aac040723c */ /* 0x000fe20000001840 */
[----:B------:R-:W2:Y:S07]  /*6b80*/  LDSM.16.M88.4 R168, [R206+0x3000] ;  /* 0x00300000cea8783b */ /* 0x000eae0000000200 */
[C---:B-1----:R-:W-:Y:S08]  /*6b90*/  HMMA.16816.F32 R4, R196.reuse, R144, R4 ;  /* 0x00000090c404723c */ /* 0x042ff00000001804 */
[C---:B------:R-:W-:Y:S01]  /*6ba0*/  HMMA.16816.F32 R8, R196.reuse, R146, R8 ;  /* 0x00000092c408723c */ /* 0x040fe20000001808 */
[----:B------:R-:W1:Y:S01]  /*6bb0*/  LDSM.16.M88.4 R144, [R206+0x3800] ;  /* 0x00380000ce90783b */ /* 0x000e620000000200 */
[----:B------:R-:W-:Y:S06]  /*6bc0*/  DEPBAR.LE SB0, 0x0 ;  /* 0x000080000000791a */ /* 0x000fec0000000000 */
[C---:B---3--:R-:W-:Y:S01]  /*6bd0*/  HMMA.16816.F32 R12, R196.reuse, R148, R12 ;  /* 0x00000094c40c723c */ /* 0x048fe2000000180c */
[----:B------:R-:W-:Y:S07]  /*6be0*/  BAR.SYNC.DEFER_BLOCKING 0x0 ;  /* 0x0000000000007b1d */ /* 0x000fee0000010000 */
[C---:B------:R-:W-:Y:S08]  /*6bf0*/  HMMA.16816.F32 R16, R196.reuse, R150, R16 ;  /* 0x00000096c410723c */ /* 0x040ff00000001810 */
[C---:B----4-:R-:W-:Y:S08]  /*6c00*/  HMMA.16816.F32 R20, R196.reuse, R152, R20 ;  /* 0x00000098c414723c */ /* 0x050ff00000001814 */
[C---:B------:R-:W-:Y:S08]  /*6c10*/  HMMA.16816.F32 R24, R196.reuse, R154, R24 ;  /* 0x0000009ac418723c */ /* 0x040ff00000001818 */
        /* <DEDUP_REMOVED lines=8> */
[C---:B-1----:R-:W-:Y:S08]  /*6ca0*/  HMMA.16816.F32 R60, R196.reuse, R144, R60 ;  /* 0x00000090c43c723c */ /* 0x042ff0000000183c */
[----:B------:R-:W-:Y:S01]  /*6cb0*/  HMMA.16816.F32 R64, R196, R146, R64 ;  /* 0x00000092c440723c */ /* 0x000fe20000001840 */
[----:B------:R-:W-:Y:S07]  /*6cc0*/  @!UPT UIADD3 URZ, URZ, URZ, URZ ;  /* 0x0000003f3f3ff290 */ /* 0x000fee000fffe03f */
[----:B------:R-:W-:-:S11]  /*6cd0*/  @!P0 BRA `(.L_x_474) ;  /* 0x0000055000008947 */ /* 0x000fd60003800000 */
[----:B------:R-:W-:Y:S01]  /*6ce0*/  IMAD.MOV.U32 R221, RZ, RZ, RZ ;  /* 0x000000ffffdd7224 */ /* 0x000fe200078e00ff */
[----:B------:R-:W2:Y:S01]  /*6cf0*/  LDL R2, [R1+0x10] ;  /* 0x0000100001027983 */ /* 0x000ea20000100800 */
[C---:B------:R-:W-:Y:S01]  /*6d00*/  IMAD.SHL.U32 R155, R237.reuse, 0x2, RZ ;  /* 0x00000002ed9b7824 */ /* 0x040fe200078e00ff */
[----:B------:R-:W-:Y:S01]  /*6d10*/  SHF.R.S32.HI R201, RZ, 0x1f, R237 ;  /* 0x0000001fffc97819 */ /* 0x000fe200000114ed */
[----:B------:R-:W-:Y:S01]  /*6d20*/  IMAD.SHL.U32 R154, R226, 0x2, RZ ;  /* 0x00000002e29a7824 */ /* 0x000fe200078e00ff */
[----:B------:R-:W3:Y:S02]  /*6d30*/  LDL R0, [R1+0x8] ;  /* 0x0000080001007983 */ /* 0x000ee40000100800 */
[----:B------:R-:W-:Y:S02]  /*6d40*/  SHF.L.U64.HI R144, R237, 0x1, R201 ;  /* 0x00000001ed907819 */ /* 0x000fe400000102c9 */
[----:B------:R-:W4:Y:S04]  /*6d50*/  LDL.64 R224, [R1+0x20] ;  /* 0x0000200001e07983 */ /* 0x000f280000100a00 */
[----:B------:R-:W5:Y:S04]  /*6d60*/  LDL R116, [R1+0x30] ;  /* 0x0000300001747983 */ /* 0x000f680000100800 */
[----:B------:R-:W4:Y:S04]  /*6d70*/  LDL.64 R202, [R1+0x18] ;  /* 0x0000180001ca7983 */ /* 0x000f280000100a00 */
[----:B------:R-:W5:Y:S01]  /*6d80*/  LDL R200, [R1+0x14] ;  /* 0x0000140001c87983 */ /* 0x000f620000100800 */
[----:B--2---:R-:W-:Y:S05]  /*6d90*/  IMAD R2, R223, 0x80, R2 ;  /* 0x00000080df027824 */ /* 0x004fea00078e0202 */
[----:B---3--:R-:W-:Y:S05]  /*6da0*/  IADD3 R2, R2, -0x80, R0 ;  /* 0xffffff8002027810 */ /* 0x008fea0007ffe000 */
[----:B------:R-:W-:Y:S04]  /*6db0*/  @P3 IMAD.HI.U32 R3, R2, c[0x0][0x2bc], RZ ;  /* 0x0000af0002033a27 */ /* 0x000fe800078e00ff */
[----:B------:R-:W-:Y:S01]  /*6dc0*/  IMAD.MOV.U32 R0, RZ, RZ, R2 ;  /* 0x000000ffff007224 */ /* 0x000fe200078e0002 */
[----:B------:R-:W-:Y:S04]  /*6dd0*/  @P3 SHF.R.U32.HI R0, RZ, c[0x0][0x2c0], R3 ;  /* 0x0000b000ff003a19 */ /* 0x000fe80000011603 */
[C---:B----4-:R-:W-:Y:S04]  /*6de0*/  @!P1 IADD3 R3, P0, R0.reuse, R224, RZ ;  /* 0x000000e000039210 */ /* 0x050fe80007f1e0ff */
[----:B-----5:R-:W-:Y:S01]  /*6df0*/  @!P1 LEA.HI.X.SX32 R117, R0, R116, 0x1, P0 ;  /* 0x0000007400759211 */ /* 0x020fe200000f0eff */
[----:B------:R-:W-:Y:S01]  /*6e00*/  IMAD.MOV R0, RZ, RZ, -R0 ;  /* 0x000000ffff007224 */ /* 0x000fe200078e0a00 */
[C---:B------:R-:W-:Y:S03]  /*6e10*/  @!P1 LEA R116, P0, R3.reuse, c[0x0][0x2a0], 0x2 ;  /* 0x0000a80003749a11 */ /* 0x040fe600078010ff */
[----:B------:R-:W-:Y:S01]  /*6e20*/  IMAD R222, R0, c[0x0][0x2b8], R2 ;  /* 0x0000ae0000de7a24 */ /* 0x000fe200078e0202 */
[----:B------:R-:W-:Y:S03]  /*6e30*/  @!P1 LEA.HI.X R117, R3, c[0x0][0x2a4], R117, 0x2, P0 ;  /* 0x0000a90003759a11 */ /* 0x000fe600000f1475 */
[----:B------:R-:W-:Y:S01]  /*6e40*/  IMAD.WIDE.U32 R2, R222, c[0x0][0x1e0], RZ ;  /* 0x00007800de027a25 */ /* 0x000fe200078e00ff */
[----:B------:R-:W-:Y:S01]  /*6e50*/  SHF.R.S32.HI R0, RZ, 0x1f, R222 ;  /* 0x0000001fff007819 */ /* 0x000fe200000114de */
[----:B------:R-:W2:Y:S04]  /*6e60*/  @!P1 LDG.E R221, [R116.64] ;  /* 0x0000000674dd9981 */ /* 0x000ea8000c1e1900 */
[----:B------:R-:W-:Y:S04]  /*6e70*/  IMAD R0, R0, c[0x0][0x1e0], RZ ;  /* 0x0000780000007a24 */ /* 0x000fe800078e02ff */
        /* <DEDUP_REMOVED lines=8> */
[C---:B------:R-:W-:Y:S02]  /*6f00*/  LEA R116, P0, R0.reuse, c[0x0][0x1c8], 0x1 ;  /* 0x0000720000747a11 */ /* 0x040fe400078008ff */
[----:B------:R-:W-:Y:S02]  /*6f10*/  SHF.R.S32.HI R200, RZ, 0x1f, R226 ;  /* 0x0000001fffc87819 */ /* 0x000fe400000114e2 */
[----:B------:R-:W-:Y:S02]  /*6f20*/  LEA.HI.X R0, R0, c[0x0][0x1cc], R2, 0x1, P0 ;  /* 0x0000730000007a11 */ /* 0x000fe400000f0c02 */
[----:B------:R-:W-:Y:S01]  /*6f30*/  SHF.L.U64.HI R117, R226, 0x1, R200 ;  /* 0x00000001e2757819 */ /* 0x000fe200000102c8 */
[----:B------:R-:W-:-:S05]  /*6f40*/  BRA.DIV ~URZ, `(.L_x_475) ;  /* 0x0000a1d27f007947 */ /* 0x000fca000b800000 */
[----:B------:R1:W2:Y:S02]  /*6f50*/  SHFL.IDX PT, R145, R0, RZ, 0x181f ;  /* 0x00181fff00917589 */ /* 0x0002a400000e0000 */
.L_x_526:
[----:B------:R-:W-:-:S05]  /*6f60*/  BRA.DIV ~URZ, `(.L_x_476) ;  /* 0x0000a2227f007947 */ /* 0x000fca000b800000 */
[----:B------:R-:W3:Y:S01]  /*6f70*/  SHFL.IDX PT, R2, R116, RZ, 0x181f ;  /* 0x00181fff74027589 */ /* 0x000ee200000e0000 */
[----:B------:R-:W-:Y:S02]  /*6f80*/  ISETP.GE.AND P2, PT, R226, c[0x0][0x1d4], PT ;  /* 0x00007500e2007a0c */ /* 0x000fe40003f46270 */
[----:B------:R-:W-:Y:S01]  /*6f90*/  ISETP.GE.AND P0, PT, R237, c[0x0][0x1d4], PT ;  /* 0x00007500ed007a0c */ /* 0x000fe20003f06270 */
[----:B------:R-:W4:Y:S04]  /*6fa0*/  SHFL.IDX PT, R148, R116, 0x1, 0x181f ;  /* 0x00381f0074947f89 */ /* 0x000f2800000e0000 */
[----:B------:R-:W5:Y:S04]  /*6fb0*/  SHFL.IDX PT, R149, R0, 0x1, 0x181f ;  /* 0x00381f0000957f89 */ /* 0x000f6800000e0000 */
[----:B------:R-:W1:Y:S04]  /*6fc0*/  SHFL.IDX PT, R152, R116, 0x2, 0x181f ;  /* 0x00581f0074987f89 */ /* 0x000e6800000e0000 */
[----:B------:R-:W2:Y:S01]  /*6fd0*/  SHFL.IDX PT, R153, R0, 0x2, 0x181f ;  /* 0x00581f0000997f89 */ /* 0x000ea200000e0000 */
[CC--:B---3--:R-:W-:Y:S02]  /*6fe0*/  IADD3 R146, P6, R2.reuse, R154.reuse, RZ ;  /* 0x0000009a02927210 */ /* 0x0c8fe40007fde0ff */
[-C--:B------:R-:W-:Y:S03]  /*6ff0*/  IADD3 R2, P5, R2, R155.reuse, RZ ;  /* 0x0000009b02027210 */ /* 0x080fe60007fbe0ff */
[C-C-:B--2---:R-:W-:Y:S01]  /*7000*/  IMAD.X R147, R145.reuse, 0x1, R117.reuse, P6 ;  /* 0x0000000191937824 */ /* 0x144fe200030e0675 */
[CC--:B----4-:R-:W-:Y:S01]  /*7010*/  IADD3 R150, P6, R148.reuse, R154.reuse, RZ ;  /* 0x0000009a94967210 */ /* 0x0d0fe20007fde0ff */
[--C-:B------:R-:W-:Y:S01]  /*7020*/  IMAD.X R3, R145, 0x1, R144.reuse, P5 ;  /* 0x0000000191037824 */ /* 0x100fe200028e0690 */
[-C--:B------:R-:W-:Y:S02]  /*7030*/  IADD3 R148, P5, R148, R155.reuse, RZ ;  /* 0x0000009b94947210 */ /* 0x080fe40007fbe0ff */
[----:B------:R1:W-:Y:S01]  /*7040*/  LDGSTS.E.BYPASS.LTC128B.128 [R219+0x8100], [R146.64], !P2 ;  /* 0x0810000092db7fae */ /* 0x0003e2000d101d46 */
[C-C-:B-----5:R-:W-:Y:S01]  /*7050*/  IMAD.X R151, R149.reuse, 0x1, R117.reuse, P6 ;  /* 0x0000000195977824 */ /* 0x160fe200030e0675 */
[----:B------:R-:W-:Y:S01]  /*7060*/  SEL R145, RZ, 0x10, P0 ;  /* 0x00000010ff917807 */ /* 0x000fe20000000000 */
[--C-:B------:R-:W-:Y:S01]  /*7070*/  IMAD.X R149, R149, 0x1, R144.reuse, P5 ;  /* 0x0000000195957824 */ /* 0x100fe200028e0690 */
[----:B------:R2:W-:Y:S04]  /*7080*/  LDGSTS.E.BYPASS.LTC128B.128 [R219+0xc100], [R2.64], !P0 ;  /* 0x0c10000002db7fae */ /* 0x0005e8000c101d46 */
[----:B------:R3:W-:Y:S04]  /*7090*/  LDGSTS.E.BYPASS.LTC128B.128 [R219+0x9100], [R150.64], !P2 ;  /* 0x0910000096db7fae */ /* 0x0007e8000d101d46 */
[----:B------:R4:W-:Y:S01]  /*70a0*/  LDGSTS.E.BYPASS.LTC128B.128 [R219+0xd100], [R148.64], !P0 ;  /* 0x0d10000094db7fae */ /* 0x0009e2000c101d46 */
[C---:B-1----:R-:W-:Y:S02]  /*70b0*/  IADD3 R146, P6, R152.reuse, R154, RZ ;  /* 0x0000009a98927210 */ /* 0x042fe40007fde0ff */
[----:B--2---:R-:W-:Y:S03]  /*70c0*/  IADD3 R2, P5, R152, R155, RZ ;  /* 0x0000009b98027210 */ /* 0x004fe60007fbe0ff */
[C---:B------:R-:W-:Y:S02]  /*70d0*/  IMAD.X R147, R153.reuse, 0x1, R117, P6 ;  /* 0x0000000199937824 */ /* 0x040fe400030e0675 */
[----:B------:R-:W-:Y:S03]  /*70e0*/  IMAD.X R3, R153, 0x1, R144, P5 ;  /* 0x0000000199037824 */ /* 0x000fe600028e0690 */
[----:B------:R1:W-:Y:S04]  /*70f0*/  LDGSTS.E.BYPASS.LTC128B.128 [R219+0xa100], [R146.64], !P2 ;  /* 0x0a10000092db7fae */ /* 0x0003e8000d101d46 */
[----:B----4-:R3:W2:Y:S04]  /*7100*/  SHFL.IDX PT, R148, R0, 0x3, 0x181f ;  /* 0x00781f0000947f89 */ /* 0x0106a800000e0000 */
[----:B------:R3:W4:Y:S04]  /*7110*/  SHFL.IDX PT, R0, R116, 0x3, 0x181f ;  /* 0x00781f0074007f89 */ /* 0x00072800000e0000 */
[----:B------:R3:W-:Y:S01]  /*7120*/  LDGSTS.E.BYPASS.LTC128B.128 [R219+0xe100], [R2.64], !P0 ;  /* 0x0e10000002db7fae */ /* 0x0007e2000c101d46 */
[----:B-1----:R-:W-:Y:S04]  /*7130*/  SEL R146, RZ, 0x10, P2 ;  /* 0x00000010ff927807 */ /* 0x002fe80001000000 */
.L_x_527:
        /* <DEDUP_REMOVED lines=15> */
.L_x_474:
[----:B------:R-:W-:Y:S05]  /*7230*/  BSYNC B0 ;  /* 0x0000000000007941 */ /* 0x000fea0003800000 */
.L_x_473:
[----:B-1----:R-:W2:Y:S01]  /*7240*/  LDL R116, [R1+0x38] ;  /* 0x0000380001747983 */ /* 0x002ea20000100800 */
[----:B------:R-:W-:Y:S03]  /*7250*/  MOV R0, 0xffffff80 ;  /* 0xffffff8000007802 */ /* 0x000fe60000000f00 */
[----:B------:R-:W2:Y:S02]  /*7260*/  LDL R3, [R1+0x44] ;  /* 0x0000440001037983 */ /* 0x000ea40000100800 */
[----:B------:R-:W-:Y:S02]  /*7270*/  IMAD R0, R223, R0, 0x1 ;  /* 0x00000001df007424 */ /* 0x000fe400078e0200 */
[----:B------:R-:W3:Y:S04]  /*7280*/  LDL R2, [R1+0x48] ;  /* 0x0000480001027983 */ /* 0x000ee80000100800 */
[----:B------:R-:W0:Y:S01]  /*7290*/  LDGDEPBAR ;  /* 0x00000000000079af */ /* 0x000e220000000000 */
[----:B--2---:R-:W-:Y:S02]  /*72a0*/  IADD3 R116, R3, R116, RZ ;  /* 0x0000007403747210 */ /* 0x004fe40007ffe0ff */
[----:B------:R-:W-:Y:S02]  /*72b0*/  MOV R3, c[0x0][0x2ac] ;  /* 0x0000ab0000037a02 */ /* 0x000fe40000000f00 */
[----:B---3--:R-:W-:Y:S01]  /*72c0*/  IADD3 R0, -R2, R0, RZ ;  /* 0x0000000002007210 */ /* 0x008fe20007ffe1ff */
[----:B------:R-:W-:Y:S04]  /*72d0*/  @P4 IMAD.HI.U32 R2, R116, c[0x0][0x2c8], RZ ;  /* 0x0000b20074024a27 */ /* 0x000fe800078e00ff */
[----:B------:R-:W-:Y:S01]  /*72e0*/  IMAD R0, R3, c[0x0][0x1d0], R0 ;  /* 0x0000740003007a24 */ /* 0x000fe200078e0200 */
[----:B------:R-:W-:Y:S04]  /*72f0*/  @P4 SHF.R.U32.HI R116, RZ, c[0x0][0x2cc], R2 ;  /* 0x0000b300ff744a19 */ /* 0x000fe80000011602 */
[----:B------:R-:W-:Y:S01]  /*7300*/  IADD3 R117, R0, -c[0x0][0x168], RZ ;  /* 0x80005a0000757a10 */ /* 0x000fe20007ffe0ff */
[----:B------:R-:W-:-:S05]  /*7310*/  BRA.DIV ~URZ, `(.L_x_477) ;  /* 0x0000a3a27f007947 */ /* 0x000fca000b800000 */
[----:B------:R1:W2:Y:S02]  /*7320*/  SHFL.IDX PT, R0, R116, RZ, 0x1c1f ;  /* 0x001c1fff74007589 */ /* 0x0002a400000e0000 */
.L_x_528:
[----:B--2---:R-:W-:Y:S05]  /*7330*/  IMAD.IADD R0, R117, 0x1, R0 ;  /* 0x0000000175007824 */ /* 0x004fea00078e0200 */
[C---:B------:R-:W-:Y:S02]  /*7340*/  ISETP.GT.AND P6, PT, R0.reuse, RZ, PT ;  /* 0x000000ff0000720c */ /* 0x040fe40003fc4270 */
[C---:B------:R-:W-:Y:S02]  /*7350*/  ISETP.GT.AND P5, PT, R0.reuse, 0x1, PT ;  /* 0x000000010000780c */ /* 0x040fe40003fa4270 */
[C---:B------:R-:W-:Y:S02]  /*7360*/  ISETP.GT.AND P2, PT, R0.reuse, 0x8, PT ;  /* 0x000000080000780c */ /* 0x040fe40003f44270 */
[----:B------:R-:W-:Y:S02]  /*7370*/  ISETP.GT.AND P0, PT, R0, 0x9, PT ;  /* 0x000000090000780c */ /* 0x000fe40003f04270 */
[----:B------:R-:W-:Y:S02]  /*7380*/  FSEL R4, R4, -INF , P6 ;  /* 0xff80000004047808 */ /* 0x000fe40003000000 */
[C---:B------:R-:W-:Y:S02]  /*7390*/  ISETP.GT.AND P6, PT, R0.reuse, 0x10, PT ;  /* 0x000000100000780c */ /* 0x040fe40003fc4270 */
[----:B------:R-:W-:Y:S02]  /*73a0*/  FSEL R5, R5, -INF , P5 ;  /* 0xff80000005057808 */ /* 0x000fe40002800000 */
        /* <DEDUP_REMOVED lines=54> */
[----:B------:R-:W-:Y:S02]  /*7710*/  FSEL R242, R61, -INF , P5 ;  /* 0xff8000003df27808 */ /* 0x000fe40002800000 */
[----:B------:R-:W-:Y:S02]  /*7720*/  FSEL R241, R64, -INF , P2 ;  /* 0xff80000040f17808 */ /* 0x000fe40001000000 */
[----:B------:R-:W-:Y:S01]  /*7730*/  FSEL R240, R65, -INF , P0 ;  /* 0xff80000041f07808 */ /* 0x000fe20000000000 */
[----:B------:R-:W-:-:S05]  /*7740*/  BRA.DIV ~URZ, `(.L_x_478) ;  /* 0x00009fe27f007947 */ /* 0x000fca000b800000 */
[----:B------:R-:W-:Y:S01]  /*7750*/  FMNMX.FTZ R2, R4, R118, !PT ;  /* 0x0000007604027209 */ /* 0x000fe20007810000 */
[----:B------:R-:W2:Y:S03]  /*7760*/  SHFL.IDX PT, R0, R116, 0x1, 0x1c1f ;  /* 0x003c1f0074007f89 */ /* 0x000ea600000e0000 */
[----:B------:R-:W-:Y:S04]  /*7770*/  FMNMX.FTZ R2, R5, R2, !PT ;  /* 0x0000000205027209 */ /* 0x000fe80007810000 */
[----:B------:R-:W-:Y:S04]  /*7780*/  FMNMX.FTZ R2, R8, R2, !PT ;  /* 0x0000000208027209 */ /* 0x000fe80007810000 */
[----:B------:R-:W-:Y:S04]  /*7790*/  FMNMX.FTZ R2, R9, R2, !PT ;  /* 0x0000000209027209 */ /* 0x000fe80007810000 */
[----:B------:R-:W-:Y:S04]  /*77a0*/  FMNMX.FTZ R2, R149, R2, !PT ;  /* 0x0000000295027209 */ /* 0x000fe80007810000 */
[----:B------:R-:W-:Y:S04]  /*77b0*/  FMNMX.FTZ R2, R150, R2, !PT ;  /* 0x0000000296027209 */ /* 0x000fe80007810000 */
[----:B------:R-:W-:Y:S01]  /*77c0*/  FMNMX.FTZ R2, R151, R2, !PT ;  /* 0x0000000297027209 */ /* 0x000fe20007810000 */
[----:B--2---:R-:W-:Y:S03]  /*77d0*/  IMAD.IADD R0, R117, 0x1, R0 ;  /* 0x0000000175007824 */ /* 0x004fe600078e0200 */
[----:B------:R-:W-:Y:S02]  /*77e0*/  FMNMX.FTZ R2, R152, R2, !PT ;  /* 0x0000000298027209 */ /* 0x000fe40007810000 */
[C---:B------:R-:W-:Y:S02]  /*77f0*/  ISETP.GT.AND P2, PT, R0.reuse, RZ, PT ;  /* 0x000000ff0000720c */ /* 0x040fe40003f44270 */
[----:B------:R-:W-:Y:S02]  /*7800*/  ISETP.GT.AND P0, PT, R0, 0x1, PT ;  /* 0x000000010000780c */ /* 0x000fe40003f04270 */
[----:B------:R-:W-:Y:S02]  /*7810*/  FSEL R6, R6, -INF , P2 ;  /* 0xff80000006067808 */ /* 0x000fe40001000000 */
[----:B------:R-:W-:Y:S02]  /*7820*/  FSEL R7, R7, -INF , P0 ;  /* 0xff80000007077808 */ /* 0x000fe40000000000 */
[----:B------:R-:W-:Y:S02]  /*7830*/  ISETP.GT.AND P2, PT, R0, 0x8, PT ;  /* 0x000000080000780c */ /* 0x000fe40003f44270 */
[----:B-1----:R-:W-:Y:S02]  /*7840*/  FMNMX.FTZ R116, R6, R119, !PT ;  /* 0x0000007706747209 */ /* 0x002fe40007810000 */
[----:B------:R-:W-:Y:S02]  /*7850*/  ISETP.GT.AND P0, PT, R0, 0x9, PT ;  /* 0x000000090000780c */ /* 0x000fe40003f04270 */
[----:B------:R-:W-:Y:S02]  /*7860*/  FSEL R10, R10, -INF , P2 ;  /* 0xff8000000a0a7808 */ /* 0x000fe40001000000 */
[----:B------:R-:W-:Y:S02]  /*7870*/  FMNMX.FTZ R116, R7, R116, !PT ;  /* 0x0000007407747209 */ /* 0x000fe40007810000 */
[----:B------:R-:W-:Y:S02]  /*7880*/  FSEL R11, R11, -INF , P0 ;  /* 0xff8000000b0b7808 */ /* 0x000fe40000000000 */
[----:B------:R-:W-:Y:S02]  /*7890*/  ISETP.GT.AND P2, PT, R0, 0x10, PT ;  /* 0x000000100000780c */ /* 0x000fe40003f44270 */
[----:B------:R-:W-:Y:S02]  /*78a0*/  FMNMX.FTZ R116, R10, R116, !PT ;  /* 0x000000740a747209 */ /* 0x000fe40007810000 */
        /* <DEDUP_REMOVED lines=10> */
[C---:B------:R-:W-:Y:S02]  /*7950*/  ISETP.GT.AND P2, PT, R0.reuse, 0x20, PT ;  /* 0x000000200000780c */ /* 0x040fe40003f44270 */
[----:B------:R-:W-:Y:S02]  /*7960*/  FMNMX.FTZ R116, R57, R116, !PT ;  /* 0x0000007439747209 */ /* 0x000fe40007810000 */
[----:B------:R-:W-:Y:S02]  /*7970*/  FMNMX.FTZ R2, R157, R2, !PT ;  /* 0x000000029d027209 */ /* 0x000fe40007810000 */
[----:B------:R-:W-:Y:S02]  /*7980*/  ISETP.GT.AND P0, PT, R0, 0x21, PT ;  /* 0x000000210000780c */ /* 0x000fe40003f04270 */
[----:B------:R-:W-:Y:S02]  /*7990*/  FSEL R153, R22, -INF , P2 ;  /* 0xff80000016997808 */ /* 0x000fe40001000000 */
[----:B------:R-:W-:Y:S02]  /*79a0*/  FMNMX.FTZ R116, R64, R116, !PT ;  /* 0x0000007440747209 */ /* 0x000fe40007810000 */
        /* <DEDUP_REMOVED lines=42> */
[----:B------:R-:W-:Y:S02]  /*7c50*/  ISETP.GT.AND P2, PT, R0, 0x50, PT ;  /* 0x000000500000780c */ /* 0x000fe40003f44270 */
        /* <DEDUP_REMOVED lines=47> */
[----:B------:R-:W-:Y:S01]  /*7f50*/  FMNMX.FTZ R116, R232, R116, !PT ;  /* 0x00000074e8747209 */ /* 0x000fe20007810000 */
[----:B------:R-:W1:Y:S03]  /*7f60*/  SHFL.BFLY PT, R117, R0, 0x2, 0x1f ;  /* 0x0c401f0000757f89 */ /* 0x000e6600000e0000 */
[----:B------:R-:W-:Y:S05]  /*7f70*/  FMNMX.FTZ R116, R231, R116, !PT ;  /* 0x00000074e7747209 */ /* 0x000fea0007810000 */
[----:B------:R-:W2:Y:S01]  /*7f80*/  SHFL.BFLY PT, R2, R116, 0x2, 0x1f ;  /* 0x0c401f0074027f89 */ /* 0x000ea200000e0000 */
[----:B-1----:R-:W-:Y:S07]  /*7f90*/  FMNMX.FTZ R117, R117, R0, !PT ;  /* 0x0000000075757209 */ /* 0x002fee0007810000 */
[----:B------:R-:W1:Y:S01]  /*7fa0*/  SHFL.BFLY PT, R3, R117, 0x1, 0x1f ;  /* 0x0c201f0075037f89 */ /* 0x000e6200000e0000 */
[----:B--2---:R-:W-:Y:S07]  /*7fb0*/  FMNMX.FTZ R116, R116, R2, !PT ;  /* 0x0000000274747209 */ /* 0x004fee0007810000 */
[----:B------:R2:W3:Y:S01]  /*7fc0*/  SHFL.BFLY PT, R0, R116, 0x1, 0x1f ;  /* 0x0c201f0074007f89 */ /* 0x0004e200000e0000 */
[----:B-1----:R-:W-:Y:S07]  /*7fd0*/  FMNMX.FTZ R117, R117, R3, !PT ;  /* 0x0000000375757209 */ /* 0x002fee0007810000 */
.L_x_529:
[C---:B------:R-:W-:Y:S01]  /*7fe0*/  FMUL.FTZ R148, R117.reuse, c[0x0][0x2d0] ;  /* 0x0000b40075947a20 */ /* 0x040fe20000410000 */
[----:B------:R-:W-:Y:S01]  /*7ff0*/  FSETP.NEU.FTZ.AND P0, PT, R117, -INF , PT ;  /* 0xff8000007500780b */ /* 0x000fe20003f1d000 */
[----:B------:R-:W-:Y:S01]  /*8000*/  WARPSYNC 0xffffffff ;  /* 0xffffffff00007948 */ /* 0x000fe20003800000 */
[----:B---3--:R-:W-:Y:S01]  /*8010*/  FMNMX.FTZ R3, R0, R116, !PT ;  /* 0x0000007400037209 */ /* 0x008fe20007810000 */
[----:B------:R-:W-:Y:S01]  /*8020*/  LDSM.16.MT88.4 R20, [R210] ;  /* 0x00000000d214783b */ /* 0x000fe20000004200 */
[----:B------:R-:W-:Y:S03]  /*8030*/  FSEL R148, R148, RZ, P0 ;  /* 0x000000ff94947208 */ /* 0x000fe60000000000 */
[----:B--2---:R-:W-:Y:S02]  /*8040*/  FMUL.FTZ R116, R3, c[0x0][0x2d0] ;  /* 0x0000b40003747a20 */ /* 0x004fe40000410000 */
[--C-:B------:R-:W-:Y:S02]  /*8050*/  FFMA.FTZ R2, R4, c[0x0][0x2d0], -R148.reuse ;  /* 0x0000b40004027a23 */ /* 0x100fe40000010894 */
[--C-:B------:R-:W-:Y:S01]  /*8060*/  FFMA.FTZ R4, R9, c[0x0][0x2d0], -R148.reuse ;  /* 0x0000b40009047a23 */ /* 0x100fe20000010894 */
[----:B------:R-:W-:Y:S01]  /*8070*/  LDSM.16.MT88.4 R28, [R209] ;  /* 0x00000000d11c783b */ /* 0x000fe20000004200 */
[----:B------:R1:W-:Y:S01]  /*8080*/  MUFU.EX2 R250, R2 ;  /* 0x0000000200fa7308 */ /* 0x0003e20000000800 */
[--C-:B------:R-:W-:Y:S02]  /*8090*/  FFMA.FTZ R32, R149, c[0x0][0x2d0], -R148.reuse ;  /* 0x0000b40095207a23 */ /* 0x100fe40000010894 */
[--C-:B------:R-:W-:Y:S04]  /*80a0*/  FFMA.FTZ R40, R151, c[0x0][0x2d0], -R148.reuse ;  /* 0x0000b40097287a23 */ /* 0x100fe80000010894 */
[----:B------:R-:W-:Y:S03]  /*80b0*/  LDSM.16.MT88.4 R36, [R213] ;  /* 0x00000000d524783b */ /* 0x000fe60000004200 */
[----:B------:R-:W-:Y:S05]  /*80c0*/  MUFU.EX2 R16, R4 ;  /* 0x0000000400107308 */ /* 0x000fea0000000800 */
[----:B------:R-:W-:Y:S08]  /*80d0*/  LDSM.16.MT88.4 R44, [R208+0x4000] ;  /* 0x00400000d02c783b */ /* 0x000ff00000004200 */
[----:B------:R-:W-:Y:S01]  /*80e0*/  LDSM.16.MT88.4 R52, [R210+0x4000] ;  /* 0x00400000d234783b */ /* 0x000fe20000004200 */
[--C-:B-1----:R-:W-:Y:S04]  /*80f0*/  FFMA.FTZ R2, R5, c[0x0][0x2d0], -R148.reuse ;  /* 0x0000b40005027a23 */ /* 0x102fe80000010894 */
[----:B------:R1:W-:Y:S03]  /*8100*/  MUFU.EX2 R12, R2 ;  /* 0x00000002000c7308 */ /* 0x0003e60000000800 */
[----:B------:R-:W-:Y:S01]  /*8110*/  LDSM.16.MT88.4 R60, [R209+0x4000] ;  /* 0x00400000d13c783b */ /* 0x000fe20000004200 */
[----:B-1----:R-:W-:Y:S06]  /*8120*/  FFMA.FTZ R2, R8, c[0x0][0x2d0], -R148 ;  /* 0x0000b40008027a23 */ /* 0x002fec0000010894 */
[----:B------:R1:W2:Y:S02]  /*8130*/  MUFU.EX2 R18, R2 ;  /* 0x0000000200127308 */ /* 0x0002a40000000800 */
[----:B-1----:R-:W-:Y:S02]  /*8140*/  FSEL R2, R117, RZ, P0 ;  /* 0x000000ff75027208 */ /* 0x002fe40000000000 */
[----:B------:R-:W-:Y:S02]  /*8150*/  FSETP.NEU.FTZ.AND P0, PT, R3, -INF , PT ;  /* 0xff8000000300780b */ /* 0x000fe40003f1d000 */
[----:B--2---:R-:W-:Y:S01]  /*8160*/  F2FP.PACK_AB R146, R16, R18 ;  /* 0x000000121092723e */ /* 0x004fe200000000ff */
[----:B------:R-:W-:Y:S01]  /*8170*/  FADD.FTZ R0, -R2, R118 ;  /* 0x0000007602007221 */ /* 0x000fe20000010100 */
[----:B------:R-:W-:Y:S03]  /*8180*/  FSEL R116, R116, RZ, P0 ;  /* 0x000000ff74747208 */ /* 0x000fe60000000000 */
[----:B------:R-:W-:Y:S02]  /*8190*/  FMUL.FTZ R0, R0, c[0x0][0x2d0] ;  /* 0x0000b40000007a20 */ /* 0x000fe40000410000 */
[--C-:B------:R-:W-:Y:S02]  /*81a0*/  FFMA.FTZ R4, R11, c[0x0][0x2d0], -R116.reuse ;  /* 0x0000b4000b047a23 */ /* 0x100fe40000010874 */
[----:B------:R1:W2:Y:S01]  /*81b0*/  MUFU.EX2 R2, R0 ;  /* 0x0000000000027308 */ /* 0x0002a20000000800 */
[--C-:B------:R-:W-:Y:S09]  /*81c0*/  FFMA.FTZ R48, R48, c[0x0][0x2d0], -R116.reuse ;  /* 0x0000b40030307a23 */ /* 0x100ff20000010874 */
[----:B------:R3:W4:Y:S10]  /*81d0*/  MUFU.EX2 R5, R4 ;  /* 0x0000000400057308 */ /* 0x0007340000000800 */
[----:B------:R5:W-:Y:S01]  /*81e0*/  MUFU.EX2 R251, R48 ;  /* 0x0000003000fb7308 */ /* 0x000be20000000800 */
[----:B-1----:R-:W-:Y:S02]  /*81f0*/  FFMA.FTZ R0, R6, c[0x0][0x2d0], -R116 ;  /* 0x0000b40006007a23 */ /* 0x002fe40000010874 */
[C---:B--2---:R-:W-:Y:S02]  /*8200*/  FMUL.FTZ R8, R2.reuse, R124 ;  /* 0x0000007c02087220 */ /* 0x044fe40000410000 */
[C---:B------:R-:W-:Y:S05]  /*8210*/  FMUL.FTZ R9, R2.reuse, R125 ;  /* 0x0000007d02097220 */ /* 0x040fea0000410000 */
[----:B------:R1:W-:Y:S01]  /*8220*/  MUFU.EX2 R118, R0 ;  /* 0x0000000000767308 */ /* 0x0003e20000000800 */
[C---:B------:R-:W-:Y:S02]  /*8230*/  FMUL.FTZ R24, R2.reuse, R80 ;  /* 0x0000005002187220 */ /* 0x040fe40000410000 */
[C---:B------:R-:W-:Y:S02]  /*8240*/  FMUL.FTZ R25, R2.reuse, R81 ;  /* 0x0000005102197220 */ /* 0x040fe40000410000 */
[C---:B---3--:R-:W-:Y:S01]  /*8250*/  FMUL.FTZ R4, R2.reuse, R120 ;  /* 0x0000007802047220 */ /* 0x048fe20000410000 */
[----:B----4-:R-:W-:Y:S01]  /*8260*/  MOV R120, R5 ;  /* 0x0000000500787202 */ /* 0x010fe20000000f00 */
[C---:B------:R-:W-:Y:S01]  /*8270*/  FMUL.FTZ R5, R2.reuse, R121 ;  /* 0x0000007902057220 */ /* 0x040fe20000410000 */
[----:B------:R-:W-:Y:S01]  /*8280*/  MOV R121, R16 ;  /* 0x0000001000797202 */ /* 0x000fe20000000f00 */
[C---:B------:R-:W-:Y:S01]  /*8290*/  FMUL.FTZ R16, R2.reuse, R72 ;  /* 0x0000004802107220 */ /* 0x040fe20000410000 */
[----:B------:R2:W-:Y:S01]  /*82a0*/  MUFU.EX2 R125, R32 ;  /* 0x00000020007d7308 */ /* 0x0005e20000000800 */
[C---:B------:R-:W-:Y:S02]  /*82b0*/  FMUL.FTZ R33, R2.reuse, R89 ;  /* 0x0000005902217220 */ /* 0x040fe40000410000 */
[C---:B------:R-:W-:Y:S02]  /*82c0*/  FMUL.FTZ R41, R2.reuse, R97 ;  /* 0x0000006102297220 */ /* 0x040fe40000410000 */
[C---:B-----5:R-:W-:Y:S02]  /*82d0*/  FMUL.FTZ R48, R2.reuse, R104 ;  /* 0x0000006802307220 */ /* 0x060fe40000410000 */
[C---:B------:R-:W-:Y:S02]  /*82e0*/  FMUL.FTZ R49, R2.reuse, R105 ;  /* 0x0000006902317220 */ /* 0x040fe40000410000 */
[----:B------:R-:W-:Y:S02]  /*82f0*/  FMUL.FTZ R65, R2, R113 ;  /* 0x0000007102417220 */ /* 0x000fe40000410000 */
[----:B------:R-:W-:Y:S02]  /*8300*/  FFMA.FTZ R97, R242, c[0x0][0x2d0], -R148 ;  /* 0x0000b400f2617a23 */ /* 0x000fe40000010894 */
[--C-:B-1----:R-:W-:Y:S04]  /*8310*/  FFMA.FTZ R0, R7, c[0x0][0x2d0], -R116.reuse ;  /* 0x0000b40007007a23 */ /* 0x102fe80000010874 */
[----:B------:R1:W3:Y:S01]  /*8320*/  MUFU.EX2 R19, R0 ;  /* 0x0000000000137308 */ /* 0x0002e20000000800 */
[----:B--2---:R-:W-:Y:S02]  /*8330*/  FMUL.FTZ R32, R2, R88 ;  /* 0x0000005802207220 */ /* 0x004fe40000410000 */
[--C-:B------:R-:W-:Y:S02]  /*8340*/  FFMA.FTZ R88, R154, c[0x0][0x2d0], -R116.reuse ;  /* 0x0000b4009a587a23 */ /* 0x100fe40000010874 */
[----:B-1----:R-:W-:Y:S01]  /*8350*/  FFMA.FTZ R0, R10, c[0x0][0x2d0], -R116 ;  /* 0x0000b4000a007a23 */ /* 0x002fe20000010874 */
[----:B---3--:R-:W-:Y:S02]  /*8360*/  F2FP.PACK_AB R145, R19, R118 ;  /* 0x000000761391723e */ /* 0x008fe400000000ff */
[----:B------:R-:W-:Y:S02]  /*8370*/  MOV R124, R19 ;  /* 0x00000013007c7202 */ /* 0x000fe40000000f00 */
[----:B------:R1:W2:Y:S02]  /*8380*/  MUFU.EX2 R17, R0 ;  /* 0x0000000000117308 */ /* 0x0002a40000000800 */
[----:B-1----:R-:W-:Y:S02]  /*8390*/  FSEL R0, R3, RZ, P0 ;  /* 0x000000ff03007208 */ /* 0x002fe40000000000 */
[----:B--2---:R-:W-:Y:S03]  /*83a0*/  F2FP.PACK_AB R147, R120, R17 ;  /* 0x000000117893723e */ /* 0x004fe600000000ff */
[----:B------:R-:W-:Y:S01]  /*83b0*/  FADD.FTZ R0, -R0, R119 ;  /* 0x0000007700007221 */ /* 0x000fe20000010100 */
[----:B------:R-:W-:Y:S02]  /*83c0*/  MOV R119, R12 ;  /* 0x0000000c00777202 */ /* 0x000fe40000000f00 */
[----:B------:R-:W1:Y:S01]  /*83d0*/  LDSM.16.MT88.4 R12, [R208] ;  /* 0x00000000d00c783b */ /* 0x000e620000004200 */
[----:B------:R-:W-:Y:S01]  /*83e0*/  FMUL.FTZ R0, R0, c[0x0][0x2d0] ;  /* 0x0000b40000007a20 */ /* 0x000fe20000410000 */
[----:B------:R-:W-:Y:S02]  /*83f0*/  F2FP.PACK_AB R144, R119, R250 ;  /* 0x000000fa7790723e */ /* 0x000fe400000000ff */
[----:B------:R-:W-:Y:S03]  /*8400*/  MOV R113, R119 ;  /* 0x0000007700717202 */ /* 0x000fe60000000f00 */
[----:B------:R-:W2:Y:S02]  /*8410*/  MUFU.EX2 R0, R0 ;  /* 0x0000000000007308 */ /* 0x000ea40000000800 */
[C---:B--2---:R-:W-:Y:S01]  /*8420*/  FMUL.FTZ R6, R0.reuse, R122 ;  /* 0x0000007a00067220 */ /* 0x044fe20000410000 */
[----:B------:R-:W-:Y:S01]  /*8430*/  MOV R122, R17 ;  /* 0x00000011007a7202 */ /* 0x000fe20000000f00 */
[----:B------:R-:W-:Y:S01]  /*8440*/  FMUL.FTZ R7, R0, R123 ;  /* 0x0000007b00077220 */ /* 0x000fe20000410000 */
[----:B------:R-:W-:Y:S01]  /*8450*/  MOV R123, R18 ;  /* 0x00000012007b7202 */ /* 0x000fe20000000f00 */
[----:B------:R-:W-:Y:S02]  /*8460*/  FMUL.FTZ R17, R2, R73 ;  /* 0x0000004902117220 */ /* 0x000fe40000410000 */
[C---:B------:R-:W-:Y:S02]  /*8470*/  FMUL.FTZ R18, R0.reuse, R74 ;  /* 0x0000004a00127220 */ /* 0x040fe40000410000 */
[C---:B------:R-:W-:Y:S01]  /*8480*/  FMUL.FTZ R19, R0.reuse, R75 ;  /* 0x0000004b00137220 */ /* 0x040fe20000410000 */
[C---:B-1----:R-:W-:Y:S01]  /*8490*/  HMMA.16816.F32 R4, R144.reuse, R12, R4 ;  /* 0x0000000c9004723c */ /* 0x042fe20000001804 */
[----:B------:R-:W-:Y:S04]  /*84a0*/  LDSM.16.MT88.4 R72, [R208+0x800] ;  /* 0x00080000d048783b */ /* 0x000fe80000004200 */
[C---:B------:R-:W-:Y:S02]  /*84b0*/  FMUL.FTZ R10, R0.reuse, R126 ;  /* 0x0000007e000a7220 */ /* 0x040fe40000410000 */
[----:B------:R-:W-:Y:S02]  /*84c0*/  FMUL.FTZ R11, R0, R127 ;  /* 0x0000007f000b7220 */ /* 0x000fe40000410000 */
[C---:B------:R-:W-:Y:S01]  /*84d0*/  FMUL.FTZ R12, R2.reuse, R68 ;  /* 0x00000044020c7220 */ /* 0x040fe20000410000 */
[----:B------:R1:W-:Y:S02]  /*84e0*/  MUFU.EX2 R127, R40 ;  /* 0x00000028007f7308 */ /* 0x0003e40000000800 */
[----:B------:R-:W-:Y:S02]  /*84f0*/  FMUL.FTZ R13, R2, R69 ;  /* 0x00000045020d7220 */ /* 0x000fe40000410000 */
[C---:B------:R-:W-:Y:S03]  /*8500*/  HMMA.16816.F32 R8, R144.reuse, R14, R8 ;  /* 0x0000000e9008723c */ /* 0x040fe60000001808 */
[C---:B------:R-:W-:Y:S02]  /*8510*/  FMUL.FTZ R26, R0.reuse, R82 ;  /* 0x00000052001a7220 */ /* 0x040fe40000410000 */
[C---:B------:R-:W-:Y:S02]  /*8520*/  FMUL.FTZ R27, R0.reuse, R83 ;  /* 0x00000053001b7220 */ /* 0x040fe40000410000 */
[C---:B------:R-:W-:Y:S01]  /*8530*/  FMUL.FTZ R14, R0.reuse, R70 ;  /* 0x00000046000e7220 */ /* 0x040fe20000410000 */
[----:B------:R-:W-:Y:S01]  /*8540*/  LDSM.16.MT88.4 R80, [R209+0x800] ;  /* 0x00080000d150783b */ /* 0x000fe20000004200 */
[C---:B------:R-:W-:Y:S03]  /*8550*/  FMUL.FTZ R15, R0.reuse, R71 ;  /* 0x00000047000f7220 */ /* 0x040fe60000410000 */
[C---:B------:R-:W-:Y:S02]  /*8560*/  FMUL.FTZ R34, R0.reuse, R90 ;  /* 0x0000005a00227220 */ /* 0x040fe40000410000 */
[C---:B------:R-:W-:Y:S02]  /*8570*/  FMUL.FTZ R35, R0.reuse, R91 ;  /* 0x0000005b00237220 */ /* 0x040fe40000410000 */
[C---:B------:R-:W-:Y:S01]  /*8580*/  HMMA.16816.F32 R12, R144.reuse, R20, R12 ;  /* 0x00000014900c723c */ /* 0x040fe2000000180c */
[----:B------:R-:W2:Y:S02]  /*8590*/  LDSM.16.MT88.4 R68, [R211+0x4000] ;  /* 0x00400000d344783b */ /* 0x000ea40000004200 */
[----:B------:R-:W-:Y:S02]  /*85a0*/  FMUL.FTZ R42, R0, R98 ;  /* 0x00000062002a7220 */ /* 0x000fe40000410000 */
[--C-:B------:R-:W-:Y:S02]  /*85b0*/  FFMA.FTZ R98, R241, c[0x0][0x2d0], -R148.reuse ;  /* 0x0000b400f1627a23 */ /* 0x100fe40000010894 */
[C---:B------:R-:W-:Y:S01]  /*85c0*/  FMUL.FTZ R20, R2.reuse, R76 ;  /* 0x0000004c02147220 */ /* 0x040fe20000410000 */
[C---:B------:R-:W-:Y:S04]  /*85d0*/  HMMA.16816.F32 R16, R144.reuse, R22, R16 ;  /* 0x000000169010723c */ /* 0x040fe80000001810 */
[C---:B------:R-:W-:Y:S02]  /*85e0*/  FMUL.FTZ R21, R2.reuse, R77 ;  /* 0x0000004d02157220 */ /* 0x040fe40000410000 */
[----:B-1----:R-:W-:Y:S02]  /*85f0*/  FMUL.FTZ R40, R2, R96 ;  /* 0x0000006002287220 */ /* 0x002fe40000410000 */
[C---:B------:R-:W-:Y:S04]  /*8600*/  FMUL.FTZ R22, R0.reuse, R78 ;  /* 0x0000004e00167220 */ /* 0x040fe80000410000 */
[C---:B------:R-:W-:Y:S02]  /*8610*/  FMUL.FTZ R23, R0.reuse, R79 ;  /* 0x0000004f00177220 */ /* 0x040fe40000410000 */
[----:B------:R-:W1:Y:S01]  /*8620*/  LDSM.16.MT88.4 R76, [R210+0x800] ;  /* 0x00080000d24c783b */ /* 0x000e620000004200 */
[----:B------:R-:W-:Y:S02]  /*8630*/  FFMA.FTZ R96, R243, c[0x0][0x2d0], -R148 ;  /* 0x0000b400f3607a23 */ /* 0x000fe40000010894 */
[----:B------:R-:W-:Y:S02]  /*8640*/  FMUL.FTZ R43, R0, R99 ;  /* 0x00000063002b7220 */ /* 0x000fe40000410000 */
[C---:B------:R-:W-:Y:S03]  /*8650*/  HMMA.16816.F32 R20, R144.reuse, R28, R20 ;  /* 0x0000001c9014723c */ /* 0x040fe60000001814 */
[----:B------:R-:W-:Y:S02]  /*8660*/  FFMA.FTZ R99, R234, c[0x0][0x2d0], -R116 ;  /* 0x0000b400ea637a23 */ /* 0x000fe40000010874 */
[----:B------:R-:W-:Y:S02]  /*8670*/  FMUL.FTZ R51, R0, R107 ;  /* 0x0000006b00337220 */ /* 0x000fe40000410000 */
[C---:B------:R-:W-:Y:S01]  /*8680*/  FMUL.FTZ R28, R2.reuse, R84 ;  /* 0x00000054021c7220 */ /* 0x040fe20000410000 */
[C---:B------:R-:W-:Y:S04]  /*8690*/  HMMA.16816.F32 R24, R144.reuse, R30, R24 ;  /* 0x0000001e9018723c */ /* 0x040fe80000001818 */
[----:B------:R-:W-:Y:S02]  /*86a0*/  FMUL.FTZ R29, R2, R85 ;  /* 0x00000055021d7220 */ /* 0x000fe40000410000 */
[C---:B------:R-:W-:Y:S02]  /*86b0*/  FMUL.FTZ R50, R0.reuse, R106 ;  /* 0x0000006a00327220 */ /* 0x040fe40000410000 */
[C---:B------:R-:W-:Y:S04]  /*86c0*/  FMUL.FTZ R30, R0.reuse, R86 ;  /* 0x00000056001e7220 */ /* 0x040fe80000410000 */
[C---:B------:R-:W-:Y:S02]  /*86d0*/  FMUL.FTZ R31, R0.reuse, R87 ;  /* 0x00000057001f7220 */ /* 0x040fe40000410000 */
[----:B------:R-:W3:Y:S01]  /*86e0*/  LDSM.16.MT88.4 R84, [R211+0x800] ;  /* 0x00080000d354783b */ /* 0x000ee20000004200 */
[C---:B------:R-:W-:Y:S02]  /*86f0*/  FMUL.FTZ R58, R0.reuse, R110 ;  /* 0x0000006e003a7220 */ /* 0x040fe40000410000 */
[C---:B------:R-:W-:Y:S02]  /*8700*/  FMUL.FTZ R59, R0.reuse, R111 ;  /* 0x0000006f003b7220 */ /* 0x040fe40000410000 */
[C---:B------:R-:W-:Y:S01]  /*8710*/  HMMA.16816.F32 R28, R144.reuse, R36, R28 ;  /* 0x00000024901c723c */ /* 0x040fe2000000181c */
[----:B------:R4:W-:Y:S02]  /*8720*/  MUFU.EX2 R111, R88 ;  /* 0x00000058006f7308 */ /* 0x0009e40000000800 */
[C---:B------:R-:W-:Y:S02]  /*8730*/  FMUL.FTZ R66, R0.reuse, R114 ;  /* 0x0000007200427220 */ /* 0x040fe40000410000 */
[----:B------:R-:W-:Y:S02]  /*8740*/  FMUL.FTZ R67, R0, R115 ;  /* 0x0000007300437220 */ /* 0x000fe40000410000 */
[----:B------:R-:W-:Y:S01]  /*8750*/  FFMA.FTZ R36, R150, c[0x0][0x2d0], -R148 ;  /* 0x0000b40096247a23 */ /* 0x000fe20000010894 */
[C---:B------:R-:W-:Y:S03]  /*8760*/  HMMA.16816.F32 R32, R144.reuse, R38, R32 ;  /* 0x000000269020723c */ /* 0x040fe60000001820 */
[----:B------:R5:W1:Y:S01]  /*8770*/  MUFU.EX2 R126, R36 ;  /* 0x00000024007e7308 */ /* 0x000a620000000800 */
[----:B------:R-:W-:Y:S02]  /*8780*/  FMUL.FTZ R37, R2, R93 ;  /* 0x0000005d02257220 */ /* 0x000fe40000410000 */
[----:B------:R-:W3:Y:S01]  /*8790*/  LDL.LU R93, [R1+0x4] ;  /* 0x00000400015d7983 */ /* 0x000ee20000300800 */
[C---:B------:R-:W-:Y:S02]  /*87a0*/  FMUL.FTZ R38, R0.reuse, R94 ;  /* 0x0000005e00267220 */ /* 0x040fe40000410000 */
[----:B------:R-:W-:Y:S01]  /*87b0*/  FMUL.FTZ R39, R0, R95 ;  /* 0x0000005f00277220 */ /* 0x000fe20000410000 */
[----:B------:R-:W3:Y:S04]  /*87c0*/  LDL.LU R94, [R1] ;  /* 0x00000000015e7983 */ /* 0x000ee80000300800 */
[----:B----4-:R-:W-:Y:S01]  /*87d0*/  LDSM.16.MT88.4 R88, [R210+0x1000] ;  /* 0x00100000d258783b */ /* 0x010fe20000004200 */
[----:B-----5:R-:W-:Y:S02]  /*87e0*/  FMUL.FTZ R36, R2, R92 ;  /* 0x0000005c02247220 */ /* 0x020fe40000410000 */
[----:B------:R-:W-:Y:S05]  /*87f0*/  FFMA.FTZ R92, R156, c[0x0][0x2d0], -R116 ;  /* 0x0000b4009c5c7a23 */ /* 0x000fea0000010874 */
[C---:B------:R-:W-:Y:S07]  /*8800*/  HMMA.16816.F32 R36, R144.reuse, R44, R36 ;  /* 0x0000002c9024723c */ /* 0x040fee0000001824 */
[----:B------:R-:W-:Y:S01]  /*8810*/  FFMA.FTZ R44, R152, c[0x0][0x2d0], -R148 ;  /* 0x0000b400982c7a23 */ /* 0x000fe20000010894 */
[C---:B------:R-:W-:Y:S03]  /*8820*/  HMMA.16816.F32 R40, R144.reuse, R46, R40 ;  /* 0x0000002e9028723c */ /* 0x040fe60000001828 */
[----:B------:R4:W-:Y:S01]  /*8830*/  MUFU.EX2 R252, R44 ;  /* 0x0000002c00fc7308 */ /* 0x0009e20000000800 */
[----:B------:R-:W-:Y:S02]  /*8840*/  FMUL.FTZ R45, R2, R101 ;  /* 0x00000065022d7220 */ /* 0x000fe40000410000 */
[--C-:B------:R-:W-:Y:S02]  /*8850*/  FFMA.FTZ R101, R232, c[0x0][0x2d0], -R116.reuse ;  /* 0x0000b400e8657a23 */ /* 0x100fe40000010874 */
[C---:B------:R-:W-:Y:S04]  /*8860*/  FMUL.FTZ R46, R0.reuse, R102 ;  /* 0x00000066002e7220 */ /* 0x040fe80000410000 */
[----:B------:R-:W-:Y:S02]  /*8870*/  FMUL.FTZ R47, R0, R103 ;  /* 0x00000067002f7220 */ /* 0x000fe40000410000 */
[----:B----4-:R-:W-:Y:S02]  /*8880*/  FMUL.FTZ R44, R2, R100 ;  /* 0x00000064022c7220 */ /* 0x010fe40000410000 */
[--C-:B------:R-:W-:Y:S04]  /*8890*/  FFMA.FTZ R100, R233, c[0x0][0x2d0], -R116.reuse ;  /* 0x0000b400e9647a23 */ /* 0x100fe80000010874 */
[----:B------:R-:W-:Y:S01]  /*88a0*/  MUFU.EX2 R119, R100 ;  /* 0x0000006400777308 */ /* 0x000fe20000000800 */
[C---:B------:R-:W-:Y:S07]  /*88b0*/  HMMA.16816.F32 R44, R144.reuse, R52, R44 ;  /* 0x00000034902c723c */ /* 0x040fee000000182c */
[--C-:B------:R-:W-:Y:S01]  /*88c0*/  FFMA.FTZ R52, R56, c[0x0][0x2d0], -R116.reuse ;  /* 0x0000b40038347a23 */ /* 0x100fe20000010874 */
[C---:B------:R-:W-:Y:S03]  /*88d0*/  HMMA.16816.F32 R48, R144.reuse, R54, R48 ;  /* 0x000000369030723c */ /* 0x040fe60000001830 */
[----:B------:R4:W5:Y:S01]  /*88e0*/  MUFU.EX2 R107, R52 ;  /* 0x00000034006b7308 */ /* 0x0009620000000800 */
[----:B------:R-:W-:Y:S02]  /*88f0*/  FMUL.FTZ R53, R2, R129 ;  /* 0x0000008102357220 */ /* 0x000fe40000410000 */
[--C-:B------:R-:W-:Y:S02]  /*8900*/  FFMA.FTZ R56, R57, c[0x0][0x2d0], -R116.reuse ;  /* 0x0000b40039387a23 */ /* 0x100fe40000010874 */
[C---:B------:R-:W-:Y:S04]  /*8910*/  FMUL.FTZ R55, R0.reuse, R131 ;  /* 0x0000008300377220 */ /* 0x040fe80000410000 */
[----:B------:R-:W-:Y:S01]  /*8920*/  FMUL.FTZ R54, R0, R130 ;  /* 0x0000008200367220 */ /* 0x000fe20000410000 */
[----:B------:R1:W-:Y:S01]  /*8930*/  MUFU.EX2 R106, R56 ;  /* 0x00000038006a7308 */ /* 0x0003e20000000800 */
[C---:B------:R-:W-:Y:S09]  /*8940*/  FMUL.FTZ R57, R2.reuse, R109 ;  /* 0x0000006d02397220 */ /* 0x040ff20000410000 */
[----:B------:R2:W-:Y:S01]  /*8950*/  MUFU.EX2 R109, R92 ;  /* 0x0000005c006d7308 */ /* 0x0005e20000000800 */
[C---:B----4-:R-:W-:Y:S07]  /*8960*/  FMUL.FTZ R52, R2.reuse, R128 ;  /* 0x0000008002347220 */ /* 0x050fee0000410000 */
[C---:B------:R-:W-:Y:S03]  /*8970*/  HMMA.16816.F32 R52, R144.reuse, R60, R52 ;  /* 0x0000003c9034723c */ /* 0x040fe60000001834 */
[----:B-1----:R-:W-:Y:S04]  /*8980*/  FMUL.FTZ R56, R2, R108 ;  /* 0x0000006c02387220 */ /* 0x002fe80000410000 */
[--C-:B------:R-:W-:Y:S02]  /*8990*/  FFMA.FTZ R60, R64, c[0x0][0x2d0], -R116.reuse ;  /* 0x0000b400403c7a23 */ /* 0x100fe40000010874 */
[C---:B------:R-:W-:Y:S01]  /*89a0*/  FMUL.FTZ R61, R2.reuse, R133 ;  /* 0x00000085023d7220 */ /* 0x040fe20000410000 */
[C---:B------:R-:W-:Y:S01]  /*89b0*/  HMMA.16816.F32 R56, R144.reuse, R62, R56 ;  /* 0x0000003e9038723c */ /* 0x040fe20000001838 */
[----:B------:R1:W4:Y:S02]  /*89c0*/  MUFU.EX2 R105, R60 ;  /* 0x0000003c00697308 */ /* 0x0003240000000800 */
[----:B------:R-:W-:Y:S01]  /*89d0*/  FMUL.FTZ R64, R2, R112 ;  /* 0x0000007002407220 */ /* 0x000fe20000410000 */
[----:B------:R-:W-:Y:S01]  /*89e0*/  MOV R112, R124 ;  /* 0x0000007c00707202 */ /* 0x000fe20000000f00 */
[----:B--2---:R-:W-:Y:S02]  /*89f0*/  FFMA.FTZ R92, R164, c[0x0][0x2d0], -R116 ;  /* 0x0000b400a45c7a23 */ /* 0x004fe40000010874 */
[C---:B------:R-:W-:Y:S02]  /*8a00*/  FMUL.FTZ R63, R0.reuse, R135 ;  /* 0x00000087003f7220 */ /* 0x040fe40000410000 */
[----:B------:R-:W-:Y:S02]  /*8a10*/  FMUL.FTZ R62, R0, R134 ;  /* 0x00000086003e7220 */ /* 0x000fe40000410000 */
[----:B------:R-:W-:Y:S01]  /*8a20*/  MUFU.EX2 R164, R92 ;  /* 0x0000005c00a47308 */ /* 0x000fe20000000800 */
[----:B-1----:R-:W-:Y:S07]  /*8a30*/  FMUL.FTZ R60, R2, R132 ;  /* 0x00000084023c7220 */ /* 0x002fee0000410000 */
[C---:B------:R-:W-:Y:S07]  /*8a40*/  HMMA.16816.F32 R60, R144.reuse, R68, R60 ;  /* 0x00000044903c723c */ /* 0x040fee000000183c */
[----:B------:R-:W-:Y:S01]  /*8a50*/  F2FP.PACK_AB R68, R126, R125 ;  /* 0x0000007d7e44723e */ /* 0x000fe200000000ff */
[----:B------:R-:W-:Y:S01]  /*8a60*/  HMMA.16816.F32 R64, R144, R70, R64 ;  /* 0x000000469040723c */ /* 0x000fe20000001840 */
[----:B------:R-:W-:Y:S03]  /*8a70*/  MUFU.EX2 R147, R96 ;  /* 0x0000006000937308 */ /* 0x000fe60000000800 */
[----:B-----5:R-:W-:Y:S03]  /*8a80*/  F2FP.PACK_AB R69, R107, R251 ;  /* 0x000000fb6b45723e */ /* 0x020fe600000000ff */
[----:B------:R-:W-:Y:S02]  /*8a90*/  F2FP.PACK_AB R70, R252, R127 ;  /* 0x0000007ffc46723e */ /* 0x000fe400000000ff */
[----:B----4-:R-:W-:Y:S02]  /*8aa0*/  F2FP.PACK_AB R71, R105, R106 ;  /* 0x0000006a6947723e */ /* 0x010fe400000000ff */
[----:B------:R-:W-:Y:S05]  /*8ab0*/  MUFU.EX2 R146, R97 ;  /* 0x0000006100927308 */ /* 0x000fea0000000800 */
[C---:B------:R-:W-:Y:S05]  /*8ac0*/  HMMA.16816.F32 R4, R68.reuse, R72, R4 ;  /* 0x000000484404723c */ /* 0x040fea0000001804 */
[----:B------:R-:W-:Y:S03]  /*8ad0*/  MUFU.EX2 R145, R98 ;  /* 0x0000006200917308 */ /* 0x000fe60000000800 */
[C---:B------:R-:W-:Y:S01]  /*8ae0*/  HMMA.16816.F32 R8, R68.reuse, R74, R8 ;  /* 0x0000004a4408723c */ /* 0x040fe20000001808 */
[----:B------:R-:W1:Y:S06]  /*8af0*/  LDSM.16.MT88.4 R72, [R208+0x4800] ;  /* 0x00480000d048783b */ /* 0x000e6c0000004200 */
[----:B------:R2:W4:Y:S01]  /*8b00*/  MUFU.EX2 R144, R99 ;  /* 0x0000006300907308 */ /* 0x0005220000000800 */
[C---:B------:R-:W-:Y:S07]  /*8b10*/  HMMA.16816.F32 R12, R68.reuse, R76, R12 ;  /* 0x0000004c440c723c */ /* 0x040fee000000180c */
[--C-:B------:R-:W-:Y:S01]  /*8b20*/  FFMA.FTZ R76, R157, c[0x0][0x2d0], -R148.reuse ;  /* 0x0000b4009d4c7a23 */ /* 0x100fe20000010894 */
[C---:B------:R-:W-:Y:S03]  /*8b30*/  HMMA.16816.F32 R16, R68.reuse, R78, R16 ;  /* 0x0000004e4410723c */ /* 0x040fe60000001810 */
[----:B------:R5:W-:Y:S05]  /*8b40*/  MUFU.EX2 R104, R76 ;  /* 0x0000004c00687308 */ /* 0x000bea0000000800 */
[C---:B------:R-:W-:Y:S07]  /*8b50*/  HMMA.16816.F32 R20, R68.reuse, R80, R20 ;  /* 0x000000504414723c */ /* 0x040fee0000001814 */
[--C-:B------:R-:W-:Y:S01]  /*8b60*/  FFMA.FTZ R80, R159, c[0x0][0x2d0], -R148.reuse ;  /* 0x0000b4009f507a23 */ /* 0x100fe20000010894 */
[C---:B------:R-:W-:Y:S01]  /*8b70*/  HMMA.16816.F32 R24, R68.reuse, R82, R24 ;  /* 0x000000524418723c */ /* 0x040fe20000001818 */
[----:B--2---:R-:W-:Y:S02]  /*8b80*/  LDSM.16.MT88.4 R96, [R208+0x7800] ;  /* 0x00780000d060783b */ /* 0x004fe40000004200 */
[----:B------:R2:W-:Y:S05]  /*8b90*/  MUFU.EX2 R248, R80 ;  /* 0x0000005000f87308 */ /* 0x0005ea0000000800 */
[C---:B---3--:R-:W-:Y:S04]  /*8ba0*/  HMMA.16816.F32 R28, R68.reuse, R84, R28 ;  /* 0x00000054441c723c */ /* 0x048fe8000000181c */
[--C-:B-----5:R-:W-:Y:S04]  /*8bb0*/  FFMA.FTZ R76, R158, c[0x0][0x2d0], -R148.reuse ;  /* 0x0000b4009e4c7a23 */ /* 0x120fe80000010894 */
[C---:B------:R-:W-:Y:S01]  /*8bc0*/  HMMA.16816.F32 R32, R68.reuse, R86, R32 ;  /* 0x000000564420723c */ /* 0x040fe20000001820 */
[----:B------:R3:W-:Y:S01]  /*8bd0*/  MUFU.EX2 R249, R76 ;  /* 0x0000004c00f97308 */ /* 0x0007e20000000800 */
[----:B------:R-:W-:Y:S06]  /*8be0*/  LDSM.16.MT88.4 R84, [R211+0x4800] ;  /* 0x00480000d354783b */ /* 0x000fec0000004200 */
[C---:B-1----:R-:W-:Y:S04]  /*8bf0*/  HMMA.16816.F32 R36, R68.reuse, R72, R36 ;  /* 0x000000484424723c */ /* 0x042fe80000001824 */
[----:B--2---:R-:W-:Y:S03]  /*8c00*/  FFMA.FTZ R80, R160, c[0x0][0x2d0], -R148 ;  /* 0x0000b400a0507a23 */ /* 0x004fe60000010894 */
[--C-:B------:R-:W-:Y:S01]  /*8c10*/  FFMA.FTZ R72, R155, c[0x0][0x2d0], -R116.reuse ;  /* 0x0000b4009b487a23 */ /* 0x100fe20000010874 */
[C---:B------:R-:W-:Y:S01]  /*8c20*/  HMMA.16816.F32 R40, R68.reuse, R74, R40 ;  /* 0x0000004a4428723c */ /* 0x040fe20000001828 */
[----:B------:R1:W-:Y:S01]  /*8c30*/  MUFU.EX2 R247, R80 ;  /* 0x0000005000f77308 */ /* 0x0003e20000000800 */
[----:B---3--:R-:W2:Y:S09]  /*8c40*/  LDSM.16.MT88.4 R76, [R210+0x4800] ;  /* 0x00480000d24c783b */ /* 0x008eb20000004200 */
[----:B------:R3:W-:Y:S01]  /*8c50*/  MUFU.EX2 R110, R72 ;  /* 0x00000048006e7308 */ /* 0x0007e20000000800 */
[----:B-1----:R-:W-:Y:S09]  /*8c60*/  FFMA.FTZ R80, R153, c[0x0][0x2d0], -R116 ;  /* 0x0000b40099507a23 */ /* 0x002ff20000010874 */
[----:B------:R1:W5:Y:S01]  /*8c70*/  MUFU.EX2 R246, R80 ;  /* 0x0000005000f67308 */ /* 0x0003620000000800 */
[----:B---3--:R-:W-:Y:S01]  /*8c80*/  LDSM.16.MT88.4 R72, [R208+0x1000] ;  /* 0x00100000d048783b */ /* 0x008fe20000004200 */
[C---:B--2---:R-:W-:Y:S07]  /*8c90*/  HMMA.16816.F32 R44, R68.reuse, R76, R44 ;  /* 0x0000004c442c723c */ /* 0x044fee000000182c */
[----:B-1----:R-:W1:Y:S01]  /*8ca0*/  LDSM.16.MT88.4 R80, [R209+0x4800] ;  /* 0x00480000d150783b */ /* 0x002e620000004200 */
[----:B------:R-:W-:Y:S04]  /*8cb0*/  FFMA.FTZ R102, R2, R94, R250 ;  /* 0x0000005e02667223 */ /* 0x000fe800000100fa */
[----:B------:R-:W-:Y:S01]  /*8cc0*/  FFMA.FTZ R2, R0, R93, R118 ;  /* 0x0000005d00027223 */ /* 0x000fe20000010076 */
[C---:B------:R-:W-:Y:S01]  /*8cd0*/  HMMA.16816.F32 R48, R68.reuse, R78, R48 ;  /* 0x0000004e4430723c */ /* 0x040fe20000001830 */
[----:B------:R-:W-:Y:S01]  /*8ce0*/  MUFU.EX2 R118, R101 ;  /* 0x0000006500767308 */ /* 0x000fe20000000800 */
[----:B------:R-:W2:Y:S01]  /*8cf0*/  LDSM.16.MT88.4 R76, [R209+0x1000] ;  /* 0x00100000d14c783b */ /* 0x000ea20000004200 */
[----:B------:R-:W-:Y:S01]  /*8d00*/  FADD.FTZ R0, R113, R102 ;  /* 0x0000006671007221 */ /* 0x000fe20000010000 */
[----:B----4-:R-:W-:Y:S01]  /*8d10*/  F2FP.PACK_AB R113, R119, R144 ;  /* 0x000000907771723e */ /* 0x010fe200000000ff */
[----:B------:R-:W-:Y:S01]  /*8d20*/  FADD.FTZ R2, R112, R2 ;  /* 0x0000000270027221 */ /* 0x000fe20000010000 */
[----:B------:R-:W-:Y:S01]  /*8d30*/  F2FP.PACK_AB R112, R146, R147 ;  /* 0x000000939270723e */ /* 0x000fe200000000ff */
[----:B------:R-:W-:Y:S03]  /*8d40*/  FADD.FTZ R0, R123, R0 ;  /* 0x000000007b007221 */ /* 0x000fe60000010000 */
[----:B------:R-:W-:Y:S02]  /*8d50*/  LDSM.16.MT88.4 R92, [R210+0x7000] ;  /* 0x00700000d25c783b */ /* 0x000fe40000004200 */
[----:B------:R-:W-:Y:S02]  /*8d60*/  FADD.FTZ R2, R122, R2 ;  /* 0x000000027a027221 */ /* 0x000fe40000010000 */
[----:B------:R-:W-:Y:S02]  /*8d70*/  FADD.FTZ R0, R121, R0 ;  /* 0x0000000079007221 */ /* 0x000fe40000010000 */
[----:B------:R-:W-:Y:S04]  /*8d80*/  FADD.FTZ R2, R120, R2 ;  /* 0x0000000278027221 */ /* 0x000fe80000010000 */
[----:B------:R-:W-:Y:S04]  /*8d90*/  FADD.FTZ R2, R251, R2 ;  /* 0x00000002fb027221 */ /* 0x000fe80000010000 */
[----:B------:R-:W-:Y:S04]  /*8da0*/  FADD.FTZ R2, R107, R2 ;  /* 0x000000026b027221 */ /* 0x000fe80000010000 */
[----:B------:R-:W-:Y:S04]  /*8db0*/  FADD.FTZ R2, R106, R2 ;  /* 0x000000026a027221 */ /* 0x000fe80000010000 */
[----:B------:R-:W-:Y:S01]  /*8dc0*/  FADD.FTZ R2, R105, R2 ;  /* 0x0000000269027221 */ /* 0x000fe20000010000 */
[C---:B-1----:R-:W-:Y:S03]  /*8dd0*/  HMMA.16816.F32 R52, R68.reuse, R80, R52 ;  /* 0x000000504434723c */ /* 0x042fe60000001834 */
[----:B-----5:R-:W-:Y:S04]  /*8de0*/  FADD.FTZ R2, R246, R2 ;  /* 0x00000002f6027221 */ /* 0x020fe80000010000 */
[----:B------:R-:W-:Y:S01]  /*8df0*/  FADD.FTZ R2, R111, R2 ;  /* 0x000000026f027221 */ /* 0x000fe20000010000 */
[C---:B------:R-:W-:Y:S01]  /*8e00*/  HMMA.16816.F32 R56, R68.reuse, R82, R56 ;  /* 0x000000524438723c */ /* 0x040fe20000001838 */
[----:B------:R-:W1:Y:S03]  /*8e10*/  LDSM.16.MT88.4 R80, [R211+0x1000] ;  /* 0x00100000d350783b */ /* 0x000e660000004200 */
[----:B------:R-:W-:Y:S04]  /*8e20*/  FADD.FTZ R2, R110, R2 ;  /* 0x000000026e027221 */ /* 0x000fe80000010000 */
[C---:B------:R-:W-:Y:S04]  /*8e30*/  HMMA.16816.F32 R60, R68.reuse, R84, R60 ;  /* 0x00000054443c723c */ /* 0x040fe8000000183c */
[----:B------:R-:W-:Y:S03]  /*8e40*/  FADD.FTZ R2, R109, R2 ;  /* 0x000000026d027221 */ /* 0x000fe60000010000 */
[--C-:B------:R-:W-:Y:S01]  /*8e50*/  FFMA.FTZ R84, R165, c[0x0][0x2d0], -R148.reuse ;  /* 0x0000b400a5547a23 */ /* 0x100fe20000010894 */
[----:B------:R-:W-:Y:S03]  /*8e60*/  HMMA.16816.F32 R64, R68, R86, R64 ;  /* 0x000000564440723c */ /* 0x000fe60000001840 */
[----:B------:R3:W-:Y:S04]  /*8e70*/  MUFU.EX2 R108, R84 ;  /* 0x00000054006c7308 */ /* 0x0007e80000000800 */
[----:B------:R-:W-:Y:S02]  /*8e80*/  F2FP.PACK_AB R68, R249, R104 ;  /* 0x00000068f944723e */ /* 0x000fe400000000ff */
[----:B------:R-:W-:Y:S03]  /*8e90*/  F2FP.PACK_AB R69, R111, R246 ;  /* 0x000000f66f45723e */ /* 0x000fe600000000ff */
[----:B------:R-:W-:Y:S02]  /*8ea0*/  F2FP.PACK_AB R71, R109, R110 ;  /* 0x0000006e6d47723e */ /* 0x000fe400000000ff */
[----:B------:R-:W-:Y:S07]  /*8eb0*/  F2FP.PACK_AB R70, R247, R248 ;  /* 0x000000f8f746723e */ /* 0x000fee00000000ff */
[C---:B------:R-:W-:Y:S03]  /*8ec0*/  HMMA.16816.F32 R4, R68.reuse, R72, R4 ;  /* 0x000000484404723c */ /* 0x040fe60000001804 */
[----:B---3--:R-:W-:Y:S05]  /*8ed0*/  FFMA.FTZ R84, R166, c[0x0][0x2d0], -R148 ;  /* 0x0000b400a6547a23 */ /* 0x008fea0000010894 */
[C---:B------:R-:W-:Y:S01]  /*8ee0*/  HMMA.16816.F32 R8, R68.reuse, R74, R8 ;  /* 0x0000004a4408723c */ /* 0x040fe20000001808 */
[----:B------:R-:W3:Y:S01]  /*8ef0*/  LDSM.16.MT88.4 R72, [R208+0x5000] ;  /* 0x00500000d048783b */ /* 0x000ee20000004200 */
[----:B------:R4:W-:Y:S06]  /*8f00*/  MUFU.EX2 R245, R84 ;  /* 0x0000005400f57308 */ /* 0x0009ec0000000800 */
[C---:B------:R-:W-:Y:S07]  /*8f10*/  HMMA.16816.F32 R12, R68.reuse, R88, R12 ;  /* 0x00000058440c723c */ /* 0x040fee000000180c */
[----:B------:R-:W-:Y:S01]  /*8f20*/  FFMA.FTZ R88, R162, c[0x0][0x2d0], -R116 ;  /* 0x0000b400a2587a23 */ /* 0x000fe20000010874 */
[C---:B------:R-:W-:Y:S03]  /*8f30*/  HMMA.16816.F32 R16, R68.reuse, R90, R16 ;  /* 0x0000005a4410723c */ /* 0x040fe60000001810 */
[----:B------:R5:W-:Y:S05]  /*8f40*/  MUFU.EX2 R166, R88 ;  /* 0x0000005800a67308 */ /* 0x000bea0000000800 */
[C---:B--2---:R-:W-:Y:S01]  /*8f50*/  HMMA.16816.F32 R20, R68.reuse, R76, R20 ;  /* 0x0000004c4414723c */ /* 0x044fe20000001814 */
[----:B----4-:R-:W2:Y:S06]  /*8f60*/  LDSM.16.MT88.4 R84, [R210+0x5000] ;  /* 0x00500000d254783b */ /* 0x010eac0000004200 */
[--C-:B------:R-:W-:Y:S01]  /*8f70*/  FFMA.FTZ R76, R167, c[0x0][0x2d0], -R148.reuse ;  /* 0x0000b400a74c7a23 */ /* 0x100fe20000010894 */
[C---:B------:R-:W-:Y:S03]  /*8f80*/  HMMA.16816.F32 R24, R68.reuse, R78, R24 ;  /* 0x0000004e4418723c */ /* 0x040fe60000001818 */
[----:B------:R4:W-:Y:S05]  /*8f90*/  MUFU.EX2 R244, R76 ;  /* 0x0000004c00f47308 */ /* 0x0009ea0000000800 */
[C---:B-1----:R-:W-:Y:S01]  /*8fa0*/  HMMA.16816.F32 R28, R68.reuse, R80, R28 ;  /* 0x00000050441c723c */ /* 0x042fe2000000181c */
[----:B-----5:R-:W-:Y:S07]  /*8fb0*/  LDSM.16.MT88.4 R88, [R210+0x1800] ;  /* 0x00180000d258783b */ /* 0x020fee0000004200 */
[C---:B------:R-:W-:Y:S01]  /*8fc0*/  HMMA.16816.F32 R32, R68.reuse, R82, R32 ;  /* 0x000000524420723c */ /* 0x040fe20000001820 */
[----:B------:R-:W-:Y:S07]  /*8fd0*/  LDSM.16.MT88.4 R80, [R211+0x5000] ;  /* 0x00500000d350783b */ /* 0x000fee0000004200 */
[C---:B---3--:R-:W-:Y:S04]  /*8fe0*/  HMMA.16816.F32 R36, R68.reuse, R72, R36 ;  /* 0x000000484424723c */ /* 0x048fe80000001824 */
[----:B----4-:R-:W-:Y:S03]  /*8ff0*/  FFMA.FTZ R76, R168, c[0x0][0x2d0], -R148 ;  /* 0x0000b400a84c7a23 */ /* 0x010fe60000010894 */
[--C-:B------:R-:W-:Y:S01]  /*9000*/  FFMA.FTZ R72, R163, c[0x0][0x2d0], -R116.reuse ;  /* 0x0000b400a3487a23 */ /* 0x100fe20000010874 */
[C---:B------:R-:W-:Y:S01]  /*9010*/  HMMA.16816.F32 R40, R68.reuse, R74, R40 ;  /* 0x0000004a4428723c */ /* 0x040fe20000001828 */
[----:B------:R1:W-:Y:S07]  /*9020*/  MUFU.EX2 R168, R76 ;  /* 0x0000004c00a87308 */ /* 0x0003ee0000000800 */
[C---:B--2---:R-:W-:Y:S03]  /*9030*/  HMMA.16816.F32 R44, R68.reuse, R84, R44 ;  /* 0x00000054442c723c */ /* 0x044fe6000000182c */
[----:B------:R2:W-:Y:S05]  /*9040*/  MUFU.EX2 R165, R72 ;  /* 0x0000004800a57308 */ /* 0x0005ea0000000800 */
[C---:B------:R-:W-:Y:S01]  /*9050*/  HMMA.16816.F32 R48, R68.reuse, R86, R48 ;  /* 0x000000564430723c */ /* 0x040fe20000001830 */
[----:B------:R-:W-:Y:S03]  /*9060*/  LDSM.16.MT88.4 R84, [R209+0x1800] ;  /* 0x00180000d154783b */ /* 0x000fe60000004200 */
[----:B-1----:R-:W-:Y:S04]  /*9070*/  FFMA.FTZ R76, R161, c[0x0][0x2d0], -R116 ;  /* 0x0000b400a14c7a23 */ /* 0x002fe80000010874 */
[----:B------:R1:W3:Y:S01]  /*9080*/  MUFU.EX2 R167, R76 ;  /* 0x0000004c00a77308 */ /* 0x0002e20000000800 */
[----:B--2---:R-:W-:Y:S08]  /*9090*/  LDSM.16.MT88.4 R72, [R208+0x1800] ;  /* 0x00180000d048783b */ /* 0x004ff00000004200 */
[----:B-1----:R-:W1:Y:S01]  /*90a0*/  LDSM.16.MT88.4 R76, [R209+0x5000] ;  /* 0x00500000d14c783b */ /* 0x002e620000004200 */
[----:B---3--:R-:W-:Y:S04]  /*90b0*/  FADD.FTZ R2, R167, R2 ;  /* 0x00000002a7027221 */ /* 0x008fe80000010000 */
[----:B------:R-:W-:Y:S04]  /*90c0*/  FADD.FTZ R2, R166, R2 ;  /* 0x00000002a6027221 */ /* 0x000fe80000010000 */
[----:B------:R-:W-:Y:S04]  /*90d0*/  FADD.FTZ R2, R165, R2 ;  /* 0x00000002a5027221 */ /* 0x000fe80000010000 */
[----:B------:R-:W-:Y:S01]  /*90e0*/  FADD.FTZ R2, R164, R2 ;  /* 0x00000002a4027221 */ /* 0x000fe20000010000 */
[C---:B-1----:R-:W-:Y:S08]  /*90f0*/  HMMA.16816.F32 R52, R68.reuse, R76, R52 ;  /* 0x0000004c4434723c */ /* 0x042ff00000001834 */
[C---:B------:R-:W-:Y:S01]  /*9100*/  HMMA.16816.F32 R56, R68.reuse, R78, R56 ;  /* 0x0000004e4438723c */ /* 0x040fe20000001838 */
[----:B------:R-:W1:Y:S07]  /*9110*/  LDSM.16.MT88.4 R76, [R211+0x1800] ;  /* 0x00180000d34c783b */ /* 0x000e6e0000004200 */
[C---:B------:R-:W-:Y:S07]  /*9120*/  HMMA.16816.F32 R60, R68.reuse, R80, R60 ;  /* 0x00000050443c723c */ /* 0x040fee000000183c */
[--C-:B------:R-:W-:Y:S01]  /*9130*/  FFMA.FTZ R80, R173, c[0x0][0x2d0], -R148.reuse ;  /* 0x0000b400ad507a23 */ /* 0x100fe20000010894 */
[----:B------:R-:W-:Y:S03]  /*9140*/  HMMA.16816.F32 R64, R68, R82, R64 ;  /* 0x000000524440723c */ /* 0x000fe60000001840 */
[----:B------:R2:W-:Y:S01]  /*9150*/  MUFU.EX2 R162, R80 ;  /* 0x0000005000a27308 */ /* 0x0005e20000000800 */
[----:B------:R-:W-:Y:S03]  /*9160*/  MOV R173, R127 ;  /* 0x0000007f00ad7202 */ /* 0x000fe60000000f00 */
[----:B------:R-:W-:Y:S02]  /*9170*/  F2FP.PACK_AB R68, R245, R108 ;  /* 0x0000006cf544723e */ /* 0x000fe400000000ff */
[----:B------:R-:W-:Y:S03]  /*9180*/  F2FP.PACK_AB R70, R168, R244 ;  /* 0x000000f4a846723e */ /* 0x000fe600000000ff */
[----:B------:R-:W-:Y:S02]  /*9190*/  F2FP.PACK_AB R69, R166, R167 ;  /* 0x000000a7a645723e */ /* 0x000fe400000000ff */
[----:B------:R-:W-:Y:S07]  /*91a0*/  F2FP.PACK_AB R71, R164, R165 ;  /* 0x000000a5a447723e */ /* 0x000fee00000000ff */
[C---:B------:R-:W-:Y:S01]  /*91b0*/  HMMA.16816.F32 R4, R68.reuse, R72, R4 ;  /* 0x000000484404723c */ /* 0x040fe20000001804 */
[----:B--2---:R-:W-:Y:S07]  /*91c0*/  LDSM.16.MT88.4 R80, [R210+0x5800] ;  /* 0x00580000d250783b */ /* 0x004fee0000004200 */
[C---:B------:R-:W-:Y:S01]  /*91d0*/  HMMA.16816.F32 R8, R68.reuse, R74, R8 ;  /* 0x0000004a4408723c */ /* 0x040fe20000001808 */
[----:B------:R-:W2:Y:S07]  /*91e0*/  LDSM.16.MT88.4 R72, [R208+0x5800] ;  /* 0x00580000d048783b */ /* 0x000eae0000004200 */
[C---:B------:R-:W-:Y:S08]  /*91f0*/  HMMA.16816.F32 R12, R68.reuse, R88, R12 ;  /* 0x00000058440c723c */ /* 0x040ff0000000180c */
[C---:B------:R-:W-:Y:S01]  /*9200*/  HMMA.16816.F32 R16, R68.reuse, R90, R16 ;  /* 0x0000005a4410723c */ /* 0x040fe20000001810 */
[----:B------:R-:W-:Y:S07]  /*9210*/  LDSM.16.MT88.4 R88, [R211+0x5800] ;  /* 0x00580000d358783b */ /* 0x000fee0000004200 */
[C---:B------:R-:W-:Y:S07]  /*9220*/  HMMA.16816.F32 R20, R68.reuse, R84, R20 ;  /* 0x000000544414723c */ /* 0x040fee0000001814 */
[--C-:B------:R-:W-:Y:S01]  /*9230*/  FFMA.FTZ R84, R174, c[0x0][0x2d0], -R148.reuse ;  /* 0x0000b400ae547a23 */ /* 0x100fe20000010894 */
[C---:B------:R-:W-:Y:S03]  /*9240*/  HMMA.16816.F32 R24, R68.reuse, R86, R24 ;  /* 0x000000564418723c */ /* 0x040fe60000001818 */
[----:B------:R3:W-:Y:S01]  /*9250*/  MUFU.EX2 R163, R84 ;  /* 0x0000005400a37308 */ /* 0x0007e20000000800 */
[----:B------:R-:W-:Y:S04]  /*9260*/  MOV R174, R126 ;  /* 0x0000007e00ae7202 */ /* 0x000fe80000000f00 */
[C---:B-1----:R-:W-:Y:S07]  /*9270*/  HMMA.16816.F32 R28, R68.reuse, R76, R28 ;  /* 0x0000004c441c723c */ /* 0x042fee000000181c */
[--C-:B------:R-:W-:Y:S01]  /*9280*/  FFMA.FTZ R76, R200, c[0x0][0x2d0], -R148.reuse ;  /* 0x0000b400c84c7a23 */ /* 0x100fe20000010894 */
[C---:B------:R-:W-:Y:S03]  /*9290*/  HMMA.16816.F32 R32, R68.reuse, R78, R32 ;  /* 0x0000004e4420723c */ /* 0x040fe60000001820 */
[----:B------:R1:W-:Y:S05]  /*92a0*/  MUFU.EX2 R160, R76 ;  /* 0x0000004c00a07308 */ /* 0x0003ea0000000800 */
[C---:B--2---:R-:W-:Y:S04]  /*92b0*/  HMMA.16816.F32 R36, R68.reuse, R72, R36 ;  /* 0x000000484424723c */ /* 0x044fe80000001824 */
[----:B---3--:R-:W-:Y:S01]  /*92c0*/  FFMA.FTZ R84, R175, c[0x0][0x2d0], -R148 ;  /* 0x0000b400af547a23 */ /* 0x008fe20000010894 */
[----:B------:R-:W-:Y:S02]  /*92d0*/  MOV R175, R125 ;  /* 0x0000007d00af7202 */ /* 0x000fe40000000f00 */
[----:B------:R-:W-:Y:S01]  /*92e0*/  FFMA.FTZ R72, R170, c[0x0][0x2d0], -R116 ;  /* 0x0000b400aa487a23 */ /* 0x000fe20000010874 */
[C---:B------:R-:W-:Y:S01]  /*92f0*/  HMMA.16816.F32 R40, R68.reuse, R74, R40 ;  /* 0x0000004a4428723c */ /* 0x040fe20000001828 */
[----:B------:R2:W-:Y:S01]  /*9300*/  MUFU.EX2 R161, R84 ;  /* 0x0000005400a17308 */ /* 0x0005e20000000800 */
[----:B------:R-:W-:Y:S02]  /*9310*/  LDSM.16.MT88.4 R124, [R208+0x3800] ;  /* 0x00380000d07c783b */ /* 0x000fe40000004200 */
[----:B------:R-:W-:Y:S04]  /*9320*/  FADD.FTZ R0, R175, R0 ;  /* 0x00000000af007221 */ /* 0x000fe80000010000 */
[C---:B------:R-:W-:Y:S03]  /*9330*/  HMMA.16816.F32 R44, R68.reuse, R80, R44 ;  /* 0x00000050442c723c */ /* 0x040fe6000000182c */
[----:B------:R3:W-:Y:S01]  /*9340*/  MUFU.EX2 R103, R72 ;  /* 0x0000004800677308 */ /* 0x0007e20000000800 */
[----:B-1----:R-:W-:Y:S02]  /*9350*/  FFMA.FTZ R76, R169, c[0x0][0x2d0], -R116 ;  /* 0x0000b400a94c7a23 */ /* 0x002fe40000010874 */
[----:B------:R-:W-:Y:S02]  /*9360*/  FADD.FTZ R0, R174, R0 ;  /* 0x00000000ae007221 */ /* 0x000fe40000010000 */
[C---:B------:R-:W-:Y:S04]  /*9370*/  HMMA.16816.F32 R48, R68.reuse, R82, R48 ;  /* 0x000000524430723c */ /* 0x040fe80000001830 */
[----:B------:R-:W-:Y:S01]  /*9380*/  FFMA.FTZ R80, R172, c[0x0][0x2d0], -R116 ;  /* 0x0000b400ac507a23 */ /* 0x000fe20000010874 */
[----:B------:R1:W4:Y:S01]  /*9390*/  MUFU.EX2 R159, R76 ;  /* 0x0000004c009f7308 */ /* 0x0003220000000800 */
[----:B------:R-:W-:Y:S01]  /*93a0*/  FADD.FTZ R0, R173, R0 ;  /* 0x00000000ad007221 */ /* 0x000fe20000010000 */
[----:B--2---:R-:W2:Y:S05]  /*93b0*/  LDSM.16.MT88.4 R84, [R209+0x5800] ;  /* 0x00580000d154783b */ /* 0x004eaa0000004200 */
[----:B------:R-:W-:Y:S03]  /*93c0*/  FADD.FTZ R0, R252, R0 ;  /* 0x00000000fc007221 */ /* 0x000fe60000010000 */
[----:B------:R5:W-:Y:S01]  /*93d0*/  MUFU.EX2 R157, R80 ;  /* 0x00000050009d7308 */ /* 0x000be20000000800 */
[----:B------:R-:W-:Y:S02]  /*93e0*/  FADD.FTZ R0, R104, R0 ;  /* 0x0000000068007221 */ /* 0x000fe40000010000 */
[----:B------:R-:W-:Y:S01]  /*93f0*/  LDSM.16.MT88.4 R104, [R210+0x7800] ;  /* 0x00780000d268783b */ /* 0x000fe20000004200 */
[----:B---3--:R-:W-:Y:S02]  /*9400*/  FFMA.FTZ R72, R171, c[0x0][0x2d0], -R116 ;  /* 0x0000b400ab487a23 */ /* 0x008fe40000010874 */
[----:B------:R-:W-:Y:S04]  /*9410*/  FADD.FTZ R0, R249, R0 ;  /* 0x00000000f9007221 */ /* 0x000fe80000010000 */
[----:B------:R-:W3:Y:S01]  /*9420*/  MUFU.EX2 R158, R72 ;  /* 0x00000048009e7308 */ /* 0x000ee20000000800 */
[----:B------:R-:W-:Y:S01]  /*9430*/  FADD.FTZ R0, R248, R0 ;  /* 0x00000000f8007221 */ /* 0x000fe20000010000 */
[----:B-1----:R-:W-:Y:S03]  /*9440*/  LDSM.16.MT88.4 R76, [R210+0x2000] ;  /* 0x00200000d24c783b */ /* 0x002fe60000004200 */
[----:B------:R-:W-:Y:S02]  /*9450*/  FADD.FTZ R0, R247, R0 ;  /* 0x00000000f7007221 */ /* 0x000fe40000010000 */
[----:B----4-:R-:W-:Y:S02]  /*9460*/  FADD.FTZ R2, R159, R2 ;  /* 0x000000029f027221 */ /* 0x010fe40000010000 */
[----:B------:R-:W-:Y:S02]  /*9470*/  FADD.FTZ R0, R108, R0 ;  /* 0x000000006c007221 */ /* 0x000fe40000010000 */
[----:B------:R-:W-:Y:S01]  /*9480*/  FADD.FTZ R2, R103, R2 ;  /* 0x0000000267027221 */ /* 0x000fe20000010000 */
[----:B------:R-:W-:Y:S01]  /*9490*/  LDSM.16.MT88.4 R108, [R209+0x7800] ;  /* 0x00780000d16c783b */ /* 0x000fe20000004200 */
[----:B------:R-:W-:Y:S04]  /*94a0*/  FADD.FTZ R0, R245, R0 ;  /* 0x00000000f5007221 */ /* 0x000fe80000010000 */
[----:B------:R-:W-:Y:S03]  /*94b0*/  FADD.FTZ R0, R244, R0 ;  /* 0x00000000f4007221 */ /* 0x000fe60000010000 */
[----:B-----5:R-:W-:Y:S01]  /*94c0*/  LDSM.16.MT88.4 R80, [R209+0x2000] ;  /* 0x00200000d150783b */ /* 0x020fe20000004200 */
[----:B------:R-:W-:Y:S01]  /*94d0*/  FADD.FTZ R0, R168, R0 ;  /* 0x00000000a8007221 */ /* 0x000fe20000010000 */
[C---:B--2---:R-:W-:Y:S03]  /*94e0*/  HMMA.16816.F32 R52, R68.reuse, R84, R52 ;  /* 0x000000544434723c */ /* 0x044fe60000001834 */
[----:B---3--:R-:W-:Y:S03]  /*94f0*/  FADD.FTZ R2, R158, R2 ;  /* 0x000000029e027221 */ /* 0x008fe60000010000 */
[----:B------:R-:W1:Y:S01]  /*9500*/  LDSM.16.MT88.4 R72, [R208+0x2000] ;  /* 0x00200000d048783b */ /* 0x000e620000004200 */
[----:B------:R-:W-:Y:S02]  /*9510*/  FADD.FTZ R0, R162, R0 ;  /* 0x00000000a2007221 */ /* 0x000fe40000010000 */
[----:B------:R-:W-:Y:S01]  /*9520*/  FADD.FTZ R2, R157, R2 ;  /* 0x000000029d027221 */ /* 0x000fe20000010000 */
[C---:B------:R-:W-:Y:S04]  /*9530*/  HMMA.16816.F32 R56, R68.reuse, R86, R56 ;  /* 0x000000564438723c */ /* 0x040fe80000001838 */
[----:B------:R-:W2:Y:S01]  /*9540*/  LDSM.16.MT88.4 R84, [R211+0x2000] ;  /* 0x00200000d354783b */ /* 0x000ea20000004200 */
[----:B------:R-:W-:Y:S03]  /*9550*/  FADD.FTZ R0, R163, R0 ;  /* 0x00000000a3007221 */ /* 0x000fe60000010000 */
[C---:B------:R-:W-:Y:S04]  /*9560*/  HMMA.16816.F32 R60, R68.reuse, R88, R60 ;  /* 0x00000058443c723c */ /* 0x040fe8000000183c */
[----:B------:R-:W-:Y:S03]  /*9570*/  FADD.FTZ R0, R161, R0 ;  /* 0x00000000a1007221 */ /* 0x000fe60000010000 */
[----:B------:R-:W-:Y:S01]  /*9580*/  FFMA.FTZ R88, R202, c[0x0][0x2d0], -R116 ;  /* 0x0000b400ca587a23 */ /* 0x000fe20000010874 */
[----:B------:R-:W-:Y:S03]  /*9590*/  HMMA.16816.F32 R64, R68, R90, R64 ;  /* 0x0000005a4440723c */ /* 0x000fe60000001840 */
[----:B------:R3:W-:Y:S01]  /*95a0*/  MUFU.EX2 R128, R88 ;  /* 0x0000005800807308 */ /* 0x0007e20000000800 */
[C---:B------:R-:W-:Y:S03]  /*95b0*/  FADD.FTZ R0, R160.reuse, R0 ;  /* 0x00000000a0007221 */ /* 0x040fe60000010000 */
[----:B------:R-:W-:Y:S02]  /*95c0*/  F2FP.PACK_AB R68, R163, R162 ;  /* 0x000000a2a344723e */ /* 0x000fe400000000ff */
[----:B------:R-:W-:Y:S03]  /*95d0*/  F2FP.PACK_AB R70, R160, R161 ;  /* 0x000000a1a046723e */ /* 0x000fe600000000ff */
[----:B------:R-:W-:Y:S02]  /*95e0*/  F2FP.PACK_AB R69, R103, R159 ;  /* 0x0000009f6745723e */ /* 0x000fe400000000ff */
[----:B------:R-:W-:Y:S07]  /*95f0*/  F2FP.PACK_AB R71, R157, R158 ;  /* 0x0000009e9d47723e */ /* 0x000fee00000000ff */
[C---:B-1----:R-:W-:Y:S01]  /*9600*/  HMMA.16816.F32 R4, R68.reuse, R72, R4 ;  /* 0x000000484404723c */ /* 0x042fe20000001804 */
[----:B---3--:R-:W-:Y:S06]  /*9610*/  LDSM.16.MT88.4 R88, [R210+0x2800] ;  /* 0x00280000d258783b */ /* 0x008fec0000004200 */
[--C-:B------:R-:W-:Y:S01]  /*9620*/  FFMA.FTZ R72, R218, c[0x0][0x2d0], -R148.reuse ;  /* 0x0000b400da487a23 */ /* 0x100fe20000010894 */
[C---:B------:R-:W-:Y:S03]  /*9630*/  HMMA.16816.F32 R8, R68.reuse, R74, R8 ;  /* 0x0000004a4408723c */ /* 0x040fe60000001808 */
[----:B------:R1:W3:Y:S05]  /*9640*/  MUFU.EX2 R156, R72 ;  /* 0x00000048009c7308 */ /* 0x0002ea0000000800 */
[C---:B------:R-:W-:Y:S07]  /*9650*/  HMMA.16816.F32 R12, R68.reuse, R76, R12 ;  /* 0x0000004c440c723c */ /* 0x040fee000000180c */
[----:B------:R-:W-:Y:S01]  /*9660*/  FFMA.FTZ R76, R220, c[0x0][0x2d0], -R148 ;  /* 0x0000b400dc4c7a23 */ /* 0x000fe20000010894 */
[C---:B------:R-:W-:Y:S03]  /*9670*/  HMMA.16816.F32 R16, R68.reuse, R78, R16 ;  /* 0x0000004e4410723c */ /* 0x040fe60000001810 */
[----:B------:R4:W5:Y:S05]  /*9680*/  MUFU.EX2 R131, R76 ;  /* 0x0000004c00837308 */ /* 0x00096a0000000800 */
[C---:B------:R-:W-:Y:S01]  /*9690*/  HMMA.16816.F32 R20, R68.reuse, R80, R20 ;  /* 0x000000504414723c */ /* 0x040fe20000001814 */
[----:B-1----:R-:W1:Y:S03]  /*96a0*/  LDSM.16.MT88.4 R72, [R208+0x6000] ;  /* 0x00600000d048783b */ /* 0x002e660000004200 */
[----:B---3--:R-:W-:Y:S03]  /*96b0*/  FADD.FTZ R0, R156, R0 ;  /* 0x000000009c007221 */ /* 0x008fe60000010000 */
[----:B------:R-:W-:Y:S01]  /*96c0*/  FFMA.FTZ R80, R224, c[0x0][0x2d0], -R148 ;  /* 0x0000b400e0507a23 */ /* 0x000fe20000010894 */
[C---:B------:R-:W-:Y:S03]  /*96d0*/  HMMA.16816.F32 R24, R68.reuse, R82, R24 ;  /* 0x000000524418723c */ /* 0x040fe60000001818 */
[----:B------:R3:W3:Y:S05]  /*96e0*/  MUFU.EX2 R130, R80 ;  /* 0x0000005000827308 */ /* 0x0006ea0000000800 */
[C---:B--2---:R-:W-:Y:S01]  /*96f0*/  HMMA.16816.F32 R28, R68.reuse, R84, R28 ;  /* 0x00000054441c723c */ /* 0x044fe2000000181c */
[----:B----4-:R-:W2:Y:S03]  /*9700*/  LDSM.16.MT88.4 R76, [R210+0x6000] ;  /* 0x00600000d24c783b */ /* 0x010ea60000004200 */
[----:B-----5:R-:W-:Y:S04]  /*9710*/  FADD.FTZ R0, R131, R0 ;  /* 0x0000000083007221 */ /* 0x020fe80000010000 */
[C---:B------:R-:W-:Y:S01]  /*9720*/  HMMA.16816.F32 R32, R68.reuse, R86, R32 ;  /* 0x000000564420723c */ /* 0x040fe20000001820 */
[----:B------:R-:W-:Y:S03]  /*9730*/  LDSM.16.MT88.4 R84, [R211+0x6000] ;  /* 0x00600000d354783b */ /* 0x000fe60000004200 */
[----:B---3--:R-:W-:Y:S02]  /*9740*/  FFMA.FTZ R80, R225, c[0x0][0x2d0], -R148 ;  /* 0x0000b400e1507a23 */ /* 0x008fe40000010894 */
[----:B------:R-:W-:Y:S02]  /*9750*/  FADD.FTZ R0, R130, R0 ;  /* 0x0000000082007221 */ /* 0x000fe40000010000 */
[----:B------:R3:W4:Y:S01]  /*9760*/  MUFU.EX2 R155, R80 ;  /* 0x00000050009b7308 */ /* 0x0007220000000800 */
[C---:B-1----:R-:W-:Y:S07]  /*9770*/  HMMA.16816.F32 R36, R68.reuse, R72, R36 ;  /* 0x000000484424723c */ /* 0x042fee0000001824 */
[--C-:B------:R-:W-:Y:S01]  /*9780*/  FFMA.FTZ R72, R203, c[0x0][0x2d0], -R116.reuse ;  /* 0x0000b400cb487a23 */ /* 0x100fe20000010874 */
[C---:B------:R-:W-:Y:S03]  /*9790*/  HMMA.16816.F32 R40, R68.reuse, R74, R40 ;  /* 0x0000004a4428723c */ /* 0x040fe60000001828 */
[----:B------:R1:W-:Y:S05]  /*97a0*/  MUFU.EX2 R154, R72 ;  /* 0x00000048009a7308 */ /* 0x0003ea0000000800 */
[C---:B--2---:R-:W-:Y:S04]  /*97b0*/  HMMA.16816.F32 R44, R68.reuse, R76, R44 ;  /* 0x0000004c442c723c */ /* 0x044fe8000000182c */
[--C-:B---3--:R-:W-:Y:S03]  /*97c0*/  FFMA.FTZ R80, R201, c[0x0][0x2d0], -R116.reuse ;  /* 0x0000b400c9507a23 */ /* 0x108fe60000010874 */
[----:B------:R-:W-:Y:S01]  /*97d0*/  FFMA.FTZ R76, R212, c[0x0][0x2d0], -R116 ;  /* 0x0000b400d44c7a23 */ /* 0x000fe20000010874 */
[C---:B------:R-:W-:Y:S01]  /*97e0*/  HMMA.16816.F32 R48, R68.reuse, R78, R48 ;  /* 0x0000004e4430723c */ /* 0x040fe20000001830 */
[----:B------:R2:W3:Y:S03]  /*97f0*/  MUFU.EX2 R129, R80 ;  /* 0x0000005000817308 */ /* 0x0004e60000000800 */
[----:B----4-:R-:W-:Y:S01]  /*9800*/  FADD.FTZ R0, R155, R0 ;  /* 0x000000009b007221 */ /* 0x010fe20000010000 */
[----:B-1----:R-:W-:Y:S06]  /*9810*/  LDSM.16.MT88.4 R72, [R208+0x2800] ;  /* 0x00280000d048783b */ /* 0x002fec0000004200 */
[----:B------:R1:W4:Y:S02]  /*9820*/  MUFU.EX2 R153, R76 ;  /* 0x0000004c00997308 */ /* 0x0003240000000800 */
[----:B--2---:R-:W2:Y:S01]  /*9830*/  LDSM.16.MT88.4 R80, [R209+0x6000] ;  /* 0x00600000d150783b */ /* 0x004ea20000004200 */
[----:B---3--:R-:W-:Y:S04]  /*9840*/  FADD.FTZ R2, R129, R2 ;  /* 0x0000000281027221 */ /* 0x008fe80000010000 */
[----:B------:R-:W-:Y:S04]  /*9850*/  FADD.FTZ R2, R128, R2 ;  /* 0x0000000280027221 */ /* 0x000fe80000010000 */
[----:B------:R-:W-:Y:S01]  /*9860*/  FADD.FTZ R2, R154, R2 ;  /* 0x000000029a027221 */ /* 0x000fe20000010000 */
[----:B-1----:R-:W1:Y:S03]  /*9870*/  LDSM.16.MT88.4 R76, [R209+0x2800] ;  /* 0x00280000d14c783b */ /* 0x002e660000004200 */
[----:B----4-:R-:W-:Y:S01]  /*9880*/  FADD.FTZ R2, R153, R2 ;  /* 0x0000000299027221 */ /* 0x010fe20000010000 */
[C---:B--2---:R-:W-:Y:S08]  /*9890*/  HMMA.16816.F32 R52, R68.reuse, R80, R52 ;  /* 0x000000504434723c */ /* 0x044ff00000001834 */
[C---:B------:R-:W-:Y:S01]  /*98a0*/  HMMA.16816.F32 R56, R68.reuse, R82, R56 ;  /* 0x000000524438723c */ /* 0x040fe20000001838 */
[----:B------:R-:W2:Y:S07]  /*98b0*/  LDSM.16.MT88.4 R80, [R211+0x2800] ;  /* 0x00280000d350783b */ /* 0x000eae0000004200 */
[C---:B------:R-:W-:Y:S07]  /*98c0*/  HMMA.16816.F32 R60, R68.reuse, R84, R60 ;  /* 0x00000054443c723c */ /* 0x040fee000000183c */
[----:B------:R-:W-:Y:S01]  /*98d0*/  FFMA.FTZ R84, R235, c[0x0][0x2d0], -R148 ;  /* 0x0000b400eb547a23 */ /* 0x000fe20000010894 */
[----:B------:R-:W-:Y:S03]  /*98e0*/  HMMA.16816.F32 R64, R68, R86, R64 ;  /* 0x000000564440723c */ /* 0x000fe60000001840 */
[----:B------:R3:W4:Y:S04]  /*98f0*/  MUFU.EX2 R152, R84 ;  /* 0x0000005400987308 */ /* 0x0007280000000800 */
[----:B------:R-:W-:Y:S02]  /*9900*/  F2FP.PACK_AB R68, R131, R156 ;  /* 0x0000009c8344723e */ /* 0x000fe400000000ff */
[----:B------:R-:W-:Y:S03]  /*9910*/  F2FP.PACK_AB R70, R155, R130 ;  /* 0x000000829b46723e */ /* 0x000fe600000000ff */
[----:B------:R-:W-:Y:S02]  /*9920*/  F2FP.PACK_AB R69, R128, R129 ;  /* 0x000000818045723e */ /* 0x000fe400000000ff */
[----:B------:R-:W-:Y:S07]  /*9930*/  F2FP.PACK_AB R71, R153, R154 ;  /* 0x0000009a9947723e */ /* 0x000fee00000000ff */
[C---:B------:R-:W-:Y:S01]  /*9940*/  HMMA.16816.F32 R4, R68.reuse, R72, R4 ;  /* 0x000000484404723c */ /* 0x040fe20000001804 */
[----:B---3--:R-:W-:Y:S02]  /*9950*/  LDSM.16.MT88.4 R84, [R210+0x6800] ;  /* 0x00680000d254783b */ /* 0x008fe40000004200 */
[----:B----4-:R-:W-:Y:S05]  /*9960*/  FADD.FTZ R0, R152, R0 ;  /* 0x0000000098007221 */ /* 0x010fea0000010000 */
[C---:B------:R-:W-:Y:S01]  /*9970*/  HMMA.16816.F32 R8, R68.reuse, R74, R8 ;  /* 0x0000004a4408723c */ /* 0x040fe20000001808 */
[----:B------:R-:W3:Y:S07]  /*9980*/  LDSM.16.MT88.4 R72, [R208+0x6800] ;  /* 0x00680000d048783b */ /* 0x000eee0000004200 */
[C---:B------:R-:W-:Y:S08]  /*9990*/  HMMA.16816.F32 R12, R68.reuse, R88, R12 ;  /* 0x00000058440c723c */ /* 0x040ff0000000180c */
[C---:B------:R-:W-:Y:S01]  /*99a0*/  HMMA.16816.F32 R16, R68.reuse, R90, R16 ;  /* 0x0000005a4410723c */ /* 0x040fe20000001810 */
[----:B------:R-:W-:Y:S07]  /*99b0*/  LDSM.16.MT88.4 R88, [R211+0x3000] ;  /* 0x00300000d358783b */ /* 0x000fee0000004200 */
[C---:B-1----:R-:W-:Y:S07]  /*99c0*/  HMMA.16816.F32 R20, R68.reuse, R76, R20 ;  /* 0x0000004c4414723c */ /* 0x042fee0000001814 */
[--C-:B------:R-:W-:Y:S01]  /*99d0*/  FFMA.FTZ R76, R236, c[0x0][0x2d0], -R148.reuse ;  /* 0x0000b400ec4c7a23 */ /* 0x100fe20000010894 */
[C---:B------:R-:W-:Y:S03]  /*99e0*/  HMMA.16816.F32 R24, R68.reuse, R78, R24 ;  /* 0x0000004e4418723c */ /* 0x040fe60000001818 */
[----:B------:R1:W4:Y:S05]  /*99f0*/  MUFU.EX2 R135, R76 ;  /* 0x0000004c00877308 */ /* 0x00032a0000000800 */
[C---:B--2---:R-:W-:Y:S07]  /*9a00*/  HMMA.16816.F32 R28, R68.reuse, R80, R28 ;  /* 0x00000050441c723c */ /* 0x044fee000000181c */
[----:B------:R-:W-:Y:S01]  /*9a10*/  FFMA.FTZ R80, R238, c[0x0][0x2d0], -R148 ;  /* 0x0000b400ee507a23 */ /* 0x000fe20000010894 */
[C---:B------:R-:W-:Y:S03]  /*9a20*/  HMMA.16816.F32 R32, R68.reuse, R82, R32 ;  /* 0x000000524420723c */ /* 0x040fe60000001820 */
[----:B------:R2:W5:Y:S05]  /*9a30*/  MUFU.EX2 R134, R80 ;  /* 0x0000005000867308 */ /* 0x00056a0000000800 */
[C---:B---3--:R-:W-:Y:S01]  /*9a40*/  HMMA.16816.F32 R36, R68.reuse, R72, R36 ;  /* 0x000000484424723c */ /* 0x048fe20000001824 */
[----:B-1----:R-:W1:Y:S03]  /*9a50*/  LDSM.16.MT88.4 R76, [R209+0x6800] ;  /* 0x00680000d14c783b */ /* 0x002e660000004200 */
[----:B----4-:R-:W-:Y:S03]  /*9a60*/  FADD.FTZ R0, R135, R0 ;  /* 0x0000000087007221 */ /* 0x010fe60000010000 */
[----:B------:R-:W-:Y:S01]  /*9a70*/  FFMA.FTZ R72, R227, c[0x0][0x2d0], -R116 ;  /* 0x0000b400e3487a23 */ /* 0x000fe20000010874 */
[C---:B------:R-:W-:Y:S03]  /*9a80*/  HMMA.16816.F32 R40, R68.reuse, R74, R40 ;  /* 0x0000004a4428723c */ /* 0x040fe60000001828 */
[----:B------:R3:W4:Y:S05]  /*9a90*/  MUFU.EX2 R133, R72 ;  /* 0x0000004800857308 */ /* 0x00072a0000000800 */
[C---:B------:R-:W-:Y:S04]  /*9aa0*/  HMMA.16816.F32 R44, R68.reuse, R84, R44 ;  /* 0x00000054442c723c */ /* 0x040fe8000000182c */
[--C-:B--2---:R-:W-:Y:S02]  /*9ab0*/  FFMA.FTZ R80, R239, c[0x0][0x2d0], -R148.reuse ;  /* 0x0000b400ef507a23 */ /* 0x104fe40000010894 */
[----:B------:R-:W-:Y:S02]  /*9ac0*/  FFMA.FTZ R148, R240, c[0x0][0x2d0], -R148 ;  /* 0x0000b400f0947a23 */ /* 0x000fe40000010894 */
[C---:B------:R-:W-:Y:S01]  /*9ad0*/  HMMA.16816.F32 R48, R68.reuse, R86, R48 ;  /* 0x000000564430723c */ /* 0x040fe20000001830 */
[----:B------:R2:W2:Y:S01]  /*9ae0*/  MUFU.EX2 R151, R80 ;  /* 0x0000005000977308 */ /* 0x0004a20000000800 */
[----:B------:R-:W-:Y:S02]  /*9af0*/  LDSM.16.MT88.4 R84, [R209+0x3000] ;  /* 0x00300000d154783b */ /* 0x000fe40000004200 */
[----:B-----5:R-:W-:Y:S07]  /*9b00*/  FADD.FTZ R0, R134, R0 ;  /* 0x0000000086007221 */ /* 0x020fee0000010000 */
[----:B------:R-:W5:Y:S01]  /*9b10*/  MUFU.EX2 R148, R148 ;  /* 0x0000009400947308 */ /* 0x000f620000000800 */
[----:B---3--:R-:W-:Y:S02]  /*9b20*/  FFMA.FTZ R72, R228, c[0x0][0x2d0], -R116 ;  /* 0x0000b400e4487a23 */ /* 0x008fe40000010874 */
[----:B----4-:R-:W-:Y:S01]  /*9b30*/  FADD.FTZ R2, R133, R2 ;  /* 0x0000000285027221 */ /* 0x010fe20000010000 */
[C---:B-1----:R-:W-:Y:S06]  /*9b40*/  HMMA.16816.F32 R52, R68.reuse, R76, R52 ;  /* 0x0000004c4434723c */ /* 0x042fec0000001834 */
[----:B------:R1:W3:Y:S01]  /*9b50*/  MUFU.EX2 R132, R72 ;  /* 0x0000004800847308 */ /* 0x0002e20000000800 */
[----:B--2---:R-:W2:Y:S01]  /*9b60*/  LDSM.16.MT88.4 R80, [R211+0x6800] ;  /* 0x00680000d350783b */ /* 0x004ea20000004200 */
[----:B------:R-:W-:Y:S01]  /*9b70*/  FFMA.FTZ R76, R230, c[0x0][0x2d0], -R116 ;  /* 0x0000b400e64c7a23 */ /* 0x000fe20000010874 */
[C---:B------:R-:W-:Y:S07]  /*9b80*/  HMMA.16816.F32 R56, R68.reuse, R78, R56 ;  /* 0x0000004e4438723c */ /* 0x040fee0000001838 */
[----:B------:R4:W-:Y:S01]  /*9b90*/  MUFU.EX2 R149, R76 ;  /* 0x0000004c00957308 */ /* 0x0009e20000000800 */
[----:B------:R-:W-:Y:S01]  /*9ba0*/  FADD.FTZ R0, R151, R0 ;  /* 0x0000000097007221 */ /* 0x000fe20000010000 */
[----:B-----5:R-:W-:Y:S03]  /*9bb0*/  F2FP.PACK_AB R114, R148, R145 ;  /* 0x000000919472723e */ /* 0x020fe600000000ff */
[--C-:B-1----:R-:W-:Y:S02]  /*9bc0*/  FFMA.FTZ R72, R229, c[0x0][0x2d0], -R116.reuse ;  /* 0x0000b400e5487a23 */ /* 0x102fe40000010874 */
[----:B------:R-:W-:Y:S03]  /*9bd0*/  FFMA.FTZ R116, R231, c[0x0][0x2d0], -R116 ;  /* 0x0000b400e7747a23 */ /* 0x000fe60000010874 */
[----:B------:R1:W5:Y:S01]  /*9be0*/  MUFU.EX2 R150, R72 ;  /* 0x0000004800967308 */ /* 0x0003620000000800 */
[----:B---3--:R-:W-:Y:S01]  /*9bf0*/  FADD.FTZ R2, R132, R2 ;  /* 0x0000000284027221 */ /* 0x008fe20000010000 */
[----:B----4-:R-:W-:Y:S08]  /*9c00*/  LDSM.16.MT88.4 R76, [R210+0x3000] ;  /* 0x00300000d24c783b */ /* 0x010ff00000004200 */
[----:B------:R-:W3:Y:S01]  /*9c10*/  MUFU.EX2 R116, R116 ;  /* 0x0000007400747308 */ /* 0x000ee20000000800 */
[C---:B--2---:R-:W-:Y:S08]  /*9c20*/  HMMA.16816.F32 R60, R68.reuse, R80, R60 ;  /* 0x00000050443c723c */ /* 0x044ff0000000183c */
[----:B------:R-:W-:Y:S01]  /*9c30*/  HMMA.16816.F32 R64, R68, R82, R64 ;  /* 0x000000524440723c */ /* 0x000fe20000001840 */
[----:B-1----:R-:W1:Y:S03]  /*9c40*/  LDSM.16.MT88.4 R72, [R208+0x3000] ;  /* 0x00300000d048783b */ /* 0x002e660000004200 */
[----:B-----5:R-:W-:Y:S03]  /*9c50*/  FADD.FTZ R2, R150, R2 ;  /* 0x0000000296027221 */ /* 0x020fe60000010000 */
[----:B------:R-:W-:Y:S02]  /*9c60*/  F2FP.PACK_AB R68, R135, R152 ;  /* 0x000000988744723e */ /* 0x000fe400000000ff */
[----:B------:R-:W-:Y:S01]  /*9c70*/  F2FP.PACK_AB R70, R151, R134 ;  /* 0x000000869746723e */ /* 0x000fe200000000ff */
[----:B------:R-:W2:Y:S02]  /*9c80*/  LDSM.16.MT88.4 R80, [R208+0x7000] ;  /* 0x00700000d050783b */ /* 0x000ea40000004200 */
[----:B------:R-:W-:Y:S02]  /*9c90*/  F2FP.PACK_AB R69, R132, R133 ;  /* 0x000000858445723e */ /* 0x000fe400000000ff */
[C---:B------:R-:W-:Y:S02]  /*9ca0*/  F2FP.PACK_AB R71, R149.reuse, R150 ;  /* 0x000000969547723e */ /* 0x040fe400000000ff */
[----:B---3--:R-:W-:Y:S05]  /*9cb0*/  F2FP.PACK_AB R115, R116, R118 ;  /* 0x000000767473723e */ /* 0x008fea00000000ff */
[C---:B-1----:R-:W-:Y:S08]  /*9cc0*/  HMMA.16816.F32 R4, R68.reuse, R72, R4 ;  /* 0x000000484404723c */ /* 0x042ff00000001804 */
[C---:B------:R-:W-:Y:S01]  /*9cd0*/  HMMA.16816.F32 R8, R68.reuse, R74, R8 ;  /* 0x0000004a4408723c */ /* 0x040fe20000001808 */
[----:B------:R-:W1:Y:S07]  /*9ce0*/  LDSM.16.MT88.4 R72, [R209+0x7000] ;  /* 0x00700000d148783b */ /* 0x000e6e0000004200 */
        /* <DEDUP_REMOVED lines=10> */
[C---:B------:R-:W-:Y:S01]  /*9d90*/  HMMA.16816.F32 R40, R68.reuse, R82, R40 ;  /* 0x000000524428723c */ /* 0x040fe20000001828 */
[----:B------:R-:W2:Y:S07]  /*9da0*/  LDSM.16.MT88.4 R80, [R210+0x3800] ;  /* 0x00380000d250783b */ /* 0x000eae0000004200 */
[C---:B------:R-:W-:Y:S08]  /*9db0*/  HMMA.16816.F32 R44, R68.reuse, R92, R44 ;  /* 0x0000005c442c723c */ /* 0x040ff0000000182c */
[C---:B------:R-:W-:Y:S08]  /*9dc0*/  HMMA.16816.F32 R48, R68.reuse, R94, R48 ;  /* 0x0000005e4430723c */ /* 0x040ff00000001830 */
[C---:B-1----:R-:W-:Y:S08]  /*9dd0*/  HMMA.16816.F32 R52, R68.reuse, R72, R52 ;  /* 0x000000484434723c */ /* 0x042ff00000001834 */
[C---:B------:R-:W-:Y:S08]  /*9de0*/  HMMA.16816.F32 R56, R68.reuse, R74, R56 ;  /* 0x0000004a4438723c */ /* 0x040ff00000001838 */
[C---:B---3--:R-:W-:Y:S08]  /*9df0*/  HMMA.16816.F32 R60, R68.reuse, R76, R60 ;  /* 0x0000004c443c723c */ /* 0x048ff0000000183c */
[----:B------:R-:W-:Y:S08]  /*9e00*/  HMMA.16816.F32 R64, R68, R78, R64 ;  /* 0x0000004e4440723c */ /* 0x000ff00000001840 */
[C---:B------:R-:W-:Y:S01]  /*9e10*/  HMMA.16816.F32 R120, R112.reuse, R124, R4 ;  /* 0x0000007c7078723c */ /* 0x040fe20000001804 */
[----:B------:R-:W1:Y:S07]  /*9e20*/  LDSM.16.MT88.4 R4, [R211+0x7800] ;  /* 0x00780000d304783b */ /* 0x000e6e0000004200 */
[C---:B------:R-:W-:Y:S01]  /*9e30*/  HMMA.16816.F32 R124, R112.reuse, R126, R8 ;  /* 0x0000007e707c723c */ /* 0x040fe20000001808 */
[----:B------:R-:W3:Y:S07]  /*9e40*/  LDL R8, [R1+0xc] ;  /* 0x00000c0001087983 */ /* 0x000eee0000100800 */
        /* <DEDUP_REMOVED lines=14> */
[----:B------:R-:W-:Y:S04]  /*9f30*/  HMMA.16816.F32 R112, R112, R6, R64 ;  /* 0x000000067070723c */ /* 0x000fe80000001840 */
[----:B------:R-:W-:Y:S02]  /*9f40*/  FADD.FTZ R2, R147, R0 ;  /* 0x0000000093027221 */ /* 0x000fe40000010000 */
[----:B------:R-:W-:Y:S02]  /*9f50*/  FADD.FTZ R0, R144, R4 ;  /* 0x0000000490007221 */ /* 0x000fe40000010000 */
[----:B------:R-:W-:Y:S04]  /*9f60*/  FADD.FTZ R2, R146, R2 ;  /* 0x0000000292027221 */ /* 0x000fe80000010000 */
[----:B------:R-:W-:Y:S02]  /*9f70*/  FADD.FTZ R2, R145, R2 ;  /* 0x0000000291027221 */ /* 0x000fe40000010000 */
[----:B------:R-:W-:Y:S01]  /*9f80*/  FADD.FTZ R0, R119, R0 ;  /* 0x0000000077007221 */ /* 0x000fe20000010000 */
[----:B------:R-:W-:Y:S01]  /*9f90*/  MOV R119, R3 ;  /* 0x0000000300777202 */ /* 0x000fe20000000f00 */
[----:B------:R-:W-:Y:S02]  /*9fa0*/  FADD.FTZ R2, R148, R2 ;  /* 0x0000000294027221 */ /* 0x000fe40000010000 */
[----:B------:R-:W-:Y:S01]  /*9fb0*/  FADD.FTZ R0, R118, R0 ;  /* 0x0000000076007221 */ /* 0x000fe20000010000 */
[----:B------:R-:W-:Y:S02]  /*9fc0*/  MOV R118, R117 ;  /* 0x0000007500767202 */ /* 0x000fe40000000f00 */
[----:B------:R1:W-:Y:S01]  /*9fd0*/  STL [R1], R2 ;  /* 0x0000000201007387 */ /* 0x0003e20000100800 */
[----:B------:R-:W-:Y:S05]  /*9fe0*/  FADD.FTZ R0, R116, R0 ;  /* 0x0000000074007221 */ /* 0x000fea0000010000 */
[----:B------:R1:W-:Y:S01]  /*9ff0*/  STL [R1+0x4], R0 ;  /* 0x0000040001007387 */ /* 0x0003e20000100800 */
[C---:B---3--:R-:W-:Y:S02]  /*a000*/  ISETP.GT.AND P0, PT, R223.reuse, R8, PT ;  /* 0x00000008df00720c */ /* 0x048fe40003f04270 */
[----:B------:R-:W-:Y:S02]  /*a010*/  IADD3 R223, R223, -0x1, RZ ;  /* 0xffffffffdfdf7810 */ /* 0x000fe40007ffe0ff */
[----:B------:R-:W-:Y:S09]  /*a020*/  MOV R8, R3 ;  /* 0x0000000300087202 */ /* 0x000ff20000000f00 */
[----:B-1----:R-:W-:-:S05]  /*a030*/  @P0 BRA `(.L_x_479) ;  /* 0xffffbb7000000947 */ /* 0x002fca000383ffff */
.L_x_468:
[----:B------:R-:W-:-:S13]  /*a040*/  ISETP.GE.AND P0, PT, R223, RZ, PT ;  /* 0x000000ffdf00720c */ /* 0x000fda0003f06270 */
[----:B------:R-:W-:Y:S05]  /*a050*/  @!P0 BRA `(.L_x_480) ;  /* 0x00003a4000008947 */ /* 0x000fea0003800000 */
[----:B------:R-:W-:Y:S02]  /*a060*/  MOV R119, R8 ;  /* 0x0000000800777202 */ /* 0x000fe40000000f00 */
[----:B------:R-:W-:Y:S02]  /*a070*/  MOV R118, R117 ;  /* 0x0000007500767202 */ /* 0x000fe40000000f00 */
.L_x_487:
[----:B-1----:R-:W2:Y:S01]  /*a080*/  LDL.64 R6, [R1+0x28] ;  /* 0x0000280001067983 */ /* 0x002ea20000100a00 */
[----:B------:R-:W-:Y:S04]  /*a090*/  DEPBAR.LE SB0, 0x0 ;  /* 0x000080000000791a */ /* 0x000fe80000000000 */
[----:B------:R-:W3:Y:S01]  /*a0a0*/  LDL R4, [R1+0x34] ;  /* 0x0000340001047983 */ /* 0x000ee20000100800 */
[----:B------:R-:W-:Y:S01]  /*a0b0*/  WARPSYNC 0xffffffff ;  /* 0xffffffff00007948 */ /* 0x000fe20003800000 */
[----:B------:R-:W-:Y:S01]  /*a0c0*/  SHF.R.S32.HI R0, RZ, 0x1f, R222 ;  /* 0x0000001fff007819 */ /* 0x000fe200000114de */
[----:B------:R-:W-:Y:S01]  /*a0d0*/  IMAD.WIDE.U32 R2, R222, c[0x0][0x208], RZ ;  /* 0x00008200de027a25 */ /* 0x000fe200078e00ff */
[----:B------:R-:W-:Y:S01]  /*a0e0*/  BAR.SYNC.DEFER_BLOCKING 0x0 ;  /* 0x0000000000007b1d */ /* 0x000fe20000010000 */
[----:B------:R-:W-:Y:S02]  /*a0f0*/  SHF.R.S32.HI R5, RZ, 0x1f, R237 ;  /* 0x0000001fff057819 */ /* 0x000fe400000114ed */
[----:B------:R-:W-:Y:S01]  /*a100*/  IMAD R0, R0, c[0x0][0x208], RZ ;  /* 0x0000820000007a24 */ /* 0x000fe200078e02ff */
[C---:B------:R-:W-:Y:S01]  /*a110*/  IADD3 R212, R204.reuse, 0x7800, RZ ;  /* 0x00007800ccd47810 */ /* 0x040fe20007ffe0ff */
[----:B------:R-:W-:Y:S01]  /*a120*/  IMAD.SHL.U32 R220, R237, 0x2, RZ ;  /* 0x00000002eddc7824 */ /* 0x000fe200078e00ff */
[----:B------:R-:W-:Y:S01]  /*a130*/  IADD3 R203, R204, 0x7000, RZ ;  /* 0x00007000cccb7810 */ /* 0x000fe20007ffe0ff */
[----:B------:R-:W-:Y:S01]  /*a140*/  IMAD R0, R222, c[0x0][0x20c], R0 ;  /* 0x00008300de007a24 */ /* 0x000fe200078e0200 */
[----:B------:R-:W-:Y:S01]  /*a150*/  IADD3 R202, R204, 0x6800, RZ ;  /* 0x00006800ccca7810 */ /* 0x000fe20007ffe0ff */
[----:B------:R-:W-:Y:S01]  /*a160*/  IMAD.SHL.U32 R55, R226, 0x2, RZ ;  /* 0x00000002e2377824 */ /* 0x000fe200078e00ff */
[C---:B------:R-:W-:Y:S01]  /*a170*/  IADD3 R201, R204.reuse, 0x6000, RZ ;  /* 0x00006000ccc97810 */ /* 0x040fe20007ffe0ff */
[----:B------:R-:W-:Y:S01]  /*a180*/  IMAD.IADD R3, R3, 0x1, R0 ;  /* 0x0000000103037824 */ /* 0x000fe200078e0200 */
[----:B------:R-:W-:Y:S02]  /*a190*/  SHF.R.S32.HI R0, RZ, 0x1f, R221 ;  /* 0x0000001fff007819 */ /* 0x000fe400000114dd */
[C---:B------:R-:W-:Y:S01]  /*a1a0*/  IADD3 R200, R204.reuse, 0x5800, RZ ;  /* 0x00005800ccc87810 */ /* 0x040fe20007ffe0ff */
[----:B------:R-:W-:Y:S01]  /*a1b0*/  IMAD.WIDE.U32 R2, R221, c[0x0][0x218], R2 ;  /* 0x00008600dd027a25 */ /* 0x000fe200078e0002 */
[C---:B------:R-:W-:Y:S02]  /*a1c0*/  IADD3 R117, R204.reuse, 0x5000, RZ ;  /* 0x00005000cc757810 */ /* 0x040fe40007ffe0ff */
[----:B------:R-:W-:Y:S01]  /*a1d0*/  IADD3 R116, R204, 0x4800, RZ ;  /* 0x00004800cc747810 */ /* 0x000fe20007ffe0ff */
[----:B------:R-:W-:Y:S01]  /*a1e0*/  IMAD R0, R0, c[0x0][0x218], RZ ;  /* 0x0000860000007a24 */ /* 0x000fe200078e02ff */
[----:B------:R-:W-:Y:S03]  /*a1f0*/  SHF.L.U64.HI R60, R237, 0x1, R5 ;  /* 0x00000001ed3c7819 */ /* 0x000fe60000010205 */
[----:B------:R-:W-:Y:S01]  /*a200*/  IMAD R0, R221, c[0x0][0x21c], R0 ;  /* 0x00008700dd007a24 */ /* 0x000fe200078e0200 */
[----:B------:R1:W4:Y:S04]  /*a210*/  LDSM.16.M88.4 R8, [R205] ;  /* 0x00000000cd08783b */ /* 0x0003280000000200 */
[----:B------:R1:W1:Y:S04]  /*a220*/  LDSM.16.M88.4 R16, [R205+0x800] ;  /* 0x00080000cd10783b */ /* 0x0002680000000200 */
        /* <DEDUP_REMOVED lines=14> */
[----:B--2---:R-:W-:Y:S04]  /*a310*/  IADD3 R36, P0, R6, R2, RZ ;  /* 0x0000000206247210 */ /* 0x004fe80007f1e0ff */
[----:B---3--:R-:W-:Y:S02]  /*a320*/  IADD3.X R2, R4, R3, R0, P0, !PT ;  /* 0x0000000304027210 */ /* 0x008fe400007fe400 */
[C---:B------:R-:W-:Y:S02]  /*a330*/  LEA R28, P0, R36.reuse, c[0x0][0x1f8], 0x1 ;  /* 0x00007e00241c7a11 */ /* 0x040fe400078008ff */
[----:B------:R-:W-:Y:S02]  /*a340*/  SHF.R.S32.HI R4, RZ, 0x1f, R226 ;  /* 0x0000001fff047819 */ /* 0x000fe400000114e2 */
[----:B------:R-:W-:Y:S02]  /*a350*/  LEA.HI.X R36, R36, c[0x0][0x1fc], R2, 0x1, P0 ;  /* 0x00007f0024247a11 */ /* 0x000fe400000f0c02 */
[----:B------:R-:W-:Y:S02]  /*a360*/  IADD3 R0, R204, 0x4000, RZ ;  /* 0x00004000cc007810 */ /* 0x000fe40007ffe0ff */
[----:B------:R-:W-:Y:S01]  /*a370*/  SHF.L.U64.HI R44, R226, 0x1, R4 ;  /* 0x00000001e22c7819 */ /* 0x000fe20000010204 */
[----:B------:R-:W-:-:S05]  /*a380*/  BRA.DIV ~URZ, `(.L_x_481) ;  /* 0x00007d127f007947 */ /* 0x000fca000b800000 */
[----:B-1--4-:R1:W2:Y:S02]  /*a390*/  SHFL.IDX PT, R29, R36, RZ, 0x181f ;  /* 0x00181fff241d7589 */ /* 0x0122a400000e0000 */
.L_x_530:
[C---:B------:R-:W-:Y:S01]  /*a3a0*/  HMMA.16816.F32 R4, R136.reuse, R8, RZ ;  /* 0x000000088804723c */ /* 0x040fe200000018ff */
[----:B------:R-:W3:Y:S01]  /*a3b0*/  SHFL.IDX PT, R38, R28, RZ, 0x181f ;  /* 0x00181fff1c267589 */ /* 0x000ee200000e0000 */
[----:B------:R-:W-:Y:S01]  /*a3c0*/  BSSY B0, `(.L_x_482) ;  /* 0x000012f000007945 */ /* 0x000fe20003800000 */
[----:B------:R-:W-:Y:S02]  /*a3d0*/  ISETP.GE.AND P0, PT, R226, c[0x0][0x1d4], PT ;  /* 0x00007500e2007a0c */ /* 0x000fe40003f06270 */
[----:B------:R-:W-:Y:S02]  /*a3e0*/  ISETP.GE.AND P2, PT, R237, c[0x0][0x1d4], PT ;  /* 0x00007500ed007a0c */ /* 0x000fe40003f46270 */
[----:B------:R-:W-:Y:S01]  /*a3f0*/  SEL R218, RZ, 0x10, P0 ;  /* 0x00000010ffda7807 */ /* 0x000fe20000000000 */
[C---:B------:R-:W-:Y:S01]  /*a400*/  HMMA.16816.F32 R8, R136.reuse, R10, RZ ;  /* 0x0000000a8808723c */ /* 0x040fe200000018ff */
[----:B------:R-:W4:Y:S02]  /*a410*/  SHFL.IDX PT, R46, R28, 0x1, 0x181f ;  /* 0x00381f001c2e7f89 */ /* 0x000f2400000e0000 */
[----:B------:R-:W-:Y:S02]  /*a420*/  ISETP.NE.U32.AND P6, PT, R218, RZ, PT ;  /* 0x000000ffda00720c */ /* 0x000fe40003fc5070 */
[----:B------:R-:W-:Y:S03]  /*a430*/  SEL R63, RZ, 0x10, P2 ;  /* 0x00000010ff3f7807 */ /* 0x000fe60001000000 */
[C---:B------:R-:W-:Y:S01]  /*a440*/  HMMA.16816.F32 R12, R136.reuse, R16, RZ ;  /* 0x00000010880c723c */ /* 0x040fe200000018ff */
[----:B------:R-:W5:Y:S07]  /*a450*/  SHFL.IDX PT, R37, R36, 0x1, 0x181f ;  /* 0x00381f0024257f89 */ /* 0x000f6e00000e0000 */
[C---:B------:R-:W-:Y:S01]  /*a460*/  HMMA.16816.F32 R16, R136.reuse, R18, RZ ;  /* 0x000000128810723c */ /* 0x040fe200000018ff */
[----:B------:R-:W1:Y:S07]  /*a470*/  SHFL.IDX PT, R45, R28, 0x2, 0x181f ;  /* 0x00581f001c2d7f89 */ /* 0x000e6e00000e0000 */
[C---:B------:R-:W-:Y:S01]  /*a480*/  HMMA.16816.F32 R20, R136.reuse, R24, RZ ;  /* 0x000000188814723c */ /* 0x040fe200000018ff */
[----:B------:R-:W2:Y:S07]  /*a490*/  SHFL.IDX PT, R54, R36, 0x2, 0x181f ;  /* 0x00581f0024367f89 */ /* 0x000eae00000e0000 */
[C---:B------:R-:W-:Y:S01]  /*a4a0*/  HMMA.16816.F32 R24, R136.reuse, R26, RZ ;  /* 0x0000001a8818723c */ /* 0x040fe200000018ff */
[----:B------:R1:W2:Y:S07]  /*a4b0*/  SHFL.IDX PT, R62, R28, 0x3, 0x181f ;  /* 0x00781f001c3e7f89 */ /* 0x0002ae00000e0000 */
[----:B------:R2:W2:Y:S01]  /*a4c0*/  SHFL.IDX PT, R61, R36, 0x3, 0x181f ;  /* 0x00781f00243d7f89 */ /* 0x0004a200000e0000 */
[CC--:B---3--:R-:W-:Y:S03]  /*a4d0*/  IADD3 R2, P4, R38.reuse, R55.reuse, RZ ;  /* 0x0000003726027210 */ /* 0x0c8fe60007f9e0ff */
[-C--:B------:R-:W-:Y:S02]  /*a4e0*/  IADD3 R38, P5, R38, R220.reuse, RZ ;  /* 0x000000dc26267210 */ /* 0x080fe40007fbe0ff */
[C---:B--2---:R-:W-:Y:S01]  /*a4f0*/  IMAD.X R3, R29.reuse, 0x1, R44, P4 ;  /* 0x000000011d037824 */ /* 0x044fe200020e062c */
[CC--:B----4-:R-:W-:Y:S02]  /*a500*/  IADD3 R52, P4, R46.reuse, R55.reuse, RZ ;  /* 0x000000372e347210 */ /* 0x0d0fe40007f9e0ff */
[----:B------:R-:W-:Y:S01]  /*a510*/  IMAD.X R39, R29, 0x1, R60, P5 ;  /* 0x000000011d277824 */ /* 0x000fe200028e063c */
[-C--:B------:R-:W-:Y:S01]  /*a520*/  IADD3 R46, P5, R46, R220.reuse, RZ ;  /* 0x000000dc2e2e7210 */ /* 0x080fe20007fbe0ff */
[----:B------:R2:W-:Y:S01]  /*a530*/  LDGSTS.E.BYPASS.LTC128B.128 [R219+0x100], [R2.64], !P0 ;  /* 0x0010000002db7fae */ /* 0x0005e2000c101d46 */
[C---:B-----5:R-:W-:Y:S03]  /*a540*/  IMAD.X R53, R37.reuse, 0x1, R44, P4 ;  /* 0x0000000125357824 */ /* 0x060fe600020e062c */
[----:B------:R-:W-:Y:S01]  /*a550*/  IMAD.X R47, R37, 0x1, R60, P5 ;  /* 0x00000001252f7824 */ /* 0x000fe200028e063c */
[C---:B-1----:R-:W-:Y:S01]  /*a560*/  HMMA.16816.F32 R28, R136.reuse, R32, RZ ;  /* 0x00000020881c723c */ /* 0x042fe200000018ff */
[C---:B------:R-:W-:Y:S01]  /*a570*/  ISETP.NE.U32.AND P5, PT, R63.reuse, RZ, PT ;  /* 0x000000ff3f00720c */ /* 0x040fe20003fa5070 */
[----:B------:R1:W-:Y:S01]  /*a580*/  LDGSTS.E.BYPASS.LTC128B.128 [R219+0x4100], [R38.64], !P2 ;  /* 0x0410000026db7fae */ /* 0x0003e2000d101d46 */
[----:B------:R-:W-:Y:S04]  /*a590*/  IADD3 R63, -R63, 0x10, RZ ;  /* 0x000000103f3f7810 */ /* 0x000fe80007ffe1ff */
[----:B------:R-:W-:Y:S01]  /*a5a0*/  LOP3.LUT R63, R63, 0xf, RZ, 0xc0, !PT ;  /* 0x0000000f3f3f7812 */ /* 0x000fe200078ec0ff */
[C---:B------:R-:W-:Y:S01]  /*a5b0*/  HMMA.16816.F32 R32, R136.reuse, R34, RZ ;  /* 0x000000228820723c */ /* 0x040fe200000018ff */
[----:B------:R3:W-:Y:S07]  /*a5c0*/  LDGSTS.E.BYPASS.LTC128B.128 [R219+0x1100], [R52.64], !P0 ;  /* 0x0110000034db7fae */ /* 0x0007ee000c101d46 */
[----:B------:R4:W-:Y:S01]  /*a5d0*/  LDGSTS.E.BYPASS.LTC128B.128 [R219+0x5100], [R46.64], !P2 ;  /* 0x051000002edb7fae */ /* 0x0009e2000d101d46 */
[C---:B--2---:R-:W-:Y:S05]  /*a5e0*/  IADD3 R2, P4, R45.reuse, R55, RZ ;  /* 0x000000372d027210 */ /* 0x044fea0007f9e0ff */
[----:B------:R-:W-:Y:S01]  /*a5f0*/  IMAD.X R3, R54, 0x1, R44, P4 ;  /* 0x0000000136037824 */ /* 0x000fe200020e062c */
[C---:B-1----:R-:W-:Y:S04]  /*a600*/  HMMA.16816.F32 R36, R136.reuse, R40, RZ ;  /* 0x000000288824723c */ /* 0x042fe800000018ff */
[----:B------:R1:W-:Y:S01]  /*a610*/  LDGSTS.E.BYPASS.LTC128B.128 [R219+0x2100], [R2.64], !P0 ;  /* 0x0210000002db7fae */ /* 0x0003e2000c101d46 */
[----:B---3--:R-:W-:Y:S03]  /*a620*/  IADD3 R52, -R218, 0x10, RZ ;  /* 0x00000010da347810 */ /* 0x008fe60007ffe1ff */
[C---:B------:R-:W-:Y:S01]  /*a630*/  HMMA.16816.F32 R40, R136.reuse, R42, RZ ;  /* 0x0000002a8828723c */ /* 0x040fe200000018ff */
[----:B------:R-:W-:Y:S03]  /*a640*/  LOP3.LUT R52, R52, 0xf, RZ, 0xc0, !PT ;  /* 0x0000000f34347812 */ /* 0x000fe600078ec0ff */
[----:B-1----:R-:W-:Y:S05]  /*a650*/  IADD3 R2, P0, R45, R220, RZ ;  /* 0x000000dc2d027210 */ /* 0x002fea0007f1e0ff */
[----:B------:R-:W-:Y:S03]  /*a660*/  IMAD.X R3, R54, 0x1, R60, P0 ;  /* 0x0000000136037824 */ /* 0x000fe600000e063c */
[-C--:B------:R-:W-:Y:S02]  /*a670*/  IADD3 R52, P4, P0, R52, R62.reuse, R55 ;  /* 0x0000003e34347210 */ /* 0x080fe4000789e037 */
[----:B------:R1:W-:Y:S02]  /*a680*/  LDGSTS.E.BYPASS.LTC128B.128 [R219+0x6100], [R2.64], !P2 ;  /* 0x0610000002db7fae */ /* 0x0003e4000d101d46 */
[-C--:B------:R-:W-:Y:S02]  /*a690*/  IADD3.X R53, RZ, R61.reuse, R44, P4, P0 ;  /* 0x0000003dff357210 */ /* 0x080fe400027e042c */
[C---:B----4-:R-:W-:Y:S01]  /*a6a0*/  HMMA.16816.F32 R44, R136.reuse, R48, RZ ;  /* 0x00000030882c723c */ /* 0x050fe200000018ff */
[----:B------:R-:W-:Y:S02]  /*a6b0*/  IADD3 R62, P4, P0, R63, R62, R220 ;  /* 0x0000003e3f3e7210 */ /* 0x000fe4000789e0dc */
[----:B------:R2:W-:Y:S02]  /*a6c0*/  LDGSTS.E.BYPASS.LTC128B.128.ZFILL [R219+0x3100], [R52.64], P6 ;  /* 0x0310000034db7fae */ /* 0x0005e4000b141d46 */
[----:B------:R-:W-:Y:S02]  /*a6d0*/  IADD3.X R63, RZ, R61, R60, P4, P0 ;  /* 0x0000003dff3f7210 */ /* 0x000fe400027e043c */
[----:B------:R-:W-:Y:S01]  /*a6e0*/  ISETP.GE.AND P0, PT, R223, 0x1, PT ;  /* 0x00000001df00780c */ /* 0x000fe20003f06270 */
[C---:B------:R-:W-:Y:S02]  /*a6f0*/  HMMA.16816.F32 R48, R136.reuse, R50, RZ ;  /* 0x000000328830723c */ /* 0x040fe400000018ff */
[----:B------:R3:W-:Y:S07]  /*a700*/  LDGSTS.E.BYPASS.LTC128B.128.ZFILL [R219+0x7100], [R62.64], P5 ;  /* 0x071000003edb7fae */ /* 0x0007ee000a941d46 */
[----:B------:R-:W0:Y:S01]  /*a710*/  LDGDEPBAR ;  /* 0x00000000000079af */ /* 0x000e220000000000 */
[C---:B--2---:R-:W-:Y:S08]  /*a720*/  HMMA.16816.F32 R52, R136.reuse, R56, RZ ;  /* 0x000000388834723c */ /* 0x044ff000000018ff */
[C---:B------:R-:W-:Y:S08]  /*a730*/  HMMA.16816.F32 R56, R136.reuse, R58, RZ ;  /* 0x0000003a8838723c */ /* 0x040ff000000018ff */
[C---:B---3--:R-:W-:Y:S08]  /*a740*/  HMMA.16816.F32 R60, R136.reuse, R64, RZ ;  /* 0x00000040883c723c */ /* 0x048ff000000018ff */
[----:B------:R-:W-:Y:S08]  /*a750*/  HMMA.16816.F32 R64, R136, R66, RZ ;  /* 0x000000428840723c */ /* 0x000ff000000018ff */
[C---:B------:R-:W-:Y:S08]  /*a760*/  HMMA.16816.F32 R4, R140.reuse, R144, R4 ;  /* 0x000000908c04723c */ /* 0x040ff00000001804 */
[C---:B------:R-:W-:Y:S01]  /*a770*/  HMMA.16816.F32 R8, R140.reuse, R146, R8 ;  /* 0x000000928c08723c */ /* 0x040fe20000001808 */
[----:B------:R-:W2:Y:S07]  /*a780*/  LDSM.16.M88.4 R144, [R207] ;  /* 0x00000000cf90783b */ /* 0x000eae0000000200 */
        /* <DEDUP_REMOVED lines=17> */
[----:B------:R-:W-:Y:S07]  /*a8a0*/  LDSM.16.M88.4 R168, [R206+-0x3800] ;  /* 0xffc80000cea8783b */ /* 0x000fee0000000200 */
[C---:B------:R-:W-:Y:S08]  /*a8b0*/  HMMA.16816.F32 R60, R140.reuse, R172, R60 ;  /* 0x000000ac8c3c723c */ /* 0x040ff0000000183c */
[----:B------:R-:W-:Y:S01]  /*a8c0*/  HMMA.16816.F32 R64, R140, R174, R64 ;  /* 0x000000ae8c40723c */ /* 0x000fe20000001840 */
[----:B------:R-:W-:Y:S07]  /*a8d0*/  LDSM.16.M88.4 R172, [R117] ;  /* 0x0000000075ac783b */ /* 0x000fee0000000200 */
        /* <DEDUP_REMOVED lines=8> */
[----:B------:R-:W4:Y:S07]  /*a960*/  LDSM.16.M88.4 R152, [R206+-0x4000] ;  /* 0xffc00000ce98783b */ /* 0x000f2e0000000200 */
[C---:B-----5:R-:W-:Y:S08]  /*a970*/  HMMA.16816.F32 R28, R176.reuse, R156, R28 ;  /* 0x0000009cb01c723c */ /* 0x060ff0000000181c */
[C---:B------:R-:W-:Y:S01]  /*a980*/  HMMA.16816.F32 R32, R176.reuse, R158, R32 ;  /* 0x0000009eb020723c */ /* 0x040fe20000001820 */
[----:B------:R-:W5:Y:S07]  /*a990*/  LDSM.16.M88.4 R156, [R206+-0x3000] ;  /* 0xffd00000ce9c783b */ /* 0x000f6e0000000200 */
[C---:B-1----:R-:W-:Y:S08]  /*a9a0*/  HMMA.16816.F32 R36, R176.reuse, R160, R36 ;  /* 0x000000a0b024723c */ /* 0x042ff00000001824 */
[C---:B------:R-:W-:Y:S01]  /*a9b0*/  HMMA.16816.F32 R40, R176.reuse, R162, R40 ;  /* 0x000000a2b028723c */ /* 0x040fe20000001828 */
[----:B------:R-:W1:Y:S07]  /*a9c0*/  LDSM.16.M88.4 R160, [R206+-0x2800] ;  /* 0xffd80000cea0783b */ /* 0x000e6e0000000200 */
[C---:B------:R-:W-:Y:S08]  /*a9d0*/  HMMA.16816.F32 R44, R176.reuse, R164, R44 ;  /* 0x000000a4b02c723c */ /* 0x040ff0000000182c */
[C---:B------:R-:W-:Y:S01]  /*a9e0*/  HMMA.16816.F32 R48, R176.reuse, R166, R48 ;  /* 0x000000a6b030723c */ /* 0x040fe20000001830 */
[----:B------:R-:W1:Y:S07]  /*a9f0*/  LDSM.16.M88.4 R164, [R206+-0x2000] ;  /* 0xffe00000cea4783b */ /* 0x000e6e0000000200 */
[C---:B--2---:R-:W-:Y:S08]  /*aa00*/  HMMA.16816.F32 R52, R176.reuse, R144, R52 ;  /* 0x00000090b034723c */ /* 0x044ff00000001834 */
[C---:B------:R-:W-:Y:S01]  /*aa10*/  HMMA.16816.F32 R56, R176.reuse, R146, R56 ;  /* 0x00000092b038723c */ /* 0x040fe20000001838 */
[----:B------:R-:W2:Y:S07]  /*aa20*/  LDSM.16.M88.4 R144, [R206+-0x1800] ;  /* 0xffe80000ce90783b */ /* 0x000eae0000000200 */
[C---:B---3--:R-:W-:Y:S08]  /*aa30*/  HMMA.16816.F32 R60, R176.reuse, R148, R60 ;  /* 0x00000094b03c723c */ /* 0x048ff0000000183c */
[----:B------:R-:W-:Y:S01]  /*aa40*/  HMMA.16816.F32 R64, R176, R150, R64 ;  /* 0x00000096b040723c */ /* 0x000fe20000001840 */
[----:B------:R-:W3:Y:S07]  /*aa50*/  LDSM.16.M88.4 R148, [R206+-0x1000] ;  /* 0xfff00000ce94783b */ /* 0x000eee0000000200 */
[C---:B----4-:R-:W-:Y:S08]  /*aa60*/  HMMA.16816.F32 R4, R180.reuse, R152, R4 ;  /* 0x00000098b404723c */ /* 0x050ff00000001804 */
[C---:B------:R-:W-:Y:S01]  /*aa70*/  HMMA.16816.F32 R8, R180.reuse, R154, R8 ;  /* 0x0000009ab408723c */ /* 0x040fe20000001808 */
[----:B------:R-:W4:Y:S07]  /*aa80*/  LDSM.16.M88.4 R152, [R206+-0x800] ;  /* 0xfff80000ce98783b */ /* 0x000f2e0000000200 */
[C---:B------:R-:W-:Y:S08]  /*aa90*/  HMMA.16816.F32 R12, R180.reuse, R168, R12 ;  /* 0x000000a8b40c723c */ /* 0x040ff0000000180c */
[C---:B------:R-:W-:Y:S01]  /*aaa0*/  HMMA.16816.F32 R16, R180.reuse, R170, R16 ;  /* 0x000000aab410723c */ /* 0x040fe20000001810 */
[----:B------:R-:W-:Y:S07]  /*aab0*/  LDSM.16.M88.4 R168, [R205+0x4800] ;  /* 0x00480000cda8783b */ /* 0x000fee0000000200 */
[C---:B-----5:R-:W-:Y:S08]  /*aac0*/  HMMA.16816.F32 R20, R180.reuse, R156, R20 ;  /* 0x0000009cb414723c */ /* 0x060ff00000001814 */
[C---:B------:R-:W-:Y:S01]  /*aad0*/  HMMA.16816.F32 R24, R180.reuse, R158, R24 ;  /* 0x0000009eb418723c */ /* 0x040fe20000001818 */
[----:B------:R-:W5:Y:S07]  /*aae0*/  LDSM.16.M88.4 R156, [R205+0x4000] ;  /* 0x00400000cd9c783b */ /* 0x000f6e0000000200 */
        /* <DEDUP_REMOVED lines=17> */
[----:B------:R-:W5:Y:S07]  /*ac00*/  LDSM.16.M88.4 R156, [R205+0x7800] ;  /* 0x00780000cd9c783b */ /* 0x000f6e0000000200 */
[C---:B------:R-:W-:Y:S08]  /*ac10*/  HMMA.16816.F32 R12, R184.reuse, R168, R12 ;  /* 0x000000a8b80c723c */ /* 0x040ff0000000180c */
[C---:B------:R-:W-:Y:S01]  /*ac20*/  HMMA.16816.F32 R16, R184.reuse, R170, R16 ;  /* 0x000000aab810723c */ /* 0x040fe20000001810 */
[----:B------:R-:W-:Y:S07]  /*ac30*/  LDSM.16.M88.4 R168, [R116] ;  /* 0x0000000074a8783b */ /* 0x000fee0000000200 */
[C---:B-1----:R-:W-:Y:S08]  /*ac40*/  HMMA.16816.F32 R20, R184.reuse, R160, R20 ;  /* 0x000000a0b814723c */ /* 0x042ff00000001814 */
[C---:B------:R-:W-:Y:S01]  /*ac50*/  HMMA.16816.F32 R24, R184.reuse, R162, R24 ;  /* 0x000000a2b818723c */ /* 0x040fe20000001818 */
[----:B------:R-:W1:Y:S07]  /*ac60*/  LDSM.16.M88.4 R160, [R0] ;  /* 0x0000000000a0783b */ /* 0x000e6e0000000200 */
[C---:B------:R-:W-:Y:S08]  /*ac70*/  HMMA.16816.F32 R28, R184.reuse, R164, R28 ;  /* 0x000000a4b81c723c */ /* 0x040ff0000000181c */
[C---:B------:R-:W-:Y:S01]  /*ac80*/  HMMA.16816.F32 R32, R184.reuse, R166, R32 ;  /* 0x000000a6b820723c */ /* 0x040fe20000001820 */
[----:B------:R-:W1:Y:S07]  /*ac90*/  LDSM.16.M88.4 R164, [R200] ;  /* 0x00000000c8a4783b */ /* 0x000e6e0000000200 */
[C---:B--2---:R-:W-:Y:S08]  /*aca0*/  HMMA.16816.F32 R36, R184.reuse, R144, R36 ;  /* 0x00000090b824723c */ /* 0x044ff00000001824 */
[C---:B------:R-:W-:Y:S01]  /*acb0*/  HMMA.16816.F32 R40, R184.reuse, R146, R40 ;  /* 0x00000092b828723c */ /* 0x040fe20000001828 */
[----:B------:R-:W2:Y:S07]  /*acc0*/  LDSM.16.M88.4 R144, [R201] ;  /* 0x00000000c990783b */ /* 0x000eae0000000200 */
[C---:B---3--:R-:W-:Y:S08]  /*acd0*/  HMMA.16816.F32 R44, R184.reuse, R148, R44 ;  /* 0x00000094b82c723c */ /* 0x048ff0000000182c */
[C---:B------:R-:W-:Y:S01]  /*ace0*/  HMMA.16816.F32 R48, R184.reuse, R150, R48 ;  /* 0x00000096b830723c */ /* 0x040fe20000001830 */
[----:B------:R-:W3:Y:S07]  /*acf0*/  LDSM.16.M88.4 R148, [R202] ;  /* 0x00000000ca94783b */ /* 0x000eee0000000200 */
[C---:B----4-:R-:W-:Y:S08]  /*ad00*/  HMMA.16816.F32 R52, R184.reuse, R152, R52 ;  /* 0x00000098b834723c */ /* 0x050ff00000001834 */
[C---:B------:R-:W-:Y:S01]  /*ad10*/  HMMA.16816.F32 R56, R184.reuse, R154, R56 ;  /* 0x0000009ab838723c */ /* 0x040fe20000001838 */
[----:B------:R-:W4:Y:S07]  /*ad20*/  LDSM.16.M88.4 R152, [R203] ;  /* 0x00000000cb98783b */ /* 0x000f2e0000000200 */
[C---:B-----5:R-:W-:Y:S01]  /*ad30*/  HMMA.16816.F32 R60, R184.reuse, R156, R60 ;  /* 0x0000009cb83c723c */ /* 0x060fe2000000183c */
[----:B------:R-:W-:Y:S07]  /*ad40*/  LDSM.16.M88.4 R200, [R207+0x5800] ;  /* 0x00580000cfc8783b */ /* 0x000fee0000000200 */
[----:B------:R-:W-:Y:S01]  /*ad50*/  HMMA.16816.F32 R64, R184, R158, R64 ;  /* 0x0000009eb840723c */ /* 0x000fe20000001840 */
[----:B------:R-:W5:Y:S07]  /*ad60*/  LDSM.16.M88.4 R156, [R212] ;  /* 0x00000000d49c783b */ /* 0x000f6e0000000200 */
        /* <DEDUP_REMOVED lines=23> */
[----:B------:R-:W5:Y:S07]  /*aee0*/  LDSM.16.M88.4 R156, [R206] ;  /* 0x00000000ce9c783b */ /* 0x000f6e0000000200 */
[C---:B-1----:R-:W-:Y:S08]  /*aef0*/  HMMA.16816.F32 R4, R192.reuse, R160, R4 ;  /* 0x000000a0c004723c */ /* 0x042ff00000001804 */
        /* <DEDUP_REMOVED lines=16> */
[----:B------:R-:W1:Y:S07]  /*b000*/  LDSM.16.M88.4 R144, [R206+0x800] ;  /* 0x00080000ce90783b */ /* 0x000e6e0000000200 */
[C---:B---3--:R-:W-:Y:S08]  /*b010*/  HMMA.16816.F32 R52, R192.reuse, R148, R52 ;  /* 0x00000094c034723c */ /* 0x048ff00000001834 */
[C---:B------:R-:W-:Y:S01]  /*b020*/  HMMA.16816.F32 R56, R192.reuse, R150, R56 ;  /* 0x00000096c038723c */ /* 0x040fe20000001838 */
[----:B------:R-:W2:Y:S01]  /*b030*/  LDSM.16.M88.4 R148, [R206+0x3800] ;  /* 0x00380000ce94783b */ /* 0x000ea20000000200 */
[----:B------:R-:W-:Y:S06]  /*b040*/  DEPBAR.LE SB0, 0x0 ;  /* 0x000080000000791a */ /* 0x000fec0000000000 */
[C---:B----4-:R-:W-:Y:S01]  /*b050*/  HMMA.16816.F32 R60, R192.reuse, R152, R60 ;  /* 0x00000098c03c723c */ /* 0x050fe2000000183c */
[----:B------:R-:W-:Y:S07]  /*b060*/  BAR.SYNC.DEFER_BLOCKING 0x0 ;  /* 0x0000000000007b1d */ /* 0x000fee0000010000 */
[----:B------:R-:W-:Y:S08]  /*b070*/  HMMA.16816.F32 R64, R192, R154, R64 ;  /* 0x0000009ac040723c */ /* 0x000ff00000001840 */
[C---:B-----5:R-:W-:Y:S08]  /*b080*/  HMMA.16816.F32 R4, R196.reuse, R156, R4 ;  /* 0x0000009cc404723c */ /* 0x060ff00000001804 */
        /* <DEDUP_REMOVED lines=15> */
[----:B------:R-:W-:Y:S07]  /*b180*/  @!UPT UIADD3 URZ, URZ, URZ, URZ ;  /* 0x0000003f3f3ff290 */ /* 0x000fee000fffe03f */
[----:B------:R-:W-:-:S11]  /*b190*/  @!P0 BRA `(.L_x_483) ;  /* 0x0000051000008947 */ /* 0x000fd60003800000 */
[----:B------:R-:W-:Y:S01]  /*b1a0*/  IMAD.MOV.U32 R221, RZ, RZ, RZ ;  /* 0x000000ffffdd7224 */ /* 0x000fe200078e00ff */
[----:B------:R-:W2:Y:S01]  /*b1b0*/  LDL R232, [R1+0x10] ;  /* 0x0000100001e87983 */ /* 0x000ea20000100800 */
[----:B------:R-:W-:Y:S02]  /*b1c0*/  IMAD.SHL.U32 R156, R237, 0x2, RZ ;  /* 0x00000002ed9c7824 */ /* 0x000fe400078e00ff */
[----:B------:R-:W-:Y:S01]  /*b1d0*/  IMAD.SHL.U32 R155, R226, 0x2, RZ ;  /* 0x00000002e29b7824 */ /* 0x000fe200078e00ff */
[----:B------:R-:W3:Y:S04]  /*b1e0*/  LDL R227, [R1+0x8] ;  /* 0x0000080001e37983 */ /* 0x000ee80000100800 */
        /* <DEDUP_REMOVED lines=12> */
[C---:B------:R-:W-:Y:S02]  /*b2b0*/  @!P1 LEA R116, P0, R3.reuse, c[0x0][0x2a0], 0x2 ;  /* 0x0000a80003749a11 */ /* 0x040fe400078010ff */
[----:B------:R-:W-:Y:S01]  /*b2c0*/  SHF.R.S32.HI R225, RZ, 0x1f, R237 ;  /* 0x0000001fffe17819 */ /* 0x000fe200000114ed */
[----:B------:R-:W-:Y:S01]  /*b2d0*/  IMAD R222, R0, c[0x0][0x2b8], R2 ;  /* 0x0000ae0000de7a24 */ /* 0x000fe200078e0202 */
[----:B------:R-:W-:Y:S02]  /*b2e0*/  @!P1 LEA.HI.X R117, R3, c[0x0][0x2a4], R117, 0x2, P0 ;  /* 0x0000a90003759a11 */ /* 0x000fe400000f1475 */
[----:B------:R-:W-:Y:S01]  /*b2f0*/  SHF.L.U64.HI R144, R237, 0x1, R225 ;  /* 0x00000001ed907819 */ /* 0x000fe200000102e1 */
        /* <DEDUP_REMOVED lines=18> */
.L_x_531:
[----:B------:R-:W-:-:S05]  /*b420*/  BRA.DIV ~URZ, `(.L_x_485) ;  /* 0x00006d527f007947 */ /* 0x000fca000b800000 */
[----:B------:R-:W3:Y:S01]  /*b430*/  SHFL.IDX PT, R146, R116, RZ, 0x181f ;  /* 0x00181fff74927589 */ /* 0x000ee200000e0000 */
[C---:B------:R-:W-:Y:S02]  /*b440*/  IADD3 R2, -R218.reuse, 0x10, RZ ;  /* 0x00000010da027810 */ /* 0x040fe40007ffe1ff */
[----:B------:R-:W-:Y:S01]  /*b450*/  ISETP.NE.U32.AND P0, PT, R218, RZ, PT ;  /* 0x000000ffda00720c */ /* 0x000fe20003f05070 */
[----:B------:R-:W4:Y:S01]  /*b460*/  SHFL.IDX PT, R3, R116, 0x1, 0x181f ;  /* 0x00381f0074037f89 */ /* 0x000f2200000e0000 */
[----:B------:R-:W-:Y:S03]  /*b470*/  LOP3.LUT R2, R2, 0xf, RZ, 0xc0, !PT ;  /* 0x0000000f02027812 */ /* 0x000fe600078ec0ff */
[----:B------:R-:W5:Y:S04]  /*b480*/  SHFL.IDX PT, R153, R0, 0x1, 0x181f ;  /* 0x00381f0000997f89 */ /* 0x000f6800000e0000 */
[----:B------:R-:W1:Y:S04]  /*b490*/  SHFL.IDX PT, R152, R116, 0x2, 0x181f ;  /* 0x00581f0074987f89 */ /* 0x000e6800000e0000 */
[----:B------:R-:W2:Y:S04]  /*b4a0*/  SHFL.IDX PT, R154, R0, 0x2, 0x181f ;  /* 0x00581f00009a7f89 */ /* 0x000ea800000e0000 */
[----:B-1----:R-:W1:Y:S04]  /*b4b0*/  SHFL.IDX PT, R0, R0, 0x3, 0x181f ;  /* 0x00781f0000007f89 */ /* 0x002e6800000e0000 */
[----:B------:R-:W1:Y:S01]  /*b4c0*/  SHFL.IDX PT, R116, R116, 0x3, 0x181f ;  /* 0x00781f0074747f89 */ /* 0x000e6200000e0000 */
[----:B---3--:R-:W-:Y:S02]  /*b4d0*/  IADD3 R148, P6, P5, R2, R146, R155 ;  /* 0x0000009202947210 */ /* 0x008fe40007dde09b */
[----:B------:R-:W-:Y:S02]  /*b4e0*/  IADD3 R146, P4, R146, R156, RZ ;  /* 0x0000009c92927210 */ /* 0x000fe40007f9e0ff */
[----:B--2---:R-:W-:Y:S02]  /*b4f0*/  IADD3.X R149, RZ, R145, R117, P6, P5 ;  /* 0x00000091ff957210 */ /* 0x004fe400037ea475 */
[C---:B----4-:R-:W-:Y:S01]  /*b500*/  IADD3 R150, P6, P5, R2.reuse, R3, R155 ;  /* 0x0000000302967210 */ /* 0x050fe20007dde09b */
[--C-:B------:R-:W-:Y:S02]  /*b510*/  IMAD.X R147, R145, 0x1, R144.reuse, P4 ;  /* 0x0000000191937824 */ /* 0x100fe400020e0690 */
[----:B------:R2:W-:Y:S01]  /*b520*/  LDGSTS.E.BYPASS.LTC128B.128.ZFILL [R219+0x8100], [R148.64], P0 ;  /* 0x0810000094db7fae */ /* 0x0005e20008141d46 */
[----:B-----5:R-:W-:Y:S02]  /*b530*/  IADD3.X R151, RZ, R153, R117, P6, P5 ;  /* 0x00000099ff977210 */ /* 0x020fe400037ea475 */
[----:B------:R-:W-:Y:S01]  /*b540*/  IADD3 R2, P6, P5, R2, R152, R155 ;  /* 0x0000009802027210 */ /* 0x000fe20007dde09b */
[----:B------:R3:W-:Y:S04]  /*b550*/  LDGSTS.E.BYPASS.LTC128B.128 [R219+0xc100], [R146.64], !P2 ;  /* 0x0c10000092db7fae */ /* 0x0007e8000d101d46 */
[----:B------:R4:W-:Y:S01]  /*b560*/  LDGSTS.E.BYPASS.LTC128B.128.ZFILL [R219+0x9100], [R150.64], P0 ;  /* 0x0910000096db7fae */ /* 0x0009e20008141d46 */
[----:B--2---:R-:W-:Y:S02]  /*b570*/  IADD3 R148, P4, R3, R156, RZ ;  /* 0x0000009c03947210 */ /* 0x004fe40007f9e0ff */
[----:B------:R-:W-:Y:S03]  /*b580*/  IADD3.X R3, RZ, R154, R117, P6, P5 ;  /* 0x0000009aff037210 */ /* 0x000fe600037ea475 */
[--C-:B------:R-:W-:Y:S01]  /*b590*/  IMAD.X R149, R153, 0x1, R144.reuse, P4 ;  /* 0x0000000199957824 */ /* 0x100fe200020e0690 */
[----:B---3--:R-:W-:Y:S04]  /*b5a0*/  IADD3 R146, P4, R152, R156, RZ ;  /* 0x0000009c98927210 */ /* 0x008fe80007f9e0ff */
[----:B------:R4:W-:Y:S01]  /*b5b0*/  LDGSTS.E.BYPASS.LTC128B.128 [R219+0xd100], [R148.64], !P2 ;  /* 0x0d10000094db7fae */ /* 0x0009e2000d101d46 */
[----:B------:R-:W-:Y:S03]  /*b5c0*/  IMAD.X R147, R154, 0x1, R144, P4 ;  /* 0x000000019a937824 */ /* 0x000fe600020e0690 */
[----:B------:R4:W-:Y:S04]  /*b5d0*/  LDGSTS.E.BYPASS.LTC128B.128.ZFILL [R219+0xa100], [R2.64], P0 ;  /* 0x0a10000002db7fae */ /* 0x0009e80008141d46 */
[----:B------:R4:W-:Y:S02]  /*b5e0*/  LDGSTS.E.BYPASS.LTC128B.128 [R219+0xe100], [R146.64], !P2 ;  /* 0x0e10000092db7fae */ /* 0x0009e4000d101d46 */
.L_x_532:
[C---:B-1--4-:R-:W-:Y:S02]  /*b5f0*/  IADD3 R3, -R218.reuse, 0x10, RZ ;  /* 0x00000010da037810 */ /* 0x052fe40007ffe1ff */
[----:B------:R-:W-:Y:S02]  /*b600*/  ISETP.NE.U32.AND P0, PT, R218, RZ, PT ;  /* 0x000000ffda00720c */ /* 0x000fe40003f05070 */
[----:B------:R-:W-:Y:S02]  /*b610*/  LOP3.LUT R3, R3, 0xf, RZ, 0xc0, !PT ;  /* 0x0000000f03037812 */ /* 0x000fe400078ec0ff */
[----:B------:R-:W-:Y:S02]  /*b620*/  IADD3 R2, P4, R116, R156, RZ ;  /* 0x0000009c74027210 */ /* 0x000fe40007f9e0ff */
[----:B------:R-:W-:Y:S03]  /*b630*/  IADD3 R116, P6, P5, R3, R116, R155 ;  /* 0x0000007403747210 */ /* 0x000fe60007dde09b */
[----:B------:R-:W-:Y:S01]  /*b640*/  IMAD.X R3, R0, 0x1, R144, P4 ;  /* 0x0000000100037824 */ /* 0x000fe200020e0690 */
[----:B------:R-:W-:Y:S05]  /*b650*/  IADD3.X R117, RZ, R0, R117, P6, P5 ;  /* 0x00000000ff757210 */ /* 0x000fea00037ea475 */
[----:B------:R-:W-:Y:S01]  /*b660*/  @!PT LDS RZ, [RZ] ;  /* 0x00000000fffff984 */ /* 0x000fe20000000800 */
[----:B------:R-:W-:Y:S01]  /*b670*/  @!PT LDS RZ, [RZ] ;  /* 0x00000000fffff984 */ /* 0x000fe20000000800 */
[----:B------:R-:W-:Y:S01]  /*b680*/  @!PT LDS RZ, [RZ] ;  /* 0x00000000fffff984 */ /* 0x000fe20000000800 */
[----:B------:R1:W-:Y:S04]  /*b690*/  LDGSTS.E.BYPASS.LTC128B.128.ZFILL [R219+0xb100], [R116.64], P0 ;  /* 0x0b10000074db7fae */ /* 0x0003e80008141d46 */
[----:B------:R1:W-:Y:S02]  /*b6a0*/  LDGSTS.E.BYPASS.LTC128B.128 [R219+0xf100], [R2.64], !P2 ;  /* 0x0f10000002db7fae */ /* 0x0003e4000d101d46 */
.L_x_483:
[----:B------:R-:W-:Y:S05]  /*b6b0*/  BSYNC B0 ;  /* 0x0000000000007941 */ /* 0x000fea0003800000 */
.L_x_482:
[----:B-1----:R-:W-:Y:S01]  /*b6c0*/  FMNMX.FTZ R2, R4, R118, !PT ;  /* 0x0000007604027209 */ /* 0x002fe20007810000 */
        /* <DEDUP_REMOVED lines=63> */
[----:B------:R-:W-:Y:S01]  /*bac0*/  FMNMX.FTZ R144, R67, R0, !PT ;  /* 0x0000000043907209 */ /* 0x000fe20007810000 */
[----:B------:R-:W-:-:S05]  /*bad0*/  BRA.DIV ~URZ, `(.L_x_486) ;  /* 0x00006b627f007947 */ /* 0x000fca000b800000 */
[----:B------:R-:W1:Y:S04]  /*bae0*/  SHFL.BFLY PT, R117, R116, 0x2, 0x1f ;  /* 0x0c401f0074757f89 */ /* 0x000e6800000e0000 */
[----:B------:R-:W2:Y:S01]  /*baf0*/  SHFL.BFLY PT, R0, R144, 0x2, 0x1f ;  /* 0x0c401f0090007f89 */ /* 0x000ea200000e0000 */
[----:B-1----:R-:W-:Y:S02]  /*bb00*/  FMNMX.FTZ R117, R116, R117, !PT ;  /* 0x0000007574757209 */ /* 0x002fe40007810000 */
[----:B--2---:R-:W-:Y:S03]  /*bb10*/  FMNMX.FTZ R116, R144, R0, !PT ;  /* 0x0000000090747209 */ /* 0x004fe60007810000 */
[----:B------:R-:W1:Y:S04]  /*bb20*/  SHFL.BFLY PT, R2, R117, 0x1, 0x1f ;  /* 0x0c201f0075027f89 */ /* 0x000e6800000e0000 */
[----:B------:R2:W3:Y:S01]  /*bb30*/  SHFL.BFLY PT, R0, R116, 0x1, 0x1f ;  /* 0x0c201f0074007f89 */ /* 0x0004e200000e0000 */
[----:B-1----:R-:W-:Y:S04]  /*bb40*/  FMNMX.FTZ R117, R117, R2, !PT ;  /* 0x0000000275757209 */ /* 0x002fe80007810000 */
.L_x_533:
[----:B---3--:R-:W-:Y:S01]  /*bb50*/  FMNMX.FTZ R3, R0, R116, !PT ;  /* 0x0000007400037209 */ /* 0x008fe20007810000 */
[C---:B------:R-:W-:Y:S01]  /*bb60*/  FADD.FTZ R2, -R117.reuse, R118 ;  /* 0x0000007675027221 */ /* 0x040fe20000010100 */
[----:B------:R-:W-:Y:S01]  /*bb70*/  WARPSYNC 0xffffffff ;  /* 0xffffffff00007948 */ /* 0x000fe20003800000 */
[----:B------:R-:W-:Y:S01]  /*bb80*/  FMUL.FTZ R156, R117, c[0x0][0x2d0] ;  /* 0x0000b400759c7a20 */ /* 0x000fe20000410000 */
[----:B------:R-:W1:Y:S01]  /*bb90*/  LDSM.16.MT88.4 R148, [R208] ;  /* 0x00000000d094783b */ /* 0x000e620000004200 */
[----:B------:R-:W-:Y:S01]  /*bba0*/  FADD.FTZ R0, -R3, R119 ;  /* 0x0000007703007221 */ /* 0x000fe20000010100 */
[----:B------:R-:W-:Y:S01]  /*bbb0*/  ISETP.GT.AND P0, PT, R223, RZ, PT ;  /* 0x000000ffdf00720c */ /* 0x000fe20003f04270 */
[----:B------:R-:W-:Y:S02]  /*bbc0*/  FMUL.FTZ R118, R3, c[0x0][0x2d0] ;  /* 0x0000b40003767a20 */ /* 0x000fe40000410000 */
[----:B------:R-:W-:Y:S02]  /*bbd0*/  FMUL.FTZ R2, R2, c[0x0][0x2d0] ;  /* 0x0000b40002027a20 */ /* 0x000fe40000410000 */
[----:B------:R-:W-:Y:S01]  /*bbe0*/  FMUL.FTZ R0, R0, c[0x0][0x2d0] ;  /* 0x0000b40000007a20 */ /* 0x000fe20000410000 */
[----:B------:R-:W3:Y:S01]  /*bbf0*/  LDSM.16.MT88.4 R152, [R210] ;  /* 0x00000000d298783b */ /* 0x000ee20000004200 */
[--C-:B------:R-:W-:Y:S02]  /*bc00*/  FFMA.FTZ R6, R6, c[0x0][0x2d0], -R118.reuse ;  /* 0x0000b40006067a23 */ /* 0x100fe40000010876 */
[----:B------:R-:W-:Y:S01]  /*bc10*/  FFMA.FTZ R7, R7, c[0x0][0x2d0], -R118 ;  /* 0x0000b40007077a23 */ /* 0x000fe20000010876 */
[----:B------:R-:W4:Y:S01]  /*bc20*/  MUFU.EX2 R2, R2 ;  /* 0x0000000200027308 */ /* 0x000f220000000800 */
[--C-:B------:R-:W-:Y:S02]  /*bc30*/  FFMA.FTZ R4, R4, c[0x0][0x2d0], -R156.reuse ;  /* 0x0000b40004047a23 */ /* 0x100fe4000001089c */
[----:B------:R-:W-:Y:S01]  /*bc40*/  FFMA.FTZ R5, R5, c[0x0][0x2d0], -R156 ;  /* 0x0000b40005057a23 */ /* 0x000fe2000001089c */
[----:B------:R-:W5:Y:S01]  /*bc50*/  LDL.LU R203, [R1] ;  /* 0x0000000001cb7983 */ /* 0x000f620000300800 */
[--C-:B------:R-:W-:Y:S02]  /*bc60*/  FFMA.FTZ R10, R10, c[0x0][0x2d0], -R118.reuse ;  /* 0x0000b4000a0a7a23 */ /* 0x100fe40000010876 */
[----:B------:R-:W-:Y:S02]  /*bc70*/  FFMA.FTZ R11, R11, c[0x0][0x2d0], -R118 ;  /* 0x0000b4000b0b7a23 */ /* 0x000fe40000010876 */
[--C-:B------:R-:W-:Y:S01]  /*bc80*/  FFMA.FTZ R8, R8, c[0x0][0x2d0], -R156.reuse ;  /* 0x0000b40008087a23 */ /* 0x100fe2000001089c */
[----:B------:R4:W-:Y:S01]  /*bc90*/  MUFU.EX2 R166, R4 ;  /* 0x0000000400a67308 */ /* 0x0009e20000000800 */
[----:B------:R-:W-:Y:S02]  /*bca0*/  FFMA.FTZ R9, R9, c[0x0][0x2d0], -R156 ;  /* 0x0000b40009097a23 */ /* 0x000fe4000001089c */
[--C-:B------:R-:W-:Y:S02]  /*bcb0*/  FFMA.FTZ R14, R14, c[0x0][0x2d0], -R118.reuse ;  /* 0x0000b4000e0e7a23 */ /* 0x100fe40000010876 */
[----:B------:R-:W-:Y:S02]  /*bcc0*/  FFMA.FTZ R15, R15, c[0x0][0x2d0], -R118 ;  /* 0x0000b4000f0f7a23 */ /* 0x000fe40000010876 */
[--C-:B------:R-:W-:Y:S02]  /*bcd0*/  FFMA.FTZ R12, R12, c[0x0][0x2d0], -R156.reuse ;  /* 0x0000b4000c0c7a23 */ /* 0x100fe4000001089c */
[----:B------:R-:W-:Y:S01]  /*bce0*/  FFMA.FTZ R13, R13, c[0x0][0x2d0], -R156 ;  /* 0x0000b4000d0d7a23 */ /* 0x000fe2000001089c */
[----:B------:R-:W2:Y:S01]  /*bcf0*/  MUFU.EX2 R175, R5 ;  /* 0x0000000500af7308 */ /* 0x000ea20000000800 */
[--C-:B------:R-:W-:Y:S02]  /*bd00*/  FFMA.FTZ R18, R18, c[0x0][0x2d0], -R118.reuse ;  /* 0x0000b40012127a23 */ /* 0x100fe40000010876 */
[----:B------:R-:W-:Y:S02]  /*bd10*/  FFMA.FTZ R19, R19, c[0x0][0x2d0], -R118 ;  /* 0x0000b40013137a23 */ /* 0x000fe40000010876 */
[--C-:B------:R-:W-:Y:S02]  /*bd20*/  FFMA.FTZ R24, R24, c[0x0][0x2d0], -R156.reuse ;  /* 0x0000b40018187a23 */ /* 0x100fe4000001089c */
[----:B------:R-:W-:Y:S02]  /*bd30*/  FFMA.FTZ R25, R25, c[0x0][0x2d0], -R156 ;  /* 0x0000b40019197a23 */ /* 0x000fe4000001089c */
[--C-:B------:R-:W-:Y:S01]  /*bd40*/  FFMA.FTZ R26, R26, c[0x0][0x2d0], -R118.reuse ;  /* 0x0000b4001a1a7a23 */ /* 0x100fe20000010876 */
[----:B------:R-:W-:Y:S01]  /*bd50*/  MUFU.EX2 R0, R0 ;  /* 0x0000000000007308 */ /* 0x000fe20000000800 */
[--C-:B------:R-:W-:Y:S02]  /*bd60*/  FFMA.FTZ R27, R27, c[0x0][0x2d0], -R118.reuse ;  /* 0x0000b4001b1b7a23 */ /* 0x100fe40000010876 */
[--C-:B------:R-:W-:Y:S02]  /*bd70*/  FFMA.FTZ R22, R22, c[0x0][0x2d0], -R118.reuse ;  /* 0x0000b40016167a23 */ /* 0x100fe40000010876 */
[----:B------:R-:W-:Y:S02]  /*bd80*/  FFMA.FTZ R23, R23, c[0x0][0x2d0], -R118 ;  /* 0x0000b40017177a23 */ /* 0x000fe40000010876 */
[--C-:B------:R-:W-:Y:S02]  /*bd90*/  FFMA.FTZ R28, R28, c[0x0][0x2d0], -R156.reuse ;  /* 0x0000b4001c1c7a23 */ /* 0x100fe4000001089c */
[----:B------:R-:W-:Y:S01]  /*bda0*/  FFMA.FTZ R29, R29, c[0x0][0x2d0], -R156 ;  /* 0x0000b4001d1d7a23 */ /* 0x000fe2000001089c */
[----:B------:R-:W-:Y:S01]  /*bdb0*/  MUFU.EX2 R172, R6 ;  /* 0x0000000600ac7308 */ /* 0x000fe20000000800 */
[--C-:B------:R-:W-:Y:S02]  /*bdc0*/  FFMA.FTZ R30, R30, c[0x0][0x2d0], -R118.reuse ;  /* 0x0000b4001e1e7a23 */ /* 0x100fe40000010876 */
[----:B------:R-:W-:Y:S02]  /*bdd0*/  FFMA.FTZ R31, R31, c[0x0][0x2d0], -R118 ;  /* 0x0000b4001f1f7a23 */ /* 0x000fe40000010876 */
[--C-:B------:R-:W-:Y:S02]  /*bde0*/  FFMA.FTZ R32, R32, c[0x0][0x2d0], -R156.reuse ;  /* 0x0000b40020207a23 */ /* 0x100fe4000001089c */
[----:B------:R-:W-:Y:S02]  /*bdf0*/  FFMA.FTZ R33, R33, c[0x0][0x2d0], -R156 ;  /* 0x0000b40021217a23 */ /* 0x000fe4000001089c */
[--C-:B------:R-:W-:Y:S01]  /*be00*/  FFMA.FTZ R34, R34, c[0x0][0x2d0], -R118.reuse ;  /* 0x0000b40022227a23 */ /* 0x100fe20000010876 */
[----:B------:R-:W-:Y:S01]  /*be10*/  MUFU.EX2 R174, R7 ;  /* 0x0000000700ae7308 */ /* 0x000fe20000000800 */
[----:B--2---:R-:W-:Y:S02]  /*be20*/  FFMA.FTZ R116, R35, c[0x0][0x2d0], -R118 ;  /* 0x0000b40023747a23 */ /* 0x004fe40000010876 */
        /* <DEDUP_REMOVED lines=8> */
[--C-:B------:R-:W-:Y:S02]  /*beb0*/  FFMA.FTZ R43, R43, c[0x0][0x2d0], -R118.reuse ;  /* 0x0000b4002b2b7a23 */ /* 0x100fe40000010876 */
[--C-:B------:R-:W-:Y:S01]  /*bec0*/  FFMA.FTZ R50, R50, c[0x0][0x2d0], -R118.reuse ;  /* 0x0000b40032327a23 */ /* 0x100fe20000010876 */
[----:B------:R-:W2:Y:S01]  /*bed0*/  MUFU.EX2 R200, R9 ;  /* 0x0000000900c87308 */ /* 0x000ea20000000800 */
[----:B------:R-:W-:Y:S02]  /*bee0*/  FFMA.FTZ R51, R51, c[0x0][0x2d0], -R118 ;  /* 0x0000b40033337a23 */ /* 0x000fe40000010876 */
[--C-:B------:R-:W-:Y:S02]  /*bef0*/  FFMA.FTZ R44, R44, c[0x0][0x2d0], -R156.reuse ;  /* 0x0000b4002c2c7a23 */ /* 0x100fe4000001089c */
[----:B------:R-:W-:Y:S02]  /*bf00*/  FFMA.FTZ R45, R45, c[0x0][0x2d0], -R156 ;  /* 0x0000b4002d2d7a23 */ /* 0x000fe4000001089c */
        /* <DEDUP_REMOVED lines=11> */
[----:B------:R-:W-:Y:S02]  /*bfc0*/  FFMA.FTZ R67, R67, c[0x0][0x2d0], -R118 ;  /* 0x0000b40043437a23 */ /* 0x000fe40000010876 */
[----:B------:R-:W2:Y:S01]  /*bfd0*/  LDL.LU R118, [R1+0x4] ;  /* 0x0000040001767983 */ /* 0x000ea20000300800 */
[--C-:B------:R-:W-:Y:S02]  /*bfe0*/  FFMA.FTZ R16, R16, c[0x0][0x2d0], -R156.reuse ;  /* 0x0000b40010107a23 */ /* 0x100fe4000001089c */
[----:B------:R-:W-:Y:S01]  /*bff0*/  MUFU.EX2 R171, R12 ;  /* 0x0000000c00ab7308 */ /* 0x000fe20000000800 */
        /* <DEDUP_REMOVED lines=15> */
[----:B------:R-:W-:Y:S10]  /*c0f0*/  MUFU.EX2 R165, R15 ;  /* 0x0000000f00a57308 */ /* 0x000ff40000000800 */
        /* <DEDUP_REMOVED lines=11> */
[----:B------:R-:W1:Y:S10]  /*c1b0*/  MUFU.EX2 R162, R21 ;  /* 0x0000001500a27308 */ /* 0x000e740000000800 */
[----:B------:R1:W-:Y:S10]  /*c1c0*/  MUFU.EX2 R158, R22 ;  /* 0x00000016009e7308 */ /* 0x0003f40000000800 */
[----:B------:R-:W1:Y:S10]  /*c1d0*/  MUFU.EX2 R157, R23 ;  /* 0x00000017009d7308 */ /* 0x000e740000000800 */
        /* <DEDUP_REMOVED lines=15> */
[----:B------:R-:W-:Y:S01]  /*c2d0*/  MUFU.EX2 R66, R66 ;  /* 0x0000004200427308 */ /* 0x000fe20000000800 */
[C---:B----4-:R-:W-:Y:S01]  /*c2e0*/  FMUL.FTZ R4, R2.reuse, R120 ;  /* 0x0000007802047220 */ /* 0x050fe20000410000 */
[----:B------:R-:W-:Y:S01]  /*c2f0*/  F2FP.PACK_AB R144, R175, R166 ;  /* 0x000000a6af90723e */ /* 0x000fe200000000ff */
[----:B------:R-:W-:Y:S01]  /*c300*/  FMUL.FTZ R5, R2, R121 ;  /* 0x0000007902057220 */ /* 0x000fe20000410000 */
[----:B--2---:R-:W-:Y:S01]  /*c310*/  F2FP.PACK_AB R146, R200, R202 ;  /* 0x000000cac892723e */ /* 0x004fe200000000ff */
[----:B------:R-:W-:Y:S01]  /*c320*/  FMUL.FTZ R6, R0, R122 ;  /* 0x0000007a00067220 */ /* 0x000fe20000410000 */
[----:B------:R-:W-:Y:S01]  /*c330*/  F2FP.PACK_AB R145, R174, R172 ;  /* 0x000000acae91723e */ /* 0x000fe200000000ff */
[----:B------:R-:W-:Y:S01]  /*c340*/  FMUL.FTZ R7, R0, R123 ;  /* 0x0000007b00077220 */ /* 0x000fe20000410000 */
[----:B-1----:R-:W-:Y:S01]  /*c350*/  F2FP.PACK_AB R147, R201, R173 ;  /* 0x000000adc993723e */ /* 0x002fe200000000ff */
[----:B------:R-:W1:Y:S01]  /*c360*/  LDSM.16.MT88.4 R120, [R209] ;  /* 0x00000000d178783b */ /* 0x000e620000004200 */
[----:B------:R-:W-:Y:S01]  /*c370*/  FMUL.FTZ R8, R2, R124 ;  /* 0x0000007c02087220 */ /* 0x000fe20000410000 */
[----:B------:R-:W-:Y:S01]  /*c380*/  F2FP.PACK_AB R20, R162, R161 ;  /* 0x000000a1a214723e */ /* 0x000fe200000000ff */
[----:B------:R-:W-:Y:S01]  /*c390*/  FMUL.FTZ R9, R2, R125 ;  /* 0x0000007d02097220 */ /* 0x000fe20000410000 */
[----:B------:R-:W-:Y:S01]  /*c3a0*/  F2FP.PACK_AB R22, R159, R160 ;  /* 0x000000a09f16723e */ /* 0x000fe200000000ff */
[C---:B------:R-:W-:Y:S01]  /*c3b0*/  FMUL.FTZ R10, R0.reuse, R126 ;  /* 0x0000007e000a7220 */ /* 0x040fe20000410000 */
[C---:B------:R-:W-:Y:S05]  /*c3c0*/  HMMA.16816.F32 R4, R144.reuse, R148, R4 ;  /* 0x000000949004723c */ /* 0x040fea0000001804 */
[----:B------:R-:W-:Y:S01]  /*c3d0*/  FMUL.FTZ R11, R0, R127 ;  /* 0x0000007f000b7220 */ /* 0x000fe20000410000 */
[----:B------:R-:W-:Y:S01]  /*c3e0*/  F2FP.PACK_AB R21, R157, R158 ;  /* 0x0000009e9d15723e */ /* 0x000fe200000000ff */
[----:B------:R-:W2:Y:S01]  /*c3f0*/  LDSM.16.MT88.4 R124, [R213] ;  /* 0x00000000d57c783b */ /* 0x000ea20000004200 */
[C---:B------:R-:W-:Y:S04]  /*c400*/  FMUL.FTZ R12, R2.reuse, R128 ;  /* 0x00000080020c7220 */ /* 0x040fe80000410000 */
[C---:B------:R-:W-:Y:S03]  /*c410*/  HMMA.16816.F32 R8, R144.reuse, R150, R8 ;  /* 0x000000969008723c */ /* 0x040fe60000001808 */
[C---:B------:R-:W-:Y:S01]  /*c420*/  FMUL.FTZ R68, R2.reuse, R68 ;  /* 0x0000004402447220 */ /* 0x040fe20000410000 */
[----:B------:R-:W4:Y:S01]  /*c430*/  LDSM.16.MT88.4 R148, [R208+0x4000] ;  /* 0x00400000d094783b */ /* 0x000f220000004200 */
[----:B------:R-:W-:Y:S02]  /*c440*/  FMUL.FTZ R69, R2, R69 ;  /* 0x0000004502457220 */ /* 0x000fe40000410000 */
[C---:B------:R-:W-:Y:S02]  /*c450*/  FMUL.FTZ R70, R0.reuse, R70 ;  /* 0x0000004600467220 */ /* 0x040fe40000410000 */
[----:B------:R-:W-:Y:S03]  /*c460*/  FMUL.FTZ R71, R0, R71 ;  /* 0x0000004700477220 */ /* 0x000fe60000410000 */
[----:B------:R-:W-:Y:S02]  /*c470*/  FMUL.FTZ R13, R2, R129 ;  /* 0x00000081020d7220 */ /* 0x000fe40000410000 */
[----:B------:R-:W-:Y:S02]  /*c480*/  FMUL.FTZ R14, R0, R130 ;  /* 0x00000082000e7220 */ /* 0x000fe40000410000 */
[C---:B---3--:R-:W-:Y:S03]  /*c490*/  HMMA.16816.F32 R68, R144.reuse, R152, R68 ;  /* 0x000000989044723c */ /* 0x048fe60000001844 */
[C---:B------:R-:W-:Y:S02]  /*c4a0*/  FMUL.FTZ R72, R2.reuse, R72 ;  /* 0x0000004802487220 */ /* 0x040fe40000410000 */
[----:B------:R-:W-:Y:S02]  /*c4b0*/  FMUL.FTZ R73, R2, R73 ;  /* 0x0000004902497220 */ /* 0x000fe40000410000 */
[C---:B------:R-:W-:Y:S02]  /*c4c0*/  FMUL.FTZ R74, R0.reuse, R74 ;  /* 0x0000004a004a7220 */ /* 0x040fe40000410000 */
[C---:B------:R-:W-:Y:S03]  /*c4d0*/  FMUL.FTZ R75, R0.reuse, R75 ;  /* 0x0000004b004b7220 */ /* 0x040fe60000410000 */
[----:B------:R-:W-:Y:S02]  /*c4e0*/  FMUL.FTZ R15, R0, R131 ;  /* 0x00000083000f7220 */ /* 0x000fe40000410000 */
[----:B------:R-:W-:Y:S01]  /*c4f0*/  LDSM.16.MT88.4 R128, [R208+0x800] ;  /* 0x00080000d080783b */ /* 0x000fe20000004200 */
[C---:B------:R-:W-:Y:S01]  /*c500*/  FMUL.FTZ R16, R2.reuse, R132 ;  /* 0x0000008402107220 */ /* 0x040fe20000410000 */
[C---:B------:R-:W-:Y:S03]  /*c510*/  HMMA.16816.F32 R72, R144.reuse, R154, R72 ;  /* 0x0000009a9048723c */ /* 0x040fe60000001848 */
[C---:B------:R-:W-:Y:S02]  /*c520*/  FMUL.FTZ R76, R2.reuse, R76 ;  /* 0x0000004c024c7220 */ /* 0x040fe40000410000 */
[----:B------:R-:W-:Y:S01]  /*c530*/  FMUL.FTZ R77, R2, R77 ;  /* 0x0000004d024d7220 */ /* 0x000fe20000410000 */
[----:B------:R-:W-:Y:S01]  /*c540*/  LDSM.16.MT88.4 R152, [R210+0x800] ;  /* 0x00080000d298783b */ /* 0x000fe20000004200 */
[C---:B------:R-:W-:Y:S02]  /*c550*/  FMUL.FTZ R78, R0.reuse, R78 ;  /* 0x0000004e004e7220 */ /* 0x040fe40000410000 */
[----:B------:R-:W-:Y:S03]  /*c560*/  FMUL.FTZ R79, R0, R79 ;  /* 0x0000004f004f7220 */ /* 0x000fe60000410000 */
[----:B------:R-:W-:Y:S02]  /*c570*/  FMUL.FTZ R17, R2, R133 ;  /* 0x0000008502117220 */ /* 0x000fe40000410000 */
[----:B------:R-:W-:Y:S02]  /*c580*/  FMUL.FTZ R18, R0, R134 ;  /* 0x0000008600127220 */ /* 0x000fe40000410000 */
[C---:B-1----:R-:W-:Y:S03]  /*c590*/  HMMA.16816.F32 R76, R144.reuse, R120, R76 ;  /* 0x00000078904c723c */ /* 0x042fe6000000184c */
        /* <DEDUP_REMOVED lines=8> */
[----:B------:R-:W-:Y:S02]  /*c620*/  FMUL.FTZ R85, R2, R85 ;  /* 0x0000005502557220 */ /* 0x000fe40000410000 */
[C---:B------:R-:W-:Y:S01]  /*c630*/  FMUL.FTZ R86, R0.reuse, R86 ;  /* 0x0000005600567220 */ /* 0x040fe20000410000 */
[----:B------:R-:W1:Y:S01]  /*c640*/  LDSM.16.MT88.4 R120, [R210+0x4000] ;  /* 0x00400000d278783b */ /* 0x000e620000004200 */
[----:B------:R-:W-:Y:S02]  /*c650*/  FMUL.FTZ R87, R0, R87 ;  /* 0x0000005700577220 */ /* 0x000fe40000410000 */
[C---:B------:R-:W-:Y:S03]  /*c660*/  FMUL.FTZ R88, R2.reuse, R88 ;  /* 0x0000005802587220 */ /* 0x040fe60000410000 */
[----:B------:R-:W-:Y:S02]  /*c670*/  FMUL.FTZ R89, R2, R89 ;  /* 0x0000005902597220 */ /* 0x000fe40000410000 */
[C---:B--2---:R-:W-:Y:S03]  /*c680*/  HMMA.16816.F32 R84, R144.reuse, R124, R84 ;  /* 0x0000007c9054723c */ /* 0x044fe60000001854 */
[C---:B------:R-:W-:Y:S02]  /*c690*/  FMUL.FTZ R90, R0.reuse, R90 ;  /* 0x0000005a005a7220 */ /* 0x040fe40000410000 */
[----:B------:R-:W-:Y:S02]  /*c6a0*/  FMUL.FTZ R91, R0, R91 ;  /* 0x0000005b005b7220 */ /* 0x000fe40000410000 */
[C---:B------:R-:W-:Y:S02]  /*c6b0*/  FMUL.FTZ R92, R2.reuse, R92 ;  /* 0x0000005c025c7220 */ /* 0x040fe40000410000 */
[----:B------:R-:W-:Y:S03]  /*c6c0*/  FMUL.FTZ R93, R2, R93 ;  /* 0x0000005d025d7220 */ /* 0x000fe60000410000 */
[C---:B------:R-:W-:Y:S01]  /*c6d0*/  HMMA.16816.F32 R88, R144.reuse, R126, R88 ;  /* 0x0000007e9058723c */ /* 0x040fe20000001858 */
[----:B------:R-:W2:Y:S02]  /*c6e0*/  LDSM.16.MT88.4 R124, [R209+0x4000] ;  /* 0x00400000d17c783b */ /* 0x000ea40000004200 */
[C---:B------:R-:W-:Y:S02]  /*c6f0*/  FMUL.FTZ R94, R0.reuse, R94 ;  /* 0x0000005e005e7220 */ /* 0x040fe40000410000 */
[----:B------:R-:W-:Y:S02]  /*c700*/  FMUL.FTZ R95, R0, R95 ;  /* 0x0000005f005f7220 */ /* 0x000fe40000410000 */
[C---:B------:R-:W-:Y:S02]  /*c710*/  FMUL.FTZ R96, R2.reuse, R96 ;  /* 0x0000006002607220 */ /* 0x040fe40000410000 */
[----:B------:R-:W-:Y:S03]  /*c720*/  FMUL.FTZ R97, R2, R97 ;  /* 0x0000006102617220 */ /* 0x000fe60000410000 */
[C---:B----4-:R-:W-:Y:S03]  /*c730*/  HMMA.16816.F32 R92, R144.reuse, R148, R92 ;  /* 0x00000094905c723c */ /* 0x050fe6000000185c */
[C---:B------:R-:W-:Y:S02]  /*c740*/  FMUL.FTZ R98, R0.reuse, R98 ;  /* 0x0000006200627220 */ /* 0x040fe40000410000 */
[----:B------:R-:W-:Y:S02]  /*c750*/  FMUL.FTZ R99, R0, R99 ;  /* 0x0000006300637220 */ /* 0x000fe40000410000 */
[C---:B------:R-:W-:Y:S02]  /*c760*/  FMUL.FTZ R100, R2.reuse, R100 ;  /* 0x0000006402647220 */ /* 0x040fe40000410000 */
[----:B------:R-:W-:Y:S03]  /*c770*/  FMUL.FTZ R101, R2, R101 ;  /* 0x0000006502657220 */ /* 0x000fe60000410000 */
[C---:B------:R-:W-:Y:S01]  /*c780*/  HMMA.16816.F32 R96, R144.reuse, R150, R96 ;  /* 0x000000969060723c */ /* 0x040fe20000001860 */
[----:B------:R-:W3:Y:S02]  /*c790*/  LDSM.16.MT88.4 R148, [R211+0x4000] ;  /* 0x00400000d394783b */ /* 0x000ee40000004200 */
[C---:B------:R-:W-:Y:S02]  /*c7a0*/  FMUL.FTZ R102, R0.reuse, R102 ;  /* 0x0000006600667220 */ /* 0x040fe40000410000 */
[----:B------:R-:W-:Y:S02]  /*c7b0*/  FMUL.FTZ R103, R0, R103 ;  /* 0x0000006700677220 */ /* 0x000fe40000410000 */
[C---:B------:R-:W-:Y:S02]  /*c7c0*/  FMUL.FTZ R104, R2.reuse, R104 ;  /* 0x0000006802687220 */ /* 0x040fe40000410000 */
[----:B------:R-:W-:Y:S03]  /*c7d0*/  FMUL.FTZ R105, R2, R105 ;  /* 0x0000006902697220 */ /* 0x000fe60000410000 */
[C---:B-1----:R-:W-:Y:S03]  /*c7e0*/  HMMA.16816.F32 R100, R144.reuse, R120, R100 ;  /* 0x000000789064723c */ /* 0x042fe60000001864 */
[C---:B------:R-:W-:Y:S02]  /*c7f0*/  FMUL.FTZ R106, R0.reuse, R106 ;  /* 0x0000006a006a7220 */ /* 0x040fe40000410000 */
[----:B------:R-:W-:Y:S02]  /*c800*/  FMUL.FTZ R107, R0, R107 ;  /* 0x0000006b006b7220 */ /* 0x000fe40000410000 */
[----:B------:R-:W-:Y:S01]  /*c810*/  F2FP.PACK_AB R120, R170, R171 ;  /* 0x000000abaa78723e */ /* 0x000fe200000000ff */
[C---:B------:R-:W-:Y:S01]  /*c820*/  FMUL.FTZ R108, R2.reuse, R108 ;  /* 0x0000006c026c7220 */ /* 0x040fe20000410000 */
[----:B------:R-:W-:Y:S03]  /*c830*/  F2FP.PACK_AB R121, R165, R167 ;  /* 0x000000a7a579723e */ /* 0x000fe600000000ff */
[C---:B------:R-:W-:Y:S03]  /*c840*/  HMMA.16816.F32 R104, R144.reuse, R122, R104 ;  /* 0x0000007a9068723c */ /* 0x040fe60000001868 */
[----:B------:R-:W-:Y:S02]  /*c850*/  FMUL.FTZ R109, R2, R109 ;  /* 0x0000006d026d7220 */ /* 0x000fe40000410000 */
[----:B------:R-:W-:Y:S02]  /*c860*/  FMUL.FTZ R110, R0, R110 ;  /* 0x0000006e006e7220 */ /* 0x000fe40000410000 */
[----:B------:R-:W-:Y:S01]  /*c870*/  F2FP.PACK_AB R122, R168, R169 ;  /* 0x000000a9a87a723e */ /* 0x000fe200000000ff */
[C---:B--2---:R-:W-:Y:S04]  /*c880*/  HMMA.16816.F32 R12, R144.reuse, R124, R12 ;  /* 0x0000007c900c723c */ /* 0x044fe8000000180c */
[----:B------:R-:W-:Y:S01]  /*c890*/  FMUL.FTZ R111, R0, R111 ;  /* 0x0000006f006f7220 */ /* 0x000fe20000410000 */
[----:B------:R-:W-:Y:S01]  /*c8a0*/  F2FP.PACK_AB R123, R163, R164 ;  /* 0x000000a4a37b723e */ /* 0x000fe200000000ff */
[C---:B------:R-:W-:Y:S02]  /*c8b0*/  FMUL.FTZ R112, R2.reuse, R112 ;  /* 0x0000007002707220 */ /* 0x040fe40000410000 */
[----:B------:R-:W-:Y:S03]  /*c8c0*/  FMUL.FTZ R113, R2, R113 ;  /* 0x0000007102717220 */ /* 0x000fe60000410000 */
[C---:B------:R-:W-:Y:S01]  /*c8d0*/  HMMA.16816.F32 R108, R144.reuse, R126, R108 ;  /* 0x0000007e906c723c */ /* 0x040fe2000000186c */
[----:B------:R-:W1:Y:S02]  /*c8e0*/  LDSM.16.MT88.4 R124, [R209+0x800] ;  /* 0x00080000d17c783b */ /* 0x000e640000004200 */
[C---:B------:R-:W-:Y:S02]  /*c8f0*/  FMUL.FTZ R114, R0.reuse, R114 ;  /* 0x0000007200727220 */ /* 0x040fe40000410000 */
[----:B------:R-:W-:Y:S02]  /*c900*/  FMUL.FTZ R115, R0, R115 ;  /* 0x0000007300737220 */ /* 0x000fe40000410000 */
[----:B-----5:R-:W-:Y:S01]  /*c910*/  FFMA.FTZ R2, R2, R203, R166 ;  /* 0x000000cb02027223 */ /* 0x020fe200000100a6 */
[C---:B---3--:R-:W-:Y:S04]  /*c920*/  HMMA.16816.F32 R16, R144.reuse, R148, R16 ;  /* 0x000000949010723c */ /* 0x048fe80000001810 */
[----:B------:R-:W-:Y:S01]  /*c930*/  FFMA.FTZ R0, R0, R118, R172 ;  /* 0x0000007600007223 */ /* 0x000fe200000100ac */
[----:B------:R-:W-:Y:S03]  /*c940*/  MOV R118, R117 ;  /* 0x0000007500767202 */ /* 0x000fe60000000f00 */
[----:B------:R-:W-:Y:S01]  /*c950*/  HMMA.16816.F32 R112, R144, R150, R112 ;  /* 0x000000969070723c */ /* 0x000fe20000001870 */
[----:B------:R-:W-:Y:S07]  /*c960*/  LDSM.16.MT88.4 R144, [R210+0x4800] ;  /* 0x00480000d290783b */ /* 0x000fee0000004200 */
[C---:B------:R-:W-:Y:S01]  /*c970*/  HMMA.16816.F32 R4, R120.reuse, R128, R4 ;  /* 0x000000807804723c */ /* 0x040fe20000001804 */
[----:B------:R-:W-:Y:S07]  /*c980*/  LDSM.16.MT88.4 R148, [R210+0x1000] ;  /* 0x00100000d294783b */ /* 0x000fee0000004200 */
[C---:B------:R-:W-:Y:S01]  /*c990*/  HMMA.16816.F32 R8, R120.reuse, R130, R8 ;  /* 0x000000827808723c */ /* 0x040fe20000001808 */
[----:B------:R-:W2:Y:S07]  /*c9a0*/  LDSM.16.MT88.4 R128, [R208+0x4800] ;  /* 0x00480000d080783b */ /* 0x000eae0000004200 */
[C---:B------:R-:W-:Y:S01]  /*c9b0*/  HMMA.16816.F32 R68, R120.reuse, R152, R68 ;  /* 0x000000987844723c */ /* 0x040fe20000001844 */
[----:B------:R-:W-:Y:S07]  /*c9c0*/  MUFU.EX2 R152, R28 ;  /* 0x0000001c00987308 */ /* 0x000fee0000000800 */
[C---:B------:R-:W-:Y:S03]  /*c9d0*/  HMMA.16816.F32 R72, R120.reuse, R154, R72 ;  /* 0x0000009a7848723c */ /* 0x040fe60000001848 */
[----:B------:R-:W-:Y:S05]  /*c9e0*/  MUFU.EX2 R155, R26 ;  /* 0x0000001a009b7308 */ /* 0x000fea0000000800 */
[C---:B-1----:R-:W-:Y:S05]  /*c9f0*/  HMMA.16816.F32 R76, R120.reuse, R124, R76 ;  /* 0x0000007c784c723c */ /* 0x042fea000000184c */
[----:B------:R-:W1:Y:S03]  /*ca00*/  MUFU.EX2 R154, R27 ;  /* 0x0000001b009a7308 */ /* 0x000e660000000800 */
[C---:B------:R-:W-:Y:S01]  /*ca10*/  HMMA.16816.F32 R80, R120.reuse, R126, R80 ;  /* 0x0000007e7850723c */ /* 0x040fe20000001850 */
[----:B------:R-:W3:Y:S06]  /*ca20*/  LDSM.16.MT88.4 R124, [R209+0x4800] ;  /* 0x00480000d17c783b */ /* 0x000eec0000004200 */
[----:B------:R-:W4:Y:S01]  /*ca30*/  MUFU.EX2 R153, R29 ;  /* 0x0000001d00997308 */ /* 0x000f220000000800 */
[C---:B------:R-:W-:Y:S08]  /*ca40*/  HMMA.16816.F32 R84, R120.reuse, R132, R84 ;  /* 0x000000847854723c */ /* 0x040ff00000001854 */
[C---:B------:R-:W-:Y:S01]  /*ca50*/  HMMA.16816.F32 R88, R120.reuse, R134, R88 ;  /* 0x000000867858723c */ /* 0x040fe20000001858 */
[----:B------:R-:W5:Y:S03]  /*ca60*/  LDSM.16.MT88.4 R132, [R211+0x4800] ;  /* 0x00480000d384783b */ /* 0x000f660000004200 */
[----:B-1----:R-:W-:Y:S04]  /*ca70*/  F2FP.PACK_AB R23, R154, R155 ;  /* 0x0000009b9a17723e */ /* 0x002fe800000000ff */
[C---:B--2---:R-:W-:Y:S01]  /*ca80*/  HMMA.16816.F32 R92, R120.reuse, R128, R92 ;  /* 0x00000080785c723c */ /* 0x044fe2000000185c */
[----:B------:R-:W-:Y:S07]  /*ca90*/  LDSM.16.MT88.4 R24, [R209+0x1000] ;  /* 0x00100000d118783b */ /* 0x000fee0000004200 */
[C---:B------:R-:W-:Y:S01]  /*caa0*/  HMMA.16816.F32 R96, R120.reuse, R130, R96 ;  /* 0x000000827860723c */ /* 0x040fe20000001860 */
[----:B------:R-:W1:Y:S07]  /*cab0*/  LDSM.16.MT88.4 R128, [R208+0x1000] ;  /* 0x00100000d080783b */ /* 0x000e6e0000004200 */
[C---:B------:R-:W-:Y:S01]  /*cac0*/  HMMA.16816.F32 R100, R120.reuse, R144, R100 ;  /* 0x000000907864723c */ /* 0x040fe20000001864 */
[----:B------:R-:W-:Y:S07]  /*cad0*/  MUFU.EX2 R144, R36 ;  /* 0x0000002400907308 */ /* 0x000fee0000000800 */
[C---:B------:R-:W-:Y:S03]  /*cae0*/  HMMA.16816.F32 R104, R120.reuse, R146, R104 ;  /* 0x000000927868723c */ /* 0x040fe60000001868 */
[----:B------:R-:W-:Y:S05]  /*caf0*/  MUFU.EX2 R147, R34 ;  /* 0x0000002200937308 */ /* 0x000fea0000000800 */
[C---:B---3--:R-:W-:Y:S05]  /*cb00*/  HMMA.16816.F32 R12, R120.reuse, R124, R12 ;  /* 0x0000007c780c723c */ /* 0x048fea000000180c */
[----:B------:R-:W-:Y:S03]  /*cb10*/  MUFU.EX2 R145, R37 ;  /* 0x0000002500917308 */ /* 0x000fe60000000800 */
[C---:B------:R-:W-:Y:S01]  /*cb20*/  HMMA.16816.F32 R108, R120.reuse, R126, R108 ;  /* 0x0000007e786c723c */ /* 0x040fe2000000186c */
[----:B------:R-:W2:Y:S06]  /*cb30*/  LDSM.16.MT88.4 R124, [R211+0x1000] ;  /* 0x00100000d37c783b */ /* 0x000eac0000004200 */
[----:B------:R-:W-:Y:S01]  /*cb40*/  MUFU.EX2 R146, R116 ;  /* 0x0000007400927308 */ /* 0x000fe20000000800 */
[C---:B-----5:R-:W-:Y:S08]  /*cb50*/  HMMA.16816.F32 R16, R120.reuse, R132, R16 ;  /* 0x000000847810723c */ /* 0x060ff00000001810 */
[----:B------:R-:W-:Y:S01]  /*cb60*/  HMMA.16816.F32 R112, R120, R134, R112 ;  /* 0x000000867870723c */ /* 0x000fe20000001870 */
[----:B------:R-:W3:Y:S01]  /*cb70*/  LDSM.16.MT88.4 R120, [R208+0x5000] ;  /* 0x00500000d078783b */ /* 0x000ee20000004200 */
[----:B------:R-:W-:Y:S06]  /*cb80*/  MUFU.EX2 R116, R49 ;  /* 0x0000003100747308 */ /* 0x000fec0000000800 */
[C---:B-1----:R-:W-:Y:S01]  /*cb90*/  HMMA.16816.F32 R4, R20.reuse, R128, R4 ;  /* 0x000000801404723c */ /* 0x042fe20000001804 */
[----:B------:R-:W-:Y:S03]  /*cba0*/  LDSM.16.MT88.4 R132, [R211+0x5000] ;  /* 0x00500000d384783b */ /* 0x000fe60000004200 */
[----:B------:R-:W-:Y:S04]  /*cbb0*/  MUFU.EX2 R49, R46 ;  /* 0x0000002e00317308 */ /* 0x000fe80000000800 */
[C---:B------:R-:W-:Y:S01]  /*cbc0*/  HMMA.16816.F32 R8, R20.reuse, R130, R8 ;  /* 0x000000821408723c */ /* 0x040fe20000001808 */
[----:B------:R-:W1:Y:S07]  /*cbd0*/  LDSM.16.MT88.4 R128, [R210+0x5000] ;  /* 0x00500000d280783b */ /* 0x000e6e0000004200 */
[C---:B------:R-:W-:Y:S01]  /*cbe0*/  HMMA.16816.F32 R68, R20.reuse, R148, R68 ;  /* 0x000000941444723c */ /* 0x040fe20000001844 */
[----:B------:R-:W-:Y:S07]  /*cbf0*/  MUFU.EX2 R149, R30 ;  /* 0x0000001e00957308 */ /* 0x000fee0000000800 */
[C---:B------:R-:W-:Y:S03]  /*cc00*/  HMMA.16816.F32 R72, R20.reuse, R150, R72 ;  /* 0x000000961448723c */ /* 0x040fe60000001848 */
[----:B------:R5:W-:Y:S05]  /*cc10*/  MUFU.EX2 R148, R31 ;  /* 0x0000001f00947308 */ /* 0x000bea0000000800 */
[C---:B------:R-:W-:Y:S05]  /*cc20*/  HMMA.16816.F32 R76, R20.reuse, R24, R76 ;  /* 0x00000018144c723c */ /* 0x040fea000000184c */
[----:B------:R-:W-:Y:S03]  /*cc30*/  MUFU.EX2 R151, R32 ;  /* 0x0000002000977308 */ /* 0x000fe60000000800 */
[C---:B------:R-:W-:Y:S01]  /*cc40*/  HMMA.16816.F32 R80, R20.reuse, R26, R80 ;  /* 0x0000001a1450723c */ /* 0x040fe20000001850 */
[----:B------:R-:W4:Y:S06]  /*cc50*/  LDSM.16.MT88.4 R24, [R209+0x5000] ;  /* 0x00500000d118783b */ /* 0x000f2c0000004200 */
[----:B------:R1:W1:Y:S01]  /*cc60*/  MUFU.EX2 R150, R33 ;  /* 0x0000002100967308 */ /* 0x0002620000000800 */
[C---:B--2---:R-:W-:Y:S01]  /*cc70*/  HMMA.16816.F32 R84, R20.reuse, R124, R84 ;  /* 0x0000007c1454723c */ /* 0x044fe20000001854 */
[----:B-----5:R-:W2:Y:S07]  /*cc80*/  LDSM.16.MT88.4 R28, [R208+0x1800] ;  /* 0x00180000d01c783b */ /* 0x020eae0000004200 */
[C---:B------:R-:W-:Y:S01]  /*cc90*/  HMMA.16816.F32 R88, R20.reuse, R126, R88 ;  /* 0x0000007e1458723c */ /* 0x040fe20000001858 */
[----:B------:R-:W-:Y:S07]  /*cca0*/  LDSM.16.MT88.4 R124, [R211+0x5800] ;  /* 0x00580000d37c783b */ /* 0x000fee0000004200 */
[C---:B---3--:R-:W-:Y:S01]  /*ccb0*/  HMMA.16816.F32 R92, R20.reuse, R120, R92 ;  /* 0x00000078145c723c */ /* 0x048fe2000000185c */
[----:B-1----:R-:W1:Y:S07]  /*ccc0*/  LDSM.16.MT88.4 R32, [R210+0x1800] ;  /* 0x00180000d220783b */ /* 0x002e6e0000004200 */
[C---:B------:R-:W-:Y:S01]  /*ccd0*/  HMMA.16816.F32 R96, R20.reuse, R122, R96 ;  /* 0x0000007a1460723c */ /* 0x040fe20000001860 */
[----:B------:R-:W-:Y:S07]  /*cce0*/  LDSM.16.MT88.4 R120, [R211+0x1800] ;  /* 0x00180000d378783b */ /* 0x000fee0000004200 */
[C---:B------:R-:W-:Y:S01]  /*ccf0*/  HMMA.16816.F32 R100, R20.reuse, R128, R100 ;  /* 0x000000801464723c */ /* 0x040fe20000001864 */
[----:B------:R-:W-:Y:S07]  /*cd00*/  MUFU.EX2 R129, R44 ;  /* 0x0000002c00817308 */ /* 0x000fee0000000800 */
[C---:B------:R-:W-:Y:S03]  /*cd10*/  HMMA.16816.F32 R104, R20.reuse, R130, R104 ;  /* 0x000000821468723c */ /* 0x040fe60000001868 */
[----:B------:R-:W-:Y:S05]  /*cd20*/  MUFU.EX2 R131, R42 ;  /* 0x0000002a00837308 */ /* 0x000fea0000000800 */
[C---:B----4-:R-:W-:Y:S05]  /*cd30*/  HMMA.16816.F32 R12, R20.reuse, R24, R12 ;  /* 0x00000018140c723c */ /* 0x050fea000000180c */
[----:B------:R-:W-:Y:S03]  /*cd40*/  MUFU.EX2 R130, R43 ;  /* 0x0000002b00827308 */ /* 0x000fe60000000800 */
[C---:B------:R-:W-:Y:S01]  /*cd50*/  HMMA.16816.F32 R108, R20.reuse, R26, R108 ;  /* 0x0000001a146c723c */ /* 0x040fe2000000186c */
[----:B------:R-:W3:Y:S06]  /*cd60*/  LDSM.16.MT88.4 R24, [R209+0x1800] ;  /* 0x00180000d118783b */ /* 0x000eec0000004200 */
[----:B------:R4:W-:Y:S01]  /*cd70*/  MUFU.EX2 R128, R45 ;  /* 0x0000002d00807308 */ /* 0x0009e20000000800 */
[C---:B------:R-:W-:Y:S08]  /*cd80*/  HMMA.16816.F32 R16, R20.reuse, R132, R16 ;  /* 0x000000841410723c */ /* 0x040ff00000001810 */
[----:B------:R-:W-:Y:S01]  /*cd90*/  HMMA.16816.F32 R112, R20, R134, R112 ;  /* 0x000000861470723c */ /* 0x000fe20000001870 */
[----:B------:R-:W-:Y:S06]  /*cda0*/  MUFU.EX2 R133, R38 ;  /* 0x0000002600857308 */ /* 0x000fec0000000800 */
[----:B------:R-:W-:Y:S02]  /*cdb0*/  F2FP.PACK_AB R20, R153, R152 ;  /* 0x000000989914723e */ /* 0x000fe400000000ff */
[----:B------:R-:W-:Y:S02]  /*cdc0*/  F2FP.PACK_AB R22, R150, R151 ;  /* 0x000000979616723e */ /* 0x000fe400000000ff */
[----:B------:R5:W-:Y:S01]  /*cdd0*/  MUFU.EX2 R132, R39 ;  /* 0x0000002700847308 */ /* 0x000be20000000800 */
[----:B------:R-:W-:Y:S02]  /*cde0*/  F2FP.PACK_AB R21, R148, R149 ;  /* 0x000000959415723e */ /* 0x000fe400000000ff */
[----:B------:R-:W-:Y:S01]  /*cdf0*/  F2FP.PACK_AB R23, R146, R147 ;  /* 0x000000939217723e */ /* 0x000fe200000000ff */
[----:B----4-:R-:W-:Y:S06]  /*ce00*/  LDSM.16.MT88.4 R44, [R210+0x7000] ;  /* 0x00700000d22c783b */ /* 0x010fec0000004200 */
[C---:B--2---:R-:W-:Y:S01]  /*ce10*/  HMMA.16816.F32 R4, R20.reuse, R28, R4 ;  /* 0x0000001c1404723c */ /* 0x044fe20000001804 */
[----:B------:R-:W-:Y:S07]  /*ce20*/  MUFU.EX2 R135, R40 ;  /* 0x0000002800877308 */ /* 0x000fee0000000800 */
[C---:B------:R-:W-:Y:S01]  /*ce30*/  HMMA.16816.F32 R8, R20.reuse, R30, R8 ;  /* 0x0000001e1408723c */ /* 0x040fe20000001808 */
[----:B------:R-:W2:Y:S02]  /*ce40*/  LDSM.16.MT88.4 R28, [R208+0x5800] ;  /* 0x00580000d01c783b */ /* 0x000ea40000004200 */
[----:B------:R4:W2:Y:S05]  /*ce50*/  MUFU.EX2 R134, R41 ;  /* 0x0000002900867308 */ /* 0x0008aa0000000800 */
[C---:B-1----:R-:W-:Y:S01]  /*ce60*/  HMMA.16816.F32 R68, R20.reuse, R32, R68 ;  /* 0x000000201444723c */ /* 0x042fe20000001844 */
[----:B-----5:R-:W-:Y:S07]  /*ce70*/  LDSM.16.MT88.4 R36, [R210+0x2000] ;  /* 0x00200000d224783b */ /* 0x020fee0000004200 */
[C---:B------:R-:W-:Y:S01]  /*ce80*/  HMMA.16816.F32 R72, R20.reuse, R34, R72 ;  /* 0x000000221448723c */ /* 0x040fe20000001848 */
[----:B------:R-:W1:Y:S07]  /*ce90*/  LDSM.16.MT88.4 R32, [R210+0x5800] ;  /* 0x00580000d220783b */ /* 0x000e6e0000004200 */
[C---:B---3--:R-:W-:Y:S01]  /*cea0*/  HMMA.16816.F32 R76, R20.reuse, R24, R76 ;  /* 0x00000018144c723c */ /* 0x048fe2000000184c */
[----:B----4-:R-:W-:Y:S07]  /*ceb0*/  LDSM.16.MT88.4 R40, [R208+0x6000] ;  /* 0x00600000d028783b */ /* 0x010fee0000004200 */
[C---:B------:R-:W-:Y:S01]  /*cec0*/  HMMA.16816.F32 R80, R20.reuse, R26, R80 ;  /* 0x0000001a1450723c */ /* 0x040fe20000001850 */
[----:B------:R-:W3:Y:S07]  /*ced0*/  LDSM.16.MT88.4 R24, [R209+0x5800] ;  /* 0x00580000d118783b */ /* 0x000eee0000004200 */
        /* <DEDUP_REMOVED lines=15> */
[----:B------:R-:W-:Y:S03]  /*cfd0*/  F2FP.PACK_AB R22, R134, R135 ;  /* 0x000000878616723e */ /* 0x000fe600000000ff */
[----:B------:R-:W-:Y:S02]  /*cfe0*/  F2FP.PACK_AB R21, R132, R133 ;  /* 0x000000858415723e */ /* 0x000fe400000000ff */
[----:B------:R-:W-:Y:S07]  /*cff0*/  F2FP.PACK_AB R23, R130, R131 ;  /* 0x000000838217723e */ /* 0x000fee00000000ff */
[C---:B--2---:R-:W-:Y:S08]  /*d000*/  HMMA.16816.F32 R4, R20.reuse, R28, R4 ;  /* 0x0000001c1404723c */ /* 0x044ff00000001804 */
[C---:B------:R-:W-:Y:S01]  /*d010*/  HMMA.16816.F32 R8, R20.reuse, R30, R8 ;  /* 0x0000001e1408723c */ /* 0x040fe20000001808 */
[----:B------:R-:W2:Y:S07]  /*d020*/  LDSM.16.MT88.4 R28, [R210+0x6000] ;  /* 0x00600000d21c783b */ /* 0x000eae0000004200 */
[C---:B------:R-:W-:Y:S08]  /*d030*/  HMMA.16816.F32 R68, R20.reuse, R36, R68 ;  /* 0x000000241444723c */ /* 0x040ff00000001844 */
[C---:B------:R-:W-:Y:S01]  /*d040*/  HMMA.16816.F32 R72, R20.reuse, R38, R72 ;  /* 0x000000261448723c */ /* 0x040fe20000001848 */
[----:B------:R-:W-:Y:S07]  /*d050*/  LDSM.16.MT88.4 R36, [R208+0x2800] ;  /* 0x00280000d024783b */ /* 0x000fee0000004200 */
        /* <DEDUP_REMOVED lines=8> */
[----:B------:R-:W3:Y:S07]  /*d0e0*/  LDSM.16.MT88.4 R40, [R210+0x2800] ;  /* 0x00280000d228783b */ /* 0x000eee0000004200 */
[C---:B--2---:R-:W-:Y:S08]  /*d0f0*/  HMMA.16816.F32 R100, R20.reuse, R28, R100 ;  /* 0x0000001c1464723c */ /* 0x044ff00000001864 */
[C---:B------:R-:W-:Y:S01]  /*d100*/  HMMA.16816.F32 R104, R20.reuse, R30, R104 ;  /* 0x0000001e1468723c */ /* 0x040fe20000001868 */
[----:B------:R-:W2:Y:S07]  /*d110*/  LDSM.16.MT88.4 R28, [R209+0x2800] ;  /* 0x00280000d11c783b */ /* 0x000eae0000004200 */
[C---:B-1----:R-:W-:Y:S08]  /*d120*/  HMMA.16816.F32 R12, R20.reuse, R24, R12 ;  /* 0x00000018140c723c */ /* 0x042ff0000000180c */
[C---:B------:R-:W-:Y:S01]  /*d130*/  HMMA.16816.F32 R108, R20.reuse, R26, R108 ;  /* 0x0000001a146c723c */ /* 0x040fe2000000186c */
[----:B------:R-:W1:Y:S07]  /*d140*/  LDSM.16.MT88.4 R24, [R211+0x2800] ;  /* 0x00280000d318783b */ /* 0x000e6e0000004200 */
[C---:B------:R-:W-:Y:S08]  /*d150*/  HMMA.16816.F32 R16, R20.reuse, R32, R16 ;  /* 0x000000201410723c */ /* 0x040ff00000001810 */
[----:B------:R-:W-:Y:S01]  /*d160*/  HMMA.16816.F32 R112, R20, R34, R112 ;  /* 0x000000221470723c */ /* 0x000fe20000001870 */
[----:B------:R-:W4:Y:S06]  /*d170*/  LDSM.16.MT88.4 R32, [R208+0x6800] ;  /* 0x00680000d020783b */ /* 0x000f2c0000004200 */
[----:B------:R-:W-:Y:S02]  /*d180*/  F2FP.PACK_AB R20, R128, R129 ;  /* 0x000000818014723e */ /* 0x000fe400000000ff */
[----:B------:R-:W-:Y:S03]  /*d190*/  F2FP.PACK_AB R22, R116, R119 ;  /* 0x000000777416723e */ /* 0x000fe600000000ff */
[----:B------:R-:W-:Y:S02]  /*d1a0*/  F2FP.PACK_AB R21, R48, R49 ;  /* 0x000000313015723e */ /* 0x000fe400000000ff */
[----:B------:R-:W-:Y:S07]  /*d1b0*/  F2FP.PACK_AB R23, R51, R50 ;  /* 0x000000323317723e */ /* 0x000fee00000000ff */
[C---:B------:R-:W-:Y:S08]  /*d1c0*/  HMMA.16816.F32 R4, R20.reuse, R36, R4 ;  /* 0x000000241404723c */ /* 0x040ff00000001804 */
[C---:B------:R-:W-:Y:S01]  /*d1d0*/  HMMA.16816.F32 R8, R20.reuse, R38, R8 ;  /* 0x000000261408723c */ /* 0x040fe20000001808 */
[----:B------:R-:W5:Y:S07]  /*d1e0*/  LDSM.16.MT88.4 R36, [R210+0x6800] ;  /* 0x00680000d224783b */ /* 0x000f6e0000004200 */
[C---:B---3--:R-:W-:Y:S08]  /*d1f0*/  HMMA.16816.F32 R68, R20.reuse, R40, R68 ;  /* 0x000000281444723c */ /* 0x048ff00000001844 */
[C---:B------:R-:W-:Y:S01]  /*d200*/  HMMA.16816.F32 R72, R20.reuse, R42, R72 ;  /* 0x0000002a1448723c */ /* 0x040fe20000001848 */
[----:B------:R-:W-:Y:S07]  /*d210*/  LDSM.16.MT88.4 R40, [R211+0x3000] ;  /* 0x00300000d328783b */ /* 0x000fee0000004200 */
[C---:B--2---:R-:W-:Y:S08]  /*d220*/  HMMA.16816.F32 R76, R20.reuse, R28, R76 ;  /* 0x0000001c144c723c */ /* 0x044ff0000000184c */
[C---:B------:R-:W-:Y:S01]  /*d230*/  HMMA.16816.F32 R80, R20.reuse, R30, R80 ;  /* 0x0000001e1450723c */ /* 0x040fe20000001850 */
[----:B------:R-:W2:Y:S07]  /*d240*/  LDSM.16.MT88.4 R28, [R209+0x6800] ;  /* 0x00680000d11c783b */ /* 0x000eae0000004200 */
[C---:B-1----:R-:W-:Y:S08]  /*d250*/  HMMA.16816.F32 R84, R20.reuse, R24, R84 ;  /* 0x000000181454723c */ /* 0x042ff00000001854 */
[C---:B------:R-:W-:Y:S01]  /*d260*/  HMMA.16816.F32 R88, R20.reuse, R26, R88 ;  /* 0x0000001a1458723c */ /* 0x040fe20000001858 */
[----:B------:R-:W1:Y:S07]  /*d270*/  LDSM.16.MT88.4 R24, [R211+0x6800] ;  /* 0x00680000d318783b */ /* 0x000e6e0000004200 */
[C---:B----4-:R-:W-:Y:S08]  /*d280*/  HMMA.16816.F32 R92, R20.reuse, R32, R92 ;  /* 0x00000020145c723c */ /* 0x050ff0000000185c */
[C---:B------:R-:W-:Y:S01]  /*d290*/  HMMA.16816.F32 R96, R20.reuse, R34, R96 ;  /* 0x000000221460723c */ /* 0x040fe20000001860 */
[----:B------:R-:W3:Y:S07]  /*d2a0*/  LDSM.16.MT88.4 R32, [R208+0x3000] ;  /* 0x00300000d020783b */ /* 0x000eee0000004200 */
[C---:B-----5:R-:W-:Y:S08]  /*d2b0*/  HMMA.16816.F32 R100, R20.reuse, R36, R100 ;  /* 0x000000241464723c */ /* 0x060ff00000001864 */
[C---:B------:R-:W-:Y:S01]  /*d2c0*/  HMMA.16816.F32 R104, R20.reuse, R38, R104 ;  /* 0x000000261468723c */ /* 0x040fe20000001868 */
[----:B------:R-:W-:Y:S07]  /*d2d0*/  LDSM.16.MT88.4 R36, [R209+0x3000] ;  /* 0x00300000d124783b */ /* 0x000fee0000004200 */
[C---:B--2---:R-:W-:Y:S08]  /*d2e0*/  HMMA.16816.F32 R12, R20.reuse, R28, R12 ;  /* 0x0000001c140c723c */ /* 0x044ff0000000180c */
[C---:B------:R-:W-:Y:S01]  /*d2f0*/  HMMA.16816.F32 R108, R20.reuse, R30, R108 ;  /* 0x0000001e146c723c */ /* 0x040fe2000000186c */
[----:B------:R-:W2:Y:S07]  /*d300*/  LDSM.16.MT88.4 R28, [R210+0x3000] ;  /* 0x00300000d21c783b */ /* 0x000eae0000004200 */
[C---:B-1----:R-:W-:Y:S08]  /*d310*/  HMMA.16816.F32 R16, R20.reuse, R24, R16 ;  /* 0x000000181410723c */ /* 0x042ff00000001810 */
[----:B------:R-:W-:Y:S01]  /*d320*/  HMMA.16816.F32 R112, R20, R26, R112 ;  /* 0x0000001a1470723c */ /* 0x000fe20000001870 */
[----:B------:R-:W1:Y:S06]  /*d330*/  LDSM.16.MT88.4 R24, [R208+0x7000] ;  /* 0x00700000d018783b */ /* 0x000e6c0000004200 */
[----:B------:R-:W-:Y:S02]  /*d340*/  F2FP.PACK_AB R20, R53, R52 ;  /* 0x000000343514723e */ /* 0x000fe400000000ff */
[----:B------:R-:W-:Y:S03]  /*d350*/  F2FP.PACK_AB R22, R57, R56 ;  /* 0x000000383916723e */ /* 0x000fe600000000ff */
[----:B------:R-:W-:Y:S02]  /*d360*/  F2FP.PACK_AB R21, R55, R54 ;  /* 0x000000363715723e */ /* 0x000fe400000000ff */
[----:B------:R-:W-:Y:S07]  /*d370*/  F2FP.PACK_AB R23, R59, R58 ;  /* 0x0000003a3b17723e */ /* 0x000fee00000000ff */
[C---:B---3--:R-:W-:Y:S08]  /*d380*/  HMMA.16816.F32 R4, R20.reuse, R32, R4 ;  /* 0x000000201404723c */ /* 0x048ff00000001804 */
[C---:B------:R-:W-:Y:S01]  /*d390*/  HMMA.16816.F32 R8, R20.reuse, R34, R8 ;  /* 0x000000221408723c */ /* 0x040fe20000001808 */
[----:B------:R-:W3:Y:S07]  /*d3a0*/  LDSM.16.MT88.4 R32, [R209+0x7000] ;  /* 0x00700000d120783b */ /* 0x000eee0000004200 */
[C---:B--2---:R-:W-:Y:S08]  /*d3b0*/  HMMA.16816.F32 R68, R20.reuse, R28, R68 ;  /* 0x0000001c1444723c */ /* 0x044ff00000001844 */
[C---:B------:R-:W-:Y:S01]  /*d3c0*/  HMMA.16816.F32 R72, R20.reuse, R30, R72 ;  /* 0x0000001e1448723c */ /* 0x040fe20000001848 */
[----:B------:R-:W2:Y:S07]  /*d3d0*/  LDSM.16.MT88.4 R28, [R211+0x7000] ;  /* 0x00700000d31c783b */ /* 0x000eae0000004200 */
[C---:B------:R-:W-:Y:S07]  /*d3e0*/  HMMA.16816.F32 R76, R20.reuse, R36, R76 ;  /* 0x00000024144c723c */ /* 0x040fee000000184c */
[----:B------:R-:W-:Y:S01]  /*d3f0*/  FADD.FTZ R36, R175, R2 ;  /* 0x00000002af247221 */ /* 0x000fe20000010000 */
[C---:B------:R-:W-:Y:S04]  /*d400*/  HMMA.16816.F32 R80, R20.reuse, R38, R80 ;  /* 0x000000261450723c */ /* 0x040fe80000001850 */
[----:B------:R-:W-:Y:S02]  /*d410*/  FADD.FTZ R2, R174, R0 ;  /* 0x00000000ae027221 */ /* 0x000fe40000010000 */
[----:B------:R-:W-:Y:S02]  /*d420*/  FADD.FTZ R0, R202, R36 ;  /* 0x00000024ca007221 */ /* 0x000fe40000010000 */
[C---:B------:R-:W-:Y:S04]  /*d430*/  HMMA.16816.F32 R84, R20.reuse, R40, R84 ;  /* 0x000000281454723c */ /* 0x040fe80000001854 */
[----:B------:R-:W-:Y:S02]  /*d440*/  FADD.FTZ R2, R173, R2 ;  /* 0x00000002ad027221 */ /* 0x000fe40000010000 */
[----:B------:R-:W-:Y:S02]  /*d450*/  FADD.FTZ R0, R200, R0 ;  /* 0x00000000c8007221 */ /* 0x000fe40000010000 */
[C---:B------:R-:W-:Y:S04]  /*d460*/  HMMA.16816.F32 R88, R20.reuse, R42, R88 ;  /* 0x0000002a1458723c */ /* 0x040fe80000001858 */
[----:B------:R-:W-:Y:S02]  /*d470*/  FADD.FTZ R2, R201, R2 ;  /* 0x00000002c9027221 */ /* 0x000fe40000010000 */
[----:B------:R-:W-:Y:S02]  /*d480*/  FADD.FTZ R0, R171, R0 ;  /* 0x00000000ab007221 */ /* 0x000fe40000010000 */
[C---:B-1----:R-:W-:Y:S04]  /*d490*/  HMMA.16816.F32 R92, R20.reuse, R24, R92 ;  /* 0x00000018145c723c */ /* 0x042fe8000000185c */
[----:B------:R-:W-:Y:S02]  /*d4a0*/  FADD.FTZ R2, R167, R2 ;  /* 0x00000002a7027221 */ /* 0x000fe40000010000 */
[----:B------:R-:W-:Y:S02]  /*d4b0*/  FADD.FTZ R0, R170, R0 ;  /* 0x00000000aa007221 */ /* 0x000fe40000010000 */
[C---:B------:R-:W-:Y:S01]  /*d4c0*/  HMMA.16816.F32 R96, R20.reuse, R26, R96 ;  /* 0x0000001a1460723c */ /* 0x040fe20000001860 */
[----:B------:R-:W1:Y:S03]  /*d4d0*/  LDSM.16.MT88.4 R24, [R210+0x3800] ;  /* 0x00380000d218783b */ /* 0x000e660000004200 */
        /* <DEDUP_REMOVED lines=8> */
[C---:B---3--:R-:W-:Y:S04]  /*d560*/  HMMA.16816.F32 R12, R20.reuse, R32, R12 ;  /* 0x00000020140c723c */ /* 0x048fe8000000180c */
[----:B------:R-:W-:Y:S02]  /*d570*/  FADD.FTZ R2, R158, R2 ;  /* 0x000000029e027221 */ /* 0x000fe40000010000 */
[----:B------:R-:W-:Y:S02]  /*d580*/  FADD.FTZ R0, R162, R0 ;  /* 0x00000000a2007221 */ /* 0x000fe40000010000 */
[C---:B------:R-:W-:Y:S01]  /*d590*/  HMMA.16816.F32 R108, R20.reuse, R34, R108 ;  /* 0x00000022146c723c */ /* 0x040fe2000000186c */
[----:B------:R-:W3:Y:S03]  /*d5a0*/  LDSM.16.MT88.4 R32, [R209+0x3800] ;  /* 0x00380000d120783b */ /* 0x000ee60000004200 */
[----:B------:R-:W-:Y:S02]  /*d5b0*/  FADD.FTZ R2, R157, R2 ;  /* 0x000000029d027221 */ /* 0x000fe40000010000 */
[----:B------:R-:W-:Y:S02]  /*d5c0*/  FADD.FTZ R0, R160, R0 ;  /* 0x00000000a0007221 */ /* 0x000fe40000010000 */
[C---:B--2---:R-:W-:Y:S04]  /*d5d0*/  HMMA.16816.F32 R16, R20.reuse, R28, R16 ;  /* 0x0000001c1410723c */ /* 0x044fe80000001810 */
[----:B------:R-:W-:Y:S02]  /*d5e0*/  FADD.FTZ R2, R155, R2 ;  /* 0x000000029b027221 */ /* 0x000fe40000010000 */
[----:B------:R-:W-:Y:S02]  /*d5f0*/  FADD.FTZ R0, R159, R0 ;  /* 0x000000009f007221 */ /* 0x000fe40000010000 */
[----:B------:R-:W-:Y:S01]  /*d600*/  HMMA.16816.F32 R112, R20, R30, R112 ;  /* 0x0000001e1470723c */ /* 0x000fe20000001870 */
[----:B------:R-:W2:Y:S03]  /*d610*/  LDSM.16.MT88.4 R28, [R211+0x3800] ;  /* 0x00380000d31c783b */ /* 0x000ea60000004200 */
[----:B------:R-:W-:Y:S02]  /*d620*/  FADD.FTZ R2, R154, R2 ;  /* 0x000000029a027221 */ /* 0x000fe40000010000 */
[----:B------:R-:W-:Y:S01]  /*d630*/  FADD.FTZ R0, R152, R0 ;  /* 0x0000000098007221 */ /* 0x000fe20000010000 */
        /* <DEDUP_REMOVED lines=9> */
[C---:B------:R-:W-:Y:S01]  /*d6d0*/  HMMA.16816.F32 R120, R20.reuse, R124, R4 ;  /* 0x0000007c1478723c */ /* 0x040fe20000001804 */
[----:B------:R-:W4:Y:S02]  /*d6e0*/  LDSM.16.MT88.4 R4, [R208+0x7800] ;  /* 0x00780000d004783b */ /* 0x000f240000004200 */
[----:B------:R-:W-:Y:S02]  /*d6f0*/  FADD.FTZ R2, R146, R2 ;  /* 0x0000000292027221 */ /* 0x000fe40000010000 */
[----:B------:R-:W-:Y:S02]  /*d700*/  FADD.FTZ R0, R150, R0 ;  /* 0x0000000096007221 */ /* 0x000fe40000010000 */
[----:B------:R-:W-:Y:S01]  /*d710*/  FADD.FTZ R2, R133, R2 ;  /* 0x0000000285027221 */ /* 0x000fe20000010000 */
[C---:B------:R-:W-:Y:S01]  /*d720*/  HMMA.16816.F32 R124, R20.reuse, R126, R8 ;  /* 0x0000007e147c723c */ /* 0x040fe20000001808 */
[----:B------:R-:W5:Y:S03]  /*d730*/  LDSM.16.MT88.4 R8, [R210+0x7800] ;  /* 0x00780000d208783b */ /* 0x000f660000004200 */
        /* <DEDUP_REMOVED lines=9> */
[C---:B---3--:R-:W-:Y:S04]  /*d7d0*/  HMMA.16816.F32 R76, R20.reuse, R32, R76 ;  /* 0x00000020144c723c */ /* 0x048fe8000000184c */
[----:B------:R-:W-:Y:S02]  /*d7e0*/  FADD.FTZ R0, R134, R0 ;  /* 0x0000000086007221 */ /* 0x000fe40000010000 */
[----:B------:R-:W-:Y:S02]  /*d7f0*/  FADD.FTZ R2, R49, R2 ;  /* 0x0000000231027221 */ /* 0x000fe40000010000 */
[C---:B------:R-:W-:Y:S04]  /*d800*/  HMMA.16816.F32 R80, R20.reuse, R34, R80 ;  /* 0x000000221450723c */ /* 0x040fe80000001850 */
[----:B------:R-:W-:Y:S02]  /*d810*/  FADD.FTZ R0, R129, R0 ;  /* 0x0000000081007221 */ /* 0x000fe40000010000 */
[----:B------:R-:W-:Y:S02]  /*d820*/  FADD.FTZ R2, R48, R2 ;  /* 0x0000000230027221 */ /* 0x000fe40000010000 */
[C---:B--2---:R-:W-:Y:S04]  /*d830*/  HMMA.16816.F32 R84, R20.reuse, R28, R84 ;  /* 0x0000001c1454723c */ /* 0x044fe80000001854 */
[----:B------:R-:W-:Y:S02]  /*d840*/  FADD.FTZ R0, R128, R0 ;  /* 0x0000000080007221 */ /* 0x000fe40000010000 */
[----:B------:R-:W-:Y:S02]  /*d850*/  FADD.FTZ R2, R50, R2 ;  /* 0x0000000232027221 */ /* 0x000fe40000010000 */
[C---:B------:R-:W-:Y:S04]  /*d860*/  HMMA.16816.F32 R88, R20.reuse, R30, R88 ;  /* 0x0000001e1458723c */ /* 0x040fe80000001858 */
[----:B------:R-:W-:Y:S02]  /*d870*/  FADD.FTZ R2, R51, R2 ;  /* 0x0000000233027221 */ /* 0x000fe40000010000 */
[----:B------:R-:W-:Y:S01]  /*d880*/  FADD.FTZ R0, R119, R0 ;  /* 0x0000000077007221 */ /* 0x000fe20000010000 */
[-C--:B------:R-:W-:Y:S01]  /*d890*/  MOV R119, R3.reuse ;  /* 0x0000000300777202 */ /* 0x080fe20000000f00 */
[C---:B----4-:R-:W-:Y:S04]  /*d8a0*/  HMMA.16816.F32 R92, R20.reuse, R4, R92 ;  /* 0x00000004145c723c */ /* 0x050fe8000000185c */
[----:B------:R-:W-:Y:S02]  /*d8b0*/  FADD.FTZ R2, R54, R2 ;  /* 0x0000000236027221 */ /* 0x000fe40000010000 */
[----:B------:R-:W-:Y:S02]  /*d8c0*/  FADD.FTZ R0, R116, R0 ;  /* 0x0000000074007221 */ /* 0x000fe40000010000 */
[C---:B------:R-:W-:Y:S01]  /*d8d0*/  HMMA.16816.F32 R96, R20.reuse, R6, R96 ;  /* 0x000000061460723c */ /* 0x040fe20000001860 */
[----:B------:R-:W2:Y:S03]  /*d8e0*/  LDSM.16.MT88.4 R4, [R211+0x7800] ;  /* 0x00780000d304783b */ /* 0x000ea60000004200 */
[----:B------:R-:W-:Y:S02]  /*d8f0*/  FADD.FTZ R2, R55, R2 ;  /* 0x0000000237027221 */ /* 0x000fe40000010000 */
[----:B------:R-:W-:Y:S02]  /*d900*/  FADD.FTZ R0, R52, R0 ;  /* 0x0000000034007221 */ /* 0x000fe40000010000 */
[C---:B-----5:R-:W-:Y:S04]  /*d910*/  HMMA.16816.F32 R100, R20.reuse, R8, R100 ;  /* 0x000000081464723c */ /* 0x060fe80000001864 */
[----:B------:R-:W-:Y:S02]  /*d920*/  FADD.FTZ R2, R58, R2 ;  /* 0x000000023a027221 */ /* 0x000fe40000010000 */
[----:B------:R-:W-:Y:S01]  /*d930*/  FADD.FTZ R0, R53, R0 ;  /* 0x0000000035007221 */ /* 0x000fe20000010000 */
[----:B------:R-:W-:Y:S01]  /*d940*/  MOV R8, R3 ;  /* 0x0000000300087202 */ /* 0x000fe20000000f00 */
[C---:B------:R-:W-:Y:S04]  /*d950*/  HMMA.16816.F32 R104, R20.reuse, R10, R104 ;  /* 0x0000000a1468723c */ /* 0x040fe80000001868 */
[----:B------:R-:W-:Y:S04]  /*d960*/  FADD.FTZ R0, R56, R0 ;  /* 0x0000000038007221 */ /* 0x000fe80000010000 */
[C---:B-1----:R-:W-:Y:S04]  /*d970*/  HMMA.16816.F32 R128, R20.reuse, R24, R12 ;  /* 0x000000181480723c */ /* 0x042fe8000000180c */
[----:B------:R-:W-:Y:S04]  /*d980*/  FADD.FTZ R0, R57, R0 ;  /* 0x0000000039007221 */ /* 0x000fe80000010000 */
[C---:B------:R-:W-:Y:S08]  /*d990*/  HMMA.16816.F32 R108, R20.reuse, R26, R108 ;  /* 0x0000001a146c723c */ /* 0x040ff0000000186c */
[C---:B--2---:R-:W-:Y:S07]  /*d9a0*/  HMMA.16816.F32 R132, R20.reuse, R4, R16 ;  /* 0x000000041484723c */ /* 0x044fee0000001810 */
[----:B------:R-:W-:Y:S01]  /*d9b0*/  FADD.FTZ R4, R59, R2 ;  /* 0x000000023b047221 */ /* 0x000fe20000010000 */
[----:B------:R-:W-:Y:S04]  /*d9c0*/  HMMA.16816.F32 R112, R20, R6, R112 ;  /* 0x000000061470723c */ /* 0x000fe80000001870 */
[----:B------:R-:W-:Y:S02]  /*d9d0*/  FADD.FTZ R2, R60, R0 ;  /* 0x000000003c027221 */ /* 0x000fe40000010000 */
[----:B------:R-:W-:Y:S02]  /*d9e0*/  FADD.FTZ R0, R62, R4 ;  /* 0x000000043e007221 */ /* 0x000fe40000010000 */
[----:B------:R-:W-:Y:S04]  /*d9f0*/  FADD.FTZ R2, R61, R2 ;  /* 0x000000023d027221 */ /* 0x000fe80000010000 */
[----:B------:R-:W-:Y:S02]  /*da00*/  FADD.FTZ R0, R63, R0 ;  /* 0x000000003f007221 */ /* 0x000fe40000010000 */
[----:B------:R-:W-:Y:S02]  /*da10*/  FADD.FTZ R4, R64, R2 ;  /* 0x0000000240047221 */ /* 0x000fe40000010000 */
[----:B------:R-:W-:Y:S01]  /*da20*/  FADD.FTZ R2, R66, R0 ;  /* 0x0000000042027221 */ /* 0x000fe20000010000 */
[----:B------:R-:W-:Y:S01]  /*da30*/  IADD3 R0, R223, -0x1, RZ ;  /* 0xffffffffdf007810 */ /* 0x000fe20007ffe0ff */
[----:B------:R-:W-:Y:S02]  /*da40*/  FADD.FTZ R4, R65, R4 ;  /* 0x0000000441047221 */ /* 0x000fe40000010000 */
[----:B------:R-:W-:Y:S01]  /*da50*/  FADD.FTZ R2, R67, R2 ;  /* 0x0000000243027221 */ /* 0x000fe20000010000 */
[----:B------:R-:W-:Y:S02]  /*da60*/  MOV R223, R0 ;  /* 0x0000000000df7202 */ /* 0x000fe40000000f00 */
[----:B------:R1:W-:Y:S04]  /*da70*/  STL [R1], R4 ;  /* 0x0000000401007387 */ /* 0x0003e80000100800 */
[----:B------:R1:W-:Y:S02]  /*da80*/  STL [R1+0x4], R2 ;  /* 0x0000040201007387 */ /* 0x0003e40000100800 */
[----:B-1----:R-:W-:-:S05]  /*da90*/  @P0 BRA `(.L_x_487) ;  /* 0xffffc5e000000947 */ /* 0x002fca000383ffff */
.L_x_480:
[----:B------:R-:W-:Y:S05]  /*daa0*/  BRA.DIV ~URZ, `(.L_x_488) ;  /* 0x00004ca27f007947 */ /* 0x000fea000b800000 */
[----:B-1----:R-:W2:Y:S04]  /*dab0*/  LDL R0, [R1] ;  /* 0x0000000001007983 */ /* 0x002ea80000100800 */
[----:B--2---:R1:W2:Y:S02]  /*dac0*/  SHFL.BFLY PT, R4, R0, 0x2, 0x1f ;  /* 0x0c401f0000047f89 */ /* 0x0042a400000e0000 */
.L_x_534:
[----:B-1----:R-:W3:Y:S02]  /*dad0*/  LDL.LU R0, [R1] ;  /* 0x0000000001007983 */ /* 0x002ee40000300800 */
[----:B--23--:R-:W-:Y:S01]  /*dae0*/  FADD.FTZ R4, R4, R0 ;  /* 0x0000000004047221 */ /* 0x00cfe20000010000 */
[----:B------:R-:W-:Y:S05]  /*daf0*/  BRA.DIV ~URZ, `(.L_x_489) ;  /* 0x00004cb27f007947 */ /* 0x000fea000b800000 */
[----:B------:R-:W2:Y:S04]  /*db00*/  LDL.LU R2, [R1+0x4] ;  /* 0x0000040001027983 */ /* 0x000ea80000300800 */
[----:B------:R-:W1:Y:S02]  /*db10*/  SHFL.BFLY PT, R0, R4, 0x1, 0x1f ;  /* 0x0c201f0004007f89 */ /* 0x000e6400000e0000 */
[----:B-1----:R-:W-:-:S02]  /*db20*/  FADD.FTZ R4, R4, R0 ;  /* 0x0000000004047221 */ /* 0x002fc40000010000 */
[----:B--2---:R-:W1:Y:S02]  /*db30*/  SHFL.BFLY PT, R5, R2, 0x2, 0x1f ;  /* 0x0c401f0002057f89 */ /* 0x004e6400000e0000 */
[----:B-1----:R-:W-:-:S05]  /*db40*/  FADD.FTZ R5, R5, R2 ;  /* 0x0000000205057221 */ /* 0x002fca0000010000 */
[----:B------:R1:W2:Y:S02]  /*db50*/  SHFL.BFLY PT, R3, R5, 0x1, 0x1f ;  /* 0x0c201f0005037f89 */ /* 0x0002a400000e0000 */
.L_x_535:
[----:B------:R-:W-:Y:S01]  /*db60*/  FSETP.NE.FTZ.AND P1, PT, R4, RZ, PT ;  /* 0x000000ff0400720b */ /* 0x000fe20003f35000 */
[----:B--2---:R-:W-:Y:S01]  /*db70*/  FADD.FTZ R3, R3, R5 ;  /* 0x0000000503037221 */ /* 0x004fe20000010000 */
[----:B------:R-:W-:Y:S02]  /*db80*/  MOV R2, RZ ;  /* 0x000000ff00027202 */ /* 0x000fe40000000f00 */
[----:B------:R-:W-:Y:S02]  /*db90*/  MOV R0, RZ ;  /* 0x000000ff00007202 */ /* 0x000fe40000000f00 */
[----:B------:R-:W-:Y:S02]  /*dba0*/  FSETP.NE.FTZ.AND P0, PT, R3, RZ, PT ;  /* 0x000000ff0300720b */ /* 0x000fe40003f15000 */
[----:B------:R-:W-:Y:S02]  /*dbb0*/  MOV R35, 0x1 ;  /* 0x0000000100237802 */ /* 0x000fe40000000f00 */
[----:B------:R-:W-:-:S02]  /*dbc0*/  MOV R34, 0xff800000 ;  /* 0xff80000000227802 */ /* 0x000fc40000000f00 */
[----:B------:R-:W-:Y:S01]  /*dbd0*/  MOV R33, 0xff800000 ;  /* 0xff80000000217802 */ /* 0x000fe20000000f00 */
[----:B------:R-:W2:Y:S01]  /*dbe0*/  @P1 MUFU.RCP R2, R4 ;  /* 0x0000000400021308 */ /* 0x000ea20000001000 */
[----:B-1----:R-:W-:-:S05]  /*dbf0*/  @P1 MOV R5, 0x3f317218 ;  /* 0x3f31721800051802 */ /* 0x002fca0000000f00 */
[----:B------:R-:W-:Y:S02]  /*dc00*/  @P1 FMUL.FTZ R5, R5, c[0x0][0x2d0] ;  /* 0x0000b40005051a20 */ /* 0x000fe40000410000 */
[----:B------:R-:W1:Y:S01]  /*dc10*/  @P1 MUFU.LG2 R4, R4 ;  /* 0x0000000400041308 */ /* 0x000e620000000c00 */
[----:B--2---:R-:W-:-:S07]  /*dc20*/  FMUL.FTZ R120, R2, R120 ;  /* 0x0000007802787220 */ /* 0x004fce0000410000 */
[----:B------:R-:W2:Y:S01]  /*dc30*/  @P0 MUFU.RCP R0, R3 ;  /* 0x0000000300000308 */ /* 0x000ea20000001000 */
[C---:B------:R-:W-:Y:S02]  /*dc40*/  FMUL.FTZ R32, R2.reuse, R121 ;  /* 0x0000007902207220 */ /* 0x040fe40000410000 */
[C---:B------:R-:W-:Y:S02]  /*dc50*/  FMUL.FTZ R124, R2.reuse, R124 ;  /* 0x0000007c027c7220 */ /* 0x040fe40000410000 */
[----:B------:R-:W-:Y:S02]  /*dc60*/  FMUL.FTZ R30, R2, R125 ;  /* 0x0000007d021e7220 */ /* 0x000fe40000410000 */
[----:B-1----:R-:W-:Y:S02]  /*dc70*/  @P1 FMUL.FTZ R7, R4, 0.69314718246459960938 ;  /* 0x3f31721804071820 */ /* 0x002fe40000410000 */
        /* <DEDUP_REMOVED lines=27> */
[----:B------:R-:W-:Y:S02]  /*de30*/  FMUL.FTZ R113, R2, R113 ;  /* 0x0000007102717220 */ /* 0x000fe40000410000 */
[----:B------:R1:W3:Y:S01]  /*de40*/  @P0 MUFU.LG2 R2, R3 ;  /* 0x0000000300020308 */ /* 0x0002e20000000c00 */
[----:B------:R-:W-:Y:S02]  /*de50*/  @P1 FFMA.FTZ R34, R5, R117, R7 ;  /* 0x0000007505221223 */ /* 0x000fe40000010007 */
[C---:B--2---:R-:W-:Y:S02]  /*de60*/  FMUL.FTZ R122, R0.reuse, R122 ;  /* 0x0000007a007a7220 */ /* 0x044fe40000410000 */
[C---:B------:R-:W-:Y:S02]  /*de70*/  FMUL.FTZ R31, R0.reuse, R123 ;  /* 0x0000007b001f7220 */ /* 0x040fe40000410000 */
[----:B------:R-:W-:-:S02]  /*de80*/  FMUL.FTZ R126, R0, R126 ;  /* 0x0000007e007e7220 */ /* 0x000fc40000410000 */
[C---:B------:R-:W-:Y:S02]  /*de90*/  FMUL.FTZ R29, R0.reuse, R127 ;  /* 0x0000007f001d7220 */ /* 0x040fe40000410000 */
[C---:B------:R-:W-:Y:S02]  /*dea0*/  FMUL.FTZ R70, R0.reuse, R70 ;  /* 0x0000004600467220 */ /* 0x040fe40000410000 */
[C---:B------:R-:W-:Y:S02]  /*deb0*/  FMUL.FTZ R27, R0.reuse, R71 ;  /* 0x00000047001b7220 */ /* 0x040fe40000410000 */
[----:B------:R-:W-:Y:S01]  /*dec0*/  FMUL.FTZ R74, R0, R74 ;  /* 0x0000004a004a7220 */ /* 0x000fe20000410000 */
[----:B-1----:R-:W-:Y:S01]  /*ded0*/  @P0 MOV R3, 0x3f317218 ;  /* 0x3f31721800030802 */ /* 0x002fe20000000f00 */
[----:B---3--:R-:W-:Y:S02]  /*dee0*/  @P0 FMUL.FTZ R2, R2, 0.69314718246459960938 ;  /* 0x3f31721802020820 */ /* 0x008fe40000410000 */
[----:B------:R-:W-:-:S02]  /*def0*/  FMUL.FTZ R25, R0, R75 ;  /* 0x0000004b00197220 */ /* 0x000fc40000410000 */
[----:B------:R-:W-:Y:S02]  /*df00*/  @P0 FMUL.FTZ R3, R3, c[0x0][0x2d0] ;  /* 0x0000b40003030a20 */ /* 0x000fe40000410000 */
        /* <DEDUP_REMOVED lines=23> */
[----:B------:R-:W-:Y:S01]  /*e080*/  FMUL.FTZ R115, R0, R115 ;  /* 0x0000007300737220 */ /* 0x000fe20000410000 */
[----:B------:R-:W-:Y:S01]  /*e090*/  PRMT R0, R35, 0x7610, R0 ;  /* 0x0000761023007816 */ /* 0x000fe20000000000 */
[----:B------:R-:W-:Y:S02]  /*e0a0*/  @P0 FFMA.FTZ R33, R3, R8, R2 ;  /* 0x0000000803210223 */ /* 0x000fe40000010002 */
.L_x_461:
[----:B------:R2:W5:Y:S01]  /*e0b0*/  LDL R35, [R1+0x4c] ;  /* 0x00004c0001237983 */ /* 0x0005620000100800 */
[----:B------:R-:W-:Y:S03]  /*e0c0*/  BSSY B0, `(.L_x_490) ;  /* 0x0000012000007945 */ /* 0x000fe60003800000 */
[----:B-1----:R-:W1:Y:S02]  /*e0d0*/  S2R R38, SR_TID.X ;  /* 0x0000000000267919 */ /* 0x002e640000002100 */
[----:B-1----:R-:W-:-:S13]  /*e0e0*/  LOP3.LUT P4, RZ, R38, 0xff, RZ, 0xc0, !PT ;  /* 0x000000ff26ff7812 */ /* 0x002fda000788c0ff */
[----:B------:R-:W-:Y:S05]  /*e0f0*/  @P4 BRA `(.L_x_491) ;  /* 0x000000e000004947 */ /* 0x000fea0003800000 */
[----:B--2---:R-:W1:Y:S01]  /*e100*/  S2R R8, SR_LANEID ;  /* 0x0000000000087919 */ /* 0x004e620000000000 */
[----:B------:R-:W-:Y:S01]  /*e110*/  VOTEU.ANY UR4, UPT, PT ;  /* 0x0000000000047886 */ /* 0x000fe200038e0100 */
[----:B------:R-:W-:Y:S01]  /*e120*/  IMAD.MOV.U32 R36, RZ, RZ, c[0x0][0x580] ;  /* 0x00016000ff247624 */ /* 0x000fe200078e00ff */
[----:B------:R-:W1:Y:S01]  /*e130*/  FLO.U32 R3, UR4 ;  /* 0x0000000400037d00 */ /* 0x000e6200080e0000 */
[----:B------:R-:W-:-:S07]  /*e140*/  IMAD.MOV.U32 R37, RZ, RZ, c[0x0][0x584] ;  /* 0x00016100ff257624 */ /* 0x000fce00078e00ff */
[----:B------:R-:W2:Y:S01]  /*e150*/  POPC R2, UR4 ;  /* 0x0000000400027d09 */ /* 0x000ea20008000000 */
[----:B-1----:R-:W-:-:S13]  /*e160*/  ISETP.EQ.U32.AND P0, PT, R3, R8, PT ;  /* 0x000000080300720c */ /* 0x002fda0003f02070 */
[----:B--2---:R-:W2:Y:S04]  /*e170*/  @P0 ATOMG.E.ADD.STRONG.GPU PT, R2, [R36.64], R2 ;  /* 0x00000002240209a8 */ /* 0x004ea800081ee1c6 */
[----:B------:R-:W1:Y:S04]  /*e180*/  S2R R8, SR_LTMASK ;  /* 0x0000000000087919 */ /* 0x000e680000003900 */
[----:B--2---:R1:W2:Y:S02]  /*e190*/  SHFL.IDX PT, R3, R2, R3, 0x1f ;  /* 0x00001f0302037589 */ /* 0x0042a400000e0000 */
[----:B-1----:R-:W-:-:S06]  /*e1a0*/  LOP3.LUT R2, R8, UR4, RZ, 0xc0, !PT ;  /* 0x0000000408027c12 */ /* 0x002fcc000f8ec0ff */
[----:B------:R-:W2:Y:S02]  /*e1b0*/  POPC R2, R2 ;  /* 0x0000000200027309 */ /* 0x000ea40000000000 */
[----:B--2--5:R-:W-:-:S05]  /*e1c0*/  IADD3 R35, R3, c[0x0][0xc], R2 ;  /* 0x0000030003237a10 */ /* 0x024fca0007ffe002 */
[----:B------:R1:W-:Y:S02]  /*e1d0*/  STL [R1+0x4c], R35 ;  /* 0x00004c2301007387 */ /* 0x0003e40000100800 */
.L_x_491:
[----:B--2---:R-:W-:Y:S05]  /*e1e0*/  BSYNC B0 ;  /* 0x0000000000007941 */ /* 0x004fea0003800000 */
.L_x_490:
[----:B------:R-:W-:Y:S01]  /*e1f0*/  PRMT R0, R0, 0x9910, RZ ;  /* 0x0000991000007816 */ /* 0x000fe200000000ff */
[----:B------:R-:W-:Y:S01]  /*e200*/  BSSY B1, `(.L_x_492) ;  /* 0x0000188000017945 */ /* 0x000fe20003800000 */
[----:B-----5:R-:W-:Y:S02]  /*e210*/  IMAD.MOV.U32 R44, RZ, RZ, R35 ;  /* 0x000000ffff2c7224 */ /* 0x020fe400078e0023 */
[----:B------:R-:W-:-:S13]  /*e220*/  ISETP.NE.AND P0, PT, R0, RZ, PT ;  /* 0x000000ff0000720c */ /* 0x000fda0003f05270 */
[----:B------:R-:W-:Y:S05]  /*e230*/  @!P0 BRA `(.L_x_493) ;  /* 0x00000ed000008947 */ /* 0x000fea0003800000 */
[----:B------:R-:W2:Y:S04]  /*e240*/  LDL R43, [R1+0x50] ;  /* 0x00005000012b7983 */ /* 0x000ea80000100800 */
[----:B------:R-:W3:Y:S04]  /*e250*/  LDL R42, [R1+0x54] ;  /* 0x00005400012a7983 */ /* 0x000ee80000100800 */
[----:B------:R-:W4:Y:S04]  /*e260*/  LDL R41, [R1+0x5c] ;  /* 0x00005c0001297983 */ /* 0x000f280000100800 */
[----:B------:R-:W5:Y:S04]  /*e270*/  LDL R40, [R1+0x58] ;  /* 0x0000580001287983 */ /* 0x000f680000100800 */
[----:B------:R-:W4:Y:S04]  /*e280*/  LDL R39, [R1+0x6c] ;  /* 0x00006c0001277983 */ /* 0x000f280000100800 */
[----:B------:R-:W5:Y:S04]  /*e290*/  LDL R37, [R1+0x64] ;  /* 0x0000640001257983 */ /* 0x000f680000100800 */
[----:B------:R-:W5:Y:S04]  /*e2a0*/  LDL R36, [R1+0x68] ;  /* 0x0000680001247983 */ /* 0x000f680000100800 */
[----:B-1----:R-:W5:Y:S01]  /*e2b0*/  LDL R35, [R1+0x60] ;  /* 0x0000600001237983 */ /* 0x002f620000100800 */
[----:B------:R-:W-:Y:S01]  /*e2c0*/  WARPSYNC 0xffffffff ;  /* 0xffffffff00007948 */ /* 0x000fe20003800000 */
[----:B------:R-:W-:-:S02]  /*e2d0*/  F2FP.PACK_AB R32, R32, R120 ;  /* 0x000000782020723e */ /* 0x000fc400000000ff */
[----:B------:R-:W-:Y:S01]  /*e2e0*/  BAR.SYNC.DEFER_BLOCKING 0x1, 0x100 ;  /* 0x0044000000007b1d */ /* 0x000fe20000010000 */
        /* <DEDUP_REMOVED lines=30> */
[----:B------:R-:W-:Y:S01]  /*e4d0*/  F2FP.PACK_AB R0, R115, R114 ;  /* 0x000000727300723e */ /* 0x000fe200000000ff */
[----:B--2---:R1:W-:Y:S04]  /*e4e0*/  STS [R43], R32 ;  /* 0x000000202b007388 */ /* 0x0043e80000000800 */
[----:B------:R1:W-:Y:S04]  /*e4f0*/  STS [R43+0x400], R31 ;  /* 0x0004001f2b007388 */ /* 0x0003e80000000800 */
[----:B---3--:R1:W-:Y:S04]  /*e500*/  STS [R42], R30 ;  /* 0x0000001e2a007388 */ /* 0x0083e80000000800 */
[----:B------:R1:W-:Y:S04]  /*e510*/  STS [R42+0x400], R29 ;  /* 0x0004001d2a007388 */ /* 0x0003e80000000800 */
[----:B----4-:R1:W-:Y:S04]  /*e520*/  STS [R41], R28 ;  /* 0x0000001c29007388 */ /* 0x0103e80000000800 */
[----:B------:R1:W-:Y:S04]  /*e530*/  STS [R41+0x400], R27 ;  /* 0x0004001b29007388 */ /* 0x0003e80000000800 */
[----:B-----5:R1:W-:Y:S04]  /*e540*/  STS [R40], R26 ;  /* 0x0000001a28007388 */ /* 0x0203e80000000800 */
[----:B------:R1:W-:Y:S04]  /*e550*/  STS [R40+0x400], R25 ;  /* 0x0004001928007388 */ /* 0x0003e80000000800 */
[----:B------:R1:W-:Y:S04]  /*e560*/  STS [R39], R24 ;  /* 0x0000001827007388 */ /* 0x0003e80000000800 */
[----:B------:R1:W-:Y:S04]  /*e570*/  STS [R39+0x400], R23 ;  /* 0x0004001727007388 */ /* 0x0003e80000000800 */
[----:B------:R1:W-:Y:S04]  /*e580*/  STS [R37], R22 ;  /* 0x0000001625007388 */ /* 0x0003e80000000800 */
[----:B------:R1:W-:Y:S04]  /*e590*/  STS [R37+0x400], R21 ;  /* 0x0004001525007388 */ /* 0x0003e80000000800 */
[----:B------:R1:W-:Y:S04]  /*e5a0*/  STS [R36], R20 ;  /* 0x0000001424007388 */ /* 0x0003e80000000800 */
[----:B------:R1:W-:Y:S04]  /*e5b0*/  STS [R36+0x400], R19 ;  /* 0x0004001324007388 */ /* 0x0003e80000000800 */
[----:B------:R1:W-:Y:S04]  /*e5c0*/  STS [R35], R18 ;  /* 0x0000001223007388 */ /* 0x0003e80000000800 */
[----:B------:R1:W-:Y:S04]  /*e5d0*/  STS [R35+0x400], R17 ;  /* 0x0004001123007388 */ /* 0x0003e80000000800 */
        /* <DEDUP_REMOVED lines=16> */
[----:B------:R-:W-:Y:S06]  /*e6e0*/  BAR.SYNC.DEFER_BLOCKING 0x1, 0x100 ;  /* 0x0044000000007b1d */ /* 0x000fec0000010000 */
[----:B------:R-:W-:Y:S05]  /*e6f0*/  BRA.CONV ~URZ, `(.L_x_494) ;  /* 0x000000837f007947 */ /* 0x000fea000b800000 */
[----:B-1----:R-:W-:Y:S01]  /*e700*/  SHF.R.S32.HI R35, RZ, 0x1f, R38 ;  /* 0x0000001fff237819 */ /* 0x002fe20000011426 */
[----:B------:R-:W-:Y:S01]  /*e710*/  IMAD.MOV.U32 R228, RZ, RZ, RZ ;  /* 0x000000ffffe47224 */ /* 0x000fe200078e00ff */
[----:B------:R-:W-:Y:S01]  /*e720*/  MOV R2, 0xe780 ;  /* 0x0000e78000027802 */ /* 0x000fe20000000f00 */
[----:B------:R-:W-:Y:S01]  /*e730*/  IMAD.MOV.U32 R3, RZ, RZ, 0x1f ;  /* 0x0000001fff037424 */ /* 0x000fe200078e00ff */
[----:B------:R-:W-:-:S04]  /*e740*/  LEA.HI R35, R35, R38, RZ, 0x7 ;  /* 0x0000002623237211 */ /* 0x000fc800078f38ff */
[----:B------:R-:W-:-:S05]  /*e750*/  SHF.R.S32.HI R35, RZ, 0x7, R35 ;  /* 0x00000007ff237819 */ /* 0x000fca0000011423 */
[----:B------:R-:W-:Y:S02]  /*e760*/  IMAD.MOV.U32 R227, RZ, RZ, R35 ;  /* 0x000000ffffe37224 */ /* 0x000fe400078e0023 */
[----:B------:R-:W-:Y:S05]  /*e770*/  CALL.REL.NOINC `($__internal_1_$__cuda_sm70_shflsync_idx_p) ;  /* 0x0000457000007944 */ /* 0x000fea0003c00000 */
.L_x_494:
[----:B-1----:R-:W2:Y:S04]  /*e780*/  LDL R2, [R1+0x44] ;  /* 0x0000440001027983 */ /* 0x002ea80000100800 */
[----:B------:R-:W3:Y:S04]  /*e790*/  LDL R15, [R1+0x8] ;  /* 0x00000800010f7983 */ /* 0x000ee80000100800 */
[----:B------:R-:W4:Y:S04]  /*e7a0*/  LDL.LU R10, [R1+0x40] ;  /* 0x00004000010a7983 */ /* 0x000f280000300800 */
[----:B------:R-:W5:Y:S04]  /*e7b0*/  LDL.LU R12, [R1+0x3c] ;  /* 0x00003c00010c7983 */ /* 0x000f680000300800 */
[----:B------:R-:W2:Y:S01]  /*e7c0*/  LDL.LU R14, [R1+0x38] ;  /* 0x00003800010e7983 */ /* 0x000ea20000300800 */
[----:B------:R-:W-:-:S03]  /*e7d0*/  IMAD.MOV.U32 R0, RZ, RZ, 0x1 ;  /* 0x00000001ff007424 */ /* 0x000fc600078e00ff */
[----:B------:R-:W3:Y:S02]  /*e7e0*/  LDL R13, [R1+0x74] ;  /* 0x00007400010d7983 */ /* 0x000ee40000100800 */
[----:B------:R-:W-:Y:S02]  /*e7f0*/  ISETP.NE.AND P1, PT, R0, c[0x0][0x4e8], PT ;  /* 0x00013a0000007a0c */ /* 0x000fe40003f25270 */
[----:B------:R-:W1:Y:S01]  /*e800*/  S2R R16, SR_TID.X ;  /* 0x0000000000107919 */ /* 0x000e620000002100 */
[----:B------:R-:W-:Y:S02]  /*e810*/  ULDC UR5, c[0x0][0x4e8] ;  /* 0x00013a0000057ab9 */ /* 0x000fe40000000800 */
[----:B------:R-:W-:Y:S02]  /*e820*/  ULDC UR4, c[0x0][0x388] ;  /* 0x0000e20000047ab9 */ /* 0x000fe40000000800 */
[----:B------:R-:W-:Y:S01]  /*e830*/  UIMAD UR4, UR5, UR4, URZ ;  /* 0x00000004050472a4 */ /* 0x000fe2000f8e023f */
[----:B------:R-:W-:Y:S01]  /*e840*/  BSSY B0, `(.L_x_495) ;  /* 0x000005f000007945 */ /* 0x000fe20003800000 */
[----:B------:R-:W-:-:S02]  /*e850*/  SHF.R.S32.HI R45, RZ, 0x1f, R237 ;  /* 0x0000001fff2d7819 */ /* 0x000fc400000114ed */
[----:B------:R-:W-:Y:S02]  /*e860*/  SHF.R.S32.HI R46, RZ, 0x1f, R226 ;  /* 0x0000001fff2e7819 */ /* 0x000fe400000114e2 */
[----:B----4-:R-:W-:Y:S01]  /*e870*/  SHF.R.S32.HI R5, RZ, 0x1f, R10 ;  /* 0x0000001fff057819 */ /* 0x010fe2000001140a */
[----:B--2---:R-:W-:-:S04]  /*e880*/  IMAD.IADD R4, R2, 0x1, R14 ;  /* 0x0000000102047824 */ /* 0x004fc800078e020e */
[----:B------:R-:W-:Y:S02]  /*e890*/  IMAD R6, R5, c[0x0][0x490], RZ ;  /* 0x0001240005067a24 */ /* 0x000fe400078e02ff */
[----:B------:R-:W-:Y:S01]  /*e8a0*/  @P1 IMAD.HI.U32 R7, R4, c[0x0][0x4ec], RZ ;  /* 0x00013b0004071a27 */ /* 0x000fe200078e00ff */
[----:B------:R-:W-:-:S03]  /*e8b0*/  MOV R0, R4 ;  /* 0x0000000400007202 */ /* 0x000fc60000000f00 */
[----:B------:R-:W-:Y:S01]  /*e8c0*/  IMAD.WIDE.U32 R2, R10, c[0x0][0x490], RZ ;  /* 0x000124000a027a25 */ /* 0x000fe200078e00ff */
[----:B------:R-:W-:-:S03]  /*e8d0*/  @P1 SHF.R.U32.HI R0, RZ, c[0x0][0x4f0], R7 ;  /* 0x00013c00ff001a19 */ /* 0x000fc60000011607 */
[----:B------:R-:W-:Y:S01]  /*e8e0*/  IMAD R6, R10, c[0x0][0x494], R6 ;  /* 0x000125000a067a24 */ /* 0x000fe200078e0206 */
[----:B-----5:R-:W-:Y:S02]  /*e8f0*/  SHF.R.S32.HI R11, RZ, 0x1f, R12 ;  /* 0x0000001fff0b7819 */ /* 0x020fe4000001140c */
[----:B------:R-:W-:Y:S01]  /*e900*/  IADD3 R8, -R0, RZ, RZ ;  /* 0x000000ff00087210 */ /* 0x000fe20007ffe1ff */
[----:B------:R-:W-:Y:S02]  /*e910*/  IMAD.IADD R3, R3, 0x1, R6 ;  /* 0x0000000103037824 */ /* 0x000fe400078e0206 */
[----:B------:R-:W-:Y:S02]  /*e920*/  IMAD R9, R11, c[0x0][0x498], RZ ;  /* 0x000126000b097a24 */ /* 0x000fe400078e02ff */
[----:B------:R-:W-:-:S04]  /*e930*/  IMAD.WIDE.U32 R6, R12, c[0x0][0x498], R2 ;  /* 0x000126000c067a25 */ /* 0x000fc800078e0002 */
[----:B------:R-:W-:Y:S01]  /*e940*/  IMAD R2, R8, c[0x0][0x4e8], R4 ;  /* 0x00013a0008027a24 */ /* 0x000fe200078e0204 */
[----:B------:R-:W-:Y:S01]  /*e950*/  IADD3 R4, P0, R0, R6, RZ ;  /* 0x0000000600047210 */ /* 0x000fe20007f1e0ff */
[----:B------:R-:W-:Y:S01]  /*e960*/  IMAD R3, R12, c[0x0][0x49c], R9 ;  /* 0x000127000c037a24 */ /* 0x000fe200078e0209 */
[----:B------:R-:W-:Y:S02]  /*e970*/  SHF.R.S32.HI R8, RZ, 0x1f, R0 ;  /* 0x0000001fff087819 */ /* 0x000fe40000011400 */
[----:B------:R-:W-:Y:S01]  /*e980*/  SHF.R.S32.HI R6, RZ, 0x1f, R2 ;  /* 0x0000001fff067819 */ /* 0x000fe20000011402 */
[----:B------:R-:W-:Y:S01]  /*e990*/  IMAD R0, R5, c[0x0][0x3e8], RZ ;  /* 0x0000fa0005007a24 */ /* 0x000fe200078e02ff */
[----:B------:R-:W-:Y:S01]  /*e9a0*/  IADD3.X R5, R8, R7, R3, P0, !PT ;  /* 0x0000000708057210 */ /* 0x000fe200007fe403 */
[----:B---3--:R-:W-:Y:S02]  /*e9b0*/  IMAD.IADD R8, R15, 0x1, R14 ;  /* 0x000000010f087824 */ /* 0x008fe400078e020e */
[----:B------:R-:W-:-:S02]  /*e9c0*/  IMAD R3, R6, c[0x0][0x488], RZ ;  /* 0x0001220006037a24 */ /* 0x000fc400078e02ff */
[C---:B------:R-:W-:Y:S02]  /*e9d0*/  IMAD R9, R10.reuse, c[0x0][0x3ec], R0 ;  /* 0x0000fb000a097a24 */ /* 0x040fe400078e0200 */
[----:B------:R-:W-:Y:S01]  /*e9e0*/  IMAD.WIDE.U32 R6, R10, c[0x0][0x3e8], RZ ;  /* 0x0000fa000a067a25 */ /* 0x000fe200078e00ff */
[----:B-1----:R-:W-:-:S03]  /*e9f0*/  SHF.R.S32.HI R15, RZ, 0x1f, R16 ;  /* 0x0000001fff0f7819 */ /* 0x002fc60000011410 */
[C---:B------:R-:W-:Y:S02]  /*ea00*/  IMAD R10, R2.reuse, c[0x0][0x48c], R3 ;  /* 0x00012300020a7a24 */ /* 0x040fe400078e0203 */
[----:B------:R-:W-:-:S04]  /*ea10*/  IMAD.WIDE.U32 R4, R2, c[0x0][0x488], R4 ;  /* 0x0001220002047a25 */ /* 0x000fc800078e0004 */
[----:B------:R-:W-:Y:S01]  /*ea20*/  @P1 IMAD.HI.U32 R2, R8, c[0x0][0x4ec], RZ ;  /* 0x00013b0008021a27 */ /* 0x000fe200078e00ff */
[----:B------:R-:W-:Y:S02]  /*ea30*/  MOV R0, R8 ;  /* 0x0000000800007202 */ /* 0x000fe40000000f00 */
[----:B------:R-:W-:Y:S01]  /*ea40*/  IADD3 R5, R5, R10, RZ ;  /* 0x0000000a05057210 */ /* 0x000fe20007ffe0ff */
[----:B------:R-:W-:Y:S01]  /*ea50*/  IMAD.IADD R3, R7, 0x1, R9 ;  /* 0x0000000107037824 */ /* 0x000fe200078e0209 */
[C---:B------:R-:W-:Y:S02]  /*ea60*/  LEA R9, P0, R4.reuse, c[0x0][0x450], 0x2 ;  /* 0x0001140004097a11 */ /* 0x040fe400078010ff */
[----:B------:R-:W-:Y:S01]  /*ea70*/  @P1 SHF.R.U32.HI R0, RZ, c[0x0][0x4f0], R2 ;  /* 0x00013c00ff001a19 */ /* 0x000fe20000011602 */
[----:B------:R-:W-:Y:S01]  /*ea80*/  IMAD.MOV.U32 R2, RZ, RZ, R6 ;  /* 0x000000ffff027224 */ /* 0x000fe200078e0006 */
[----:B------:R-:W-:Y:S01]  /*ea90*/  LEA.HI R15, R15, R16, RZ, 0x5 ;  /* 0x000000100f0f7211 */ /* 0x000fe200078f28ff */
[----:B------:R-:W-:Y:S01]  /*eaa0*/  IMAD R6, R11, c[0x0][0x3f0], RZ ;  /* 0x0000fc000b067a24 */ /* 0x000fe200078e02ff */
[----:B------:R-:W-:-:S02]  /*eab0*/  LEA.HI.X R5, R4, c[0x0][0x454], R5, 0x2, P0 ;  /* 0x0001150004057a11 */ /* 0x000fc400000f1405 */
[----:B------:R-:W-:Y:S01]  /*eac0*/  LOP3.LUT R15, R15, 0xffffffe0, RZ, 0xc0, !PT ;  /* 0xffffffe00f0f7812 */ /* 0x000fe200078ec0ff */
[----:B------:R-:W-:Y:S01]  /*ead0*/  IMAD R10, R12, c[0x0][0x3f4], R6 ;  /* 0x0000fd000c0a7a24 */ /* 0x000fe200078e0206 */
[----:B------:R-:W-:Y:S01]  /*eae0*/  SHFL.IDX PT, R4, R9, 0x1, 0x1c1f ;  /* 0x003c1f0009047f89 */ /* 0x000fe200000e0000 */
[----:B------:R-:W-:Y:S02]  /*eaf0*/  IADD3 R11, -R0, RZ, RZ ;  /* 0x000000ff000b7210 */ /* 0x000fe40007ffe1ff */
[----:B------:R-:W-:Y:S01]  /*eb00*/  IMAD.IADD R15, R16, 0x1, -R15 ;  /* 0x00000001100f7824 */ /* 0x000fe200078e0a0f */
[----:B------:R1:W-:Y:S04]  /*eb10*/  SHFL.IDX PT, R6, R9, RZ, 0x1c1f ;  /* 0x001c1fff09067589 */ /* 0x0003e800000e0000 */
[----:B------:R-:W2:Y:S04]  /*eb20*/  SHFL.IDX PT, R7, R5, RZ, 0x1c1f ;  /* 0x001c1fff05077589 */ /* 0x000ea800000e0000 */
[----:B------:R-:W3:Y:S01]  /*eb30*/  SHFL.IDX PT, R5, R5, 0x1, 0x1c1f ;  /* 0x003c1f0005057f89 */ /* 0x000ee200000e0000 */
[----:B------:R-:W-:Y:S01]  /*eb40*/  LOP3.LUT P0, RZ, R15, 0x3, RZ, 0xc0, !PT ;  /* 0x000000030fff7812 */ /* 0x000fe2000780c0ff */
[----:B------:R-:W-:-:S02]  /*eb50*/  IMAD R8, R11, c[0x0][0x4e8], R8 ;  /* 0x00013a000b087a24 */ /* 0x000fc400078e0208 */
[----:B------:R-:W4:Y:S01]  /*eb60*/  S2R R15, SR_TID.X ;  /* 0x00000000000f7919 */ /* 0x000f220000002100 */
[----:B-1----:R-:W-:-:S05]  /*eb70*/  IMAD.IADD R9, R13, 0x1, R14 ;  /* 0x000000010d097824 */ /* 0x002fca00078e020e */
[C---:B------:R-:W-:Y:S02]  /*eb80*/  IADD3 R11, R9.reuse, 0x8, RZ ;  /* 0x00000008090b7810 */ /* 0x040fe40007ffe0ff */
[----:B------:R-:W-:Y:S02]  /*eb90*/  ISETP.GE.OR P1, PT, R9, UR4, P0 ;  /* 0x0000000409007c0c */ /* 0x000fe40008726670 */
[----:B------:R-:W-:Y:S01]  /*eba0*/  ISETP.GE.OR P0, PT, R11, UR4, P0 ;  /* 0x000000040b007c0c */ /* 0x000fe20008706670 */
[----:B------:R-:W-:Y:S01]  /*ebb0*/  IMAD.WIDE.U32 R2, R12, c[0x0][0x3f0], R2 ;  /* 0x0000fc000c027a25 */ /* 0x000fe200078e0002 */
[----:B------:R-:W-:-:S04]  /*ebc0*/  SHF.R.S32.HI R12, RZ, 0x1f, R0 ;  /* 0x0000001fff0c7819 */ /* 0x000fc80000011400 */
[----:B------:R-:W-:Y:S01]  /*ebd0*/  IADD3 R3, R3, R10, RZ ;  /* 0x0000000a03037210 */ /* 0x000fe20007ffe0ff */
[----:B------:R-:W-:-:S04]  /*ebe0*/  IMAD R10, R12, c[0x0][0x3e0], RZ ;  /* 0x0000f8000c0a7a24 */ /* 0x000fc800078e02ff */
[----:B--2---:R1:W-:Y:S01]  /*ebf0*/  @!P1 ST.E [R6.64], R34 ;  /* 0x0000002206009985 */ /* 0x0043e2000c101906 */
[----:B------:R-:W-:-:S03]  /*ec00*/  IMAD R9, R0, c[0x0][0x3e4], R10 ;  /* 0x0000f90000097a24 */ /* 0x000fc600078e020a */
[----:B---3--:R2:W-:Y:S01]  /*ec10*/  @!P0 ST.E [R4.64], R33 ;  /* 0x0000002104008985 */ /* 0x0085e2000c101906 */
[----:B------:R-:W-:Y:S01]  /*ec20*/  IMAD.WIDE.U32 R2, R0, c[0x0][0x3e0], R2 ;  /* 0x0000f80000027a25 */ /* 0x000fe200078e0002 */
[----:B------:R-:W-:Y:S02]  /*ec30*/  SHF.R.S32.HI R0, RZ, 0x1f, R8 ;  /* 0x0000001fff007819 */ /* 0x000fe40000011408 */
[----:B------:R2:W3:Y:S04]  /*ec40*/  LDS.128 R24, [R219+0x1080] ;  /* 0x00108000db187984 */ /* 0x0004e80000000c00 */
[----:B------:R2:W2:Y:S04]  /*ec50*/  LDS.128 R32, [R219+0x2080] ;  /* 0x00208000db207984 */ /* 0x0004a80000000c00 */
[----:B------:R1:W2:Y:S04]  /*ec60*/  LDS.128 R36, [R219+0x3080] ;  /* 0x00308000db247984 */ /* 0x0002a80000000c00 */
[----:B------:R1:W2:Y:S04]  /*ec70*/  LDS.128 R20, [R219+0x5080] ;  /* 0x00508000db147984 */ /* 0x0002a80000000c00 */
[----:B------:R2:W2:Y:S04]  /*ec80*/  LDS.128 R28, [R219+0x6080] ;  /* 0x00608000db1c7984 */ /* 0x0004a80000000c00 */
[----:B------:R2:W2:Y:S01]  /*ec90*/  LDS.128 R40, [R219+0x7080] ;  /* 0x00708000db287984 */ /* 0x0004a20000000c00 */
[----:B----4-:R-:W-:Y:S01]  /*eca0*/  SHF.R.S32.HI R13, RZ, 0x1f, R15 ;  /* 0x0000001fff0d7819 */ /* 0x010fe2000001140f */
[----:B------:R-:W-:Y:S01]  /*ecb0*/  IMAD R0, R0, c[0x0][0x3d8], RZ ;  /* 0x0000f60000007a24 */ /* 0x000fe200078e02ff */
[----:B------:R-:W-:-:S02]  /*ecc0*/  IADD3 R3, R3, R9, RZ ;  /* 0x0000000903037210 */ /* 0x000fc40007ffe0ff */
[----:B------:R-:W-:Y:S01]  /*ecd0*/  LEA.HI R13, R13, R15, RZ, 0x3 ;  /* 0x0000000f0d0d7211 */ /* 0x000fe200078f18ff */
[C---:B------:R-:W-:Y:S02]  /*ece0*/  IMAD R0, R8.reuse, c[0x0][0x3dc], R0 ;  /* 0x0000f70008007a24 */ /* 0x040fe400078e0200 */
[----:B------:R-:W-:Y:S01]  /*ecf0*/  IMAD.WIDE.U32 R2, R8, c[0x0][0x3d8], R2 ;  /* 0x0000f60008027a25 */ /* 0x000fe200078e0002 */
[----:B------:R-:W-:-:S03]  /*ed00*/  SHF.R.S32.HI R13, RZ, 0x3, R13 ;  /* 0x00000003ff0d7819 */ /* 0x000fc6000001140d */
[----:B------:R-:W-:Y:S01]  /*ed10*/  IMAD.IADD R0, R3, 0x1, R0 ;  /* 0x0000000103007824 */ /* 0x000fe200078e0200 */
[C---:B------:R-:W-:Y:S02]  /*ed20*/  LEA R8, P0, R2.reuse, c[0x0][0x380], 0x1 ;  /* 0x0000e00002087a11 */ /* 0x040fe400078008ff */
[----:B-1----:R-:W-:Y:S02]  /*ed30*/  IADD3 R7, R13, R14, RZ ;  /* 0x0000000e0d077210 */ /* 0x002fe40007ffe0ff */
[----:B------:R-:W-:Y:S02]  /*ed40*/  LEA.HI.X R6, R2, c[0x0][0x384], R0, 0x1, P0 ;  /* 0x0000e10002067a11 */ /* 0x000fe400000f0c00 */
[----:B------:R-:W-:Y:S01]  /*ed50*/  ISETP.GE.AND P0, PT, R7, UR4, PT ;  /* 0x0000000407007c0c */ /* 0x000fe2000bf06270 */
[----:B------:R1:W4:Y:S04]  /*ed60*/  SHFL.IDX PT, R0, R8, RZ, 0x181f ;  /* 0x00181fff08007589 */ /* 0x00032800000e0000 */
[----:B------:R1:W1:Y:S08]  /*ed70*/  SHFL.IDX PT, R3, R6, RZ, 0x181f ;  /* 0x00181fff06037589 */ /* 0x00027000000e0000 */
[----:B------:R-:W-:Y:S05]  /*ed80*/  @P0 BRA `(.L_x_496) ;  /* 0x000000a000000947 */ /* 0x000fea0003800000 */
[----:B---3--:R-:W3:Y:S01]  /*ed90*/  LDS.128 R16, [R219+0x80] ;  /* 0x00008000db107984 */ /* 0x008ee20000000c00 */
[----:B------:R-:W-:-:S02]  /*eda0*/  ISETP.GE.AND P3, PT, R226, c[0x0][0x3c8], PT ;  /* 0x0000f200e2007a0c */ /* 0x000fc40003f66270 */
[----:B------:R-:W-:Y:S01]  /*edb0*/  ISETP.GE.AND P2, PT, R237, c[0x0][0x3c8], PT ;  /* 0x0000f200ed007a0c */ /* 0x000fe20003f46270 */
[----:B------:R-:W5:Y:S10]  /*edc0*/  LDS.128 R12, [R219+0x4080] ;  /* 0x00408000db0c7984 */ /* 0x000f740000000c00 */
[----:B--2-4-:R-:W-:-:S02]  /*edd0*/  @!P3 LEA R4, P1, R226, R0, 0x1 ;  /* 0x00000000e204b211 */ /* 0x014fc400078208ff */
[C---:B------:R-:W-:Y:S02]  /*ede0*/  @!P2 LEA R2, P0, R237.reuse, R0, 0x1 ;  /* 0x00000000ed02a211 */ /* 0x040fe400078008ff */
[-C--:B-1----:R-:W-:Y:S02]  /*edf0*/  @!P3 LEA.HI.X R5, R226, R3.reuse, R46, 0x1, P1 ;  /* 0x00000003e205b211 */ /* 0x082fe400008f0c2e */
[----:B------:R-:W-:-:S03]  /*ee00*/  @!P2 LEA.HI.X R3, R237, R3, R45, 0x1, P0 ;  /* 0x00000003ed03a211 */ /* 0x000fc600000f0c2d */
[----:B---3--:R1:W-:Y:S04]  /*ee10*/  @!P3 ST.E.128 [R4.64], R16 ;  /* 0x000000100400b985 */ /* 0x0083e8000c101d06 */
[----:B-----5:R1:W-:Y:S02]  /*ee20*/  @!P2 ST.E.128 [R2.64], R12 ;  /* 0x0000000c0200a985 */ /* 0x0203e4000c101d06 */
.L_x_496:
[----:B---3--:R-:W-:Y:S05]  /*ee30*/  BSYNC B0 ;  /* 0x0000000000007941 */ /* 0x008fea0003800000 */
.L_x_495:
[----:B-1----:R-:W-:Y:S01]  /*ee40*/  IADD3 R2, R7, 0x20, RZ ;  /* 0x0000002007027810 */ /* 0x002fe20007ffe0ff */
[----:B------:R1:W3:Y:S01]  /*ee50*/  SHFL.IDX PT, R3, R6, 0x1, 0x181f ;  /* 0x00381f0006037f89 */ /* 0x0002e200000e0000 */
[----:B------:R-:W-:Y:S02]  /*ee60*/  BSSY B0, `(.L_x_497) ;  /* 0x000000c000007945 */ /* 0x000fe40003800000 */
[----:B------:R-:W-:Y:S01]  /*ee70*/  ISETP.GE.AND P0, PT, R2, UR4, PT ;  /* 0x0000000402007c0c */ /* 0x000fe2000bf06270 */
[----:B----4-:R1:W4:-:S12]  /*ee80*/  SHFL.IDX PT, R0, R8, 0x1, 0x181f ;  /* 0x00381f0008007f89 */ /* 0x01031800000e0000 */
[----:B------:R-:W-:Y:S05]  /*ee90*/  @P0 BRA `(.L_x_498) ;  /* 0x0000008000000947 */ /* 0x000fea0003800000 */
[----:B------:R-:W-:Y:S02]  /*eea0*/  ISETP.GE.AND P1, PT, R226, c[0x0][0x3c8], PT ;  /* 0x0000f200e2007a0c */ /* 0x000fe40003f26270 */
[----:B------:R-:W-:-:S11]  /*eeb0*/  ISETP.GE.AND P0, PT, R237, c[0x0][0x3c8], PT ;  /* 0x0000f200ed007a0c */ /* 0x000fd60003f06270 */
[CC--:B--2-4-:R-:W-:Y:S02]  /*eec0*/  @!P1 LEA R4, P3, R226.reuse, R0.reuse, 0x1 ;  /* 0x00000000e2049211 */ /* 0x0d4fe400078608ff */
[C---:B------:R-:W-:Y:S02]  /*eed0*/  @!P0 LEA R2, P2, R237.reuse, R0, 0x1 ;  /* 0x00000000ed028211 */ /* 0x040fe400078408ff */
[-C--:B---3--:R-:W-:Y:S02]  /*eee0*/  @!P1 LEA.HI.X R5, R226, R3.reuse, R46, 0x1, P3 ;  /* 0x00000003e2059211 */ /* 0x088fe400018f0c2e */
[----:B------:R-:W-:-:S03]  /*eef0*/  @!P0 LEA.HI.X R3, R237, R3, R45, 0x1, P2 ;  /* 0x00000003ed038211 */ /* 0x000fc600010f0c2d */
[----:B------:R2:W-:Y:S04]  /*ef00*/  @!P1 ST.E.128 [R4.64], R24 ;  /* 0x0000001804009985 */ /* 0x0005e8000c101d06 */
[----:B------:R2:W-:Y:S02]  /*ef10*/  @!P0 ST.E.128 [R2.64], R20 ;  /* 0x0000001402008985 */ /* 0x0005e4000c101d06 */
.L_x_498:
[----:B------:R-:W-:Y:S05]  /*ef20*/  BSYNC B0 ;  /* 0x0000000000007941 */ /* 0x000fea0003800000 */
.L_x_497:
[----:B--2---:R-:W-:Y:S01]  /*ef30*/  IADD3 R2, R7, 0x40, RZ ;  /* 0x0000004007027810 */ /* 0x004fe20007ffe0ff */
[----:B---3--:R2:W3:Y:S01]  /*ef40*/  SHFL.IDX PT, R3, R6, 0x2, 0x181f ;  /* 0x00581f0006037f89 */ /* 0x0084e200000e0000 */
[----:B------:R-:W-:Y:S02]  /*ef50*/  BSSY B0, `(.L_x_499) ;  /* 0x000000c000007945 */ /* 0x000fe40003800000 */
[----:B------:R-:W-:Y:S01]  /*ef60*/  ISETP.GE.AND P0, PT, R2, UR4, PT ;  /* 0x0000000402007c0c */ /* 0x000fe2000bf06270 */
[----:B----4-:R2:W4:-:S12]  /*ef70*/  SHFL.IDX PT, R0, R8, 0x2, 0x181f ;  /* 0x00581f0008007f89 */ /* 0x01051800000e0000 */
[----:B------:R-:W-:Y:S05]  /*ef80*/  @P0 BRA `(.L_x_500) ;  /* 0x0000008000000947 */ /* 0x000fea0003800000 */
[----:B------:R-:W-:Y:S02]  /*ef90*/  ISETP.GE.AND P1, PT, R226, c[0x0][0x3c8], PT ;  /* 0x0000f200e2007a0c */ /* 0x000fe40003f26270 */
[----:B------:R-:W-:-:S11]  /*efa0*/  ISETP.GE.AND P0, PT, R237, c[0x0][0x3c8], PT ;  /* 0x0000f200ed007a0c */ /* 0x000fd60003f06270 */
[CC--:B----4-:R-:W-:Y:S02]  /*efb0*/  @!P1 LEA R4, P3, R226.reuse, R0.reuse, 0x1 ;  /* 0x00000000e2049211 */ /* 0x0d0fe400078608ff */
[C---:B------:R-:W-:Y:S02]  /*efc0*/  @!P0 LEA R2, P2, R237.reuse, R0, 0x1 ;  /* 0x00000000ed028211 */ /* 0x040fe400078408ff */
[-C--:B---3--:R-:W-:Y:S02]  /*efd0*/  @!P1 LEA.HI.X R5, R226, R3.reuse, R46, 0x1, P3 ;  /* 0x00000003e2059211 */ /* 0x088fe400018f0c2e */
[----:B------:R-:W-:-:S03]  /*efe0*/  @!P0 LEA.HI.X R3, R237, R3, R45, 0x1, P2 ;  /* 0x00000003ed038211 */ /* 0x000fc600010f0c2d */
[----:B------:R3:W-:Y:S04]  /*eff0*/  @!P1 ST.E.128 [R4.64], R32 ;  /* 0x0000002004009985 */ /* 0x0007e8000c101d06 */
[----:B------:R3:W-:Y:S02]  /*f000*/  @!P0 ST.E.128 [R2.64], R28 ;  /* 0x0000001c02008985 */ /* 0x0007e4000c101d06 */
.L_x_500:
[----:B------:R-:W-:Y:S05]  /*f010*/  BSYNC B0 ;  /* 0x0000000000007941 */ /* 0x000fea0003800000 */
.L_x_499:
[----:B---3--:R-:W-:Y:S01]  /*f020*/  IADD3 R2, R7, 0x60, RZ ;  /* 0x0000006007027810 */ /* 0x008fe20007ffe0ff */
[----:B------:R3:W1:Y:S03]  /*f030*/  SHFL.IDX PT, R4, R6, 0x3, 0x181f ;  /* 0x00781f0006047f89 */ /* 0x00066600000e0000 */
[----:B------:R-:W-:Y:S01]  /*f040*/  ISETP.GE.AND P0, PT, R2, UR4, PT ;  /* 0x0000000402007c0c */ /* 0x000fe2000bf06270 */
[----:B----4-:R3:W4:-:S12]  /*f050*/  SHFL.IDX PT, R0, R8, 0x3, 0x181f ;  /* 0x00781f0008007f89 */ /* 0x01071800000e0000 */
[----:B------:R-:W-:Y:S05]  /*f060*/  @P0 BRA `(.L_x_501) ;  /* 0x00000a1000000947 */ /* 0x000fea0003800000 */
[----:B------:R-:W-:-:S13]  /*f070*/  ISETP.GE.AND P0, PT, R226, c[0x0][0x3c8], PT ;  /* 0x0000f200e2007a0c */ /* 0x000fda0003f06270 */
[----:B----4-:R-:W-:-:S04]  /*f080*/  @!P0 LEA R2, P1, R226, R0, 0x1 ;  /* 0x00000000e2028211 */ /* 0x010fc800078208ff */
[----:B-1----:R-:W-:-:S05]  /*f090*/  @!P0 LEA.HI.X R3, R226, R4, R46, 0x1, P1 ;  /* 0x00000004e2038211 */ /* 0x002fca00008f0c2e */
[----:B------:R1:W-:Y:S01]  /*f0a0*/  @!P0 ST.E.128 [R2.64], R36 ;  /* 0x0000002402008985 */ /* 0x0003e2000c101d06 */
[----:B------:R-:W-:-:S13]  /*f0b0*/  ISETP.GE.AND P0, PT, R237, c[0x0][0x3c8], PT ;  /* 0x0000f200ed007a0c */ /* 0x000fda0003f06270 */
[----:B------:R-:W-:Y:S05]  /*f0c0*/  @P0 BRA `(.L_x_501) ;  /* 0x000009b000000947 */ /* 0x000fea0003800000 */
[----:B-1----:R-:W-:-:S04]  /*f0d0*/  LEA R2, P0, R237, R0, 0x1 ;  /* 0x00000000ed027211 */ /* 0x002fc800078008ff */
[----:B------:R-:W-:-:S05]  /*f0e0*/  LEA.HI.X R3, R237, R4, R45, 0x1, P0 ;  /* 0x00000004ed037211 */ /* 0x000fca00000f0c2d */
[----:B------:R1:W-:Y:S01]  /*f0f0*/  ST.E.128 [R2.64], R40 ;  /* 0x0000002802007985 */ /* 0x0003e2000c101d06 */
[----:B------:R-:W-:Y:S05]  /*f100*/  BRA `(.L_x_501) ;  /* 0x0000097000007947 */ /* 0x000fea0003800000 */
.L_x_493:
[----:B------:R-:W2:Y:S04]  /*f110*/  LDL R2, [R1+0x40] ;  /* 0x0000400001027983 */ /* 0x000ea80000100800 */
[----:B------:R-:W3:Y:S04]  /*f120*/  LDL R0, [R1+0x3c] ;  /* 0x00003c0001007983 */ /* 0x000ee80000100800 */
[----:B------:R-:W4:Y:S04]  /*f130*/  LDL R4, [R1+0x38] ;  /* 0x0000380001047983 */ /* 0x000f280000100800 */
[----:B------:R-:W5:Y:S01]  /*f140*/  S2R R3, SR_TID.X ;  /* 0x0000000000037919 */ /* 0x000f620000002100 */
[----:B------:R-:W-:Y:S01]  /*f150*/  BSSY B0, `(.L_x_502) ;  /* 0x0000026000007945 */ /* 0x000fe20003800000 */
[----:B-----5:R-:W-:Y:S01]  /*f160*/  ISETP.GE.AND P0, PT, R3, 0x80, PT ;  /* 0x000000800300780c */ /* 0x020fe20003f06270 */
[----:B--2---:R-:W-:-:S02]  /*f170*/  IMAD.MOV.U32 R12, RZ, RZ, R2 ;  /* 0x000000ffff0c7224 */ /* 0x004fc400078e0002 */
[----:B---3--:R-:W-:-:S03]  /*f180*/  IMAD.MOV.U32 R11, RZ, RZ, R0 ;  /* 0x000000ffff0b7224 */ /* 0x008fc600078e0000 */
[----:B------:R-:W-:Y:S01]  /*f190*/  SHF.R.S32.HI R9, RZ, 0x1f, R12 ;  /* 0x0000001fff097819 */ /* 0x000fe2000001140c */
[----:B----4-:R-:W-:Y:S01]  /*f1a0*/  IMAD.MOV.U32 R13, RZ, RZ, R4 ;  /* 0x000000ffff0d7224 */ /* 0x010fe200078e0004 */
[----:B------:R-:W-:-:S05]  /*f1b0*/  SHF.R.S32.HI R10, RZ, 0x1f, R11 ;  /* 0x0000001fff0a7819 */ /* 0x000fca000001140b */
[----:B------:R-:W-:Y:S05]  /*f1c0*/  @P0 BRA `(.L_x_503) ;  /* 0x000001e000000947 */ /* 0x000fea0003800000 */
[----:B------:R-:W-:Y:S02]  /*f1d0*/  MOV R2, c[0x0][0x4e8] ;  /* 0x00013a0000027a02 */ /* 0x000fe40000000f00 */
[----:B------:R-:W-:-:S03]  /*f1e0*/  IADD3 R6, R13, R3, RZ ;  /* 0x000000030d067210 */ /* 0x000fc60007ffe0ff */
[----:B------:R-:W-:-:S05]  /*f1f0*/  IMAD R0, R2, c[0x0][0x388], RZ ;  /* 0x0000e20002007a24 */ /* 0x000fca00078e02ff */
[----:B------:R-:W-:-:S13]  /*f200*/  ISETP.GE.AND P0, PT, R6, R0, PT ;  /* 0x000000000600720c */ /* 0x000fda0003f06270 */
[----:B------:R-:W-:Y:S05]  /*f210*/  @P0 BRA `(.L_x_503) ;  /* 0x0000019000000947 */ /* 0x000fea0003800000 */
[----:B------:R-:W-:Y:S01]  /*f220*/  ISETP.NE.AND P0, PT, R2, 0x1, PT ;  /* 0x000000010200780c */ /* 0x000fe20003f05270 */
[----:B------:R-:W-:Y:S01]  /*f230*/  IMAD R4, R9, c[0x0][0x490], RZ ;  /* 0x0001240009047a24 */ /* 0x000fe200078e02ff */
[----:B------:R-:W-:Y:S01]  /*f240*/  MOV R0, R6 ;  /* 0x0000000600007202 */ /* 0x000fe20000000f00 */
[----:B------:R-:W-:-:S04]  /*f250*/  IMAD.WIDE.U32 R2, R12, c[0x0][0x490], RZ ;  /* 0x000124000c027a25 */ /* 0x000fc800078e00ff */
[----:B------:R-:W-:Y:S02]  /*f260*/  IMAD R4, R12, c[0x0][0x494], R4 ;  /* 0x000125000c047a24 */ /* 0x000fe400078e0204 */
[----:B------:R-:W-:-:S03]  /*f270*/  IMAD R8, R10, c[0x0][0x498], RZ ;  /* 0x000126000a087a24 */ /* 0x000fc600078e02ff */
[----:B------:R-:W-:Y:S01]  /*f280*/  IADD3 R3, R3, R4, RZ ;  /* 0x0000000403037210 */ /* 0x000fe20007ffe0ff */
[----:B------:R-:W-:-:S05]  /*f290*/  @P0 IMAD.HI.U32 R5, R6, c[0x0][0x4ec], RZ ;  /* 0x00013b0006050a27 */ /* 0x000fca00078e00ff */
[----:B------:R-:W-:Y:S01]  /*f2a0*/  @P0 SHF.R.U32.HI R0, RZ, c[0x0][0x4f0], R5 ;  /* 0x00013c00ff000a19 */ /* 0x000fe20000011605 */
[----:B------:R-:W-:-:S03]  /*f2b0*/  IMAD.WIDE.U32 R4, R11, c[0x0][0x498], R2 ;  /* 0x000126000b047a25 */ /* 0x000fc600078e0002 */
[C---:B------:R-:W-:Y:S01]  /*f2c0*/  IADD3 R7, -R0.reuse, RZ, RZ ;  /* 0x000000ff00077210 */ /* 0x040fe20007ffe1ff */
[----:B------:R-:W-:Y:S01]  /*f2d0*/  IMAD R3, R11, c[0x0][0x49c], R8 ;  /* 0x000127000b037a24 */ /* 0x000fe200078e0208 */
[----:B------:R-:W-:-:S03]  /*f2e0*/  IADD3 R4, P0, R0, R4, RZ ;  /* 0x0000000400047210 */ /* 0x000fc60007f1e0ff */
[----:B------:R-:W-:Y:S01]  /*f2f0*/  IMAD R2, R7, c[0x0][0x4e8], R6 ;  /* 0x00013a0007027a24 */ /* 0x000fe200078e0206 */
[----:B------:R-:W-:-:S04]  /*f300*/  SHF.R.S32.HI R6, RZ, 0x1f, R0 ;  /* 0x0000001fff067819 */ /* 0x000fc80000011400 */
[----:B------:R-:W-:Y:S02]  /*f310*/  SHF.R.S32.HI R0, RZ, 0x1f, R2 ;  /* 0x0000001fff007819 */ /* 0x000fe40000011402 */
[----:B------:R-:W-:-:S03]  /*f320*/  IADD3.X R5, R6, R5, R3, P0, !PT ;  /* 0x0000000506057210 */ /* 0x000fc600007fe403 */
[----:B------:R-:W-:-:S04]  /*f330*/  IMAD R0, R0, c[0x0][0x488], RZ ;  /* 0x0001220000007a24 */ /* 0x000fc800078e02ff */
[C---:B------:R-:W-:Y:S02]  /*f340*/  IMAD R0, R2.reuse, c[0x0][0x48c], R0 ;  /* 0x0001230002007a24 */ /* 0x040fe400078e0200 */
[----:B------:R-:W-:-:S05]  /*f350*/  IMAD.WIDE.U32 R2, R2, c[0x0][0x488], R4 ;  /* 0x0001220002027a25 */ /* 0x000fca00078e0004 */
[----:B------:R-:W-:Y:S02]  /*f360*/  IADD3 R0, R3, R0, RZ ;  /* 0x0000000003007210 */ /* 0x000fe40007ffe0ff */
[----:B------:R-:W-:-:S04]  /*f370*/  LEA R4, P0, R2, c[0x0][0x450], 0x2 ;  /* 0x0001140002047a11 */ /* 0x000fc800078010ff */
[----:B------:R-:W-:Y:S02]  /*f380*/  LEA.HI.X R5, R2, c[0x0][0x454], R0, 0x2, P0 ;  /* 0x0001150002057a11 */ /* 0x000fe400000f1400 */
[----:B------:R-:W-:-:S05]  /*f390*/  MOV R0, 0xff800000 ;  /* 0xff80000000007802 */ /* 0x000fca0000000f00 */
[----:B------:R2:W-:Y:S02]  /*f3a0*/  STG.E [R4.64], R0 ;  /* 0x0000000004007986 */ /* 0x0005e4000c101906 */
.L_x_503:
[----:B------:R-:W-:Y:S05]  /*f3b0*/  BSYNC B0 ;  /* 0x0000000000007941 */ /* 0x000fea0003800000 */
.L_x_502:
[----:B------:R-:W3:Y:S01]  /*f3c0*/  LDL R2, [R1+0x8] ;  /* 0x0000080001027983 */ /* 0x000ee20000100800 */
[----:B--2---:R-:W-:Y:S01]  /*f3d0*/  MOV R0, c[0x0][0x4e8] ;  /* 0x00013a0000007a02 */ /* 0x004fe20000000f00 */
[----:B------:R-:W-:-:S03]  /*f3e0*/  IMAD R6, R10, c[0x0][0x3f0], RZ ;  /* 0x0000fc000a067a24 */ /* 0x000fc600078e02ff */
[----:B------:R-:W-:Y:S01]  /*f3f0*/  ISETP.NE.AND P0, PT, R0, 0x1, PT ;  /* 0x000000010000780c */ /* 0x000fe20003f05270 */
[----:B------:R-:W-:Y:S02]  /*f400*/  IMAD R0, R9, c[0x0][0x3e8], RZ ;  /* 0x0000fa0009007a24 */ /* 0x000fe400078e02ff */
[----:B------:R-:W-:Y:S02]  /*f410*/  IMAD R8, R11, c[0x0][0x3f4], R6 ;  /* 0x0000fd000b087a24 */ /* 0x000fe400078e0206 */
[----:B------:R-:W-:Y:S01]  /*f420*/  IMAD R5, R12, c[0x0][0x3ec], R0 ;  /* 0x0000fb000c057a24 */ /* 0x000fe200078e0200 */
[----:B---3--:R-:W-:Y:S01]  /*f430*/  IADD3 R4, R2, R13, RZ ;  /* 0x0000000d02047210 */ /* 0x008fe20007ffe0ff */
[----:B------:R-:W-:-:S03]  /*f440*/  IMAD.WIDE.U32 R2, R12, c[0x0][0x3e8], RZ ;  /* 0x0000fa000c027a25 */ /* 0x000fc600078e00ff */
[----:B------:R-:W-:-:S03]  /*f450*/  MOV R0, R4 ;  /* 0x0000000400007202 */ /* 0x000fc60000000f00 */
[----:B------:R-:W-:Y:S01]  /*f460*/  @P0 IMAD.HI.U32 R7, R4, c[0x0][0x4ec], RZ ;  /* 0x00013b0004070a27 */ /* 0x000fe200078e00ff */
[----:B------:R-:W-:-:S04]  /*f470*/  IADD3 R3, R3, R5, RZ ;  /* 0x0000000503037210 */ /* 0x000fc80007ffe0ff */
[----:B------:R-:W-:Y:S01]  /*f480*/  @P0 SHF.R.U32.HI R0, RZ, c[0x0][0x4f0], R7 ;  /* 0x00013c00ff000a19 */ /* 0x000fe20000011607 */
[----:B------:R-:W-:-:S03]  /*f490*/  IMAD.WIDE.U32 R2, R11, c[0x0][0x3f0], R2 ;  /* 0x0000fc000b027a25 */ /* 0x000fc600078e0002 */
[----:B------:R-:W-:Y:S02]  /*f4a0*/  SHF.R.S32.HI R6, RZ, 0x1f, R0 ;  /* 0x0000001fff067819 */ /* 0x000fe40000011400 */
[----:B------:R-:W-:Y:S02]  /*f4b0*/  IADD3 R5, -R0, RZ, RZ ;  /* 0x000000ff00057210 */ /* 0x000fe40007ffe1ff */
[----:B------:R-:W-:Y:S01]  /*f4c0*/  IADD3 R3, R3, R8, RZ ;  /* 0x0000000803037210 */ /* 0x000fe20007ffe0ff */
[----:B------:R-:W-:Y:S02]  /*f4d0*/  IMAD R6, R6, c[0x0][0x3e0], RZ ;  /* 0x0000f80006067a24 */ /* 0x000fe400078e02ff */
[----:B------:R-:W-:Y:S02]  /*f4e0*/  IMAD R4, R5, c[0x0][0x4e8], R4 ;  /* 0x00013a0005047a24 */ /* 0x000fe400078e0204 */
[C---:B------:R-:W-:Y:S02]  /*f4f0*/  IMAD R5, R0.reuse, c[0x0][0x3e4], R6 ;  /* 0x0000f90000057a24 */ /* 0x040fe400078e0206 */
[----:B------:R-:W-:Y:S01]  /*f500*/  IMAD.WIDE.U32 R2, R0, c[0x0][0x3e0], R2 ;  /* 0x0000f80000027a25 */ /* 0x000fe200078e0002 */
[----:B------:R-:W-:-:S04]  /*f510*/  SHF.R.S32.HI R0, RZ, 0x1f, R4 ;  /* 0x0000001fff007819 */ /* 0x000fc80000011404 */
[----:B------:R-:W-:Y:S01]  /*f520*/  IADD3 R3, R3, R5, RZ ;  /* 0x0000000503037210 */ /* 0x000fe20007ffe0ff */
[----:B------:R-:W-:-:S04]  /*f530*/  IMAD R0, R0, c[0x0][0x3d8], RZ ;  /* 0x0000f60000007a24 */ /* 0x000fc800078e02ff */
[----:B------:R-:W-:-:S04]  /*f540*/  IMAD.WIDE.U32 R2, R4, c[0x0][0x3d8], R2 ;  /* 0x0000f60004027a25 */ /* 0x000fc800078e0002 */
[----:B------:R-:W-:Y:S01]  /*f550*/  IMAD R4, R4, c[0x0][0x3dc], R0 ;  /* 0x0000f70004047a24 */ /* 0x000fe200078e0200 */
[----:B------:R-:W-:-:S04]  /*f560*/  LEA R9, P0, R2, c[0x0][0x380], 0x1 ;  /* 0x0000e00002097a11 */ /* 0x000fc800078008ff */
[----:B------:R-:W-:-:S04]  /*f570*/  IADD3 R4, R3, R4, RZ ;  /* 0x0000000403047210 */ /* 0x000fc80007ffe0ff */
[----:B------:R-:W-:Y:S01]  /*f580*/  LEA.HI.X R7, R2, c[0x0][0x384], R4, 0x1, P0 ;  /* 0x0000e10002077a11 */ /* 0x000fe200000f0c04 */
[----:B------:R-:W-:Y:S05]  /*f590*/  BRA.DIV ~URZ, `(.L_x_504) ;  /* 0x000033227f007947 */ /* 0x000fea000b800000 */
[----:B------:R2:W3:Y:S02]  /*f5a0*/  SHFL.IDX PT, R8, R7, RZ, 0x181f ;  /* 0x00181fff07087589 */ /* 0x0004e400000e0000 */
.L_x_536:
[----:B------:R-:W-:Y:S05]  /*f5b0*/  BRA.DIV ~URZ, `(.L_x_505) ;  /* 0x000033727f007947 */ /* 0x000fea000b800000 */
[----:B------:R4:W1:Y:S02]  /*f5c0*/  SHFL.IDX PT, R0, R9, RZ, 0x181f ;  /* 0x00181fff09007589 */ /* 0x00086400000e0000 */
.L_x_537:
[----:B------:R-:W5:Y:S04]  /*f5d0*/  LDL.LU R3, [R1+0x38] ;  /* 0x0000380001037983 */ /* 0x000f680000300800 */
[----:B------:R-:W2:Y:S01]  /*f5e0*/  S2R R4, SR_TID.X ;  /* 0x0000000000047919 */ /* 0x000ea20000002100 */
[----:B------:R-:W-:-:S04]  /*f5f0*/  IMAD.MOV.U32 R10, RZ, RZ, c[0x0][0x4e8] ;  /* 0x00013a00ff0a7624 */ /* 0x000fc800078e00ff */
[----:B------:R-:W-:Y:S01]  /*f600*/  IMAD R10, R10, c[0x0][0x388], RZ ;  /* 0x0000e2000a0a7a24 */ /* 0x000fe200078e02ff */
[----:B--2---:R-:W-:-:S04]  /*f610*/  SHF.R.S32.HI R2, RZ, 0x1f, R4 ;  /* 0x0000001fff027819 */ /* 0x004fc80000011404 */
[----:B------:R-:W-:-:S04]  /*f620*/  LEA.HI R2, R2, R4, RZ, 0x3 ;  /* 0x0000000402027211 */ /* 0x000fc800078f18ff */
[----:B------:R-:W-:Y:S01]  /*f630*/  SHF.R.S32.HI R2, RZ, 0x3, R2 ;  /* 0x00000003ff027819 */ /* 0x000fe20000011402 */
[----:B------:R-:W-:Y:S04]  /*f640*/  BSSY B0, `(.L_x_506) ;  /* 0x000000e000007945 */ /* 0x000fe80003800000 */
[----:B-----5:R-:W-:-:S05]  /*f650*/  IMAD.IADD R6, R2, 0x1, R3 ;  /* 0x0000000102067824 */ /* 0x020fca00078e0203 */
[----:B------:R-:W-:-:S13]  /*f660*/  ISETP.GE.AND P0, PT, R6, R10, PT ;  /* 0x0000000a0600720c */ /* 0x000fda0003f06270 */
[----:B------:R-:W-:Y:S05]  /*f670*/  @P0 BRA `(.L_x_507) ;  /* 0x000000a000000947 */ /* 0x000fea0003800000 */
[----:B------:R-:W-:Y:S02]  /*f680*/  ISETP.GE.AND P1, PT, R226, c[0x0][0x3c8], PT ;  /* 0x0000f200e2007a0c */ /* 0x000fe40003f26270 */
[----:B------:R-:W-:Y:S02]  /*f690*/  ISETP.GE.AND P0, PT, R237, c[0x0][0x3c8], PT ;  /* 0x0000f200ed007a0c */ /* 0x000fe40003f06270 */
[----:B------:R-:W-:Y:S02]  /*f6a0*/  SHF.R.S32.HI R12, RZ, 0x1f, R226 ;  /* 0x0000001fff0c7819 */ /* 0x000fe400000114e2 */
[----:B------:R-:W-:-:S07]  /*f6b0*/  SHF.R.S32.HI R11, RZ, 0x1f, R237 ;  /* 0x0000001fff0b7819 */ /* 0x000fce00000114ed */
[CC--:B-1----:R-:W-:Y:S02]  /*f6c0*/  @!P1 LEA R4, P3, R226.reuse, R0.reuse, 0x1 ;  /* 0x00000000e2049211 */ /* 0x0c2fe400078608ff */
[C---:B------:R-:W-:Y:S02]  /*f6d0*/  @!P0 LEA R2, P2, R237.reuse, R0, 0x1 ;  /* 0x00000000ed028211 */ /* 0x040fe400078408ff */
[-C--:B---3--:R-:W-:Y:S02]  /*f6e0*/  @!P1 LEA.HI.X R5, R226, R8.reuse, R12, 0x1, P3 ;  /* 0x00000008e2059211 */ /* 0x088fe400018f0c0c */
[----:B------:R-:W-:-:S03]  /*f6f0*/  @!P0 LEA.HI.X R3, R237, R8, R11, 0x1, P2 ;  /* 0x00000008ed038211 */ /* 0x000fc600010f0c0b */
[----:B------:R1:W-:Y:S04]  /*f700*/  @!P1 ST.E.128 [R4.64], RZ ;  /* 0x000000ff04009985 */ /* 0x0003e8000c101d06 */
[----:B------:R1:W-:Y:S02]  /*f710*/  @!P0 ST.E.128 [R2.64], RZ ;  /* 0x000000ff02008985 */ /* 0x0003e4000c101d06 */
.L_x_507:
[----:B------:R-:W-:Y:S05]  /*f720*/  BSYNC B0 ;  /* 0x0000000000007941 */ /* 0x000fea0003800000 */
.L_x_506:
[----:B------:R-:W-:Y:S05]  /*f730*/  BRA.DIV ~URZ, `(.L_x_508) ;  /* 0x000032627f007947 */ /* 0x000fea000b800000 */
[----:B---3--:R2:W3:Y:S04]  /*f740*/  SHFL.IDX PT, R8, R7, 0x1, 0x181f ;  /* 0x00381f0007087f89 */ /* 0x0084e800000e0000 */
[----:B-1----:R2:W1:Y:S02]  /*f750*/  SHFL.IDX PT, R0, R9, 0x1, 0x181f ;  /* 0x00381f0009007f89 */ /* 0x00246400000e0000 */
.L_x_538:
[----:B------:R-:W-:Y:S01]  /*f760*/  IADD3 R2, R6, 0x20, RZ ;  /* 0x0000002006027810 */ /* 0x000fe20007ffe0ff */
[----:B------:R-:W-:Y:S03]  /*f770*/  BSSY B0, `(.L_x_509) ;  /* 0x000000d000007945 */ /* 0x000fe60003800000 */
        /* <DEDUP_REMOVED lines=12> */
.L_x_510:
[----:B------:R-:W-:Y:S05]  /*f840*/  BSYNC B0 ;  /* 0x0000000000007941 */ /* 0x000fea0003800000 */
.L_x_509:
[----:B------:R-:W-:Y:S05]  /*f850*/  BRA.DIV ~URZ, `(.L_x_511) ;  /* 0x000032127f007947 */ /* 0x000fea000b800000 */
[----:B---3--:R3:W2:Y:S02]  /*f860*/  SHFL.IDX PT, R8, R7, 0x2, 0x181f ;  /* 0x00581f0007087f89 */ /* 0x0086a400000e0000 */
.L_x_539:
[----:B------:R-:W-:Y:S05]  /*f870*/  BRA.DIV ~URZ, `(.L_x_512) ;  /* 0x000032627f007947 */ /* 0x000fea000b800000 */
[----:B-1----:R1:W3:Y:S02]  /*f880*/  SHFL.IDX PT, R0, R9, 0x2, 0x181f ;  /* 0x00581f0009007f89 */ /* 0x0022e400000e0000 */
.L_x_540:
        /* <DEDUP_REMOVED lines=8> */
[CC--:B---3--:R-:W-:Y:S02]  /*f910*/  @!P1 LEA R4, P3, R226.reuse, R0.reuse, 0x1 ;  /* 0x00000000e2049211 */ /* 0x0c8fe400078608ff */
[C---:B------:R-:W-:Y:S02]  /*f920*/  @!P0 LEA R2, P2, R237.reuse, R0, 0x1 ;  /* 0x00000000ed028211 */ /* 0x040fe400078408ff */
[-C--:B--2---:R-:W-:Y:S02]  /*f930*/  @!P1 LEA.HI.X R5, R226, R8.reuse, R12, 0x1, P3 ;  /* 0x00000008e2059211 */ /* 0x084fe400018f0c0c */
[----:B------:R-:W-:-:S03]  /*f940*/  @!P0 LEA.HI.X R3, R237, R8, R11, 0x1, P2 ;  /* 0x00000008ed038211 */ /* 0x000fc600010f0c0b */
[----:B------:R2:W-:Y:S04]  /*f950*/  @!P1 ST.E.128 [R4.64], RZ ;  /* 0x000000ff04009985 */ /* 0x0005e8000c101d06 */
[----:B------:R2:W-:Y:S02]  /*f960*/  @!P0 ST.E.128 [R2.64], RZ ;  /* 0x000000ff02008985 */ /* 0x0005e4000c101d06 */
.L_x_514:
[----:B------:R-:W-:Y:S05]  /*f970*/  BSYNC B0 ;  /* 0x0000000000007941 */ /* 0x000fea0003800000 */
.L_x_513:
[----:B------:R-:W-:Y:S05]  /*f980*/  BRA.DIV ~URZ, `(.L_x_515) ;  /* 0x000031c27f007947 */ /* 0x000fea000b800000 */
[----:B--23--:R-:W2:Y:S04]  /*f990*/  SHFL.IDX PT, R7, R7, 0x3, 0x181f ;  /* 0x00781f0007077f89 */ /* 0x00cea800000e0000 */
[----:B------:R3:W1:Y:S02]  /*f9a0*/  SHFL.IDX PT, R0, R9, 0x3, 0x181f ;  /* 0x00781f0009007f89 */ /* 0x00066400000e0000 */
.L_x_541:
[----:B------:R-:W-:-:S04]  /*f9b0*/  IADD3 R6, R6, 0x60, RZ ;  /* 0x0000006006067810 */ /* 0x000fc80007ffe0ff */
[----:B------:R-:W-:-:S13]  /*f9c0*/  ISETP.GE.AND P0, PT, R6, R10, PT ;  /* 0x0000000a0600720c */ /* 0x000fda0003f06270 */
[----:B------:R-:W-:Y:S05]  /*f9d0*/  @P0 BRA `(.L_x_501) ;  /* 0x000000a000000947 */ /* 0x000fea0003800000 */
[----:B------:R-:W-:Y:S02]  /*f9e0*/  ISETP.GE.AND P1, PT, R226, c[0x0][0x3c8], PT ;  /* 0x0000f200e2007a0c */ /* 0x000fe40003f26270 */
[----:B------:R-:W-:Y:S02]  /*f9f0*/  ISETP.GE.AND P0, PT, R237, c[0x0][0x3c8], PT ;  /* 0x0000f200ed007a0c */ /* 0x000fe40003f06270 */
[----:B-1-34-:R-:W-:Y:S02]  /*fa00*/  SHF.R.S32.HI R9, RZ, 0x1f, R226 ;  /* 0x0000001fff097819 */ /* 0x01afe400000114e2 */
[----:B------:R-:W-:-:S07]  /*fa10*/  SHF.R.S32.HI R8, RZ, 0x1f, R237 ;  /* 0x0000001fff087819 */ /* 0x000fce00000114ed */
[CC--:B------:R-:W-:Y:S02]  /*fa20*/  @!P1 LEA R4, P3, R226.reuse, R0.reuse, 0x1 ;  /* 0x00000000e2049211 */ /* 0x0c0fe400078608ff */
[C---:B------:R-:W-:Y:S02]  /*fa30*/  @!P0 LEA R2, P2, R237.reuse, R0, 0x1 ;  /* 0x00000000ed028211 */ /* 0x040fe400078408ff */
[-C--:B--2---:R-:W-:Y:S02]  /*fa40*/  @!P1 LEA.HI.X R5, R226, R7.reuse, R9, 0x1, P3 ;  /* 0x00000007e2059211 */ /* 0x084fe400018f0c09 */
[----:B------:R-:W-:-:S03]  /*fa50*/  @!P0 LEA.HI.X R3, R237, R7, R8, 0x1, P2 ;  /* 0x00000007ed038211 */ /* 0x000fc600010f0c08 */
[----:B------:R1:W-:Y:S04]  /*fa60*/  @!P1 ST.E.128 [R4.64], RZ ;  /* 0x000000ff04009985 */ /* 0x0003e8000c101d06 */
[----:B------:R1:W-:Y:S02]  /*fa70*/  @!P0 ST.E.128 [R2.64], RZ ;  /* 0x000000ff02008985 */ /* 0x0003e4000c101d06 */
.L_x_501:
[----:B------:R-:W-:Y:S05]  /*fa80*/  BSYNC B1 ;  /* 0x0000000000017941 */ /* 0x000fea0003800000 */
.L_x_492:
[----:B-1--4-:R-:W4:Y:S02]  /*fa90*/  LDL R0, [R1+0x70] ;  /* 0x0000700001007983 */ /* 0x012f240000100800 */
[----:B----4-:R-:W-:-:S13]  /*faa0*/  ISETP.NE.AND P0, PT, R0, RZ, PT ;  /* 0x000000ff0000720c */ /* 0x010fda0003f05270 */
[----:B------:R-:W-:Y:S01]  /*fab0*/  @P0 WARPSYNC 0xffffffff ;  /* 0xffffffff00000948 */ /* 0x000fe20003800000 */
[----:B------:R-:W-:Y:S06]  /*fac0*/  @P0 BAR.SYNC.DEFER_BLOCKING 0x5, 0x100 ;  /* 0x0144000000000b1d */ /* 0x000fec0000010000 */
[----:B------:R-:W1:Y:S04]  /*fad0*/  @P0 LDS R0, [0x10100] ;  /* 0x01010000ff000984 */ /* 0x000e680000000800 */
[----:B-1----:R1:W-:Y:S04]  /*fae0*/  @P0 STL [R1+0x4c], R0 ;  /* 0x00004c0001000387 */ /* 0x0023e80000100800 */
[----:B------:R-:W-:Y:S06]  /*faf0*/  @P0 BAR.ARV 0x4, 0x100 ;  /* 0x0104000000000b1d */ /* 0x000fec0000002000 */
[----:B------:R-:W-:Y:S05]  /*fb00*/  @P0 BRA `(.L_x_516) ;  /* 0x0000007000000947 */ /* 0x000fea0003800000 */
[----:B------:R-:W-:Y:S05]  /*fb10*/  BRA.DIV ~URZ, `(.L_x_517) ;  /* 0x000031027f007947 */ /* 0x000fea000b800000 */
[----:B-1----:R1:W4:Y:S02]  /*fb20*/  SHFL.IDX PT, R0, R44, RZ, 0x1f ;  /* 0x00001fff2c007589 */ /* 0x00232400000e0000 */
.L_x_542:
[----:B------:R-:W-:Y:S01]  /*fb30*/  WARPSYNC 0xffffffff ;  /* 0xffffffff00007948 */ /* 0x000fe20003800000 */
[----:B------:R-:W-:Y:S06]  /*fb40*/  BAR.SYNC.DEFER_BLOCKING 0x4, 0x100 ;  /* 0x0104000000007b1d */ /* 0x000fec0000010000 */
[----:B----4-:R4:W-:Y:S04]  /*fb50*/  STL [R1+0x4c], R0 ;  /* 0x00004c0001007387 */ /* 0x0109e80000100800 */
[----:B------:R4:W-:Y:S04]  /*fb60*/  @!P4 STS [0x10100], R44 ;  /* 0x0101002cff00c388 */ /* 0x0009e80000000800 */
[----:B------:R-:W-:Y:S06]  /*fb70*/  BAR.ARV 0x5, 0x100 ;  /* 0x0144000000007b1d */ /* 0x000fec0000002000 */
.L_x_516:
[----:B-1--4-:R-:W4:Y:S02]  /*fb80*/  LDL R0, [R1+0x4c] ;  /* 0x00004c0001007983 */ /* 0x012f240000100800 */
[----:B----4-:R-:W-:-:S13]  /*fb90*/  ISETP.GE.AND P0, PT, R0, c[0x0][0x538], PT ;  /* 0x00014e0000007a0c */ /* 0x010fda0003f06270 */
[----:B--23--:R-:W-:Y:S01]  /*fba0*/  @P0 CALL.REL.NOINC `(.L_x_518) ;  /* 0x0000001000000944 */ /* 0x00cfe20003c00000 */
[----:B------:R-:W-:Y:S05]  /*fbb0*/  BRA `(.L_x_519) ;  /* 0xffff0cd000007947 */ /* 0x000fea000383ffff */
.L_x_518:
[----:B------:R-:W-:Y:S05]  /*fbc0*/  EXIT ;  /* 0x000000000000794d */ /* 0x000fea0003800000 */
.L_x_464:
[----:B------:R-:W-:Y:S01]  /*fbd0*/  IMAD.MOV.U32 R227, RZ, RZ, R0 ;  /* 0x000000ffffe37224 */ /* 0x000fe200078e0000 */
[----:B------:R-:W-:Y:S01]  /*fbe0*/  MOV R228, RZ ;  /* 0x000000ff00e47202 */ /* 0x000fe20000000f00 */
[----:B------:R-:W-:Y:S01]  /*fbf0*/  IMAD.MOV.U32 R3, RZ, RZ, 0x181f ;  /* 0x0000181fff037424 */ /* 0x000fe200078e00ff */
[----:B------:R-:W-:Y:S02]  /*fc00*/  MOV R2, 0xfc20 ;  /* 0x0000fc2000027802 */ /* 0x000fe40000000f00 */
[----:B------:R-:W-:Y:S05]  /*fc10*/  CALL.REL.NOINC `($__internal_1_$__cuda_sm70_shflsync_idx_p) ;  /* 0x000030d000007944 */ /* 0x000fea0003c00000 */
[----:B------:R-:W-:Y:S01]  /*fc20*/  MOV R10, R228 ;  /* 0x000000e4000a7202 */ /* 0x000fe20000000f00 */
[----:B------:R-:W-:Y:S05]  /*fc30*/  BRA `(.L_x_520) ;  /* 0xffff32e000007947 */ /* 0x000fea000383ffff */
.L_x_465:
[----:B------:R-:W-:Y:S01]  /*fc40*/  IMAD.MOV.U32 R227, RZ, RZ, R6 ;  /* 0x000000ffffe37224 */ /* 0x000fe200078e0006 */
[----:B------:R-:W-:Y:S01]  /*fc50*/  MOV R228, RZ ;  /* 0x000000ff00e47202 */ /* 0x000fe20000000f00 */
[----:B------:R-:W-:Y:S01]  /*fc60*/  IMAD.MOV.U32 R3, RZ, RZ, 0x181f ;  /* 0x0000181fff037424 */ /* 0x000fe200078e00ff */
[----:B------:R-:W-:Y:S02]  /*fc70*/  MOV R2, 0xfc90 ;  /* 0x0000fc9000027802 */ /* 0x000fe40000000f00 */
[----:B-12---:R-:W-:Y:S05]  /*fc80*/  CALL.REL.NOINC `($__internal_1_$__cuda_sm70_shflsync_idx_p) ;  /* 0x0000306000007944 */ /* 0x006fea0003c00000 */
[----:B------:R-:W-:Y:S01]  /*fc90*/  ISETP.GE.AND P2, PT, R226, c[0x0][0x1d4], PT ;  /* 0x00007500e2007a0c */ /* 0x000fe20003f46270 */
[----:B------:R-:W-:Y:S01]  /*fca0*/  IMAD.MOV.U32 R227, RZ, RZ, R0 ;  /* 0x000000ffffe37224 */ /* 0x000fe200078e0000 */
[----:B------:R-:W-:Y:S02]  /*fcb0*/  ISETP.GE.AND P0, PT, R237, c[0x0][0x1d4], PT ;  /* 0x00007500ed007a0c */ /* 0x000fe40003f06270 */
[----:B------:R-:W-:-:S02]  /*fcc0*/  IADD3 R8, P6, R228, R165, RZ ;  /* 0x000000a5e4087210 */ /* 0x000fc40007fde0ff */
[----:B------:R-:W-:Y:S01]  /*fcd0*/  IADD3 R2, P5, R228, R166, RZ ;  /* 0x000000a6e4027210 */ /* 0x000fe20007fbe0ff */
[----:B------:R-:W-:Y:S01]  /*fce0*/  IMAD.MOV.U32 R228, RZ, RZ, 0x1 ;  /* 0x00000001ffe47424 */ /* 0x000fe200078e00ff */
[----:B------:R-:W-:Y:S01]  /*fcf0*/  SEL R7, RZ, 0x10, P0 ;  /* 0x00000010ff077807 */ /* 0x000fe20000000000 */
[C---:B------:R-:W-:Y:S02]  /*fd00*/  IMAD.X R9, R10.reuse, 0x1, R4, P6 ;  /* 0x000000010a097824 */ /* 0x040fe400030e0604 */
[----:B------:R-:W-:-:S03]  /*fd10*/  IMAD.X R3, R10, 0x1, R5, P5 ;  /* 0x000000010a037824 */ /* 0x000fc600028e0605 */
[----:B------:R-:W-:Y:S01]  /*fd20*/  @!PT LDS RZ, [RZ] ;  /* 0x00000000fffff984 */ /* 0x000fe20000000800 */
[----:B------:R-:W-:Y:S01]  /*fd30*/  @!PT LDS RZ, [RZ] ;  /* 0x00000000fffff984 */ /* 0x000fe20000000800 */
[----:B------:R-:W-:Y:S01]  /*fd40*/  @!PT LDS RZ, [RZ] ;  /* 0x00000000fffff984 */ /* 0x000fe20000000800 */
[----:B------:R1:W-:Y:S04]  /*fd50*/  LDGSTS.E.BYPASS.LTC128B.128 [R219+0x8100], [R8.64], !P2 ;  /* 0x0810000008db7fae */ /* 0x0003e8000d101d46 */
[----:B------:R2:W-:Y:S01]  /*fd60*/  LDGSTS.E.BYPASS.LTC128B.128 [R219+0xc100], [R2.64], !P0 ;  /* 0x0c10000002db7fae */ /* 0x0005e2000c101d46 */
[----:B-1----:R-:W-:Y:S01]  /*fd70*/  SEL R8, RZ, 0x10, P2 ;  /* 0x00000010ff087807 */ /* 0x002fe20001000000 */
[----:B--2---:R-:W-:Y:S01]  /*fd80*/  IMAD.MOV.U32 R3, RZ, RZ, 0x181f ;  /* 0x0000181fff037424 */ /* 0x004fe200078e00ff */
[----:B------:R-:W-:Y:S02]  /*fd90*/  MOV R2, 0xfdb0 ;  /* 0x0000fdb000027802 */ /* 0x000fe40000000f00 */
[----:B------:R-:W-:Y:S05]  /*fda0*/  CALL.REL.NOINC `($__internal_1_$__cuda_sm70_shflsync_idx_p) ;  /* 0x00002f4000007944 */ /* 0x000fea0003c00000 */
[----:B------:R-:W-:Y:S01]  /*fdb0*/  IMAD.MOV.U32 R9, RZ, RZ, R228 ;  /* 0x000000ffff097224 */ /* 0x000fe200078e00e4 */
[----:B------:R-:W-:Y:S01]  /*fdc0*/  MOV R228, 0x1 ;  /* 0x0000000100e47802 */ /* 0x000fe20000000f00 */
[----:B------:R-:W-:Y:S01]  /*fdd0*/  IMAD.MOV.U32 R227, RZ, RZ, R6 ;  /* 0x000000ffffe37224 */ /* 0x000fe200078e0006 */
[----:B------:R-:W-:-:S02]  /*fde0*/  MOV R3, 0x181f ;  /* 0x0000181f00037802 */ /* 0x000fc40000000f00 */
[----:B------:R-:W-:Y:S02]  /*fdf0*/  MOV R2, 0xfe10 ;  /* 0x0000fe1000027802 */ /* 0x000fe40000000f00 */
[----:B------:R-:W-:Y:S05]  /*fe00*/  CALL.REL.NOINC `($__internal_1_$__cuda_sm70_shflsync_idx_p) ;  /* 0x00002ee000007944 */ /* 0x000fea0003c00000 */
[----:B------:R-:W-:Y:S01]  /*fe10*/  IADD3 R10, -R8, 0x10, RZ ;  /* 0x00000010080a7810 */ /* 0x000fe20007ffe1ff */
[----:B------:R-:W-:Y:S01]  /*fe20*/  IMAD.MOV.U32 R227, RZ, RZ, R0 ;  /* 0x000000ffffe37224 */ /* 0x000fe200078e0000 */
[----:B------:R-:W-:Y:S02]  /*fe30*/  IADD3 R2, -R7, 0x10, RZ ;  /* 0x0000001007027810 */ /* 0x000fe40007ffe1ff */
[----:B------:R-:W-:Y:S02]  /*fe40*/  LOP3.LUT R10, R10, 0xf, RZ, 0xc0, !PT ;  /* 0x0000000f0a0a7812 */ /* 0x000fe400078ec0ff */
[----:B------:R-:W-:Y:S02]  /*fe50*/  ISETP.NE.U32.AND P6, PT, R8, RZ, PT ;  /* 0x000000ff0800720c */ /* 0x000fe40003fc5070 */
[----:B------:R-:W-:Y:S02]  /*fe60*/  IADD3 R10, P2, P0, R10, R228, R165 ;  /* 0x000000e40a0a7210 */ /* 0x000fe4000785e0a5 */
[----:B------:R-:W-:-:S02]  /*fe70*/  LOP3.LUT R2, R2, 0xf, RZ, 0xc0, !PT ;  /* 0x0000000f02027812 */ /* 0x000fc400078ec0ff */
[----:B------:R-:W-:Y:S02]  /*fe80*/  ISETP.NE.U32.AND P5, PT, R7, RZ, PT ;  /* 0x000000ff0700720c */ /* 0x000fe40003fa5070 */
[-C--:B------:R-:W-:Y:S02]  /*fe90*/  IADD3.X R11, RZ, R9.reuse, R4, P2, P0 ;  /* 0x00000009ff0b7210 */ /* 0x080fe400017e0404 */
[----:B------:R-:W-:Y:S01]  /*fea0*/  IADD3 R2, P2, P0, R2, R228, R166 ;  /* 0x000000e402027210 */ /* 0x000fe2000785e0a6 */
[----:B------:R-:W-:Y:S02]  /*feb0*/  IMAD.MOV.U32 R228, RZ, RZ, 0x2 ;  /* 0x00000002ffe47424 */ /* 0x000fe400078e00ff */
[----:B------:R-:W-:Y:S01]  /*fec0*/  @!PT LDS RZ, [RZ] ;  /* 0x00000000fffff984 */ /* 0x000fe20000000800 */
[----:B------:R-:W-:Y:S01]  /*fed0*/  @!PT LDS RZ, [RZ] ;  /* 0x00000000fffff984 */ /* 0x000fe20000000800 */
[----:B------:R-:W-:Y:S01]  /*fee0*/  @!PT LDS RZ, [RZ] ;  /* 0x00000000fffff984 */ /* 0x000fe20000000800 */
[----:B------:R1:W-:Y:S01]  /*fef0*/  LDGSTS.E.BYPASS.LTC128B.128.ZFILL [R219+0x9100], [R10.64], P6 ;  /* 0x091000000adb7fae */ /* 0x0003e2000b141d46 */
[----:B------:R-:W-:-:S05]  /*ff00*/  IADD3.X R3, RZ, R9, R5, P2, P0 ;  /* 0x00000009ff037210 */ /* 0x000fca00017e0405 */
[----:B------:R2:W-:Y:S02]  /*ff10*/  LDGSTS.E.BYPASS.LTC128B.128.ZFILL [R219+0xd100], [R2.64], P5 ;  /* 0x0d10000002db7fae */ /* 0x0005e4000a941d46 */
[----:B--2---:R-:W-:Y:S01]  /*ff20*/  IMAD.MOV.U32 R3, RZ, RZ, 0x181f ;  /* 0x0000181fff037424 */ /* 0x004fe200078e00ff */
[----:B------:R-:W-:Y:S02]  /*ff30*/  MOV R2, 0xff50 ;  /* 0x0000ff5000027802 */ /* 0x000fe40000000f00 */
[----:B-1----:R-:W-:Y:S05]  /*ff40*/  CALL.REL.NOINC `($__internal_1_$__cuda_sm70_shflsync_idx_p) ;  /* 0x00002da000007944 */ /* 0x002fea0003c00000 */
[----:B------:R-:W-:Y:S01]  /*ff50*/  IMAD.MOV.U32 R9, RZ, RZ, R228 ;  /* 0x000000ffff097224 */ /* 0x000fe200078e00e4 */
[----:B------:R-:W-:Y:S01]  /*ff60*/  MOV R228, 0x2 ;  /* 0x0000000200e47802 */ /* 0x000fe20000000f00 */
[----:B------:R-:W-:Y:S01]  /*ff70*/  IMAD.MOV.U32 R227, RZ, RZ, R6 ;  /* 0x000000ffffe37224 */ /* 0x000fe200078e0006 */
[----:B------:R-:W-:Y:S02]  /*ff80*/  MOV R3, 0x181f ;  /* 0x0000181f00037802 */ /* 0x000fe40000000f00 */
[----:B------:R-:W-:Y:S02]  /*ff90*/  MOV R2, 0xffb0 ;  /* 0x0000ffb000027802 */ /* 0x000fe40000000f00 */
[----:B------:R-:W-:Y:S05]  /*ffa0*/  CALL.REL.NOINC `($__internal_1_$__cuda_sm70_shflsync_idx_p) ;  /* 0x00002d4000007944 */ /* 0x000fea0003c00000 */
[----:B------:R-:W-:Y:S01]  /*ffb0*/  IADD3 R10, -R8, 0x10, RZ ;  /* 0x00000010080a7810 */ /* 0x000fe20007ffe1ff */
[----:B------:R-:W-:Y:S01]  /*ffc0*/  IMAD.MOV.U32 R227, RZ, RZ, R0 ;  /* 0x000000ffffe37224 */ /* 0x000fe200078e0000 */
[----:B------:R-:W-:-:S02]  /*ffd0*/  IADD3 R2, -R7, 0x10, RZ ;  /* 0x0000001007027810 */ /* 0x000fc40007ffe1ff */
[----:B------:R-:W-:Y:S02]  /*ffe0*/  LOP3.LUT R10, R10, 0xf, RZ, 0xc0, !PT ;  /* 0x0000000f0a0a7812 */ /* 0x000fe400078ec0ff */
[----:B------:R-:W-:Y:S02]  /*fff0*/  ISETP.NE.U32.AND P6, PT, R8, RZ, PT ;  /* 0x000000ff0800720c */ /* 0x000fe40003fc5070 */
[----:B------:R-:W-:Y:S02]  /*10000*/  IADD3 R10, P2, P0, R10, R228, R165 ;  /* 0x000000e40a0a7210 */ /* 0x000fe4000785e0a5 */
[----:B------:R-:W-:Y:S02]  /*10010*/  LOP3.LUT R2, R2, 0xf, RZ, 0xc0, !PT ;  /* 0x0000000f02027812 */ /* 0x000fe400078ec0ff */
[----:B------:R-:W-:Y:S02]  /*10020*/  ISETP.NE.U32.AND P5, PT, R7, RZ, PT ;  /* 0x000000ff0700720c */ /* 0x000fe40003fa5070 */
[----:B------:R-:W-:-:S02]  /*10030*/  IADD3.X R11, RZ, R9, R4, P2, P0 ;  /* 0x00000009ff0b7210 */ /* 0x000fc400017e0404 */
        /* <DEDUP_REMOVED lines=17> */
[----:B------:R-:W-:Y:S01]  /*10150*/  MOV R2, R228 ;  /* 0x000000e400027202 */ /* 0x000fe20000000f00 */
[----:B------:R-:W-:Y:S05]  /*10160*/  BRA `(.L_x_521) ;  /* 0xffff2f9000007947 */ /* 0x000fea000383ffff */
.L_x_466:
[----:B------:R-:W-:Y:S01]  /*10170*/  IMAD.MOV.U32 R227, RZ, RZ, R4 ;  /* 0x000000ffffe37224 */ /* 0x000fe200078e0004 */
[----:B------:R-:W-:Y:S01]  /*10180*/  MOV R228, RZ ;  /* 0x000000ff00e47202 */ /* 0x000fe20000000f00 */
[----:B------:R-:W-:Y:S01]  /*10190*/  IMAD.MOV.U32 R3, RZ, RZ, 0x1c1f ;  /* 0x00001c1fff037424 */ /* 0x000fe200078e00ff */
[----:B------:R-:W-:-:S02]  /*101a0*/  MOV R2, 0x101c0 ;  /* 0x000101c000027802 */ /* 0x000fc40000000f00 */
[----:B------:R-:W-:Y:S05]  /*101b0*/  CALL.REL.NOINC `($__internal_1_$__cuda_sm70_shflsync_idx_p) ;  /* 0x00002b3000007944 */ /* 0x000fea0003c00000 */
[----:B------:R-:W-:Y:S01]  /*101c0*/  MOV R0, R228 ;  /* 0x000000e400007202 */ /* 0x000fe20000000f00 */
[----:B------:R-:W-:Y:S05]  /*101d0*/  BRA `(.L_x_522) ;  /* 0xffff312000007947 */ /* 0x000fea000383ffff */
.L_x_467:
[----:B------:R-:W-:Y:S01]  /*101e0*/  IMAD.MOV.U32 R227, RZ, RZ, R4 ;  /* 0x000000ffffe37224 */ /* 0x000fe200078e0004 */
[----:B------:R-:W-:Y:S01]  /*101f0*/  MOV R228, 0x1 ;  /* 0x0000000100e47802 */ /* 0x000fe20000000f00 */
[----:B------:R-:W-:Y:S01]  /*10200*/  IMAD.MOV.U32 R3, RZ, RZ, 0x1c1f ;  /* 0x00001c1fff037424 */ /* 0x000fe200078e00ff */
[----:B------:R-:W-:-:S02]  /*10210*/  MOV R2, 0x10230 ;  /* 0x0001023000027802 */ /* 0x000fc40000000f00 */
[----:B-1----:R-:W-:Y:S05]  /*10220*/  CALL.REL.NOINC `($__internal_1_$__cuda_sm70_shflsync_idx_p) ;  /* 0x00002ac000007944 */ /* 0x002fea0003c00000 */
[----:B------:R-:W-:Y:S01]  /*10230*/  IMAD.IADD R0, R5, 0x1, R228 ;  /* 0x0000000105007824 */ /* 0x000fe200078e02e4 */
[----:B------:R-:W-:-:S02]  /*10240*/  FMNMX.FTZ R117, R7, R9, !PT ;  /* 0x0000000907757209 */ /* 0x000fc40007810000 */
[----:B------:R-:W-:Y:S02]  /*10250*/  MOV R2, 0x10a70 ;  /* 0x00010a7000027802 */ /* 0x000fe40000000f00 */
[----:B------:R-:W-:Y:S02]  /*10260*/  IMNMX R0, R6, R0, PT ;  /* 0x0000000006007217 */ /* 0x000fe40003800200 */
[----:B------:R-:W-:Y:S02]  /*10270*/  FMNMX.FTZ R117, R10, R117, !PT ;  /* 0x000000750a757209 */ /* 0x000fe40007810000 */
[C---:B------:R-:W-:Y:S02]  /*10280*/  ISETP.GT.AND P5, PT, R0.reuse, RZ, PT ;  /* 0x000000ff0000720c */ /* 0x040fe40003fa4270 */
[C---:B------:R-:W-:Y:S02]  /*10290*/  ISETP.GT.AND P2, PT, R0.reuse, 0x1, PT ;  /* 0x000000010000780c */ /* 0x040fe40003f44270 */
[----:B------:R-:W-:-:S02]  /*102a0*/  ISETP.GT.AND P0, PT, R0, 0x8, PT ;  /* 0x000000080000780c */ /* 0x000fc40003f04270 */
[----:B------:R-:W-:Y:S02]  /*102b0*/  FSEL R4, R106, -INF , P5 ;  /* 0xff8000006a047808 */ /* 0x000fe40002800000 */
[----:B------:R-:W-:Y:S02]  /*102c0*/  FSEL R5, R107, -INF , P2 ;  /* 0xff8000006b057808 */ /* 0x000fe40001000000 */
[----:B------:R-:W-:Y:S02]  /*102d0*/  ISETP.GT.AND P2, PT, R0, 0x9, PT ;  /* 0x000000090000780c */ /* 0x000fe40003f44270 */
[----:B------:R-:W-:Y:S02]  /*102e0*/  FSEL R6, R98, -INF , P0 ;  /* 0xff80000062067808 */ /* 0x000fe40000000000 */
[----:B------:R-:W-:Y:S02]  /*102f0*/  FMNMX.FTZ R8, R4, R5, !PT ;  /* 0x0000000504087209 */ /* 0x000fe40007810000 */
[----:B------:R-:W-:-:S02]  /*10300*/  FSEL R11, R99, -INF , P2 ;  /* 0xff800000630b7808 */ /* 0x000fc40001000000 */
[----:B------:R-:W-:Y:S02]  /*10310*/  FMNMX.FTZ R117, R12, R117, !PT ;  /* 0x000000750c757209 */ /* 0x000fe40007810000 */
        /* <DEDUP_REMOVED lines=107> */
[----:B------:R-:W-:Y:S01]  /*109d0*/  ISETP.GT.AND P0, PT, R0, 0x79, PT ;  /* 0x000000790000780c */ /* 0x000fe20003f04270 */
[----:B------:R-:W-:Y:S01]  /*109e0*/  IMAD.MOV.U32 R0, RZ, RZ, 0x2 ;  /* 0x00000002ff007424 */ /* 0x000fe200078e00ff */
[----:B------:R-:W-:Y:S02]  /*109f0*/  FSEL R173, R66, -INF , P2 ;  /* 0xff80000042ad7808 */ /* 0x000fe40001000000 */
[----:B------:R-:W-:Y:S02]  /*10a00*/  FMNMX.FTZ R8, R171, R8, !PT ;  /* 0x00000008ab087209 */ /* 0x000fe40007810000 */
[----:B------:R-:W-:Y:S02]  /*10a10*/  FMNMX.FTZ R117, R201, R117, !PT ;  /* 0x00000075c9757209 */ /* 0x000fe40007810000 */
[----:B------:R-:W-:Y:S02]  /*10a20*/  FSEL R172, R67, -INF , P0 ;  /* 0xff80000043ac7808 */ /* 0x000fe40000000000 */
[----:B------:R-:W-:Y:S01]  /*10a30*/  FMNMX.FTZ R8, R173, R8, !PT ;  /* 0x00000008ad087209 */ /* 0x000fe20007810000 */
[----:B------:R-:W-:-:S03]  /*10a40*/  IMAD.MOV.U32 R116, RZ, RZ, R117 ;  /* 0x000000ffff747224 */ /* 0x000fc600078e0075 */
[----:B------:R-:W-:Y:S02]  /*10a50*/  FMNMX.FTZ R8, R172, R8, !PT ;  /* 0x00000008ac087209 */ /* 0x000fe40007810000 */
[----:B------:R-:W-:Y:S05]  /*10a60*/  CALL.REL.NOINC `($__internal_0_$__cuda_sm70_shflsync_bfly_p) ;  /* 0x0000222000007944 */ /* 0x000fea0003c00000 */
[----:B------:R-:W-:Y:S01]  /*10a70*/  FMNMX.FTZ R117, R117, R0, !PT ;  /* 0x0000000075757209 */ /* 0x000fe20007810000 */
[----:B------:R-:W-:Y:S01]  /*10a80*/  IMAD.MOV.U32 R0, RZ, RZ, 0x1 ;  /* 0x00000001ff007424 */ /* 0x000fe200078e00ff */
[----:B------:R-:W-:-:S03]  /*10a90*/  MOV R2, 0x10ac0 ;  /* 0x00010ac000027802 */ /* 0x000fc60000000f00 */
[----:B------:R-:W-:Y:S02]  /*10aa0*/  IMAD.MOV.U32 R116, RZ, RZ, R117 ;  /* 0x000000ffff747224 */ /* 0x000fe400078e0075 */
[----:B------:R-:W-:Y:S05]  /*10ab0*/  CALL.REL.NOINC `($__internal_0_$__cuda_sm70_shflsync_bfly_p) ;  /* 0x000021d000007944 */ /* 0x000fea0003c00000 */
[----:B------:R-:W-:Y:S01]  /*10ac0*/  FMNMX.FTZ R117, R117, R0, !PT ;  /* 0x0000000075757209 */ /* 0x000fe20007810000 */
[----:B------:R-:W-:Y:S01]  /*10ad0*/  IMAD.MOV.U32 R116, RZ, RZ, R8 ;  /* 0x000000ffff747224 */ /* 0x000fe200078e0008 */
[----:B------:R-:W-:Y:S01]  /*10ae0*/  MOV R2, 0x10b10 ;  /* 0x00010b1000027802 */ /* 0x000fe20000000f00 */
[----:B------:R-:W-:Y:S02]  /*10af0*/  IMAD.MOV.U32 R0, RZ, RZ, 0x2 ;  /* 0x00000002ff007424 */ /* 0x000fe400078e00ff */
[----:B------:R-:W-:Y:S05]  /*10b00*/  CALL.REL.NOINC `($__internal_0_$__cuda_sm70_shflsync_bfly_p) ;  /* 0x0000218000007944 */ /* 0x000fea0003c00000 */
[----:B------:R-:W-:Y:S01]  /*10b10*/  FMNMX.FTZ R8, R8, R0, !PT ;  /* 0x0000000008087209 */ /* 0x000fe20007810000 */
[----:B------:R-:W-:Y:S01]  /*10b20*/  IMAD.MOV.U32 R0, RZ, RZ, 0x1 ;  /* 0x00000001ff007424 */ /* 0x000fe200078e00ff */
[----:B------:R-:W-:-:S03]  /*10b30*/  MOV R2, 0x10b60 ;  /* 0x00010b6000027802 */ /* 0x000fc60000000f00 */
[----:B------:R-:W-:Y:S02]  /*10b40*/  IMAD.MOV.U32 R116, RZ, RZ, R8 ;  /* 0x000000ffff747224 */ /* 0x000fe400078e0008 */
[----:B------:R-:W-:Y:S05]  /*10b50*/  CALL.REL.NOINC `($__internal_0_$__cuda_sm70_shflsync_bfly_p) ;  /* 0x0000213000007944 */ /* 0x000fea0003c00000 */
[----:B------:R-:W-:Y:S01]  /*10b60*/  MOV R3, R0 ;  /* 0x0000000000037202 */ /* 0x000fe20000000f00 */
[----:B------:R-:W-:Y:S05]  /*10b70*/  BRA `(.L_x_523) ;  /* 0xffff343000007947 */ /* 0x000fea000383ffff */
.L_x_471:
[----:B------:R-:W-:Y:S01]  /*10b80*/  MOV R228, RZ ;  /* 0x000000ff00e47202 */ /* 0x000fe20000000f00 */
[----:B------:R-:W-:Y:S01]  /*10b90*/  IMAD.MOV.U32 R227, RZ, RZ, R0 ;  /* 0x000000ffffe37224 */ /* 0x000fe200078e0000 */
[----:B------:R-:W-:Y:S01]  /*10ba0*/  MOV R2, 0x10bd0 ;  /* 0x00010bd000027802 */ /* 0x000fe20000000f00 */
[----:B------:R-:W-:Y:S02]  /*10bb0*/  IMAD.MOV.U32 R3, RZ, RZ, 0x181f ;  /* 0x0000181fff037424 */ /* 0x000fe400078e00ff */
[----:B--2---:R-:W-:Y:S05]  /*10bc0*/  CALL.REL.NOINC `($__internal_1_$__cuda_sm70_shflsync_idx_p) ;  /* 0x0000212000007944 */ /* 0x004fea0003c00000 */
[----:B------:R-:W-:Y:S01]  /*10bd0*/  MOV R7, R228 ;  /* 0x000000e400077202 */ /* 0x000fe20000000f00 */
[----:B------:R-:W-:-:S05]  /*10be0*/  BRA `(.L_x_524) ;  /* 0xffff529000007947 */ /* 0x000fca000383ffff */
.L_x_472:
[----:B------:R-:W-:Y:S01]  /*10bf0*/  MOV R228, RZ ;  /* 0x000000ff00e47202 */ /* 0x000fe20000000f00 */
[----:B------:R-:W-:Y:S01]  /*10c00*/  IMAD.MOV.U32 R227, RZ, RZ, R4 ;  /* 0x000000ffffe37224 */ /* 0x000fe200078e0004 */
[----:B------:R-:W-:Y:S01]  /*10c10*/  MOV R2, 0x10c40 ;  /* 0x00010c4000027802 */ /* 0x000fe20000000f00 */
[----:B------:R-:W-:Y:S02]  /*10c20*/  IMAD.MOV.U32 R3, RZ, RZ, 0x181f ;  /* 0x0000181fff037424 */ /* 0x000fe400078e00ff */
[----:B-123--:R-:W-:Y:S05]  /*10c30*/  CALL.REL.NOINC `($__internal_1_$__cuda_sm70_shflsync_idx_p) ;  /* 0x000020b000007944 */ /* 0x00efea0003c00000 */
[----:B------:R-:W-:Y:S01]  /*10c40*/  ISETP.GE.AND P5, PT, R226, c[0x0][0x1d4], PT ;  /* 0x00007500e2007a0c */ /* 0x000fe20003fa6270 */
[----:B------:R-:W-:Y:S01]  /*10c50*/  IMAD.MOV.U32 R227, RZ, RZ, R0 ;  /* 0x000000ffffe37224 */ /* 0x000fe200078e0000 */
[C---:B------:R-:W-:Y:S02]  /*10c60*/  IADD3 R12, P2, R228.reuse, R28, RZ ;  /* 0x0000001ce40c7210 */ /* 0x040fe40007f5e0ff */
[----:B------:R-:W-:Y:S03]  /*10c70*/  ISETP.GE.AND P0, PT, R237, c[0x0][0x1d4], PT ;  /* 0x00007500ed007a0c */ /* 0x000fe60003f06270 */
[C---:B------:R-:W-:Y:S01]  /*10c80*/  IMAD.X R13, R7.reuse, 0x1, R5, P2 ;  /* 0x00000001070d7824 */ /* 0x040fe200010e0605 */
[----:B------:R-:W-:Y:S01]  /*10c90*/  IADD3 R2, P2, R228, R29, RZ ;  /* 0x0000001de4027210 */ /* 0x000fe20007f5e0ff */
[----:B------:R-:W-:Y:S04]  /*10ca0*/  IMAD.MOV.U32 R228, RZ, RZ, 0x1 ;  /* 0x00000001ffe47424 */ /* 0x000fe800078e00ff */
[----:B------:R-:W-:Y:S01]  /*10cb0*/  @!PT LDS RZ, [RZ] ;  /* 0x00000000fffff984 */ /* 0x000fe20000000800 */
[----:B------:R-:W-:Y:S01]  /*10cc0*/  @!PT LDS RZ, [RZ] ;  /* 0x00000000fffff984 */ /* 0x000fe20000000800 */
[----:B------:R-:W-:Y:S01]  /*10cd0*/  @!PT LDS RZ, [RZ] ;  /* 0x00000000fffff984 */ /* 0x000fe20000000800 */
[----:B------:R1:W-:Y:S01]  /*10ce0*/  LDGSTS.E.BYPASS.LTC128B.128 [R219+0x100], [R12.64], !P5 ;  /* 0x001000000cdb7fae */ /* 0x0003e2000e901d46 */
[----:B------:R-:W-:Y:S01]  /*10cf0*/  IMAD.X R3, R7, 0x1, R6, P2 ;  /* 0x0000000107037824 */ /* 0x000fe200010e0606 */
[----:B------:R-:W-:Y:S04]  /*10d00*/  SEL R7, RZ, 0x10, P0 ;  /* 0x00000010ff077807 */ /* 0x000fe80000000000 */
[----:B------:R2:W-:Y:S01]  /*10d10*/  LDGSTS.E.BYPASS.LTC128B.128 [R219+0x4100], [R2.64], !P0 ;  /* 0x0410000002db7fae */ /* 0x0005e2000c101d46 */
[----:B-1----:R-:W-:Y:S02]  /*10d20*/  SEL R12, RZ, 0x10, P5 ;  /* 0x00000010ff0c7807 */ /* 0x002fe40002800000 */
[----:B--2---:R-:W-:Y:S01]  /*10d30*/  MOV R2, 0x10d60 ;  /* 0x00010d6000027802 */ /* 0x004fe20000000f00 */
[----:B------:R-:W-:Y:S02]  /*10d40*/  IMAD.MOV.U32 R3, RZ, RZ, 0x181f ;  /* 0x0000181fff037424 */ /* 0x000fe400078e00ff */
[----:B------:R-:W-:Y:S05]  /*10d50*/  CALL.REL.NOINC `($__internal_1_$__cuda_sm70_shflsync_idx_p) ;  /* 0x00001f9000007944 */ /* 0x000fea0003c00000 */
[----:B------:R-:W-:Y:S01]  /*10d60*/  MOV R3, 0x181f ;  /* 0x0000181f00037802 */ /* 0x000fe20000000f00 */
[----:B------:R-:W-:Y:S01]  /*10d70*/  IMAD.MOV.U32 R13, RZ, RZ, R228 ;  /* 0x000000ffff0d7224 */ /* 0x000fe200078e00e4 */
[----:B------:R-:W-:Y:S01]  /*10d80*/  MOV R228, 0x1 ;  /* 0x0000000100e47802 */ /* 0x000fe20000000f00 */
[----:B------:R-:W-:Y:S01]  /*10d90*/  IMAD.MOV.U32 R227, RZ, RZ, R4 ;  /* 0x000000ffffe37224 */ /* 0x000fe200078e0004 */
[----:B------:R-:W-:Y:S02]  /*10da0*/  MOV R2, 0x10dc0 ;  /* 0x00010dc000027802 */ /* 0x000fe40000000f00 */
[----:B------:R-:W-:Y:S05]  /*10db0*/  CALL.REL.NOINC `($__internal_1_$__cuda_sm70_shflsync_idx_p) ;  /* 0x00001f3000007944 */ /* 0x000fea0003c00000 */
[C---:B------:R-:W-:Y:S01]  /*10dc0*/  IADD3 R2, -R12.reuse, 0x10, RZ ;  /* 0x000000100c027810 */ /* 0x040fe20007ffe1ff */
[----:B------:R-:W-:Y:S01]  /*10dd0*/  IMAD.MOV.U32 R227, RZ, RZ, R0 ;  /* 0x000000ffffe37224 */ /* 0x000fe200078e0000 */
[----:B------:R-:W-:Y:S02]  /*10de0*/  ISETP.NE.U32.AND P5, PT, R12, RZ, PT ;  /* 0x000000ff0c00720c */ /* 0x000fe40003fa5070 */
[----:B------:R-:W-:Y:S04]  /*10df0*/  LOP3.LUT R2, R2, 0xf, RZ, 0xc0, !PT ;  /* 0x0000000f02027812 */ /* 0x000fe800078ec0ff */
[-C--:B------:R-:W-:Y:S04]  /*10e00*/  IADD3 R2, P2, P0, R2, R228.reuse, R28 ;  /* 0x000000e402027210 */ /* 0x080fe8000785e01c */
[-C--:B------:R-:W-:Y:S05]  /*10e10*/  IADD3.X R3, RZ, R13.reuse, R5, P2, P0 ;  /* 0x0000000dff037210 */ /* 0x080fea00017e0405 */
[----:B------:R-:W-:Y:S01]  /*10e20*/  @!PT LDS RZ, [RZ] ;  /* 0x00000000fffff984 */ /* 0x000fe20000000800 */
[----:B------:R-:W-:Y:S01]  /*10e30*/  @!PT LDS RZ, [RZ] ;  /* 0x00000000fffff984 */ /* 0x000fe20000000800 */
[----:B------:R-:W-:Y:S01]  /*10e40*/  @!PT LDS RZ, [RZ] ;  /* 0x00000000fffff984 */ /* 0x000fe20000000800 */
[----:B------:R1:W-:Y:S01]  /*10e50*/  LDGSTS.E.BYPASS.LTC128B.128.ZFILL [R219+0x1100], [R2.64], P5 ;  /* 0x0110000002db7fae */ /* 0x0003e2000a941d46 */
[C---:B------:R-:W-:Y:S02]  /*10e60*/  ISETP.NE.U32.AND P5, PT, R7.reuse, RZ, PT ;  /* 0x000000ff0700720c */ /* 0x040fe40003fa5070 */
[----:B-1----:R-:W-:Y:S04]  /*10e70*/  IADD3 R2, -R7, 0x10, RZ ;  /* 0x0000001007027810 */ /* 0x002fe80007ffe1ff */
[----:B------:R-:W-:Y:S04]  /*10e80*/  LOP3.LUT R2, R2, 0xf, RZ, 0xc0, !PT ;  /* 0x0000000f02027812 */ /* 0x000fe800078ec0ff */
[----:B------:R-:W-:Y:S01]  /*10e90*/  IADD3 R2, P2, P0, R2, R228, R29 ;  /* 0x000000e402027210 */ /* 0x000fe2000785e01d */
[----:B------:R-:W-:Y:S03]  /*10ea0*/  IMAD.MOV.U32 R228, RZ, RZ, 0x2 ;  /* 0x00000002ffe47424 */ /* 0x000fe600078e00ff */
[----:B------:R-:W-:Y:S05]  /*10eb0*/  IADD3.X R3, RZ, R13, R6, P2, P0 ;  /* 0x0000000dff037210 */ /* 0x000fea00017e0406 */
[----:B------:R1:W-:Y:S02]  /*10ec0*/  LDGSTS.E.BYPASS.LTC128B.128.ZFILL [R219+0x5100], [R2.64], P5 ;  /* 0x0510000002db7fae */ /* 0x0003e4000a941d46 */
[----:B-1----:R-:W-:Y:S01]  /*10ed0*/  MOV R2, 0x10f00 ;  /* 0x00010f0000027802 */ /* 0x002fe20000000f00 */
[----:B------:R-:W-:Y:S03]  /*10ee0*/  IMAD.MOV.U32 R3, RZ, RZ, 0x181f ;  /* 0x0000181fff037424 */ /* 0x000fe600078e00ff */
        /* <DEDUP_REMOVED lines=33> */
[----:B------:R-:W-:Y:S01]  /*11100*/  MOV R0, R228 ;  /* 0x000000e400007202 */ /* 0x000fe20000000f00 */
[----:B------:R-:W-:-:S05]  /*11110*/  BRA `(.L_x_525) ;  /* 0xffff4f4000007947 */ /* 0x000fca000383ffff */
.L_x_475:
[----:B------:R-:W-:Y:S01]  /*11120*/  MOV R228, RZ ;  /* 0x000000ff00e47202 */ /* 0x000fe20000000f00 */
[----:B------:R-:W-:Y:S01]  /*11130*/  IMAD.MOV.U32 R227, RZ, RZ, R0 ;  /* 0x000000ffffe37224 */ /* 0x000fe200078e0000 */
[----:B------:R-:W-:Y:S01]  /*11140*/  MOV R2, 0x11170 ;  /* 0x0001117000027802 */ /* 0x000fe20000000f00 */
[----:B------:R-:W-:Y:S02]  /*11150*/  IMAD.MOV.U32 R3, RZ, RZ, 0x181f ;  /* 0x0000181fff037424 */ /* 0x000fe400078e00ff */
[----:B------:R-:W-:Y:S05]  /*11160*/  CALL.REL.NOINC `($__internal_1_$__cuda_sm70_shflsync_idx_p) ;  /* 0x00001b8000007944 */ /* 0x000fea0003c00000 */
[----:B------:R-:W-:Y:S01]  /*11170*/  MOV R145, R228 ;  /* 0x000000e400917202 */ /* 0x000fe20000000f00 */
[----:B------:R-:W-:-:S05]  /*11180*/  BRA `(.L_x_526) ;  /* 0xffff5dd000007947 */ /* 0x000fca000383ffff */
.L_x_476:
[----:B------:R-:W-:Y:S01]  /*11190*/  MOV R228, RZ ;  /* 0x000000ff00e47202 */ /* 0x000fe20000000f00 */
[----:B------:R-:W-:Y:S01]  /*111a0*/  IMAD.MOV.U32 R227, RZ, RZ, R116 ;  /* 0x000000ffffe37224 */ /* 0x000fe200078e0074 */
[----:B------:R-:W-:Y:S01]  /*111b0*/  MOV R2, 0x111e0 ;  /* 0x000111e000027802 */ /* 0x000fe20000000f00 */
[----:B------:R-:W-:Y:S02]  /*111c0*/  IMAD.MOV.U32 R3, RZ, RZ, 0x181f ;  /* 0x0000181fff037424 */ /* 0x000fe400078e00ff */
[----:B-12---:R-:W-:Y:S05]  /*111d0*/  CALL.REL.NOINC `($__internal_1_$__cuda_sm70_shflsync_idx_p) ;  /* 0x00001b1000007944 */ /* 0x006fea0003c00000 */
        /* <DEDUP_REMOVED lines=78> */
.L_x_477:
[----:B------:R-:W-:Y:S01]  /*116c0*/  MOV R228, RZ ;  /* 0x000000ff00e47202 */ /* 0x000fe20000000f00 */
[----:B------:R-:W-:Y:S01]  /*116d0*/  IMAD.MOV.U32 R227, RZ, RZ, R116 ;  /* 0x000000ffffe37224 */ /* 0x000fe200078e0074 */
[----:B------:R-:W-:Y:S01]  /*116e0*/  MOV R2, 0x11710 ;  /* 0x0001171000027802 */ /* 0x000fe20000000f00 */
[----:B------:R-:W-:Y:S02]  /*116f0*/  IMAD.MOV.U32 R3, RZ, RZ, 0x1c1f ;  /* 0x00001c1fff037424 */ /* 0x000fe400078e00ff */
[----:B------:R-:W-:Y:S05]  /*11700*/  CALL.REL.NOINC `($__internal_1_$__cuda_sm70_shflsync_idx_p) ;  /* 0x000015e000007944 */ /* 0x000fea0003c00000 */
[----:B------:R-:W-:Y:S01]  /*11710*/  MOV R0, R228 ;  /* 0x000000e400007202 */ /* 0x000fe20000000f00 */
[----:B------:R-:W-:-:S05]  /*11720*/  BRA `(.L_x_528) ;  /* 0xffff5c0000007947 */ /* 0x000fca000383ffff */
.L_x_478:
[----:B------:R-:W-:Y:S01]  /*11730*/  MOV R228, 0x1 ;  /* 0x0000000100e47802 */ /* 0x000fe20000000f00 */
[----:B------:R-:W-:Y:S01]  /*11740*/  IMAD.MOV.U32 R227, RZ, RZ, R116 ;  /* 0x000000ffffe37224 */ /* 0x000fe200078e0074 */
[----:B------:R-:W-:Y:S01]  /*11750*/  MOV R2, 0x11780 ;  /* 0x0001178000027802 */ /* 0x000fe20000000f00 */
[----:B------:R-:W-:Y:S02]  /*11760*/  IMAD.MOV.U32 R3, RZ, RZ, 0x1c1f ;  /* 0x00001c1fff037424 */ /* 0x000fe400078e00ff */
[----:B-1----:R-:W-:Y:S05]  /*11770*/  CALL.REL.NOINC `($__internal_1_$__cuda_sm70_shflsync_idx_p) ;  /* 0x0000157000007944 */ /* 0x002fea0003c00000 */
[----:B------:R-:W-:Y:S01]  /*11780*/  FMNMX.FTZ R0, R4, R118, !PT ;  /* 0x0000007604007209 */ /* 0x000fe20007810000 */
[----:B------:R-:W-:Y:S03]  /*11790*/  IMAD.IADD R117, R117, 0x1, R228 ;  /* 0x0000000175757824 */ /* 0x000fe600078e02e4 */
[----:B------:R-:W-:Y:S02]  /*117a0*/  FMNMX.FTZ R0, R5, R0, !PT ;  /* 0x0000000005007209 */ /* 0x000fe40007810000 */
[C---:B------:R-:W-:Y:S02]  /*117b0*/  ISETP.GT.AND P6, PT, R117.reuse, RZ, PT ;  /* 0x000000ff7500720c */ /* 0x040fe40003fc4270 */
[C---:B------:R-:W-:Y:S02]  /*117c0*/  ISETP.GT.AND P5, PT, R117.reuse, 0x1, PT ;  /* 0x000000017500780c */ /* 0x040fe40003fa4270 */
[----:B------:R-:W-:Y:S02]  /*117d0*/  FSEL R6, R6, -INF , P6 ;  /* 0xff80000006067808 */ /* 0x000fe40003000000 */
[----:B------:R-:W-:Y:S02]  /*117e0*/  ISETP.GT.AND P2, PT, R117, 0x8, PT ;  /* 0x000000087500780c */ /* 0x000fe40003f44270 */
[----:B------:R-:W-:Y:S02]  /*117f0*/  FSEL R7, R7, -INF , P5 ;  /* 0xff80000007077808 */ /* 0x000fe40002800000 */
        /* <DEDUP_REMOVED lines=24> */
[C---:B------:R-:W-:Y:S02]  /*11980*/  ISETP.GT.AND P5, PT, R117.reuse, 0x21, PT ;  /* 0x000000217500780c */ /* 0x040fe40003fa4270 */
        /* <DEDUP_REMOVED lines=80> */
[----:B------:R-:W-:Y:S02]  /*11e90*/  FMNMX.FTZ R0, R239, R0, !PT ;  /* 0x00000000ef007209 */ /* 0x000fe40007810000 */
[----:B------:R-:W-:Y:S02]  /*11ea0*/  FSEL R234, R62, -INF , P6 ;  /* 0xff8000003eea7808 */ /* 0x000fe40003000000 */
[----:B------:R-:W-:Y:S02]  /*11eb0*/  FMNMX.FTZ R12, R230, R2, !PT ;  /* 0x00000002e60c7209 */ /* 0x000fe40007810000 */
[----:B------:R-:W-:Y:S02]  /*11ec0*/  ISETP.GT.AND P2, PT, R117, 0x78, PT ;  /* 0x000000787500780c */ /* 0x000fe40003f44270 */
[----:B------:R-:W-:Y:S01]  /*11ed0*/  FMNMX.FTZ R116, R243, R0, !PT ;  /* 0x00000000f3747209 */ /* 0x000fe20007810000 */
[----:B------:R-:W-:Y:S01]  /*11ee0*/  IMAD.MOV.U32 R0, RZ, RZ, 0x2 ;  /* 0x00000002ff007424 */ /* 0x000fe200078e00ff */
[----:B------:R-:W-:Y:S02]  /*11ef0*/  FSEL R233, R63, -INF , P5 ;  /* 0xff8000003fe97808 */ /* 0x000fe40002800000 */
[----:B------:R-:W-:Y:S02]  /*11f00*/  FMNMX.FTZ R12, R234, R12, !PT ;  /* 0x0000000cea0c7209 */ /* 0x000fe40007810000 */
[----:B------:R-:W-:Y:S02]  /*11f10*/  ISETP.GT.AND P0, PT, R117, 0x79, PT ;  /* 0x000000797500780c */ /* 0x000fe40003f04270 */
[----:B------:R-:W-:Y:S02]  /*11f20*/  FMNMX.FTZ R116, R242, R116, !PT ;  /* 0x00000074f2747209 */ /* 0x000fe40007810000 */
[----:B------:R-:W-:Y:S02]  /*11f30*/  FSEL R232, R66, -INF , P2 ;  /* 0xff80000042e87808 */ /* 0x000fe40001000000 */
[----:B------:R-:W-:Y:S02]  /*11f40*/  FMNMX.FTZ R12, R233, R12, !PT ;  /* 0x0000000ce90c7209 */ /* 0x000fe40007810000 */
[----:B------:R-:W-:Y:S02]  /*11f50*/  FMNMX.FTZ R116, R241, R116, !PT ;  /* 0x00000074f1747209 */ /* 0x000fe40007810000 */
[----:B------:R-:W-:Y:S02]  /*11f60*/  FSEL R231, R67, -INF , P0 ;  /* 0xff80000043e77808 */ /* 0x000fe40000000000 */
[----:B------:R-:W-:Y:S02]  /*11f70*/  FMNMX.FTZ R12, R232, R12, !PT ;  /* 0x0000000ce80c7209 */ /* 0x000fe40007810000 */
[----:B------:R-:W-:Y:S02]  /*11f80*/  FMNMX.FTZ R116, R240, R116, !PT ;  /* 0x00000074f0747209 */ /* 0x000fe40007810000 */
[----:B------:R-:W-:Y:S02]  /*11f90*/  FMNMX.FTZ R12, R231, R12, !PT ;  /* 0x0000000ce70c7209 */ /* 0x000fe40007810000 */
[----:B------:R-:W-:Y:S02]  /*11fa0*/  MOV R2, 0x11fc0 ;  /* 0x00011fc000027802 */ /* 0x000fe40000000f00 */
[----:B------:R-:W-:Y:S05]  /*11fb0*/  CALL.REL.NOINC `($__internal_0_$__cuda_sm70_shflsync_bfly_p) ;  /* 0x00000cd000007944 */ /* 0x000fea0003c00000 */
[----:B------:R-:W-:Y:S01]  /*11fc0*/  FMNMX.FTZ R116, R116, R0, !PT ;  /* 0x0000000074747209 */ /* 0x000fe20007810000 */
[----:B------:R-:W-:Y:S01]  /*11fd0*/  IMAD.MOV.U32 R0, RZ, RZ, 0x1 ;  /* 0x00000001ff007424 */ /* 0x000fe200078e00ff */
[----:B------:R-:W-:Y:S02]  /*11fe0*/  MOV R2, 0x12000 ;  /* 0x0001200000027802 */ /* 0x000fe40000000f00 */
        /* <DEDUP_REMOVED lines=8> */
[----:B------:R-:W-:Y:S02]  /*12070*/  MOV R2, 0x12090 ;  /* 0x0001209000027802 */ /* 0x000fe40000000f00 */
[----:B------:R-:W-:Y:S05]  /*12080*/  CALL.REL.NOINC `($__internal_0_$__cuda_sm70_shflsync_bfly_p) ;  /* 0x00000c0000007944 */ /* 0x000fea0003c00000 */
[----:B------:R-:W-:-:S05]  /*12090*/  BRA `(.L_x_529) ;  /* 0xffff5f4000007947 */ /* 0x000fca000383ffff */
.L_x_481:
[----:B-1--4-:R-:W-:Y:S01]  /*120a0*/  MOV R228, RZ ;  /* 0x000000ff00e47202 */ /* 0x012fe20000000f00 */
[----:B------:R-:W-:Y:S01]  /*120b0*/  IMAD.MOV.U32 R227, RZ, RZ, R36 ;  /* 0x000000ffffe37224 */ /* 0x000fe200078e0024 */
[----:B------:R-:W-:Y:S01]  /*120c0*/  MOV R2, 0x120f0 ;  /* 0x000120f000027802 */ /* 0x000fe20000000f00 */
[----:B------:R-:W-:Y:S02]  /*120d0*/  IMAD.MOV.U32 R3, RZ, RZ, 0x181f ;  /* 0x0000181fff037424 */ /* 0x000fe400078e00ff */
[----:B------:R-:W-:Y:S05]  /*120e0*/  CALL.REL.NOINC `($__internal_1_$__cuda_sm70_shflsync_idx_p) ;  /* 0x00000c0000007944 */ /* 0x000fea0003c00000 */
[----:B------:R-:W-:Y:S01]  /*120f0*/  MOV R29, R228 ;  /* 0x000000e4001d7202 */ /* 0x000fe20000000f00 */
[----:B------:R-:W-:-:S05]  /*12100*/  BRA `(.L_x_530) ;  /* 0xffff829000007947 */ /* 0x000fca000383ffff */
.L_x_484:
[----:B------:R-:W-:Y:S01]  /*12110*/  MOV R228, RZ ;  /* 0x000000ff00e47202 */ /* 0x000fe20000000f00 */
[----:B------:R-:W-:Y:S01]  /*12120*/  IMAD.MOV.U32 R227, RZ, RZ, R0 ;  /* 0x000000ffffe37224 */ /* 0x000fe200078e0000 */
[----:B------:R-:W-:Y:S01]  /*12130*/  MOV R2, 0x12160 ;  /* 0x0001216000027802 */ /* 0x000fe20000000f00 */
[----:B------:R-:W-:Y:S02]  /*12140*/  IMAD.MOV.U32 R3, RZ, RZ, 0x181f ;  /* 0x0000181fff037424 */ /* 0x000fe400078e00ff */
[----:B------:R-:W-:Y:S05]  /*12150*/  CALL.REL.NOINC `($__internal_1_$__cuda_sm70_shflsync_idx_p) ;  /* 0x00000b9000007944 */ /* 0x000fea0003c00000 */
[----:B------:R-:W-:Y:S01]  /*12160*/  MOV R145, R228 ;  /* 0x000000e400917202 */ /* 0x000fe20000000f00 */
[----:B------:R-:W-:-:S05]  /*12170*/  BRA `(.L_x_531) ;  /* 0xffff92a000007947 */ /* 0x000fca000383ffff */
.L_x_485:
[----:B------:R-:W-:Y:S01]  /*12180*/  MOV R228, RZ ;  /* 0x000000ff00e47202 */ /* 0x000fe20000000f00 */
[----:B------:R-:W-:Y:S01]  /*12190*/  IMAD.MOV.U32 R227, RZ, RZ, R116 ;  /* 0x000000ffffe37224 */ /* 0x000fe200078e0074 */
[----:B------:R-:W-:Y:S01]  /*121a0*/  MOV R2, 0x121d0 ;  /* 0x000121d000027802 */ /* 0x000fe20000000f00 */
[----:B------:R-:W-:Y:S02]  /*121b0*/  IMAD.MOV.U32 R3, RZ, RZ, 0x181f ;  /* 0x0000181fff037424 */ /* 0x000fe400078e00ff */
[----:B-12---:R-:W-:Y:S05]  /*121c0*/  CALL.REL.NOINC `($__internal_1_$__cuda_sm70_shflsync_idx_p) ;  /* 0x00000b2000007944 */ /* 0x006fea0003c00000 */
[C---:B------:R-:W-:Y:S01]  /*121d0*/  IADD3 R146, -R218.reuse, 0x10, RZ ;  /* 0x00000010da927810 */ /* 0x040fe20007ffe1ff */
[----:B------:R-:W-:Y:S01]  /*121e0*/  IMAD.MOV.U32 R227, RZ, RZ, R0 ;  /* 0x000000ffffe37224 */ /* 0x000fe200078e0000 */
[----:B------:R-:W-:Y:S02]  /*121f0*/  ISETP.NE.U32.AND P0, PT, R218, RZ, PT ;  /* 0x000000ffda00720c */ /* 0x000fe40003f05070 */
[----:B------:R-:W-:Y:S04]  /*12200*/  LOP3.LUT R146, R146, 0xf, RZ, 0xc0, !PT ;  /* 0x0000000f92927812 */ /* 0x000fe800078ec0ff */
[----:B------:R-:W-:Y:S04]  /*12210*/  IADD3 R146, P5, P4, R146, R228, R155 ;  /* 0x000000e492927210 */ /* 0x000fe80007cbe09b */
[----:B------:R-:W-:Y:S02]  /*12220*/  IADD3.X R147, RZ, R145, R117, P5, P4 ;  /* 0x00000091ff937210 */ /* 0x000fe40002fe8475 */
[----:B------:R-:W-:Y:S01]  /*12230*/  IADD3 R2, P4, R228, R156, RZ ;  /* 0x0000009ce4027210 */ /* 0x000fe20007f9e0ff */
[----:B------:R-:W-:Y:S02]  /*12240*/  IMAD.MOV.U32 R228, RZ, RZ, 0x1 ;  /* 0x00000001ffe47424 */ /* 0x000fe400078e00ff */
[----:B------:R-:W-:Y:S01]  /*12250*/  @!PT LDS RZ, [RZ] ;  /* 0x00000000fffff984 */ /* 0x000fe20000000800 */
[----:B------:R-:W-:Y:S01]  /*12260*/  @!PT LDS RZ, [RZ] ;  /* 0x00000000fffff984 */ /* 0x000fe20000000800 */
[----:B------:R-:W-:Y:S01]  /*12270*/  @!PT LDS RZ, [RZ] ;  /* 0x00000000fffff984 */ /* 0x000fe20000000800 */
[----:B------:R1:W-:Y:S02]  /*12280*/  LDGSTS.E.BYPASS.LTC128B.128.ZFILL [R219+0x8100], [R146.64], P0 ;  /* 0x0810000092db7fae */ /* 0x0003e40008141d46 */
[----:B------:R-:W-:Y:S05]  /*12290*/  IMAD.X R3, R145, 0x1, R144, P4 ;  /* 0x0000000191037824 */ /* 0x000fea00020e0690 */
[----:B------:R2:W-:Y:S02]  /*122a0*/  LDGSTS.E.BYPASS.LTC128B.128 [R219+0xc100], [R2.64], !P2 ;  /* 0x0c10000002db7fae */ /* 0x0005e4000d101d46 */
[----:B--2---:R-:W-:Y:S01]  /*122b0*/  MOV R2, 0x122e0 ;  /* 0x000122e000027802 */ /* 0x004fe20000000f00 */
[----:B------:R-:W-:Y:S02]  /*122c0*/  IMAD.MOV.U32 R3, RZ, RZ, 0x181f ;  /* 0x0000181fff037424 */ /* 0x000fe400078e00ff */
[----:B-1----:R-:W-:Y:S05]  /*122d0*/  CALL.REL.NOINC `($__internal_1_$__cuda_sm70_shflsync_idx_p) ;  /* 0x00000a1000007944 */ /* 0x002fea0003c00000 */
        /* <DEDUP_REMOVED lines=54> */
.L_x_486:
[----:B------:R-:W-:Y:S02]  /*12640*/  MOV R0, 0x2 ;  /* 0x0000000200007802 */ /* 0x000fe40000000f00 */
        /* <DEDUP_REMOVED lines=16> */
.L_x_488:
[----:B------:R2:W5:Y:S01]  /*12750*/  LDL R116, [R1] ;  /* 0x0000000001747983 */ /* 0x0005620000100800 */
[----:B-1----:R-:W-:-:S02]  /*12760*/  MOV R0, 0x2 ;  /* 0x0000000200007802 */ /* 0x002fc40000000f00 */
[----:B------:R-:W-:Y:S02]  /*12770*/  MOV R2, 0x12790 ;  /* 0x0001279000027802 */ /* 0x000fe40000000f00 */
[----:B--2--5:R-:W-:Y:S05]  /*12780*/  CALL.REL.NOINC `($__internal_0_$__cuda_sm70_shflsync_bfly_p) ;  /* 0x0000050000007944 */ /* 0x024fea0003c00000 */
[----:B------:R-:W-:Y:S01]  /*12790*/  MOV R4, R0 ;  /* 0x0000000000047202 */ /* 0x000fe20000000f00 */
[----:B------:R-:W-:Y:S05]  /*127a0*/  BRA `(.L_x_534) ;  /* 0xffffb32000007947 */ /* 0x000fea000383ffff */
.L_x_489:
[----:B------:R-:W-:Y:S01]  /*127b0*/  IMAD.MOV.U32 R116, RZ, RZ, R4 ;  /* 0x000000ffff747224 */ /* 0x000fe200078e0004 */
[----:B------:R-:W-:Y:S02]  /*127c0*/  MOV R0, 0x1 ;  /* 0x0000000100007802 */ /* 0x000fe40000000f00 */
[----:B------:R-:W-:Y:S02]  /*127d0*/  MOV R2, 0x127f0 ;  /* 0x000127f000027802 */ /* 0x000fe40000000f00 */
[----:B------:R-:W-:Y:S05]  /*127e0*/  CALL.REL.NOINC `($__internal_0_$__cuda_sm70_shflsync_bfly_p) ;  /* 0x000004a000007944 */ /* 0x000fea0003c00000 */
[----:B------:R1:W5:Y:S01]  /*127f0*/  LDL R116, [R1+0x4] ;  /* 0x0000040001747983 */ /* 0x0003620000100800 */
[----:B------:R-:W-:Y:S01]  /*12800*/  FADD.FTZ R4, R4, R0 ;  /* 0x0000000004047221 */ /* 0x000fe20000010000 */
[----:B------:R-:W-:Y:S02]  /*12810*/  MOV R0, 0x2 ;  /* 0x0000000200007802 */ /* 0x000fe40000000f00 */
[----:B------:R-:W-:Y:S02]  /*12820*/  MOV R2, 0x12840 ;  /* 0x0001284000027802 */ /* 0x000fe40000000f00 */
[----:B-1---5:R-:W-:Y:S05]  /*12830*/  CALL.REL.NOINC `($__internal_0_$__cuda_sm70_shflsync_bfly_p) ;  /* 0x0000045000007944 */ /* 0x022fea0003c00000 */
[----:B------:R-:W2:Y:S02]  /*12840*/  LDL.LU R2, [R1+0x4] ;  /* 0x0000040001027983 */ /* 0x000ea40000300800 */
[----:B--2---:R-:W-:Y:S01]  /*12850*/  FADD.FTZ R5, R2, R0 ;  /* 0x0000000002057221 */ /* 0x004fe20000010000 */
[----:B------:R-:W-:-:S02]  /*12860*/  MOV R0, 0x1 ;  /* 0x0000000100007802 */ /* 0x000fc40000000f00 */
[----:B------:R-:W-:Y:S02]  /*12870*/  MOV R2, 0x128a0 ;  /* 0x000128a000027802 */ /* 0x000fe40000000f00 */
[----:B------:R-:W-:Y:S02]  /*12880*/  MOV R116, R5 ;  /* 0x0000000500747202 */ /* 0x000fe40000000f00 */
[----:B------:R-:W-:Y:S05]  /*12890*/  CALL.REL.NOINC `($__internal_0_$__cuda_sm70_shflsync_bfly_p) ;  /* 0x000003f000007944 */ /* 0x000fea0003c00000 */
[----:B------:R-:W-:Y:S01]  /*128a0*/  MOV R3, R0 ;  /* 0x0000000000037202 */ /* 0x000fe20000000f00 */
[----:B------:R-:W-:Y:S05]  /*128b0*/  BRA `(.L_x_535) ;  /* 0xffffb2a000007947 */ /* 0x000fea000383ffff */
.L_x_504:
[----:B------:R-:W-:Y:S01]  /*128c0*/  IMAD.MOV.U32 R227, RZ, RZ, R7 ;  /* 0x000000ffffe37224 */ /* 0x000fe200078e0007 */
[----:B------:R-:W-:Y:S01]  /*128d0*/  MOV R228, RZ ;  /* 0x000000ff00e47202 */ /* 0x000fe20000000f00 */
[----:B------:R-:W-:Y:S01]  /*128e0*/  IMAD.MOV.U32 R3, RZ, RZ, 0x181f ;  /* 0x0000181fff037424 */ /* 0x000fe200078e00ff */
[----:B------:R-:W-:Y:S02]  /*128f0*/  MOV R2, 0x12910 ;  /* 0x0001291000027802 */ /* 0x000fe40000000f00 */
[----:B-1----:R-:W-:Y:S05]  /*12900*/  CALL.REL.NOINC `($__internal_1_$__cuda_sm70_shflsync_idx_p) ;  /* 0x000003e000007944 */ /* 0x002fea0003c00000 */
[----:B------:R-:W-:Y:S01]  /*12910*/  MOV R8, R228 ;  /* 0x000000e400087202 */ /* 0x000fe20000000f00 */
[----:B------:R-:W-:Y:S05]  /*12920*/  BRA `(.L_x_536) ;  /* 0xffffcc8000007947 */ /* 0x000fea000383ffff */
.L_x_505:
[----:B------:R-:W-:Y:S01]  /*12930*/  IMAD.MOV.U32 R227, RZ, RZ, R9 ;  /* 0x000000ffffe37224 */ /* 0x000fe200078e0009 */
[----:B------:R-:W-:Y:S01]  /*12940*/  MOV R228, RZ ;  /* 0x000000ff00e47202 */ /* 0x000fe20000000f00 */
[----:B------:R-:W-:Y:S01]  /*12950*/  IMAD.MOV.U32 R3, RZ, RZ, 0x181f ;  /* 0x0000181fff037424 */ /* 0x000fe200078e00ff */
[----:B------:R-:W-:-:S02]  /*12960*/  MOV R2, 0x12980 ;  /* 0x0001298000027802 */ /* 0x000fc40000000f00 */
[----:B-123--:R-:W-:Y:S05]  /*12970*/  CALL.REL.NOINC `($__internal_1_$__cuda_sm70_shflsync_idx_p) ;  /* 0x0000037000007944 */ /* 0x00efea0003c00000 */
[----:B------:R-:W-:Y:S01]  /*12980*/  MOV R0, R228 ;  /* 0x000000e400007202 */ /* 0x000fe20000000f00 */
[----:B------:R-:W-:Y:S05]  /*12990*/  BRA `(.L_x_537) ;  /* 0xffffcc3000007947 */ /* 0x000fea000383ffff */
.L_x_508:
[----:B------:R-:W-:Y:S01]  /*129a0*/  IMAD.MOV.U32 R227, RZ, RZ, R7 ;  /* 0x000000ffffe37224 */ /* 0x000fe200078e0007 */
[----:B------:R-:W-:Y:S01]  /*129b0*/  MOV R228, 0x1 ;  /* 0x0000000100e47802 */ /* 0x000fe20000000f00 */
[----:B-1----:R-:W-:Y:S01]  /*129c0*/  IMAD.MOV.U32 R3, RZ, RZ, 0x181f ;  /* 0x0000181fff037424 */ /* 0x002fe200078e00ff */
[----:B------:R-:W-:-:S02]  /*129d0*/  MOV R2, 0x129f0 ;  /* 0x000129f000027802 */ /* 0x000fc40000000f00 */
[----:B---34-:R-:W-:Y:S05]  /*129e0*/  CALL.REL.NOINC `($__internal_1_$__cuda_sm70_shflsync_idx_p) ;  /* 0x0000030000007944 */ /* 0x018fea0003c00000 */
[----:B------:R-:W-:Y:S01]  /*129f0*/  IMAD.MOV.U32 R8, RZ, RZ, R228 ;  /* 0x000000ffff087224 */ /* 0x000fe200078e00e4 */
[----:B------:R-:W-:Y:S01]  /*12a00*/  MOV R228, 0x1 ;  /* 0x0000000100e47802 */ /* 0x000fe20000000f00 */
[----:B------:R-:W-:Y:S01]  /*12a10*/  IMAD.MOV.U32 R227, RZ, RZ, R9 ;  /* 0x000000ffffe37224 */ /* 0x000fe200078e0009 */
[----:B------:R-:W-:-:S02]  /*12a20*/  MOV R3, 0x181f ;  /* 0x0000181f00037802 */ /* 0x000fc40000000f00 */
[----:B------:R-:W-:Y:S02]  /*12a30*/  MOV R2, 0x12a50 ;  /* 0x00012a5000027802 */ /* 0x000fe40000000f00 */
[----:B------:R-:W-:Y:S05]  /*12a40*/  CALL.REL.NOINC `($__internal_1_$__cuda_sm70_shflsync_idx_p) ;  /* 0x000002a000007944 */ /* 0x000fea0003c00000 */
[----:B------:R-:W-:Y:S01]  /*12a50*/  MOV R0, R228 ;  /* 0x000000e400007202 */ /* 0x000fe20000000f00 */
[----:B------:R-:W-:Y:S05]  /*12a60*/  BRA `(.L_x_538) ;  /* 0xffffccf000007947 */ /* 0x000fea000383ffff */
.L_x_511:
[----:B------:R-:W-:Y:S01]  /*12a70*/  IMAD.MOV.U32 R227, RZ, RZ, R7 ;  /* 0x000000ffffe37224 */ /* 0x000fe200078e0007 */
[----:B------:R-:W-:Y:S01]  /*12a80*/  MOV R228, 0x2 ;  /* 0x0000000200e47802 */ /* 0x000fe20000000f00 */
[----:B-1----:R-:W-:Y:S01]  /*12a90*/  IMAD.MOV.U32 R3, RZ, RZ, 0x181f ;  /* 0x0000181fff037424 */ /* 0x002fe200078e00ff */
[----:B------:R-:W-:Y:S02]  /*12aa0*/  MOV R2, 0x12ac0 ;  /* 0x00012ac000027802 */ /* 0x000fe40000000f00 */
[----:B--234-:R-:W-:Y:S05]  /*12ab0*/  CALL.REL.NOINC `($__internal_1_$__cuda_sm70_shflsync_idx_p) ;  /* 0x0000023000007944 */ /* 0x01cfea0003c00000 */
[----:B------:R-:W-:Y:S01]  /*12ac0*/  MOV R8, R228 ;  /* 0x000000e400087202 */ /* 0x000fe20000000f00 */
[----:B------:R-:W-:Y:S05]  /*12ad0*/  BRA `(.L_x_539) ;  /* 0xffffcd9000007947 */ /* 0x000fea000383ffff */
.L_x_512:
[----:B------:R-:W-:Y:S01]  /*12ae0*/  IMAD.MOV.U32 R227, RZ, RZ, R9 ;  /* 0x000000ffffe37224 */ /* 0x000fe200078e0009 */
[----:B------:R-:W-:Y:S01]  /*12af0*/  MOV R228, 0x2 ;  /* 0x0000000200e47802 */ /* 0x000fe20000000f00 */
[----:B-1----:R-:W-:Y:S01]  /*12b00*/  IMAD.MOV.U32 R3, RZ, RZ, 0x181f ;  /* 0x0000181fff037424 */ /* 0x002fe200078e00ff */
[----:B------:R-:W-:Y:S02]  /*12b10*/  MOV R2, 0x12b30 ;  /* 0x00012b3000027802 */ /* 0x000fe40000000f00 */
[----:B--234-:R-:W-:Y:S05]  /*12b20*/  CALL.REL.NOINC `($__internal_1_$__cuda_sm70_shflsync_idx_p) ;  /* 0x000001c000007944 */ /* 0x01cfea0003c00000 */
[----:B------:R-:W-:Y:S01]  /*12b30*/  MOV R0, R228 ;  /* 0x000000e400007202 */ /* 0x000fe20000000f00 */
[----:B------:R-:W-:Y:S05]  /*12b40*/  BRA `(.L_x_540) ;  /* 0xffffcd4000007947 */ /* 0x000fea000383ffff */
.L_x_515:
[----:B------:R-:W-:Y:S01]  /*12b50*/  IMAD.MOV.U32 R227, RZ, RZ, R7 ;  /* 0x000000ffffe37224 */ /* 0x000fe200078e0007 */
[----:B------:R-:W-:Y:S01]  /*12b60*/  MOV R228, 0x3 ;  /* 0x0000000300e47802 */ /* 0x000fe20000000f00 */
[----:B--2---:R-:W-:Y:S01]  /*12b70*/  IMAD.MOV.U32 R3, RZ, RZ, 0x181f ;  /* 0x0000181fff037424 */ /* 0x004fe200078e00ff */
[----:B------:R-:W-:-:S02]  /*12b80*/  MOV R2, 0x12ba0 ;  /* 0x00012ba000027802 */ /* 0x000fc40000000f00 */
[----:B-1-34-:R-:W-:Y:S05]  /*12b90*/  CALL.REL.NOINC `($__internal_1_$__cuda_sm70_shflsync_idx_p) ;  /* 0x0000015000007944 */ /* 0x01afea0003c00000 */
        /* <DEDUP_REMOVED lines=8> */
.L_x_517:
[----:B------:R-:W-:Y:S01]  /*12c20*/  IMAD.MOV.U32 R227, RZ, RZ, R44 ;  /* 0x000000ffffe37224 */ /* 0x000fe200078e002c */
[----:B------:R-:W-:Y:S01]  /*12c30*/  MOV R228, RZ ;  /* 0x000000ff00e47202 */ /* 0x000fe20000000f00 */
[----:B------:R-:W-:Y:S01]  /*12c40*/  IMAD.MOV.U32 R3, RZ, RZ, 0x1f ;  /* 0x0000001fff037424 */ /* 0x000fe200078e00ff */
[----:B------:R-:W-:Y:S02]  /*12c50*/  MOV R2, 0x12c70 ;  /* 0x00012c7000027802 */ /* 0x000fe40000000f00 */
[----:B-123--:R-:W-:Y:S05]  /*12c60*/  CALL.REL.NOINC `($__internal_1_$__cuda_sm70_shflsync_idx_p) ;  /* 0x0000008000007944 */ /* 0x00efea0003c00000 */
[----:B------:R-:W-:Y:S01]  /*12c70*/  MOV R0, R228 ;  /* 0x000000e400007202 */ /* 0x000fe20000000f00 */
[----:B------:R-:W-:Y:S05]  /*12c80*/  BRA `(.L_x_542) ;  /* 0xffffcea000007947 */ /* 0x000fea000383ffff */
        .weak           $__internal_0_$__cuda_sm70_shflsync_bfly_p
        .type           $__internal_0_$__cuda_sm70_shflsync_bfly_p,@function
        .size           $__internal_0_$__cuda_sm70_shflsync_bfly_p,($__internal_1_$__cuda_sm70_shflsync_idx_p - $__internal_0_$__cuda_sm70_shflsync_bfly_p)
$__internal_0_$__cuda_sm70_shflsync_bfly_p:
[----:B------:R-:W-:Y:S02]  /*12c90*/  MOV R244, 0xffffffff ;  /* 0xffffffff00f47802 */ /* 0x000fe40000000f00 */
[----:B------:R-:W-:Y:S02]  /*12ca0*/  MOV R3, 0x1f ;  /* 0x0000001f00037802 */ /* 0x000fe40000000f00 */
[----:B------:R-:W-:Y:S04]  /*12cb0*/  WARPSYNC R244 ;  /* 0x000000f400007348 */ /* 0x000fe80003800000 */
[----:B------:R1:W2:Y:S02]  /*12cc0*/  SHFL.BFLY PT, R0, R116, R0, R3 ;  /* 0x0c00000074007389 */ /* 0x0002a400000e0003 */
[----:B-1----:R-:W-:-:S04]  /*12cd0*/  MOV R3, 0x0 ;  /* 0x0000000000037802 */ /* 0x002fc80000000f00 */
[----:B--2---:R-:W-:Y:S05]  /*12ce0*/  RET.REL.NODEC R2 `(_ZN7cutlass13device_kernelIN5flash19enable_sm80_to_sm89INS1_16FlashAttnFwdSm80INS1_25CollectiveMainloopFwdSm80ILi8ELi1ELb1EN4cute5tupleIJNS5_1CILi128EEES8_S8_EEELi128ENS_6half_tEfNS_4arch4Sm80ELb1ELb0ELb0ELb0ELb1ELb0ELb1ELb0EEENS1_21CollectiveEpilogueFwdIS9_NS6_IJNS7_ILi1EEESF_SF_EEESA_SC_Li256ELb0ELb1ELb0ELb0EEENS1_30DynamicPersistentTileSchedulerILi256ELi256ELb0ELb1ELb0EEEEEEEEEvNT_6ParamsE) ;  /* 0xfffed31002007950 */ /* 0x004fea0003c3ffff */
        .weak           $__internal_1_$__cuda_sm70_shflsync_idx_p
        .type           $__internal_1_$__cuda_sm70_shflsync_idx_p,@function
        .size           $__internal_1_$__cuda_sm70_shflsync_idx_p,(.L_x_2029 - $__internal_1_$__cuda_sm70_shflsync_idx_p)
$__internal_1_$__cuda_sm70_shflsync_idx_p:
[----:B------:R-:W-:-:S04]  /*12cf0*/  MOV R229, 0xffffffff ;  /* 0xffffffff00e57802 */ /* 0x000fc80000000f00 */
[----:B------:R-:W-:Y:S04]  /*12d00*/  WARPSYNC R229 ;  /* 0x000000e500007348 */ /* 0x000fe80003800000 */
[----:B------:R1:W2:Y:S02]  /*12d10*/  SHFL.IDX PT, R228, R227, R228, R3 ;  /* 0x000000e4e3e47389 */ /* 0x0002a400000e0003 */
[----:B-1----:R-:W-:-:S04]  /*12d20*/  MOV R3, 0x0 ;  /* 0x0000000000037802 */ /* 0x002fc80000000f00 */
[----:B--2---:R-:W-:Y:S05]  /*12d30*/  RET.REL.NODEC R2 `(_ZN7cutlass13device_kernelIN5flash19enable_sm80_to_sm89INS1_16FlashAttnFwdSm80INS1_25CollectiveMainloopFwdSm80ILi8ELi1ELb1EN4cute5tupleIJNS5_1CILi128EEES8_S8_EEELi128ENS_6half_tEfNS_4arch4Sm80ELb1ELb0ELb0ELb0ELb1ELb0ELb1ELb0EEENS1_21CollectiveEpilogueFwdIS9_NS6_IJNS7_ILi1EEESF_SF_EEESA_SC_Li256ELb0ELb1ELb0ELb0EEENS1_30DynamicPersistentTileSchedulerILi256ELi256ELb0ELb1ELb0EEEEEEEEEvNT_6ParamsE) ;  /* 0xfffed2c002007950 */ /* 0x004fea0003c3ffff */
.L_x_543:
        /* <DEDUP_REMOVED lines=12> */
.L_x_2029:


//--------------------- .text._ZN7cutlass13device_kernelIN5flash19enable_sm80_to_sm89INS1_16FlashAttnFwdSm80INS1_25CollectiveMainloopFwdSm80ILi8ELi1ELb1EN4cute5tupleIJNS5_1CILi128EEES8_S8_EEELi128ENS_6half_tEfNS_4arch4Sm80ELb1ELb0ELb0ELb1ELb1ELb0ELb1ELb0EEENS1_21CollectiveEpilogueFwdIS9_NS6_IJNS7_ILi1EEESF_SF_EEESA_SC_Li256ELb1ELb1ELb0ELb0EEENS1_19SingleTileSchedulerILb1ELb0ELb1ELi128EEEEEEEEEvNT_6ParamsE --------------------------
	.section	.text._ZN7cutlass13device_kernelIN5flash19enable_sm80_to_sm89INS1_16FlashAttnFwdSm80INS1_25CollectiveMainloopFwdSm80ILi8ELi1ELb1EN4cute5tupleIJNS5_1CILi128EEES8_S8_EEELi128ENS_6half_tEfNS_4arch4Sm80ELb1ELb0ELb0ELb1ELb1ELb0ELb1ELb0EEENS1_21CollectiveEpilogueFwdIS9_NS6_IJNS7_ILi1EEESF_SF_EEESA_SC_Li256ELb1ELb1ELb0ELb0EEENS1_19SingleTileSchedulerILb1ELb0ELb1ELi128EEEEEEEEEvNT_6ParamsE,"ax",@progbits
	.sectioninfo	@"SHI_REGISTERS=255"
	.align	128
.text._ZN7cutlass13device_kernelIN5flash19enable_sm80_to_sm89INS1_16FlashAttnFwdSm80INS1_25CollectiveMainloopFwdSm80ILi8ELi1ELb1EN4cute5tupleIJNS5_1CILi128EEES8_S8_EEELi128ENS_6half_tEfNS_4arch4Sm80ELb1ELb0ELb0ELb1ELb1ELb0ELb1ELb0EEENS1_21CollectiveEpilogueFwdIS9_NS6_IJNS7_ILi1EEESF_SF_EEESA_SC_Li256ELb1ELb1ELb0ELb0EEENS1_19SingleTileSchedulerILb1ELb0ELb1ELi128EEEEEEEEEvNT_6ParamsE:
        .type           _ZN7cutlass13device_kernelIN5flash19enable_sm80_to_sm89INS1_16FlashAttnFwdSm80INS1_25CollectiveMainloopFwdSm80ILi8ELi1ELb1EN4cute5tupleIJNS5_1CILi128EEES8_S8_EEELi128ENS_6half_tEfNS_4arch4Sm80ELb1ELb0ELb0ELb1ELb1ELb0ELb1ELb0EEENS1_21CollectiveEpilogueFwdIS9_NS6_IJNS7_ILi1EEESF_SF_EEESA_SC_Li256ELb1ELb1ELb0ELb0EEENS1_19SingleTileSchedulerILb1ELb0ELb1ELi128EEEEEEEEEvNT_6ParamsE,@function
        .size           _ZN7cutlass13device_kernelIN5flash19enable_sm80_to_sm89INS1_16FlashAttnFwdSm80INS1_25CollectiveMainloopFwdSm80ILi8ELi1ELb1EN4cute5tupleIJNS5_1CILi128EEES8_S8_EEELi128ENS_6half_tEfNS_4arch4Sm80ELb1ELb0ELb0ELb1ELb1ELb0ELb1ELb0EEENS1_21CollectiveEpilogueFwdIS9_NS6_IJNS7_ILi1EEESF_SF_EEESA_SC_Li256ELb1ELb1ELb0ELb0EEENS1_19SingleTileSchedulerILb1ELb0ELb1ELi128EEEEEEEEEvNT_6ParamsE,(.L_x_2032 - _ZN7cutlass13device_kernelIN5flash19enable_sm80_to_sm89INS1_16FlashAttnFwdSm80INS1_25CollectiveMainloopFwdSm80ILi8ELi1ELb1EN4cute5tupleIJNS5_1CILi128EEES8_S8_EEELi128ENS_6half_tEfNS_4arch4Sm80ELb1ELb0ELb0ELb1ELb1ELb0ELb1ELb0EEENS1_21CollectiveEpilogueFwdIS9_NS6_IJNS7_ILi1EEESF_SF_EEESA_SC_Li256ELb1ELb1ELb0ELb0EEENS1_19SingleTileSchedulerILb1ELb0ELb1ELi128EEEEEEEEEvNT_6ParamsE)
        .other          _ZN7cutlass13device_kernelIN5flash19enable_sm80_to_sm89INS1_16FlashAttnFwdSm80INS1_25CollectiveMainloopFwdSm80ILi8ELi1ELb1EN4cute5tupleIJNS5_1CILi128EEES8_S8_EEELi128ENS_6half_tEfNS_4arch4Sm80ELb1ELb0ELb0ELb1ELb1ELb0ELb1ELb0EEENS1_21CollectiveEpilogueFwdIS9_NS6_IJNS7_ILi1EEESF_SF_EEESA_SC_Li256ELb1ELb1ELb0ELb0EEENS1_19SingleTileSchedulerILb1ELb0ELb1ELi128EEEEEEEEEvNT_6ParamsE,@"STO_CUDA_ENTRY STV_DEFAULT"
_ZN7cutlass13device_kernelIN5flash19enable_sm80_to_sm89INS1_16FlashAttnFwdSm80INS1_25CollectiveMainloopFwdSm80ILi8ELi1ELb1EN4cute5tupleIJNS5_1CILi128EEES8_S8_EEELi128ENS_6half_tEfNS_4arch4Sm80ELb1ELb0ELb0ELb1ELb1ELb0ELb1ELb0EEENS1_21CollectiveEpilogueFwdIS9_NS6_IJNS7_ILi1EEESF_SF_EEESA_SC_Li256ELb1ELb1ELb0ELb0EEENS1_19SingleTileSchedulerILb1ELb0ELb1ELi128EEEEEEEEEvNT_6ParamsE:
        /* <DEDUP_REMOVED lines=20> */
.L_x_545:
        /* <DEDUP_REMOVED lines=13> */
.L_x_547:
[----:B------:R-:W-:Y:S02]  /*0210*/  ULDC UR5, c[0x0][0x54c] ;  /* 0x0001530000057ab9 */ /* 0x000fe40000000800 */
.L_x_546:
[----:B------:R-:W-:Y:S02]  /*0220*/  ULDC UR4, c[0x0][0x548] ;  /* 0x0001520000047ab9 */ /* 0x000fe40000000800 */
[----:B------:R-:W-:-:S02]  /*0230*/  USHF.L.U32 UR7, UR7, 0x7, URZ ;  /* 0x0000000707077899 */ /* 0x000fc4000800063f */
[----:B------:R-:W-:-:S04]  /*0240*/  UIMAD UR4, UR5, UR4, URZ ;  /* 0x00000004050472a4 */ /* 0x000fc8000f8e023f */
[----:B------:R-:W-:-:S04]  /*0250*/  UISETP.GE.AND UP0, UPT, UR7, UR4, UPT ;  /* 0x000000040700728c */ /* 0x000fc8000bf06270 */
[----:B------:R-:W-:Y:S01]  /*0260*/  USEL UR13, UR13, 0xffffffff, !UP0 ;  /* 0xffffffff0d0d7887 */ /* 0x000fe2000c000000 */
[----:B------:R-:W-:Y:S05]  /*0270*/  BRA `(.L_x_548) ;  /* 0x000001b000007947 */ /* 0x000fea0003800000 */
.L_x_544:
        /* <DEDUP_REMOVED lines=8> */
.L_x_549:
        /* <DEDUP_REMOVED lines=13> */
.L_x_551:
[----:B------:R-:W-:Y:S02]  /*03d0*/  ULDC UR5, c[0x0][0x54c] ;  /* 0x0001530000057ab9 */ /* 0x000fe40000000800 */
.L_x_550:
[----:B------:R-:W-:Y:S02]  /*03e0*/  ULDC UR4, c[0x0][0x548] ;  /* 0x0001520000047ab9 */ /* 0x000fe40000000800 */
[----:B------:R-:W-:-:S02]  /*03f0*/  USHF.L.U32 UR7, UR7, 0x7, URZ ;  /* 0x0000000707077899 */ /* 0x000fc4000800063f */
[----:B------:R-:W-:-:S04]  /*0400*/  UIMAD UR4, UR5, UR4, URZ ;  /* 0x00000004050472a4 */ /* 0x000fc8000f8e023f */
[----:B------:R-:W-:-:S04]  /*0410*/  UISETP.GE.AND UP0, UPT, UR7, UR4, UPT ;  /* 0x000000040700728c */ /* 0x000fc8000bf06270 */
[----:B------:R-:W-:-:S06]  /*0420*/  USEL UR13, UR13, 0xffffffff, !UP0 ;  /* 0xffffffff0d0d7887 */ /* 0x000fcc000c000000 */
.L_x_548:
[----:B------:R-:W-:-:S13]  /*0430*/  ISETP.LE.AND P0, PT, RZ, UR13, PT ;  /* 0x0000000dff007c0c */ /* 0x000fda000bf03270 */
[----:B------:R-:W-:Y:S05]  /*0440*/  @!P0 EXIT ;  /* 0x000000000000894d */ /* 0x000fea0003800000 */
[----:B------:R-:W-:Y:S02]  /*0450*/  ULDC.64 UR10, c[0x0][0x370] ;  /* 0x0000dc00000a7ab9 */ /* 0x000fe40000000a00 */
[----:B------:R-:W-:Y:S02]  /*0460*/  UISETP.NE.U32.AND UP1, UPT, URZ, UR10, UPT ;  /* 0x0000000a3f00728c */ /* 0x000fe4000bf25070 */
[----:B------:R-:W-:Y:S02]  /*0470*/  ULDC.64 UR4, c[0x0][0x360] ;  /* 0x0000d80000047ab9 */ /* 0x000fe40000000a00 */
[----:B------:R-:W-:Y:S02]  /*0480*/  UISETP.NE.U32.AND UP0, UPT, URZ, UR4, UPT ;  /* 0x000000043f00728c */ /* 0x000fe4000bf05070 */
[----:B------:R-:W-:Y:S02]  /*0490*/  ULDC.64 UR8, c[0x0][0x348] ;  /* 0x0000d20000087ab9 */ /* 0x000fe40000000a00 */
[----:B------:R-:W-:-:S02]  /*04a0*/  UISETP.NE.AND.EX UP1, UPT, URZ, UR11, UPT, UP1 ;  /* 0x0000000b3f00728c */ /* 0x000fc4000bf25310 */
[----:B------:R-:W-:Y:S02]  /*04b0*/  UISETP.NE.U32.AND UP2, UPT, URZ, UR8, UPT ;  /* 0x000000083f00728c */ /* 0x000fe4000bf45070 */
[----:B------:R-:W-:Y:S02]  /*04c0*/  UISETP.NE.AND.EX UP0, UPT, URZ, UR5, UPT, UP0 ;  /* 0x000000053f00728c */ /* 0x000fe4000bf05300 */
[----:B------:R-:W-:Y:S01]  /*04d0*/  UISETP.NE.AND.EX UP2, UPT, URZ, UR9, UPT, UP2 ;  /* 0x000000093f00728c */ /* 0x000fe2000bf45320 */
[----:B------:R-:W-:Y:S01]  /*04e0*/  PLOP3.LUT P2, PT, PT, PT, UP1, 0x80, 0x0 ;  /* 0x000000000000781c */ /* 0x000fe20003f4f018 */
[----:B------:R-:W-:Y:S02]  /*04f0*/  ULDC.64 UR10, c[0x0][0x370] ;  /* 0x0000dc00000a7ab9 */ /* 0x000fe40000000a00 */
[----:B------:R-:W-:Y:S01]  /*0500*/  ULDC.64 UR8, c[0x0][0x348] ;  /* 0x0000d20000087ab9 */ /* 0x000fe20000000a00 */
[----:B------:R-:W-:Y:S01]  /*0510*/  PLOP3.LUT P0, PT, PT, PT, UP0, 0x80, 0x0 ;  /* 0x000000000000781c */ /* 0x000fe20003f0f008 */
[----:B------:R-:W-:Y:S01]  /*0520*/  ULDC.64 UR4, c[0x0][0x360] ;  /* 0x0000d80000047ab9 */ /* 0x000fe20000000a00 */
[----:B------:R-:W-:Y:S01]  /*0530*/  PLOP3.LUT P1, PT, PT, PT, UP2, 0x80, 0x0 ;  /* 0x000000000000781c */ /* 0x000fe20003f2f028 */
[----:B------:R-:W-:-:S02]  /*0540*/  @UP1 UIMAD.WIDE UR10, UR13, UR6, UR10 ;  /* 0x000000060d0a12a5 */ /* 0x000fc4000f8e020a */
[----:B------:R-:W-:Y:S02]  /*0550*/  @UP0 UIMAD.WIDE UR4, UR13, UR6, UR4 ;  /* 0x000000060d0402a5 */ /* 0x000fe4000f8e0204 */
[----:B------:R-:W-:Y:S02]  /*0560*/  UIMAD.WIDE UR8, UR13, UR6, UR8 ;  /* 0x000000060d0872a5 */ /* 0x000fe4000f8e0208 */
[----:B------:R-:W-:Y:S02]  /*0570*/  IMAD.U32 R3, RZ, RZ, UR11 ;  /* 0x0000000bff037e24 */ /* 0x000fe4000f8e00ff */
[----:B------:R-:W-:Y:S01]  /*0580*/  IMAD.U32 R2, RZ, RZ, UR10 ;  /* 0x0000000aff027e24 */ /* 0x000fe2000f8e00ff */
[----:B------:R-:W-:Y:S01]  /*0590*/  MOV R8, UR4 ;  /* 0x0000000400087c02 */ /* 0x000fe20008000f00 */
[----:B------:R-:W-:Y:S01]  /*05a0*/  IMAD.U32 R9, RZ, RZ, UR5 ;  /* 0x00000005ff097e24 */ /* 0x000fe2000f8e00ff */
[----:B------:R-:W-:Y:S01]  /*05b0*/  MOV R6, UR8 ;  /* 0x0000000800067c02 */ /* 0x000fe20008000f00 */
[----:B------:R-:W-:Y:S01]  /*05c0*/  IMAD.U32 R7, RZ, RZ, UR9 ;  /* 0x00000009ff077e24 */ /* 0x000fe2000f8e00ff */
[----:B------:R1:W2:Y:S04]  /*05d0*/  @P2 LDG.E R3, [R2.64] ;  /* 0x0000000e02032981 */ /* 0x0002a8000c1e1900 */
[----:B------:R-:W3:Y:S04]  /*05e0*/  @P0 LDG.E R0, [R8.64] ;  /* 0x0000000e08000981 */ /* 0x000ee8000c1e1900 */
[----:B-1----:R-:W4:Y:S01]  /*05f0*/  @P1 LDG.E R2, [R6.64] ;  /* 0x0000000e06021981 */ /* 0x002f22000c1e1900 */
[----:B------:R-:W1:Y:S01]  /*0600*/  S2UR UR9, SR_CTAID.Y ;  /* 0x00000000000979c3 */ /* 0x000e620000002600 */
[----:B------:R-:W-:-:S02]  /*0610*/  UMOV UR11, URZ ;  /* 0x0000003f000b7c82 */ /* 0x000fc40008000000 */
[----:B------:R-:W-:Y:S02]  /*0620*/  ULDC UR12, c[0x0][0x168] ;  /* 0x00005a00000c7ab9 */ /* 0x000fe40000000800 */
[----:B------:R-:W-:Y:S02]  /*0630*/  UMOV UR17, URZ ;  /* 0x0000003f00117c82 */ /* 0x000fe40008000000 */
[----:B------:R-:W-:Y:S02]  /*0640*/  ULDC UR4, c[0x0][0x2ac] ;  /* 0x0000ab0000047ab9 */ /* 0x000fe40000000800 */
[----:B------:R-:W-:Y:S02]  /*0650*/  ULDC UR8, c[0x0][0x1d0] ;  /* 0x0000740000087ab9 */ /* 0x000fe40000000800 */
[----:B------:R-:W-:Y:S02]  /*0660*/  UIMAD UR8, UR4, UR8, URZ ;  /* 0x00000008040872a4 */ /* 0x000fe4000f8e023f */
[----:B-1----:R-:W-:Y:S01]  /*0670*/  USHF.R.S32.HI UR16, URZ, 0x1f, UR9 ;  /* 0x0000001f3f107899 */ /* 0x002fe20008011409 */
[----:B--2---:R1:W2:Y:S08]  /*0680*/  @P2 R2UR UR11, R3 ;  /* 0x00000000030b23c2 */ /* 0x0042b000000e0000 */
[----:B---3--:R1:W3:Y:S08]  /*0690*/  @P0 R2UR UR12, R0 ;  /* 0x00000000000c03c2 */ /* 0x0082f000000e0000 */
[----:B----4-:R1:W4:Y:S02]  /*06a0*/  @P1 R2UR UR17, R2 ;  /* 0x00000000021113c2 */ /* 0x01032400000e0000 */
[----:B-1234-:R-:W-:Y:S05]  /*06b0*/  @P0 BRA `(.L_x_552) ;  /* 0x0000006000000947 */ /* 0x01efea0003800000 */
[----:B------:R-:W-:Y:S05]  /*06c0*/  @!P1 BRA `(.L_x_552) ;  /* 0x0000005000009947 */ /* 0x000fea0003800000 */
[----:B------:R1:W2:Y:S04]  /*06d0*/  LDG.E R0, [R6.64] ;  /* 0x0000000e06007981 */ /* 0x0002a8000c1e1900 */
[----:B-1----:R-:W3:Y:S01]  /*06e0*/  LDG.E R6, [R6.64+0x4] ;  /* 0x0000040e06067981 */ /* 0x002ee2000c1e1900 */
[----:B--2---:R-:W1:Y:S08]  /*06f0*/  R2UR UR12, R0 ;  /* 0x00000000000c73c2 */ /* 0x004e7000000e0000 */
[----:B---3--:R-:W1:Y:S02]  /*0700*/  R2UR UR4, R6 ;  /* 0x00000000060473c2 */ /* 0x008e6400000e0000 */
[----:B-1----:R-:W-:-:S06]  /*0710*/  UIADD3 UR12, -UR12, UR4, URZ ;  /* 0x000000040c0c7290 */ /* 0x002fcc000fffe13f */
.L_x_552:
        /* <DEDUP_REMOVED lines=10> */
.L_x_553:
        /* <DEDUP_REMOVED lines=12> */
.L_x_554:
[----:B------:R-:W-:Y:S01]  /*0880*/  ULDC UR4, c[0x0][0x2c4] ;  /* 0x0000b10000047ab9 */ /* 0x000fe20000000800 */
[----:B------:R-:W-:Y:S01]  /*0890*/  PLOP3.LUT P2, PT, PT, PT, PT, 0x80, 0x0 ;  /* 0x000000000000781c */ /* 0x000fe20003f4f070 */
[----:B------:R-:W-:Y:S01]  /*08a0*/  UISETP.NE.AND UP1, UPT, UR4, 0x1, UPT ;  /* 0x000000010400788c */ /* 0x000fe2000bf25270 */
[----:B------:R-:W-:Y:S01]  /*08b0*/  IMAD.MOV.U32 R3, RZ, RZ, RZ ;  /* 0x000000ffff037224 */ /* 0x000fe200078e00ff */
[----:B------:R-:W-:Y:S01]  /*08c0*/  UMOV UR10, UR7 ;  /* 0x00000007000a7c82 */ /* 0x000fe20008000000 */
[----:B------:R-:W-:Y:S01]  /*08d0*/  IMAD.MOV.U32 R114, RZ, RZ, RZ ;  /* 0x000000ffff727224 */ /* 0x000fe200078e00ff */
[----:B------:R-:W-:Y:S01]  /*08e0*/  ULDC.64 UR4, c[0x0][0x2c8] ;  /* 0x0000b20000047ab9 */ /* 0x000fe20000000a00 */
[----:B------:R-:W-:Y:S01]  /*08f0*/  MOV R4, RZ ;  /* 0x000000ff00047202 */ /* 0x000fe20000000f00 */
[----:B------:R-:W-:Y:S01]  /*0900*/  UIADD3 UR8, -UR11, UR8, URZ ;  /* 0x000000080b087290 */ /* 0x000fe2000fffe13f */
[----:B------:R-:W-:Y:S01]  /*0910*/  IMAD.MOV.U32 R112, RZ, RZ, RZ ;  /* 0x000000ffff707224 */ /* 0x000fe200078e00ff */
[----:B------:R-:W-:Y:S01]  /*0920*/  CS2R R118, SRZ ;  /* 0x0000000000767805 */ /* 0x000fe2000001ff00 */
[----:B------:R-:W-:Y:S01]  /*0930*/  CS2R R116, SRZ ;  /* 0x0000000000747805 */ /* 0x000fe2000001ff00 */
[----:B------:R-:W-:Y:S01]  /*0940*/  CS2R R110, SRZ ;  /* 0x00000000006e7805 */ /* 0x000fe2000001ff00 */
[----:B------:R-:W-:Y:S01]  /*0950*/  @UP1 UIADD3 UR18, UR10, 0x7f, URZ ;  /* 0x0000007f0a121890 */ /* 0x000fe2000fffe03f */
[----:B------:R-:W-:Y:S01]  /*0960*/  CS2R R108, SRZ ;  /* 0x00000000006c7805 */ /* 0x000fe2000001ff00 */
[----:B------:R-:W-:Y:S01]  /*0970*/  CS2R R106, SRZ ;  /* 0x00000000006a7805 */ /* 0x000fe2000001ff00 */
[----:B------:R-:W-:Y:S01]  /*0980*/  CS2R R104, SRZ ;  /* 0x0000000000687805 */ /* 0x000fe2000001ff00 */
[----:B------:R-:W-:Y:S01]  /*0990*/  UIMAD.WIDE.U32 UR18, UR18, UR4, URZ ;  /* 0x00000004121272a5 */ /* 0x000fe2000f8e003f */
[----:B------:R-:W-:Y:S01]  /*09a0*/  CS2R R102, SRZ ;  /* 0x0000000000667805 */ /* 0x000fe2000001ff00 */
[----:B------:R-:W-:Y:S01]  /*09b0*/  UIADD3 UR4, UR7, 0x7f, URZ ;  /* 0x0000007f07047890 */ /* 0x000fe2000fffe03f */
[----:B------:R-:W-:Y:S01]  /*09c0*/  CS2R R100, SRZ ;  /* 0x0000000000647805 */ /* 0x000fe2000001ff00 */
[----:B------:R-:W-:Y:S01]  /*09d0*/  @UP1 USHF.R.U32.HI UR4, URZ, UR5, UR19 ;  /* 0x000000053f041299 */ /* 0x000fe20008011613 */
[----:B------:R-:W-:Y:S01]  /*09e0*/  CS2R R122, SRZ ;  /* 0x00000000007a7805 */ /* 0x000fe2000001ff00 */
[----:B------:R-:W-:Y:S01]  /*09f0*/  UIADD3 UR7, UR8, 0x80, -UR12 ;  /* 0x0000008008077890 */ /* 0x000fe2000fffe80c */
[----:B------:R-:W-:Y:S01]  /*0a00*/  CS2R R120, SRZ ;  /* 0x0000000000787805 */ /* 0x000fe2000001ff00 */
[----:B------:R-:W-:Y:S01]  /*0a10*/  UIADD3 UR5, UR8, 0x7f, URZ ;  /* 0x0000007f08057890 */ /* 0x000fe2000fffe03f */
[----:B------:R-:W-:Y:S01]  /*0a20*/  CS2R R98, SRZ ;  /* 0x0000000000627805 */ /* 0x000fe2000001ff00 */
[----:B------:R-:W-:Y:S01]  /*0a30*/  UIADD3 UR7, UR7, UR4, URZ ;  /* 0x0000000407077290 */ /* 0x000fe2000fffe03f */
[----:B------:R-:W-:Y:S01]  /*0a40*/  CS2R R96, SRZ ;  /* 0x0000000000607805 */ /* 0x000fe2000001ff00 */
[----:B------:R-:W-:Y:S01]  /*0a50*/  USHF.R.S32.HI UR18, URZ, 0x1f, UR5 ;  /* 0x0000001f3f127899 */ /* 0x000fe20008011405 */
[----:B------:R-:W-:Y:S01]  /*0a60*/  CS2R R94, SRZ ;  /* 0x00000000005e7805 */ /* 0x000fe2000001ff00 */
[----:B------:R-:W-:Y:S01]  /*0a70*/  USHF.R.S32.HI UR4, URZ, 0x1f, UR7 ;  /* 0x0000001f3f047899 */ /* 0x000fe20008011407 */
[----:B------:R-:W-:Y:S01]  /*0a80*/  CS2R R92, SRZ ;  /* 0x00000000005c7805 */ /* 0x000fe2000001ff00 */
[----:B------:R-:W-:Y:S01]  /*0a90*/  ULEA.HI UR18, UR18, UR5, URZ, 0x7 ;  /* 0x0000000512127291 */ /* 0x000fe2000f8f383f */
[----:B------:R-:W-:Y:S01]  /*0aa0*/  CS2R R90, SRZ ;  /* 0x00000000005a7805 */ /* 0x000fe2000001ff00 */
[----:B------:R-:W-:Y:S01]  /*0ab0*/  ULEA.HI UR4, UR4, UR7, URZ, 0x7 ;  /* 0x0000000704047291 */ /* 0x000fe2000f8f383f */
[----:B------:R-:W-:Y:S01]  /*0ac0*/  CS2R R88, SRZ ;  /* 0x0000000000587805 */ /* 0x000fe2000001ff00 */
[----:B------:R-:W-:Y:S01]  /*0ad0*/  USHF.R.S32.HI UR18, URZ, 0x7, UR18 ;  /* 0x000000073f127899 */ /* 0x000fe20008011412 */
[----:B------:R-:W-:Y:S01]  /*0ae0*/  CS2R R86, SRZ ;  /* 0x0000000000567805 */ /* 0x000fe2000001ff00 */
[----:B------:R-:W-:Y:S01]  /*0af0*/  USHF.R.S32.HI UR4, URZ, 0x7, UR4 ;  /* 0x000000073f047899 */ /* 0x000fe20008011404 */
[----:B------:R-:W-:Y:S01]  /*0b00*/  CS2R R84, SRZ ;  /* 0x0000000000547805 */ /* 0x000fe2000001ff00 */
[----:B------:R-:W-:Y:S01]  /*0b10*/  CS2R R82, SRZ ;  /* 0x0000000000527805 */ /* 0x000fe2000001ff00 */
[----:B------:R-:W-:Y:S01]  /*0b20*/  CS2R R80, SRZ ;  /* 0x0000000000507805 */ /* 0x000fe2000001ff00 */
[----:B------:R-:W-:Y:S01]  /*0b30*/  UISETP.LT.AND UP0, UPT, UR18, UR4, UPT ;  /* 0x000000041200728c */ /* 0x000fe2000bf01270 */
[----:B------:R-:W-:Y:S01]  /*0b40*/  CS2R R78, SRZ ;  /* 0x00000000004e7805 */ /* 0x000fe2000001ff00 */
[----:B------:R-:W-:Y:S01]  /*0b50*/  CS2R R76, SRZ ;  /* 0x00000000004c7805 */ /* 0x000fe2000001ff00 */
[----:B------:R-:W-:Y:S01]  /*0b60*/  CS2R R74, SRZ ;  /* 0x00000000004a7805 */ /* 0x000fe2000001ff00 */
[----:B------:R-:W-:Y:S01]  /*0b70*/  USEL UR7, UR18, UR4, UP0 ;  /* 0x0000000412077287 */ /* 0x000fe20008000000 */
[----:B------:R-:W-:Y:S01]  /*0b80*/  CS2R R72, SRZ ;  /* 0x0000000000487805 */ /* 0x000fe2000001ff00 */
[----:B------:R-:W-:Y:S01]  /*0b90*/  CS2R R70, SRZ ;  /* 0x0000000000467805 */ /* 0x000fe2000001ff00 */
[----:B------:R-:W-:Y:S01]  /*0ba0*/  CS2R R68, SRZ ;  /* 0x0000000000447805 */ /* 0x000fe2000001ff00 */
[----:B------:R-:W-:Y:S01]  /*0bb0*/  UISETP.GE.AND UP0, UPT, UR7, 0x1, UPT ;  /* 0x000000010700788c */ /* 0x000fe2000bf06270 */
[----:B------:R-:W-:Y:S01]  /*0bc0*/  CS2R R126, SRZ ;  /* 0x00000000007e7805 */ /* 0x000fe2000001ff00 */
[----:B------:R-:W-:Y:S01]  /*0bd0*/  CS2R R124, SRZ ;  /* 0x00000000007c7805 */ /* 0x000fe2000001ff00 */
[----:B------:R-:W-:Y:S01]  /*0be0*/  CS2R R130, SRZ ;  /* 0x0000000000827805 */ /* 0x000fe2000001ff00 */
[----:B------:R-:W-:Y:S01]  /*0bf0*/  CS2R R128, SRZ ;  /* 0x0000000000807805 */ /* 0x000fe2000001ff00 */
[----:B------:R-:W-:Y:S01]  /*0c00*/  CS2R R6, SRZ ;  /* 0x0000000000067805 */ /* 0x000fe2000001ff00 */
[----:B------:R-:W-:-:S13]  /*0c10*/  PLOP3.LUT P0, PT, PT, PT, UP0, 0x80, 0x0 ;  /* 0x000000000000781c */ /* 0x000fda0003f0f008 */
        /* <DEDUP_REMOVED lines=10> */
[----:B------:R-:W-:-:S03]  /*0cc0*/  ULDC.64 UR4, c[0x0][0x2b0] ;  /* 0x0000ac0000047ab9 */ /* 0x000fc60000000a00 */
[CC--:B------:R-:W-:Y:S01]  /*0cd0*/  LEA.HI R237, R112.reuse, R5.reuse, RZ, 0x6 ;  /* 0x0000000570ed7211 */ /* 0x0c0fe200078f30ff */
[----:B------:R1:W2:Y:S01]  /*0ce0*/  @P0 LDG.E R0, [R2.64] ;  /* 0x0000000e02000981 */ /* 0x0002a2000c1e1900 */
[----:B------:R-:W-:Y:S01]  /*0cf0*/  IMAD.MOV.U32 R235, RZ, RZ, RZ ;  /* 0x000000ffffeb7224 */ /* 0x000fe200078e00ff */
[----:B-1----:R-:W-:Y:S01]  /*0d00*/  LEA.HI R3, R112, R5, RZ, 0x3 ;  /* 0x0000000570037211 */ /* 0x002fe200078f18ff */
[----:B------:R-:W-:-:S03]  /*0d10*/  IMAD.MOV.U32 R2, RZ, RZ, c[0x0][0x2b8] ;  /* 0x0000ae00ff027624 */ /* 0x000fc600078e00ff */
[----:B------:R-:W-:Y:S02]  /*0d20*/  LOP3.LUT R20, R3, 0xfffffff8, RZ, 0xc0, !PT ;  /* 0xfffffff803147812 */ /* 0x000fe400078ec0ff */
[----:B------:R-:W-:Y:S01]  /*0d30*/  SHF.R.S32.HI R3, RZ, 0x3, R3 ;  /* 0x00000003ff037819 */ /* 0x000fe20000011403 */
[----:B------:R-:W-:Y:S01]  /*0d40*/  BAR.SYNC.DEFER_BLOCKING 0x0 ;  /* 0x0000000000007b1d */ /* 0x000fe20000010000 */
[----:B------:R-:W-:Y:S01]  /*0d50*/  ISETP.NE.AND P3, PT, R2, 0x1, PT ;  /* 0x000000010200780c */ /* 0x000fe20003f65270 */
[----:B------:R-:W-:-:S04]  /*0d60*/  IMAD.IADD R20, R5, 0x1, -R20 ;  /* 0x0000000105147824 */ /* 0x000fc800078e0a14 */
[----:B------:R-:W-:Y:S01]  /*0d70*/  IMAD R238, R20, 0x20, R3 ;  /* 0x0000002014ee7824 */ /* 0x000fe200078e0203 */
[----:B--2---:R1:W2:Y:S02]  /*0d80*/  @P0 R2UR UR20, R0 ;  /* 0x00000000001403c2 */ /* 0x0042a400000e0000 */
[----:B--2---:R-:W-:Y:S02]  /*0d90*/  @!UP0 UMOV UR20, UR13 ;  /* 0x0000000d00148c82 */ /* 0x004fe40008000000 */
[----:B------:R-:W-:Y:S02]  /*0da0*/  USHF.R.S32.HI UR6, URZ, 0x1f, UR20 ;  /* 0x0000001f3f067899 */ /* 0x000fe40008011414 */
[----:B------:R-:W-:Y:S02]  /*0db0*/  UIMAD.WIDE.U32 UR18, UR20, UR4, URZ ;  /* 0x00000004141272a5 */ /* 0x000fe4000f8e003f */
[----:B------:R-:W-:-:S04]  /*0dc0*/  UIMAD UR6, UR6, UR4, URZ ;  /* 0x00000004060672a4 */ /* 0x000fc8000f8e023f */
[----:B------:R-:W-:Y:S01]  /*0dd0*/  UIMAD UR6, UR20, UR5, UR6 ;  /* 0x00000005140672a4 */ /* 0x000fe2000f8e0206 */
[----:B-1----:R-:W-:-:S03]  /*0de0*/  IMAD.U32 R0, RZ, RZ, UR7 ;  /* 0x00000007ff007e24 */ /* 0x002fc6000f8e00ff */
        /* <DEDUP_REMOVED lines=16> */
[----:B------:R-:W-:Y:S01]  /*0ef0*/  UIMAD UR20, UR20, UR4, URZ ;  /* 0x00000004141472a4 */ /* 0x000fe2000f8e023f */
[----:B------:R-:W-:Y:S01]  /*0f00*/  PLOP3.LUT P1, PT, PT, PT, UP1, 0x80, 0x0 ;  /* 0x000000000000781c */ /* 0x000fe20003f2f018 */
[----:B------:R-:W-:Y:S01]  /*0f10*/  UIMAD.WIDE.U32 UR22, UR17, UR4, URZ ;  /* 0x00000004111672a5 */ /* 0x000fe2000f8e003f */
[----:B------:R-:W-:Y:S01]  /*0f20*/  PLOP3.LUT P0, PT, PT, PT, UP1, 0x80, 0x0 ;  /* 0x000000000000781c */ /* 0x000fe20003f0f018 */
[----:B------:R-:W-:Y:S01]  /*0f30*/  UIMAD UR20, UR17, UR5, UR20 ;  /* 0x00000005111472a4 */ /* 0x000fe2000f8e0214 */
[----:B------:R-:W-:Y:S01]  /*0f40*/  IADD3 R0, R238, UR10, RZ ;  /* 0x0000000aee007c10 */ /* 0x000fe2000fffe0ff */
[----:B------:R-:W-:Y:S01]  /*0f50*/  USEL UR21, UR13, URZ, !UP2 ;  /* 0x0000003f0d157287 */ /* 0x000fe2000d000000 */
[----:B------:R-:W-:Y:S01]  /*0f60*/  IMAD.SHL.U32 R10, R3, 0x40, RZ ;  /* 0x00000040030a7824 */ /* 0x000fe200078e00ff */
[----:B------:R-:W-:Y:S01]  /*0f70*/  ULDC.64 UR4, c[0x0][0x1b8] ;  /* 0x00006e0000047ab9 */ /* 0x000fe20000000a00 */
[----:B------:R-:W-:Y:S01]  /*0f80*/  IMAD.SHL.U32 R205, R20, 0x8, RZ ;  /* 0x0000000814cd7824 */ /* 0x000fe200078e00ff */
[----:B------:R-:W-:Y:S01]  /*0f90*/  UIADD3 UR23, UR23, UR20, URZ ;  /* 0x0000001417177290 */ /* 0x000fe2000fffe03f */
[----:B------:R-:W-:Y:S01]  /*0fa0*/  IMAD.MOV.U32 R7, RZ, RZ, R0 ;  /* 0x000000ffff077224 */ /* 0x000fe200078e0000 */
[----:B------:R-:W-:Y:S01]  /*0fb0*/  UIMAD UR17, UR16, UR4, URZ ;  /* 0x00000004101172a4 */ /* 0x000fe2000f8e023f */
[----:B------:R-:W-:Y:S01]  /*0fc0*/  LOP3.LUT R10, R10, 0x1c0, RZ, 0xc0, !PT ;  /* 0x000001c00a0a7812 */ /* 0x000fe200078ec0ff */
[----:B------:R-:W-:Y:S01]  /*0fd0*/  USHF.R.S32.HI UR20, URZ, 0x1f, UR13 ;  /* 0x0000001f3f147899 */ /* 0x000fe2000801140d */
[----:B------:R-:W-:Y:S01]  /*0fe0*/  @P1 IMAD.HI.U32 R2, R0, c[0x0][0x2c8], RZ ;  /* 0x0000b20000021a27 */ /* 0x000fe200078e00ff */
[----:B------:R-:W-:Y:S01]  /*0ff0*/  UIMAD UR17, UR9, UR5, UR17 ;  /* 0x00000005091172a4 */ /* 0x000fe2000f8e0211 */
[----:B------:R-:W-:Y:S01]  /*1000*/  ISETP.GE.AND P6, PT, R205, c[0x0][0x198], PT ;  /* 0x00006600cd007a0c */ /* 0x000fe20003fc6270 */
[----:B------:R-:W-:Y:S01]  /*1010*/  UIMAD.WIDE.U32 UR22, UR9, UR4, UR22 ;  /* 0x00000004091672a5 */ /* 0x000fe2000f8e0016 */
[----:B------:R-:W-:Y:S01]  /*1020*/  IMAD.SHL.U32 R237, R237, 0x8, RZ ;  /* 0x00000008eded7824 */ /* 0x000fe200078e00ff */
[----:B------:R-:W-:Y:S01]  /*1030*/  USEL UR20, UR20, URZ, !UP2 ;  /* 0x0000003f14147287 */ /* 0x000fe2000d000000 */
[----:B------:R-:W-:Y:S01]  /*1040*/  @P0 SHF.R.U32.HI R7, RZ, c[0x0][0x2cc], R2 ;  /* 0x0000b300ff070a19 */ /* 0x000fe20000011602 */
[----:B------:R-:W-:Y:S01]  /*1050*/  ULDC.64 UR4, c[0x0][0x1c0] ;  /* 0x0000700000047ab9 */ /* 0x000fe20000000a00 */
[----:B------:R-:W-:Y:S01]  /*1060*/  LEA.HI R12, R112, R5, RZ, 0x4 ;  /* 0x00000005700c7211 */ /* 0x000fe200078f20ff */
[----:B------:R-:W-:Y:S01]  /*1070*/  UIMAD UR20, UR20, UR4, URZ ;  /* 0x00000004141472a4 */ /* 0x000fe2000f8e023f */
[--C-:B------:R-:W-:Y:S01]  /*1080*/  SHF.R.S32.HI R4, RZ, 0x1f, R7.reuse ;  /* 0x0000001fff047819 */ /* 0x100fe20000011407 */
[----:B------:R-:W-:Y:S01]  /*1090*/  UIADD3 UR23, UR23, UR17, URZ ;  /* 0x0000001117177290 */ /* 0x000fe2000fffe03f */
[----:B------:R-:W-:Y:S01]  /*10a0*/  IMAD.MOV R2, RZ, RZ, -R7 ;  /* 0x000000ffff027224 */ /* 0x000fe200078e0a07 */
[----:B------:R-:W-:Y:S01]  /*10b0*/  UIMAD UR5, UR21, UR5, UR20 ;  /* 0x00000005150572a4 */ /* 0x000fe2000f8e0214 */
[----:B------:R-:W-:Y:S01]  /*10c0*/  IADD3 R24, R205, 0x40, RZ ;  /* 0x00000040cd187810 */ /* 0x000fe20007ffe0ff */
[----:B------:R-:W-:Y:S01]  /*10d0*/  UIMAD.WIDE.U32 UR22, UR21, UR4, UR22 ;  /* 0x00000004151672a5 */ /* 0x000fe2000f8e0016 */
[----:B------:R-:W-:Y:S01]  /*10e0*/  IMAD R2, R2, c[0x0][0x2c4], R0 ;  /* 0x0000b10002027a24 */ /* 0x000fe200078e0200 */
[----:B------:R-:W-:Y:S01]  /*10f0*/  UISETP.GE.AND UP0, UPT, UR7, 0x2, UPT ;  /* 0x000000020700788c */ /* 0x000fe2000bf06270 */
[----:B------:R-:W-:Y:S01]  /*1100*/  IMAD R4, R4, c[0x0][0x1b0], RZ ;  /* 0x00006c0004047a24 */ /* 0x000fe200078e02ff */
[----:B------:R-:W-:Y:S01]  /*1110*/  UIADD3 UR5, UR23, UR5, URZ ;  /* 0x0000000517057290 */ /* 0x000fe2000fffe03f */
[----:B------:R-:W-:Y:S01]  /*1120*/  SHF.R.S32.HI R204, RZ, 0x1f, R24 ;  /* 0x0000001fffcc7819 */ /* 0x000fe20000011418 */
[----:B-1----:R-:W-:Y:S01]  /*1130*/  IMAD.U32 R9, RZ, RZ, UR23 ;  /* 0x00000017ff097e24 */ /* 0x002fe2000f8e00ff */
[----:B------:R-:W-:Y:S01]  /*1140*/  SHF.R.S32.HI R0, RZ, 0x1f, R2 ;  /* 0x0000001fff007819 */ /* 0x000fe20000011402 */
[----:B------:R-:W-:Y:S01]  /*1150*/  IMAD.U32 R8, RZ, RZ, UR22 ;  /* 0x00000016ff087e24 */ /* 0x000fe2000f8e00ff */
[----:B------:R-:W-:Y:S01]  /*1160*/  ULDC UR4, c[0x0][0x2c4] ;  /* 0x0000b10000047ab9 */ /* 0x000fe20000000800 */
[----:B------:R-:W-:Y:S01]  /*1170*/  IMAD.U32 R9, RZ, RZ, UR5 ;  /* 0x00000005ff097e24 */ /* 0x000fe2000f8e00ff */
[----:B------:R-:W-:Y:S01]  /*1180*/  UIMAD UR4, UR12, UR4, URZ ;  /* 0x000000040c0472a4 */ /* 0x000fe2000f8e023f */
[C---:B------:R-:W-:Y:S01]  /*1190*/  IMAD R4, R7.reuse, c[0x0][0x1b4], R4 ;  /* 0x00006d0007047a24 */ /* 0x040fe200078e0204 */
[----:B------:R-:W-:Y:S01]  /*11a0*/  LEA.HI R204, R204, R24, RZ, 0x3 ;  /* 0x00000018cccc7211 */ /* 0x000fe200078f18ff */
[----:B------:R-:W-:Y:S01]  /*11b0*/  IMAD.WIDE.U32 R8, R7, c[0x0][0x1b0], R8 ;  /* 0x00006c0007087a25 */ /* 0x000fe200078e0008 */
[----:B------:R-:W-:Y:S01]  /*11c0*/  ISETP.GE.AND P5, PT, R24, c[0x0][0x198], PT ;  /* 0x0000660018007a0c */ /* 0x000fe20003fa6270 */
[----:B------:R-:W-:Y:S01]  /*11d0*/  ULEA UR22, UR7, 0xffffff80, 0x7 ;  /* 0xffffff8007167891 */ /* 0x000fe2000f8e383f */
[----:B------:R-:W-:Y:S01]  /*11e0*/  LOP3.LUT R204, R204, 0xfffffff8, RZ, 0xc0, !PT ;  /* 0xfffffff8cccc7812 */ /* 0x000fe200078ec0ff */
[----:B------:R-:W-:-:S02]  /*11f0*/  IMAD R0, R0, c[0x0][0x1a8], RZ ;  /* 0x00006a0000007a24 */ /* 0x000fc400078e02ff */
[----:B------:R-:W-:Y:S01]  /*1200*/  IMAD.IADD R9, R9, 0x1, R4 ;  /* 0x0000000109097824 */ /* 0x000fe200078e0204 */
[----:B------:R-:W-:Y:S01]  /*1210*/  SHF.R.U32.HI R4, RZ, 0x3, R10 ;  /* 0x00000003ff047819 */ /* 0x000fe2000001160a */
[----:B------:R-:W-:Y:S01]  /*1220*/  IMAD R0, R2, c[0x0][0x1ac], R0 ;  /* 0x00006b0002007a24 */ /* 0x000fe200078e0200 */
[----:B------:R-:W-:Y:S01]  /*1230*/  LOP3.LUT R10, R10, 0x38, R205, 0xf8, !PT ;  /* 0x000000380a0a7812 */ /* 0x000fe200078ef8cd */
[----:B------:R-:W-:Y:S01]  /*1240*/  IMAD.WIDE.U32 R8, R2, c[0x0][0x1a8], R8 ;  /* 0x00006a0002087a25 */ /* 0x000fe200078e0008 */
[----:B------:R-:W-:Y:S01]  /*1250*/  UIADD3 UR22, UR8, -UR22, URZ ;  /* 0x8000001608167290 */ /* 0x000fe2000fffe03f */
[----:B------:R-:W-:Y:S02]  /*1260*/  SHF.R.S32.HI R206, RZ, 0x1f, R204 ;  /* 0x0000001fffce7819 */ /* 0x000fe400000114cc */
[----:B------:R-:W-:Y:S01]  /*1270*/  IMAD.MOV R2, RZ, RZ, -R6 ;  /* 0x000000ffff027224 */ /* 0x000fe200078e0a06 */
[----:B------:R-:W-:Y:S01]  /*1280*/  LEA R6, P0, R8, c[0x0][0x160], 0x1 ;  /* 0x0000580008067a11 */ /* 0x000fe200078008ff */
[----:B------:R-:W-:Y:S01]  /*1290*/  IMAD.IADD R0, R9, 0x1, R0 ;  /* 0x0000000109007824 */ /* 0x000fe200078e0200 */
[----:B------:R-:W-:Y:S01]  /*12a0*/  LOP3.LUT R10, R10, R4, RZ, 0x3c, !PT ;  /* 0x000000040a0a7212 */ /* 0x000fe200078e3cff */
[----:B------:R-:W-:Y:S01]  /*12b0*/  IMAD R236, R2, c[0x0][0x2b8], R236 ;  /* 0x0000ae0002ec7a24 */ /* 0x000fe200078e02ec */
[----:B------:R-:W-:Y:S01]  /*12c0*/  IADD3 R2, R3, UR10, RZ ;  /* 0x0000000a03027c10 */ /* 0x000fe2000fffe0ff */
[----:B------:R-:W-:Y:S01]  /*12d0*/  IMAD.WIDE R38, R205, 0x2, RZ ;  /* 0x00000002cd267825 */ /* 0x000fe200078e02ff */
[----:B------:R-:W-:-:S02]  /*12e0*/  LEA.HI.X R0, R8, c[0x0][0x164], R0, 0x1, P0 ;  /* 0x0000590008007a11 */ /* 0x000fc400000f0c00 */
[----:B------:R-:W-:Y:S01]  /*12f0*/  SHFL.IDX PT, R8, R6, RZ, 0x181f ;  /* 0x00181fff06087589 */ /* 0x000fe200000e0000 */
[----:B------:R-:W-:Y:S02]  /*1300*/  ISETP.GE.AND P0, PT, R2, UR4, PT ;  /* 0x0000000402007c0c */ /* 0x000fe4000bf06270 */
[----:B------:R-:W-:Y:S01]  /*1310*/  LOP3.LUT R237, R10, 0xfffffe00, R237, 0xf8, !PT ;  /* 0xfffffe000aed7812 */ /* 0x000fe200078ef8ed */
[----:B------:R-:W1:Y:S01]  /*1320*/  SHFL.IDX PT, R9, R0, RZ, 0x181f ;  /* 0x00181fff00097589 */ /* 0x000e6200000e0000 */
[----:B------:R-:W-:Y:S01]  /*1330*/  SHF.R.S32.HI R22, RZ, 0x1f, R236 ;  /* 0x0000001fff167819 */ /* 0x000fe200000114ec */
[----:B------:R-:W-:Y:S01]  /*1340*/  IMAD.WIDE.U32 R10, R236, c[0x0][0x1e0], RZ ;  /* 0x00007800ec0a7a25 */ /* 0x000fe200078e00ff */
[----:B------:R-:W-:Y:S02]  /*1350*/  IADD3 R7, R2, 0x20, RZ ;  /* 0x0000002002077810 */ /* 0x000fe40007ffe0ff */
[----:B------:R-:W-:Y:S01]  /*1360*/  SHF.R.S32.HI R4, RZ, 0x4, R12 ;  /* 0x00000004ff047819 */ /* 0x000fe2000001140c */
[----:B------:R-:W-:Y:S01]  /*1370*/  IMAD.SHL.U32 R237, R237, 0x2, RZ ;  /* 0x00000002eded7824 */ /* 0x000fe200078e00ff */
[----:B------:R-:W-:Y:S01]  /*1380*/  ISETP.GE.AND P4, PT, R7, UR4, PT ;  /* 0x0000000407007c0c */ /* 0x000fe2000bf86270 */
[----:B------:R-:W-:Y:S01]  /*1390*/  IMAD R18, R22, c[0x0][0x1e0], RZ ;  /* 0x0000780016127a24 */ /* 0x000fe200078e02ff */
[----:B------:R-:W-:Y:S01]  /*13a0*/  IADD3 R7, R2, 0x40, RZ ;  /* 0x0000004002077810 */ /* 0x000fe20007ffe0ff */
[----:B------:R-:W-:Y:S01]  /*13b0*/  IMAD R22, R22, c[0x0][0x208], RZ ;  /* 0x0000820016167a24 */ /* 0x000fe200078e02ff */
[----:B------:R-:W-:Y:S01]  /*13c0*/  IADD3 R2, R2, 0x60, RZ ;  /* 0x0000006002027810 */ /* 0x000fe20007ffe0ff */
[----:B------:R-:W-:Y:S01]  /*13d0*/  IMAD R18, R236, c[0x0][0x1e4], R18 ;  /* 0x00007900ec127a24 */ /* 0x000fe200078e0212 */
[----:B------:R-:W-:Y:S01]  /*13e0*/  LEA.HI R234, R12, R4, RZ, 0x1 ;  /* 0x000000040cea7211 */ /* 0x000fe200078f08ff */
[----:B------:R-:W-:Y:S01]  /*13f0*/  IMAD R22, R236, c[0x0][0x20c], R22 ;  /* 0x00008300ec167a24 */ /* 0x000fe200078e0216 */
[----:B------:R-:W-:Y:S01]  /*1400*/  ISETP.GE.AND P2, PT, R7, UR4, PT ;  /* 0x0000000407007c0c */ /* 0x000fe2000bf46270 */
[----:B------:R-:W-:Y:S01]  /*1410*/  IMAD.IADD R19, R11, 0x1, R18 ;  /* 0x000000010b137824 */ /* 0x000fe200078e0212 */
[----:B------:R-:W-:Y:S01]  /*1420*/  ISETP.GE.AND P1, PT, R2, UR4, PT ;  /* 0x0000000402007c0c */ /* 0x000fe2000bf26270 */
[----:B------:R-:W-:Y:S01]  /*1430*/  ULDC.64 UR4, c[0x0][0x1e8] ;  /* 0x00007a0000047ab9 */ /* 0x000fe20000000a00 */
[----:B------:R-:W-:Y:S01]  /*1440*/  IMAD.MOV.U32 R18, RZ, RZ, R10 ;  /* 0x000000ffff127224 */ /* 0x000fe200078e000a */
[----:B------:R-:W-:Y:S01]  /*1450*/  LOP3.LUT R234, R234, 0xfffffffe, RZ, 0xc0, !PT ;  /* 0xfffffffeeaea7812 */ /* 0x000fe200078ec0ff */
[----:B------:R-:W-:Y:S01]  /*1460*/  UIMAD.WIDE.U32 UR20, UR9, UR4, URZ ;  /* 0x00000004091472a5 */ /* 0x000fe2000f8e003f */
[----:B------:R-:W-:Y:S01]  /*1470*/  SHFL.IDX PT, R10, R6, 0x2, 0x181f ;  /* 0x00581f00060a7f89 */ /* 0x000fe200000e0000 */
[----:B------:R-:W-:Y:S01]  /*1480*/  UIMAD UR4, UR16, UR4, URZ ;  /* 0x00000004100472a4 */ /* 0x000fe2000f8e023f */
[----:B-1----:R-:W-:Y:S01]  /*1490*/  @!P0 IMAD.WIDE R14, R205, 0x2, R8 ;  /* 0x00000002cd0e8825 */ /* 0x002fe200078e0208 */
[----:B------:R-:W-:Y:S01]  /*14a0*/  LOP3.LUT R12, R12, 0xfffffff0, RZ, 0xc0, !PT ;  /* 0xfffffff00c0c7812 */ /* 0x000fe200078ec0ff */
[----:B------:R-:W1:Y:S01]  /*14b0*/  SHFL.IDX PT, R11, R0, 0x2, 0x181f ;  /* 0x00581f00000b7f89 */ /* 0x000e6200000e0000 */
[----:B------:R-:W-:Y:S01]  /*14c0*/  UIMAD UR4, UR9, UR5, UR4 ;  /* 0x00000005090472a4 */ /* 0x000fe2000f8e0204 */
[----:B------:R-:W-:Y:S01]  /*14d0*/  IMAD.IADD R234, R4, 0x1, -R234 ;  /* 0x0000000104ea7824 */ /* 0x000fe200078e0aea */
[----:B------:R-:W-:Y:S01]  /*14e0*/  IADD3 R36, -R3, UR22, RZ ;  /* 0x0000001603247c10 */ /* 0x000fe2000fffe1ff */
[----:B------:R3:W-:Y:S01]  /*14f0*/  @!P0 LDGSTS.E.BYPASS.LTC128B.128 [R237+0x100], [R14.64], !P6 ;  /* 0x001000000eed8fae */ /* 0x0007e2000f101d4e */
[----:B------:R-:W-:Y:S01]  /*1500*/  @!P0 IMAD.WIDE R8, R204, 0x2, R8 ;  /* 0x00000002cc088825 */ /* 0x000fe200078e0208 */
[----:B------:R-:W-:Y:S01]  /*1510*/  UIADD3 UR17, UR21, UR4, URZ ;  /* 0x0000000415117290 */ /* 0x000fe2000fffe03f */
[----:B------:R-:W-:Y:S01]  /*1520*/  IADD3 R244, R237, 0x100, RZ ;  /* 0x00000100edf47810 */ /* 0x000fe20007ffe0ff */
[----:B------:R-:W-:Y:S01]  /*1530*/  SHFL.IDX PT, R7, R0, 0x3, 0x181f ;  /* 0x00781f0000077f89 */ /* 0x000fe200000e0000 */
[----:B------:R-:W-:Y:S01]  /*1540*/  IMAD.IADD R12, R5, 0x1, -R12 ;  /* 0x00000001050c7824 */ /* 0x000fe200078e0a0c */
[----:B------:R-:W-:Y:S01]  /*1550*/  ULDC.64 UR4, c[0x0][0x210] ;  /* 0x0000840000047ab9 */ /* 0x000fe20000000a00 */
[----:B------:R-:W-:Y:S01]  /*1560*/  IMAD.SHL.U32 R3, R3, 0x8, RZ ;  /* 0x0000000803037824 */ /* 0x000fe200078e00ff */
[----:B------:R4:W-:Y:S01]  /*1570*/  @!P0 LDGSTS.E.BYPASS.LTC128B.128 [R237+0x4100], [R8.64], !P5 ;  /* 0x0410000008ed8fae */ /* 0x0009e2000e901d4e */
[----:B------:R-:W-:Y:S01]  /*1580*/  UIMAD UR16, UR16, UR4, URZ ;  /* 0x00000004101072a4 */ /* 0x000fe2000f8e023f */
[----:B------:R-:W-:Y:S01]  /*1590*/  SHF.R.S32.HI R2, RZ, 0x1f, R12 ;  /* 0x0000001fff027819 */ /* 0x000fe2000001140c */
[----:B------:R-:W-:Y:S01]  /*15a0*/  UIMAD.WIDE.U32 UR24, UR9, UR4, URZ ;  /* 0x00000004091872a5 */ /* 0x000fe2000f8e003f */
[----:B------:R-:W-:Y:S01]  /*15b0*/  IADD3 R243, R237, 0x4100, RZ ;  /* 0x00004100edf37810 */ /* 0x000fe20007ffe0ff */
[----:B------:R-:W-:Y:S01]  /*15c0*/  UIMAD UR16, UR9, UR5, UR16 ;  /* 0x00000005091072a4 */ /* 0x000fe2000f8e0210 */
[----:B------:R-:W-:-:S02]  /*15d0*/  LEA.HI R2, R2, R12, RZ, 0x3 ;  /* 0x0000000c02027211 */ /* 0x000fc400078f18ff */
[C---:B------:R-:W-:Y:S01]  /*15e0*/  IADD3 R242, R237.reuse, 0x1100, RZ ;  /* 0x00001100edf27810 */ /* 0x040fe20007ffe0ff */
[----:B------:R-:W-:Y:S01]  /*15f0*/  UIADD3 UR16, UR25, UR16, URZ ;  /* 0x0000001019107290 */ /* 0x000fe2000fffe03f */
[C---:B------:R-:W-:Y:S01]  /*1600*/  IADD3 R241, R237.reuse, 0x5100, RZ ;  /* 0x00005100edf17810 */ /* 0x040fe20007ffe0ff */
[----:B-1----:R-:W-:Y:S01]  /*1610*/  @!P2 IMAD.WIDE R26, R204, 0x2, R10 ;  /* 0x00000002cc1aa825 */ /* 0x002fe200078e020a */
[C---:B------:R-:W-:Y:S02]  /*1620*/  IADD3 R240, R237.reuse, 0x2100, RZ ;  /* 0x00002100edf07810 */ /* 0x040fe40007ffe0ff */
[----:B------:R-:W-:Y:S01]  /*1630*/  IADD3 R239, R237, 0x6100, RZ ;  /* 0x00006100edef7810 */ /* 0x000fe20007ffe0ff */
[----:B---3--:R-:W-:Y:S04]  /*1640*/  SHFL.IDX PT, R14, R6, 0x1, 0x181f ;  /* 0x00381f00060e7f89 */ /* 0x008fe800000e0000 */
[----:B------:R1:W3:Y:S04]  /*1650*/  SHFL.IDX PT, R15, R0, 0x1, 0x181f ;  /* 0x00381f00000f7f89 */ /* 0x0002e800000e0000 */
[----:B------:R-:W5:Y:S01]  /*1660*/  SHFL.IDX PT, R6, R6, 0x3, 0x181f ;  /* 0x00781f0006067f89 */ /* 0x000f6200000e0000 */
[----:B-1----:R-:W-:Y:S01]  /*1670*/  LOP3.LUT R0, R2, 0xfffffff8, RZ, 0xc0, !PT ;  /* 0xfffffff802007812 */ /* 0x002fe200078ec0ff */
[----:B---3--:R-:W-:-:S04]  /*1680*/  @!P4 IMAD.WIDE R16, R205, 0x2, R14 ;  /* 0x00000002cd10c825 */ /* 0x008fc800078e020e */
[----:B------:R-:W-:Y:S01]  /*1690*/  IMAD.IADD R0, R12, 0x1, -R0 ;  /* 0x000000010c007824 */ /* 0x000fe200078e0a00 */
[----:B------:R1:W-:Y:S01]  /*16a0*/  @!P4 LDGSTS.E.BYPASS.LTC128B.128 [R237+0x1100], [R16.64], !P6 ;  /* 0x0110000010edcfae */ /* 0x0003e2000f101d4e */
[----:B------:R-:W-:Y:S02]  /*16b0*/  IMAD.SHL.U32 R2, R2, 0x40, RZ ;  /* 0x0000004002027824 */ /* 0x000fe400078e00ff */
[----:B-1----:R-:W-:-:S04]  /*16c0*/  @!P2 IMAD.WIDE R16, R205, 0x2, R10 ;  /* 0x00000002cd10a825 */ /* 0x002fc800078e020a */
[----:B-----5:R-:W-:-:S04]  /*16d0*/  @!P1 IMAD.WIDE R10, R205, 0x2, R6 ;  /* 0x00000002cd0a9825 */ /* 0x020fc800078e0206 */
[----:B------:R-:W-:Y:S01]  /*16e0*/  @!P1 IMAD.WIDE R6, R204, 0x2, R6 ;  /* 0x00000002cc069825 */ /* 0x000fe200078e0206 */
[----:B--2---:R-:W-:-:S03]  /*16f0*/  SHF.R.S32.HI R21, RZ, 0x1f, R235 ;  /* 0x0000001fff157819 */ /* 0x004fc600000114eb */
[----:B------:R-:W-:-:S04]  /*1700*/  IMAD.WIDE.U32 R18, R235, c[0x0][0x1f0], R18 ;  /* 0x00007c00eb127a25 */ /* 0x000fc800078e0012 */
[----:B------:R-:W-:Y:S01]  /*1710*/  IMAD R4, R21, c[0x0][0x1f0], RZ ;  /* 0x00007c0015047a24 */ /* 0x000fe200078e02ff */
[----:B----4-:R-:W-:-:S03]  /*1720*/  IADD3 R9, P0, R18, UR20, RZ ;  /* 0x0000001412097c10 */ /* 0x010fc6000ff1e0ff */
[----:B------:R-:W-:-:S05]  /*1730*/  IMAD R4, R235, c[0x0][0x1f4], R4 ;  /* 0x00007d00eb047a24 */ /* 0x000fca00078e0204 */
[----:B------:R-:W-:Y:S01]  /*1740*/  IADD3.X R4, R19, UR17, R4, P0, !PT ;  /* 0x0000001113047c10 */ /* 0x000fe200087fe404 */
[----:B------:R-:W-:Y:S01]  /*1750*/  @!P4 IMAD.WIDE R18, R204, 0x2, R14 ;  /* 0x00000002cc12c825 */ /* 0x000fe200078e020e */
[----:B------:R-:W-:-:S04]  /*1760*/  LEA R8, P0, R9, c[0x0][0x1c8], 0x1 ;  /* 0x0000720009087a11 */ /* 0x000fc800078008ff */
[----:B------:R-:W-:Y:S01]  /*1770*/  LEA.HI.X R4, R9, c[0x0][0x1cc], R4, 0x1, P0 ;  /* 0x0000730009047a11 */ /* 0x000fe200000f0c04 */
[----:B------:R-:W-:Y:S01]  /*1780*/  SHFL.IDX PT, R14, R8, RZ, 0x181f ;  /* 0x00181fff080e7589 */ /* 0x000fe200000e0000 */
[----:B------:R-:W-:-:S03]  /*1790*/  ISETP.GT.AND P0, PT, R36, 0x60, PT ;  /* 0x000000602400780c */ /* 0x000fc60003f04270 */
[----:B------:R-:W1:Y:S04]  /*17a0*/  SHFL.IDX PT, R15, R4, RZ, 0x181f ;  /* 0x00181fff040f7589 */ /* 0x000e6800000e0000 */
[----:B------:R-:W-:Y:S04]  /*17b0*/  SHFL.IDX PT, R12, R8, 0x1, 0x181f ;  /* 0x00381f00080c7f89 */ /* 0x000fe800000e0000 */
[----:B------:R-:W2:Y:S04]  /*17c0*/  SHFL.IDX PT, R13, R4, 0x1, 0x181f ;  /* 0x00381f00040d7f89 */ /* 0x000ea800000e0000 */
[----:B------:R1:W-:Y:S01]  /*17d0*/  @!P4 LDGSTS.E.BYPASS.LTC128B.128 [R237+0x5100], [R18.64], !P5 ;  /* 0x0510000012edcfae */ /* 0x0003e2000e901d4e */
[----:B------:R-:W-:-:S03]  /*17e0*/  ISETP.GE.AND P4, PT, R24, c[0x0][0x1d4], PT ;  /* 0x0000750018007a0c */ /* 0x000fc60003f86270 */
[----:B------:R3:W-:Y:S01]  /*17f0*/  @!P2 LDGSTS.E.BYPASS.LTC128B.128 [R237+0x2100], [R16.64], !P6 ;  /* 0x0210000010edafae */ /* 0x0007e2000f101d4e */
[----:B------:R-:W-:-:S03]  /*1800*/  SEL R209, RZ, 0x10, P4 ;  /* 0x00000010ffd17807 */ /* 0x000fc60002000000 */
[----:B------:R4:W-:Y:S01]  /*1810*/  @!P2 LDGSTS.E.BYPASS.LTC128B.128 [R237+0x6100], [R26.64], !P5 ;  /* 0x061000001aedafae */ /* 0x0009e2000e901d4e */
[----:B------:R-:W-:-:S03]  /*1820*/  ISETP.GE.AND P2, PT, R36, 0x21, PT ;  /* 0x000000212400780c */ /* 0x000fc60003f46270 */
[----:B------:R5:W-:Y:S01]  /*1830*/  @!P1 LDGSTS.E.BYPASS.LTC128B.128 [R237+0x3100], [R10.64], !P6 ;  /* 0x031000000aed9fae */ /* 0x000be2000f101d4e */
[----:B------:R-:W-:-:S03]  /*1840*/  ISETP.GE.AND P6, PT, R36, 0x1, PT ;  /* 0x000000012400780c */ /* 0x000fc60003fc6270 */
[----:B------:R-:W-:Y:S04]  /*1850*/  SHFL.IDX PT, R9, R4, 0x3, 0x181f ;  /* 0x00781f0004097f89 */ /* 0x000fe800000e0000 */
[----:B------:R4:W-:Y:S01]  /*1860*/  @!P1 LDGSTS.E.BYPASS.LTC128B.128 [R237+0x7100], [R6.64], !P5 ;  /* 0x0710000006ed9fae */ /* 0x0009e2000e901d4e */
[----:B------:R-:W-:Y:S02]  /*1870*/  ISETP.GE.AND P5, PT, R205, c[0x0][0x1d4], PT ;  /* 0x00007500cd007a0c */ /* 0x000fe40003fa6270 */
[----:B------:R-:W-:Y:S01]  /*1880*/  ISETP.GE.AND P1, PT, R36, 0x41, PT ;  /* 0x000000412400780c */ /* 0x000fe20003f26270 */
[----:B------:R-:W0:Y:S02]  /*1890*/  LDGDEPBAR ;  /* 0x00000000000079af */ /* 0x000e240000000000 */
[----:B-1----:R-:W-:-:S04]  /*18a0*/  @P6 IMAD.WIDE R18, R204, 0x2, R14 ;  /* 0x00000002cc126825 */ /* 0x002fc800078e020e */
[----:B---3--:R-:W-:-:S04]  /*18b0*/  @P6 IMAD.WIDE R16, R205, 0x2, R14 ;  /* 0x00000002cd106825 */ /* 0x008fc800078e020e */
[--C-:B--2---:R-:W-:Y:S01]  /*18c0*/  @P2 IMAD.WIDE R14, R205, 0x2, R12.reuse ;  /* 0x00000002cd0e2825 */ /* 0x104fe200078e020c */
[----:B------:R1:W-:Y:S03]  /*18d0*/  @P6 LDGSTS.E.BYPASS.LTC128B.128 [R237+0x8100], [R16.64], !P5 ;  /* 0x0810000010ed6fae */ /* 0x0003e6000e901d4e */
[----:B------:R-:W-:Y:S01]  /*18e0*/  @P2 IMAD.WIDE R12, R204, 0x2, R12 ;  /* 0x00000002cc0c2825 */ /* 0x000fe200078e020c */
[----:B-----5:R-:W-:Y:S04]  /*18f0*/  SHFL.IDX PT, R10, R8, 0x2, 0x181f ;  /* 0x00581f00080a7f89 */ /* 0x020fe800000e0000 */
[----:B------:R2:W3:Y:S01]  /*1900*/  SHFL.IDX PT, R11, R4, 0x2, 0x181f ;  /* 0x00581f00040b7f89 */ /* 0x0004e200000e0000 */
[----:B----4-:R-:W-:-:S03]  /*1910*/  IMAD.SHL.U32 R6, R234, 0x8, RZ ;  /* 0x00000008ea067824 */ /* 0x010fc600078e00ff */
[----:B------:R-:W4:Y:S04]  /*1920*/  SHFL.IDX PT, R8, R8, 0x3, 0x181f ;  /* 0x00781f0008087f89 */ /* 0x000f2800000e0000 */
[----:B------:R1:W-:Y:S04]  /*1930*/  @P6 LDGSTS.E.BYPASS.LTC128B.128 [R237+0xc100], [R18.64], !P4 ;  /* 0x0c10000012ed6fae */ /* 0x0003e8000e101d4e */
[----:B------:R5:W-:Y:S04]  /*1940*/  @P2 LDGSTS.E.BYPASS.LTC128B.128 [R237+0x9100], [R14.64], !P5 ;  /* 0x091000000eed2fae */ /* 0x000be8000e901d4e */
[----:B------:R1:W-:Y:S01]  /*1950*/  @P2 LDGSTS.E.BYPASS.LTC128B.128 [R237+0xd100], [R12.64], !P4 ;  /* 0x0d1000000ced2fae */ /* 0x0003e2000e101d4e */
[----:B--2---:R-:W-:-:S05]  /*1960*/  IMAD.SHL.U32 R4, R0, 0x40, RZ ;  /* 0x0000004000047824 */ /* 0x004fca00078e00ff */
[----:B------:R-:W-:-:S04]  /*1970*/  LOP3.LUT R4, R4, 0x1c0, RZ, 0xc0, !PT ;  /* 0x000001c004047812 */ /* 0x000fc800078ec0ff */
[----:B------:R-:W-:Y:S02]  /*1980*/  LOP3.LUT R6, R4, 0x8, R6, 0xf8, !PT ;  /* 0x0000000804067812 */ /* 0x000fe400078ef806 */
[----:B------:R-:W-:-:S04]  /*1990*/  SHF.R.U32.HI R4, RZ, 0x3, R4 ;  /* 0x00000003ff047819 */ /* 0x000fc80000011604 */
[----:B------:R-:W-:Y:S01]  /*19a0*/  LOP3.LUT R4, R6, R4, RZ, 0x3c, !PT ;  /* 0x0000000406047212 */ /* 0x000fe200078e3cff */
[----:B---3--:R-:W-:-:S03]  /*19b0*/  @P1 IMAD.WIDE R6, R205, 0x2, R10 ;  /* 0x00000002cd061825 */ /* 0x008fc600078e020a */
[----:B------:R-:W-:Y:S01]  /*19c0*/  LOP3.LUT R4, R4, 0xfffffe00, R2, 0xf8, !PT ;  /* 0xfffffe0004047812 */ /* 0x000fe200078ef802 */
[----:B-----5:R-:W-:Y:S01]  /*19d0*/  @P1 IMAD.WIDE R14, R204, 0x2, R10 ;  /* 0x00000002cc0e1825 */ /* 0x020fe200078e020a */
[----:B------:R2:W-:Y:S03]  /*19e0*/  @P1 LDGSTS.E.BYPASS.LTC128B.128 [R237+0xa100], [R6.64], !P5 ;  /* 0x0a10000006ed1fae */ /* 0x0005e6000e901d4e */
[--C-:B----4-:R-:W-:Y:S01]  /*19f0*/  @P0 IMAD.WIDE R10, R205, 0x2, R8.reuse ;  /* 0x00000002cd0a0825 */ /* 0x110fe200078e0208 */
[----:B------:R3:W-:Y:S01]  /*1a00*/  @P1 LDGSTS.E.BYPASS.LTC128B.128 [R237+0xe100], [R14.64], !P4 ;  /* 0x0e1000000eed1fae */ /* 0x0007e2000e101d4e */
[----:B------:R-:W-:Y:S02]  /*1a10*/  R2P PR, R0, 0x6 ;  /* 0x0000000600007804 */ /* 0x000fe40000000000 */
[----:B------:R-:W-:Y:S01]  /*1a20*/  @P0 IMAD.WIDE R8, R204, 0x2, R8 ;  /* 0x00000002cc080825 */ /* 0x000fe200078e0208 */
[----:B------:R4:W-:Y:S03]  /*1a30*/  @P0 LDGSTS.E.BYPASS.LTC128B.128 [R237+0xb100], [R10.64], !P5 ;  /* 0x0b1000000aed0fae */ /* 0x0009e6000e901d4e */
[----:B------:R-:W-:Y:S01]  /*1a40*/  IMAD.MOV.U32 R0, RZ, RZ, 0x20 ;  /* 0x00000020ff007424 */ /* 0x000fe200078e00ff */
[----:B------:R5:W-:Y:S01]  /*1a50*/  @P0 LDGSTS.E.BYPASS.LTC128B.128 [R237+0xf100], [R8.64], !P4 ;  /* 0x0f10000008ed0fae */ /* 0x000be2000e101d4e */
[----:B------:R-:W-:-:S03]  /*1a60*/  LOP3.LUT P0, RZ, R20, 0x2, RZ, 0xc0, !PT ;  /* 0x0000000214ff7812 */ /* 0x000fc6000780c0ff */
[----:B------:R-:W0:Y:S01]  /*1a70*/  LDGDEPBAR ;  /* 0x00000000000079af */ /* 0x000e220000000000 */
[----:B--2---:R-:W-:Y:S01]  /*1a80*/  IMAD.SHL.U32 R6, R20, 0x40, RZ ;  /* 0x0000004014067824 */ /* 0x004fe200078e00ff */
[----:B------:R-:W-:-:S04]  /*1a90*/  LEA.HI R7, R112, R5, RZ, 0x5 ;  /* 0x0000000570077211 */ /* 0x000fc800078f28ff */
[----:B-----5:R-:W-:Y:S01]  /*1aa0*/  LOP3.LUT R8, R6, 0x1c0, RZ, 0xc0, !PT ;  /* 0x000001c006087812 */ /* 0x020fe200078ec0ff */
[----:B------:R-:W-:-:S04]  /*1ab0*/  DEPBAR.LE SB0, 0x1 ;  /* 0x000080400000791a */ /* 0x000fc80000000000 */
[----:B------:R-:W-:Y:S02]  /*1ac0*/  SHF.R.S32.HI R6, RZ, 0x5, R7 ;  /* 0x00000005ff067819 */ /* 0x000fe40000011407 */
[----:B------:R-:W-:Y:S01]  /*1ad0*/  LOP3.LUT R2, R8, 0x8, R3, 0xf8, !PT ;  /* 0x0000000808027812 */ /* 0x000fe200078ef803 */
[----:B------:R-:W-:Y:S01]  /*1ae0*/  IMAD.MOV.U32 R3, RZ, RZ, 0x10 ;  /* 0x00000010ff037424 */ /* 0x000fe200078e00ff */
[----:B------:R-:W-:Y:S01]  /*1af0*/  SHF.R.U32.HI R8, RZ, 0x3, R8 ;  /* 0x00000003ff087819 */ /* 0x000fe20000011608 */
[----:B------:R-:W-:-:S03]  /*1b00*/  IMAD R184, R6, 0x400, R4 ;  /* 0x0000040006b87824 */ /* 0x000fc600078e0204 */
[----:B------:R-:W-:Y:S02]  /*1b10*/  LOP3.LUT R2, R2, R8, RZ, 0x3c, !PT ;  /* 0x0000000802027212 */ /* 0x000fe400078e3cff */
        /* <DEDUP_REMOVED lines=8> */
[----:B------:R-:W-:-:S02]  /*1ba0*/  IMAD R196, R2, 0x2, R196 ;  /* 0x0000000202c47824 */ /* 0x000fc400078e02c4 */
[----:B------:R-:W-:Y:S01]  /*1bb0*/  IMAD R200, R2, 0x2, R188 ;  /* 0x0000000202c87824 */ /* 0x000fe200078e02bc */
[----:B------:R-:W-:Y:S01]  /*1bc0*/  SEL R0, R0, 0xffffffe0, !P2 ;  /* 0xffffffe000007807 */ /* 0x000fe20005000000 */
[----:B------:R-:W-:-:S04]  /*1bd0*/  IMAD.SHL.U32 R234, R234, 0x2, RZ ;  /* 0x00000002eaea7824 */ /* 0x000fc800078e00ff */
[----:B------:R-:W-:Y:S01]  /*1be0*/  IMAD R231, R0, 0x2, R234 ;  /* 0x0000000200e77824 */ /* 0x000fe200078e02ea */
[C---:B------:R-:W-:Y:S02]  /*1bf0*/  IADD3 R8, R234.reuse, 0x8100, RZ ;  /* 0x00008100ea087810 */ /* 0x040fe40007ffe0ff */
[----:B------:R-:W-:Y:S02]  /*1c00*/  IADD3 R233, R234, 0x8120, RZ ;  /* 0x00008120eae97810 */ /* 0x000fe40007ffe0ff */
[----:B------:R-:W-:-:S04]  /*1c10*/  @P0 IADD3 R233, R8, -0x20, RZ ;  /* 0xffffffe008e90810 */ /* 0x000fc80007ffe0ff */
[C---:B------:R-:W-:Y:S01]  /*1c20*/  IADD3 R227, R233.reuse, 0x800, RZ ;  /* 0x00000800e9e37810 */ /* 0x040fe20007ffe0ff */
        /* <DEDUP_REMOVED lines=26> */
[----:B------:R-:W2:Y:S04]  /*1dd0*/  LDSM.16.M88.4 R56, [R234+0x8900] ;  /* 0x00890000ea38783b */ /* 0x000ea80000000200 */
[----:B------:R-:W5:Y:S04]  /*1de0*/  LDSM.16.M88.4 R64, [R234+0x8100] ;  /* 0x00810000ea40783b */ /* 0x000f680000000200 */
[----:B-1----:R-:W1:Y:S04]  /*1df0*/  LDSM.16.M88.4 R16, [R233+0x800] ;  /* 0x00080000e910783b */ /* 0x002e680000000200 */
[----:B----4-:R-:W4:Y:S04]  /*1e00*/  LDSM.16.M88.4 R8, [R233] ;  /* 0x00000000e908783b */ /* 0x010f280000000200 */
[----:B------:R-:W1:Y:S04]  /*1e10*/  LDSM.16.M88.4 R40, [R234+0x9900] ;  /* 0x00990000ea28783b */ /* 0x000e680000000200 */
[----:B------:R-:W1:Y:S04]  /*1e20*/  LDSM.16.M88.4 R48, [R234+0x9100] ;  /* 0x00910000ea30783b */ /* 0x000e680000000200 */
[----:B---3--:R-:W-:Y:S04]  /*1e30*/  LDSM.16.M88.4 R12, [R233+0x1000] ;  /* 0x00100000e90c783b */ /* 0x008fe80000000200 */
[----:B------:R-:W-:Y:S04]  /*1e40*/  LDSM.16.M88.4 R28, [R234+0xa100] ;  /* 0x00a10000ea1c783b */ /* 0x000fe80000000200 */
[----:B------:R-:W-:Y:S04]  /*1e50*/  LDSM.16.M88.4 R148, [R234+0xb100] ;  /* 0x00b10000ea94783b */ /* 0x000fe80000000200 */
[----:B------:R-:W-:Y:S01]  /*1e60*/  LDSM.16.M88.4 R80, [R233+0x2800] ;  /* 0x00280000e950783b */ /* 0x000fe20000000200 */
[C---:B--2---:R-:W-:Y:S03]  /*1e70*/  HMMA.16816.F32 R60, R136.reuse, R56, RZ ;  /* 0x00000038883c723c */ /* 0x044fe600000018ff */
[----:B------:R-:W-:Y:S05]  /*1e80*/  LDSM.16.M88.4 R84, [R233+0x3800] ;  /* 0x00380000e954783b */ /* 0x000fea0000000200 */
[C---:B------:R-:W-:Y:S08]  /*1e90*/  HMMA.16816.F32 R56, R136.reuse, R58, RZ ;  /* 0x0000003a8838723c */ /* 0x040ff000000018ff */
[C---:B-----5:R-:W-:Y:S08]  /*1ea0*/  HMMA.16816.F32 R68, R136.reuse, R64, RZ ;  /* 0x000000408844723c */ /* 0x060ff000000018ff */
[----:B------:R-:W-:Y:S08]  /*1eb0*/  HMMA.16816.F32 R64, R136, R66, RZ ;  /* 0x000000428840723c */ /* 0x000ff000000018ff */
[C---:B-1----:R-:W-:Y:S07]  /*1ec0*/  HMMA.16816.F32 R60, R140.reuse, R16, R60 ;  /* 0x000000108c3c723c */ /* 0x042fee000000183c */
[----:B------:R-:W-:Y:S01]  /*1ed0*/  IMAD.WIDE.U32 R16, R236, c[0x0][0x208], RZ ;  /* 0x00008200ec107a25 */ /* 0x000fe200078e00ff */
[----:B------:R-:W-:Y:S03]  /*1ee0*/  HMMA.16816.F32 R56, R140, R18, R56 ;  /* 0x000000128c38723c */ /* 0x000fe60000001838 */
[----:B------:R-:W-:-:S04]  /*1ef0*/  IMAD.IADD R17, R17, 0x1, R22 ;  /* 0x0000000111117824 */ /* 0x000fc800078e0216 */
[----:B------:R-:W-:Y:S01]  /*1f00*/  IMAD R18, R21, c[0x0][0x218], RZ ;  /* 0x0000860015127a24 */ /* 0x000fe200078e02ff */
[C---:B----4-:R-:W-:Y:S01]  /*1f10*/  HMMA.16816.F32 R68, R140.reuse, R8, R68 ;  /* 0x000000088c44723c */ /* 0x050fe20000001844 */
[C---:B------:R-:W-:Y:S01]  /*1f20*/  IMAD.WIDE.U32 R16, R235.reuse, c[0x0][0x218], R16 ;  /* 0x00008600eb107a25 */ /* 0x040fe200078e0010 */
[----:B------:R-:W-:Y:S03]  /*1f30*/  LDSM.16.M88.4 R20, [R234+0xa900] ;  /* 0x00a90000ea14783b */ /* 0x000fe60000000200 */
[----:B------:R-:W-:Y:S01]  /*1f40*/  IMAD R18, R235, c[0x0][0x21c], R18 ;  /* 0x00008700eb127a24 */ /* 0x000fe200078e0212 */
[----:B------:R-:W-:Y:S02]  /*1f50*/  IADD3 R25, P0, R16, UR24, RZ ;  /* 0x0000001810197c10 */ /* 0x000fe4000ff1e0ff */
[----:B------:R-:W-:Y:S01]  /*1f60*/  HMMA.16816.F32 R64, R140, R10, R64 ;  /* 0x0000000a8c40723c */ /* 0x000fe20000001840 */
[----:B------:R-:W-:Y:S01]  /*1f70*/  LDSM.16.M88.4 R8, [R233+0x1800] ;  /* 0x00180000e908783b */ /* 0x000fe20000000200 */
[----:B------:R-:W-:-:S02]  /*1f80*/  IADD3.X R18, R17, UR16, R18, P0, !PT ;  /* 0x0000001011127c10 */ /* 0x000fc400087fe412 */
        /* <DEDUP_REMOVED lines=8> */
[----:B------:R-:W5:Y:S01]  /*2010*/  SHFL.IDX PT, R78, R78, 0x3, 0x181f ;  /* 0x00781f004e4e7f89 */ /* 0x000f6200000e0000 */
[C---:B------:R-:W-:Y:S03]  /*2020*/  HMMA.16816.F32 R48, R136.reuse, R50, RZ ;  /* 0x000000328830723c */ /* 0x040fe600000018ff */
[----:B------:R-:W5:Y:S04]  /*2030*/  SHFL.IDX PT, R17, R25, 0x1, 0x181f ;  /* 0x00381f0019117f89 */ /* 0x000f6800000e0000 */
[----:B------:R-:W5:Y:S01]  /*2040*/  SHFL.IDX PT, R37, R25, 0x2, 0x181f ;  /* 0x00581f0019257f89 */ /* 0x000f6200000e0000 */
[----:B-1----:R-:W-:Y:S01]  /*2050*/  IADD3 R26, P0, R90, R38, RZ ;  /* 0x000000265a1a7210 */ /* 0x002fe20007f1e0ff */
[----:B------:R-:W-:Y:S02]  /*2060*/  HMMA.16816.F32 R40, R136, R42, RZ ;  /* 0x0000002a8828723c */ /* 0x000fe400000018ff */
[----:B------:R-:W1:Y:S01]  /*2070*/  SHFL.IDX PT, R25, R25, 0x3, 0x181f ;  /* 0x00781f0019197f89 */ /* 0x000e6200000e0000 */
[----:B--2---:R-:W-:-:S02]  /*2080*/  IADD3 R18, P6, R38, R16, RZ ;  /* 0x0000001026127210 */ /* 0x004fc40007fde0ff */
[----:B---3--:R-:W-:-:S03]  /*2090*/  IADD3 R88, P1, R38, R76, RZ ;  /* 0x0000004c26587210 */ /* 0x008fc60007f3e0ff */
[----:B------:R-:W-:Y:S01]  /*20a0*/  HMMA.16816.F32 R44, R140, R8, R44 ;  /* 0x000000088c2c723c */ /* 0x000fe2000000182c */
[----:B----4-:R-:W-:Y:S01]  /*20b0*/  IMAD.X R27, R72, 0x1, R39, P0 ;  /* 0x00000001481b7824 */ /* 0x010fe200000e0627 */
[----:B-----5:R-:W-:-:S05]  /*20c0*/  IADD3 R38, P0, R38, R78, RZ ;  /* 0x0000004e26267210 */ /* 0x020fca0007f1e0ff */
[----:B------:R-:W-:Y:S01]  /*20d0*/  IMAD.WIDE R8, R204, 0x2, RZ ;  /* 0x00000002cc087825 */ /* 0x000fe200078e02ff */
[C---:B------:R-:W-:Y:S03]  /*20e0*/  HMMA.16816.F32 R52, R140.reuse, R12, R52 ;  /* 0x0000000c8c34723c */ /* 0x040fe60000001834 */
[C---:B------:R-:W-:Y:S01]  /*20f0*/  IMAD.X R19, R39.reuse, 0x1, R17, P6 ;  /* 0x0000000127137824 */ /* 0x040fe200030e0611 */
[----:B------:R-:W-:Y:S01]  /*2100*/  IADD3 R90, P6, R90, R8, RZ ;  /* 0x000000085a5a7210 */ /* 0x000fe20007fde0ff */
[----:B------:R-:W-:Y:S01]  /*2110*/  IMAD.X R89, R39, 0x1, R37, P1 ;  /* 0x0000000127597824 */ /* 0x000fe200008e0625 */
[----:B------:R-:W-:Y:S02]  /*2120*/  IADD3 R76, P1, R8, R76, RZ ;  /* 0x0000004c084c7210 */ /* 0x000fe40007f3e0ff */
[C---:B------:R-:W-:Y:S01]  /*2130*/  HMMA.16816.F32 R48, R140.reuse, R14, R48 ;  /* 0x0000000e8c30723c */ /* 0x040fe20000001830 */
[----:B------:R-:W-:Y:S01]  /*2140*/  IMAD.X R91, R72, 0x1, R9, P6 ;  /* 0x00000001485b7824 */ /* 0x000fe200030e0609 */
[----:B------:R-:W-:Y:S01]  /*2150*/  ISETP.GE.AND P6, PT, R205, c[0x0][0x1d4], PT ;  /* 0x00007500cd007a0c */ /* 0x000fe20003fc6270 */
[----:B-1----:R-:W-:Y:S01]  /*2160*/  IMAD.X R39, R39, 0x1, R25, P0 ;  /* 0x0000000127277824 */ /* 0x002fe200000e0619 */
[----:B------:R-:W-:Y:S01]  /*2170*/  IADD3 R16, P0, R8, R16, RZ ;  /* 0x0000001008107210 */ /* 0x000fe20007f1e0ff */
[C---:B------:R-:W-:Y:S01]  /*2180*/  IMAD.X R77, R9.reuse, 0x1, R37, P1 ;  /* 0x00000001094d7824 */ /* 0x040fe200008e0625 */
[----:B------:R-:W-:Y:S01]  /*2190*/  ISETP.GE.AND P1, PT, R24, c[0x0][0x1d4], PT ;  /* 0x0000750018007a0c */ /* 0x000fe20003f26270 */
[----:B------:R-:W1:Y:S01]  /*21a0*/  LDSM.16.M88.4 R12, [R233+0x2000] ;  /* 0x00200000e90c783b */ /* 0x000e620000000200 */
[----:B------:R-:W-:Y:S01]  /*21b0*/  HMMA.16816.F32 R40, R140, R10, R40 ;  /* 0x0000000a8c28723c */ /* 0x000fe20000001828 */
[----:B------:R-:W-:Y:S01]  /*21c0*/  IMAD.X R17, R9, 0x1, R17, P0 ;  /* 0x0000000109117824 */ /* 0x000fe200000e0611 */
[----:B------:R-:W-:Y:S01]  /*21d0*/  IADD3 R78, P0, R8, R78, RZ ;  /* 0x0000004e084e7210 */ /* 0x000fe20007f1e0ff */
[----:B------:R-:W-:Y:S01]  /*21e0*/  LDSM.16.M88.4 R72, [R233+0x3000] ;  /* 0x00300000e948783b */ /* 0x000fe20000000200 */
[----:B------:R-:W-:-:S03]  /*21f0*/  ISETP.LT.OR P2, PT, R36, 0x1, P1 ;  /* 0x000000012400780c */ /* 0x000fc60000f41670 */
[----:B------:R-:W-:Y:S01]  /*2200*/  IMAD.X R79, R9, 0x1, R25, P0 ;  /* 0x00000001094f7824 */ /* 0x000fe200000e0619 */
[C---:B------:R-:W-:Y:S01]  /*2210*/  ISETP.LT.OR P0, PT, R36.reuse, 0x1, P6 ;  /* 0x000000012400780c */ /* 0x040fe20003701670 */
[----:B------:R-:W2:Y:S01]  /*2220*/  LDSM.16.M88.4 R8, [R234+0xb900] ;  /* 0x00b90000ea08783b */ /* 0x000ea20000000200 */
[C---:B------:R-:W-:Y:S08]  /*2230*/  HMMA.16816.F32 R32, R136.reuse, R28, RZ ;  /* 0x0000001c8820723c */ /* 0x040ff000000018ff */
[----:B------:R-:W-:Y:S03]  /*2240*/  HMMA.16816.F32 R28, R136, R30, RZ ;  /* 0x0000001e881c723c */ /* 0x000fe600000018ff */
[----:B------:R-:W-:Y:S01]  /*2250*/  @!PT LDS RZ, [RZ] ;  /* 0x00000000fffff984 */ /* 0x000fe20000000800 */
[----:B------:R-:W-:Y:S01]  /*2260*/  @!PT LDS RZ, [RZ] ;  /* 0x00000000fffff984 */ /* 0x000fe20000000800 */
[----:B------:R-:W-:Y:S01]  /*2270*/  @!PT LDS RZ, [RZ] ;  /* 0x00000000fffff984 */ /* 0x000fe20000000800 */
[----:B------:R3:W-:Y:S01]  /*2280*/  LDGSTS.E.BYPASS.LTC128B.128 [R237+0x100], [R26.64], !P0 ;  /* 0x001000001aed7fae */ /* 0x0007e2000c101d4e */
[----:B------:R-:W-:-:S03]  /*2290*/  ISETP.LT.OR P0, PT, R36, 0x21, P6 ;  /* 0x000000212400780c */ /* 0x000fc60003701670 */
[----:B------:R4:W-:Y:S01]  /*22a0*/  LDGSTS.E.BYPASS.LTC128B.128 [R237+0x4100], [R90.64], !P2 ;  /* 0x041000005aed7fae */ /* 0x0009e2000d101d4e */
[----:B------:R-:W-:-:S09]  /*22b0*/  ISETP.LT.OR P2, PT, R36, 0x21, P1 ;  /* 0x000000212400780c */ /* 0x000fd20000f41670 */
[----:B------:R5:W-:Y:S01]  /*22c0*/  LDGSTS.E.BYPASS.LTC128B.128 [R237+0x1100], [R18.64], !P0 ;  /* 0x0110000012ed7fae */ /* 0x000be2000c101d4e */
[C---:B------:R-:W-:Y:S02]  /*22d0*/  ISETP.LT.OR P0, PT, R36.reuse, 0x41, P6 ;  /* 0x000000412400780c */ /* 0x040fe40003701670 */
[C---:B------:R-:W-:Y:S01]  /*22e0*/  ISETP.LT.OR P6, PT, R36.reuse, 0x61, P6 ;  /* 0x000000612400780c */ /* 0x040fe200037c1670 */
[----:B------:R5:W-:Y:S01]  /*22f0*/  LDGSTS.E.BYPASS.LTC128B.128 [R237+0x5100], [R16.64], !P2 ;  /* 0x0510000010ed7fae */ /* 0x000be2000d101d4e */
[C---:B------:R-:W-:Y:S01]  /*2300*/  ISETP.LT.OR P2, PT, R36.reuse, 0x41, P1 ;  /* 0x000000412400780c */ /* 0x040fe20000f41670 */
[----:B-1----:R-:W-:Y:S01]  /*2310*/  HMMA.16816.F32 R32, R140, R12, R32 ;  /* 0x0000000c8c20723c */ /* 0x002fe20000001820 */
[----:B------:R-:W-:-:S07]  /*2320*/  ISETP.LT.OR P1, PT, R36, 0x61, P1 ;  /* 0x000000612400780c */ /* 0x000fce0000f21670 */
[----:B------:R4:W-:Y:S01]  /*2330*/  LDGSTS.E.BYPASS.LTC128B.128 [R237+0x2100], [R88.64], !P0 ;  /* 0x0210000058ed7fae */ /* 0x0009e2000c101d4e */
[----:B------:R-:W-:Y:S01]  /*2340*/  HMMA.16816.F32 R28, R140, R14, R28 ;  /* 0x0000000e8c1c723c */ /* 0x000fe2000000181c */
[----:B------:R-:W-:Y:S02]  /*2350*/  PLOP3.LUT P0, PT, PT, PT, UP0, 0x80, 0x0 ;  /* 0x000000000000781c */ /* 0x000fe40003f0f008 */
[----:B------:R1:W-:Y:S01]  /*2360*/  LDGSTS.E.BYPASS.LTC128B.128 [R237+0x6100], [R76.64], !P2 ;  /* 0x061000004ced7fae */ /* 0x0003e2000d101d4e */
[----:B------:R-:W-:-:S03]  /*2370*/  ISETP.GT.AND P2, PT, R238, 0x7f, PT ;  /* 0x0000007fee00780c */ /* 0x000fc60003f44270 */
[----:B------:R1:W-:Y:S01]  /*2380*/  LDGSTS.E.BYPASS.LTC128B.128 [R237+0x3100], [R38.64], !P6 ;  /* 0x0310000026ed7fae */ /* 0x0003e2000f101d4e */
[C---:B---3--:R-:W-:Y:S03]  /*2390*/  HMMA.16816.F32 R24, R136.reuse, R20, RZ ;  /* 0x000000148818723c */ /* 0x048fe600000018ff */
[----:B------:R3:W-:Y:S04]  /*23a0*/  LDGSTS.E.BYPASS.LTC128B.128 [R237+0x7100], [R78.64], !P1 ;  /* 0x071000004eed7fae */ /* 0x0007e8000c901d4e */
[----:B------:R-:W-:Y:S01]  /*23b0*/  LDSM.16.M88.4 R92, [R220+0x800] ;  /* 0x00080000dc5c783b */ /* 0x000fe20000000200 */
[C---:B-----5:R-:W-:Y:S03]  /*23c0*/  HMMA.16816.F32 R16, R136.reuse, R148, RZ ;  /* 0x000000948810723c */ /* 0x060fe600000018ff */
[----:B------:R-:W-:Y:S04]  /*23d0*/  LDSM.16.M88.4 R96, [R234+0xd100] ;  /* 0x00d10000ea60783b */ /* 0x000fe80000000200 */
[----:B------:R-:W-:Y:S01]  /*23e0*/  LDSM.16.M88.4 R100, [R233+0x5800] ;  /* 0x00580000e964783b */ /* 0x000fe20000000200 */
[C---:B------:R-:W-:Y:S03]  /*23f0*/  HMMA.16816.F32 R148, R136.reuse, R150, RZ ;  /* 0x000000968894723c */ /* 0x040fe600000018ff */
[----:B----4-:R-:W-:Y:S04]  /*2400*/  LDSM.16.M88.4 R88, [R220+0x1000] ;  /* 0x00100000dc58783b */ /* 0x010fe80000000200 */
[----:B------:R-:W-:Y:S01]  /*2410*/  LDSM.16.M88.4 R108, [R231+0xe900] ;  /* 0x00e90000e76c783b */ /* 0x000fe20000000200 */
[C---:B--2---:R-:W-:Y:S03]  /*2420*/  HMMA.16816.F32 R12, R136.reuse, R8, RZ ;  /* 0x00000008880c723c */ /* 0x044fe600000018ff */
[----:B-1----:R-:W1:Y:S04]  /*2430*/  LDSM.16.M88.4 R36, [R231+0x8900] ;  /* 0x00890000e724783b */ /* 0x002e680000000200 */
[----:B---3--:R-:W2:Y:S01]  /*2440*/  LDSM.16.M88.4 R76, [R231+0x8100] ;  /* 0x00810000e74c783b */ /* 0x008ea20000000200 */
[C---:B------:R-:W-:Y:S03]  /*2450*/  HMMA.16816.F32 R20, R136.reuse, R22, RZ ;  /* 0x000000168814723c */ /* 0x040fe600000018ff */
[----:B------:R-:W-:Y:S04]  /*2460*/  LDSM.16.M88.4 R104, [R231+0xf100] ;  /* 0x00f10000e768783b */ /* 0x000fe80000000200 */
[----:B------:R-:W0:Y:S01]  /*2470*/  LDGDEPBAR ;  /* 0x00000000000079af */ /* 0x000e220000000000 */
[----:B------:R-:W-:Y:S08]  /*2480*/  HMMA.16816.F32 R8, R136, R10, RZ ;  /* 0x0000000a8808723c */ /* 0x000ff000000018ff */
[C---:B------:R-:W-:Y:S08]  /*2490*/  HMMA.16816.F32 R16, R140.reuse, R72, R16 ;  /* 0x000000488c10723c */ /* 0x040ff00000001810 */
[C---:B------:R-:W-:Y:S01]  /*24a0*/  HMMA.16816.F32 R148, R140.reuse, R74, R148 ;  /* 0x0000004a8c94723c */ /* 0x040fe20000001894 */
[----:B------:R-:W3:Y:S07]  /*24b0*/  LDSM.16.M88.4 R72, [R231+0x9900] ;  /* 0x00990000e748783b */ /* 0x000eee0000000200 */
[----:B------:R-:W-:Y:S08]  /*24c0*/  HMMA.16816.F32 R24, R140, R80, R24 ;  /* 0x000000508c18723c */ /* 0x000ff00000001818 */
[C---:B-1----:R-:W-:Y:S08]  /*24d0*/  HMMA.16816.F32 R60, R172.reuse, R36, R60 ;  /* 0x00000024ac3c723c */ /* 0x042ff0000000183c */
[----:B------:R-:W-:Y:S01]  /*24e0*/  HMMA.16816.F32 R56, R172, R38, R56 ;  /* 0x00000026ac38723c */ /* 0x000fe20000001838 */
[----:B------:R-:W1:Y:S07]  /*24f0*/  LDSM.16.M88.4 R36, [R231+0xb100] ;  /* 0x00b10000e724783b */ /* 0x000e6e0000000200 */
[C---:B------:R-:W-:Y:S01]  /*2500*/  HMMA.16816.F32 R20, R140.reuse, R82, R20 ;  /* 0x000000528c14723c */ /* 0x040fe20000001814 */
[----:B------:R-:W4:Y:S07]  /*2510*/  LDSM.16.M88.4 R80, [R231+0x9100] ;  /* 0x00910000e750783b */ /* 0x000f2e0000000200 */
[C---:B------:R-:W-:Y:S08]  /*2520*/  HMMA.16816.F32 R12, R140.reuse, R84, R12 ;  /* 0x000000548c0c723c */ /* 0x040ff0000000180c */
[----:B------:R-:W-:Y:S01]  /*2530*/  HMMA.16816.F32 R8, R140, R86, R8 ;  /* 0x000000568c08723c */ /* 0x000fe20000001808 */
[----:B------:R-:W5:Y:S07]  /*2540*/  LDSM.16.M88.4 R84, [R231+0xa100] ;  /* 0x00a10000e754783b */ /* 0x000f6e0000000200 */
[C---:B--2---:R-:W-:Y:S08]  /*2550*/  HMMA.16816.F32 R68, R172.reuse, R76, R68 ;  /* 0x0000004cac44723c */ /* 0x044ff00000001844 */
[C---:B------:R-:W-:Y:S01]  /*2560*/  HMMA.16816.F32 R64, R172.reuse, R78, R64 ;  /* 0x0000004eac40723c */ /* 0x040fe20000001840 */
[----:B------:R-:W2:Y:S07]  /*2570*/  LDSM.16.M88.4 R76, [R231+0xa900] ;  /* 0x00a90000e74c783b */ /* 0x000eae0000000200 */
[C---:B---3--:R-:W-:Y:S08]  /*2580*/  HMMA.16816.F32 R44, R172.reuse, R72, R44 ;  /* 0x00000048ac2c723c */ /* 0x048ff0000000182c */
[C---:B------:R-:W-:Y:S01]  /*2590*/  HMMA.16816.F32 R40, R172.reuse, R74, R40 ;  /* 0x0000004aac28723c */ /* 0x040fe20000001828 */
[----:B------:R-:W3:Y:S07]  /*25a0*/  LDSM.16.M88.4 R72, [R220] ;  /* 0x00000000dc48783b */ /* 0x000eee0000000200 */
[C---:B-1----:R-:W-:Y:S08]  /*25b0*/  HMMA.16816.F32 R16, R172.reuse, R36, R16 ;  /* 0x00000024ac10723c */ /* 0x042ff00000001810 */
[C---:B------:R-:W-:Y:S01]  /*25c0*/  HMMA.16816.F32 R148, R172.reuse, R38, R148 ;  /* 0x00000026ac94723c */ /* 0x040fe20000001894 */
[----:B------:R-:W1:Y:S07]  /*25d0*/  LDSM.16.M88.4 R36, [R220+0x2000] ;  /* 0x00200000dc24783b */ /* 0x000e6e0000000200 */
[C---:B----4-:R-:W-:Y:S08]  /*25e0*/  HMMA.16816.F32 R52, R172.reuse, R80, R52 ;  /* 0x00000050ac34723c */ /* 0x050ff00000001834 */
[C---:B------:R-:W-:Y:S01]  /*25f0*/  HMMA.16816.F32 R48, R172.reuse, R82, R48 ;  /* 0x00000052ac30723c */ /* 0x040fe20000001830 */
[----:B------:R-:W4:Y:S07]  /*2600*/  LDSM.16.M88.4 R80, [R231+0xb900] ;  /* 0x00b90000e750783b */ /* 0x000f2e0000000200 */
[C---:B-----5:R-:W-:Y:S08]  /*2610*/  HMMA.16816.F32 R32, R172.reuse, R84, R32 ;  /* 0x00000054ac20723c */ /* 0x060ff00000001820 */
[C---:B------:R-:W-:Y:S01]  /*2620*/  HMMA.16816.F32 R28, R172.reuse, R86, R28 ;  /* 0x00000056ac1c723c */ /* 0x040fe2000000181c */
[----:B------:R-:W-:Y:S07]  /*2630*/  LDSM.16.M88.4 R84, [R220+0x2800] ;  /* 0x00280000dc54783b */ /* 0x000fee0000000200 */
[C---:B--2---:R-:W-:Y:S08]  /*2640*/  HMMA.16816.F32 R24, R172.reuse, R76, R24 ;  /* 0x0000004cac18723c */ /* 0x044ff00000001818 */
[----:B------:R-:W-:Y:S01]  /*2650*/  HMMA.16816.F32 R20, R172, R78, R20 ;  /* 0x0000004eac14723c */ /* 0x000fe20000001814 */
[----:B------:R-:W2:Y:S07]  /*2660*/  LDSM.16.M88.4 R76, [R220+0x1800] ;  /* 0x00180000dc4c783b */ /* 0x000eae0000000200 */
[C---:B---3--:R-:W-:Y:S08]  /*2670*/  HMMA.16816.F32 R68, R176.reuse, R72, R68 ;  /* 0x00000048b044723c */ /* 0x048ff00000001844 */
[C---:B------:R-:W-:Y:S01]  /*2680*/  HMMA.16816.F32 R64, R176.reuse, R74, R64 ;  /* 0x0000004ab040723c */ /* 0x040fe20000001840 */
[----:B------:R-:W3:Y:S07]  /*2690*/  LDSM.16.M88.4 R72, [R220+0x3800] ;  /* 0x00380000dc48783b */ /* 0x000eee0000000200 */
[C---:B-1----:R-:W-:Y:S08]  /*26a0*/  HMMA.16816.F32 R32, R176.reuse, R36, R32 ;  /* 0x00000024b020723c */ /* 0x042ff00000001820 */
[----:B------:R-:W-:Y:S01]  /*26b0*/  HMMA.16816.F32 R28, R176, R38, R28 ;  /* 0x00000026b01c723c */ /* 0x000fe2000000181c */
[----:B------:R-:W1:Y:S07]  /*26c0*/  LDSM.16.M88.4 R36, [R234+0xc100] ;  /* 0x00c10000ea24783b */ /* 0x000e6e0000000200 */
[C---:B----4-:R-:W-:Y:S08]  /*26d0*/  HMMA.16816.F32 R12, R172.reuse, R80, R12 ;  /* 0x00000050ac0c723c */ /* 0x050ff0000000180c */
[----:B------:R-:W-:Y:S01]  /*26e0*/  HMMA.16816.F32 R8, R172, R82, R8 ;  /* 0x00000052ac08723c */ /* 0x000fe20000001808 */
[----:B------:R-:W4:Y:S07]  /*26f0*/  LDSM.16.M88.4 R80, [R220+0x3000] ;  /* 0x00300000dc50783b */ /* 0x000f2e0000000200 */
[C---:B--2---:R-:W-:Y:S08]  /*2700*/  HMMA.16816.F32 R44, R176.reuse, R76, R44 ;  /* 0x0000004cb02c723c */ /* 0x044ff0000000182c */
[C---:B------:R-:W-:Y:S01]  /*2710*/  HMMA.16816.F32 R40, R176.reuse, R78, R40 ;  /* 0x0000004eb028723c */ /* 0x040fe20000001828 */
[----:B------:R-:W2:Y:S07]  /*2720*/  LDSM.16.M88.4 R76, [R234+0xc900] ;  /* 0x00c90000ea4c783b */ /* 0x000eae0000000200 */
[C---:B---3--:R-:W-:Y:S08]  /*2730*/  HMMA.16816.F32 R12, R176.reuse, R72, R12 ;  /* 0x00000048b00c723c */ /* 0x048ff0000000180c */
[----:B------:R-:W-:Y:S01]  /*2740*/  HMMA.16816.F32 R8, R176, R74, R8 ;  /* 0x0000004ab008723c */ /* 0x000fe20000001808 */
[----:B------:R-:W3:Y:S07]  /*2750*/  LDSM.16.M88.4 R72, [R234+0xf100] ;  /* 0x00f10000ea48783b */ /* 0x000eee0000000200 */
[C---:B-1----:R-:W-:Y:S08]  /*2760*/  HMMA.16816.F32 R68, R184.reuse, R36, R68 ;  /* 0x00000024b844723c */ /* 0x042ff00000001844 */
[----:B------:R-:W-:Y:S01]  /*2770*/  HMMA.16816.F32 R64, R184, R38, R64 ;  /* 0x00000026b840723c */ /* 0x000fe20000001840 */
[----:B------:R-:W1:Y:S07]  /*2780*/  LDSM.16.M88.4 R36, [R234+0xf900] ;  /* 0x00f90000ea24783b */ /* 0x000e6e0000000200 */
[C---:B------:R-:W-:Y:S08]  /*2790*/  HMMA.16816.F32 R60, R176.reuse, R92, R60 ;  /* 0x0000005cb03c723c */ /* 0x040ff0000000183c */
[C---:B------:R-:W-:Y:S01]  /*27a0*/  HMMA.16816.F32 R56, R176.reuse, R94, R56 ;  /* 0x0000005eb038723c */ /* 0x040fe20000001838 */
[----:B------:R-:W-:Y:S07]  /*27b0*/  LDSM.16.M88.4 R92, [R234+0xd900] ;  /* 0x00d90000ea5c783b */ /* 0x000fee0000000200 */
[C---:B------:R-:W-:Y:S08]  /*27c0*/  HMMA.16816.F32 R24, R176.reuse, R84, R24 ;  /* 0x00000054b018723c */ /* 0x040ff00000001818 */
[C---:B------:R-:W-:Y:S01]  /*27d0*/  HMMA.16816.F32 R20, R176.reuse, R86, R20 ;  /* 0x00000056b014723c */ /* 0x040fe20000001814 */
[----:B------:R-:W5:Y:S07]  /*27e0*/  LDSM.16.M88.4 R84, [R234+0xe900] ;  /* 0x00e90000ea54783b */ /* 0x000f6e0000000200 */
[C---:B----4-:R-:W-:Y:S08]  /*27f0*/  HMMA.16816.F32 R16, R176.reuse, R80, R16 ;  /* 0x00000050b010723c */ /* 0x050ff00000001810 */
[C---:B------:R-:W-:Y:S01]  /*2800*/  HMMA.16816.F32 R148, R176.reuse, R82, R148 ;  /* 0x00000052b094723c */ /* 0x040fe20000001894 */
[----:B------:R-:W-:Y:S07]  /*2810*/  LDSM.16.M88.4 R80, [R233+0x4000] ;  /* 0x00400000e950783b */ /* 0x000fee0000000200 */
[C---:B------:R-:W-:Y:S08]  /*2820*/  HMMA.16816.F32 R52, R176.reuse, R88, R52 ;  /* 0x00000058b034723c */ /* 0x040ff00000001834 */
[----:B------:R-:W-:Y:S01]  /*2830*/  HMMA.16816.F32 R48, R176, R90, R48 ;  /* 0x0000005ab030723c */ /* 0x000fe20000001830 */
[----:B------:R-:W4:Y:S07]  /*2840*/  LDSM.16.M88.4 R88, [R234+0xe100] ;  /* 0x00e10000ea58783b */ /* 0x000f2e0000000200 */
[C---:B--2---:R-:W-:Y:S08]  /*2850*/  HMMA.16816.F32 R60, R184.reuse, R76, R60 ;  /* 0x0000004cb83c723c */ /* 0x044ff0000000183c */
[C---:B------:R-:W-:Y:S01]  /*2860*/  HMMA.16816.F32 R56, R184.reuse, R78, R56 ;  /* 0x0000004eb838723c */ /* 0x040fe20000001838 */
[----:B------:R-:W2:Y:S07]  /*2870*/  LDSM.16.M88.4 R76, [R233+0x4800] ;  /* 0x00480000e94c783b */ /* 0x000eae0000000200 */
[C---:B---3--:R-:W-:Y:S08]  /*2880*/  HMMA.16816.F32 R16, R184.reuse, R72, R16 ;  /* 0x00000048b810723c */ /* 0x048ff00000001810 */
        /* <DEDUP_REMOVED lines=14> */
[C---:B----4-:R-:W-:Y:S08]  /*2970*/  HMMA.16816.F32 R32, R184.reuse, R88, R32 ;  /* 0x00000058b820723c */ /* 0x050ff00000001820 */
[----:B------:R-:W-:Y:S01]  /*2980*/  HMMA.16816.F32 R28, R184, R90, R28 ;  /* 0x0000005ab81c723c */ /* 0x000fe2000000181c */
[----:B------:R-:W4:Y:S07]  /*2990*/  LDSM.16.M88.4 R88, [R233+0x7800] ;  /* 0x00780000e958783b */ /* 0x000f2e0000000200 */
[C---:B------:R-:W-:Y:S08]  /*29a0*/  HMMA.16816.F32 R68, R188.reuse, R80, R68 ;  /* 0x00000050bc44723c */ /* 0x040ff00000001844 */
[C---:B------:R-:W-:Y:S01]  /*29b0*/  HMMA.16816.F32 R64, R188.reuse, R82, R64 ;  /* 0x00000052bc40723c */ /* 0x040fe20000001840 */
        /* <DEDUP_REMOVED lines=18> */
[----:B------:R-:W5:Y:S07]  /*2ae0*/  LDSM.16.M88.4 R92, [R220+0x4800] ;  /* 0x00480000dc5c783b */ /* 0x000f6e0000000200 */
        /* <DEDUP_REMOVED lines=16> */
[----:B------:R-:W-:Y:S01]  /*2bf0*/  HMMA.16816.F32 R28, R196, R38, R28 ;  /* 0x00000026c41c723c */ /* 0x000fe2000000181c */
[----:B------:R-:W1:Y:S01]  /*2c00*/  LDSM.16.M88.4 R36, [R220+0x7800] ;  /* 0x00780000dc24783b */ /* 0x000e620000000200 */
        /* <DEDUP_REMOVED lines=9> */
[C---:B-----5:R-:W-:Y:S08]  /*2ca0*/  HMMA.16816.F32 R60, R200.reuse, R92, R60 ;  /* 0x0000005cc83c723c */ /* 0x060ff0000000183c */
[C---:B------:R-:W-:Y:S08]  /*2cb0*/  HMMA.16816.F32 R56, R200.reuse, R94, R56 ;  /* 0x0000005ec838723c */ /* 0x040ff00000001838 */
[C---:B----4-:R-:W-:Y:S08]  /*2cc0*/  HMMA.16816.F32 R52, R200.reuse, R88, R52 ;  /* 0x00000058c834723c */ /* 0x050ff00000001834 */
[C---:B------:R-:W-:Y:S08]  /*2cd0*/  HMMA.16816.F32 R48, R200.reuse, R90, R48 ;  /* 0x0000005ac830723c */ /* 0x040ff00000001830 */
[C---:B------:R-:W-:Y:S08]  /*2ce0*/  HMMA.16816.F32 R44, R200.reuse, R84, R44 ;  /* 0x00000054c82c723c */ /* 0x040ff0000000182c */
[C---:B------:R-:W-:Y:S08]  /*2cf0*/  HMMA.16816.F32 R40, R200.reuse, R86, R40 ;  /* 0x00000056c828723c */ /* 0x040ff00000001828 */
[C---:B------:R-:W-:Y:S08]  /*2d00*/  HMMA.16816.F32 R32, R200.reuse, R80, R32 ;  /* 0x00000050c820723c */ /* 0x040ff00000001820 */
[C---:B------:R-:W-:Y:S08]  /*2d10*/  HMMA.16816.F32 R28, R200.reuse, R82, R28 ;  /* 0x00000052c81c723c */ /* 0x040ff0000000181c */
[C---:B--2---:R-:W-:Y:S08]  /*2d20*/  HMMA.16816.F32 R24, R200.reuse, R76, R24 ;  /* 0x0000004cc818723c */ /* 0x044ff00000001818 */
[C---:B------:R-:W-:Y:S08]  /*2d30*/  HMMA.16816.F32 R20, R200.reuse, R78, R20 ;  /* 0x0000004ec814723c */ /* 0x040ff00000001814 */
[C---:B---3--:R-:W-:Y:S08]  /*2d40*/  HMMA.16816.F32 R16, R200.reuse, R72, R16 ;  /* 0x00000048c810723c */ /* 0x048ff00000001810 */
[C---:B------:R-:W-:Y:S08]  /*2d50*/  HMMA.16816.F32 R148, R200.reuse, R74, R148 ;  /* 0x0000004ac894723c */ /* 0x040ff00000001894 */
[C---:B-1----:R-:W-:Y:S07]  /*2d60*/  HMMA.16816.F32 R12, R200.reuse, R36, R12 ;  /* 0x00000024c80c723c */ /* 0x042fee000000180c */
[----:B------:R-:W-:Y:S01]  /*2d70*/  SHF.R.S32.HI R36, RZ, 0x1f, R205 ;  /* 0x0000001fff247819 */ /* 0x000fe200000114cd */
[----:B------:R-:W-:Y:S01]  /*2d80*/  HMMA.16816.F32 R8, R200, R38, R8 ;  /* 0x00000026c808723c */ /* 0x000fe20000001808 */
[----:B------:R-:W-:Y:S06]  /*2d90*/  BAR.SYNC.DEFER_BLOCKING 0x0 ;  /* 0x0000000000007b1d */ /* 0x000fec0000010000 */
[----:B------:R-:W-:Y:S05]  /*2da0*/  @!P0 BRA `(.L_x_556) ;  /* 0x0000046000008947 */ /* 0x000fea0003800000 */
        /* <DEDUP_REMOVED lines=13> */
[----:B------:R-:W-:Y:S02]  /*2e80*/  SHF.L.U64.HI R72, R205, 0x1, R36 ;  /* 0x00000001cd487819 */ /* 0x000fe40000010224 */
[----:B------:R-:W-:Y:S01]  /*2e90*/  SHF.L.U64.HI R37, R204, 0x1, R206 ;  /* 0x00000001cc257819 */ /* 0x000fe200000102ce */
[----:B------:R-:W-:Y:S01]  /*2ea0*/  IMAD R236, R0, c[0x0][0x2b8], R236 ;  /* 0x0000ae0000ec7a24 */ /* 0x000fe200078e02ec */
[----:B------:R-:W-:-:S04]  /*2eb0*/  IADD3 R73, -R209, 0x10, RZ ;  /* 0x00000010d1497810 */ /* 0x000fc80007ffe1ff */
        /* <DEDUP_REMOVED lines=15> */
[----:B------:R-:W-:Y:S02]  /*2fb0*/  LEA R75, P0, R76, c[0x0][0x1c8], 0x1 ;  /* 0x000072004c4b7a11 */ /* 0x000fe400078008ff */
[----:B------:R-:W-:Y:S02]  /*2fc0*/  LOP3.LUT R74, R74, 0xf, RZ, 0xc0, !PT ;  /* 0x0000000f4a4a7812 */ /* 0x000fe400078ec0ff */
[----:B------:R-:W-:Y:S01]  /*2fd0*/  LEA.HI.X R76, R76, c[0x0][0x1cc], R0, 0x1, P0 ;  /* 0x000073004c4c7a11 */ /* 0x000fe200000f0c00 */
[----:B------:R-:W1:Y:S01]  /*2fe0*/  SHFL.IDX PT, R84, R75, RZ, 0x181f ;  /* 0x00181fff4b547589 */ /* 0x000e6200000e0000 */
[----:B------:R-:W-:-:S03]  /*2ff0*/  IMAD.SHL.U32 R0, R204, 0x2, RZ ;  /* 0x00000002cc007824 */ /* 0x000fc600078e00ff */
[----:B------:R-:W2:Y:S04]  /*3000*/  SHFL.IDX PT, R81, R76, RZ, 0x181f ;  /* 0x00181fff4c517589 */ /* 0x000ea800000e0000 */
[----:B------:R-:W3:Y:S04]  /*3010*/  SHFL.IDX PT, R79, R75, 0x1, 0x181f ;  /* 0x00381f004b4f7f89 */ /* 0x000ee800000e0000 */
[----:B------:R-:W4:Y:S04]  /*3020*/  SHFL.IDX PT, R77, R75, 0x2, 0x181f ;  /* 0x00581f004b4d7f89 */ /* 0x000f2800000e0000 */
[----:B------:R-:W5:Y:S04]  /*3030*/  SHFL.IDX PT, R80, R76, 0x1, 0x181f ;  /* 0x00381f004c507f89 */ /* 0x000f6800000e0000 */
[----:B------:R-:W5:Y:S04]  /*3040*/  SHFL.IDX PT, R75, R75, 0x3, 0x181f ;  /* 0x00781f004b4b7f89 */ /* 0x000f6800000e0000 */
[----:B------:R-:W5:Y:S01]  /*3050*/  SHFL.IDX PT, R78, R76, 0x2, 0x181f ;  /* 0x00581f004c4e7f89 */ /* 0x000f6200000e0000 */
[----:B-1----:R-:W-:-:S02]  /*3060*/  IADD3 R86, P0, R84, R39, RZ ;  /* 0x0000002754567210 */ /* 0x002fc40007f1e0ff */
[-C--:B------:R-:W-:Y:S01]  /*3070*/  IADD3 R84, P6, R84, R0.reuse, RZ ;  /* 0x0000000054547210 */ /* 0x080fe20007fde0ff */
[----:B------:R-:W1:Y:S02]  /*3080*/  SHFL.IDX PT, R76, R76, 0x3, 0x181f ;  /* 0x00781f004c4c7f89 */ /* 0x000e6400000e0000 */
[----:B--2---:R-:W-:Y:S01]  /*3090*/  IMAD.X R87, R81, 0x1, R72, P0 ;  /* 0x0000000151577824 */ /* 0x004fe200000e0648 */
[-C--:B---3--:R-:W-:Y:S01]  /*30a0*/  IADD3 R82, P1, R79, R39.reuse, RZ ;  /* 0x000000274f527210 */ /* 0x088fe20007f3e0ff */
[----:B------:R-:W-:Y:S01]  /*30b0*/  IMAD.X R85, R81, 0x1, R37, P6 ;  /* 0x0000000151557824 */ /* 0x000fe200030e0625 */
[----:B------:R-:W-:Y:S02]  /*30c0*/  IADD3 R88, P0, R79, R0, RZ ;  /* 0x000000004f587210 */ /* 0x000fe40007f1e0ff */
[----:B------:R2:W-:Y:S01]  /*30d0*/  LDGSTS.E.BYPASS.LTC128B.128 [R237+0x8100], [R86.64], !P5 ;  /* 0x0810000056ed7fae */ /* 0x0005e2000e901d4e */
[----:B----4-:R-:W-:-:S03]  /*30e0*/  IADD3 R90, P6, R77, R39, RZ ;  /* 0x000000274d5a7210 */ /* 0x010fc60007fde0ff */
[----:B------:R2:W-:Y:S01]  /*30f0*/  LDGSTS.E.BYPASS.LTC128B.128 [R237+0xc100], [R84.64], !P4 ;  /* 0x0c10000054ed7fae */ /* 0x0005e2000e101d4e */
[C-C-:B-----5:R-:W-:Y:S02]  /*3100*/  IMAD.X R83, R80.reuse, 0x1, R72.reuse, P1 ;  /* 0x0000000150537824 */ /* 0x160fe400008e0648 */
[----:B------:R-:W-:Y:S01]  /*3110*/  IMAD.X R89, R80, 0x1, R37, P0 ;  /* 0x0000000150597824 */ /* 0x000fe200000e0625 */
[----:B------:R-:W-:Y:S02]  /*3120*/  IADD3 R80, P1, P0, R74, R75, R39 ;  /* 0x0000004b4a507210 */ /* 0x000fe4000783e027 */
[----:B------:R2:W-:Y:S01]  /*3130*/  LDGSTS.E.BYPASS.LTC128B.128 [R237+0x9100], [R82.64], !P5 ;  /* 0x0910000052ed7fae */ /* 0x0005e2000e901d4e */
[--C-:B------:R-:W-:Y:S01]  /*3140*/  IMAD.X R91, R78, 0x1, R72.reuse, P6 ;  /* 0x000000014e5b7824 */ /* 0x100fe200030e0648 */
[----:B------:R-:W-:Y:S02]  /*3150*/  IADD3 R74, P6, R77, R0, RZ ;  /* 0x000000004d4a7210 */ /* 0x000fe40007fde0ff */
[----:B------:R2:W-:Y:S01]  /*3160*/  LDGSTS.E.BYPASS.LTC128B.128 [R237+0xd100], [R88.64], !P4 ;  /* 0x0d10000058ed7fae */ /* 0x0005e2000e101d4e */
[----:B-1----:R-:W-:-:S02]  /*3170*/  IADD3.X R81, RZ, R76, R72, P1, P0 ;  /* 0x0000004cff517210 */ /* 0x002fc40000fe0448 */
[----:B------:R-:W-:Y:S01]  /*3180*/  IADD3 R72, P1, P0, R73, R75, R0 ;  /* 0x0000004b49487210 */ /* 0x000fe2000783e000 */
[--C-:B------:R-:W-:Y:S01]  /*3190*/  IMAD.X R75, R78, 0x1, R37.reuse, P6 ;  /* 0x000000014e4b7824 */ /* 0x100fe200030e0625 */
[----:B------:R-:W-:Y:S01]  /*31a0*/  ISETP.NE.U32.AND P6, PT, R38, RZ, PT ;  /* 0x000000ff2600720c */ /* 0x000fe20003fc5070 */
[----:B------:R2:W-:Y:S01]  /*31b0*/  LDGSTS.E.BYPASS.LTC128B.128 [R237+0xa100], [R90.64], !P5 ;  /* 0x0a1000005aed7fae */ /* 0x0005e2000e901d4e */
[----:B------:R-:W-:Y:S02]  /*31c0*/  IADD3.X R73, RZ, R76, R37, P1, P0 ;  /* 0x0000004cff497210 */ /* 0x000fe40000fe0425 */
[----:B------:R-:W-:Y:S01]  /*31d0*/  ISETP.NE.U32.AND P0, PT, R209, RZ, PT ;  /* 0x000000ffd100720c */ /* 0x000fe20003f05070 */
[----:B------:R2:W-:Y:S08]  /*31e0*/  LDGSTS.E.BYPASS.LTC128B.128 [R237+0xe100], [R74.64], !P4 ;  /* 0x0e1000004aed7fae */ /* 0x0005f0000e101d4e */
[----:B------:R2:W-:Y:S04]  /*31f0*/  LDGSTS.E.BYPASS.LTC128B.128.ZFILL [R237+0xb100], [R80.64], P6 ;  /* 0x0b10000050ed7fae */ /* 0x0005e8000b141d4e */
[----:B------:R2:W-:Y:S02]  /*3200*/  LDGSTS.E.BYPASS.LTC128B.128.ZFILL [R237+0xf100], [R72.64], P0 ;  /* 0x0f10000048ed7fae */ /* 0x0005e40008141d4e */
.L_x_556:
[----:B------:R-:W-:Y:S01]  /*3210*/  LOP3.LUT R0, R7, 0xffffffe0, RZ, 0xc0, !PT ;  /* 0xffffffe007007812 */ /* 0x000fe200078ec0ff */
[----:B------:R-:W-:Y:S01]  /*3220*/  UMOV UR4, 0xffffff80 ;  /* 0xffffff8000047882 */ /* 0x000fe20000000000 */
[----:B------:R-:W-:Y:S01]  /*3230*/  LEA.HI R37, R112, R5, RZ, 0x2 ;  /* 0x0000000570257211 */ /* 0x000fe200078f10ff */
[----:B------:R-:W-:Y:S01]  /*3240*/  UIMAD UR4, UR7, UR4, 0x81 ;  /* 0x00000081070474a4 */ /* 0x000fe2000f8e0204 */
[----:B------:R-:W-:Y:S01]  /*3250*/  SHF.R.S32.HI R38, RZ, 0x1f, R6 ;  /* 0x0000001fff267819 */ /* 0x000fe20000011406 */
[----:B------:R-:W-:Y:S01]  /*3260*/  IMAD.IADD R0, R5, 0x1, -R0 ;  /* 0x0000000105007824 */ /* 0x000fe200078e0a00 */
[----:B------:R-:W-:Y:S01]  /*3270*/  LOP3.LUT R37, R37, 0xfffffffc, RZ, 0xc0, !PT ;  /* 0xfffffffc25257812 */ /* 0x000fe200078ec0ff */
[----:B------:R-:W-:Y:S01]  /*3280*/  IMAD.SHL.U32 R232, R4, 0x2, RZ ;  /* 0x0000000204e87824 */ /* 0x000fe200078e00ff */
[----:B------:R-:W-:Y:S01]  /*3290*/  LEA.HI R38, R38, R6, RZ, 0x3 ;  /* 0x0000000626267211 */ /* 0x000fe200078f18ff */
[----:B------:R-:W0:Y:S01]  /*32a0*/  LDGDEPBAR ;  /* 0x00000000000079af */ /* 0x000e220000000000 */
[----:B------:R-:W-:Y:S01]  /*32b0*/  SHF.R.S32.HI R7, RZ, 0x1f, R0 ;  /* 0x0000001fff077819 */ /* 0x000fe20000011400 */
[----:B------:R-:W-:Y:S01]  /*32c0*/  IMAD.IADD R37, R5, 0x1, -R37 ;  /* 0x0000000105257824 */ /* 0x000fe200078e0a25 */
[----:B------:R-:W-:Y:S01]  /*32d0*/  LOP3.LUT R38, R38, 0xffffff8, RZ, 0xc0, !PT ;  /* 0x0ffffff826267812 */ /* 0x000fe200078ec0ff */
[--C-:B------:R-:W-:Y:S01]  /*32e0*/  IMAD R230, R3, 0x2, R232.reuse ;  /* 0x0000000203e67824 */ /* 0x100fe200078e02e8 */
[----:B------:R-:W-:Y:S01]  /*32f0*/  LEA.HI R5, R7, R0, RZ, 0x2 ;  /* 0x0000000007057211 */ /* 0x000fe200078f10ff */
[----:B------:R-:W-:Y:S01]  /*3300*/  IMAD R229, R2, 0x2, R232 ;  /* 0x0000000202e57824 */ /* 0x000fe200078e02e8 */
[----:B------:R-:W-:Y:S01]  /*3310*/  LEA.HI R7, R37, R37, RZ, 0x1 ;  /* 0x0000002525077211 */ /* 0x000fe200078f08ff */
[----:B------:R-:W-:Y:S01]  /*3320*/  IMAD.IADD R38, R6, 0x1, -R38 ;  /* 0x0000000106267824 */ /* 0x000fe200078e0a26 */
[----:B------:R-:W-:Y:S01]  /*3330*/  PLOP3.LUT P1, PT, PT, PT, UP1, 0x80, 0x0 ;  /* 0x000000000000781c */ /* 0x000fe20003f2f018 */
[----:B------:R-:W-:Y:S01]  /*3340*/  IMAD R228, R2, 0x2, R230 ;  /* 0x0000000202e47824 */ /* 0x000fe200078e02e6 */
[----:B------:R-:W-:Y:S01]  /*3350*/  LEA.HI.SX32 R6, R5, UR10, 0x1e ;  /* 0x0000000a05067c11 */ /* 0x000fe2000f8ff2ff */
[----:B------:R-:W-:Y:S01]  /*3360*/  LDSM.16.MT88.4 R124, [R232+0x100] ;  /* 0x00010000e87c783b */ /* 0x000fe20000004200 */
[----:B------:R-:W-:-:S02]  /*3370*/  LOP3.LUT R7, R7, 0x1ffffffe, RZ, 0xc0, !PT ;  /* 0x1ffffffe07077812 */ /* 0x000fc400078ec0ff */
[----:B------:R-:W-:Y:S01]  /*3380*/  PLOP3.LUT P0, PT, PT, PT, UP1, 0x80, 0x0 ;  /* 0x000000000000781c */ /* 0x000fe20003f0f018 */
[----:B------:R-:W-:Y:S01]  /*3390*/  IMAD R6, R38, 0x10, R6 ;  /* 0x0000001026067824 */ /* 0x000fe200078e0206 */
[----:B------:R-:W-:Y:S01]  /*33a0*/  LOP3.LUT R208, R5, 0x7ffffffc, RZ, 0xc0, !PT ;  /* 0x7ffffffc05d07812 */ /* 0x000fe200078ec0ff */
[----:B------:R-:W-:Y:S01]  /*33b0*/  IMAD.IADD R7, R37, 0x1, -R7 ;  /* 0x0000000125077824 */ /* 0x000fe200078e0a07 */
[----:B--2---:R-:W-:Y:S03]  /*33c0*/  LDSM.16.MT88.4 R88, [R228+0x100] ;  /* 0x00010000e458783b */ /* 0x004fe60000004200 */
[----:B------:R-:W-:Y:S01]  /*33d0*/  IMAD R207, R7, 0x8, R6 ;  /* 0x0000000807cf7824 */ /* 0x000fe200078e0206 */
[----:B------:R-:W-:Y:S01]  /*33e0*/  LDSM.16.MT88.4 R80, [R229+0x100] ;  /* 0x00010000e550783b */ /* 0x000fe20000004200 */
[----:B------:R-:W-:Y:S02]  /*33f0*/  IMAD.IADD R208, R0, 0x1, -R208 ;  /* 0x0000000100d07824 */ /* 0x000fe400078e0ad0 */
[----:B------:R-:W-:Y:S01]  /*3400*/  @P1 IMAD.HI.U32 R7, R207, c[0x0][0x2c8], RZ ;  /* 0x0000b200cf071a27 */ /* 0x000fe200078e00ff */
[----:B------:R-:W-:Y:S03]  /*3410*/  LDSM.16.MT88.4 R96, [R232+0x4100] ;  /* 0x00410000e860783b */ /* 0x000fe60000004200 */
[----:B------:R-:W-:Y:S01]  /*3420*/  IMAD.MOV.U32 R6, RZ, RZ, R207 ;  /* 0x000000ffff067224 */ /* 0x000fe200078e00cf */
[----:B------:R-:W-:Y:S01]  /*3430*/  @P0 SHF.R.U32.HI R6, RZ, c[0x0][0x2cc], R7 ;  /* 0x0000b300ff060a19 */ /* 0x000fe20000011607 */
[----:B------:R-:W-:Y:S01]  /*3440*/  IMAD.U32 R0, RZ, RZ, UR4 ;  /* 0x00000004ff007e24 */ /* 0x000fe2000f8e00ff */
[----:B------:R-:W-:Y:S01]  /*3450*/  LDSM.16.MT88.4 R100, [R230+0x4100] ;  /* 0x00410000e664783b */ /* 0x000fe20000004200 */
[----:B------:R-:W-:Y:S01]  /*3460*/  IMAD.SHL.U32 R208, R208, 0x2, RZ ;  /* 0x00000002d0d07824 */ /* 0x000fe200078e00ff */
[----:B------:R-:W-:-:S02]  /*3470*/  ULDC.64 UR4, c[0x0][0x2c8] ;  /* 0x0000b20000047ab9 */ /* 0x000fc40000000a00 */
[----:B------:R-:W1:Y:S02]  /*3480*/  SHFL.IDX PT, R76, R6, RZ, 0x1c1f ;  /* 0x001c1fff064c7589 */ /* 0x000e6400000e0000 */
[----:B------:R-:W-:Y:S02]  /*3490*/  IADD3 R0, -R208, UR8, R0 ;  /* 0x00000008d0007c10 */ /* 0x000fe4000fffe100 */
[----:B------:R-:W2:Y:S02]  /*34a0*/  SHFL.IDX PT, R6, R6, 0x1, 0x1c1f ;  /* 0x003c1f0006067f89 */ /* 0x000ea400000e0000 */
[----:B------:R-:W-:Y:S02]  /*34b0*/  IADD3 R5, R0, -UR12, RZ ;  /* 0x8000000c00057c10 */ /* 0x000fe4000fffe0ff */
[----:B------:R-:W-:Y:S01]  /*34c0*/  IADD3 R0, -R208, UR22, RZ ;  /* 0x00000016d0007c10 */ /* 0x000fe2000fffe1ff */
[----:B------:R-:W-:Y:S01]  /*34d0*/  LDSM.16.MT88.4 R108, [R229+0x4100] ;  /* 0x00410000e56c783b */ /* 0x000fe20000004200 */
[----:B------:R-:W3:Y:S01]  /*34e0*/  @UP1 S2UR UR22, SR_CTAID.X ;  /* 0x00000000001619c3 */ /* 0x000ee20000002500 */
[----:B-1----:R-:W-:-:S02]  /*34f0*/  IMAD.IADD R76, R5, 0x1, R76 ;  /* 0x00000001054c7824 */ /* 0x002fc400078e024c */
[----:B--2---:R-:W-:-:S03]  /*3500*/  IMAD.IADD R5, R5, 0x1, R6 ;  /* 0x0000000105057824 */ /* 0x004fc600078e0206 */
[----:B------:R-:W-:-:S04]  /*3510*/  IMNMX R76, R0, R76, PT ;  /* 0x0000004c004c7217 */ /* 0x000fc80003800200 */
[----:B------:R-:W-:Y:S01]  /*3520*/  ISETP.GT.AND P0, PT, R76, RZ, PT ;  /* 0x000000ff4c00720c */ /* 0x000fe20003f04270 */
[----:B---3--:R-:W-:Y:S01]  /*3530*/  @UP1 USHF.L.U32 UR22, UR22, 0x7, URZ ;  /* 0x0000000716161899 */ /* 0x008fe2000800063f */
[----:B------:R-:W-:Y:S02]  /*3540*/  IMNMX R0, R0, R5, PT ;  /* 0x0000000500007217 */ /* 0x000fe40003800200 */
[----:B------:R-:W-:Y:S01]  /*3550*/  FSEL R73, R68, -INF , P0 ;  /* 0xff80000044497808 */ /* 0x000fe20000000000 */
[----:B------:R-:W-:Y:S01]  /*3560*/  UIMAD.WIDE.U32 UR22, UR22, UR4, URZ ;  /* 0x00000004161672a5 */ /* 0x000fe2000f8e003f */
[----:B------:R-:W-:Y:S02]  /*3570*/  ISETP.GT.AND P0, PT, R0, 0x1, PT ;  /* 0x000000010000780c */ /* 0x000fe40003f04270 */
[----:B------:R-:W-:Y:S01]  /*3580*/  ISETP.GT.AND P6, PT, R76, 0x1, PT ;  /* 0x000000014c00780c */ /* 0x000fe20003fc4270 */
[----:B------:R-:W-:Y:S01]  /*3590*/  @UP1 USHF.R.U32.HI UR10, URZ, UR5, UR23 ;  /* 0x000000053f0a1299 */ /* 0x000fe20008011617 */
[----:B------:R-:W-:-:S02]  /*35a0*/  FSEL R71, R71, -INF , P0 ;  /* 0xff80000047477808 */ /* 0x000fc40000000000 */
[----:B------:R-:W-:Y:S01]  /*35b0*/  ISETP.GT.AND P0, PT, R0, 0x8, PT ;  /* 0x000000080000780c */ /* 0x000fe20003f04270 */
[----:B------:R-:W-:Y:S01]  /*35c0*/  UIADD3 UR10, UR10, UR8, -UR12 ;  /* 0x000000080a0a7290 */ /* 0x000fe2000fffe80c */
[----:B------:R-:W-:Y:S02]  /*35d0*/  FSEL R72, R69, -INF , P6 ;  /* 0xff80000045487808 */ /* 0x000fe40003000000 */
[----:B------:R-:W-:Y:S01]  /*35e0*/  FSEL R69, R66, -INF , P0 ;  /* 0xff80000042457808 */ /* 0x000fe20000000000 */
[----:B------:R-:W-:Y:S01]  /*35f0*/  USHF.R.S32.HI UR4, URZ, 0x1f, UR10 ;  /* 0x0000001f3f047899 */ /* 0x000fe2000801140a */
[----:B------:R-:W-:Y:S02]  /*3600*/  ISETP.GT.AND P0, PT, R76, 0x11, PT ;  /* 0x000000114c00780c */ /* 0x000fe40003f04270 */
[----:B------:R-:W-:Y:S01]  /*3610*/  ISETP.GT.AND P1, PT, R0, RZ, PT ;  /* 0x000000ff0000720c */ /* 0x000fe20003f24270 */
[----:B------:R-:W-:Y:S01]  /*3620*/  ULEA.HI UR4, UR4, UR10, URZ, 0x7 ;  /* 0x0000000a04047291 */ /* 0x000fe2000f8f383f */
[----:B------:R-:W-:Y:S01]  /*3630*/  FSEL R5, R61, -INF , P0 ;  /* 0xff8000003d057808 */ /* 0x000fe20000000000 */
[----:B------:R-:W-:Y:S01]  /*3640*/  UIADD3 UR10, UR7, -0x2, URZ ;  /* 0xfffffffe070a7890 */ /* 0x000fe2000fffe03f */
[----:B------:R-:W-:Y:S01]  /*3650*/  ISETP.GT.AND P6, PT, R76, 0x8, PT ;  /* 0x000000084c00780c */ /* 0x000fe20003fc4270 */
[----:B------:R-:W-:Y:S01]  /*3660*/  USHF.R.S32.HI UR5, URZ, 0x7, UR4 ;  /* 0x000000073f057899 */ /* 0x000fe20008011404 */
[----:B------:R-:W-:-:S02]  /*3670*/  ISETP.GT.AND P0, PT, R0, 0x11, PT ;  /* 0x000000110000780c */ /* 0x000fc40003f04270 */
[----:B------:R-:W-:Y:S01]  /*3680*/  FSEL R70, R70, -INF , P1 ;  /* 0xff80000046467808 */ /* 0x000fe20000800000 */
[----:B------:R-:W-:Y:S01]  /*3690*/  UISETP.LT.AND UP0, UPT, URZ, UR5, UPT ;  /* 0x000000053f00728c */ /* 0x000fe2000bf01270 */
[----:B------:R-:W-:Y:S02]  /*36a0*/  ISETP.GT.AND P1, PT, R76, 0x9, PT ;  /* 0x000000094c00780c */ /* 0x000fe40003f24270 */
[----:B------:R-:W-:Y:S01]  /*36b0*/  FSEL R75, R64, -INF , P6 ;  /* 0xff800000404b7808 */ /* 0x000fe20003000000 */
[----:B------:R-:W-:Y:S01]  /*36c0*/  USEL UR5, URZ, UR5, !UP0 ;  /* 0x000000053f057287 */ /* 0x000fe2000c000000 */
[----:B------:R-:W-:Y:S02]  /*36d0*/  FSEL R92, R63, -INF , P0 ;  /* 0xff8000003f5c7808 */ /* 0x000fe40000000000 */
[----:B------:R-:W-:Y:S01]  /*36e0*/  ISETP.GT.AND P6, PT, R76, 0x10, PT ;  /* 0x000000104c00780c */ /* 0x000fe20003fc4270 */
[----:B------:R-:W-:Y:S01]  /*36f0*/  UISETP.GE.AND UP0, UPT, UR10, UR5, UPT ;  /* 0x000000050a00728c */ /* 0x000fe2000bf06270 */
[----:B------:R-:W-:-:S02]  /*3700*/  ISETP.GT.AND P0, PT, R0, 0x18, PT ;  /* 0x000000180000780c */ /* 0x000fc40003f04270 */
[----:B------:R-:W-:Y:S02]  /*3710*/  FSEL R74, R65, -INF , P1 ;  /* 0xff800000414a7808 */ /* 0x000fe40000800000 */
[----:B------:R-:W-:Y:S02]  /*3720*/  ISETP.GT.AND P1, PT, R0, 0x9, PT ;  /* 0x000000090000780c */ /* 0x000fe40003f24270 */
[----:B------:R-:W-:Y:S02]  /*3730*/  FSEL R7, R60, -INF , P6 ;  /* 0xff8000003c077808 */ /* 0x000fe40003000000 */
[----:B------:R-:W-:Y:S02]  /*3740*/  FSEL R105, R58, -INF , P0 ;  /* 0xff8000003a697808 */ /* 0x000fe40000000000 */
[C---:B------:R-:W-:Y:S02]  /*3750*/  ISETP.GT.AND P6, PT, R76.reuse, 0x18, PT ;  /* 0x000000184c00780c */ /* 0x040fe40003fc4270 */
[----:B------:R-:W-:-:S02]  /*3760*/  ISETP.GT.AND P0, PT, R76, 0x21, PT ;  /* 0x000000214c00780c */ /* 0x000fc40003f04270 */
[----:B------:R-:W-:Y:S02]  /*3770*/  FSEL R68, R67, -INF , P1 ;  /* 0xff80000043447808 */ /* 0x000fe40000800000 */
[----:B------:R-:W-:Y:S02]  /*3780*/  ISETP.GT.AND P1, PT, R0, 0x10, PT ;  /* 0x000000100000780c */ /* 0x000fe40003f24270 */
[----:B------:R-:W-:Y:S02]  /*3790*/  FSEL R6, R56, -INF , P6 ;  /* 0xff80000038067808 */ /* 0x000fe40003000000 */
[----:B------:R-:W-:Y:S02]  /*37a0*/  FSEL R39, R53, -INF , P0 ;  /* 0xff80000035277808 */ /* 0x000fe40000000000 */
[----:B------:R-:W-:Y:S02]  /*37b0*/  ISETP.GT.AND P6, PT, R76, 0x20, PT ;  /* 0x000000204c00780c */ /* 0x000fe40003fc4270 */
        /* <DEDUP_REMOVED lines=18> */
[----:B------:R-:W-:-:S02]  /*38e0*/  FMNMX.FTZ R44, R73, R72, !PT ;  /* 0x00000048492c7209 */ /* 0x000fc40007810000 */
[----:B------:R-:W-:Y:S02]  /*38f0*/  FSEL R195, R54, -INF , P1 ;  /* 0xff80000036c37808 */ /* 0x000fe40000800000 */
[C---:B------:R-:W-:Y:S02]  /*3900*/  ISETP.GT.AND P1, PT, R76.reuse, 0x29, PT ;  /* 0x000000294c00780c */ /* 0x040fe40003f24270 */
[C---:B------:R-:W-:Y:S02]  /*3910*/  ISETP.GT.AND P6, PT, R76.reuse, 0x38, PT ;  /* 0x000000384c00780c */ /* 0x040fe40003fc4270 */
[----:B------:R-:W-:Y:S02]  /*3920*/  FSEL R192, R47, -INF , P0 ;  /* 0xff8000002fc07808 */ /* 0x000fe40000000000 */
[----:B------:R-:W-:Y:S02]  /*3930*/  FMNMX.FTZ R44, R75, R44, !PT ;  /* 0x0000002c4b2c7209 */ /* 0x000fe40007810000 */
[----:B------:R-:W-:-:S02]  /*3940*/  ISETP.GT.AND P0, PT, R76, 0x39, PT ;  /* 0x000000394c00780c */ /* 0x000fc40003f04270 */
[----:B------:R-:W-:Y:S02]  /*3950*/  FSEL R38, R49, -INF , P1 ;  /* 0xff80000031267808 */ /* 0x000fe40000800000 */
[----:B------:R-:W-:Y:S02]  /*3960*/  ISETP.GT.AND P1, PT, R0, 0x29, PT ;  /* 0x000000290000780c */ /* 0x000fe40003f24270 */
[----:B------:R-:W-:Y:S02]  /*3970*/  FSEL R145, R40, -INF , P6 ;  /* 0xff80000028917808 */ /* 0x000fe40003000000 */
[----:B------:R-:W-:Y:S02]  /*3980*/  FMNMX.FTZ R40, R74, R44, !PT ;  /* 0x0000002c4a287209 */ /* 0x000fe40007810000 */
[----:B------:R-:W-:Y:S02]  /*3990*/  FSEL R144, R41, -INF , P0 ;  /* 0xff80000029907808 */ /* 0x000fe40000000000 */
[----:B------:R-:W-:-:S02]  /*39a0*/  ISETP.GT.AND P0, PT, R0, 0x39, PT ;  /* 0x000000390000780c */ /* 0x000fc40003f04270 */
[----:B------:R-:W-:Y:S02]  /*39b0*/  FSEL R193, R51, -INF , P1 ;  /* 0xff80000033c17808 */ /* 0x000fe40000800000 */
[----:B------:R-:W-:Y:S02]  /*39c0*/  ISETP.GT.AND P1, PT, R0, 0x30, PT ;  /* 0x000000300000780c */ /* 0x000fe40003f24270 */
[----:B------:R-:W-:Y:S02]  /*39d0*/  FMNMX.FTZ R40, R7, R40, !PT ;  /* 0x0000002807287209 */ /* 0x000fe40007810000 */
[----:B------:R-:W-:Y:S02]  /*39e0*/  FSEL R182, R43, -INF , P0 ;  /* 0xff8000002bb67808 */ /* 0x000fe40000000000 */
[----:B------:R-:W-:Y:S02]  /*39f0*/  ISETP.GT.AND P0, PT, R76, 0x41, PT ;  /* 0x000000414c00780c */ /* 0x000fe40003f04270 */
[----:B------:R-:W-:-:S02]  /*3a00*/  FSEL R147, R46, -INF , P1 ;  /* 0xff8000002e937808 */ /* 0x000fc40000800000 */
[----:B------:R-:W-:Y:S02]  /*3a10*/  FMNMX.FTZ R40, R5, R40, !PT ;  /* 0x0000002805287209 */ /* 0x000fe40007810000 */
[----:B------:R-:W-:Y:S02]  /*3a20*/  ISETP.GT.AND P1, PT, R0, 0x38, PT ;  /* 0x000000380000780c */ /* 0x000fe40003f24270 */
[----:B------:R-:W-:Y:S02]  /*3a30*/  FSEL R159, R33, -INF , P0 ;  /* 0xff800000219f7808 */ /* 0x000fe40000000000 */
[----:B------:R-:W-:Y:S02]  /*3a40*/  ISETP.GT.AND P6, PT, R76, 0x40, PT ;  /* 0x000000404c00780c */ /* 0x000fe40003fc4270 */
[----:B------:R-:W-:Y:S02]  /*3a50*/  FMNMX.FTZ R33, R6, R40, !PT ;  /* 0x0000002806217209 */ /* 0x000fe40007810000 */
[----:B------:R-:W-:-:S02]  /*3a60*/  FSEL R183, R42, -INF , P1 ;  /* 0xff8000002ab77808 */ /* 0x000fc40000800000 */
[----:B------:R-:W-:Y:S02]  /*3a70*/  ISETP.GT.AND P1, PT, R0, 0x40, PT ;  /* 0x000000400000780c */ /* 0x000fe40003f24270 */
[----:B------:R-:W-:Y:S02]  /*3a80*/  FSEL R158, R32, -INF , P6 ;  /* 0xff800000209e7808 */ /* 0x000fe40003000000 */
[----:B------:R-:W-:Y:S02]  /*3a90*/  FMNMX.FTZ R33, R84, R33, !PT ;  /* 0x0000002154217209 */ /* 0x000fe40007810000 */
[----:B------:R-:W-:Y:S02]  /*3aa0*/  FMNMX.FTZ R32, R70, R71, !PT ;  /* 0x0000004746207209 */ /* 0x000fe40007810000 */
[----:B------:R-:W-:Y:S02]  /*3ab0*/  FSEL R162, R34, -INF , P1 ;  /* 0xff80000022a27808 */ /* 0x000fe40000800000 */
[----:B------:R-:W-:-:S02]  /*3ac0*/  ISETP.GT.AND P0, PT, R0, 0x41, PT ;  /* 0x000000410000780c */ /* 0x000fc40003f04270 */
[----:B------:R-:W-:Y:S02]  /*3ad0*/  ISETP.GT.AND P1, PT, R76, 0x48, PT ;  /* 0x000000484c00780c */ /* 0x000fe40003f24270 */
[----:B------:R-:W-:Y:S02]  /*3ae0*/  FMNMX.FTZ R33, R211, R33, !PT ;  /* 0x00000021d3217209 */ /* 0x000fe40007810000 */
[----:B------:R-:W-:Y:S02]  /*3af0*/  FMNMX.FTZ R32, R69, R32, !PT ;  /* 0x0000002045207209 */ /* 0x000fe40007810000 */
[----:B------:R-:W-:Y:S02]  /*3b00*/  FSEL R163, R35, -INF , P0 ;  /* 0xff80000023a37808 */ /* 0x000fe40000000000 */
[----:B------:R-:W-:Y:S02]  /*3b10*/  FSEL R161, R28, -INF , P1 ;  /* 0xff8000001ca17808 */ /* 0x000fe40000800000 */
[----:B------:R-:W-:-:S02]  /*3b20*/  ISETP.GT.AND P0, PT, R76, 0x49, PT ;  /* 0x000000494c00780c */ /* 0x000fc40003f04270 */
[----:B------:R-:W-:Y:S02]  /*3b30*/  FMNMX.FTZ R28, R39, R33, !PT ;  /* 0x00000021271c7209 */ /* 0x000fe40007810000 */
[----:B------:R-:W-:Y:S02]  /*3b40*/  FMNMX.FTZ R32, R68, R32, !PT ;  /* 0x0000002044207209 */ /* 0x000fe40007810000 */
[----:B------:R-:W-:Y:S02]  /*3b50*/  FSEL R160, R29, -INF , P0 ;  /* 0xff8000001da07808 */ /* 0x000fe40000000000 */
[----:B------:R-:W-:Y:S02]  /*3b60*/  FMNMX.FTZ R28, R210, R28, !PT ;  /* 0x0000001cd21c7209 */ /* 0x000fe40007810000 */
[----:B------:R-:W-:Y:S02]  /*3b70*/  FMNMX.FTZ R29, R93, R32, !PT ;  /* 0x000000205d1d7209 */ /* 0x000fe40007810000 */
[----:B------:R-:W-:Y:S01]  /*3b80*/  ISETP.GT.AND P1, PT, R0, 0x48, PT ;  /* 0x000000480000780c */ /* 0x000fe20003f24270 */
[----:B------:R-:W-:Y:S01]  /*3b90*/  LDSM.16.MT88.4 R32, [R230+0x4900] ;  /* 0x00490000e620783b */ /* 0x000fe20000004200 */
[----:B------:R-:W-:-:S02]  /*3ba0*/  FMNMX.FTZ R28, R38, R28, !PT ;  /* 0x0000001c261c7209 */ /* 0x000fc40007810000 */
[----:B------:R-:W-:Y:S02]  /*3bb0*/  FMNMX.FTZ R29, R92, R29, !PT ;  /* 0x0000001d5c1d7209 */ /* 0x000fe40007810000 */
[----:B------:R-:W-:Y:S02]  /*3bc0*/  ISETP.GT.AND P0, PT, R0, 0x49, PT ;  /* 0x000000490000780c */ /* 0x000fe40003f04270 */
        /* <DEDUP_REMOVED lines=11> */
[----:B------:R-:W-:Y:S01]  /*3c80*/  FMNMX.FTZ R24, R195, R24, !PT ;  /* 0x00000018c3187209 */ /* 0x000fe20007810000 */
[----:B------:R-:W-:Y:S01]  /*3c90*/  LDSM.16.MT88.4 R28, [R229+0x4900] ;  /* 0x00490000e51c783b */ /* 0x000fe20000004200 */
[----:B------:R-:W-:Y:S02]  /*3ca0*/  ISETP.GT.AND P1, PT, R0, 0x50, PT ;  /* 0x000000500000780c */ /* 0x000fe40003f24270 */
[----:B------:R-:W-:Y:S02]  /*3cb0*/  FMNMX.FTZ R25, R144, R25, !PT ;  /* 0x0000001990197209 */ /* 0x000fe40007810000 */
[----:B------:R-:W-:Y:S02]  /*3cc0*/  FMNMX.FTZ R24, R37, R24, !PT ;  /* 0x0000001825187209 */ /* 0x000fe40007810000 */
[----:B------:R-:W-:-:S02]  /*3cd0*/  FSEL R169, R26, -INF , P1 ;  /* 0xff8000001aa97808 */ /* 0x000fc40000800000 */
[----:B------:R-:W-:Y:S02]  /*3ce0*/  ISETP.GT.AND P0, PT, R0, 0x51, PT ;  /* 0x000000510000780c */ /* 0x000fe40003f04270 */
[----:B------:R-:W-:Y:S02]  /*3cf0*/  ISETP.GT.AND P1, PT, R76, 0x58, PT ;  /* 0x000000584c00780c */ /* 0x000fe40003f24270 */
[----:B------:R-:W-:Y:S02]  /*3d00*/  FMNMX.FTZ R25, R158, R25, !PT ;  /* 0x000000199e197209 */ /* 0x000fe40007810000 */
[----:B------:R-:W-:Y:S02]  /*3d10*/  FMNMX.FTZ R24, R194, R24, !PT ;  /* 0x00000018c2187209 */ /* 0x000fe40007810000 */
[----:B------:R-:W-:Y:S02]  /*3d20*/  FSEL R168, R27, -INF , P0 ;  /* 0xff8000001ba87808 */ /* 0x000fe40000000000 */
[----:B------:R-:W-:-:S02]  /*3d30*/  FSEL R171, R20, -INF , P1 ;  /* 0xff80000014ab7808 */ /* 0x000fc40000800000 */
[----:B------:R-:W-:Y:S02]  /*3d40*/  ISETP.GT.AND P0, PT, R76, 0x59, PT ;  /* 0x000000594c00780c */ /* 0x000fe40003f04270 */
[----:B------:R-:W-:Y:S02]  /*3d50*/  FMNMX.FTZ R20, R159, R25, !PT ;  /* 0x000000199f147209 */ /* 0x000fe40007810000 */
[----:B------:R-:W-:Y:S02]  /*3d60*/  FMNMX.FTZ R24, R193, R24, !PT ;  /* 0x00000018c1187209 */ /* 0x000fe40007810000 */
[----:B------:R-:W-:Y:S02]  /*3d70*/  FSEL R170, R21, -INF , P0 ;  /* 0xff80000015aa7808 */ /* 0x000fe40000000000 */
[----:B------:R-:W-:Y:S02]  /*3d80*/  FMNMX.FTZ R20, R161, R20, !PT ;  /* 0x00000014a1147209 */ /* 0x000fe40007810000 */
[----:B------:R-:W-:-:S02]  /*3d90*/  FMNMX.FTZ R21, R147, R24, !PT ;  /* 0x0000001893157209 */ /* 0x000fc40007810000 */
[----:B------:R-:W-:Y:S01]  /*3da0*/  ISETP.GT.AND P1, PT, R0, 0x58, PT ;  /* 0x000000580000780c */ /* 0x000fe20003f24270 */
[----:B------:R-:W-:Y:S01]  /*3db0*/  LDSM.16.MT88.4 R24, [R232+0x900] ;  /* 0x00090000e818783b */ /* 0x000fe20000004200 */
[----:B------:R-:W-:Y:S02]  /*3dc0*/  FMNMX.FTZ R20, R160, R20, !PT ;  /* 0x00000014a0147209 */ /* 0x000fe40007810000 */
[----:B------:R-:W-:Y:S02]  /*3dd0*/  FMNMX.FTZ R21, R192, R21, !PT ;  /* 0x00000015c0157209 */ /* 0x000fe40007810000 */
[----:B------:R-:W-:Y:S02]  /*3de0*/  ISETP.GT.AND P0, PT, R0, 0x59, PT ;  /* 0x000000590000780c */ /* 0x000fe40003f04270 */
        /* <DEDUP_REMOVED lines=10> */
[----:B------:R-:W-:Y:S02]  /*3e90*/  FMNMX.FTZ R17, R171, R20, !PT ;  /* 0x00000014ab117209 */ /* 0x000fe40007810000 */
[----:B------:R-:W-:Y:S01]  /*3ea0*/  FMNMX.FTZ R16, R162, R16, !PT ;  /* 0x00000010a2107209 */ /* 0x000fe20007810000 */
[----:B------:R-:W-:Y:S01]  /*3eb0*/  LDSM.16.MT88.4 R20, [R230+0x900] ;  /* 0x00090000e614783b */ /* 0x000fe20000004200 */
[----:B------:R-:W-:Y:S02]  /*3ec0*/  ISETP.GT.AND P1, PT, R76, 0x68, PT ;  /* 0x000000684c00780c */ /* 0x000fe40003f24270 */
[----:B------:R-:W-:-:S02]  /*3ed0*/  FMNMX.FTZ R17, R170, R17, !PT ;  /* 0x00000011aa117209 */ /* 0x000fc40007810000 */
[----:B------:R-:W-:Y:S02]  /*3ee0*/  FMNMX.FTZ R16, R163, R16, !PT ;  /* 0x00000010a3107209 */ /* 0x000fe40007810000 */
[----:B------:R-:W-:Y:S02]  /*3ef0*/  FSEL R155, R148, -INF , P1 ;  /* 0xff800000949b7808 */ /* 0x000fe40000800000 */
[C---:B------:R-:W-:Y:S02]  /*3f00*/  ISETP.GT.AND P0, PT, R76.reuse, 0x69, PT ;  /* 0x000000694c00780c */ /* 0x040fe40003f04270 */
[----:B------:R-:W-:Y:S02]  /*3f10*/  ISETP.GT.AND P1, PT, R76, 0x70, PT ;  /* 0x000000704c00780c */ /* 0x000fe40003f24270 */
[----:B------:R-:W-:Y:S02]  /*3f20*/  FMNMX.FTZ R17, R157, R17, !PT ;  /* 0x000000119d117209 */ /* 0x000fe40007810000 */
[----:B------:R-:W-:-:S02]  /*3f30*/  FMNMX.FTZ R16, R165, R16, !PT ;  /* 0x00000010a5107209 */ /* 0x000fc40007810000 */
[----:B------:R-:W-:Y:S02]  /*3f40*/  FSEL R154, R149, -INF , P0 ;  /* 0xff800000959a7808 */ /* 0x000fe40000000000 */
[----:B------:R-:W-:Y:S02]  /*3f50*/  FSEL R133, R12, -INF , P1 ;  /* 0xff8000000c857808 */ /* 0x000fe40000800000 */
[----:B------:R-:W-:Y:S02]  /*3f60*/  ISETP.GT.AND P0, PT, R76, 0x71, PT ;  /* 0x000000714c00780c */ /* 0x000fe40003f04270 */
[----:B------:R-:W-:Y:S02]  /*3f70*/  FMNMX.FTZ R12, R156, R17, !PT ;  /* 0x000000119c0c7209 */ /* 0x000fe40007810000 */
[----:B------:R-:W-:Y:S02]  /*3f80*/  FMNMX.FTZ R16, R166, R16, !PT ;  /* 0x00000010a6107209 */ /* 0x000fe40007810000 */
[----:B------:R-:W-:-:S02]  /*3f90*/  FSEL R67, R13, -INF , P0 ;  /* 0xff8000000d437808 */ /* 0x000fc40000000000 */
[----:B------:R-:W-:Y:S02]  /*3fa0*/  FMNMX.FTZ R12, R155, R12, !PT ;  /* 0x0000000c9b0c7209 */ /* 0x000fe40007810000 */
[----:B------:R-:W-:Y:S02]  /*3fb0*/  FMNMX.FTZ R13, R169, R16, !PT ;  /* 0x00000010a90d7209 */ /* 0x000fe40007810000 */
[----:B------:R-:W-:Y:S02]  /*3fc0*/  FMNMX.FTZ R12, R154, R12, !PT ;  /* 0x0000000c9a0c7209 */ /* 0x000fe40007810000 */
[----:B------:R-:W-:Y:S02]  /*3fd0*/  FMNMX.FTZ R13, R168, R13, !PT ;  /* 0x0000000da80d7209 */ /* 0x000fe40007810000 */
[----:B------:R-:W-:Y:S02]  /*3fe0*/  ISETP.GT.AND P6, PT, R76, 0x78, PT ;  /* 0x000000784c00780c */ /* 0x000fe40003fc4270 */
[----:B------:R-:W-:-:S02]  /*3ff0*/  ISETP.GT.AND P1, PT, R0, 0x60, PT ;  /* 0x000000600000780c */ /* 0x000fc40003f24270 */
[----:B------:R-:W-:Y:S02]  /*4000*/  FMNMX.FTZ R12, R133, R12, !PT ;  /* 0x0000000c850c7209 */ /* 0x000fe40007810000 */
[----:B------:R-:W-:Y:S02]  /*4010*/  FMNMX.FTZ R13, R167, R13, !PT ;  /* 0x0000000da70d7209 */ /* 0x000fe40007810000 */
[----:B------:R-:W-:Y:S02]  /*4020*/  FSEL R153, R18, -INF , P1 ;  /* 0xff80000012997808 */ /* 0x000fe40000800000 */
[----:B------:R-:W-:Y:S02]  /*4030*/  FSEL R66, R8, -INF , P6 ;  /* 0xff80000008427808 */ /* 0x000fe40003000000 */
[----:B------:R-:W-:Y:S02]  /*4040*/  ISETP.GT.AND P0, PT, R0, 0x61, PT ;  /* 0x000000610000780c */ /* 0x000fe40003f04270 */
[----:B------:R-:W-:-:S02]  /*4050*/  ISETP.GT.AND P1, PT, R76, 0x79, PT ;  /* 0x000000794c00780c */ /* 0x000fc40003f24270 */
[----:B------:R-:W-:Y:S02]  /*4060*/  FMNMX.FTZ R8, R67, R12, !PT ;  /* 0x0000000c43087209 */ /* 0x000fe40007810000 */
[----:B------:R-:W-:Y:S02]  /*4070*/  FMNMX.FTZ R13, R164, R13, !PT ;  /* 0x0000000da40d7209 */ /* 0x000fe40007810000 */
[----:B------:R-:W-:Y:S02]  /*4080*/  FSEL R152, R19, -INF , P0 ;  /* 0xff80000013987808 */ /* 0x000fe40000000000 */
[----:B------:R-:W-:Y:S01]  /*4090*/  FSEL R64, R9, -INF , P1 ;  /* 0xff80000009407808 */ /* 0x000fe20000800000 */
[----:B------:R-:W-:Y:S01]  /*40a0*/  LDSM.16.MT88.4 R16, [R229+0x900] ;  /* 0x00090000e510783b */ /* 0x000fe20000004200 */
[----:B------:R-:W-:Y:S02]  /*40b0*/  FMNMX.FTZ R8, R66, R8, !PT ;  /* 0x0000000842087209 */ /* 0x000fe40007810000 */
[----:B------:R-:W-:-:S02]  /*40c0*/  ISETP.GT.AND P0, PT, R0, 0x68, PT ;  /* 0x000000680000780c */ /* 0x000fc40003f04270 */
[----:B------:R-:W-:Y:S02]  /*40d0*/  FMNMX.FTZ R12, R153, R13, !PT ;  /* 0x0000000d990c7209 */ /* 0x000fe40007810000 */
[----:B------:R-:W-:Y:S02]  /*40e0*/  ISETP.GT.AND P1, PT, R0, 0x69, PT ;  /* 0x000000690000780c */ /* 0x000fe40003f24270 */
[----:B------:R-:W-:Y:S02]  /*40f0*/  FMNMX.FTZ R8, R64, R8, !PT ;  /* 0x0000000840087209 */ /* 0x000fe40007810000 */
[----:B------:R-:W-:Y:S02]  /*4100*/  FSEL R150, R150, -INF , P0 ;  /* 0xff80000096967808 */ /* 0x000fe40000000000 */
[----:B------:R-:W-:Y:S01]  /*4110*/  FMNMX.FTZ R12, R152, R12, !PT ;  /* 0x0000000c980c7209 */ /* 0x000fe20007810000 */
[----:B------:R-:W1:Y:S01]  /*4120*/  SHFL.BFLY PT, R9, R8, 0x2, 0x1f ;  /* 0x0c401f0008097f89 */ /* 0x000e6200000e0000 */
        /* <DEDUP_REMOVED lines=13> */
[----:B------:R-:W-:Y:S02]  /*4200*/  FMNMX.FTZ R0, R61, R12, !PT ;  /* 0x0000000c3d007209 */ /* 0x000fe40007810000 */
[----:B-1----:R-:W-:Y:S01]  /*4210*/  FMNMX.FTZ R10, R9, R8, !PT ;  /* 0x00000008090a7209 */ /* 0x002fe20007810000 */
[----:B------:R-:W-:Y:S01]  /*4220*/  LDSM.16.MT88.4 R12, [R232+0x4900] ;  /* 0x00490000e80c783b */ /* 0x000fe20000004200 */
[----:B------:R-:W-:-:S03]  /*4230*/  FMNMX.FTZ R0, R60, R0, !PT ;  /* 0x000000003c007209 */ /* 0x000fc60007810000 */
[----:B------:R-:W-:Y:S04]  /*4240*/  SHFL.BFLY PT, R9, R10, 0x1, 0x1f ;  /* 0x0c201f000a097f89 */ /* 0x000fe800000e0000 */
[----:B------:R-:W1:Y:S02]  /*4250*/  SHFL.BFLY PT, R8, R0, 0x2, 0x1f ;  /* 0x0c401f0000087f89 */ /* 0x000e6400000e0000 */
[----:B-1----:R-:W-:Y:S02]  /*4260*/  FMNMX.FTZ R8, R0, R8, !PT ;  /* 0x0000000800087209 */ /* 0x002fe40007810000 */
[----:B------:R-:W-:-:S03]  /*4270*/  FMNMX.FTZ R0, R10, R9, !PT ;  /* 0x000000090a007209 */ /* 0x000fc60007810000 */
        /* <DEDUP_REMOVED lines=9> */
[----:B------:R-:W2:Y:S01]  /*4310*/  LDSM.16.MT88.4 R72, [R230+0x100] ;  /* 0x00010000e648783b */ /* 0x000ea20000004200 */
[--C-:B------:R-:W-:Y:S02]  /*4320*/  FFMA.FTZ R51, R7, c[0x0][0x2d0], -R65.reuse ;  /* 0x0000b40007337a23 */ /* 0x100fe40000010841 */
[--C-:B------:R-:W-:Y:S01]  /*4330*/  FFMA.FTZ R50, R5, c[0x0][0x2d0], -R65.reuse ;  /* 0x0000b40005327a23 */ /* 0x100fe20000010841 */
[----:B-1----:R-:W-:Y:S01]  /*4340*/  FMNMX.FTZ R132, R132, R8, !PT ;  /* 0x0000000884847209 */ /* 0x002fe20007810000 */
[--C-:B------:R-:W-:Y:S01]  /*4350*/  FFMA.FTZ R47, R6, c[0x0][0x2d0], -R65.reuse ;  /* 0x0000b400062f7a23 */ /* 0x100fe20000010841 */
[----:B------:R-:W-:Y:S01]  /*4360*/  LDSM.16.MT88.4 R8, [R228+0x900] ;  /* 0x00090000e408783b */ /* 0x000fe20000004200 */
[----:B------:R-:W1:Y:S01]  /*4370*/  MUFU.EX2 R55, R55 ;  /* 0x0000003700377308 */ /* 0x000e620000000800 */
[C---:B------:R-:W-:Y:S01]  /*4380*/  FSETP.NEU.FTZ.AND P0, PT, R132.reuse, -INF , PT ;  /* 0xff8000008400780b */ /* 0x040fe20003f1d000 */
[----:B------:R-:W-:Y:S01]  /*4390*/  FMUL.FTZ R59, R132, c[0x0][0x2d0] ;  /* 0x0000b400843b7a20 */ /* 0x000fe20000410000 */
[----:B------:R-:W3:Y:S01]  /*43a0*/  LDSM.16.MT88.4 R4, [R228+0x4100] ;  /* 0x00410000e404783b */ /* 0x000ee20000004200 */
[----:B------:R-:W-:-:S02]  /*43b0*/  FFMA.FTZ R46, R84, c[0x0][0x2d0], -R65 ;  /* 0x0000b400542e7a23 */ /* 0x000fc40000010841 */
[--C-:B------:R-:W-:Y:S01]  /*43c0*/  FFMA.FTZ R42, R39, c[0x0][0x2d0], -R65.reuse ;  /* 0x0000b400272a7a23 */ /* 0x100fe20000010841 */
[----:B------:R-:W-:Y:S01]  /*43d0*/  FSEL R59, R59, RZ, P0 ;  /* 0x000000ff3b3b7208 */ /* 0x000fe20000000000 */
[----:B------:R-:W-:Y:S01]  /*43e0*/  MUFU.EX2 R53, R53 ;  /* 0x0000003500357308 */ /* 0x000fe20000000800 */
[--C-:B------:R-:W-:Y:S01]  /*43f0*/  FFMA.FTZ R43, R211, c[0x0][0x2d0], -R65.reuse ;  /* 0x0000b400d32b7a23 */ /* 0x100fe20000010841 */
[----:B------:R-:W-:Y:S01]  /*4400*/  PLOP3.LUT P0, PT, PT, PT, UP0, 0x80, 0x0 ;  /* 0x000000000000781c */ /* 0x000fe20003f0f008 */
[----:B------:R-:W-:Y:S02]  /*4410*/  FFMA.FTZ R39, R210, c[0x0][0x2d0], -R65 ;  /* 0x0000b400d2277a23 */ /* 0x000fe40000010841 */
[--C-:B------:R-:W-:Y:S02]  /*4420*/  FFMA.FTZ R58, R70, c[0x0][0x2d0], -R59.reuse ;  /* 0x0000b400463a7a23 */ /* 0x100fe4000001083b */
[--C-:B------:R-:W-:Y:S01]  /*4430*/  FFMA.FTZ R57, R71, c[0x0][0x2d0], -R59.reuse ;  /* 0x0000b40047397a23 */ /* 0x100fe2000001083b */
[----:B------:R-:W4:Y:S01]  /*4440*/  MUFU.EX2 R52, R52 ;  /* 0x0000003400347308 */ /* 0x000f220000000800 */
[--C-:B------:R-:W-:Y:S01]  /*4450*/  FFMA.FTZ R54, R69, c[0x0][0x2d0], -R59.reuse ;  /* 0x0000b40045367a23 */ /* 0x100fe2000001083b */
[----:B-1----:R-:W-:Y:S01]  /*4460*/  F2FP.PACK_AB R112, R55, R56 ;  /* 0x000000383770723e */ /* 0x002fe200000000ff */
[----:B------:R-:W-:-:S02]  /*4470*/  FFMA.FTZ R48, R68, c[0x0][0x2d0], -R59 ;  /* 0x0000b40044307a23 */ /* 0x000fc4000001083b */
[--C-:B------:R-:W-:Y:S02]  /*4480*/  FFMA.FTZ R49, R93, c[0x0][0x2d0], -R59.reuse ;  /* 0x0000b4005d317a23 */ /* 0x100fe4000001083b */
[--C-:B------:R-:W-:Y:S01]  /*4490*/  FFMA.FTZ R45, R92, c[0x0][0x2d0], -R59.reuse ;  /* 0x0000b4005c2d7a23 */ /* 0x100fe2000001083b */
[----:B------:R-:W-:Y:S01]  /*44a0*/  MUFU.EX2 R58, R58 ;  /* 0x0000003a003a7308 */ /* 0x000fe20000000800 */
[--C-:B------:R-:W-:Y:S02]  /*44b0*/  FFMA.FTZ R44, R105, c[0x0][0x2d0], -R59.reuse ;  /* 0x0000b400692c7a23 */ /* 0x100fe4000001083b */
[----:B------:R-:W-:Y:S02]  /*44c0*/  FFMA.FTZ R41, R104, c[0x0][0x2d0], -R59 ;  /* 0x0000b40068297a23 */ /* 0x000fe4000001083b */
[----:B------:R-:W-:Y:S02]  /*44d0*/  FFMA.FTZ R38, R38, c[0x0][0x2d0], -R65 ;  /* 0x0000b40026267a23 */ /* 0x000fe40000010841 */
[--C-:B------:R-:W-:Y:S01]  /*44e0*/  FFMA.FTZ R40, R195, c[0x0][0x2d0], -R59.reuse ;  /* 0x0000b400c3287a23 */ /* 0x100fe2000001083b */
[----:B------:R-:W1:Y:S01]  /*44f0*/  MUFU.EX2 R57, R57 ;  /* 0x0000003900397308 */ /* 0x000e620000000800 */
[----:B----4-:R-:W-:Y:S01]  /*4500*/  F2FP.PACK_AB R114, R52, R53 ;  /* 0x000000353472723e */ /* 0x010fe200000000ff */
[----:B------:R-:W-:-:S02]  /*4510*/  FFMA.FTZ R37, R37, c[0x0][0x2d0], -R59 ;  /* 0x0000b40025257a23 */ /* 0x000fc4000001083b */
[--C-:B------:R-:W-:Y:S02]  /*4520*/  FFMA.FTZ R3, R194, c[0x0][0x2d0], -R59.reuse ;  /* 0x0000b400c2037a23 */ /* 0x100fe4000001083b */
[----:B------:R-:W-:Y:S02]  /*4530*/  FFMA.FTZ R2, R193, c[0x0][0x2d0], -R59 ;  /* 0x0000b400c1027a23 */ /* 0x000fe4000001083b */
[----:B------:R-:W-:Y:S01]  /*4540*/  MUFU.EX2 R54, R54 ;  /* 0x0000003600367308 */ /* 0x000fe20000000800 */
[--C-:B------:R-:W-:Y:S02]  /*4550*/  FFMA.FTZ R134, R134, c[0x0][0x2d0], -R65.reuse ;  /* 0x0000b40086867a23 */ /* 0x100fe40000010841 */
[--C-:B------:R-:W-:Y:S02]  /*4560*/  FFMA.FTZ R135, R135, c[0x0][0x2d0], -R65.reuse ;  /* 0x0000b40087877a23 */ /* 0x100fe40000010841 */
[--C-:B------:R-:W-:Y:S02]  /*4570*/  FFMA.FTZ R145, R145, c[0x0][0x2d0], -R65.reuse ;  /* 0x0000b40091917a23 */ /* 0x100fe40000010841 */
[----:B------:R-:W-:Y:S01]  /*4580*/  FFMA.FTZ R144, R144, c[0x0][0x2d0], -R65 ;  /* 0x0000b40090907a23 */ /* 0x000fe20000010841 */
[----:B------:R-:W4:Y:S01]  /*4590*/  MUFU.EX2 R48, R48 ;  /* 0x0000003000307308 */ /* 0x000f220000000800 */
[----:B-1----:R-:W-:Y:S01]  /*45a0*/  F2FP.PACK_AB R113, R57, R58 ;  /* 0x0000003a3971723e */ /* 0x002fe200000000ff */
[----:B------:R-:W-:-:S02]  /*45b0*/  FFMA.FTZ R147, R147, c[0x0][0x2d0], -R59 ;  /* 0x0000b40093937a23 */ /* 0x000fc4000001083b */
[--C-:B------:R-:W-:Y:S02]  /*45c0*/  FFMA.FTZ R148, R192, c[0x0][0x2d0], -R59.reuse ;  /* 0x0000b400c0947a23 */ /* 0x100fe4000001083b */
[--C-:B------:R-:W-:Y:S02]  /*45d0*/  FFMA.FTZ R151, R183, c[0x0][0x2d0], -R59.reuse ;  /* 0x0000b400b7977a23 */ /* 0x100fe4000001083b */
[----:B------:R-:W1:Y:S01]  /*45e0*/  MUFU.EX2 R51, R51 ;  /* 0x0000003300337308 */ /* 0x000e620000000800 */
[----:B------:R-:W-:Y:S02]  /*45f0*/  FFMA.FTZ R149, R182, c[0x0][0x2d0], -R59 ;  /* 0x0000b400b6957a23 */ /* 0x000fe4000001083b */
[--C-:B------:R-:W-:Y:S02]  /*4600*/  FFMA.FTZ R158, R158, c[0x0][0x2d0], -R65.reuse ;  /* 0x0000b4009e9e7a23 */ /* 0x100fe40000010841 */
[--C-:B------:R-:W-:Y:S02]  /*4610*/  FFMA.FTZ R159, R159, c[0x0][0x2d0], -R65.reuse ;  /* 0x0000b4009f9f7a23 */ /* 0x100fe40000010841 */
[--C-:B------:R-:W-:Y:S01]  /*4620*/  FFMA.FTZ R161, R161, c[0x0][0x2d0], -R65.reuse ;  /* 0x0000b400a1a17a23 */ /* 0x100fe20000010841 */
[----:B----4-:R-:W-:Y:S01]  /*4630*/  F2FP.PACK_AB R115, R48, R54 ;  /* 0x000000363073723e */ /* 0x010fe200000000ff */
        /* <DEDUP_REMOVED lines=22> */
[----:B--2---:R-:W-:Y:S01]  /*47a0*/  HMMA.16816.F32 R68, R112, R72, RZ ;  /* 0x000000487044723c */ /* 0x004fe200000018ff */
[--C-:B------:R-:W-:Y:S01]  /*47b0*/  FFMA.FTZ R155, R155, c[0x0][0x2d0], -R65.reuse ;  /* 0x0000b4009b9b7a23 */ /* 0x100fe20000010841 */
[----:B------:R-:W2:Y:S01]  /*47c0*/  MUFU.EX2 R45, R45 ;  /* 0x0000002d002d7308 */ /* 0x000ea20000000800 */
        /* <DEDUP_REMOVED lines=9> */
[----:B------:R-:W-:Y:S01]  /*4860*/  HMMA.16816.F32 R92, R112, R96, RZ ;  /* 0x00000060705c723c */ /* 0x000fe200000018ff */
[----:B------:R-:W-:Y:S01]  /*4870*/  FADD.FTZ R57, R54, R57 ;  /* 0x0000003936397221 */ /* 0x000fe20000010000 */
[----:B------:R-:W5:Y:S01]  /*4880*/  MUFU.EX2 R41, R41 ;  /* 0x0000002900297308 */ /* 0x000f620000000800 */
[----:B------:R-:W-:-:S02]  /*4890*/  FFMA.FTZ R66, R66, c[0x0][0x2d0], -R65 ;  /* 0x0000b40042427a23 */ /* 0x000fc40000010841 */
[----:B------:R-:W-:Y:S02]  /*48a0*/  FFMA.FTZ R245, R64, c[0x0][0x2d0], -R65 ;  /* 0x0000b40040f57a23 */ /* 0x000fe40000010841 */
[--C-:B------:R-:W-:Y:S01]  /*48b0*/  FFMA.FTZ R63, R63, c[0x0][0x2d0], -R59.reuse ;  /* 0x0000b4003f3f7a23 */ /* 0x100fe2000001083b */
[C---:B------:R-:W-:Y:S01]  /*48c0*/  HMMA.16816.F32 R120, R112.reuse, R100, RZ ;  /* 0x000000647078723c */ /* 0x040fe200000018ff */
[--C-:B------:R-:W-:Y:S01]  /*48d0*/  FFMA.FTZ R62, R62, c[0x0][0x2d0], -R59.reuse ;  /* 0x0000b4003e3e7a23 */ /* 0x100fe2000001083b */
[----:B------:R-:W2:Y:S01]  /*48e0*/  MUFU.EX2 R43, R43 ;  /* 0x0000002b002b7308 */ /* 0x000ea20000000800 */
[--C-:B------:R-:W-:Y:S02]  /*48f0*/  FFMA.FTZ R246, R60, c[0x0][0x2d0], -R59.reuse ;  /* 0x0000b4003cf67a23 */ /* 0x100fe4000001083b */
[----:B------:R-:W-:Y:S02]  /*4900*/  FFMA.FTZ R61, R61, c[0x0][0x2d0], -R59 ;  /* 0x0000b4003d3d7a23 */ /* 0x000fe4000001083b */
[----:B------:R-:W-:Y:S01]  /*4910*/  FADD.FTZ R52, R52, R55 ;  /* 0x0000003734347221 */ /* 0x000fe20000010000 */
[----:B------:R-:W-:Y:S01]  /*4920*/  HMMA.16816.F32 R104, R112, R108, RZ ;  /* 0x0000006c7068723c */ /* 0x000fe200000018ff */
[----:B------:R-:W-:Y:S01]  /*4930*/  FADD.FTZ R57, R48, R57 ;  /* 0x0000003930397221 */ /* 0x000fe20000010000 */
[----:B------:R-:W2:Y:S01]  /*4940*/  MUFU.EX2 R42, R42 ;  /* 0x0000002a002a7308 */ /* 0x000ea20000000800 */
[----:B-1----:R-:W-:-:S05]  /*4950*/  FADD.FTZ R52, R51, R52 ;  /* 0x0000003433347221 */ /* 0x002fca0000010000 */
        /* <DEDUP_REMOVED lines=12> */
[C---:B---3--:R-:W-:Y:S02]  /*4a20*/  HMMA.16816.F32 R116, R112.reuse, R4, RZ ;  /* 0x000000047074723c */ /* 0x048fe400000018ff */
[----:B------:R-:W3:Y:S05]  /*4a30*/  MUFU.EX2 R134, R134 ;  /* 0x0000008600867308 */ /* 0x000eea0000000800 */
[----:B----4-:R-:W-:Y:S01]  /*4a40*/  F2FP.PACK_AB R4, R50, R51 ;  /* 0x000000333204723e */ /* 0x010fe200000000ff */
[----:B------:R-:W-:Y:S01]  /*4a50*/  HMMA.16816.F32 R112, R112, R6, RZ ;  /* 0x000000067070723c */ /* 0x000fe200000018ff */
[----:B--2---:R-:W-:Y:S01]  /*4a60*/  F2FP.PACK_AB R5, R45, R49 ;  /* 0x000000312d05723e */ /* 0x004fe200000000ff */
[----:B------:R-:W2:Y:S01]  /*4a70*/  MUFU.EX2 R135, R135 ;  /* 0x0000008700877308 */ /* 0x000ea20000000800 */
[----:B------:R-:W-:-:S02]  /*4a80*/  FADD.FTZ R49, R49, R57 ;  /* 0x0000003931317221 */ /* 0x000fc40000010000 */
[----:B------:R-:W-:Y:S02]  /*4a90*/  FADD.FTZ R50, R50, R52 ;  /* 0x0000003432327221 */ /* 0x000fe40000010000 */
[----:B------:R-:W-:Y:S01]  /*4aa0*/  F2FP.PACK_AB R6, R46, R47 ;  /* 0x0000002f2e06723e */ /* 0x000fe200000000ff */
[----:B------:R-:W-:Y:S01]  /*4ab0*/  FADD.FTZ R49, R45, R49 ;  /* 0x000000312d317221 */ /* 0x000fe20000010000 */
[----:B-----5:R-:W-:Y:S01]  /*4ac0*/  F2FP.PACK_AB R7, R41, R44 ;  /* 0x0000002c2907723e */ /* 0x020fe200000000ff */
[----:B------:R-:W-:Y:S01]  /*4ad0*/  MUFU.EX2 R145, R145 ;  /* 0x0000009100917308 */ /* 0x000fe20000000800 */
[----:B------:R-:W-:Y:S02]  /*4ae0*/  FADD.FTZ R50, R47, R50 ;  /* 0x000000322f327221 */ /* 0x000fe40000010000 */
[----:B------:R-:W-:Y:S02]  /*4af0*/  FADD.FTZ R44, R44, R49 ;  /* 0x000000312c2c7221 */ /* 0x000fe40000010000 */
[----:B------:R-:W-:Y:S01]  /*4b00*/  FADD.FTZ R46, R46, R50 ;  /* 0x000000322e2e7221 */ /* 0x000fe20000010000 */
[----:B------:R-:W-:Y:S01]  /*4b10*/  HMMA.16816.F32 R84, R4, R8, R84 ;  /* 0x000000080454723c */ /* 0x000fe20000001854 */
[----:B------:R-:W-:Y:S01]  /*4b20*/  FADD.FTZ R44, R41, R44 ;  /* 0x0000002c292c7221 */ /* 0x000fe20000010000 */
[----:B------:R-:W-:Y:S01]  /*4b30*/  MUFU.EX2 R144, R144 ;  /* 0x0000009000907308 */ /* 0x000fe20000000800 */
[----:B------:R-:W-:-:S05]  /*4b40*/  FADD.FTZ R46, R43, R46 ;  /* 0x0000002e2b2e7221 */ /* 0x000fca0000010000 */
[C---:B------:R-:W-:Y:S01]  /*4b50*/  HMMA.16816.F32 R88, R4.reuse, R10, R88 ;  /* 0x0000000a0458723c */ /* 0x040fe20000001858 */
[----:B------:R-:W4:Y:S01]  /*4b60*/  LDSM.16.MT88.4 R8, [R228+0x4900] ;  /* 0x00490000e408783b */ /* 0x000f220000004200 */
[----:B------:R-:W-:Y:S06]  /*4b70*/  MUFU.EX2 R147, R147 ;  /* 0x0000009300937308 */ /* 0x000fec0000000800 */
[C---:B------:R-:W-:Y:S02]  /*4b80*/  HMMA.16816.F32 R92, R4.reuse, R12, R92 ;  /* 0x0000000c045c723c */ /* 0x040fe4000000185c */
        /* <DEDUP_REMOVED lines=8> */
[----:B------:R-:W1:Y:S06]  /*4c10*/  MUFU.EX2 R158, R158 ;  /* 0x0000009e009e7308 */ /* 0x000e6c0000000800 */
[C---:B------:R-:W-:Y:S02]  /*4c20*/  HMMA.16816.F32 R68, R4.reuse, R20, R68 ;  /* 0x000000140444723c */ /* 0x040fe40000001844 */
[----:B------:R-:W1:Y:S06]  /*4c30*/  MUFU.EX2 R159, R159 ;  /* 0x0000009f009f7308 */ /* 0x000e6c0000000800 */
[C---:B----4-:R-:W-:Y:S02]  /*4c40*/  HMMA.16816.F32 R116, R4.reuse, R8, R116 ;  /* 0x000000080474723c */ /* 0x050fe40000001874 */
[----:B------:R-:W-:Y:S06]  /*4c50*/  MUFU.EX2 R161, R161 ;  /* 0x000000a100a17308 */ /* 0x000fec0000000800 */
[C---:B------:R-:W-:Y:S01]  /*4c60*/  HMMA.16816.F32 R112, R4.reuse, R10, R112 ;  /* 0x0000000a0470723c */ /* 0x040fe20000001870 */
[----:B------:R-:W4:Y:S01]  /*4c70*/  LDSM.16.MT88.4 R8, [R232+0x5100] ;  /* 0x00510000e808783b */ /* 0x000f220000004200 */
[----:B------:R-:W-:Y:S06]  /*4c80*/  MUFU.EX2 R160, R160 ;  /* 0x000000a000a07308 */ /* 0x000fec0000000800 */
[C---:B------:R-:W-:Y:S01]  /*4c90*/  HMMA.16816.F32 R72, R4.reuse, R22, R72 ;  /* 0x000000160448723c */ /* 0x040fe20000001848 */
[----:B------:R-:W1:Y:S01]  /*4ca0*/  LDSM.16.MT88.4 R20, [R230+0x1100] ;  /* 0x00110000e614783b */ /* 0x000e620000004200 */
        /* <DEDUP_REMOVED lines=9> */
[----:B------:R-:W2:Y:S01]  /*4d40*/  LDSM.16.MT88.4 R32, [R230+0x5100] ;  /* 0x00510000e620783b */ /* 0x000ea20000004200 */
[----:B------:R-:W1:Y:S06]  /*4d50*/  MUFU.EX2 R181, R181 ;  /* 0x000000b500b57308 */ /* 0x000e6c0000000800 */
[C---:B------:R-:W-:Y:S02]  /*4d60*/  HMMA.16816.F32 R104, R4.reuse, R28, R104 ;  /* 0x0000001c0468723c */ /* 0x040fe40000001868 */
[----:B------:R-:W2:Y:S06]  /*4d70*/  MUFU.EX2 R180, R180 ;  /* 0x000000b400b47308 */ /* 0x000eac0000000800 */
[----:B------:R-:W-:Y:S01]  /*4d80*/  HMMA.16816.F32 R108, R4, R30, R108 ;  /* 0x0000001e046c723c */ /* 0x000fe2000000186c */
[----:B------:R-:W2:Y:S01]  /*4d90*/  LDSM.16.MT88.4 R28, [R229+0x5100] ;  /* 0x00510000e51c783b */ /* 0x000ea20000004200 */
[----:B------:R-:W-:Y:S05]  /*4da0*/  MUFU.EX2 R171, R171 ;  /* 0x000000ab00ab7308 */ /* 0x000fea0000000800 */
[C---:B------:R-:W-:Y:S01]  /*4db0*/  F2FP.PACK_AB R4, R42.reuse, R43 ;  /* 0x0000002b2a04723e */ /* 0x040fe200000000ff */
[----:B------:R-:W-:Y:S01]  /*4dc0*/  FADD.FTZ R42, R42, R46 ;  /* 0x0000002e2a2a7221 */ /* 0x000fe20000010000 */
[----:B-1----:R-:W-:Y:S01]  /*4dd0*/  F2FP.PACK_AB R5, R37, R40 ;  /* 0x000000282505723e */ /* 0x002fe200000000ff */
[----:B------:R-:W-:Y:S01]  /*4de0*/  MUFU.EX2 R170, R170 ;  /* 0x000000aa00aa7308 */ /* 0x000fe20000000800 */
[----:B------:R-:W-:Y:S01]  /*4df0*/  F2FP.PACK_AB R6, R38, R39 ;  /* 0x000000272606723e */ /* 0x000fe200000000ff */
[----:B------:R-:W-:Y:S01]  /*4e00*/  FADD.FTZ R40, R40, R44 ;  /* 0x0000002c28287221 */ /* 0x000fe20000010000 */
[----:B------:R-:W-:Y:S01]  /*4e10*/  F2FP.PACK_AB R7, R2, R3 ;  /* 0x000000030207723e */ /* 0x000fe200000000ff */
[----:B------:R-:W-:-:S02]  /*4e20*/  FADD.FTZ R42, R39, R42 ;  /* 0x0000002a272a7221 */ /* 0x000fc40000010000 */
[----:B------:R-:W-:Y:S02]  /*4e30*/  FADD.FTZ R40, R37, R40 ;  /* 0x0000002825287221 */ /* 0x000fe40000010000 */
[----:B------:R-:W1:Y:S01]  /*4e40*/  MUFU.EX2 R169, R169 ;  /* 0x000000a900a97308 */ /* 0x000e620000000800 */
[----:B------:R-:W-:Y:S01]  /*4e50*/  FADD.FTZ R38, R38, R42 ;  /* 0x0000002a26267221 */ /* 0x000fe20000010000 */
[C---:B------:R-:W-:Y:S01]  /*4e60*/  HMMA.16816.F32 R84, R4.reuse, R12, R84 ;  /* 0x0000000c0454723c */ /* 0x040fe20000001854 */
[----:B------:R-:W-:Y:S02]  /*4e70*/  FADD.FTZ R3, R3, R40 ;  /* 0x0000002803037221 */ /* 0x000fe40000010000 */
[----:B---3--:R-:W-:Y:S02]  /*4e80*/  FADD.FTZ R38, R134, R38 ;  /* 0x0000002686267221 */ /* 0x008fe40000010000 */
[----:B------:R-:W-:Y:S01]  /*4e90*/  FADD.FTZ R3, R2, R3 ;  /* 0x0000000302037221 */ /* 0x000fe20000010000 */
[----:B------:R-:W3:Y:S02]  /*4ea0*/  MUFU.EX2 R168, R168 ;  /* 0x000000a800a87308 */ /* 0x000ee40000000800 */
[C---:B------:R-:W-:Y:S01]  /*4eb0*/  HMMA.16816.F32 R88, R4.reuse, R14, R88 ;  /* 0x0000000e0458723c */ /* 0x040fe20000001858 */
[----:B------:R-:W1:Y:S05]  /*4ec0*/  LDSM.16.MT88.4 R12, [R228+0x5100] ;  /* 0x00510000e40c783b */ /* 0x000e6a0000004200 */
[----:B------:R-:W-:Y:S02]  /*4ed0*/  MUFU.EX2 R167, R167 ;  /* 0x000000a700a77308 */ /* 0x000fe40000000800 */
[C---:B----4-:R-:W-:Y:S06]  /*4ee0*/  HMMA.16816.F32 R92, R4.reuse, R8, R92 ;  /* 0x00000008045c723c */ /* 0x050fec000000185c */
[----:B------:R-:W4:Y:S02]  /*4ef0*/  MUFU.EX2 R164, R164 ;  /* 0x000000a400a47308 */ /* 0x000f240000000800 */
[C---:B------:R-:W-:Y:S01]  /*4f00*/  HMMA.16816.F32 R96, R4.reuse, R10, R96 ;  /* 0x0000000a0460723c */ /* 0x040fe20000001860 */
[----:B------:R-:W1:Y:S05]  /*4f10*/  LDSM.16.MT88.4 R8, [R228+0x1900] ;  /* 0x00190000e408783b */ /* 0x000e6a0000004200 */
[----:B------:R-:W-:Y:S02]  /*4f20*/  MUFU.EX2 R157, R157 ;  /* 0x0000009d009d7308 */ /* 0x000fe40000000800 */
[C---:B------:R-:W-:Y:S06]  /*4f30*/  HMMA.16816.F32 R128, R4.reuse, R24, R128 ;  /* 0x000000180480723c */ /* 0x040fec0000001880 */
[----:B------:R-:W1:Y:S02]  /*4f40*/  MUFU.EX2 R156, R156 ;  /* 0x0000009c009c7308 */ /* 0x000e640000000800 */
[C---:B------:R-:W-:Y:S01]  /*4f50*/  HMMA.16816.F32 R124, R4.reuse, R26, R124 ;  /* 0x0000001a047c723c */ /* 0x040fe2000000187c */
[----:B------:R-:W1:Y:S05]  /*4f60*/  LDSM.16.MT88.4 R24, [R232+0x1900] ;  /* 0x00190000e818783b */ /* 0x000e6a0000004200 */
[----:B------:R-:W-:Y:S02]  /*4f70*/  MUFU.EX2 R155, R155 ;  /* 0x0000009b009b7308 */ /* 0x000fe40000000800 */
[C---:B------:R-:W-:Y:S06]  /*4f80*/  HMMA.16816.F32 R68, R4.reuse, R20, R68 ;  /* 0x000000140444723c */ /* 0x040fec0000001844 */
[----:B------:R-:W-:Y:S02]  /*4f90*/  MUFU.EX2 R154, R154 ;  /* 0x0000009a009a7308 */ /* 0x000fe40000000800 */
[C---:B------:R-:W-:Y:S01]  /*4fa0*/  HMMA.16816.F32 R72, R4.reuse, R22, R72 ;  /* 0x000000160448723c */ /* 0x040fe20000001848 */
[----:B------:R-:W-:Y:S05]  /*4fb0*/  LDSM.16.MT88.4 R20, [R230+0x1900] ;  /* 0x00190000e614783b */ /* 0x000fea0000004200 */
[----:B------:R-:W-:Y:S02]  /*4fc0*/  MUFU.EX2 R153, R153 ;  /* 0x0000009900997308 */ /* 0x000fe40000000800 */
[C---:B------:R-:W-:Y:S06]  /*4fd0*/  HMMA.16816.F32 R76, R4.reuse, R16, R76 ;  /* 0x00000010044c723c */ /* 0x040fec000000184c */
[----:B------:R-:W1:Y:S02]  /*4fe0*/  MUFU.EX2 R152, R152 ;  /* 0x0000009800987308 */ /* 0x000e640000000800 */
[C---:B------:R-:W-:Y:S01]  /*4ff0*/  HMMA.16816.F32 R80, R4.reuse, R18, R80 ;  /* 0x000000120450723c */ /* 0x040fe20000001850 */
[----:B------:R-:W-:Y:S05]  /*5000*/  LDSM.16.MT88.4 R16, [R229+0x1900] ;  /* 0x00190000e510783b */ /* 0x000fea0000004200 */
[----:B------:R-:W-:Y:S02]  /*5010*/  MUFU.EX2 R66, R66 ;  /* 0x0000004200427308 */ /* 0x000fe40000000800 */
[C---:B--2---:R-:W-:Y:S06]  /*5020*/  HMMA.16816.F32 R120, R4.reuse, R32, R120 ;  /* 0x000000200478723c */ /* 0x044fec0000001878 */
[----:B------:R-:W-:Y:S02]  /*5030*/  MUFU.EX2 R245, R245 ;  /* 0x000000f500f57308 */ /* 0x000fe40000000800 */
[C---:B------:R-:W-:Y:S01]  /*5040*/  HMMA.16816.F32 R100, R4.reuse, R34, R100 ;  /* 0x000000220464723c */ /* 0x040fe20000001864 */
[----:B------:R-:W-:Y:S05]  /*5050*/  LDSM.16.MT88.4 R32, [R230+0x5900] ;  /* 0x00590000e620783b */ /* 0x000fea0000004200 */
[----:B------:R-:W-:Y:S02]  /*5060*/  MUFU.EX2 R63, R63 ;  /* 0x0000003f003f7308 */ /* 0x000fe40000000800 */
[C---:B------:R-:W-:Y:S06]  /*5070*/  HMMA.16816.F32 R104, R4.reuse, R28, R104 ;  /* 0x0000001c0468723c */ /* 0x040fec0000001868 */
[----:B------:R-:W-:Y:S02]  /*5080*/  MUFU.EX2 R62, R62 ;  /* 0x0000003e003e7308 */ /* 0x000fe40000000800 */
[C---:B------:R-:W-:Y:S01]  /*5090*/  HMMA.16816.F32 R108, R4.reuse, R30, R108 ;  /* 0x0000001e046c723c */ /* 0x040fe2000000186c */
[----:B------:R-:W-:Y:S05]  /*50a0*/  LDSM.16.MT88.4 R28, [R229+0x5900] ;  /* 0x00590000e51c783b */ /* 0x000fea0000004200 */
[----:B------:R-:W-:Y:S02]  /*50b0*/  MUFU.EX2 R246, R246 ;  /* 0x000000f600f67308 */ /* 0x000fe40000000800 */
[C---:B-1----:R-:W-:Y:S08]  /*50c0*/  HMMA.16816.F32 R116, R4.reuse, R12, R116 ;  /* 0x0000000c0474723c */ /* 0x042ff00000001874 */
[----:B------:R-:W-:Y:S01]  /*50d0*/  HMMA.16816.F32 R112, R4, R14, R112 ;  /* 0x0000000e0470723c */ /* 0x000fe20000001870 */
[----:B------:R-:W1:Y:S06]  /*50e0*/  LDSM.16.MT88.4 R12, [R232+0x5900] ;  /* 0x00590000e80c783b */ /* 0x000e6c0000004200 */
[C---:B------:R-:W-:Y:S01]  /*50f0*/  F2FP.PACK_AB R4, R135.reuse, R134 ;  /* 0x000000868704723e */ /* 0x040fe200000000ff */
[----:B------:R-:W-:Y:S01]  /*5100*/  FADD.FTZ R135, R135, R38 ;  /* 0x0000002687877221 */ /* 0x000fe20000010000 */
[----:B-----5:R-:W-:Y:S01]  /*5110*/  F2FP.PACK_AB R5, R148, R147 ;  /* 0x000000939405723e */ /* 0x020fe200000000ff */
[----:B------:R-:W-:Y:S01]  /*5120*/  FADD.FTZ R147, R147, R3 ;  /* 0x0000000393937221 */ /* 0x000fe20000010000 */
[----:B------:R-:W-:Y:S01]  /*5130*/  F2FP.PACK_AB R6, R144, R145 ;  /* 0x000000919006723e */ /* 0x000fe200000000ff */
[----:B------:R-:W-:Y:S01]  /*5140*/  FADD.FTZ R135, R145, R135 ;  /* 0x0000008791877221 */ /* 0x000fe20000010000 */
[----:B------:R-:W-:Y:S01]  /*5150*/  F2FP.PACK_AB R7, R149, R151 ;  /* 0x000000979507723e */ /* 0x000fe200000000ff */
[----:B------:R-:W-:-:S02]  /*5160*/  FADD.FTZ R147, R148, R147 ;  /* 0x0000009394937221 */ /* 0x000fc40000010000 */
[----:B------:R-:W-:Y:S02]  /*5170*/  FADD.FTZ R144, R144, R135 ;  /* 0x0000008790907221 */ /* 0x000fe40000010000 */
[----:B------:R-:W-:Y:S02]  /*5180*/  FADD.FTZ R151, R151, R147 ;  /* 0x0000009397977221 */ /* 0x000fe40000010000 */
[----:B------:R-:W-:Y:S01]  /*5190*/  HMMA.16816.F32 R84, R4, R8, R84 ;  /* 0x000000080454723c */ /* 0x000fe20000001854 */
[----:B------:R-:W-:Y:S02]  /*51a0*/  FADD.FTZ R144, R158, R144 ;  /* 0x000000909e907221 */ /* 0x000fe40000010000 */
[----:B------:R-:W-:-:S05]  /*51b0*/  FADD.FTZ R151, R149, R151 ;  /* 0x0000009795977221 */ /* 0x000fca0000010000 */
[C---:B------:R-:W-:Y:S01]  /*51c0*/  HMMA.16816.F32 R88, R4.reuse, R10, R88 ;  /* 0x0000000a0458723c */ /* 0x040fe20000001858 */
[----:B------:R-:W2:Y:S07]  /*51d0*/  LDSM.16.MT88.4 R8, [R228+0x5900] ;  /* 0x00590000e408783b */ /* 0x000eae0000004200 */
[C---:B------:R-:W-:Y:S08]  /*51e0*/  HMMA.16816.F32 R128, R4.reuse, R24, R128 ;  /* 0x000000180480723c */ /* 0x040ff00000001880 */
[C---:B-1----:R-:W-:Y:S08]  /*51f0*/  HMMA.16816.F32 R92, R4.reuse, R12, R92 ;  /* 0x0000000c045c723c */ /* 0x042ff0000000185c */
[C---:B------:R-:W-:Y:S01]  /*5200*/  HMMA.16816.F32 R96, R4.reuse, R14, R96 ;  /* 0x0000000e0460723c */ /* 0x040fe20000001860 */
[----:B------:R-:W1:Y:S07]  /*5210*/  LDSM.16.MT88.4 R12, [R228+0x2100] ;  /* 0x00210000e40c783b */ /* 0x000e6e0000004200 */
[C---:B------:R-:W-:Y:S01]  /*5220*/  HMMA.16816.F32 R124, R4.reuse, R26, R124 ;  /* 0x0000001a047c723c */ /* 0x040fe2000000187c */
[----:B------:R-:W-:Y:S07]  /*5230*/  LDSM.16.MT88.4 R24, [R232+0x2100] ;  /* 0x00210000e818783b */ /* 0x000fee0000004200 */
[C---:B------:R-:W-:Y:S08]  /*5240*/  HMMA.16816.F32 R68, R4.reuse, R20, R68 ;  /* 0x000000140444723c */ /* 0x040ff00000001844 */
[C---:B--2---:R-:W-:Y:S08]  /*5250*/  HMMA.16816.F32 R116, R4.reuse, R8, R116 ;  /* 0x000000080474723c */ /* 0x044ff00000001874 */
[C---:B------:R-:W-:Y:S01]  /*5260*/  HMMA.16816.F32 R112, R4.reuse, R10, R112 ;  /* 0x0000000a0470723c */ /* 0x040fe20000001870 */
[----:B------:R-:W2:Y:S07]  /*5270*/  LDSM.16.MT88.4 R8, [R232+0x6100] ;  /* 0x00610000e808783b */ /* 0x000eae0000004200 */
[C---:B------:R-:W-:Y:S01]  /*5280*/  HMMA.16816.F32 R72, R4.reuse, R22, R72 ;  /* 0x000000160448723c */ /* 0x040fe20000001848 */
[----:B------:R-:W5:Y:S07]  /*5290*/  LDSM.16.MT88.4 R20, [R230+0x2100] ;  /* 0x00210000e614783b */ /* 0x000f6e0000004200 */
        /* <DEDUP_REMOVED lines=8> */
[----:B------:R-:W4:Y:S06]  /*5320*/  LDSM.16.MT88.4 R28, [R229+0x6100] ;  /* 0x00610000e51c783b */ /* 0x000f2c0000004200 */
[C---:B------:R-:W-:Y:S01]  /*5330*/  F2FP.PACK_AB R4, R159.reuse, R158 ;  /* 0x0000009e9f04723e */ /* 0x040fe200000000ff */
[----:B------:R-:W-:Y:S01]  /*5340*/  FADD.FTZ R159, R159, R144 ;  /* 0x000000909f9f7221 */ /* 0x000fe20000010000 */
[----:B------:R-:W-:Y:S01]  /*5350*/  F2FP.PACK_AB R5, R163, R162 ;  /* 0x000000a2a305723e */ /* 0x000fe200000000ff */
[----:B------:R-:W-:Y:S01]  /*5360*/  FADD.FTZ R162, R162, R151 ;  /* 0x00000097a2a27221 */ /* 0x000fe20000010000 */
[----:B------:R-:W-:Y:S01]  /*5370*/  F2FP.PACK_AB R6, R160, R161 ;  /* 0x000000a1a006723e */ /* 0x000fe200000000ff */
[----:B------:R-:W-:Y:S01]  /*5380*/  FADD.FTZ R159, R161, R159 ;  /* 0x0000009fa19f7221 */ /* 0x000fe20000010000 */
[----:B------:R-:W-:Y:S01]  /*5390*/  F2FP.PACK_AB R7, R166, R165 ;  /* 0x000000a5a607723e */ /* 0x000fe200000000ff */
[----:B------:R-:W-:-:S02]  /*53a0*/  FADD.FTZ R162, R163, R162 ;  /* 0x000000a2a3a27221 */ /* 0x000fc40000010000 */
[----:B------:R-:W-:Y:S02]  /*53b0*/  FADD.FTZ R160, R160, R159 ;  /* 0x0000009fa0a07221 */ /* 0x000fe40000010000 */
[----:B------:R-:W-:Y:S02]  /*53c0*/  FADD.FTZ R165, R165, R162 ;  /* 0x000000a2a5a57221 */ /* 0x000fe40000010000 */
[C---:B-1----:R-:W-:Y:S01]  /*53d0*/  HMMA.16816.F32 R84, R4.reuse, R12, R84 ;  /* 0x0000000c0454723c */ /* 0x042fe20000001854 */
[----:B------:R-:W-:Y:S02]  /*53e0*/  FADD.FTZ R160, R181, R160 ;  /* 0x000000a0b5a07221 */ /* 0x000fe40000010000 */
[----:B------:R-:W-:Y:S02]  /*53f0*/  FADD.FTZ R165, R166, R165 ;  /* 0x000000a5a6a57221 */ /* 0x000fe40000010000 */
[----:B------:R-:W-:Y:S02]  /*5400*/  FADD.FTZ R160, R180, R160 ;  /* 0x000000a0b4a07221 */ /* 0x000fe40000010000 */
[----:B------:R-:W-:Y:S01]  /*5410*/  FADD.FTZ R165, R169, R165 ;  /* 0x000000a5a9a57221 */ /* 0x000fe20000010000 */
[----:B------:R-:W-:Y:S01]  /*5420*/  HMMA.16816.F32 R88, R4, R14, R88 ;  /* 0x0000000e0458723c */ /* 0x000fe20000001858 */
[----:B------:R-:W1:Y:S02]  /*5430*/  LDSM.16.MT88.4 R12, [R228+0x6100] ;  /* 0x00610000e40c783b */ /* 0x000e640000004200 */
[----:B---3--:R-:W-:-:S05]  /*5440*/  FADD.FTZ R165, R168, R165 ;  /* 0x000000a5a8a57221 */ /* 0x008fca0000010000 */
[C---:B--2---:R-:W-:Y:S08]  /*5450*/  HMMA.16816.F32 R92, R4.reuse, R8, R92 ;  /* 0x00000008045c723c */ /* 0x044ff0000000185c */
[C---:B------:R-:W-:Y:S01]  /*5460*/  HMMA.16816.F32 R96, R4.reuse, R10, R96 ;  /* 0x0000000a0460723c */ /* 0x040fe20000001860 */
[----:B------:R-:W2:Y:S07]  /*5470*/  LDSM.16.MT88.4 R8, [R228+0x2900] ;  /* 0x00290000e408783b */ /* 0x000eae0000004200 */
[C---:B------:R-:W-:Y:S08]  /*5480*/  HMMA.16816.F32 R128, R4.reuse, R24, R128 ;  /* 0x000000180480723c */ /* 0x040ff00000001880 */
[C---:B------:R-:W-:Y:S01]  /*5490*/  HMMA.16816.F32 R124, R4.reuse, R26, R124 ;  /* 0x0000001a047c723c */ /* 0x040fe2000000187c */
[----:B------:R-:W3:Y:S07]  /*54a0*/  LDSM.16.MT88.4 R24, [R232+0x2900] ;  /* 0x00290000e818783b */ /* 0x000eee0000004200 */
[C---:B-----5:R-:W-:Y:S08]  /*54b0*/  HMMA.16816.F32 R68, R4.reuse, R20, R68 ;  /* 0x000000140444723c */ /* 0x060ff00000001844 */
[C---:B------:R-:W-:Y:S01]  /*54c0*/  HMMA.16816.F32 R72, R4.reuse, R22, R72 ;  /* 0x000000160448723c */ /* 0x040fe20000001848 */
[----:B------:R-:W-:Y:S07]  /*54d0*/  LDSM.16.MT88.4 R20, [R230+0x2900] ;  /* 0x00290000e614783b */ /* 0x000fee0000004200 */
[C---:B------:R-:W-:Y:S08]  /*54e0*/  HMMA.16816.F32 R76, R4.reuse, R16, R76 ;  /* 0x00000010044c723c */ /* 0x040ff0000000184c */
[C---:B------:R-:W-:Y:S01]  /*54f0*/  HMMA.16816.F32 R80, R4.reuse, R18, R80 ;  /* 0x000000120450723c */ /* 0x040fe20000001850 */
[----:B------:R-:W-:Y:S07]  /*5500*/  LDSM.16.MT88.4 R16, [R229+0x2900] ;  /* 0x00290000e510783b */ /* 0x000fee0000004200 */
[C---:B------:R-:W-:Y:S08]  /*5510*/  HMMA.16816.F32 R120, R4.reuse, R32, R120 ;  /* 0x000000200478723c */ /* 0x040ff00000001878 */
[C---:B------:R-:W-:Y:S01]  /*5520*/  HMMA.16816.F32 R100, R4.reuse, R34, R100 ;  /* 0x000000220464723c */ /* 0x040fe20000001864 */
[----:B------:R-:W-:Y:S07]  /*5530*/  LDSM.16.MT88.4 R32, [R230+0x6900] ;  /* 0x00690000e620783b */ /* 0x000fee0000004200 */
[C---:B----4-:R-:W-:Y:S08]  /*5540*/  HMMA.16816.F32 R104, R4.reuse, R28, R104 ;  /* 0x0000001c0468723c */ /* 0x050ff00000001868 */
[C---:B------:R-:W-:Y:S01]  /*5550*/  HMMA.16816.F32 R108, R4.reuse, R30, R108 ;  /* 0x0000001e046c723c */ /* 0x040fe2000000186c */
[----:B------:R-:W-:Y:S07]  /*5560*/  LDSM.16.MT88.4 R28, [R229+0x6900] ;  /* 0x00690000e51c783b */ /* 0x000fee0000004200 */
[C---:B-1----:R-:W-:Y:S08]  /*5570*/  HMMA.16816.F32 R116, R4.reuse, R12, R116 ;  /* 0x0000000c0474723c */ /* 0x042ff00000001874 */
[----:B------:R-:W-:Y:S01]  /*5580*/  HMMA.16816.F32 R112, R4, R14, R112 ;  /* 0x0000000e0470723c */ /* 0x000fe20000001870 */
[----:B------:R-:W1:Y:S06]  /*5590*/  LDSM.16.MT88.4 R12, [R232+0x6900] ;  /* 0x00690000e80c783b */ /* 0x000e6c0000004200 */
[----:B------:R-:W-:-:S02]  /*55a0*/  F2FP.PACK_AB R4, R180, R181 ;  /* 0x000000b5b404723e */ /* 0x000fc400000000ff */
[----:B------:R-:W-:Y:S02]  /*55b0*/  F2FP.PACK_AB R5, R168, R169 ;  /* 0x000000a9a805723e */ /* 0x000fe400000000ff */
[----:B------:R-:W-:Y:S01]  /*55c0*/  F2FP.PACK_AB R6, R170, R171 ;  /* 0x000000abaa06723e */ /* 0x000fe200000000ff */
[----:B------:R-:W-:Y:S01]  /*55d0*/  FADD.FTZ R171, R171, R160 ;  /* 0x000000a0abab7221 */ /* 0x000fe20000010000 */
[----:B------:R-:W-:Y:S01]  /*55e0*/  F2FP.PACK_AB R7, R164, R167 ;  /* 0x000000a7a407723e */ /* 0x000fe200000000ff */
[----:B------:R-:W-:Y:S02]  /*55f0*/  FADD.FTZ R167, R167, R165 ;  /* 0x000000a5a7a77221 */ /* 0x000fe40000010000 */
[----:B------:R-:W-:Y:S02]  /*5600*/  FADD.FTZ R171, R170, R171 ;  /* 0x000000abaaab7221 */ /* 0x000fe40000010000 */
[----:B------:R-:W-:Y:S02]  /*5610*/  FADD.FTZ R167, R164, R167 ;  /* 0x000000a7a4a77221 */ /* 0x000fe40000010000 */
        /* <DEDUP_REMOVED lines=9> */
[C---:B------:R-:W-:Y:S01]  /*56b0*/  HMMA.16816.F32 R120, R4.reuse, R32, R120 ;  /* 0x000000200478723c */ /* 0x040fe20000001878 */
[----:B------:R-:W-:Y:S06]  /*56c0*/  MUFU.EX2 R32, R150 ;  /* 0x0000009600207308 */ /* 0x000fec0000000800 */
[----:B------:R-:W-:Y:S01]  /*56d0*/  FFMA.FTZ R33, R146, c[0x0][0x2d0], -R59 ;  /* 0x0000b40092217a23 */ /* 0x000fe2000001083b */
[C---:B--2---:R-:W-:Y:S05]  /*56e0*/  HMMA.16816.F32 R116, R4.reuse, R8, R116 ;  /* 0x000000080474723c */ /* 0x044fea0000001874 */
[----:B------:R-:W2:Y:S03]  /*56f0*/  MUFU.EX2 R33, R33 ;  /* 0x0000002100217308 */ /* 0x000ea60000000800 */
[C---:B------:R-:W-:Y:S01]  /*5700*/  HMMA.16816.F32 R112, R4.reuse, R10, R112 ;  /* 0x0000000a0470723c */ /* 0x040fe20000001870 */
[----:B------:R-:W4:Y:S07]  /*5710*/  LDSM.16.MT88.4 R8, [R232+0x7100] ;  /* 0x00710000e808783b */ /* 0x000f2e0000004200 */
[C---:B------:R-:W-:Y:S08]  /*5720*/  HMMA.16816.F32 R68, R4.reuse, R20, R68 ;  /* 0x000000140444723c */ /* 0x040ff00000001844 */
        /* <DEDUP_REMOVED lines=8> */
[----:B------:R-:W-:Y:S07]  /*57b0*/  HMMA.16816.F32 R100, R4, R34, R100 ;  /* 0x000000220464723c */ /* 0x000fee0000001864 */
[----:B------:R-:W-:Y:S01]  /*57c0*/  F2FP.PACK_AB R4, R156, R157 ;  /* 0x0000009d9c04723e */ /* 0x000fe200000000ff */
[--C-:B------:R-:W-:Y:S01]  /*57d0*/  FFMA.FTZ R34, R133, c[0x0][0x2d0], -R65.reuse ;  /* 0x0000b40085227a23 */ /* 0x100fe20000010841 */
[----:B------:R-:W-:Y:S01]  /*57e0*/  F2FP.PACK_AB R5, R152, R153 ;  /* 0x000000999805723e */ /* 0x000fe200000000ff */
[----:B------:R-:W-:Y:S01]  /*57f0*/  FFMA.FTZ R35, R67, c[0x0][0x2d0], -R65 ;  /* 0x0000b40043237a23 */ /* 0x000fe20000010841 */
[----:B------:R-:W-:Y:S01]  /*5800*/  F2FP.PACK_AB R6, R154, R155 ;  /* 0x0000009b9a06723e */ /* 0x000fe200000000ff */
[----:B------:R-:W-:Y:S01]  /*5810*/  FADD.FTZ R157, R157, R171 ;  /* 0x000000ab9d9d7221 */ /* 0x000fe20000010000 */
[----:B--2---:R-:W-:Y:S01]  /*5820*/  F2FP.PACK_AB R7, R33, R32 ;  /* 0x000000202107723e */ /* 0x004fe200000000ff */
[----:B------:R-:W2:Y:S01]  /*5830*/  MUFU.EX2 R34, R34 ;  /* 0x0000002200227308 */ /* 0x000ea20000000800 */
[----:B------:R-:W-:-:S02]  /*5840*/  FADD.FTZ R153, R153, R167 ;  /* 0x000000a799997221 */ /* 0x000fc40000010000 */
[----:B------:R-:W-:Y:S02]  /*5850*/  FADD.FTZ R157, R156, R157 ;  /* 0x0000009d9c9d7221 */ /* 0x000fe40000010000 */
[----:B------:R-:W-:Y:S01]  /*5860*/  FADD.FTZ R153, R152, R153 ;  /* 0x0000009998997221 */ /* 0x000fe20000010000 */
[C---:B---3--:R-:W-:Y:S01]  /*5870*/  HMMA.16816.F32 R128, R4.reuse, R24, R128 ;  /* 0x000000180480723c */ /* 0x048fe20000001880 */
[----:B------:R-:W-:Y:S01]  /*5880*/  FADD.FTZ R155, R155, R157 ;  /* 0x0000009d9b9b7221 */ /* 0x000fe20000010000 */
[----:B------:R-:W3:Y:S01]  /*5890*/  MUFU.EX2 R35, R35 ;  /* 0x0000002300237308 */ /* 0x000ee20000000800 */
[----:B------:R-:W-:Y:S02]  /*58a0*/  FADD.FTZ R32, R32, R153 ;  /* 0x0000009920207221 */ /* 0x000fe40000010000 */
[----:B------:R-:W-:Y:S02]  /*58b0*/  FADD.FTZ R155, R154, R155 ;  /* 0x0000009b9a9b7221 */ /* 0x000fe40000010000 */
[----:B------:R-:W-:Y:S01]  /*58c0*/  FADD.FTZ R32, R33, R32 ;  /* 0x0000002021207221 */ /* 0x000fe20000010000 */
[----:B------:R-:W-:Y:S01]  /*58d0*/  HMMA.16816.F32 R124, R4, R26, R124 ;  /* 0x0000001a047c723c */ /* 0x000fe2000000187c */
[----:B------:R-:W5:Y:S01]  /*58e0*/  LDSM.16.MT88.4 R24, [R229+0x7100] ;  /* 0x00710000e518783b */ /* 0x000f620000004200 */
[----:B--2---:R-:W-:-:S02]  /*58f0*/  FADD.FTZ R155, R34, R155 ;  /* 0x0000009b229b7221 */ /* 0x004fc40000010000 */
[----:B------:R-:W-:-:S04]  /*5900*/  FADD.FTZ R32, R63, R32 ;  /* 0x000000203f207221 */ /* 0x000fc80000010000 */
[----:B-1----:R-:W-:Y:S01]  /*5910*/  HMMA.16816.F32 R84, R4, R12, R84 ;  /* 0x0000000c0454723c */ /* 0x002fe20000001854 */
[----:B------:R-:W-:Y:S02]  /*5920*/  FADD.FTZ R32, R62, R32 ;  /* 0x000000203e207221 */ /* 0x000fe40000010000 */
[----:B---3--:R-:W-:-:S04]  /*5930*/  FADD.FTZ R155, R35, R155 ;  /* 0x0000009b239b7221 */ /* 0x008fc80000010000 */
[----:B------:R-:W-:Y:S01]  /*5940*/  FADD.FTZ R155, R66, R155 ;  /* 0x0000009b429b7221 */ /* 0x000fe20000010000 */
[C---:B------:R-:W-:Y:S01]  /*5950*/  HMMA.16816.F32 R88, R4.reuse, R14, R88 ;  /* 0x0000000e0458723c */ /* 0x040fe20000001858 */
[----:B------:R-:W1:Y:S07]  /*5960*/  LDSM.16.MT88.4 R12, [R228+0x7100] ;  /* 0x00710000e40c783b */ /* 0x000e6e0000004200 */
[C---:B----4-:R-:W-:Y:S08]  /*5970*/  HMMA.16816.F32 R92, R4.reuse, R8, R92 ;  /* 0x00000008045c723c */ /* 0x050ff0000000185c */
[C---:B------:R-:W-:Y:S01]  /*5980*/  HMMA.16816.F32 R96, R4.reuse, R10, R96 ;  /* 0x0000000a0460723c */ /* 0x040fe20000001860 */
[----:B------:R-:W2:Y:S07]  /*5990*/  LDSM.16.MT88.4 R8, [R230+0x3900] ;  /* 0x00390000e608783b */ /* 0x000eae0000004200 */
[C---:B-----5:R-:W-:Y:S08]  /*59a0*/  HMMA.16816.F32 R68, R4.reuse, R20, R68 ;  /* 0x000000140444723c */ /* 0x060ff00000001844 */
[C---:B------:R-:W-:Y:S01]  /*59b0*/  HMMA.16816.F32 R72, R4.reuse, R22, R72 ;  /* 0x000000160448723c */ /* 0x040fe20000001848 */
[----:B------:R-:W-:Y:S07]  /*59c0*/  LDSM.16.MT88.4 R20, [R232+0x3900] ;  /* 0x00390000e814783b */ /* 0x000fee0000004200 */
[C---:B------:R-:W-:Y:S01]  /*59d0*/  HMMA.16816.F32 R120, R4.reuse, R28, R120 ;  /* 0x0000001c0478723c */ /* 0x040fe20000001878 */
[----:B------:R-:W3:Y:S07]  /*59e0*/  MUFU.EX2 R28, R61 ;  /* 0x0000003d001c7308 */ /* 0x000eee0000000800 */
[C---:B------:R-:W-:Y:S08]  /*59f0*/  HMMA.16816.F32 R76, R4.reuse, R16, R76 ;  /* 0x00000010044c723c */ /* 0x040ff0000000184c */
[----:B------:R-:W-:Y:S01]  /*5a00*/  HMMA.16816.F32 R80, R4, R18, R80 ;  /* 0x000000120450723c */ /* 0x000fe20000001850 */
[----:B------:R-:W4:Y:S01]  /*5a10*/  LDSM.16.MT88.4 R16, [R229+0x3900] ;  /* 0x00390000e510783b */ /* 0x000f220000004200 */
[----:B---3--:R-:W-:-:S06]  /*5a20*/  FADD.FTZ R32, R28, R32 ;  /* 0x000000201c207221 */ /* 0x008fcc0000010000 */
[C---:B------:R-:W-:Y:S08]  /*5a30*/  HMMA.16816.F32 R100, R4.reuse, R30, R100 ;  /* 0x0000001e0464723c */ /* 0x040ff00000001864 */
[C---:B------:R-:W-:Y:S08]  /*5a40*/  HMMA.16816.F32 R104, R4.reuse, R24, R104 ;  /* 0x000000180468723c */ /* 0x040ff00000001868 */
[C---:B------:R-:W-:Y:S08]  /*5a50*/  HMMA.16816.F32 R108, R4.reuse, R26, R108 ;  /* 0x0000001a046c723c */ /* 0x040ff0000000186c */
[C---:B-1----:R-:W-:Y:S08]  /*5a60*/  HMMA.16816.F32 R116, R4.reuse, R12, R116 ;  /* 0x0000000c0474723c */ /* 0x042ff00000001874 */
[----:B------:R-:W-:Y:S01]  /*5a70*/  HMMA.16816.F32 R112, R4, R14, R112 ;  /* 0x0000000e0470723c */ /* 0x000fe20000001870 */
[----:B------:R-:W1:Y:S06]  /*5a80*/  LDSM.16.MT88.4 R12, [R228+0x3900] ;  /* 0x00390000e40c783b */ /* 0x000e6c0000004200 */
[----:B------:R-:W-:-:S02]  /*5a90*/  F2FP.PACK_AB R4, R35, R34 ;  /* 0x000000222304723e */ /* 0x000fc400000000ff */
[----:B------:R-:W-:Y:S02]  /*5aa0*/  F2FP.PACK_AB R5, R62, R63 ;  /* 0x0000003f3e05723e */ /* 0x000fe400000000ff */
[C---:B------:R-:W-:Y:S01]  /*5ab0*/  F2FP.PACK_AB R6, R245.reuse, R66 ;  /* 0x00000042f506723e */ /* 0x040fe200000000ff */
[----:B------:R-:W-:Y:S01]  /*5ac0*/  FADD.FTZ R245, R245, R155 ;  /* 0x0000009bf5f57221 */ /* 0x000fe20000010000 */
[C---:B------:R-:W-:Y:S01]  /*5ad0*/  F2FP.PACK_AB R7, R246.reuse, R28 ;  /* 0x0000001cf607723e */ /* 0x040fe200000000ff */
[----:B------:R-:W-:-:S06]  /*5ae0*/  FADD.FTZ R246, R246, R32 ;  /* 0x00000020f6f67221 */ /* 0x000fcc0000010000 */
[C---:B--2---:R-:W-:Y:S08]  /*5af0*/  HMMA.16816.F32 R68, R4.reuse, R8, R68 ;  /* 0x000000080444723c */ /* 0x044ff00000001844 */
[C---:B------:R-:W-:Y:S01]  /*5b00*/  HMMA.16816.F32 R72, R4.reuse, R10, R72 ;  /* 0x0000000a0448723c */ /* 0x040fe20000001848 */
[----:B------:R-:W2:Y:S07]  /*5b10*/  LDSM.16.MT88.4 R8, [R232+0x7900] ;  /* 0x00790000e808783b */ /* 0x000eae0000004200 */
[C---:B----4-:R-:W-:Y:S08]  /*5b20*/  HMMA.16816.F32 R76, R4.reuse, R16, R76 ;  /* 0x00000010044c723c */ /* 0x050ff0000000184c */
[C---:B------:R-:W-:Y:S01]  /*5b30*/  HMMA.16816.F32 R80, R4.reuse, R18, R80 ;  /* 0x000000120450723c */ /* 0x040fe20000001850 */
[----:B------:R-:W3:Y:S07]  /*5b40*/  LDSM.16.MT88.4 R16, [R230+0x7900] ;  /* 0x00790000e610783b */ /* 0x000eee0000004200 */
[C---:B-1----:R-:W-:Y:S08]  /*5b50*/  HMMA.16816.F32 R84, R4.reuse, R12, R84 ;  /* 0x0000000c0454723c */ /* 0x042ff00000001854 */
[C---:B------:R-:W-:Y:S01]  /*5b60*/  HMMA.16816.F32 R88, R4.reuse, R14, R88 ;  /* 0x0000000e0458723c */ /* 0x040fe20000001858 */
[----:B------:R-:W1:Y:S07]  /*5b70*/  LDSM.16.MT88.4 R12, [R229+0x7900] ;  /* 0x00790000e50c783b */ /* 0x000e6e0000004200 */
[C---:B------:R-:W-:Y:S08]  /*5b80*/  HMMA.16816.F32 R128, R4.reuse, R20, R128 ;  /* 0x000000140480723c */ /* 0x040ff00000001880 */
[C---:B--2---:R-:W-:Y:S08]  /*5b90*/  HMMA.16816.F32 R92, R4.reuse, R8, R92 ;  /* 0x00000008045c723c */ /* 0x044ff0000000185c */
[C---:B------:R-:W-:Y:S01]  /*5ba0*/  HMMA.16816.F32 R96, R4.reuse, R10, R96 ;  /* 0x0000000a0460723c */ /* 0x040fe20000001860 */
[----:B------:R-:W2:Y:S07]  /*5bb0*/  LDSM.16.MT88.4 R8, [R228+0x7900] ;  /* 0x00790000e408783b */ /* 0x000eae0000004200 */
[C---:B------:R-:W-:Y:S08]  /*5bc0*/  HMMA.16816.F32 R124, R4.reuse, R22, R124 ;  /* 0x00000016047c723c */ /* 0x040ff0000000187c */
[C---:B---3--:R-:W-:Y:S08]  /*5bd0*/  HMMA.16816.F32 R120, R4.reuse, R16, R120 ;  /* 0x000000100478723c */ /* 0x048ff00000001878 */
[C---:B------:R-:W-:Y:S08]  /*5be0*/  HMMA.16816.F32 R100, R4.reuse, R18, R100 ;  /* 0x000000120464723c */ /* 0x040ff00000001864 */
[C---:B-1----:R-:W-:Y:S08]  /*5bf0*/  HMMA.16816.F32 R104, R4.reuse, R12, R104 ;  /* 0x0000000c0468723c */ /* 0x042ff00000001868 */
[C---:B------:R-:W-:Y:S08]  /*5c00*/  HMMA.16816.F32 R108, R4.reuse, R14, R108 ;  /* 0x0000000e046c723c */ /* 0x040ff0000000186c */
[C---:B--2---:R-:W-:Y:S08]  /*5c10*/  HMMA.16816.F32 R116, R4.reuse, R8, R116 ;  /* 0x000000080474723c */ /* 0x044ff00000001874 */
[----:B------:R-:W-:Y:S01]  /*5c20*/  HMMA.16816.F32 R112, R4, R10, R112 ;  /* 0x0000000a0470723c */ /* 0x000fe20000001870 */
[----:B------:R-:W-:Y:S07]  /*5c30*/  @!P0 BRA `(.L_x_557) ;  /* 0x0000475000008947 */ /* 0x000fee0003800000 */
[----:B------:R-:W-:Y:S01]  /*5c40*/  PLOP3.LUT P1, PT, PT, PT, UP1, 0x80, 0x0 ;  /* 0x000000000000781c */ /* 0x000fe20003f2f018 */
[----:B------:R-:W-:Y:S01]  /*5c50*/  IMAD.MOV.U32 R2, RZ, RZ, R132 ;  /* 0x000000ffff027224 */ /* 0x000fe200078e0084 */
[----:B------:R-:W-:Y:S01]  /*5c60*/  PLOP3.LUT P0, PT, PT, PT, UP1, 0x80, 0x0 ;  /* 0x000000000000781c */ /* 0x000fe20003f0f018 */
[----:B------:R-:W-:Y:S01]  /*5c70*/  IMAD.MOV.U32 R3, RZ, RZ, R0 ;  /* 0x000000ffff037224 */ /* 0x000fe200078e0000 */
[C---:B------:R-:W-:Y:S01]  /*5c80*/  SHF.L.U64.HI R249, R205.reuse, 0x1, R36 ;  /* 0x00000001cdf97819 */ /* 0x040fe20000010224 */
[----:B------:R-:W-:Y:S01]  /*5c90*/  IMAD.SHL.U32 R248, R205, 0x2, RZ ;  /* 0x00000002cdf87824 */ /* 0x000fe200078e00ff */
[C---:B------:R-:W-:Y:S01]  /*5ca0*/  SHF.L.U64.HI R247, R204.reuse, 0x1, R206 ;  /* 0x00000001ccf77819 */ /* 0x040fe200000102ce */
[----:B------:R-:W-:Y:S01]  /*5cb0*/  IMAD.SHL.U32 R211, R204, 0x2, RZ ;  /* 0x00000002ccd37824 */ /* 0x000fe200078e00ff */
[----:B------:R-:W-:-:S05]  /*5cc0*/  UMOV UR4, 0xffffff80 ;  /* 0xffffff8000047882 */ /* 0x000fca0000000000 */
[----:B------:R-:W-:-:S05]  /*5cd0*/  @P1 IMAD.HI.U32 R210, R207, c[0x0][0x2c8], RZ ;  /* 0x0000b200cfd21a27 */ /* 0x000fca00078e00ff */
[----:B------:R-:W-:Y:S02]  /*5ce0*/  @P0 SHF.R.U32.HI R210, RZ, c[0x0][0x2cc], R210 ;  /* 0x0000b300ffd20a19 */ /* 0x000fe400000116d2 */
.L_x_560:
[----:B------:R-:W-:Y:S04]  /*5cf0*/  DEPBAR.LE SB0, 0x0 ;  /* 0x000080000000791a */ /* 0x000fe80000000000 */
[----:B------:R-:W-:Y:S01]  /*5d00*/  BAR.SYNC.DEFER_BLOCKING 0x0 ;  /* 0x0000000000007b1d */ /* 0x000fe20000010000 */
[----:B------:R-:W-:Y:S05]  /*5d10*/  ISETP.LE.AND P0, PT, RZ, UR10, PT ;  /* 0x0000000aff007c0c */ /* 0x000fea000bf03270 */
[----:B------:R1:W2:Y:S04]  /*5d20*/  LDSM.16.M88.4 R8, [R234+0x8100] ;  /* 0x00810000ea08783b */ /* 0x0002a80000000200 */
[----:B------:R1:W3:Y:S04]  /*5d30*/  LDSM.16.M88.4 R16, [R234+0x8900] ;  /* 0x00890000ea10783b */ /* 0x0002e80000000200 */
[----:B------:R1:W4:Y:S04]  /*5d40*/  LDSM.16.M88.4 R24, [R234+0x9100] ;  /* 0x00910000ea18783b */ /* 0x0003280000000200 */
[----:B------:R1:W1:Y:S04]  /*5d50*/  LDSM.16.M88.4 R32, [R234+0x9900] ;  /* 0x00990000ea20783b */ /* 0x0002680000000200 */
[----:B------:R1:W1:Y:S04]  /*5d60*/  LDSM.16.M88.4 R40, [R234+0xa100] ;  /* 0x00a10000ea28783b */ /* 0x0002680000000200 */
        /* <DEDUP_REMOVED lines=8> */
[----:B------:R1:W1:Y:S04]  /*5df0*/  LDSM.16.M88.4 R160, [R223] ;  /* 0x00000000dfa0783b */ /* 0x0002680000000200 */
[----:B------:R1:W1:Y:S04]  /*5e00*/  LDSM.16.M88.4 R164, [R222] ;  /* 0x00000000dea4783b */ /* 0x0002680000000200 */
[----:B------:R1:W1:Y:S01]  /*5e10*/  LDSM.16.M88.4 R168, [R221] ;  /* 0x00000000dda8783b */ /* 0x0002620000000200 */
[----:B------:R-:W-:-:S05]  /*5e20*/  @!P0 BRA `(.L_x_558) ;  /* 0x0000030000008947 */ /* 0x000fca0003800000 */
[----:B--234-:R-:W-:Y:S01]  /*5e30*/  SHF.R.S32.HI R4, RZ, 0x1f, R236 ;  /* 0x0000001fff047819 */ /* 0x01cfe200000114ec */
        /* <DEDUP_REMOVED lines=14> */
[----:B------:R-:W-:Y:S01]  /*5f20*/  SHFL.IDX PT, R14, R5, RZ, 0x181f ;  /* 0x00181fff050e7589 */ /* 0x000fe200000e0000 */
[----:B------:R-:W-:Y:S03]  /*5f30*/  LOP3.LUT R0, R0, 0xf, RZ, 0xc0, !PT ;  /* 0x0000000f00007812 */ /* 0x000fe600078ec0ff */
[----:B------:R-:W3:Y:S04]  /*5f40*/  SHFL.IDX PT, R12, R4, 0x1, 0x181f ;  /* 0x00381f00040c7f89 */ /* 0x000ee800000e0000 */
[----:B------:R-:W4:Y:S04]  /*5f50*/  SHFL.IDX PT, R13, R5, 0x1, 0x181f ;  /* 0x00381f00050d7f89 */ /* 0x000f2800000e0000 */
[----:B------:R-:W5:Y:S04]  /*5f60*/  SHFL.IDX PT, R6, R4, 0x2, 0x181f ;  /* 0x00581f0004067f89 */ /* 0x000f6800000e0000 */
[----:B------:R-:W1:Y:S04]  /*5f70*/  SHFL.IDX PT, R7, R5, 0x2, 0x181f ;  /* 0x00581f0005077f89 */ /* 0x000e6800000e0000 */
[----:B------:R-:W1:Y:S04]  /*5f80*/  SHFL.IDX PT, R4, R4, 0x3, 0x181f ;  /* 0x00781f0004047f89 */ /* 0x000e6800000e0000 */
[----:B------:R-:W1:Y:S01]  /*5f90*/  SHFL.IDX PT, R5, R5, 0x3, 0x181f ;  /* 0x00781f0005057f89 */ /* 0x000e6200000e0000 */
[CC--:B--2---:R-:W-:Y:S02]  /*5fa0*/  IADD3 R28, P1, R22.reuse, R248.reuse, RZ ;  /* 0x000000f8161c7210 */ /* 0x0c4fe40007f3e0ff */
[-C--:B------:R-:W-:Y:S02]  /*5fb0*/  IADD3 R22, P0, R22, R211.reuse, RZ ;  /* 0x000000d316167210 */ /* 0x080fe40007f1e0ff */
[-C--:B---3--:R-:W-:Y:S01]  /*5fc0*/  IADD3 R20, P6, R12, R248.reuse, RZ ;  /* 0x000000f80c147210 */ /* 0x088fe20007fde0ff */
[----:B------:R-:W-:Y:S01]  /*5fd0*/  IMAD.X R29, R14, 0x1, R249, P1 ;  /* 0x000000010e1d7824 */ /* 0x000fe200008e06f9 */
[-C--:B------:R-:W-:Y:S01]  /*5fe0*/  IADD3 R12, P1, R12, R211.reuse, RZ ;  /* 0x000000d30c0c7210 */ /* 0x080fe20007f3e0ff */
[----:B------:R-:W-:Y:S02]  /*5ff0*/  IMAD.X R23, R14, 0x1, R247, P0 ;  /* 0x000000010e177824 */ /* 0x000fe400000e06f7 */
[C---:B----4-:R-:W-:Y:S01]  /*6000*/  IMAD.X R21, R13.reuse, 0x1, R249, P6 ;  /* 0x000000010d157824 */ /* 0x050fe200030e06f9 */
[----:B------:R2:W-:Y:S01]  /*6010*/  LDGSTS.E.BYPASS.LTC128B.128 [R244], [R28.64], !P5 ;  /* 0x000000001cf47fae */ /* 0x0005e2000e901d4e */
[CC--:B-----5:R-:W-:Y:S01]  /*6020*/  IADD3 R14, P0, R6.reuse, R248.reuse, RZ ;  /* 0x000000f8060e7210 */ /* 0x0e0fe20007f1e0ff */
[----:B------:R-:W-:Y:S01]  /*6030*/  IMAD.X R13, R13, 0x1, R247, P1 ;  /* 0x000000010d0d7824 */ /* 0x000fe200008e06f7 */
[----:B------:R-:W-:Y:S01]  /*6040*/  IADD3 R6, P6, R6, R211, RZ ;  /* 0x000000d306067210 */ /* 0x000fe20007fde0ff */
[----:B------:R2:W-:Y:S02]  /*6050*/  LDGSTS.E.BYPASS.LTC128B.128 [R243], [R22.64], !P4 ;  /* 0x0000000016f37fae */ /* 0x0005e4000e101d4e */
[C---:B-1----:R-:W-:Y:S02]  /*6060*/  IMAD.X R15, R7.reuse, 0x1, R249, P0 ;  /* 0x00000001070f7824 */ /* 0x042fe400000e06f9 */
[----:B------:R2:W-:Y:S01]  /*6070*/  LDGSTS.E.BYPASS.LTC128B.128 [R242], [R20.64], !P5 ;  /* 0x0000000014f27fae */ /* 0x0005e2000e901d4e */
[----:B------:R-:W-:Y:S01]  /*6080*/  IMAD.X R7, R7, 0x1, R247, P6 ;  /* 0x0000000107077824 */ /* 0x000fe200030e06f7 */
[----:B------:R-:W-:Y:S02]  /*6090*/  IADD3 R36, P6, R4, R248, RZ ;  /* 0x000000f804247210 */ /* 0x000fe40007fde0ff */
[----:B------:R2:W-:Y:S01]  /*60a0*/  LDGSTS.E.BYPASS.LTC128B.128 [R241], [R12.64], !P4 ;  /* 0x000000000cf17fae */ /* 0x0005e2000e101d4e */
[----:B------:R-:W-:Y:S02]  /*60b0*/  IADD3 R30, P1, P0, R0, R4, R211 ;  /* 0x00000004001e7210 */ /* 0x000fe4000783e0d3 */
[----:B------:R-:W-:Y:S01]  /*60c0*/  IMAD.X R37, R5, 0x1, R249, P6 ;  /* 0x0000000105257824 */ /* 0x000fe200030e06f9 */
[----:B------:R2:W-:Y:S01]  /*60d0*/  LDGSTS.E.BYPASS.LTC128B.128 [R240], [R14.64], !P5 ;  /* 0x000000000ef07fae */ /* 0x0005e2000e901d4e */
[----:B------:R-:W-:Y:S02]  /*60e0*/  ISETP.NE.U32.AND P6, PT, R209, RZ, PT ;  /* 0x000000ffd100720c */ /* 0x000fe40003fc5070 */
[----:B------:R-:W-:Y:S01]  /*60f0*/  IADD3.X R31, RZ, R5, R247, P1, P0 ;  /* 0x00000005ff1f7210 */ /* 0x000fe20000fe04f7 */
[----:B------:R2:W-:Y:S04]  /*6100*/  LDGSTS.E.BYPASS.LTC128B.128 [R239], [R6.64], !P4 ;  /* 0x0000000006ef7fae */ /* 0x0005e8000e101d4e */
[----:B------:R2:W-:Y:S06]  /*6110*/  LDGSTS.E.BYPASS.LTC128B.128 [R244+0x3000], [R36.64], !P5 ;  /* 0x0300000024f47fae */ /* 0x0005ec000e901d4e */
[----:B------:R2:W-:Y:S02]  /*6120*/  LDGSTS.E.BYPASS.LTC128B.128.ZFILL [R244+0x7000], [R30.64], P6 ;  /* 0x070000001ef47fae */ /* 0x0005e4000b141d4e */
.L_x_558:
[C---:B--234-:R-:W-:Y:S01]  /*6130*/  HMMA.16816.F32 R4, R136.reuse, R8, RZ ;  /* 0x000000088804723c */ /* 0x05cfe200000018ff */
[----:B------:R-:W-:Y:S01]  /*6140*/  LDSM.16.M88.4 R180, [R220+0x3800] ;  /* 0x00380000dcb4783b */ /* 0x000fe20000000200 */
[----:B------:R-:W-:Y:S06]  /*6150*/  UISETP.GE.AND UP0, UPT, UR10, 0x1, UPT ;  /* 0x000000010a00788c */ /* 0x000fec000bf06270 */
[C---:B------:R-:W-:Y:S01]  /*6160*/  HMMA.16816.F32 R8, R136.reuse, R10, RZ ;  /* 0x0000000a8808723c */ /* 0x040fe200000018ff */
[----:B------:R-:W0:Y:S01]  /*6170*/  LDGDEPBAR ;  /* 0x00000000000079af */ /* 0x000e220000000000 */
[----:B------:R-:W-:Y:S06]  /*6180*/  PLOP3.LUT P0, PT, PT, PT, UP0, 0x80, 0x0 ;  /* 0x000000000000781c */ /* 0x000fec0003f0f008 */
[C---:B------:R-:W-:Y:S01]  /*6190*/  HMMA.16816.F32 R12, R136.reuse, R16, RZ ;  /* 0x00000010880c723c */ /* 0x040fe200000018ff */
[----:B------:R-:W-:Y:S07]  /*61a0*/  LDSM.16.M88.4 R192, [R219] ;  /* 0x00000000dbc0783b */ /* 0x000fee0000000200 */
[C---:B------:R-:W-:Y:S08]  /*61b0*/  HMMA.16816.F32 R16, R136.reuse, R18, RZ ;  /* 0x000000128810723c */ /* 0x040ff000000018ff */
[C---:B------:R-:W-:Y:S08]  /*61c0*/  HMMA.16816.F32 R20, R136.reuse, R24, RZ ;  /* 0x000000188814723c */ /* 0x040ff000000018ff */
[C---:B------:R-:W-:Y:S08]  /*61d0*/  HMMA.16816.F32 R24, R136.reuse, R26, RZ ;  /* 0x0000001a8818723c */ /* 0x040ff000000018ff */
[C---:B-1----:R-:W-:Y:S08]  /*61e0*/  HMMA.16816.F32 R28, R136.reuse, R32, RZ ;  /* 0x00000020881c723c */ /* 0x042ff000000018ff */
        /* <DEDUP_REMOVED lines=26> */
[----:B------:R-:W-:Y:S07]  /*6390*/  LDSM.16.M88.4 R160, [R220+0x800] ;  /* 0x00080000dca0783b */ /* 0x000fee0000000200 */
[C---:B------:R-:W-:Y:S08]  /*63a0*/  HMMA.16816.F32 R52, R140.reuse, R164, R52 ;  /* 0x000000a48c34723c */ /* 0x040ff00000001834 */
[C---:B------:R-:W-:Y:S01]  /*63b0*/  HMMA.16816.F32 R56, R140.reuse, R166, R56 ;  /* 0x000000a68c38723c */ /* 0x040fe20000001838 */
[----:B------:R-:W-:Y:S07]  /*63c0*/  LDSM.16.M88.4 R164, [R220+0x1000] ;  /* 0x00100000dca4783b */ /* 0x000fee0000000200 */
        /* <DEDUP_REMOVED lines=14> */
[----:B------:R-:W4:Y:S07]  /*64b0*/  LDSM.16.M88.4 R152, [R220] ;  /* 0x00000000dc98783b */ /* 0x000f2e0000000200 */
[C---:B-----5:R-:W-:Y:S08]  /*64c0*/  HMMA.16816.F32 R36, R172.reuse, R156, R36 ;  /* 0x0000009cac24723c */ /* 0x060ff00000001824 */
[C---:B------:R-:W-:Y:S01]  /*64d0*/  HMMA.16816.F32 R40, R172.reuse, R158, R40 ;  /* 0x0000009eac28723c */ /* 0x040fe20000001828 */
        /* <DEDUP_REMOVED lines=42> */
[----:B------:R-:W-:Y:S07]  /*6780*/  LDSM.16.M88.4 R156, [R213] ;  /* 0x00000000d59c783b */ /* 0x000fee0000000200 */
[C---:B------:R-:W-:Y:S08]  /*6790*/  HMMA.16816.F32 R28, R184.reuse, R160, R28 ;  /* 0x000000a0b81c723c */ /* 0x040ff0000000181c */
[C---:B------:R-:W-:Y:S01]  /*67a0*/  HMMA.16816.F32 R32, R184.reuse, R162, R32 ;  /* 0x000000a2b820723c */ /* 0x040fe20000001820 */
[----:B------:R-:W-:Y:S07]  /*67b0*/  LDSM.16.M88.4 R160, [R212] ;  /* 0x00000000d4a0783b */ /* 0x000fee0000000200 */
[C---:B------:R-:W-:Y:S08]  /*67c0*/  HMMA.16816.F32 R36, R184.reuse, R164, R36 ;  /* 0x000000a4b824723c */ /* 0x040ff00000001824 */
[C---:B------:R-:W-:Y:S01]  /*67d0*/  HMMA.16816.F32 R40, R184.reuse, R166, R40 ;  /* 0x000000a6b828723c */ /* 0x040fe20000001828 */
[----:B------:R-:W-:Y:S07]  /*67e0*/  LDSM.16.M88.4 R164, [R231+0xc100] ;  /* 0x00c10000e7a4783b */ /* 0x000fee0000000200 */
[C---:B------:R-:W-:Y:S08]  /*67f0*/  HMMA.16816.F32 R44, R184.reuse, R168, R44 ;  /* 0x000000a8b82c723c */ /* 0x040ff0000000182c */
[C---:B------:R-:W-:Y:S01]  /*6800*/  HMMA.16816.F32 R48, R184.reuse, R170, R48 ;  /* 0x000000aab830723c */ /* 0x040fe20000001830 */
[----:B------:R-:W-:Y:S07]  /*6810*/  LDSM.16.M88.4 R168, [R231+0xc900] ;  /* 0x00c90000e7a8783b */ /* 0x000fee0000000200 */
[C---:B-1----:R-:W-:Y:S08]  /*6820*/  HMMA.16816.F32 R52, R184.reuse, R132, R52 ;  /* 0x00000084b834723c */ /* 0x042ff00000001834 */
[C---:B------:R-:W-:Y:S01]  /*6830*/  HMMA.16816.F32 R56, R184.reuse, R134, R56 ;  /* 0x00000086b838723c */ /* 0x040fe20000001838 */
[----:B------:R-:W1:Y:S07]  /*6840*/  LDSM.16.M88.4 R132, [R215] ;  /* 0x00000000d784783b */ /* 0x000e6e0000000200 */
[C---:B--2---:R-:W-:Y:S08]  /*6850*/  HMMA.16816.F32 R60, R184.reuse, R144, R60 ;  /* 0x00000090b83c723c */ /* 0x044ff0000000183c */
[----:B------:R-:W-:Y:S01]  /*6860*/  HMMA.16816.F32 R64, R184, R146, R64 ;  /* 0x00000092b840723c */ /* 0x000fe20000001840 */
[----:B------:R-:W2:Y:S07]  /*6870*/  LDSM.16.M88.4 R144, [R214] ;  /* 0x00000000d690783b */ /* 0x000eae0000000200 */
[C---:B------:R-:W-:Y:S08]  /*6880*/  HMMA.16816.F32 R4, R188.reuse, R192, R4 ;  /* 0x000000c0bc04723c */ /* 0x040ff00000001804 */
[C---:B------:R-:W-:Y:S01]  /*6890*/  HMMA.16816.F32 R8, R188.reuse, R194, R8 ;  /* 0x000000c2bc08723c */ /* 0x040fe20000001808 */
[----:B------:R-:W5:Y:S07]  /*68a0*/  LDSM.16.M88.4 R192, [R231+0xd100] ;  /* 0x00d10000e7c0783b */ /* 0x000f6e0000000200 */
[C---:B------:R-:W-:Y:S08]  /*68b0*/  HMMA.16816.F32 R12, R188.reuse, R180, R12 ;  /* 0x000000b4bc0c723c */ /* 0x040ff0000000180c */
        /* <DEDUP_REMOVED lines=16> */
[----:B------:R-:W1:Y:S07]  /*69c0*/  LDSM.16.M88.4 R156, [R220+0x4000] ;  /* 0x00400000dc9c783b */ /* 0x000e6e0000000200 */
[C---:B------:R-:W-:Y:S08]  /*69d0*/  HMMA.16816.F32 R60, R188.reuse, R160, R60 ;  /* 0x000000a0bc3c723c */ /* 0x040ff0000000183c */
[----:B------:R-:W-:Y:S01]  /*69e0*/  HMMA.16816.F32 R64, R188, R162, R64 ;  /* 0x000000a2bc40723c */ /* 0x000fe20000001840 */
        /* <DEDUP_REMOVED lines=18> */
[----:B------:R-:W4:Y:S01]  /*6b10*/  LDSM.16.M88.4 R152, [R220+0x7800] ;  /* 0x00780000dc98783b */ /* 0x000f220000000200 */
[----:B------:R-:W-:Y:S06]  /*6b20*/  DEPBAR.LE SB0, 0x0 ;  /* 0x000080000000791a */ /* 0x000fec0000000000 */
[C---:B-1----:R-:W-:Y:S01]  /*6b30*/  HMMA.16816.F32 R52, R196.reuse, R132, R52 ;  /* 0x00000084c434723c */ /* 0x042fe20000001834 */
[----:B------:R-:W-:Y:S07]  /*6b40*/  BAR.SYNC.DEFER_BLOCKING 0x0 ;  /* 0x0000000000007b1d */ /* 0x000fee0000010000 */
[C---:B------:R-:W-:Y:S08]  /*6b50*/  HMMA.16816.F32 R56, R196.reuse, R134, R56 ;  /* 0x00000086c438723c */ /* 0x040ff00000001838 */
[C---:B--2---:R-:W-:Y:S08]  /*6b60*/  HMMA.16816.F32 R60, R196.reuse, R144, R60 ;  /* 0x00000090c43c723c */ /* 0x044ff0000000183c */
        /* <DEDUP_REMOVED lines=16> */
[----:B------:R-:W-:Y:S01]  /*6c70*/  HMMA.16816.F32 R64, R200, R154, R64 ;  /* 0x0000009ac840723c */ /* 0x000fe20000001840 */
[----:B------:R-:W-:-:S07]  /*6c80*/  @!P0 BRA `(.L_x_559) ;  /* 0x000003e000008947 */ /* 0x000fce0003800000 */
        /* <DEDUP_REMOVED lines=34> */
[----:B------:R-:W5:Y:S04]  /*6eb0*/  SHFL.IDX PT, R135, R133, 0x2, 0x181f ;  /* 0x00581f0085877f89 */ /* 0x000f6800000e0000 */
[----:B------:R-:W5:Y:S01]  /*6ec0*/  SHFL.IDX PT, R132, R132, 0x3, 0x181f ;  /* 0x00781f0084847f89 */ /* 0x000f6200000e0000 */
[CC--:B-1----:R-:W-:Y:S02]  /*6ed0*/  IADD3 R152, P1, R150.reuse, R248.reuse, RZ ;  /* 0x000000f896987210 */ /* 0x0c2fe40007f3e0ff */
[-C--:B------:R-:W-:Y:S01]  /*6ee0*/  IADD3 R150, P0, R150, R211.reuse, RZ ;  /* 0x000000d396967210 */ /* 0x080fe20007f1e0ff */
[----:B------:R-:W1:Y:S02]  /*6ef0*/  SHFL.IDX PT, R133, R133, 0x3, 0x181f ;  /* 0x00781f0085857f89 */ /* 0x000e6400000e0000 */
[----:B--2---:R-:W-:Y:S01]  /*6f00*/  IMAD.X R153, R146, 0x1, R249, P1 ;  /* 0x0000000192997824 */ /* 0x004fe200008e06f9 */
[-C--:B---3--:R-:W-:Y:S01]  /*6f10*/  IADD3 R148, P6, R144, R248.reuse, RZ ;  /* 0x000000f890947210 */ /* 0x088fe20007fde0ff */
[----:B------:R-:W-:Y:S01]  /*6f20*/  IMAD.X R151, R146, 0x1, R247, P0 ;  /* 0x0000000192977824 */ /* 0x000fe200000e06f7 */
[-C--:B------:R-:W-:Y:S02]  /*6f30*/  IADD3 R144, P1, R144, R211.reuse, RZ ;  /* 0x000000d390907210 */ /* 0x080fe40007f3e0ff */
[----:B------:R2:W-:Y:S01]  /*6f40*/  LDGSTS.E.BYPASS.LTC128B.128 [R237+0x8100], [R152.64], !P5 ;  /* 0x0810000098ed7fae */ /* 0x0005e2000e901d4e */
[C---:B----4-:R-:W-:Y:S03]  /*6f50*/  IMAD.X R149, R145.reuse, 0x1, R249, P6 ;  /* 0x0000000191957824 */ /* 0x050fe600030e06f9 */
[----:B------:R2:W-:Y:S01]  /*6f60*/  LDGSTS.E.BYPASS.LTC128B.128 [R237+0xc100], [R150.64], !P4 ;  /* 0x0c10000096ed7fae */ /* 0x0005e2000e101d4e */
[CC--:B-----5:R-:W-:Y:S01]  /*6f70*/  IADD3 R146, P0, R134.reuse, R248.reuse, RZ ;  /* 0x000000f886927210 */ /* 0x0e0fe20007f1e0ff */
[----:B------:R-:W-:Y:S01]  /*6f80*/  IMAD.X R145, R145, 0x1, R247, P1 ;  /* 0x0000000191917824 */ /* 0x000fe200008e06f7 */
[----:B------:R-:W-:Y:S01]  /*6f90*/  IADD3 R134, P6, R134, R211, RZ ;  /* 0x000000d386867210 */ /* 0x000fe20007fde0ff */
[----:B------:R2:W-:Y:S02]  /*6fa0*/  LDGSTS.E.BYPASS.LTC128B.128 [R237+0x9100], [R148.64], !P5 ;  /* 0x0910000094ed7fae */ /* 0x0005e4000e901d4e */
[C---:B------:R-:W-:Y:S02]  /*6fb0*/  IMAD.X R147, R135.reuse, 0x1, R249, P0 ;  /* 0x0000000187937824 */ /* 0x040fe400000e06f9 */
[----:B------:R2:W-:Y:S01]  /*6fc0*/  LDGSTS.E.BYPASS.LTC128B.128 [R237+0xd100], [R144.64], !P4 ;  /* 0x0d10000090ed7fae */ /* 0x0005e2000e101d4e */
[----:B------:R-:W-:Y:S01]  /*6fd0*/  IMAD.X R135, R135, 0x1, R247, P6 ;  /* 0x0000000187877824 */ /* 0x000fe200030e06f7 */
[----:B------:R-:W-:Y:S02]  /*6fe0*/  IADD3 R156, P6, R132, R248, RZ ;  /* 0x000000f8849c7210 */ /* 0x000fe40007fde0ff */
[----:B------:R2:W-:Y:S01]  /*6ff0*/  LDGSTS.E.BYPASS.LTC128B.128 [R237+0xa100], [R146.64], !P5 ;  /* 0x0a10000092ed7fae */ /* 0x0005e2000e901d4e */
[----:B------:R-:W-:Y:S02]  /*7000*/  IADD3 R154, P1, P0, R0, R132, R211 ;  /* 0x00000084009a7210 */ /* 0x000fe4000783e0d3 */
[----:B-1----:R-:W-:Y:S01]  /*7010*/  IMAD.X R157, R133, 0x1, R249, P6 ;  /* 0x00000001859d7824 */ /* 0x002fe200030e06f9 */
[----:B------:R2:W-:Y:S01]  /*7020*/  LDGSTS.E.BYPASS.LTC128B.128 [R237+0xe100], [R134.64], !P4 ;  /* 0x0e10000086ed7fae */ /* 0x0005e2000e101d4e */
[----:B------:R-:W-:Y:S02]  /*7030*/  ISETP.NE.U32.AND P6, PT, R209, RZ, PT ;  /* 0x000000ffd100720c */ /* 0x000fe40003fc5070 */
[----:B------:R-:W-:Y:S01]  /*7040*/  IADD3.X R155, RZ, R133, R247, P1, P0 ;  /* 0x00000085ff9b7210 */ /* 0x000fe20000fe04f7 */
[----:B------:R2:W-:Y:S10]  /*7050*/  LDGSTS.E.BYPASS.LTC128B.128 [R237+0xb100], [R156.64], !P5 ;  /* 0x0b1000009ced7fae */ /* 0x0005f4000e901d4e */
[----:B------:R2:W-:Y:S02]  /*7060*/  LDGSTS.E.BYPASS.LTC128B.128.ZFILL [R237+0xf100], [R154.64], P6 ;  /* 0x0f1000009aed7fae */ /* 0x0005e4000b141d4e */
.L_x_559:
[----:B------:R-:W-:Y:S01]  /*7070*/  PLOP3.LUT P0, PT, PT, PT, UP1, 0x80, 0x0 ;  /* 0x000000000000781c */ /* 0x000fe20003f0f018 */
[----:B------:R-:W-:Y:S01]  /*7080*/  IMAD.MOV.U32 R132, RZ, RZ, R207 ;  /* 0x000000ffff847224 */ /* 0x000fe200078e00cf */
[----:B------:R-:W-:Y:S01]  /*7090*/  UIMAD UR7, UR10, UR4, 0x1 ;  /* 0x000000010a0774a4 */ /* 0x000fe2000f8e0204 */
[----:B------:R-:W0:Y:S01]  /*70a0*/  LDGDEPBAR ;  /* 0x00000000000079af */ /* 0x000e220000000000 */
[----:B------:R-:W-:Y:S02]  /*70b0*/  UISETP.GT.AND UP0, UPT, UR10, UR5, UPT ;  /* 0x000000050a00728c */ /* 0x000fe4000bf04270 */
[----:B------:R-:W-:Y:S07]  /*70c0*/  UIADD3 UR10, UR10, -0x1, URZ ;  /* 0xffffffff0a0a7890 */ /* 0x000fee000fffe03f */
[----:B------:R-:W-:Y:S05]  /*70d0*/  @P0 IMAD.MOV.U32 R132, RZ, RZ, R210 ;  /* 0x000000ffff840224 */ /* 0x000fea00078e00d2 */
[----:B------:R-:W-:Y:S08]  /*70e0*/  SHFL.IDX PT, R133, R132, RZ, 0x1c1f ;  /* 0x001c1fff84857589 */ /* 0x000ff000000e0000 */
[----:B------:R1:W3:Y:S02]  /*70f0*/  SHFL.IDX PT, R0, R132, 0x1, 0x1c1f ;  /* 0x003c1f0084007f89 */ /* 0x0002e400000e0000 */
[----:B-1----:R-:W-:Y:S04]  /*7100*/  MOV R132, UR8 ;  /* 0x0000000800847c02 */ /* 0x002fe80008000f00 */
[----:B------:R-:W-:Y:S04]  /*7110*/  IADD3 R132, R132, UR7, -R208 ;  /* 0x0000000784847c10 */ /* 0x000fe8000fffe8d0 */
[----:B------:R-:W-:Y:S05]  /*7120*/  IADD3 R132, R132, -UR12, RZ ;  /* 0x8000000c84847c10 */ /* 0x000fea000fffe0ff */
[C---:B---3--:R-:W-:Y:S02]  /*7130*/  IMAD.IADD R0, R132.reuse, 0x1, R0 ;  /* 0x0000000184007824 */ /* 0x048fe400078e0200 */
[----:B------:R-:W-:Y:S03]  /*7140*/  IMAD.IADD R132, R132, 0x1, R133 ;  /* 0x0000000184847824 */ /* 0x000fe600078e0285 */
[C---:B------:R-:W-:Y:S02]  /*7150*/  ISETP.GT.AND P0, PT, R0.reuse, RZ, PT ;  /* 0x000000ff0000720c */ /* 0x040fe40003f04270 */
[----:B------:R-:W-:Y:S02]  /*7160*/  ISETP.GT.AND P1, PT, R0, 0x1, PT ;  /* 0x000000010000780c */ /* 0x000fe40003f24270 */
[----:B--2---:R-:W-:Y:S02]  /*7170*/  FSEL R134, R6, -INF , P0 ;  /* 0xff80000006867808 */ /* 0x004fe40000000000 */
[----:B------:R-:W-:Y:S02]  /*7180*/  ISETP.GT.AND P0, PT, R132, 0x1, PT ;  /* 0x000000018400780c */ /* 0x000fe40003f04270 */
[----:B------:R-:W-:Y:S02]  /*7190*/  FSEL R7, R7, -INF , P1 ;  /* 0xff80000007077808 */ /* 0x000fe40000800000 */
[----:B------:R-:W-:Y:S02]  /*71a0*/  ISETP.GT.AND P1, PT, R0, 0x8, PT ;  /* 0x000000080000780c */ /* 0x000fe40003f24270 */
[----:B------:R-:W-:Y:S02]  /*71b0*/  FSEL R5, R5, -INF , P0 ;  /* 0xff80000005057808 */ /* 0x000fe40000000000 */
[----:B------:R-:W-:Y:S02]  /*71c0*/  FSEL R10, R10, -INF , P1 ;  /* 0xff8000000a0a7808 */ /* 0x000fe40000800000 */
[----:B------:R-:W-:Y:S02]  /*71d0*/  ISETP.GT.AND P1, PT, R132, 0x9, PT ;  /* 0x000000098400780c */ /* 0x000fe40003f24270 */
[----:B------:R-:W-:Y:S02]  /*71e0*/  ISETP.GT.AND P0, PT, R0, 0x9, PT ;  /* 0x000000090000780c */ /* 0x000fe40003f04270 */
[----:B------:R-:W-:Y:S02]  /*71f0*/  ISETP.GT.AND P6, PT, R132, RZ, PT ;  /* 0x000000ff8400720c */ /* 0x000fe40003fc4270 */
[----:B------:R-:W-:Y:S02]  /*7200*/  FSEL R11, R11, -INF , P0 ;  /* 0xff8000000b0b7808 */ /* 0x000fe40000000000 */
[----:B------:R-:W-:Y:S02]  /*7210*/  FSEL R9, R9, -INF , P1 ;  /* 0xff80000009097808 */ /* 0x000fe40000800000 */
[C---:B------:R-:W-:Y:S02]  /*7220*/  ISETP.GT.AND P1, PT, R0.reuse, 0x11, PT ;  /* 0x000000110000780c */ /* 0x040fe40003f24270 */
[----:B------:R-:W-:Y:S02]  /*7230*/  ISETP.GT.AND P0, PT, R0, 0x10, PT ;  /* 0x000000100000780c */ /* 0x000fe40003f04270 */
[----:B------:R-:W-:Y:S02]  /*7240*/  FSEL R163, R15, -INF , P1 ;  /* 0xff8000000fa37808 */ /* 0x000fe40000800000 */
[----:B------:R-:W-:Y:S02]  /*7250*/  FSEL R6, R4, -INF , P6 ;  /* 0xff80000004067808 */ /* 0x000fe40003000000 */
[----:B------:R-:W-:Y:S02]  /*7260*/  ISETP.GT.AND P6, PT, R132, 0x8, PT ;  /* 0x000000088400780c */ /* 0x000fe40003fc4270 */
[----:B------:R-:W-:Y:S02]  /*7270*/  FSEL R161, R14, -INF , P0 ;  /* 0xff8000000ea17808 */ /* 0x000fe40000000000 */
[----:B------:R-:W-:Y:S02]  /*7280*/  ISETP.GT.AND P0, PT, R132, 0x11, PT ;  /* 0x000000118400780c */ /* 0x000fe40003f04270 */
[----:B------:R-:W-:Y:S02]  /*7290*/  ISETP.GT.AND P1, PT, R0, 0x18, PT ;  /* 0x000000180000780c */ /* 0x000fe40003f24270 */
[----:B------:R-:W-:Y:S02]  /*72a0*/  FSEL R8, R8, -INF , P6 ;  /* 0xff80000008087808 */ /* 0x000fe40003000000 */
[----:B------:R-:W-:Y:S02]  /*72b0*/  ISETP.GT.AND P6, PT, R132, 0x10, PT ;  /* 0x000000108400780c */ /* 0x000fe40003fc4270 */
[----:B------:R-:W-:Y:S02]  /*72c0*/  FSEL R18, R18, -INF , P1 ;  /* 0xff80000012127808 */ /* 0x000fe40000800000 */
[----:B------:R-:W-:Y:S02]  /*72d0*/  ISETP.GT.AND P1, PT, R132, 0x19, PT ;  /* 0x000000198400780c */ /* 0x000fe40003f24270 */
[----:B------:R-:W-:Y:S02]  /*72e0*/  FSEL R158, R13, -INF , P0 ;  /* 0xff8000000d9e7808 */ /* 0x000fe40000000000 */
[----:B------:R-:W-:Y:S02]  /*72f0*/  ISETP.GT.AND P0, PT, R0, 0x19, PT ;  /* 0x000000190000780c */ /* 0x000fe40003f04270 */
[----:B------:R-:W-:Y:S02]  /*7300*/  FMNMX.FTZ R4, R134, R2, !PT ;  /* 0x0000000286047209 */ /* 0x000fe40007810000 */
        /* <DEDUP_REMOVED lines=8> */
[----:B------:R-:W-:Y:S02]  /*7390*/  FSEL R22, R22, -INF , P0 ;  /* 0xff80000016167808 */ /* 0x000fe40000000000 */
[----:B------:R-:W-:Y:S02]  /*73a0*/  FSEL R16, R16, -INF , P6 ;  /* 0xff80000010107808 */ /* 0x000fe40003000000 */
[C---:B------:R-:W-:Y:S02]  /*73b0*/  ISETP.GT.AND P6, PT, R132.reuse, 0x20, PT ;  /* 0x000000208400780c */ /* 0x040fe40003fc4270 */
[----:B------:R-:W-:Y:S02]  /*73c0*/  ISETP.GT.AND P0, PT, R132, 0x21, PT ;  /* 0x000000218400780c */ /* 0x000fe40003f04270 */
[----:B------:R-:W-:Y:S02]  /*73d0*/  FMNMX.FTZ R4, R10, R4, !PT ;  /* 0x000000040a047209 */ /* 0x000fe40007810000 */
[----:B------:R-:W-:Y:S02]  /*73e0*/  ISETP.GT.AND P1, PT, R0, 0x28, PT ;  /* 0x000000280000780c */ /* 0x000fe40003f24270 */
[----:B------:R-:W-:Y:S02]  /*73f0*/  FSEL R20, R20, -INF , P6 ;  /* 0xff80000014147808 */ /* 0x000fe40003000000 */
[----:B------:R-:W-:Y:S02]  /*7400*/  FSEL R135, R21, -INF , P0 ;  /* 0xff80000015877808 */ /* 0x000fe40000000000 */
[----:B------:R-:W-:Y:S02]  /*7410*/  ISETP.GT.AND P0, PT, R0, 0x29, PT ;  /* 0x000000290000780c */ /* 0x000fe40003f04270 */
[----:B------:R-:W-:Y:S02]  /*7420*/  ISETP.GT.AND P6, PT, R132, 0x28, PT ;  /* 0x000000288400780c */ /* 0x000fe40003fc4270 */
[----:B------:R-:W-:Y:S02]  /*7430*/  FSEL R144, R26, -INF , P1 ;  /* 0xff8000001a907808 */ /* 0x000fe40000800000 */
[----:B------:R-:W-:Y:S02]  /*7440*/  ISETP.GT.AND P1, PT, R132, 0x29, PT ;  /* 0x000000298400780c */ /* 0x000fe40003f24270 */
[----:B------:R-:W-:Y:S02]  /*7450*/  FMNMX.FTZ R4, R11, R4, !PT ;  /* 0x000000040b047209 */ /* 0x000fe40007810000 */
[----:B------:R-:W-:Y:S02]  /*7460*/  FSEL R21, R27, -INF , P0 ;  /* 0xff8000001b157808 */ /* 0x000fe40000000000 */
[----:B------:R-:W-:Y:S01]  /*7470*/  FSEL R12, R24, -INF , P6 ;  /* 0xff800000180c7808 */ /* 0x000fe20003000000 */
[----:B------:R-:W-:Y:S01]  /*7480*/  IMAD.MOV.U32 R24, RZ, RZ, R17 ;  /* 0x000000ffff187224 */ /* 0x000fe200078e0011 */
[----:B------:R-:W-:Y:S01]  /*7490*/  FSEL R14, R25, -INF , P1 ;  /* 0xff800000190e7808 */ /* 0x000fe20000800000 */
[----:B------:R-:W-:Y:S01]  /*74a0*/  IMAD.MOV.U32 R25, RZ, RZ, R19 ;  /* 0x000000ffff197224 */ /* 0x000fe200078e0013 */
[C---:B------:R-:W-:Y:S02]  /*74b0*/  ISETP.GT.AND P1, PT, R0.reuse, 0x31, PT ;  /* 0x000000310000780c */ /* 0x040fe40003f24270 */
[----:B------:R-:W-:Y:S02]  /*74c0*/  ISETP.GT.AND P0, PT, R0, 0x30, PT ;  /* 0x000000300000780c */ /* 0x000fe40003f04270 */
[----:B------:R-:W-:Y:S02]  /*74d0*/  FMNMX.FTZ R4, R161, R4, !PT ;  /* 0x00000004a1047209 */ /* 0x000fe40007810000 */
[----:B------:R-:W-:Y:S02]  /*74e0*/  FSEL R133, R30, -INF , P0 ;  /* 0xff8000001e857808 */ /* 0x000fe40000000000 */
[----:B------:R-:W-:Y:S02]  /*74f0*/  MOV R30, R22 ;  /* 0x00000016001e7202 */ /* 0x000fe40000000f00 */
[----:B------:R-:W-:Y:S02]  /*7500*/  FSEL R22, R31, -INF , P1 ;  /* 0xff8000001f167808 */ /* 0x000fe40000800000 */
[----:B------:R-:W-:Y:S02]  /*7510*/  MOV R31, R12 ;  /* 0x0000000c001f7202 */ /* 0x000fe40000000f00 */
[----:B------:R-:W-:Y:S02]  /*7520*/  FMNMX.FTZ R12, R163, R4, !PT ;  /* 0x00000004a30c7209 */ /* 0x000fe40007810000 */
[----:B------:R-:W-:Y:S02]  /*7530*/  FMNMX.FTZ R4, R6, R3, !PT ;  /* 0x0000000306047209 */ /* 0x000fe40007810000 */
[----:B------:R-:W-:Y:S02]  /*7540*/  FMNMX.FTZ R12, R18, R12, !PT ;  /* 0x0000000c120c7209 */ /* 0x000fe40007810000 */
[----:B------:R-:W-:Y:S02]  /*7550*/  ISETP.GT.AND P0, PT, R132, 0x31, PT ;  /* 0x000000318400780c */ /* 0x000fe40003f04270 */
[----:B------:R-:W-:Y:S02]  /*7560*/  FMNMX.FTZ R12, R25, R12, !PT ;  /* 0x0000000c190c7209 */ /* 0x000fe40007810000 */
[----:B------:R-:W-:Y:S02]  /*7570*/  FMNMX.FTZ R4, R5, R4, !PT ;  /* 0x0000000405047209 */ /* 0x000fe40007810000 */
[----:B------:R-:W-:Y:S02]  /*7580*/  FSEL R27, R29, -INF , P0 ;  /* 0xff8000001d1b7808 */ /* 0x000fe40000000000 */
[----:B------:R-:W-:Y:S02]  /*7590*/  ISETP.GT.AND P0, PT, R0, 0x39, PT ;  /* 0x000000390000780c */ /* 0x000fe40003f04270 */
[----:B------:R-:W-:Y:S02]  /*75a0*/  FMNMX.FTZ R12, R30, R12, !PT ;  /* 0x0000000c1e0c7209 */ /* 0x000fe40007810000 */
[----:B------:R-:W-:Y:S02]  /*75b0*/  FMNMX.FTZ R4, R8, R4, !PT ;  /* 0x0000000408047209 */ /* 0x000fe40007810000 */
[----:B------:R-:W-:Y:S01]  /*75c0*/  FSEL R19, R35, -INF , P0 ;  /* 0xff80000023137808 */ /* 0x000fe20000000000 */
[----:B------:R-:W-:Y:S01]  /*75d0*/  IMAD.MOV.U32 R35, RZ, RZ, R144 ;  /* 0x000000ffff237224 */ /* 0x000fe200078e0090 */
[----:B------:R-:W-:Y:S02]  /*75e0*/  FMNMX.FTZ R12, R23, R12, !PT ;  /* 0x0000000c170c7209 */ /* 0x000fe40007810000 */
[----:B------:R-:W-:Y:S02]  /*75f0*/  FMNMX.FTZ R4, R9, R4, !PT ;  /* 0x0000000409047209 */ /* 0x000fe40007810000 */
[----:B------:R-:W-:Y:S02]  /*7600*/  FMNMX.FTZ R12, R35, R12, !PT ;  /* 0x0000000c230c7209 */ /* 0x000fe40007810000 */
[----:B------:R-:W-:Y:S02]  /*7610*/  FMNMX.FTZ R4, R154, R4, !PT ;  /* 0x000000049a047209 */ /* 0x000fe40007810000 */
[----:B------:R-:W-:Y:S02]  /*7620*/  FMNMX.FTZ R12, R21, R12, !PT ;  /* 0x0000000c150c7209 */ /* 0x000fe40007810000 */
[----:B------:R-:W-:Y:S02]  /*7630*/  MOV R26, R16 ;  /* 0x00000010001a7202 */ /* 0x000fe40000000f00 */
[----:B------:R-:W-:Y:S02]  /*7640*/  FMNMX.FTZ R4, R158, R4, !PT ;  /* 0x000000049e047209 */ /* 0x000fe40007810000 */
[----:B------:R-:W-:Y:S02]  /*7650*/  FMNMX.FTZ R12, R133, R12, !PT ;  /* 0x0000000c850c7209 */ /* 0x000fe40007810000 */
[----:B------:R-:W-:Y:S02]  /*7660*/  ISETP.GT.AND P1, PT, R0, 0x38, PT ;  /* 0x000000380000780c */ /* 0x000fe40003f24270 */
[----:B------:R-:W-:Y:S02]  /*7670*/  FMNMX.FTZ R4, R26, R4, !PT ;  /* 0x000000041a047209 */ /* 0x000fe40007810000 */
[----:B------:R-:W-:Y:S02]  /*7680*/  ISETP.GT.AND P6, PT, R132, 0x30, PT ;  /* 0x000000308400780c */ /* 0x000fe40003fc4270 */
[----:B------:R-:W-:Y:S02]  /*7690*/  FMNMX.FTZ R12, R22, R12, !PT ;  /* 0x0000000c160c7209 */ /* 0x000fe40007810000 */
[----:B------:R-:W-:Y:S02]  /*76a0*/  FSEL R34, R34, -INF , P1 ;  /* 0xff80000022227808 */ /* 0x000fe40000800000 */
[----:B------:R-:W-:Y:S02]  /*76b0*/  FMNMX.FTZ R4, R24, R4, !PT ;  /* 0x0000000418047209 */ /* 0x000fe40007810000 */
[----:B------:R-:W-:Y:S02]  /*76c0*/  ISETP.GT.AND P1, PT, R132, 0x39, PT ;  /* 0x000000398400780c */ /* 0x000fe40003f24270 */
[----:B------:R-:W-:Y:S01]  /*76d0*/  FSEL R16, R28, -INF , P6 ;  /* 0xff8000001c107808 */ /* 0x000fe20003000000 */
[----:B------:R-:W-:Y:S01]  /*76e0*/  IMAD.MOV.U32 R28, RZ, RZ, R135 ;  /* 0x000000ffff1c7224 */ /* 0x000fe200078e0087 */
[----:B------:R-:W-:Y:S02]  /*76f0*/  ISETP.GT.AND P6, PT, R132, 0x38, PT ;  /* 0x000000388400780c */ /* 0x000fe40003fc4270 */
[----:B------:R-:W-:Y:S02]  /*7700*/  FMNMX.FTZ R4, R20, R4, !PT ;  /* 0x0000000414047209 */ /* 0x000fe40007810000 */
[----:B------:R-:W-:Y:S02]  /*7710*/  FSEL R33, R33, -INF , P1 ;  /* 0xff80000021217808 */ /* 0x000fe40000800000 */
[----:B------:R-:W-:Y:S02]  /*7720*/  ISETP.GT.AND P1, PT, R0, 0x40, PT ;  /* 0x000000400000780c */ /* 0x000fe40003f24270 */
[----:B------:R-:W-:Y:S02]  /*7730*/  FMNMX.FTZ R12, R34, R12, !PT ;  /* 0x0000000c220c7209 */ /* 0x000fe40007810000 */
[----:B------:R-:W-:Y:S01]  /*7740*/  FSEL R13, R32, -INF , P6 ;  /* 0xff800000200d7808 */ /* 0x000fe20003000000 */
[----:B------:R-:W-:Y:S01]  /*7750*/  IMAD.MOV.U32 R32, RZ, RZ, R14 ;  /* 0x000000ffff207224 */ /* 0x000fe200078e000e */
[----:B------:R-:W-:Y:S02]  /*7760*/  ISETP.GT.AND P6, PT, R132, 0x40, PT ;  /* 0x000000408400780c */ /* 0x000fe40003fc4270 */
[----:B------:R-:W-:Y:S02]  /*7770*/  FSEL R38, R38, -INF , P1 ;  /* 0xff80000026267808 */ /* 0x000fe40000800000 */
[----:B------:R-:W-:Y:S02]  /*7780*/  FMNMX.FTZ R4, R28, R4, !PT ;  /* 0x000000041c047209 */ /* 0x000fe40007810000 */
[----:B------:R-:W-:Y:S02]  /*7790*/  ISETP.GT.AND P0, PT, R0, 0x41, PT ;  /* 0x000000410000780c */ /* 0x000fe40003f04270 */
[----:B------:R-:W-:Y:S02]  /*77a0*/  ISETP.GT.AND P1, PT, R132, 0x41, PT ;  /* 0x000000418400780c */ /* 0x000fe40003f24270 */
[----:B------:R-:W-:Y:S02]  /*77b0*/  FMNMX.FTZ R12, R19, R12, !PT ;  /* 0x0000000c130c7209 */ /* 0x000fe40007810000 */
[----:B------:R-:W-:Y:S02]  /*77c0*/  FSEL R36, R36, -INF , P6 ;  /* 0xff80000024247808 */ /* 0x000fe40003000000 */
[----:B------:R-:W-:Y:S02]  /*77d0*/  ISETP.GT.AND P6, PT, R132, 0x48, PT ;  /* 0x000000488400780c */ /* 0x000fe40003fc4270 */
[----:B------:R-:W-:Y:S02]  /*77e0*/  FSEL R17, R39, -INF , P0 ;  /* 0xff80000027117808 */ /* 0x000fe40000000000 */
[----:B------:R-:W-:Y:S02]  /*77f0*/  FSEL R37, R37, -INF , P1 ;  /* 0xff80000025257808 */ /* 0x000fe40000800000 */
[----:B------:R-:W-:Y:S02]  /*7800*/  FMNMX.FTZ R4, R31, R4, !PT ;  /* 0x000000041f047209 */ /* 0x000fe40007810000 */
[----:B------:R-:W-:Y:S02]  /*7810*/  FMNMX.FTZ R12, R38, R12, !PT ;  /* 0x0000000c260c7209 */ /* 0x000fe40007810000 */
[----:B------:R-:W-:Y:S02]  /*7820*/  ISETP.GT.AND P1, PT, R0, 0x48, PT ;  /* 0x000000480000780c */ /* 0x000fe40003f24270 */
[----:B------:R-:W-:Y:S02]  /*7830*/  FSEL R14, R40, -INF , P6 ;  /* 0xff800000280e7808 */ /* 0x000fe40003000000 */
[----:B------:R-:W-:Y:S02]  /*7840*/  ISETP.GT.AND P6, PT, R132, 0x50, PT ;  /* 0x000000508400780c */ /* 0x000fe40003fc4270 */
[----:B------:R-:W-:Y:S02]  /*7850*/  FSEL R15, R42, -INF , P1 ;  /* 0xff8000002a0f7808 */ /* 0x000fe40000800000 */
[----:B------:R-:W-:Y:S02]  /*7860*/  ISETP.GT.AND P0, PT, R0, 0x49, PT ;  /* 0x000000490000780c */ /* 0x000fe40003f04270 */
[----:B------:R-:W-:Y:S02]  /*7870*/  FMNMX.FTZ R12, R17, R12, !PT ;  /* 0x0000000c110c7209 */ /* 0x000fe40007810000 */
[----:B------:R-:W-:Y:S02]  /*7880*/  ISETP.GT.AND P1, PT, R132, 0x49, PT ;  /* 0x000000498400780c */ /* 0x000fe40003f24270 */
[----:B------:R-:W-:Y:S02]  /*7890*/  FMNMX.FTZ R4, R32, R4, !PT ;  /* 0x0000000420047209 */ /* 0x000fe40007810000 */
[----:B------:R-:W-:Y:S02]  /*78a0*/  FSEL R252, R44, -INF , P6 ;  /* 0xff8000002cfc7808 */ /* 0x000fe40003000000 */
[----:B------:R-:W-:Y:S02]  /*78b0*/  ISETP.GT.AND P6, PT, R132, 0x58, PT ;  /* 0x000000588400780c */ /* 0x000fe40003fc4270 */
[----:B------:R-:W-:Y:S02]  /*78c0*/  FSEL R29, R43, -INF , P0 ;  /* 0xff8000002b1d7808 */ /* 0x000fe40000000000 */
[----:B------:R-:W-:Y:S02]  /*78d0*/  FMNMX.FTZ R12, R15, R12, !PT ;  /* 0x0000000c0f0c7209 */ /* 0x000fe40007810000 */
[----:B------:R-:W-:Y:S02]  /*78e0*/  FSEL R41, R41, -INF , P1 ;  /* 0xff80000029297808 */ /* 0x000fe40000800000 */
[----:B------:R-:W-:Y:S02]  /*78f0*/  ISETP.GT.AND P1, PT, R0, 0x50, PT ;  /* 0x000000500000780c */ /* 0x000fe40003f24270 */
[----:B------:R-:W-:Y:S02]  /*7900*/  FMNMX.FTZ R4, R16, R4, !PT ;  /* 0x0000000410047209 */ /* 0x000fe40007810000 */
[----:B------:R-:W-:Y:S01]  /*7910*/  FSEL R195, R48, -INF , P6 ;  /* 0xff80000030c37808 */ /* 0x000fe20003000000 */
[----:B------:R-:W-:Y:S01]  /*7920*/  IMAD.MOV.U32 R48, RZ, RZ, R13 ;  /* 0x000000ffff307224 */ /* 0x000fe200078e000d */
[----:B------:R-:W-:Y:S02]  /*7930*/  FSEL R250, R46, -INF , P1 ;  /* 0xff8000002efa7808 */ /* 0x000fe40000800000 */
[----:B------:R-:W-:Y:S02]  /*7940*/  FMNMX.FTZ R12, R29, R12, !PT ;  /* 0x0000000c1d0c7209 */ /* 0x000fe40007810000 */
[----:B------:R-:W-:Y:S02]  /*7950*/  ISETP.GT.AND P0, PT, R0, 0x51, PT ;  /* 0x000000510000780c */ /* 0x000fe40003f04270 */
[----:B------:R-:W-:Y:S02]  /*7960*/  ISETP.GT.AND P1, PT, R132, 0x51, PT ;  /* 0x000000518400780c */ /* 0x000fe40003f24270 */
[----:B------:R-:W-:Y:S02]  /*7970*/  FMNMX.FTZ R4, R27, R4, !PT ;  /* 0x000000041b047209 */ /* 0x000fe40007810000 */
[----:B------:R-:W-:Y:S02]  /*7980*/  FSEL R194, R47, -INF , P0 ;  /* 0xff8000002fc27808 */ /* 0x000fe40000000000 */
[----:B------:R-:W-:Y:S02]  /*7990*/  FSEL R251, R45, -INF , P1 ;  /* 0xff8000002dfb7808 */ /* 0x000fe40000800000 */
[----:B------:R-:W-:Y:S01]  /*79a0*/  FMNMX.FTZ R13, R250, R12, !PT ;  /* 0x0000000cfa0d7209 */ /* 0x000fe20007810000 */
[----:B------:R-:W-:Y:S01]  /*79b0*/  LDSM.16.MT88.4 R44, [R232+0x4100] ;  /* 0x00410000e82c783b */ /* 0x000fe20000004200 */
[----:B------:R-:W-:Y:S02]  /*79c0*/  FMNMX.FTZ R4, R48, R4, !PT ;  /* 0x0000000430047209 */ /* 0x000fe40007810000 */
[----:B------:R-:W-:Y:S02]  /*79d0*/  ISETP.GT.AND P1, PT, R0, 0x58, PT ;  /* 0x000000580000780c */ /* 0x000fe40003f24270 */
[----:B------:R-:W-:Y:S02]  /*79e0*/  FMNMX.FTZ R12, R33, R4, !PT ;  /* 0x00000004210c7209 */ /* 0x000fe40007810000 */
[----:B------:R-:W-:Y:S02]  /*79f0*/  FMNMX.FTZ R4, R194, R13, !PT ;  /* 0x0000000dc2047209 */ /* 0x000fe40007810000 */
[----:B------:R-:W-:Y:S02]  /*7a00*/  ISETP.GT.AND P0, PT, R0, 0x59, PT ;  /* 0x000000590000780c */ /* 0x000fe40003f04270 */
[----:B------:R-:W-:Y:S01]  /*7a10*/  FSEL R192, R50, -INF , P1 ;  /* 0xff80000032c07808 */ /* 0x000fe20000800000 */
[----:B------:R-:W-:Y:S01]  /*7a20*/  IMAD.MOV.U32 R50, RZ, RZ, R133 ;  /* 0x000000ffff327224 */ /* 0x000fe200078e0085 */
[----:B------:R-:W-:Y:S02]  /*7a30*/  FMNMX.FTZ R12, R36, R12, !PT ;  /* 0x0000000c240c7209 */ /* 0x000fe40007810000 */
[----:B------:R-:W-:Y:S01]  /*7a40*/  FSEL R183, R51, -INF , P0 ;  /* 0xff80000033b77808 */ /* 0x000fe20000000000 */
[----:B------:R-:W-:Y:S01]  /*7a50*/  IMAD.MOV.U32 R51, RZ, RZ, R22 ;  /* 0x000000ffff337224 */ /* 0x000fe200078e0016 */
[----:B------:R-:W-:Y:S02]  /*7a60*/  ISETP.GT.AND P0, PT, R0, 0x60, PT ;  /* 0x000000600000780c */ /* 0x000fe40003f04270 */
[----:B------:R-:W-:Y:S02]  /*7a70*/  FMNMX.FTZ R4, R192, R4, !PT ;  /* 0x00000004c0047209 */ /* 0x000fe40007810000 */
[----:B------:R-:W-:Y:S02]  /*7a80*/  FSEL R180, R54, -INF , P0 ;  /* 0xff80000036b47808 */ /* 0x000fe40000000000 */
[----:B------:R-:W-:Y:S02]  /*7a90*/  FMNMX.FTZ R12, R37, R12, !PT ;  /* 0x0000000c250c7209 */ /* 0x000fe40007810000 */
[----:B------:R-:W-:Y:S02]  /*7aa0*/  ISETP.GT.AND P6, PT, R0, 0x61, PT ;  /* 0x000000610000780c */ /* 0x000fe40003fc4270 */
[----:B------:R-:W-:Y:S02]  /*7ab0*/  ISETP.GT.AND P1, PT, R132, 0x59, PT ;  /* 0x000000598400780c */ /* 0x000fe40003f24270 */
[----:B------:R-:W-:Y:S02]  /*7ac0*/  ISETP.GT.AND P0, PT, R0, 0x69, PT ;  /* 0x000000690000780c */ /* 0x000fe40003f04270 */
[----:B------:R-:W-:Y:S02]  /*7ad0*/  FMNMX.FTZ R4, R183, R4, !PT ;  /* 0x00000004b7047209 */ /* 0x000fe40007810000 */
[----:B------:R-:W-:Y:S02]  /*7ae0*/  FSEL R170, R55, -INF , P6 ;  /* 0xff80000037aa7808 */ /* 0x000fe40003000000 */
[----:B------:R-:W-:Y:S02]  /*7af0*/  FMNMX.FTZ R12, R14, R12, !PT ;  /* 0x0000000c0e0c7209 */ /* 0x000fe40007810000 */
[----:B------:R-:W-:Y:S02]  /*7b00*/  FSEL R193, R49, -INF , P1 ;  /* 0xff80000031c17808 */ /* 0x000fe40000800000 */
[----:B------:R-:W-:Y:S02]  /*7b10*/  ISETP.GT.AND P1, PT, R0, 0x68, PT ;  /* 0x000000680000780c */ /* 0x000fe40003f24270 */
[----:B------:R-:W-:Y:S02]  /*7b20*/  FSEL R167, R59, -INF , P0 ;  /* 0xff8000003ba77808 */ /* 0x000fe40000000000 */
[----:B------:R-:W-:Y:S02]  /*7b30*/  MOV R59, R41 ;  /* 0x00000029003b7202 */ /* 0x000fe40000000f00 */
[----:B------:R-:W-:Y:S02]  /*7b40*/  FMNMX.FTZ R4, R180, R4, !PT ;  /* 0x00000004b4047209 */ /* 0x000fe40007810000 */
[----:B------:R-:W-:Y:S01]  /*7b50*/  FSEL R168, R58, -INF , P1 ;  /* 0xff8000003aa87808 */ /* 0x000fe20000800000 */
[----:B------:R-:W-:Y:S01]  /*7b60*/  IMAD.MOV.U32 R58, RZ, RZ, R19 ;  /* 0x000000ffff3a7224 */ /* 0x000fe200078e0013 */
[----:B------:R-:W-:Y:S02]  /*7b70*/  FMNMX.FTZ R12, R59, R12, !PT ;  /* 0x0000000c3b0c7209 */ /* 0x000fe40007810000 */
[----:B------:R-:W-:Y:S02]  /*7b80*/  FMNMX.FTZ R4, R170, R4, !PT ;  /* 0x00000004aa047209 */ /* 0x000fe40007810000 */
[----:B------:R-:W-:Y:S02]  /*7b90*/  ISETP.GT.AND P6, PT, R0, 0x70, PT ;  /* 0x000000700000780c */ /* 0x000fe40003fc4270 */
[----:B------:R-:W-:Y:S02]  /*7ba0*/  FMNMX.FTZ R12, R252, R12, !PT ;  /* 0x0000000cfc0c7209 */ /* 0x000fe40007810000 */
[----:B------:R-:W-:Y:S02]  /*7bb0*/  FMNMX.FTZ R4, R168, R4, !PT ;  /* 0x00000004a8047209 */ /* 0x000fe40007810000 */
[----:B------:R-:W-:Y:S02]  /*7bc0*/  FSEL R164, R62, -INF , P6 ;  /* 0xff8000003ea47808 */ /* 0x000fe40003000000 */
[----:B------:R-:W-:Y:S02]  /*7bd0*/  ISETP.GT.AND P1, PT, R0, 0x71, PT ;  /* 0x000000710000780c */ /* 0x000fe40003f24270 */
[----:B------:R-:W-:Y:S02]  /*7be0*/  ISETP.GT.AND P0, PT, R132, 0x60, PT ;  /* 0x000000608400780c */ /* 0x000fe40003f04270 */
[----:B------:R-:W-:Y:S02]  /*7bf0*/  FMNMX.FTZ R12, R251, R12, !PT ;  /* 0x0000000cfb0c7209 */ /* 0x000fe40007810000 */
[----:B------:R-:W-:Y:S02]  /*7c00*/  FMNMX.FTZ R4, R167, R4, !PT ;  /* 0x00000004a7047209 */ /* 0x000fe40007810000 */
[----:B------:R-:W-:Y:S02]  /*7c10*/  FSEL R160, R63, -INF , P1 ;  /* 0xff8000003fa07808 */ /* 0x000fe40000800000 */
[----:B------:R-:W-:Y:S02]  /*7c20*/  FSEL R182, R52, -INF , P0 ;  /* 0xff80000034b67808 */ /* 0x000fe40000000000 */
[C---:B------:R-:W-:Y:S02]  /*7c30*/  ISETP.GT.AND P1, PT, R0.reuse, 0x78, PT ;  /* 0x000000780000780c */ /* 0x040fe40003f24270 */
[----:B------:R-:W-:Y:S02]  /*7c40*/  ISETP.GT.AND P0, PT, R0, 0x79, PT ;  /* 0x000000790000780c */ /* 0x000fe40003f04270 */
[----:B------:R-:W-:Y:S02]  /*7c50*/  FMNMX.FTZ R0, R195, R12, !PT ;  /* 0x0000000cc3007209 */ /* 0x000fe40007810000 */
[----:B------:R-:W-:Y:S02]  /*7c60*/  FMNMX.FTZ R4, R164, R4, !PT ;  /* 0x00000004a4047209 */ /* 0x000fe40007810000 */
        /* <DEDUP_REMOVED lines=8> */
[----:B------:R-:W-:Y:S01]  /*7cf0*/  ISETP.GT.AND P1, PT, R132, 0x68, PT ;  /* 0x000000688400780c */ /* 0x000fe20003f24270 */
[----:B------:R-:W-:Y:S01]  /*7d00*/  LDSM.16.MT88.4 R52, [R230+0x4100] ;  /* 0x00410000e634783b */ /* 0x000fe20000004200 */
[----:B------:R-:W-:Y:S02]  /*7d10*/  FMNMX.FTZ R4, R133, R0, !PT ;  /* 0x0000000085047209 */ /* 0x000fe40007810000 */
[----:B------:R-:W-:Y:S01]  /*7d20*/  FSEL R171, R56, -INF , P1 ;  /* 0xff80000038ab7808 */ /* 0x000fe20000800000 */
[----:B------:R-:W-:Y:S01]  /*7d30*/  IMAD.MOV.U32 R56, RZ, RZ, R15 ;  /* 0x000000ffff387224 */ /* 0x000fe200078e000f */
[C---:B------:R-:W-:Y:S02]  /*7d40*/  ISETP.GT.AND P0, PT, R132.reuse, 0x69, PT ;  /* 0x000000698400780c */ /* 0x040fe40003f04270 */
[----:B------:R-:W-:Y:S01]  /*7d50*/  FMNMX.FTZ R12, R181, R12, !PT ;  /* 0x0000000cb50c7209 */ /* 0x000fe20007810000 */
[----:B------:R-:W1:Y:S01]  /*7d60*/  SHFL.BFLY PT, R0, R4, 0x2, 0x1f ;  /* 0x0c401f0004007f89 */ /* 0x000e6200000e0000 */
[----:B------:R-:W-:Y:S01]  /*7d70*/  FSEL R169, R57, -INF , P0 ;  /* 0xff80000039a97808 */ /* 0x000fe20000000000 */
[----:B------:R-:W-:Y:S01]  /*7d80*/  IMAD.MOV.U32 R57, RZ, RZ, R14 ;  /* 0x000000ffff397224 */ /* 0x000fe200078e000e */
[----:B------:R-:W-:Y:S02]  /*7d90*/  ISETP.GT.AND P1, PT, R132, 0x70, PT ;  /* 0x000000708400780c */ /* 0x000fe40003f24270 */
[----:B------:R-:W-:Y:S02]  /*7da0*/  FMNMX.FTZ R12, R171, R12, !PT ;  /* 0x0000000cab0c7209 */ /* 0x000fe40007810000 */
[----:B------:R-:W-:Y:S02]  /*7db0*/  FSEL R165, R60, -INF , P1 ;  /* 0xff8000003ca57808 */ /* 0x000fe40000800000 */
[C---:B------:R-:W-:Y:S02]  /*7dc0*/  ISETP.GT.AND P0, PT, R132.reuse, 0x71, PT ;  /* 0x000000718400780c */ /* 0x040fe40003f04270 */
[----:B------:R-:W-:Y:S02]  /*7dd0*/  FMNMX.FTZ R12, R169, R12, !PT ;  /* 0x0000000ca90c7209 */ /* 0x000fe40007810000 */
[----:B------:R-:W-:Y:S02]  /*7de0*/  FSEL R166, R61, -INF , P0 ;  /* 0xff8000003da67808 */ /* 0x000fe40000000000 */
[----:B------:R-:W-:Y:S01]  /*7df0*/  ISETP.GT.AND P1, PT, R132, 0x78, PT ;  /* 0x000000788400780c */ /* 0x000fe20003f24270 */
[----:B------:R-:W-:Y:S01]  /*7e00*/  LDSM.16.MT88.4 R60, [R229+0x4100] ;  /* 0x00410000e53c783b */ /* 0x000fe20000004200 */
[----:B------:R-:W-:Y:S02]  /*7e10*/  FMNMX.FTZ R12, R165, R12, !PT ;  /* 0x0000000ca50c7209 */ /* 0x000fe40007810000 */
[----:B------:R-:W-:Y:S02]  /*7e20*/  FSEL R162, R64, -INF , P1 ;  /* 0xff80000040a27808 */ /* 0x000fe40000800000 */
[----:B------:R-:W-:Y:S02]  /*7e30*/  ISETP.GT.AND P0, PT, R132, 0x79, PT ;  /* 0x000000798400780c */ /* 0x000fe40003f04270 */
[----:B------:R-:W-:Y:S02]  /*7e40*/  FMNMX.FTZ R12, R166, R12, !PT ;  /* 0x0000000ca60c7209 */ /* 0x000fe40007810000 */
[----:B------:R-:W-:Y:S01]  /*7e50*/  FSEL R157, R65, -INF , P0 ;  /* 0xff800000419d7808 */ /* 0x000fe20000000000 */
[----:B------:R-:W-:Y:S01]  /*7e60*/  IMAD.MOV.U32 R65, RZ, RZ, R20 ;  /* 0x000000ffff417224 */ /* 0x000fe200078e0014 */
[----:B------:R-:W-:Y:S02]  /*7e70*/  FMNMX.FTZ R12, R162, R12, !PT ;  /* 0x0000000ca20c7209 */ /* 0x000fe40007810000 */
[----:B-1----:R-:W-:Y:S02]  /*7e80*/  FMNMX.FTZ R4, R4, R0, !PT ;  /* 0x0000000004047209 */ /* 0x002fe40007810000 */
[----:B------:R-:W-:Y:S02]  /*7e90*/  FMNMX.FTZ R12, R157, R12, !PT ;  /* 0x0000000c9d0c7209 */ /* 0x000fe40007810000 */
[----:B------:R-:W-:Y:S01]  /*7ea0*/  MOV R49, R21 ;  /* 0x0000001500317202 */ /* 0x000fe20000000f00 */
[----:B------:R-:W1:Y:S01]  /*7eb0*/  SHFL.BFLY PT, R0, R4, 0x1, 0x1f ;  /* 0x0c201f0004007f89 */ /* 0x000e6200000e0000 */
[----:B------:R-:W-:Y:S02]  /*7ec0*/  MOV R64, R23 ;  /* 0x0000001700407202 */ /* 0x000fe40000000f00 */
[----:B------:R-:W-:Y:S02]  /*7ed0*/  MOV R66, R17 ;  /* 0x0000001100427202 */ /* 0x000fe40000000f00 */
[----:B------:R-:W-:Y:S03]  /*7ee0*/  MOV R67, R27 ;  /* 0x0000001b00437202 */ /* 0x000fe60000000f00 */
[----:B------:R-:W2:Y:S08]  /*7ef0*/  SHFL.BFLY PT, R13, R12, 0x2, 0x1f ;  /* 0x0c401f000c0d7f89 */ /* 0x000eb000000e0000 */
[----:B------:R-:W-:Y:S01]  /*7f00*/  LDSM.16.MT88.4 R20, [R230+0x100] ;  /* 0x00010000e614783b */ /* 0x000fe20000004200 */
[----:B-1----:R-:W-:Y:S04]  /*7f10*/  FMNMX.FTZ R132, R0, R4, !PT ;  /* 0x0000000400847209 */ /* 0x002fe80007810000 */
[C---:B------:R-:W-:Y:S01]  /*7f20*/  FSETP.NEU.FTZ.AND P1, PT, R132.reuse, -INF , PT ;  /* 0xff8000008400780b */ /* 0x040fe20003f3d000 */
[----:B------:R-:W-:Y:S01]  /*7f30*/  FMUL.FTZ R155, R132, c[0x0][0x2d0] ;  /* 0x0000b400849b7a20 */ /* 0x000fe20000410000 */
[----:B--2---:R-:W-:Y:S04]  /*7f40*/  FMNMX.FTZ R12, R13, R12, !PT ;  /* 0x0000000c0d0c7209 */ /* 0x004fe80007810000 */
[----:B------:R-:W-:Y:S01]  /*7f50*/  FSEL R155, R155, RZ, P1 ;  /* 0x000000ff9b9b7208 */ /* 0x000fe20000800000 */
[----:B------:R-:W1:Y:S04]  /*7f60*/  SHFL.BFLY PT, R0, R12, 0x1, 0x1f ;  /* 0x0c201f000c007f89 */ /* 0x000e6800000e0000 */
        /* <DEDUP_REMOVED lines=14> */
[--C-:B------:R-:W-:Y:S01]  /*8050*/  FFMA.FTZ R170, R170, c[0x0][0x2d0], -R155.reuse ;  /* 0x0000b400aaaa7a23 */ /* 0x100fe2000001089b */
[----:B------:R-:W1:Y:S01]  /*8060*/  LDSM.16.MT88.4 R12, [R232+0x100] ;  /* 0x00010000e80c783b */ /* 0x000e620000004200 */
        /* <DEDUP_REMOVED lines=9> */
[----:B------:R-:W-:Y:S01]  /*8100*/  PLOP3.LUT P0, PT, PT, PT, UP0, 0x80, 0x0 ;  /* 0x000000000000781c */ /* 0x000fe20003f0f008 */
[----:B------:R-:W-:Y:S01]  /*8110*/  FADD.FTZ R3, -R4, R3 ;  /* 0x0000000304037221 */ /* 0x000fe20000010100 */
[----:B------:R-:W-:Y:S01]  /*8120*/  FSEL R4, R132, RZ, P1 ;  /* 0x000000ff84047208 */ /* 0x000fe20000800000 */
[--C-:B------:R-:W-:Y:S01]  /*8130*/  FFMA.FTZ R152, R6, c[0x0][0x2d0], -R159.reuse ;  /* 0x0000b40006987a23 */ /* 0x100fe2000001089f */
[----:B------:R-:W3:Y:S01]  /*8140*/  MUFU.EX2 R134, R134 ;  /* 0x0000008600867308 */ /* 0x000ee20000000800 */
[--C-:B------:R-:W-:Y:S02]  /*8150*/  FFMA.FTZ R151, R5, c[0x0][0x2d0], -R159.reuse ;  /* 0x0000b40005977a23 */ /* 0x100fe4000001089f */
[----:B------:R-:W-:Y:S01]  /*8160*/  FADD.FTZ R2, -R4, R2 ;  /* 0x0000000204027221 */ /* 0x000fe20000010100 */
[----:B--2---:R-:W-:Y:S01]  /*8170*/  F2FP.PACK_AB R145, R148, R153 ;  /* 0x000000999491723e */ /* 0x004fe200000000ff */
[--C-:B------:R-:W-:Y:S02]  /*8180*/  FFMA.FTZ R150, R8, c[0x0][0x2d0], -R159.reuse ;  /* 0x0000b40008967a23 */ /* 0x100fe4000001089f */
[--C-:B------:R-:W-:Y:S02]  /*8190*/  FFMA.FTZ R149, R9, c[0x0][0x2d0], -R159.reuse ;  /* 0x0000b40009957a23 */ /* 0x100fe4000001089f */
[----:B------:R-:W-:Y:S01]  /*81a0*/  FMUL.FTZ R3, R3, c[0x0][0x2d0] ;  /* 0x0000b40003037a20 */ /* 0x000fe20000410000 */
[----:B------:R-:W-:Y:S01]  /*81b0*/  MUFU.EX2 R152, R152 ;  /* 0x0000009800987308 */ /* 0x000fe20000000800 */
[----:B------:R-:W-:Y:S02]  /*81c0*/  FMUL.FTZ R2, R2, c[0x0][0x2d0] ;  /* 0x0000b40002027a20 */ /* 0x000fe40000410000 */
[--C-:B------:R-:W-:Y:S02]  /*81d0*/  FFMA.FTZ R154, R154, c[0x0][0x2d0], -R159.reuse ;  /* 0x0000b4009a9a7a23 */ /* 0x100fe4000001089f */
[--C-:B------:R-:W-:Y:S02]  /*81e0*/  FFMA.FTZ R158, R158, c[0x0][0x2d0], -R159.reuse ;  /* 0x0000b4009e9e7a23 */ /* 0x100fe4000001089f */
[--C-:B------:R-:W-:Y:S02]  /*81f0*/  FFMA.FTZ R252, R252, c[0x0][0x2d0], -R159.reuse ;  /* 0x0000b400fcfc7a23 */ /* 0x100fe4000001089f */
[--C-:B------:R-:W-:Y:S01]  /*8200*/  FFMA.FTZ R251, R251, c[0x0][0x2d0], -R159.reuse ;  /* 0x0000b400fbfb7a23 */ /* 0x100fe2000001089f */
[----:B------:R-:W2:Y:S01]  /*8210*/  MUFU.EX2 R3, R3 ;  /* 0x0000000300037308 */ /* 0x000ea20000000800 */
[--C-:B------:R-:W-:Y:S02]  /*8220*/  FFMA.FTZ R195, R195, c[0x0][0x2d0], -R159.reuse ;  /* 0x0000b400c3c37a23 */ /* 0x100fe4000001089f */
[--C-:B------:R-:W-:Y:S01]  /*8230*/  FFMA.FTZ R193, R193, c[0x0][0x2d0], -R159.reuse ;  /* 0x0000b400c1c17a23 */ /* 0x100fe2000001089f */
[----:B---3--:R-:W-:Y:S01]  /*8240*/  F2FP.PACK_AB R147, R134, R135 ;  /* 0x000000878693723e */ /* 0x008fe200000000ff */
[--C-:B------:R-:W-:Y:S02]  /*8250*/  FFMA.FTZ R182, R182, c[0x0][0x2d0], -R159.reuse ;  /* 0x0000b400b6b67a23 */ /* 0x100fe4000001089f */
[--C-:B------:R-:W-:Y:S02]  /*8260*/  FFMA.FTZ R181, R181, c[0x0][0x2d0], -R159.reuse ;  /* 0x0000b400b5b57a23 */ /* 0x100fe4000001089f */
[--C-:B------:R-:W-:Y:S01]  /*8270*/  FFMA.FTZ R171, R171, c[0x0][0x2d0], -R159.reuse ;  /* 0x0000b400abab7a23 */ /* 0x100fe2000001089f */
[----:B------:R-:W3:Y:S01]  /*8280*/  MUFU.EX2 R151, R151 ;  /* 0x0000009700977308 */ /* 0x000ee20000000800 */
[--C-:B------:R-:W-:Y:S02]  /*8290*/  FFMA.FTZ R169, R169, c[0x0][0x2d0], -R159.reuse ;  /* 0x0000b400a9a97a23 */ /* 0x100fe4000001089f */
[--C-:B------:R-:W-:Y:S02]  /*82a0*/  FFMA.FTZ R165, R165, c[0x0][0x2d0], -R159.reuse ;  /* 0x0000b400a5a57a23 */ /* 0x100fe4000001089f */
[--C-:B------:R-:W-:Y:S02]  /*82b0*/  FFMA.FTZ R166, R166, c[0x0][0x2d0], -R159.reuse ;  /* 0x0000b400a6a67a23 */ /* 0x100fe4000001089f */
[----:B------:R-:W-:Y:S02]  /*82c0*/  FFMA.FTZ R162, R162, c[0x0][0x2d0], -R159 ;  /* 0x0000b400a2a27a23 */ /* 0x000fe4000001089f */
[----:B------:R-:W-:Y:S01]  /*82d0*/  FFMA.FTZ R156, R156, c[0x0][0x2d0], -R155 ;  /* 0x0000b4009c9c7a23 */ /* 0x000fe2000001089b */
[----:B------:R-:W4:Y:S01]  /*82e0*/  MUFU.EX2 R150, R150 ;  /* 0x0000009600967308 */ /* 0x000f220000000800 */
[C---:B--2---:R-:W-:Y:S02]  /*82f0*/  FMUL.FTZ R4, R3.reuse, R128 ;  /* 0x0000008003047220 */ /* 0x044fe40000410000 */
[C---:B------:R-:W-:Y:S01]  /*8300*/  FMUL.FTZ R5, R3.reuse, R129 ;  /* 0x0000008103057220 */ /* 0x040fe20000410000 */
[----:B------:R-:W-:Y:S01]  /*8310*/  MOV R129, R28 ;  /* 0x0000001c00817202 */ /* 0x000fe20000000f00 */
[C---:B------:R-:W-:Y:S01]  /*8320*/  FMUL.FTZ R8, R3.reuse, R124 ;  /* 0x0000007c03087220 */ /* 0x040fe20000410000 */
[----:B------:R-:W-:Y:S04]  /*8330*/  MOV R124, R32 ;  /* 0x00000020007c7202 */ /* 0x000fe80000000f00 */
[----:B------:R-:W2:Y:S01]  /*8340*/  MUFU.EX2 R149, R149 ;  /* 0x0000009500957308 */ /* 0x000ea20000000800 */
[----:B------:R-:W-:Y:S01]  /*8350*/  FMUL.FTZ R9, R3, R125 ;  /* 0x0000007d03097220 */ /* 0x000fe20000410000 */
[----:B------:R-:W-:Y:S01]  /*8360*/  MOV R125, R38 ;  /* 0x00000026007d7202 */ /* 0x000fe20000000f00 */
[----:B------:R-:W-:Y:S01]  /*8370*/  IMAD.MOV.U32 R128, RZ, RZ, R29 ;  /* 0x000000ffff807224 */ /* 0x000fe200078e001d */
[----:B---3--:R-:W-:Y:S01]  /*8380*/  F2FP.PACK_AB R144, R151, R152 ;  /* 0x000000989790723e */ /* 0x008fe200000000ff */
[C---:B------:R-:W-:Y:S02]  /*8390*/  FMUL.FTZ R17, R3.reuse, R73 ;  /* 0x0000004903117220 */ /* 0x040fe40000410000 */
[----:B------:R-:W-:Y:S02]  /*83a0*/  IMAD.MOV.U32 R73, RZ, RZ, R18 ;  /* 0x000000ffff497224 */ /* 0x000fe400078e0012 */
[C---:B------:R-:W-:Y:S01]  /*83b0*/  FMUL.FTZ R32, R3.reuse, R88 ;  /* 0x0000005803207220 */ /* 0x040fe20000410000 */
[----:B------:R-:W3:Y:S01]  /*83c0*/  MUFU.EX2 R2, R2 ;  /* 0x0000000200027308 */ /* 0x000ee20000000800 */
[C---:B------:R-:W-:Y:S02]  /*83d0*/  FMUL.FTZ R40, R3.reuse, R96 ;  /* 0x0000006003287220 */ /* 0x040fe40000410000 */
[C---:B------:R-:W-:Y:S02]  /*83e0*/  FMUL.FTZ R41, R3.reuse, R97 ;  /* 0x0000006103297220 */ /* 0x040fe40000410000 */
[----:B------:R-:W-:Y:S04]  /*83f0*/  FFMA.FTZ R152, R3, R245, R152 ;  /* 0x000000f503987223 */ /* 0x000fe80000010098 */
[----:B------:R-:W-:Y:S01]  /*8400*/  FADD.FTZ R152, R151, R152 ;  /* 0x0000009897987221 */ /* 0x000fe20000010000 */
[----:B------:R-:W-:Y:S03]  /*8410*/  MUFU.EX2 R154, R154 ;  /* 0x0000009a009a7308 */ /* 0x000fe60000000800 */
[----:B----4-:R-:W-:Y:S01]  /*8420*/  FADD.FTZ R152, R150, R152 ;  /* 0x0000009896987221 */ /* 0x010fe20000010000 */
[C---:B--2---:R-:W-:Y:S03]  /*8430*/  F2FP.PACK_AB R146, R149.reuse, R150 ;  /* 0x000000969592723e */ /* 0x044fe600000000ff */
[----:B------:R-:W-:Y:S03]  /*8440*/  FADD.FTZ R149, R149, R152 ;  /* 0x0000009895957221 */ /* 0x000fe60000010000 */
[----:B------:R-:W2:Y:S01]  /*8450*/  MUFU.EX2 R158, R158 ;  /* 0x0000009e009e7308 */ /* 0x000ea20000000800 */
[C---:B---3--:R-:W-:Y:S02]  /*8460*/  FMUL.FTZ R6, R2.reuse, R130 ;  /* 0x0000008202067220 */ /* 0x048fe40000410000 */
[C---:B------:R-:W-:Y:S02]  /*8470*/  FMUL.FTZ R7, R2.reuse, R131 ;  /* 0x0000008302077220 */ /* 0x040fe40000410000 */
[----:B------:R-:W-:Y:S02]  /*8480*/  IMAD.MOV.U32 R130, RZ, RZ, R31 ;  /* 0x000000ffff827224 */ /* 0x000fe400078e001f */
[----:B------:R-:W-:Y:S03]  /*8490*/  IMAD.MOV.U32 R131, RZ, RZ, R30 ;  /* 0x000000ffff837224 */ /* 0x000fe600078e001e */
[----:B------:R-:W-:Y:S01]  /*84a0*/  MUFU.EX2 R161, R161 ;  /* 0x000000a100a17308 */ /* 0x000fe20000000800 */
[----:B------:R-:W3:Y:S01]  /*84b0*/  LDSM.16.MT88.4 R28, [R229+0x100] ;  /* 0x00010000e51c783b */ /* 0x000ee20000004200 */
[C---:B-1----:R-:W-:Y:S05]  /*84c0*/  HMMA.16816.F32 R4, R144.reuse, R12, R4 ;  /* 0x0000000c9004723c */ /* 0x042fea0000001804 */
[C---:B------:R-:W-:Y:S02]  /*84d0*/  FMUL.FTZ R10, R2.reuse, R126 ;  /* 0x0000007e020a7220 */ /* 0x040fe40000410000 */
[C---:B------:R-:W-:Y:S01]  /*84e0*/  FMUL.FTZ R11, R2.reuse, R127 ;  /* 0x0000007f020b7220 */ /* 0x040fe20000410000 */
[----:B------:R-:W1:Y:S01]  /*84f0*/  MUFU.EX2 R163, R163 ;  /* 0x000000a300a37308 */ /* 0x000e620000000800 */
[----:B------:R-:W-:Y:S03]  /*8500*/  IMAD.MOV.U32 R127, RZ, RZ, R36 ;  /* 0x000000ffff7f7224 */ /* 0x000fe600078e0024 */
[----:B------:R-:W-:Y:S02]  /*8510*/  IMAD.MOV.U32 R126, RZ, RZ, R37 ;  /* 0x000000ffff7e7224 */ /* 0x000fe400078e0025 */
[C---:B------:R-:W-:Y:S01]  /*8520*/  HMMA.16816.F32 R8, R144.reuse, R14, R8 ;  /* 0x0000000e9008723c */ /* 0x040fe20000001808 */
[----:B------:R-:W4:Y:S02]  /*8530*/  LDSM.16.MT88.4 R36, [R228+0x100] ;  /* 0x00010000e424783b */ /* 0x000f240000004200 */
[C---:B------:R-:W-:Y:S01]  /*8540*/  FMUL.FTZ R12, R3.reuse, R68 ;  /* 0x00000044030c7220 */ /* 0x040fe20000410000 */
[----:B------:R-:W-:Y:S01]  /*8550*/  MUFU.EX2 R252, R252 ;  /* 0x000000fc00fc7308 */ /* 0x000fe20000000800 */
[C---:B------:R-:W-:Y:S01]  /*8560*/  FMUL.FTZ R13, R3.reuse, R69 ;  /* 0x00000045030d7220 */ /* 0x040fe20000410000 */
[----:B------:R-:W-:Y:S01]  /*8570*/  MOV R69, R35 ;  /* 0x0000002300457202 */ /* 0x000fe20000000f00 */
[C---:B------:R-:W-:Y:S02]  /*8580*/  FMUL.FTZ R14, R2.reuse, R70 ;  /* 0x00000046020e7220 */ /* 0x040fe40000410000 */
[C---:B------:R-:W-:Y:S03]  /*8590*/  FMUL.FTZ R15, R2.reuse, R71 ;  /* 0x00000047020f7220 */ /* 0x040fe60000410000 */
[----:B------:R-:W-:Y:S02]  /*85a0*/  IMAD.MOV.U32 R71, RZ, RZ, R16 ;  /* 0x000000ffff477224 */ /* 0x000fe400078e0010 */
[----:B------:R-:W-:Y:S01]  /*85b0*/  IMAD.MOV.U32 R68, RZ, RZ, R33 ;  /* 0x000000ffff447224 */ /* 0x000fe200078e0021 */
[----:B------:R-:W-:Y:S01]  /*85c0*/  MUFU.EX2 R251, R251 ;  /* 0x000000fb00fb7308 */ /* 0x000fe20000000800 */
[C---:B------:R-:W-:Y:S03]  /*85d0*/  HMMA.16816.F32 R12, R144.reuse, R20, R12 ;  /* 0x00000014900c723c */ /* 0x040fe6000000180c */
[C---:B------:R-:W-:Y:S02]  /*85e0*/  FMUL.FTZ R16, R3.reuse, R72 ;  /* 0x0000004803107220 */ /* 0x040fe40000410000 */
[C---:B------:R-:W-:Y:S02]  /*85f0*/  FMUL.FTZ R18, R2.reuse, R74 ;  /* 0x0000004a02127220 */ /* 0x040fe40000410000 */
[C---:B------:R-:W-:Y:S02]  /*8600*/  FMUL.FTZ R19, R2.reuse, R75 ;  /* 0x0000004b02137220 */ /* 0x040fe40000410000 */
[----:B------:R-:W-:Y:S01]  /*8610*/  IMAD.MOV.U32 R70, RZ, RZ, R34 ;  /* 0x000000ffff467224 */ /* 0x000fe200078e0022 */
[----:B------:R-:W-:Y:S02]  /*8620*/  MUFU.EX2 R250, R250 ;  /* 0x000000fa00fa7308 */ /* 0x000fe40000000800 */
[C---:B------:R-:W-:Y:S01]  /*8630*/  FMUL.FTZ R20, R3.reuse, R76 ;  /* 0x0000004c03147220 */ /* 0x040fe20000410000 */
[----:B------:R-:W-:Y:S01]  /*8640*/  MOV R76, R68 ;  /* 0x00000044004c7202 */ /* 0x000fe20000000f00 */
[C---:B------:R-:W-:Y:S03]  /*8650*/  HMMA.16816.F32 R16, R144.reuse, R22, R16 ;  /* 0x000000169010723c */ /* 0x040fe60000001810 */
[C---:B------:R-:W-:Y:S02]  /*8660*/  FMUL.FTZ R21, R3.reuse, R77 ;  /* 0x0000004d03157220 */ /* 0x040fe40000410000 */
[----:B------:R-:W-:Y:S01]  /*8670*/  IMAD.MOV.U32 R72, RZ, RZ, R25 ;  /* 0x000000ffff487224 */ /* 0x000fe200078e0019 */
[----:B------:R-:W-:Y:S01]  /*8680*/  MUFU.EX2 R194, R194 ;  /* 0x000000c200c27308 */ /* 0x000fe20000000800 */
[C---:B------:R-:W-:Y:S02]  /*8690*/  FMUL.FTZ R22, R2.reuse, R78 ;  /* 0x0000004e02167220 */ /* 0x040fe40000410000 */
[C---:B------:R-:W-:Y:S03]  /*86a0*/  FMUL.FTZ R23, R2.reuse, R79 ;  /* 0x0000004f02177220 */ /* 0x040fe60000410000 */
[----:B------:R-:W-:Y:S01]  /*86b0*/  MOV R79, R71 ;  /* 0x00000047004f7202 */ /* 0x000fe20000000f00 */
[----:B------:R-:W-:Y:S02]  /*86c0*/  IMAD.MOV.U32 R78, RZ, RZ, R70 ;  /* 0x000000ffff4e7224 */ /* 0x000fe400078e0046 */
[----:B------:R-:W-:Y:S01]  /*86d0*/  IMAD.MOV.U32 R77, RZ, RZ, R69 ;  /* 0x000000ffff4d7224 */ /* 0x000fe200078e0045 */
[C---:B---3--:R-:W-:Y:S01]  /*86e0*/  HMMA.16816.F32 R20, R144.reuse, R28, R20 ;  /* 0x0000001c9014723c */ /* 0x048fe20000001814 */
[----:B------:R-:W3:Y:S01]  /*86f0*/  LDSM.16.MT88.4 R68, [R228+0x4100] ;  /* 0x00410000e444783b */ /* 0x000ee20000004200 */
[----:B------:R-:W-:Y:S01]  /*8700*/  MUFU.EX2 R195, R195 ;  /* 0x000000c300c37308 */ /* 0x000fe20000000800 */
[----:B------:R-:W-:Y:S02]  /*8710*/  IMAD.MOV.U32 R74, RZ, RZ, R24 ;  /* 0x000000ffff4a7224 */ /* 0x000fe400078e0018 */
[----:B------:R-:W-:Y:S02]  /*8720*/  IMAD.MOV.U32 R75, RZ, RZ, R26 ;  /* 0x000000ffff4b7224 */ /* 0x000fe400078e001a */
[C---:B------:R-:W-:Y:S02]  /*8730*/  FMUL.FTZ R24, R3.reuse, R80 ;  /* 0x0000005003187220 */ /* 0x040fe40000410000 */
[C---:B------:R-:W-:Y:S03]  /*8740*/  FMUL.FTZ R25, R3.reuse, R81 ;  /* 0x0000005103197220 */ /* 0x040fe60000410000 */
[C---:B------:R-:W-:Y:S01]  /*8750*/  FMUL.FTZ R27, R2.reuse, R83 ;  /* 0x00000053021b7220 */ /* 0x040fe20000410000 */
[----:B------:R-:W-:Y:S01]  /*8760*/  MUFU.EX2 R193, R193 ;  /* 0x000000c100c17308 */ /* 0x000fe20000000800 */
[C---:B------:R-:W-:Y:S01]  /*8770*/  FMUL.FTZ R26, R2.reuse, R82 ;  /* 0x00000052021a7220 */ /* 0x040fe20000410000 */
[----:B------:R-:W-:Y:S01]  /*8780*/  MOV R82, R74 ;  /* 0x0000004a00527202 */ /* 0x000fe20000000f00 */
[----:B------:R-:W-:Y:S01]  /*8790*/  IMAD.MOV.U32 R74, RZ, RZ, R131 ;  /* 0x000000ffff4a7224 */ /* 0x000fe200078e0083 */
[----:B------:R-:W-:Y:S01]  /*87a0*/  MOV R131, R64 ;  /* 0x0000004000837202 */ /* 0x000fe20000000f00 */
[C---:B------:R-:W-:Y:S02]  /*87b0*/  FMUL.FTZ R28, R3.reuse, R84 ;  /* 0x00000054031c7220 */ /* 0x040fe40000410000 */
[----:B------:R-:W-:Y:S01]  /*87c0*/  IMAD.MOV.U32 R84, RZ, RZ, R76 ;  /* 0x000000ffff547224 */ /* 0x000fe200078e004c */
[C---:B------:R-:W-:Y:S02]  /*87d0*/  HMMA.16816.F32 R24, R144.reuse, R30, R24 ;  /* 0x0000001e9018723c */ /* 0x040fe40000001818 */
[----:B------:R-:W-:Y:S01]  /*87e0*/  MUFU.EX2 R192, R192 ;  /* 0x000000c000c07308 */ /* 0x000fe20000000800 */
[C---:B------:R-:W-:Y:S02]  /*87f0*/  FMUL.FTZ R29, R3.reuse, R85 ;  /* 0x00000055031d7220 */ /* 0x040fe40000410000 */
[C---:B------:R-:W-:Y:S02]  /*8800*/  FMUL.FTZ R33, R3.reuse, R89 ;  /* 0x0000005903217220 */ /* 0x040fe40000410000 */
[C---:B------:R-:W-:Y:S01]  /*8810*/  FMUL.FTZ R30, R2.reuse, R86 ;  /* 0x00000056021e7220 */ /* 0x040fe20000410000 */
[----:B------:R-:W-:Y:S01]  /*8820*/  MOV R86, R78 ;  /* 0x0000004e00567202 */ /* 0x000fe20000000f00 */
[C---:B------:R-:W-:Y:S03]  /*8830*/  FMUL.FTZ R31, R2.reuse, R87 ;  /* 0x00000057021f7220 */ /* 0x040fe60000410000 */
[----:B------:R-:W-:Y:S01]  /*8840*/  IMAD.MOV.U32 R87, RZ, RZ, R79 ;  /* 0x000000ffff577224 */ /* 0x000fe200078e004f */
[----:B------:R-:W-:Y:S01]  /*8850*/  MOV R97, R86 ;  /* 0x0000005600617202 */ /* 0x000fe20000000f00 */
[----:B------:R-:W-:Y:S01]  /*8860*/  IMAD.MOV.U32 R85, RZ, RZ, R77 ;  /* 0x000000ffff557224 */ /* 0x000fe200078e004d */
[----:B------:R-:W-:Y:S01]  /*8870*/  MUFU.EX2 R183, R183 ;  /* 0x000000b700b77308 */ /* 0x000fe20000000800 */
[C---:B----4-:R-:W-:Y:S03]  /*8880*/  HMMA.16816.F32 R28, R144.reuse, R36, R28 ;  /* 0x00000024901c723c */ /* 0x050fe6000000181c */
[C---:B------:R-:W-:Y:S02]  /*8890*/  FMUL.FTZ R34, R2.reuse, R90 ;  /* 0x0000005a02227220 */ /* 0x040fe40000410000 */
[C---:B------:R-:W-:Y:S02]  /*88a0*/  FMUL.FTZ R35, R2.reuse, R91 ;  /* 0x0000005b02237220 */ /* 0x040fe40000410000 */
[----:B------:R-:W-:Y:S02]  /*88b0*/  IMAD.MOV.U32 R78, RZ, RZ, R131 ;  /* 0x000000ffff4e7224 */ /* 0x000fe400078e0083 */
[----:B------:R-:W-:Y:S01]  /*88c0*/  IMAD.MOV.U32 R96, RZ, RZ, R87 ;  /* 0x000000ffff607224 */ /* 0x000fe200078e0057 */
[----:B------:R-:W-:Y:S02]  /*88d0*/  MUFU.EX2 R182, R182 ;  /* 0x000000b600b67308 */ /* 0x000fe40000000800 */
[C---:B------:R-:W-:Y:S03]  /*88e0*/  HMMA.16816.F32 R32, R144.reuse, R38, R32 ;  /* 0x000000269020723c */ /* 0x040fe60000001820 */
[C---:B------:R-:W-:Y:S02]  /*88f0*/  FMUL.FTZ R36, R3.reuse, R92 ;  /* 0x0000005c03247220 */ /* 0x040fe40000410000 */
[C---:B------:R-:W-:Y:S02]  /*8900*/  FMUL.FTZ R37, R3.reuse, R93 ;  /* 0x0000005d03257220 */ /* 0x040fe40000410000 */
[C---:B------:R-:W-:Y:S01]  /*8910*/  FMUL.FTZ R38, R2.reuse, R94 ;  /* 0x0000005e02267220 */ /* 0x040fe20000410000 */
[----:B------:R-:W-:Y:S01]  /*8920*/  MUFU.EX2 R181, R181 ;  /* 0x000000b500b57308 */ /* 0x000fe20000000800 */
[C---:B------:R-:W-:Y:S03]  /*8930*/  FMUL.FTZ R39, R2.reuse, R95 ;  /* 0x0000005f02277220 */ /* 0x040fe60000410000 */
[----:B------:R-:W-:Y:S02]  /*8940*/  IMAD.MOV.U32 R95, RZ, RZ, R78 ;  /* 0x000000ffff5f7224 */ /* 0x000fe400078e004e */
[C---:B------:R-:W-:Y:S02]  /*8950*/  FMUL.FTZ R42, R2.reuse, R98 ;  /* 0x00000062022a7220 */ /* 0x040fe40000410000 */
[C---:B------:R-:W-:Y:S02]  /*8960*/  HMMA.16816.F32 R36, R144.reuse, R44, R36 ;  /* 0x0000002c9024723c */ /* 0x040fe40000001824 */
[----:B------:R-:W-:Y:S01]  /*8970*/  MUFU.EX2 R180, R180 ;  /* 0x000000b400b47308 */ /* 0x000fe20000000800 */
[C---:B------:R-:W-:Y:S02]  /*8980*/  FMUL.FTZ R43, R2.reuse, R99 ;  /* 0x00000063022b7220 */ /* 0x040fe40000410000 */
[----:B------:R-:W-:Y:S02]  /*8990*/  IMAD.MOV.U32 R99, RZ, RZ, R85 ;  /* 0x000000ffff637224 */ /* 0x000fe400078e0055 */
[----:B------:R-:W-:Y:S02]  /*89a0*/  IMAD.MOV.U32 R98, RZ, RZ, R84 ;  /* 0x000000ffff627224 */ /* 0x000fe400078e0054 */
[----:B------:R-:W-:Y:S01]  /*89b0*/  LDSM.16.MT88.4 R84, [R228+0x900] ;  /* 0x00090000e454783b */ /* 0x000fe20000004200 */
[C---:B------:R-:W-:Y:S02]  /*89c0*/  HMMA.16816.F32 R40, R144.reuse, R46, R40 ;  /* 0x0000002e9028723c */ /* 0x040fe40000001828 */
[----:B------:R-:W-:Y:S01]  /*89d0*/  MUFU.EX2 R170, R170 ;  /* 0x000000aa00aa7308 */ /* 0x000fe20000000800 */
[C---:B------:R-:W-:Y:S02]  /*89e0*/  FMUL.FTZ R44, R3.reuse, R120 ;  /* 0x00000078032c7220 */ /* 0x040fe40000410000 */
[----:B------:R-:W-:Y:S02]  /*89f0*/  FMUL.FTZ R45, R3, R121 ;  /* 0x00000079032d7220 */ /* 0x000fe40000410000 */
[C---:B------:R-:W-:Y:S02]  /*8a00*/  FMUL.FTZ R46, R2.reuse, R122 ;  /* 0x0000007a022e7220 */ /* 0x040fe40000410000 */
[C---:B------:R-:W-:Y:S03]  /*8a10*/  FMUL.FTZ R47, R2.reuse, R123 ;  /* 0x0000007b022f7220 */ /* 0x040fe60000410000 */
[----:B------:R-:W-:Y:S01]  /*8a20*/  FFMA.FTZ R120, R75, c[0x0][0x2d0], -R159 ;  /* 0x0000b4004b787a23 */ /* 0x000fe2000001089f */
[----:B------:R-:W-:Y:S01]  /*8a30*/  MUFU.EX2 R171, R171 ;  /* 0x000000ab00ab7308 */ /* 0x000fe20000000800 */
[----:B------:R-:W-:Y:S02]  /*8a40*/  IMAD.MOV.U32 R75, RZ, RZ, R124 ;  /* 0x000000ffff4b7224 */ /* 0x000fe400078e007c */
[C---:B------:R-:W-:Y:S03]  /*8a50*/  HMMA.16816.F32 R44, R144.reuse, R52, R44 ;  /* 0x00000034902c723c */ /* 0x040fe6000000182c */
[----:B------:R-:W-:Y:S01]  /*8a60*/  IMAD.MOV.U32 R81, RZ, RZ, R73 ;  /* 0x000000ffff517224 */ /* 0x000fe200078e0049 */
[----:B------:R-:W-:Y:S01]  /*8a70*/  MOV R73, R130 ;  /* 0x0000008200497202 */ /* 0x000fe20000000f00 */
[----:B------:R-:W-:Y:S01]  /*8a80*/  IMAD.MOV.U32 R80, RZ, RZ, R72 ;  /* 0x000000ffff507224 */ /* 0x000fe200078e0048 */
[----:B------:R-:W-:Y:S01]  /*8a90*/  MOV R83, R75 ;  /* 0x0000004b00537202 */ /* 0x000fe20000000f00 */
[----:B------:R-:W-:Y:S01]  /*8aa0*/  IMAD.MOV.U32 R72, RZ, RZ, R129 ;  /* 0x000000ffff487224 */ /* 0x000fe200078e0081 */
[----:B------:R-:W-:Y:S01]  /*8ab0*/  MUFU.EX2 R120, R120 ;  /* 0x0000007800787308 */ /* 0x000fe20000000800 */
[----:B------:R-:W-:Y:S03]  /*8ac0*/  IMAD.MOV.U32 R124, RZ, RZ, R65 ;  /* 0x000000ffff7c7224 */ /* 0x000fe600078e0041 */
[----:B------:R-:W-:Y:S01]  /*8ad0*/  IMAD.MOV.U32 R129, RZ, RZ, R56 ;  /* 0x000000ffff817224 */ /* 0x000fe200078e0038 */
[----:B------:R-:W-:Y:S01]  /*8ae0*/  MOV R65, R49 ;  /* 0x0000003100417202 */ /* 0x000fe20000000f00 */
[----:B------:R-:W-:Y:S01]  /*8af0*/  IMAD.MOV.U32 R64, RZ, RZ, R48 ;  /* 0x000000ffff407224 */ /* 0x000fe200078e0030 */
[----:B------:R-:W-:Y:S01]  /*8b00*/  MOV R56, R50 ;  /* 0x0000003200387202 */ /* 0x000fe20000000f00 */
[C---:B------:R-:W-:Y:S01]  /*8b10*/  FMUL.FTZ R48, R3.reuse, R100 ;  /* 0x0000006403307220 */ /* 0x040fe20000410000 */
[----:B------:R-:W-:Y:S01]  /*8b20*/  MOV R121, R83 ;  /* 0x0000005300797202 */ /* 0x000fe20000000f00 */
[C---:B------:R-:W-:Y:S01]  /*8b30*/  FMUL.FTZ R49, R3.reuse, R101 ;  /* 0x0000006503317220 */ /* 0x040fe20000410000 */
[----:B------:R-:W-:Y:S01]  /*8b40*/  MUFU.EX2 R169, R169 ;  /* 0x000000a900a97308 */ /* 0x000fe20000000800 */
[----:B------:R-:W-:Y:S02]  /*8b50*/  IMAD.MOV.U32 R130, RZ, RZ, R57 ;  /* 0x000000ffff827224 */ /* 0x000fe400078e0039 */
[----:B------:R-:W-:Y:S02]  /*8b60*/  IMAD.MOV.U32 R57, RZ, RZ, R51 ;  /* 0x000000ffff397224 */ /* 0x000fe400078e0033 */
[C---:B------:R-:W-:Y:S01]  /*8b70*/  FMUL.FTZ R51, R2.reuse, R103 ;  /* 0x0000006702337220 */ /* 0x040fe20000410000 */
[----:B------:R-:W-:Y:S01]  /*8b80*/  MOV R131, R130 ;  /* 0x0000008200837202 */ /* 0x000fe20000000f00 */
[C---:B------:R-:W-:Y:S02]  /*8b90*/  FMUL.FTZ R50, R2.reuse, R102 ;  /* 0x0000006602327220 */ /* 0x040fe40000410000 */
[----:B------:R-:W-:Y:S01]  /*8ba0*/  IMAD.MOV.U32 R79, RZ, RZ, R124 ;  /* 0x000000ffff4f7224 */ /* 0x000fe200078e007c */
[----:B------:R-:W-:Y:S01]  /*8bb0*/  MOV R124, R57 ;  /* 0x00000039007c7202 */ /* 0x000fe20000000f00 */
[----:B------:R-:W-:Y:S01]  /*8bc0*/  IMAD.MOV.U32 R77, RZ, RZ, R65 ;  /* 0x000000ffff4d7224 */ /* 0x000fe200078e0041 */
[----:B------:R-:W-:Y:S01]  /*8bd0*/  MUFU.EX2 R168, R168 ;  /* 0x000000a800a87308 */ /* 0x000fe20000000800 */
[----:B------:R-:W-:Y:S01]  /*8be0*/  IMAD.MOV.U32 R76, RZ, RZ, R64 ;  /* 0x000000ffff4c7224 */ /* 0x000fe200078e0040 */
[C---:B------:R-:W-:Y:S03]  /*8bf0*/  HMMA.16816.F32 R48, R144.reuse, R54, R48 ;  /* 0x000000369030723c */ /* 0x040fe60000001830 */
[C---:B------:R-:W-:Y:S01]  /*8c00*/  FMUL.FTZ R52, R3.reuse, R104 ;  /* 0x0000006803347220 */ /* 0x040fe20000410000 */
[----:B------:R-:W-:Y:S01]  /*8c10*/  MOV R64, R59 ;  /* 0x0000003b00407202 */ /* 0x000fe20000000f00 */
[C---:B------:R-:W-:Y:S01]  /*8c20*/  FMUL.FTZ R53, R3.reuse, R105 ;  /* 0x0000006903357220 */ /* 0x040fe20000410000 */
[----:B------:R-:W-:Y:S01]  /*8c30*/  MOV R94, R77 ;  /* 0x0000004d005e7202 */ /* 0x000fe20000000f00 */
[C---:B------:R-:W-:Y:S01]  /*8c40*/  FMUL.FTZ R55, R2.reuse, R107 ;  /* 0x0000006b02377220 */ /* 0x040fe20000410000 */
[----:B------:R-:W-:Y:S01]  /*8c50*/  MUFU.EX2 R167, R167 ;  /* 0x000000a700a77308 */ /* 0x000fe20000000800 */
[C---:B------:R-:W-:Y:S03]  /*8c60*/  FMUL.FTZ R54, R2.reuse, R106 ;  /* 0x0000006a02367220 */ /* 0x040fe60000410000 */
[----:B------:R-:W-:Y:S02]  /*8c70*/  IMAD.MOV.U32 R103, RZ, RZ, R79 ;  /* 0x000000ffff677224 */ /* 0x000fe400078e004f */
[----:B------:R-:W-:Y:S02]  /*8c80*/  IMAD.MOV.U32 R92, RZ, RZ, R76 ;  /* 0x000000ffff5c7224 */ /* 0x000fe400078e004c */
[C---:B------:R-:W-:Y:S01]  /*8c90*/  HMMA.16816.F32 R52, R144.reuse, R60, R52 ;  /* 0x0000003c9034723c */ /* 0x040fe20000001834 */
[----:B------:R-:W-:Y:S01]  /*8ca0*/  LDSM.16.MT88.4 R76, [R230+0x900] ;  /* 0x00090000e64c783b */ /* 0x000fe20000004200 */
[----:B------:R-:W-:Y:S01]  /*8cb0*/  MUFU.EX2 R165, R165 ;  /* 0x000000a500a57308 */ /* 0x000fe20000000800 */
[----:B------:R-:W-:Y:S02]  /*8cc0*/  IMAD.MOV.U32 R130, RZ, RZ, R56 ;  /* 0x000000ffff827224 */ /* 0x000fe400078e0038 */
[----:B------:R-:W-:Y:S02]  /*8cd0*/  IMAD.MOV.U32 R65, RZ, RZ, R67 ;  /* 0x000000ffff417224 */ /* 0x000fe400078e0043 */
[----:B------:R-:W-:Y:S01]  /*8ce0*/  IMAD.MOV.U32 R67, RZ, RZ, R58 ;  /* 0x000000ffff437224 */ /* 0x000fe200078e003a */
[----:B------:R-:W-:Y:S01]  /*8cf0*/  MOV R91, R130 ;  /* 0x00000082005b7202 */ /* 0x000fe20000000f00 */
[C---:B------:R-:W-:Y:S03]  /*8d00*/  FMUL.FTZ R56, R3.reuse, R108 ;  /* 0x0000006c03387220 */ /* 0x040fe60000410000 */
[----:B------:R-:W-:Y:S01]  /*8d10*/  FMUL.FTZ R57, R3, R109 ;  /* 0x0000006d03397220 */ /* 0x000fe20000410000 */
[----:B------:R-:W-:Y:S01]  /*8d20*/  MOV R89, R67 ;  /* 0x0000004300597202 */ /* 0x000fe20000000f00 */
[C---:B------:R-:W-:Y:S01]  /*8d30*/  FMUL.FTZ R59, R2.reuse, R111 ;  /* 0x0000006f023b7220 */ /* 0x040fe20000410000 */
[----:B------:R-:W-:Y:S01]  /*8d40*/  MUFU.EX2 R166, R166 ;  /* 0x000000a600a67308 */ /* 0x000fe20000000800 */
[----:B------:R-:W-:Y:S02]  /*8d50*/  FMUL.FTZ R58, R2, R110 ;  /* 0x0000006e023a7220 */ /* 0x000fe40000410000 */
[----:B------:R-:W-:Y:S02]  /*8d60*/  FFMA.FTZ R100, R82, c[0x0][0x2d0], -R159 ;  /* 0x0000b40052647a23 */ /* 0x000fe4000001089f */
[----:B------:R-:W-:Y:S02]  /*8d70*/  IMAD.MOV.U32 R82, RZ, RZ, R74 ;  /* 0x000000ffff527224 */ /* 0x000fe400078e004a */
[----:B------:R-:W-:Y:S01]  /*8d80*/  FFMA.FTZ R101, R81, c[0x0][0x2d0], -R155 ;  /* 0x0000b40051657a23 */ /* 0x000fe2000001089b */
[C---:B------:R-:W-:Y:S02]  /*8d90*/  HMMA.16816.F32 R56, R144.reuse, R62, R56 ;  /* 0x0000003e9038723c */ /* 0x040fe40000001838 */
[----:B------:R-:W4:Y:S01]  /*8da0*/  MUFU.EX2 R100, R100 ;  /* 0x0000006400647308 */ /* 0x000f220000000800 */
[----:B------:R-:W-:Y:S02]  /*8db0*/  IMAD.MOV.U32 R81, RZ, RZ, R73 ;  /* 0x000000ffff517224 */ /* 0x000fe400078e0049 */
[----:B------:R-:W-:Y:S01]  /*8dc0*/  IMAD.MOV.U32 R88, RZ, RZ, R80 ;  /* 0x000000ffff587224 */ /* 0x000fe200078e0050 */
[----:B------:R-:W-:Y:S01]  /*8dd0*/  MOV R80, R72 ;  /* 0x0000004800507202 */ /* 0x000fe20000000f00 */
[C---:B------:R-:W-:Y:S01]  /*8de0*/  FMUL.FTZ R60, R3.reuse, R116 ;  /* 0x00000074033c7220 */ /* 0x040fe20000410000 */
[----:B------:R-:W5:Y:S01]  /*8df0*/  LDSM.16.MT88.4 R72, [R232+0x900] ;  /* 0x00090000e848783b */ /* 0x000f620000004200 */
[----:B------:R-:W-:Y:S03]  /*8e00*/  FFMA.FTZ R102, R88, c[0x0][0x2d0], -R155 ;  /* 0x0000b40058667a23 */ /* 0x000fe6000001089b */
[----:B------:R-:W-:Y:S01]  /*8e10*/  MUFU.EX2 R101, R101 ;  /* 0x0000006500657308 */ /* 0x000fe20000000800 */
[C---:B------:R-:W-:Y:S01]  /*8e20*/  FMUL.FTZ R61, R3.reuse, R117 ;  /* 0x00000075033d7220 */ /* 0x040fe20000410000 */
[----:B------:R-:W-:Y:S01]  /*8e30*/  MOV R123, R80 ;  /* 0x00000050007b7202 */ /* 0x000fe20000000f00 */
[C---:B------:R-:W-:Y:S02]  /*8e40*/  FMUL.FTZ R62, R2.reuse, R118 ;  /* 0x00000076023e7220 */ /* 0x040fe40000410000 */
[----:B------:R-:W-:Y:S02]  /*8e50*/  FMUL.FTZ R63, R2, R119 ;  /* 0x00000077023f7220 */ /* 0x000fe40000410000 */
[----:B------:R-:W-:Y:S02]  /*8e60*/  IMAD.MOV.U32 R93, RZ, RZ, R124 ;  /* 0x000000ffff5d7224 */ /* 0x000fe400078e007c */
[----:B------:R-:W-:Y:S01]  /*8e70*/  IMAD.MOV.U32 R90, RZ, RZ, R65 ;  /* 0x000000ffff5a7224 */ /* 0x000fe200078e0041 */
[----:B------:R-:W4:Y:S01]  /*8e80*/  MUFU.EX2 R102, R102 ;  /* 0x0000006600667308 */ /* 0x000f220000000800 */
[----:B------:R-:W-:Y:S01]  /*8e90*/  IMAD.MOV.U32 R124, RZ, RZ, R66 ;  /* 0x000000ffff7c7224 */ /* 0x000fe200078e0042 */
[C---:B---3--:R-:W-:Y:S03]  /*8ea0*/  HMMA.16816.F32 R60, R144.reuse, R68, R60 ;  /* 0x00000044903c723c */ /* 0x048fe6000000183c */
[----:B------:R-:W-:Y:S02]  /*8eb0*/  IMAD.MOV.U32 R130, RZ, RZ, R64 ;  /* 0x000000ffff827224 */ /* 0x000fe400078e0040 */
[C---:B------:R-:W-:Y:S02]  /*8ec0*/  FMUL.FTZ R64, R3.reuse, R112 ;  /* 0x0000007003407220 */ /* 0x040fe40000410000 */
[----:B------:R-:W-:Y:S01]  /*8ed0*/  FMUL.FTZ R65, R3, R113 ;  /* 0x0000007103417220 */ /* 0x000fe20000410000 */
[----:B--2---:R-:W-:Y:S01]  /*8ee0*/  F2FP.PACK_AB R68, R158, R154 ;  /* 0x0000009a9e44723e */ /* 0x004fe200000000ff */
[C---:B------:R-:W-:Y:S01]  /*8ef0*/  FMUL.FTZ R66, R2.reuse, R114 ;  /* 0x0000007202427220 */ /* 0x040fe20000410000 */
[----:B------:R-:W-:Y:S02]  /*8f00*/  MUFU.EX2 R164, R164 ;  /* 0x000000a400a47308 */ /* 0x000fe40000000800 */
[----:B------:R-:W-:Y:S01]  /*8f10*/  FMUL.FTZ R67, R2, R115 ;  /* 0x0000007302437220 */ /* 0x000fe20000410000 */
[----:B-1----:R-:W-:Y:S01]  /*8f20*/  F2FP.PACK_AB R69, R163, R161 ;  /* 0x000000a1a345723e */ /* 0x002fe200000000ff */
[----:B------:R-:W-:Y:S02]  /*8f30*/  IMAD.MOV.U32 R122, RZ, RZ, R82 ;  /* 0x000000ffff7a7224 */ /* 0x000fe400078e0052 */
[----:B------:R-:W-:Y:S02]  /*8f40*/  IMAD.MOV.U32 R88, RZ, RZ, R81 ;  /* 0x000000ffff587224 */ /* 0x000fe400078e0051 */
[----:B------:R-:W1:Y:S01]  /*8f50*/  LDSM.16.MT88.4 R80, [R229+0x900] ;  /* 0x00090000e550783b */ /* 0x000e620000004200 */
[----:B------:R-:W-:Y:S01]  /*8f60*/  HMMA.16816.F32 R64, R144, R70, R64 ;  /* 0x000000469040723c */ /* 0x000fe20000001840 */
[----:B------:R-:W-:Y:S02]  /*8f70*/  MUFU.EX2 R160, R160 ;  /* 0x000000a000a07308 */ /* 0x000fe40000000800 */
[----:B------:R-:W-:Y:S02]  /*8f80*/  FFMA.FTZ R107, R88, c[0x0][0x2d0], -R159 ;  /* 0x0000b400586b7a23 */ /* 0x000fe4000001089f */
[----:B------:R-:W-:Y:S02]  /*8f90*/  FFMA.FTZ R118, R93, c[0x0][0x2d0], -R155 ;  /* 0x0000b4005d767a23 */ /* 0x000fe4000001089b */
[----:B----4-:R-:W-:Y:S01]  /*8fa0*/  F2FP.PACK_AB R70, R100, R120 ;  /* 0x000000786446723e */ /* 0x010fe200000000ff */
[--C-:B------:R-:W-:Y:S01]  /*8fb0*/  FFMA.FTZ R119, R92, c[0x0][0x2d0], -R159.reuse ;  /* 0x0000b4005c777a23 */ /* 0x100fe2000001089f */
[----:B------:R-:W-:Y:S02]  /*8fc0*/  F2FP.PACK_AB R71, R102, R101 ;  /* 0x000000656647723e */ /* 0x000fe400000000ff */
[----:B------:R-:W-:Y:S01]  /*8fd0*/  MUFU.EX2 R107, R107 ;  /* 0x0000006b006b7308 */ /* 0x000fe20000000800 */
[--C-:B------:R-:W-:Y:S02]  /*8fe0*/  FFMA.FTZ R144, R127, c[0x0][0x2d0], -R159.reuse ;  /* 0x0000b4007f907a23 */ /* 0x100fe4000001089f */
[----:B------:R-:W-:Y:S02]  /*8ff0*/  FFMA.FTZ R145, R126, c[0x0][0x2d0], -R159 ;  /* 0x0000b4007e917a23 */ /* 0x000fe4000001089f */
[C---:B-----5:R-:W-:Y:S05]  /*9000*/  HMMA.16816.F32 R4, R68.reuse, R72, R4 ;  /* 0x000000484404723c */ /* 0x060fea0000001804 */
[--C-:B------:R-:W-:Y:S01]  /*9010*/  FFMA.FTZ R147, R125, c[0x0][0x2d0], -R155.reuse ;  /* 0x0000b4007d937a23 */ /* 0x100fe2000001089b */
[----:B------:R-:W-:Y:S01]  /*9020*/  MUFU.EX2 R118, R118 ;  /* 0x0000007600767308 */ /* 0x000fe20000000800 */
[--C-:B------:R-:W-:Y:S01]  /*9030*/  FFMA.FTZ R146, R124, c[0x0][0x2d0], -R155.reuse ;  /* 0x0000b4007c927a23 */ /* 0x100fe2000001089b */
[C---:B------:R-:W-:Y:S01]  /*9040*/  HMMA.16816.F32 R8, R68.reuse, R74, R8 ;  /* 0x0000004a4408723c */ /* 0x040fe20000001808 */
[----:B------:R-:W2:Y:S03]  /*9050*/  LDSM.16.MT88.4 R72, [R232+0x4900] ;  /* 0x00490000e848783b */ /* 0x000ea60000004200 */
[----:B------:R-:W-:Y:S02]  /*9060*/  FFMA.FTZ R106, R95, c[0x0][0x2d0], -R155 ;  /* 0x0000b4005f6a7a23 */ /* 0x000fe4000001089b */
[----:B------:R-:W-:Y:S02]  /*9070*/  IMAD.MOV.U32 R95, RZ, RZ, R89 ;  /* 0x000000ffff5f7224 */ /* 0x000fe400078e0059 */
[C---:B------:R-:W-:Y:S01]  /*9080*/  HMMA.16816.F32 R12, R68.reuse, R76, R12 ;  /* 0x0000004c440c723c */ /* 0x040fe2000000180c */
[----:B------:R-:W-:Y:S01]  /*9090*/  LDSM.16.MT88.4 R124, [R232+0x3900] ;  /* 0x00390000e87c783b */ /* 0x000fe20000004200 */
[----:B------:R-:W-:Y:S02]  /*90a0*/  MUFU.EX2 R106, R106 ;  /* 0x0000006a006a7308 */ /* 0x000fe40000000800 */
[----:B------:R-:W-:Y:S02]  /*90b0*/  FFMA.FTZ R104, R103, c[0x0][0x2d0], -R159 ;  /* 0x0000b40067687a23 */ /* 0x000fe4000001089f */
[----:B------:R-:W-:Y:S01]  /*90c0*/  FFMA.FTZ R103, R122, c[0x0][0x2d0], -R155 ;  /* 0x0000b4007a677a23 */ /* 0x000fe2000001089b */
[----:B------:R-:W-:Y:S01]  /*90d0*/  MOV R122, R99 ;  /* 0x00000063007a7202 */ /* 0x000fe20000000f00 */
[C---:B------:R-:W-:Y:S01]  /*90e0*/  HMMA.16816.F32 R16, R68.reuse, R78, R16 ;  /* 0x0000004e4410723c */ /* 0x040fe20000001810 */
[----:B------:R-:W3:Y:S03]  /*90f0*/  LDSM.16.MT88.4 R76, [R230+0x4900] ;  /* 0x00490000e64c783b */ /* 0x000ee60000004200 */
[----:B------:R-:W-:Y:S01]  /*9100*/  IMAD.MOV.U32 R99, RZ, RZ, R96 ;  /* 0x000000ffff637224 */ /* 0x000fe200078e0060 */
[----:B------:R-:W-:Y:S01]  /*9110*/  MUFU.EX2 R103, R103 ;  /* 0x0000006700677308 */ /* 0x000fe20000000800 */
[----:B------:R-:W-:Y:S02]  /*9120*/  IMAD.MOV.U32 R96, RZ, RZ, R90 ;  /* 0x000000ffff607224 */ /* 0x000fe400078e005a */
[C---:B-1----:R-:W-:Y:S04]  /*9130*/  HMMA.16816.F32 R20, R68.reuse, R80, R20 ;  /* 0x000000504414723c */ /* 0x042fe80000001814 */
[----:B------:R-:W-:Y:S02]  /*9140*/  FFMA.FTZ R116, R99, c[0x0][0x2d0], -R159 ;  /* 0x0000b40063747a23 */ /* 0x000fe4000001089f */
[--C-:B------:R-:W-:Y:S01]  /*9150*/  FFMA.FTZ R109, R122, c[0x0][0x2d0], -R155.reuse ;  /* 0x0000b4007a6d7a23 */ /* 0x100fe2000001089b */
[----:B------:R-:W1:Y:S01]  /*9160*/  MUFU.EX2 R104, R104 ;  /* 0x0000006800687308 */ /* 0x000e620000000800 */
[C---:B------:R-:W-:Y:S01]  /*9170*/  HMMA.16816.F32 R24, R68.reuse, R82, R24 ;  /* 0x000000524418723c */ /* 0x040fe20000001818 */
[----:B------:R-:W4:Y:S03]  /*9180*/  LDSM.16.MT88.4 R80, [R229+0x4900] ;  /* 0x00490000e550783b */ /* 0x000f260000004200 */
[----:B------:R-:W-:Y:S02]  /*9190*/  FFMA.FTZ R122, R97, c[0x0][0x2d0], -R155 ;  /* 0x0000b400617a7a23 */ /* 0x000fe4000001089b */
[--C-:B------:R-:W-:Y:S01]  /*91a0*/  FFMA.FTZ R117, R96, c[0x0][0x2d0], -R159.reuse ;  /* 0x0000b40060757a23 */ /* 0x100fe2000001089f */
[----:B------:R-:W-:Y:S01]  /*91b0*/  MOV R96, R95 ;  /* 0x0000005f00607202 */ /* 0x000fe20000000f00 */
[C---:B------:R-:W-:Y:S01]  /*91c0*/  HMMA.16816.F32 R28, R68.reuse, R84, R28 ;  /* 0x00000054441c723c */ /* 0x040fe2000000181c */
[----:B------:R-:W-:Y:S03]  /*91d0*/  MUFU.EX2 R109, R109 ;  /* 0x0000006d006d7308 */ /* 0x000fe60000000800 */
[----:B------:R-:W-:Y:S02]  /*91e0*/  FFMA.FTZ R105, R123, c[0x0][0x2d0], -R159 ;  /* 0x0000b4007b697a23 */ /* 0x000fe4000001089f */
[----:B------:R-:W-:Y:S02]  /*91f0*/  IMAD.MOV.U32 R123, RZ, RZ, R121 ;  /* 0x000000ffff7b7224 */ /* 0x000fe400078e0079 */
[C---:B------:R-:W-:Y:S01]  /*9200*/  HMMA.16816.F32 R32, R68.reuse, R86, R32 ;  /* 0x000000564420723c */ /* 0x040fe20000001820 */
[----:B------:R-:W-:Y:S02]  /*9210*/  LDSM.16.MT88.4 R84, [R232+0x1100] ;  /* 0x00110000e854783b */ /* 0x000fe40000004200 */
[----:B------:R-:W-:Y:S01]  /*9220*/  MUFU.EX2 R105, R105 ;  /* 0x0000006900697308 */ /* 0x000fe20000000800 */
[----:B------:R-:W-:Y:S01]  /*9230*/  IMAD.MOV.U32 R121, RZ, RZ, R94 ;  /* 0x000000ffff797224 */ /* 0x000fe200078e005e */
[----:B------:R-:W-:Y:S01]  /*9240*/  MOV R94, R91 ;  /* 0x0000005b005e7202 */ /* 0x000fe20000000f00 */
[----:B------:R-:W-:Y:S02]  /*9250*/  FFMA.FTZ R108, R123, c[0x0][0x2d0], -R159 ;  /* 0x0000b4007b6c7a23 */ /* 0x000fe4000001089f */
[C---:B--2---:R-:W-:Y:S01]  /*9260*/  HMMA.16816.F32 R36, R68.reuse, R72, R36 ;  /* 0x000000484424723c */ /* 0x044fe20000001824 */
[----:B------:R-:W2:Y:S03]  /*9270*/  LDSM.16.MT88.4 R88, [R228+0x4900] ;  /* 0x00490000e458783b */ /* 0x000ea60000004200 */
[--C-:B------:R-:W-:Y:S01]  /*9280*/  FFMA.FTZ R111, R94, c[0x0][0x2d0], -R155.reuse ;  /* 0x0000b4005e6f7a23 */ /* 0x100fe2000001089b */
[----:B------:R-:W5:Y:S01]  /*9290*/  MUFU.EX2 R108, R108 ;  /* 0x0000006c006c7308 */ /* 0x000f620000000800 */
[--C-:B------:R-:W-:Y:S02]  /*92a0*/  FFMA.FTZ R123, R96, c[0x0][0x2d0], -R155.reuse ;  /* 0x0000b400607b7a23 */ /* 0x100fe4000001089b */
[C---:B------:R-:W-:Y:S01]  /*92b0*/  HMMA.16816.F32 R40, R68.reuse, R74, R40 ;  /* 0x0000004a4428723c */ /* 0x040fe20000001828 */
[----:B------:R-:W1:Y:S03]  /*92c0*/  LDSM.16.MT88.4 R72, [R230+0x1100] ;  /* 0x00110000e648783b */ /* 0x000e660000004200 */
[----:B------:R-:W-:Y:S02]  /*92d0*/  FFMA.FTZ R110, R121, c[0x0][0x2d0], -R155 ;  /* 0x0000b400796e7a23 */ /* 0x000fe4000001089b */
[----:B------:R-:W-:Y:S01]  /*92e0*/  FFMA.FTZ R121, R98, c[0x0][0x2d0], -R159 ;  /* 0x0000b40062797a23 */ /* 0x000fe2000001089f */
[----:B------:R-:W-:Y:S01]  /*92f0*/  MUFU.EX2 R111, R111 ;  /* 0x0000006f006f7308 */ /* 0x000fe20000000800 */
[C---:B---3--:R-:W-:Y:S01]  /*9300*/  HMMA.16816.F32 R44, R68.reuse, R76, R44 ;  /* 0x0000004c442c723c */ /* 0x048fe2000000182c */
[----:B------:R-:W-:Y:S03]  /*9310*/  LDSM.16.MT88.4 R92, [R228+0x5100] ;  /* 0x00510000e45c783b */ /* 0x000fe60000004200 */
[----:B------:R-:W-:Y:S02]  /*9320*/  FFMA.FTZ R153, R2, R246, R153 ;  /* 0x000000f602997223 */ /* 0x000fe40000010099 */
[----:B------:R-:W-:Y:S02]  /*9330*/  FADD.FTZ R149, R154, R149 ;  /* 0x000000959a957221 */ /* 0x000fe40000010000 */
[C---:B------:R-:W-:Y:S01]  /*9340*/  HMMA.16816.F32 R48, R68.reuse, R78, R48 ;  /* 0x0000004e4430723c */ /* 0x040fe20000001830 */
[----:B------:R-:W3:Y:S01]  /*9350*/  LDSM.16.MT88.4 R76, [R229+0x1100] ;  /* 0x00110000e54c783b */ /* 0x000ee20000004200 */
[----:B------:R-:W1:Y:S02]  /*9360*/  MUFU.EX2 R110, R110 ;  /* 0x0000006e006e7308 */ /* 0x000e640000000800 */
[----:B------:R-:W-:Y:S02]  /*9370*/  FADD.FTZ R158, R158, R149 ;  /* 0x000000959e9e7221 */ /* 0x000fe40000010000 */
[----:B------:R-:W-:Y:S02]  /*9380*/  FADD.FTZ R153, R148, R153 ;  /* 0x0000009994997221 */ /* 0x000fe40000010000 */
[C---:B----4-:R-:W-:Y:S01]  /*9390*/  HMMA.16816.F32 R52, R68.reuse, R80, R52 ;  /* 0x000000504434723c */ /* 0x050fe20000001834 */
[----:B------:R-:W-:Y:S03]  /*93a0*/  LDSM.16.MT88.4 R96, [R228+0x7100] ;  /* 0x00710000e460783b */ /* 0x000fe60000004200 */
[----:B------:R-:W-:Y:S01]  /*93b0*/  FADD.FTZ R2, R120, R158 ;  /* 0x0000009e78027221 */ /* 0x000fe20000010000 */
[----:B------:R-:W4:Y:S01]  /*93c0*/  MUFU.EX2 R116, R116 ;  /* 0x0000007400747308 */ /* 0x000f220000000800 */
[----:B------:R-:W-:Y:S02]  /*93d0*/  FADD.FTZ R135, R135, R153 ;  /* 0x0000009987877221 */ /* 0x000fe40000010000 */
[C---:B------:R-:W-:Y:S01]  /*93e0*/  HMMA.16816.F32 R56, R68.reuse, R82, R56 ;  /* 0x000000524438723c */ /* 0x040fe20000001838 */
[----:B------:R-:W3:Y:S03]  /*93f0*/  LDSM.16.MT88.4 R80, [R228+0x1100] ;  /* 0x00110000e450783b */ /* 0x000ee60000004200 */
[----:B------:R-:W-:Y:S02]  /*9400*/  FADD.FTZ R2, R100, R2 ;  /* 0x0000000264027221 */ /* 0x000fe40000010000 */
[----:B------:R-:W-:Y:S01]  /*9410*/  FADD.FTZ R135, R134, R135 ;  /* 0x0000008786877221 */ /* 0x000fe20000010000 */
[----:B------:R-:W3:Y:S01]  /*9420*/  MUFU.EX2 R117, R117 ;  /* 0x0000007500757308 */ /* 0x000ee20000000800 */
[C---:B--2---:R-:W-:Y:S04]  /*9430*/  HMMA.16816.F32 R60, R68.reuse, R88, R60 ;  /* 0x00000058443c723c */ /* 0x044fe8000000183c */
[----:B------:R-:W-:Y:S02]  /*9440*/  FADD.FTZ R161, R161, R135 ;  /* 0x00000087a1a17221 */ /* 0x000fe40000010000 */
[----:B-1----:R-:W-:Y:S02]  /*9450*/  FADD.FTZ R2, R104, R2 ;  /* 0x0000000268027221 */ /* 0x002fe40000010000 */
[----:B------:R-:W-:Y:S01]  /*9460*/  HMMA.16816.F32 R64, R68, R90, R64 ;  /* 0x0000005a4440723c */ /* 0x000fe20000001840 */
[----:B------:R-:W-:Y:S01]  /*9470*/  LDSM.16.MT88.4 R88, [R229+0x5100] ;  /* 0x00510000e558783b */ /* 0x000fe20000004200 */
[----:B------:R-:W-:Y:S02]  /*9480*/  MUFU.EX2 R119, R119 ;  /* 0x0000007700777308 */ /* 0x000fe40000000800 */
[----:B------:R-:W-:Y:S03]  /*9490*/  FADD.FTZ R161, R163, R161 ;  /* 0x000000a1a3a17221 */ /* 0x000fe60000010000 */
[----:B------:R-:W-:Y:S01]  /*94a0*/  F2FP.PACK_AB R69, R106, R103 ;  /* 0x000000676a45723e */ /* 0x000fe200000000ff */
[----:B------:R-:W-:Y:S01]  /*94b0*/  FADD.FTZ R101, R101, R161 ;  /* 0x000000a165657221 */ /* 0x000fe20000010000 */
[----:B-----5:R-:W-:Y:S03]  /*94c0*/  F2FP.PACK_AB R70, R108, R107 ;  /* 0x0000006b6c46723e */ /* 0x020fe600000000ff */
[----:B------:R-:W-:Y:S01]  /*94d0*/  F2FP.PACK_AB R71, R110, R109 ;  /* 0x0000006d6e47723e */ /* 0x000fe200000000ff */
[----:B------:R-:W-:Y:S01]  /*94e0*/  FADD.FTZ R3, R102, R101 ;  /* 0x0000006566037221 */ /* 0x000fe20000010000 */
[C---:B------:R-:W-:Y:S01]  /*94f0*/  F2FP.PACK_AB R68, R105.reuse, R104 ;  /* 0x000000686944723e */ /* 0x040fe200000000ff */
[----:B------:R-:W1:Y:S01]  /*9500*/  MUFU.EX2 R121, R121 ;  /* 0x0000007900797308 */ /* 0x000e620000000800 */
[----:B------:R-:W-:Y:S02]  /*9510*/  FADD.FTZ R105, R105, R2 ;  /* 0x0000000269697221 */ /* 0x000fe40000010000 */
[----:B------:R-:W-:Y:S02]  /*9520*/  FADD.FTZ R3, R103, R3 ;  /* 0x0000000367037221 */ /* 0x000fe40000010000 */
[----:B------:R-:W-:Y:S01]  /*9530*/  LDSM.16.MT88.4 R100, [R230+0x7900] ;  /* 0x00790000e664783b */ /* 0x000fe20000004200 */
[C---:B------:R-:W-:Y:S03]  /*9540*/  HMMA.16816.F32 R4, R68.reuse, R84, R4 ;  /* 0x000000544404723c */ /* 0x040fe60000001804 */
[----:B------:R-:W-:Y:S01]  /*9550*/  FADD.FTZ R3, R106, R3 ;  /* 0x000000036a037221 */ /* 0x000fe20000010000 */
[----:B------:R-:W-:Y:S01]  /*9560*/  MUFU.EX2 R122, R122 ;  /* 0x0000007a007a7308 */ /* 0x000fe20000000800 */
[----:B------:R-:W-:Y:S02]  /*9570*/  FADD.FTZ R2, R107, R105 ;  /* 0x000000696b027221 */ /* 0x000fe40000010000 */
[----:B------:R-:W-:Y:S01]  /*9580*/  FADD.FTZ R109, R109, R3 ;  /* 0x000000036d6d7221 */ /* 0x000fe20000010000 */
[C---:B------:R-:W-:Y:S01]  /*9590*/  HMMA.16816.F32 R8, R68.reuse, R86, R8 ;  /* 0x000000564408723c */ /* 0x040fe20000001808 */
[----:B------:R-:W2:Y:S03]  /*95a0*/  LDSM.16.MT88.4 R84, [R232+0x5100] ;  /* 0x00510000e854783b */ /* 0x000ea60000004200 */
[----:B------:R-:W-:Y:S02]  /*95b0*/  FADD.FTZ R3, R110, R109 ;  /* 0x0000006d6e037221 */ /* 0x000fe40000010000 */
[----:B------:R-:W-:Y:S01]  /*95c0*/  FADD.FTZ R2, R108, R2 ;  /* 0x000000026c027221 */ /* 0x000fe20000010000 */
[----:B------:R-:W5:Y:S01]  /*95d0*/  MUFU.EX2 R123, R123 ;  /* 0x0000007b007b7308 */ /* 0x000f620000000800 */
[C---:B------:R-:W-:Y:S04]  /*95e0*/  HMMA.16816.F32 R12, R68.reuse, R72, R12 ;  /* 0x00000048440c723c */ /* 0x040fe8000000180c */
[----:B------:R-:W-:Y:S02]  /*95f0*/  FADD.FTZ R3, R111, R3 ;  /* 0x000000036f037221 */ /* 0x000fe40000010000 */
[----:B----4-:R-:W-:Y:S02]  /*9600*/  FADD.FTZ R2, R116, R2 ;  /* 0x0000000274027221 */ /* 0x010fe40000010000 */
[C---:B------:R-:W-:Y:S01]  /*9610*/  HMMA.16816.F32 R16, R68.reuse, R74, R16 ;  /* 0x0000004a4410723c */ /* 0x040fe20000001810 */
[----:B------:R-:W4:Y:S01]  /*9620*/  LDSM.16.MT88.4 R72, [R230+0x5100] ;  /* 0x00510000e648783b */ /* 0x000f220000004200 */
[----:B------:R-:W1:Y:S02]  /*9630*/  MUFU.EX2 R144, R144 ;  /* 0x0000009000907308 */ /* 0x000e640000000800 */
[----:B------:R-:W-:Y:S04]  /*9640*/  FADD.FTZ R3, R118, R3 ;  /* 0x0000000376037221 */ /* 0x000fe80000010000 */
[C---:B---3--:R-:W-:Y:S04]  /*9650*/  HMMA.16816.F32 R20, R68.reuse, R76, R20 ;  /* 0x0000004c4414723c */ /* 0x048fe80000001814 */
[----:B------:R-:W-:Y:S04]  /*9660*/  MUFU.EX2 R145, R145 ;  /* 0x0000009100917308 */ /* 0x000fe80000000800 */
[C---:B------:R-:W-:Y:S01]  /*9670*/  HMMA.16816.F32 R24, R68.reuse, R78, R24 ;  /* 0x0000004e4418723c */ /* 0x040fe20000001818 */
[----:B------:R-:W3:Y:S05]  /*9680*/  LDSM.16.MT88.4 R76, [R232+0x1900] ;  /* 0x00190000e84c783b */ /* 0x000eea0000004200 */
[----:B------:R-:W-:Y:S02]  /*9690*/  MUFU.EX2 R147, R147 ;  /* 0x0000009300937308 */ /* 0x000fe40000000800 */
[C---:B------:R-:W-:Y:S08]  /*96a0*/  HMMA.16816.F32 R28, R68.reuse, R80, R28 ;  /* 0x00000050441c723c */ /* 0x040ff0000000181c */
[C---:B------:R-:W-:Y:S01]  /*96b0*/  HMMA.16816.F32 R32, R68.reuse, R82, R32 ;  /* 0x000000524420723c */ /* 0x040fe20000001820 */
[----:B------:R-:W1:Y:S01]  /*96c0*/  LDSM.16.MT88.4 R80, [R230+0x1900] ;  /* 0x00190000e650783b */ /* 0x000e620000004200 */
[----:B------:R-:W-:Y:S06]  /*96d0*/  MUFU.EX2 R146, R146 ;  /* 0x0000009200927308 */ /* 0x000fec0000000800 */
[C---:B--2---:R-:W-:Y:S04]  /*96e0*/  HMMA.16816.F32 R36, R68.reuse, R84, R36 ;  /* 0x000000544424723c */ /* 0x044fe80000001824 */
[----:B------:R-:W-:Y:S04]  /*96f0*/  MUFU.EX2 R162, R162 ;  /* 0x000000a200a27308 */ /* 0x000fe80000000800 */
[C---:B------:R-:W-:Y:S01]  /*9700*/  HMMA.16816.F32 R40, R68.reuse, R86, R40 ;  /* 0x000000564428723c */ /* 0x040fe20000001828 */
[----:B------:R-:W-:Y:S05]  /*9710*/  LDSM.16.MT88.4 R84, [R228+0x1900] ;  /* 0x00190000e454783b */ /* 0x000fea0000004200 */
[----:B------:R-:W-:Y:S02]  /*9720*/  MUFU.EX2 R156, R156 ;  /* 0x0000009c009c7308 */ /* 0x000fe40000000800 */
[C---:B----4-:R-:W-:Y:S08]  /*9730*/  HMMA.16816.F32 R44, R68.reuse, R72, R44 ;  /* 0x00000048442c723c */ /* 0x050ff0000000182c */
[C---:B------:R-:W-:Y:S01]  /*9740*/  HMMA.16816.F32 R48, R68.reuse, R74, R48 ;  /* 0x0000004a4430723c */ /* 0x040fe20000001830 */
[----:B------:R-:W2:Y:S07]  /*9750*/  LDSM.16.MT88.4 R72, [R229+0x1900] ;  /* 0x00190000e548783b */ /* 0x000eae0000004200 */
[C---:B------:R-:W-:Y:S08]  /*9760*/  HMMA.16816.F32 R52, R68.reuse, R88, R52 ;  /* 0x000000584434723c */ /* 0x040ff00000001834 */
[C---:B------:R-:W-:Y:S01]  /*9770*/  HMMA.16816.F32 R56, R68.reuse, R90, R56 ;  /* 0x0000005a4438723c */ /* 0x040fe20000001838 */
[----:B------:R-:W-:Y:S07]  /*9780*/  LDSM.16.MT88.4 R88, [R229+0x5900] ;  /* 0x00590000e558783b */ /* 0x000fee0000004200 */
[C---:B------:R-:W-:Y:S07]  /*9790*/  HMMA.16816.F32 R60, R68.reuse, R92, R60 ;  /* 0x0000005c443c723c */ /* 0x040fee000000183c */
[----:B------:R-:W-:Y:S01]  /*97a0*/  FFMA.FTZ R92, R130, c[0x0][0x2d0], -R159 ;  /* 0x0000b400825c7a23 */ /* 0x000fe2000001089f */
[----:B------:R-:W-:Y:S03]  /*97b0*/  HMMA.16816.F32 R64, R68, R94, R64 ;  /* 0x0000005e4440723c */ /* 0x000fe60000001840 */
[----:B------:R4:W2:Y:S04]  /*97c0*/  MUFU.EX2 R115, R92 ;  /* 0x0000005c00737308 */ /* 0x0008a80000000800 */
[----:B------:R-:W-:Y:S02]  /*97d0*/  F2FP.PACK_AB R69, R118, R111 ;  /* 0x0000006f7645723e */ /* 0x000fe400000000ff */
[----:B------:R-:W-:Y:S01]  /*97e0*/  F2FP.PACK_AB R68, R117, R116 ;  /* 0x000000747544723e */ /* 0x000fe200000000ff */
[----:B------:R-:W-:Y:S02]  /*97f0*/  LDSM.16.MT88.4 R108, [R229+0x7900] ;  /* 0x00790000e56c783b */ /* 0x000fe40000004200 */
[----:B-1----:R-:W-:Y:S01]  /*9800*/  F2FP.PACK_AB R70, R121, R119 ;  /* 0x000000777946723e */ /* 0x002fe200000000ff */
[----:B------:R-:W-:Y:S01]  /*9810*/  FADD.FTZ R117, R117, R2 ;  /* 0x0000000275757221 */ /* 0x000fe20000010000 */
[----:B-----5:R-:W-:Y:S01]  /*9820*/  F2FP.PACK_AB R71, R123, R122 ;  /* 0x0000007a7b47723e */ /* 0x020fe200000000ff */
[----:B------:R-:W-:Y:S02]  /*9830*/  FADD.FTZ R122, R122, R3 ;  /* 0x000000037a7a7221 */ /* 0x000fe40000010000 */
[----:B------:R-:W-:Y:S02]  /*9840*/  FADD.FTZ R117, R119, R117 ;  /* 0x0000007577757221 */ /* 0x000fe40000010000 */
[----:B------:R-:W-:Y:S02]  /*9850*/  FADD.FTZ R122, R123, R122 ;  /* 0x0000007a7b7a7221 */ /* 0x000fe40000010000 */
[C---:B---3--:R-:W-:Y:S03]  /*9860*/  HMMA.16816.F32 R4, R68.reuse, R76, R4 ;  /* 0x0000004c4404723c */ /* 0x048fe60000001804 */
[----:B------:R-:W-:Y:S02]  /*9870*/  FADD.FTZ R121, R121, R117 ;  /* 0x0000007579797221 */ /* 0x000fe40000010000 */
[----:B----4-:R-:W-:Y:S03]  /*9880*/  FFMA.FTZ R92, R128, c[0x0][0x2d0], -R155 ;  /* 0x0000b400805c7a23 */ /* 0x010fe6000001089b */
[C---:B------:R-:W-:Y:S01]  /*9890*/  HMMA.16816.F32 R8, R68.reuse, R78, R8 ;  /* 0x0000004e4408723c */ /* 0x040fe20000001808 */
[----:B------:R-:W1:Y:S01]  /*98a0*/  LDSM.16.MT88.4 R76, [R232+0x5900] ;  /* 0x00590000e84c783b */ /* 0x000e620000004200 */
[----:B------:R3:W4:Y:S02]  /*98b0*/  MUFU.EX2 R114, R92 ;  /* 0x0000005c00727308 */ /* 0x0007240000000800 */
[----:B------:R-:W-:Y:S04]  /*98c0*/  FADD.FTZ R121, R144, R121 ;  /* 0x0000007990797221 */ /* 0x000fe80000010000 */
[C---:B------:R-:W-:Y:S08]  /*98d0*/  HMMA.16816.F32 R12, R68.reuse, R80, R12 ;  /* 0x00000050440c723c */ /* 0x040ff0000000180c */
[C---:B------:R-:W-:Y:S01]  /*98e0*/  HMMA.16816.F32 R16, R68.reuse, R82, R16 ;  /* 0x000000524410723c */ /* 0x040fe20000001810 */
[----:B------:R-:W5:Y:S07]  /*98f0*/  LDSM.16.MT88.4 R80, [R230+0x5900] ;  /* 0x00590000e650783b */ /* 0x000f6e0000004200 */
[C---:B--2---:R-:W-:Y:S01]  /*9900*/  HMMA.16816.F32 R20, R68.reuse, R72, R20 ;  /* 0x000000484414723c */ /* 0x044fe20000001814 */
[----:B---3--:R-:W-:Y:S06]  /*9910*/  LDSM.16.MT88.4 R92, [R228+0x6100] ;  /* 0x00610000e45c783b */ /* 0x008fec0000004200 */
[--C-:B------:R-:W-:Y:S01]  /*9920*/  FFMA.FTZ R72, R131, c[0x0][0x2d0], -R159.reuse ;  /* 0x0000b40083487a23 */ /* 0x100fe2000001089f */
[C---:B------:R-:W-:Y:S03]  /*9930*/  HMMA.16816.F32 R24, R68.reuse, R74, R24 ;  /* 0x0000004a4418723c */ /* 0x040fe60000001818 */
[----:B------:R2:W3:Y:S01]  /*9940*/  MUFU.EX2 R113, R72 ;  /* 0x0000004800717308 */ /* 0x0004e20000000800 */
[----:B------:R-:W-:Y:S02]  /*9950*/  FFMA.FTZ R159, R157, c[0x0][0x2d0], -R159 ;  /* 0x0000b4009d9f7a23 */ /* 0x000fe4000001089f */
[----:B------:R-:W-:Y:S02]  /*9960*/  IMAD.MOV.U32 R157, RZ, RZ, R115 ;  /* 0x000000ffff9d7224 */ /* 0x000fe400078e0073 */
[C---:B------:R-:W-:Y:S05]  /*9970*/  HMMA.16816.F32 R28, R68.reuse, R84, R28 ;  /* 0x00000054441c723c */ /* 0x040fea000000181c */
[----:B------:R-:W-:Y:S02]  /*9980*/  MUFU.EX2 R159, R159 ;  /* 0x0000009f009f7308 */ /* 0x000fe40000000800 */
[--C-:B------:R-:W-:Y:S01]  /*9990*/  FFMA.FTZ R84, R129, c[0x0][0x2d0], -R155.reuse ;  /* 0x0000b40081547a23 */ /* 0x100fe2000001089b */
[C---:B------:R-:W-:Y:S04]  /*99a0*/  HMMA.16816.F32 R32, R68.reuse, R86, R32 ;  /* 0x000000564420723c */ /* 0x040fe80000001820 */
[----:B------:R-:W-:Y:S02]  /*99b0*/  FFMA.FTZ R155, R133, c[0x0][0x2d0], -R155 ;  /* 0x0000b400859b7a23 */ /* 0x000fe4000001089b */
[----:B----4-:R-:W-:Y:S01]  /*99c0*/  IMAD.MOV.U32 R133, RZ, RZ, R114 ;  /* 0x000000ffff857224 */ /* 0x010fe200078e0072 */
[----:B------:R4:W3:Y:S01]  /*99d0*/  MUFU.EX2 R112, R84 ;  /* 0x0000005400707308 */ /* 0x0008e20000000800 */
[C---:B-1----:R-:W-:Y:S01]  /*99e0*/  HMMA.16816.F32 R36, R68.reuse, R76, R36 ;  /* 0x0000004c4424723c */ /* 0x042fe20000001824 */
[----:B--2---:R-:W1:Y:S07]  /*99f0*/  LDSM.16.MT88.4 R72, [R228+0x5900] ;  /* 0x00590000e448783b */ /* 0x004e6e0000004200 */
[C---:B------:R-:W-:Y:S01]  /*9a00*/  HMMA.16816.F32 R40, R68.reuse, R78, R40 ;  /* 0x0000004e4428723c */ /* 0x040fe20000001828 */
[----:B------:R-:W2:Y:S01]  /*9a10*/  MUFU.EX2 R155, R155 ;  /* 0x0000009b009b7308 */ /* 0x000ea20000000800 */
[----:B------:R-:W-:Y:S06]  /*9a20*/  LDSM.16.MT88.4 R76, [R230+0x2100] ;  /* 0x00210000e64c783b */ /* 0x000fec0000004200 */
[C---:B-----5:R-:W-:Y:S02]  /*9a30*/  HMMA.16816.F32 R44, R68.reuse, R80, R44 ;  /* 0x00000050442c723c */ /* 0x060fe4000000182c */
[----:B----4-:R-:W4:Y:S06]  /*9a40*/  LDSM.16.MT88.4 R84, [R232+0x2100] ;  /* 0x00210000e854783b */ /* 0x010f2c0000004200 */
[C---:B------:R-:W-:Y:S02]  /*9a50*/  HMMA.16816.F32 R48, R68.reuse, R82, R48 ;  /* 0x000000524430723c */ /* 0x040fe40000001830 */
[----:B------:R-:W-:Y:S06]  /*9a60*/  LDSM.16.MT88.4 R80, [R228+0x2100] ;  /* 0x00210000e450783b */ /* 0x000fec0000004200 */
        /* <DEDUP_REMOVED lines=9> */
[----:B---3--:R-:W-:Y:S01]  /*9b00*/  F2FP.PACK_AB R70, R115, R113 ;  /* 0x000000717346723e */ /* 0x008fe200000000ff */
[----:B------:R-:W-:Y:S01]  /*9b10*/  FADD.FTZ R147, R147, R122 ;  /* 0x0000007a93937221 */ /* 0x000fe20000010000 */
[----:B------:R-:W-:Y:S02]  /*9b20*/  F2FP.PACK_AB R71, R114, R112 ;  /* 0x000000707247723e */ /* 0x000fe400000000ff */
[----:B------:R-:W-:Y:S01]  /*9b30*/  F2FP.PACK_AB R114, R159, R162 ;  /* 0x000000a29f72723e */ /* 0x000fe200000000ff */
[----:B------:R-:W-:Y:S01]  /*9b40*/  FADD.FTZ R2, R146, R147 ;  /* 0x0000009392027221 */ /* 0x000fe20000010000 */
[----:B--2---:R-:W-:Y:S03]  /*9b50*/  F2FP.PACK_AB R115, R155, R156 ;  /* 0x0000009c9b73723e */ /* 0x004fe600000000ff */
[C---:B----4-:R-:W-:Y:S08]  /*9b60*/  HMMA.16816.F32 R4, R68.reuse, R84, R4 ;  /* 0x000000544404723c */ /* 0x050ff00000001804 */
[C---:B------:R-:W-:Y:S01]  /*9b70*/  HMMA.16816.F32 R8, R68.reuse, R86, R8 ;  /* 0x000000564408723c */ /* 0x040fe20000001808 */
[----:B------:R-:W2:Y:S07]  /*9b80*/  LDSM.16.MT88.4 R84, [R232+0x6100] ;  /* 0x00610000e854783b */ /* 0x000eae0000004200 */
[C---:B------:R-:W-:Y:S08]  /*9b90*/  HMMA.16816.F32 R12, R68.reuse, R76, R12 ;  /* 0x0000004c440c723c */ /* 0x040ff0000000180c */
        /* <DEDUP_REMOVED lines=16> */
[----:B------:R-:W5:Y:S07]  /*9ca0*/  LDSM.16.MT88.4 R88, [R232+0x6900] ;  /* 0x00690000e858783b */ /* 0x000f6e0000004200 */
[C---:B------:R-:W-:Y:S08]  /*9cb0*/  HMMA.16816.F32 R60, R68.reuse, R92, R60 ;  /* 0x0000005c443c723c */ /* 0x040ff0000000183c */
[----:B------:R-:W-:Y:S01]  /*9cc0*/  HMMA.16816.F32 R64, R68, R94, R64 ;  /* 0x0000005e4440723c */ /* 0x000fe20000001840 */
[----:B------:R-:W-:Y:S06]  /*9cd0*/  LDSM.16.MT88.4 R92, [R229+0x7100] ;  /* 0x00710000e55c783b */ /* 0x000fec0000004200 */
[----:B------:R-:W-:Y:S02]  /*9ce0*/  F2FP.PACK_AB R68, R251, R252 ;  /* 0x000000fcfb44723e */ /* 0x000fe400000000ff */
[----:B------:R-:W-:Y:S03]  /*9cf0*/  F2FP.PACK_AB R69, R194, R250 ;  /* 0x000000fac245723e */ /* 0x000fe600000000ff */
[----:B------:R-:W-:Y:S02]  /*9d00*/  F2FP.PACK_AB R70, R193, R195 ;  /* 0x000000c3c146723e */ /* 0x000fe400000000ff */
[----:B------:R-:W-:Y:S07]  /*9d10*/  F2FP.PACK_AB R71, R183, R192 ;  /* 0x000000c0b747723e */ /* 0x000fee00000000ff */
[C---:B-1----:R-:W-:Y:S08]  /*9d20*/  HMMA.16816.F32 R4, R68.reuse, R72, R4 ;  /* 0x000000484404723c */ /* 0x042ff00000001804 */
[C---:B------:R-:W-:Y:S01]  /*9d30*/  HMMA.16816.F32 R8, R68.reuse, R74, R8 ;  /* 0x0000004a4408723c */ /* 0x040fe20000001808 */
[----:B------:R-:W1:Y:S07]  /*9d40*/  LDSM.16.MT88.4 R72, [R230+0x6900] ;  /* 0x00690000e648783b */ /* 0x000e6e0000004200 */
[C---:B----4-:R-:W-:Y:S08]  /*9d50*/  HMMA.16816.F32 R12, R68.reuse, R80, R12 ;  /* 0x00000050440c723c */ /* 0x050ff0000000180c */
[C---:B------:R-:W-:Y:S01]  /*9d60*/  HMMA.16816.F32 R16, R68.reuse, R82, R16 ;  /* 0x000000524410723c */ /* 0x040fe20000001810 */
[----:B------:R-:W4:Y:S07]  /*9d70*/  LDSM.16.MT88.4 R80, [R229+0x6900] ;  /* 0x00690000e550783b */ /* 0x000f2e0000004200 */
[C---:B--2---:R-:W-:Y:S08]  /*9d80*/  HMMA.16816.F32 R20, R68.reuse, R84, R20 ;  /* 0x000000544414723c */ /* 0x044ff00000001814 */
[C---:B------:R-:W-:Y:S01]  /*9d90*/  HMMA.16816.F32 R24, R68.reuse, R86, R24 ;  /* 0x000000564418723c */ /* 0x040fe20000001818 */
[----:B------:R-:W-:Y:S07]  /*9da0*/  LDSM.16.MT88.4 R84, [R228+0x3100] ;  /* 0x00310000e454783b */ /* 0x000fee0000004200 */
[C---:B---3--:R-:W-:Y:S08]  /*9db0*/  HMMA.16816.F32 R28, R68.reuse, R76, R28 ;  /* 0x0000004c441c723c */ /* 0x048ff0000000181c */
[C---:B------:R-:W-:Y:S01]  /*9dc0*/  HMMA.16816.F32 R32, R68.reuse, R78, R32 ;  /* 0x0000004e4420723c */ /* 0x040fe20000001820 */
[----:B------:R-:W2:Y:S07]  /*9dd0*/  LDSM.16.MT88.4 R76, [R228+0x6900] ;  /* 0x00690000e44c783b */ /* 0x000eae0000004200 */
[C---:B-----5:R-:W-:Y:S08]  /*9de0*/  HMMA.16816.F32 R36, R68.reuse, R88, R36 ;  /* 0x000000584424723c */ /* 0x060ff00000001824 */
[C---:B------:R-:W-:Y:S01]  /*9df0*/  HMMA.16816.F32 R40, R68.reuse, R90, R40 ;  /* 0x0000005a4428723c */ /* 0x040fe20000001828 */
[----:B------:R-:W-:Y:S07]  /*9e00*/  LDSM.16.MT88.4 R88, [R230+0x7100] ;  /* 0x00710000e658783b */ /* 0x000fee0000004200 */
[C---:B-1----:R-:W-:Y:S08]  /*9e10*/  HMMA.16816.F32 R44, R68.reuse, R72, R44 ;  /* 0x00000048442c723c */ /* 0x042ff0000000182c */
[C---:B------:R-:W-:Y:S01]  /*9e20*/  HMMA.16816.F32 R48, R68.reuse, R74, R48 ;  /* 0x0000004a4430723c */ /* 0x040fe20000001830 */
[----:B------:R-:W1:Y:S07]  /*9e30*/  LDSM.16.MT88.4 R72, [R232+0x3100] ;  /* 0x00310000e848783b */ /* 0x000e6e0000004200 */
[C---:B----4-:R-:W-:Y:S08]  /*9e40*/  HMMA.16816.F32 R52, R68.reuse, R80, R52 ;  /* 0x000000504434723c */ /* 0x050ff00000001834 */
[C---:B------:R-:W-:Y:S01]  /*9e50*/  HMMA.16816.F32 R56, R68.reuse, R82, R56 ;  /* 0x000000524438723c */ /* 0x040fe20000001838 */
[----:B------:R-:W3:Y:S07]  /*9e60*/  LDSM.16.MT88.4 R80, [R230+0x3100] ;  /* 0x00310000e650783b */ /* 0x000eee0000004200 */
[C---:B--2---:R-:W-:Y:S08]  /*9e70*/  HMMA.16816.F32 R60, R68.reuse, R76, R60 ;  /* 0x0000004c443c723c */ /* 0x044ff0000000183c */
[----:B------:R-:W-:Y:S01]  /*9e80*/  HMMA.16816.F32 R64, R68, R78, R64 ;  /* 0x0000004e4440723c */ /* 0x000fe20000001840 */
[----:B------:R-:W2:Y:S06]  /*9e90*/  LDSM.16.MT88.4 R76, [R229+0x3100] ;  /* 0x00310000e54c783b */ /* 0x000eac0000004200 */
[----:B------:R-:W-:Y:S02]  /*9ea0*/  F2FP.PACK_AB R68, R181, R182 ;  /* 0x000000b6b544723e */ /* 0x000fe400000000ff */
[----:B------:R-:W-:Y:S03]  /*9eb0*/  F2FP.PACK_AB R69, R170, R180 ;  /* 0x000000b4aa45723e */ /* 0x000fe600000000ff */
[----:B------:R-:W-:Y:S02]  /*9ec0*/  F2FP.PACK_AB R70, R169, R171 ;  /* 0x000000aba946723e */ /* 0x000fe400000000ff */
[----:B------:R-:W-:Y:S07]  /*9ed0*/  F2FP.PACK_AB R71, R167, R168 ;  /* 0x000000a8a747723e */ /* 0x000fee00000000ff */
[C---:B-1----:R-:W-:Y:S08]  /*9ee0*/  HMMA.16816.F32 R4, R68.reuse, R72, R4 ;  /* 0x000000484404723c */ /* 0x042ff00000001804 */
[C---:B------:R-:W-:Y:S01]  /*9ef0*/  HMMA.16816.F32 R8, R68.reuse, R74, R8 ;  /* 0x0000004a4408723c */ /* 0x040fe20000001808 */
[----:B------:R-:W1:Y:S07]  /*9f00*/  LDSM.16.MT88.4 R72, [R232+0x7100] ;  /* 0x00710000e848783b */ /* 0x000e6e0000004200 */
[C---:B---3--:R-:W-:Y:S08]  /*9f10*/  HMMA.16816.F32 R12, R68.reuse, R80, R12 ;  /* 0x00000050440c723c */ /* 0x048ff0000000180c */
[C---:B------:R-:W-:Y:S01]  /*9f20*/  HMMA.16816.F32 R16, R68.reuse, R82, R16 ;  /* 0x000000524410723c */ /* 0x040fe20000001810 */
[----:B------:R-:W-:Y:S07]  /*9f30*/  LDSM.16.MT88.4 R80, [R229+0x3900] ;  /* 0x00390000e550783b */ /* 0x000fee0000004200 */
[C---:B--2---:R-:W-:Y:S08]  /*9f40*/  HMMA.16816.F32 R20, R68.reuse, R76, R20 ;  /* 0x0000004c4414723c */ /* 0x044ff00000001814 */
[C---:B------:R-:W-:Y:S01]  /*9f50*/  HMMA.16816.F32 R24, R68.reuse, R78, R24 ;  /* 0x0000004e4418723c */ /* 0x040fe20000001818 */
[----:B------:R-:W2:Y:S07]  /*9f60*/  LDSM.16.MT88.4 R76, [R230+0x3900] ;  /* 0x00390000e64c783b */ /* 0x000eae0000004200 */
[C---:B------:R-:W-:Y:S07]  /*9f70*/  HMMA.16816.F32 R28, R68.reuse, R84, R28 ;  /* 0x00000054441c723c */ /* 0x040fee000000181c */
[----:B------:R-:W-:Y:S01]  /*9f80*/  IMAD.MOV.U32 R85, RZ, RZ, R112 ;  /* 0x000000ffff557224 */ /* 0x000fe200078e0070 */
[C---:B------:R-:W-:Y:S04]  /*9f90*/  HMMA.16816.F32 R32, R68.reuse, R86, R32 ;  /* 0x000000564420723c */ /* 0x040fe80000001820 */
[----:B------:R-:W-:Y:S02]  /*9fa0*/  F2FP.PACK_AB R112, R166, R165 ;  /* 0x000000a5a670723e */ /* 0x000fe400000000ff */
[----:B------:R-:W-:Y:S02]  /*9fb0*/  MOV R84, R113 ;  /* 0x0000007100547202 */ /* 0x000fe40000000f00 */
[C---:B-1----:R-:W-:Y:S04]  /*9fc0*/  HMMA.16816.F32 R36, R68.reuse, R72, R36 ;  /* 0x000000484424723c */ /* 0x042fe80000001824 */
[----:B------:R-:W-:Y:S01]  /*9fd0*/  F2FP.PACK_AB R113, R160, R164 ;  /* 0x000000a4a071723e */ /* 0x000fe200000000ff */
[----:B------:R-:W-:Y:S03]  /*9fe0*/  IMAD.MOV.U32 R246, RZ, RZ, R84 ;  /* 0x000000fffff67224 */ /* 0x000fe600078e0054 */
[C---:B------:R-:W-:Y:S04]  /*9ff0*/  HMMA.16816.F32 R40, R68.reuse, R74, R40 ;  /* 0x0000004a4428723c */ /* 0x040fe80000001828 */
[----:B------:R-:W-:Y:S04]  /*a000*/  FADD.FTZ R145, R246, R145 ;  /* 0x00000091f6917221 */ /* 0x000fe80000010000 */
[C---:B------:R-:W-:Y:S08]  /*a010*/  HMMA.16816.F32 R44, R68.reuse, R88, R44 ;  /* 0x00000058442c723c */ /* 0x040ff0000000182c */
[C---:B------:R-:W-:Y:S01]  /*a020*/  HMMA.16816.F32 R48, R68.reuse, R90, R48 ;  /* 0x0000005a4430723c */ /* 0x040fe20000001830 */
[----:B------:R-:W1:Y:S07]  /*a030*/  LDSM.16.MT88.4 R88, [R228+0x3900] ;  /* 0x00390000e458783b */ /* 0x000e6e0000004200 */
[C---:B------:R-:W-:Y:S08]  /*a040*/  HMMA.16816.F32 R52, R68.reuse, R92, R52 ;  /* 0x0000005c4434723c */ /* 0x040ff00000001834 */
[C---:B------:R-:W-:Y:S08]  /*a050*/  HMMA.16816.F32 R56, R68.reuse, R94, R56 ;  /* 0x0000005e4438723c */ /* 0x040ff00000001838 */
[C---:B------:R-:W-:Y:S08]  /*a060*/  HMMA.16816.F32 R60, R68.reuse, R96, R60 ;  /* 0x00000060443c723c */ /* 0x040ff0000000183c */
[----:B------:R-:W-:Y:S01]  /*a070*/  HMMA.16816.F32 R64, R68, R98, R64 ;  /* 0x000000624440723c */ /* 0x000fe20000001840 */
[----:B------:R-:W3:Y:S07]  /*a080*/  LDSM.16.MT88.4 R96, [R232+0x7900] ;  /* 0x00790000e860783b */ /* 0x000eee0000004200 */
[C---:B------:R-:W-:Y:S01]  /*a090*/  HMMA.16816.F32 R128, R112.reuse, R124, R4 ;  /* 0x0000007c7080723c */ /* 0x040fe20000001804 */
[----:B------:R-:W4:Y:S07]  /*a0a0*/  LDSM.16.MT88.4 R4, [R228+0x7900] ;  /* 0x00790000e404783b */ /* 0x000f2e0000004200 */
[C---:B------:R-:W-:Y:S07]  /*a0b0*/  HMMA.16816.F32 R124, R112.reuse, R126, R8 ;  /* 0x0000007e707c723c */ /* 0x040fee0000001808 */
[----:B------:R-:W-:Y:S01]  /*a0c0*/  MOV R11, R85 ;  /* 0x00000055000b7202 */ /* 0x000fe20000000f00 */
[C---:B--2---:R-:W-:Y:S04]  /*a0d0*/  HMMA.16816.F32 R68, R112.reuse, R76, R12 ;  /* 0x0000004c7044723c */ /* 0x044fe8000000180c */
[----:B------:R-:W-:Y:S04]  /*a0e0*/  FADD.FTZ R2, R11, R2 ;  /* 0x000000020b027221 */ /* 0x000fe80000010000 */
[C---:B------:R-:W-:Y:S04]  /*a0f0*/  HMMA.16816.F32 R72, R112.reuse, R78, R16 ;  /* 0x0000004e7048723c */ /* 0x040fe80000001810 */
[----:B------:R-:W-:Y:S02]  /*a100*/  FADD.FTZ R3, R133, R2 ;  /* 0x0000000285037221 */ /* 0x000fe40000010000 */
[----:B------:R-:W-:Y:S02]  /*a110*/  FADD.FTZ R2, R157, R145 ;  /* 0x000000919d027221 */ /* 0x000fe40000010000 */
[C---:B------:R-:W-:Y:S04]  /*a120*/  HMMA.16816.F32 R76, R112.reuse, R80, R20 ;  /* 0x00000050704c723c */ /* 0x040fe80000001814 */
[----:B------:R-:W-:Y:S01]  /*a130*/  FADD.FTZ R250, R250, R3 ;  /* 0x00000003fafa7221 */ /* 0x000fe20000010000 */
[----:B------:R-:W-:Y:S01]  /*a140*/  MOV R3, R0 ;  /* 0x0000000000037202 */ /* 0x000fe20000000f00 */
[----:B------:R-:W-:Y:S02]  /*a150*/  FADD.FTZ R2, R252, R2 ;  /* 0x00000002fc027221 */ /* 0x000fe40000010000 */
[C---:B------:R-:W-:Y:S04]  /*a160*/  HMMA.16816.F32 R80, R112.reuse, R82, R24 ;  /* 0x000000527050723c */ /* 0x040fe80000001818 */
[----:B------:R-:W-:Y:S02]  /*a170*/  FADD.FTZ R250, R194, R250 ;  /* 0x000000fac2fa7221 */ /* 0x000fe40000010000 */
[----:B------:R-:W-:Y:S02]  /*a180*/  FADD.FTZ R251, R251, R2 ;  /* 0x00000002fbfb7221 */ /* 0x000fe40000010000 */
[C---:B-1----:R-:W-:Y:S04]  /*a190*/  HMMA.16816.F32 R84, R112.reuse, R88, R28 ;  /* 0x000000587054723c */ /* 0x042fe8000000181c */
        /* <DEDUP_REMOVED lines=23> */
[C---:B----4-:R-:W-:Y:S04]  /*a310*/  HMMA.16816.F32 R116, R112.reuse, R4, R60 ;  /* 0x000000047074723c */ /* 0x050fe8000000183c */
[----:B------:R-:W-:Y:S02]  /*a320*/  FADD.FTZ R164, R156, R164 ;  /* 0x000000a49ca47221 */ /* 0x000fe40000010000 */
[----:B------:R-:W-:Y:S02]  /*a330*/  FADD.FTZ R169, R162, R169 ;  /* 0x000000a9a2a97221 */ /* 0x000fe40000010000 */
[----:B------:R-:W-:Y:S04]  /*a340*/  HMMA.16816.F32 R112, R112, R6, R64 ;  /* 0x000000067070723c */ /* 0x000fe80000001840 */
[----:B------:R-:W-:Y:S02]  /*a350*/  FADD.FTZ R246, R155, R164 ;  /* 0x000000a49bf67221 */ /* 0x000fe40000010000 */
[----:B------:R-:W-:Y:S02]  /*a360*/  FADD.FTZ R245, R159, R169 ;  /* 0x000000a99ff57221 */ /* 0x000fe40000010000 */
[----:B------:R-:W-:Y:S01]  /*a370*/  IMAD.MOV.U32 R2, RZ, RZ, R132 ;  /* 0x000000ffff027224 */ /* 0x000fe200078e0084 */
[----:B------:R-:W-:-:S05]  /*a380*/  @P0 BRA `(.L_x_560) ;  /* 0xffffb96000000947 */ /* 0x000fca000383ffff */
.L_x_557:
[----:B------:R-:W-:-:S13]  /*a390*/  ISETP.LE.AND P0, PT, RZ, UR10, PT ;  /* 0x0000000aff007c0c */ /* 0x000fda000bf03270 */
[----:B------:R-:W-:Y:S05]  /*a3a0*/  @!P0 BRA `(.L_x_561) ;  /* 0x0000372000008947 */ /* 0x000fea0003800000 */
[----:B------:R-:W-:Y:S01]  /*a3b0*/  SHF.R.S32.HI R247, RZ, 0x1f, R205 ;  /* 0x0000001ffff77819 */ /* 0x000fe200000114cd */
[----:B------:R-:W-:Y:S01]  /*a3c0*/  IMAD.MOV.U32 R2, RZ, RZ, R132 ;  /* 0x000000ffff027224 */ /* 0x000fe200078e0084 */
[C---:B------:R-:W-:Y:S01]  /*a3d0*/  SHF.L.U32 R248, R205.reuse, 0x1, RZ ;  /* 0x00000001cdf87819 */ /* 0x040fe200000006ff */
[----:B------:R-:W-:Y:S01]  /*a3e0*/  IMAD.MOV.U32 R3, RZ, RZ, R0 ;  /* 0x000000ffff037224 */ /* 0x000fe200078e0000 */
[----:B------:R-:W-:Y:S01]  /*a3f0*/  SHF.L.U64.HI R247, R205, 0x1, R247 ;  /* 0x00000001cdf77819 */ /* 0x000fe200000102f7 */
[C---:B------:R-:W-:Y:S01]  /*a400*/  IMAD.SHL.U32 R250, R204.reuse, 0x2, RZ ;  /* 0x00000002ccfa7824 */ /* 0x040fe200078e00ff */
[----:B------:R-:W-:Y:S01]  /*a410*/  SHF.L.U64.HI R249, R204, 0x1, R206 ;  /* 0x00000001ccf97819 */ /* 0x000fe200000102ce */
[----:B------:R-:W-:Y:S05]  /*a420*/  BRA `(.L_x_562) ;  /* 0x000003c000007947 */ /* 0x000fea0003800000 */
.L_x_564:
        /* <DEDUP_REMOVED lines=60> */
.L_x_562:
[----:B------:R-:W-:Y:S04]  /*a7f0*/  DEPBAR.LE SB0, 0x0 ;  /* 0x000080000000791a */ /* 0x000fe80000000000 */
[----:B------:R-:W-:Y:S01]  /*a800*/  BAR.SYNC.DEFER_BLOCKING 0x0 ;  /* 0x0000000000007b1d */ /* 0x000fe20000010000 */
[----:B------:R-:W-:Y:S01]  /*a810*/  IMAD.WIDE.U32 R156, R236, c[0x0][0x208], RZ ;  /* 0x00008200ec9c7a25 */ /* 0x000fe200078e00ff */
[----:B------:R-:W-:Y:S01]  /*a820*/  SHF.R.S32.HI R0, RZ, 0x1f, R236 ;  /* 0x0000001fff007819 */ /* 0x000fe200000114ec */
[----:B------:R-:W-:Y:S04]  /*a830*/  UISETP.GE.AND UP0, UPT, UR10, 0x1, UPT ;  /* 0x000000010a00788c */ /* 0x000fe8000bf06270 */
[----:B------:R-:W-:Y:S04]  /*a840*/  IMAD R0, R0, c[0x0][0x208], RZ ;  /* 0x0000820000007a24 */ /* 0x000fe800078e02ff */
[----:B------:R-:W-:Y:S04]  /*a850*/  IMAD R0, R236, c[0x0][0x20c], R0 ;  /* 0x00008300ec007a24 */ /* 0x000fe800078e0200 */
[----:B------:R-:W-:Y:S01]  /*a860*/  IMAD.IADD R157, R157, 0x1, R0 ;  /* 0x000000019d9d7824 */ /* 0x000fe200078e0200 */
[----:B------:R-:W-:Y:S03]  /*a870*/  SHF.R.S32.HI R0, RZ, 0x1f, R235 ;  /* 0x0000001fff007819 */ /* 0x000fe600000114eb */
[C---:B------:R-:W-:Y:S04]  /*a880*/  IMAD.WIDE.U32 R156, R235.reuse, c[0x0][0x218], R156 ;  /* 0x00008600eb9c7a25 */ /* 0x040fe800078e009c */
[----:B------:R-:W-:Y:S01]  /*a890*/  IMAD R0, R0, c[0x0][0x218], RZ ;  /* 0x0000860000007a24 */ /* 0x000fe200078e02ff */
[----:B------:R-:W1:Y:S03]  /*a8a0*/  LDSM.16.M88.4 R8, [R234+0x8100] ;  /* 0x00810000ea08783b */ /* 0x000e660000000200 */
[----:B------:R-:W-:Y:S02]  /*a8b0*/  IMAD R0, R235, c[0x0][0x21c], R0 ;  /* 0x00008700eb007a24 */ /* 0x000fe400078e0200 */
[----:B------:R-:W2:Y:S05]  /*a8c0*/  LDSM.16.M88.4 R16, [R234+0x8900] ;  /* 0x00890000ea10783b */ /* 0x000eaa0000000200 */
[----:B------:R-:W3:Y:S05]  /*a8d0*/  LDSM.16.M88.4 R24, [R234+0x9100] ;  /* 0x00910000ea18783b */ /* 0x000eea0000000200 */
[----:B------:R-:W4:Y:S05]  /*a8e0*/  LDSM.16.M88.4 R32, [R234+0x9900] ;  /* 0x00990000ea20783b */ /* 0x000f2a0000000200 */
[----:B------:R-:W5:Y:S05]  /*a8f0*/  LDSM.16.M88.4 R40, [R234+0xa100] ;  /* 0x00a10000ea28783b */ /* 0x000f6a0000000200 */
[----:B------:R-:W3:Y:S05]  /*a900*/  LDSM.16.M88.4 R48, [R234+0xa900] ;  /* 0x00a90000ea30783b */ /* 0x000eea0000000200 */
[----:B------:R-:W3:Y:S05]  /*a910*/  LDSM.16.M88.4 R56, [R234+0xb100] ;  /* 0x00b10000ea38783b */ /* 0x000eea0000000200 */
[----:B------:R-:W4:Y:S01]  /*a920*/  LDSM.16.M88.4 R64, [R234+0xb900] ;  /* 0x00b90000ea40783b */ /* 0x000f220000000200 */
[C---:B-1----:R-:W-:Y:S04]  /*a930*/  HMMA.16816.F32 R4, R136.reuse, R8, RZ ;  /* 0x000000088804723c */ /* 0x042fe800000018ff */
[----:B------:R-:W1:Y:S05]  /*a940*/  LDSM.16.M88.4 R132, [R233] ;  /* 0x00000000e984783b */ /* 0x000e6a0000000200 */
[----:B------:R-:W1:Y:S01]  /*a950*/  LDSM.16.M88.4 R144, [R227] ;  /* 0x00000000e390783b */ /* 0x000e620000000200 */
[C---:B------:R-:W-:Y:S04]  /*a960*/  HMMA.16816.F32 R8, R136.reuse, R10, RZ ;  /* 0x0000000a8808723c */ /* 0x040fe800000018ff */
[----:B------:R-:W1:Y:S04]  /*a970*/  LDSM.16.M88.4 R148, [R226] ;  /* 0x00000000e294783b */ /* 0x000e680000000200 */
[C---:B--2---:R-:W-:Y:S01]  /*a980*/  HMMA.16816.F32 R12, R136.reuse, R16, RZ ;  /* 0x00000010880c723c */ /* 0x044fe200000018ff */
[----:B------:R-:W-:Y:S07]  /*a990*/  LDSM.16.M88.4 R152, [R225] ;  /* 0x00000000e198783b */ /* 0x000fee0000000200 */
[C---:B------:R-:W-:Y:S08]  /*a9a0*/  HMMA.16816.F32 R16, R136.reuse, R18, RZ ;  /* 0x000000128810723c */ /* 0x040ff000000018ff */
[C---:B---3--:R-:W-:Y:S08]  /*a9b0*/  HMMA.16816.F32 R20, R136.reuse, R24, RZ ;  /* 0x000000188814723c */ /* 0x048ff000000018ff */
[C---:B------:R-:W-:Y:S08]  /*a9c0*/  HMMA.16816.F32 R24, R136.reuse, R26, RZ ;  /* 0x0000001a8818723c */ /* 0x040ff000000018ff */
[C---:B----4-:R-:W-:Y:S08]  /*a9d0*/  HMMA.16816.F32 R28, R136.reuse, R32, RZ ;  /* 0x00000020881c723c */ /* 0x050ff000000018ff */
[C---:B------:R-:W-:Y:S08]  /*a9e0*/  HMMA.16816.F32 R32, R136.reuse, R34, RZ ;  /* 0x000000228820723c */ /* 0x040ff000000018ff */
[C---:B-----5:R-:W-:Y:S08]  /*a9f0*/  HMMA.16816.F32 R36, R136.reuse, R40, RZ ;  /* 0x000000288824723c */ /* 0x060ff000000018ff */
[C---:B------:R-:W-:Y:S08]  /*aa00*/  HMMA.16816.F32 R40, R136.reuse, R42, RZ ;  /* 0x0000002a8828723c */ /* 0x040ff000000018ff */
[C---:B------:R-:W-:Y:S08]  /*aa10*/  HMMA.16816.F32 R44, R136.reuse, R48, RZ ;  /* 0x00000030882c723c */ /* 0x040ff000000018ff */
[C---:B------:R-:W-:Y:S08]  /*aa20*/  HMMA.16816.F32 R48, R136.reuse, R50, RZ ;  /* 0x000000328830723c */ /* 0x040ff000000018ff */
[C---:B------:R-:W-:Y:S08]  /*aa30*/  HMMA.16816.F32 R52, R136.reuse, R56, RZ ;  /* 0x000000388834723c */ /* 0x040ff000000018ff */
[C---:B------:R-:W-:Y:S08]  /*aa40*/  HMMA.16816.F32 R56, R136.reuse, R58, RZ ;  /* 0x0000003a8838723c */ /* 0x040ff000000018ff */
[C---:B------:R-:W-:Y:S08]  /*aa50*/  HMMA.16816.F32 R60, R136.reuse, R64, RZ ;  /* 0x00000040883c723c */ /* 0x040ff000000018ff */
[----:B------:R-:W-:Y:S08]  /*aa60*/  HMMA.16816.F32 R64, R136, R66, RZ ;  /* 0x000000428840723c */ /* 0x000ff000000018ff */
[C---:B-1----:R-:W-:Y:S07]  /*aa70*/  HMMA.16816.F32 R4, R140.reuse, R132, R4 ;  /* 0x000000848c04723c */ /* 0x042fee0000001804 */
[----:B------:R-:W-:Y:S01]  /*aa80*/  IADD3 R132, P0, R156, UR24, RZ ;  /* 0x000000189c847c10 */ /* 0x000fe2000ff1e0ff */
[C---:B------:R-:W-:Y:S04]  /*aa90*/  HMMA.16816.F32 R8, R140.reuse, R134, R8 ;  /* 0x000000868c08723c */ /* 0x040fe80000001808 */
[----:B------:R-:W-:Y:S02]  /*aaa0*/  IADD3.X R0, R157, UR16, R0, P0, !PT ;  /* 0x000000109d007c10 */ /* 0x000fe400087fe400 */
[C---:B------:R-:W-:Y:S02]  /*aab0*/  LEA R157, P0, R132.reuse, c[0x0][0x1f8], 0x1 ;  /* 0x00007e00849d7a11 */ /* 0x040fe400078008ff */
[C---:B------:R-:W-:Y:S03]  /*aac0*/  HMMA.16816.F32 R12, R140.reuse, R144, R12 ;  /* 0x000000908c0c723c */ /* 0x040fe6000000180c */
[----:B------:R-:W1:Y:S01]  /*aad0*/  SHFL.IDX PT, R156, R157, RZ, 0x181f ;  /* 0x00181fff9d9c7589 */ /* 0x000e6200000e0000 */
[----:B------:R-:W-:Y:S04]  /*aae0*/  LEA.HI.X R0, R132, c[0x0][0x1fc], R0, 0x1, P0 ;  /* 0x00007f0084007a11 */ /* 0x000fe800000f0c00 */
[C---:B------:R-:W-:Y:S01]  /*aaf0*/  HMMA.16816.F32 R16, R140.reuse, R146, R16 ;  /* 0x000000928c10723c */ /* 0x040fe20000001810 */
[----:B------:R-:W2:Y:S05]  /*ab00*/  SHFL.IDX PT, R161, R0, RZ, 0x181f ;  /* 0x00181fff00a17589 */ /* 0x000eaa00000e0000 */
[----:B------:R-:W3:Y:S02]  /*ab10*/  SHFL.IDX PT, R160, R157, 0x1, 0x181f ;  /* 0x00381f009da07f89 */ /* 0x000ee400000e0000 */
[C---:B------:R-:W-:Y:S03]  /*ab20*/  HMMA.16816.F32 R20, R140.reuse, R148, R20 ;  /* 0x000000948c14723c */ /* 0x040fe60000001814 */
[----:B------:R-:W4:Y:S05]  /*ab30*/  SHFL.IDX PT, R162, R0, 0x1, 0x181f ;  /* 0x00381f0000a27f89 */ /* 0x000f2a00000e0000 */
[C---:B------:R-:W-:Y:S01]  /*ab40*/  HMMA.16816.F32 R24, R140.reuse, R150, R24 ;  /* 0x000000968c18723c */ /* 0x040fe20000001818 */
[----:B------:R-:W5:Y:S03]  /*ab50*/  LDSM.16.M88.4 R132, [R224] ;  /* 0x00000000e084783b */ /* 0x000f660000000200 */
[C---:B-1----:R-:W-:Y:S02]  /*ab60*/  IADD3 R166, P1, R156.reuse, R248, RZ ;  /* 0x000000f89ca67210 */ /* 0x042fe40007f3e0ff */
[----:B------:R-:W-:Y:S01]  /*ab70*/  IADD3 R168, P0, R156, R250, RZ ;  /* 0x000000fa9ca87210 */ /* 0x000fe20007f1e0ff */
[----:B------:R-:W-:Y:S01]  /*ab80*/  LDSM.16.M88.4 R144, [R223] ;  /* 0x00000000df90783b */ /* 0x000fe20000000200 */
[C---:B------:R-:W-:Y:S04]  /*ab90*/  HMMA.16816.F32 R28, R140.reuse, R152, R28 ;  /* 0x000000988c1c723c */ /* 0x040fe8000000181c */
[----:B------:R-:W-:Y:S01]  /*aba0*/  LDSM.16.M88.4 R148, [R222] ;  /* 0x00000000de94783b */ /* 0x000fe20000000200 */
[C---:B--2---:R-:W-:Y:S01]  /*abb0*/  IMAD.X R167, R161.reuse, 0x1, R247, P1 ;  /* 0x00000001a1a77824 */ /* 0x044fe200008e06f7 */
[C---:B---3--:R-:W-:Y:S01]  /*abc0*/  IADD3 R164, P1, R160.reuse, R248, RZ ;  /* 0x000000f8a0a47210 */ /* 0x048fe20007f3e0ff */
[----:B------:R-:W-:Y:S01]  /*abd0*/  IMAD.X R169, R161, 0x1, R249, P0 ;  /* 0x00000001a1a97824 */ /* 0x000fe200000e06f9 */
[C---:B------:R-:W-:Y:S01]  /*abe0*/  HMMA.16816.F32 R32, R140.reuse, R154, R32 ;  /* 0x0000009a8c20723c */ /* 0x040fe20000001820 */
[----:B------:R-:W1:Y:S03]  /*abf0*/  SHFL.IDX PT, R163, R157, 0x2, 0x181f ;  /* 0x00581f009da37f89 */ /* 0x000e6600000e0000 */
[----:B------:R-:W-:Y:S01]  /*ac00*/  IADD3 R160, P0, R160, R250, RZ ;  /* 0x000000faa0a07210 */ /* 0x000fe20007f1e0ff */
[C---:B----4-:R-:W-:Y:S01]  /*ac10*/  IMAD.X R165, R162.reuse, 0x1, R247, P1 ;  /* 0x00000001a2a57824 */ /* 0x050fe200008e06f7 */
[----:B------:R-:W2:Y:S03]  /*ac20*/  SHFL.IDX PT, R153, R157, 0x3, 0x181f ;  /* 0x00781f009d997f89 */ /* 0x000ea600000e0000 */
[----:B------:R-:W-:Y:S02]  /*ac30*/  IMAD.X R161, R162, 0x1, R249, P0 ;  /* 0x00000001a2a17824 */ /* 0x000fe400000e06f9 */
[----:B------:R-:W-:Y:S05]  /*ac40*/  LDSM.16.M88.4 R156, [R221] ;  /* 0x00000000dd9c783b */ /* 0x000fea0000000200 */
[----:B------:R-:W-:Y:S01]  /*ac50*/  @!PT LDS RZ, [RZ] ;  /* 0x00000000fffff984 */ /* 0x000fe20000000800 */
[----:B------:R-:W-:Y:S01]  /*ac60*/  @!PT LDS RZ, [RZ] ;  /* 0x00000000fffff984 */ /* 0x000fe20000000800 */
[----:B------:R-:W-:Y:S01]  /*ac70*/  @!PT LDS RZ, [RZ] ;  /* 0x00000000fffff984 */ /* 0x000fe20000000800 */
[----:B------:R3:W-:Y:S05]  /*ac80*/  LDGSTS.E.BYPASS.LTC128B.128 [R244], [R166.64], !P5 ;  /* 0x00000000a6f47fae */ /* 0x0007ea000e901d4e */
[----:B------:R4:W-:Y:S01]  /*ac90*/  LDGSTS.E.BYPASS.LTC128B.128 [R243], [R168.64], !P4 ;  /* 0x00000000a8f37fae */ /* 0x0009e2000e101d4e */
[C---:B-----5:R-:W-:Y:S04]  /*aca0*/  HMMA.16816.F32 R36, R140.reuse, R132, R36 ;  /* 0x000000848c24723c */ /* 0x060fe80000001824 */
[----:B------:R3:W-:Y:S01]  /*acb0*/  LDGSTS.E.BYPASS.LTC128B.128 [R242], [R164.64], !P5 ;  /* 0x00000000a4f27fae */ /* 0x0007e2000e901d4e */
[-C--:B-1----:R-:W-:Y:S04]  /*acc0*/  IADD3 R154, P0, R163, R248.reuse, RZ ;  /* 0x000000f8a39a7210 */ /* 0x082fe80007f1e0ff */
[----:B------:R1:W-:Y:S03]  /*acd0*/  LDGSTS.E.BYPASS.LTC128B.128 [R241], [R160.64], !P4 ;  /* 0x00000000a0f17fae */ /* 0x0003e6000e101d4e */
[----:B--2---:R-:W-:Y:S01]  /*ace0*/  IADD3 R132, P1, R153, R248, RZ ;  /* 0x000000f899847210 */ /* 0x004fe20007f3e0ff */
[C---:B------:R-:W-:Y:S01]  /*acf0*/  HMMA.16816.F32 R40, R140.reuse, R134, R40 ;  /* 0x000000868c28723c */ /* 0x040fe20000001828 */
[----:B------:R-:W2:Y:S07]  /*ad00*/  SHFL.IDX PT, R152, R0, 0x2, 0x181f ;  /* 0x00581f0000987f89 */ /* 0x000eae00000e0000 */
[C---:B------:R-:W-:Y:S01]  /*ad10*/  HMMA.16816.F32 R44, R140.reuse, R144, R44 ;  /* 0x000000908c2c723c */ /* 0x040fe2000000182c */
[----:B------:R-:W5:Y:S07]  /*ad20*/  SHFL.IDX PT, R0, R0, 0x3, 0x181f ;  /* 0x00781f0000007f89 */ /* 0x000f6e00000e0000 */
[C---:B------:R-:W-:Y:S08]  /*ad30*/  HMMA.16816.F32 R48, R140.reuse, R146, R48 ;  /* 0x000000928c30723c */ /* 0x040ff00000001830 */
[C---:B------:R-:W-:Y:S04]  /*ad40*/  HMMA.16816.F32 R52, R140.reuse, R148, R52 ;  /* 0x000000948c34723c */ /* 0x040fe80000001834 */
[-C--:B-1----:R-:W-:Y:S01]  /*ad50*/  IADD3 R160, P6, R163, R250.reuse, RZ ;  /* 0x000000faa3a07210 */ /* 0x082fe20007fde0ff */
[C---:B--2---:R-:W-:Y:S01]  /*ad60*/  IMAD.X R155, R152.reuse, 0x1, R247, P0 ;  /* 0x00000001989b7824 */ /* 0x044fe200000e06f7 */
[----:B------:R-:W-:Y:S02]  /*ad70*/  IADD3 R162, P0, R153, R250, RZ ;  /* 0x000000fa99a27210 */ /* 0x000fe40007f1e0ff */
[C---:B------:R-:W-:Y:S02]  /*ad80*/  HMMA.16816.F32 R56, R140.reuse, R150, R56 ;  /* 0x000000968c38723c */ /* 0x040fe40000001838 */
[----:B------:R1:W-:Y:S02]  /*ad90*/  LDGSTS.E.BYPASS.LTC128B.128 [R240], [R154.64], !P5 ;  /* 0x000000009af07fae */ /* 0x0003e4000e901d4e */
[----:B------:R-:W-:Y:S02]  /*ada0*/  IMAD.X R161, R152, 0x1, R249, P6 ;  /* 0x0000000198a17824 */ /* 0x000fe400030e06f9 */
[C---:B-----5:R-:W-:Y:S02]  /*adb0*/  IMAD.X R133, R0.reuse, 0x1, R247, P1 ;  /* 0x0000000100857824 */ /* 0x060fe400008e06f7 */
[C---:B------:R-:W-:Y:S01]  /*adc0*/  HMMA.16816.F32 R60, R140.reuse, R156, R60 ;  /* 0x0000009c8c3c723c */ /* 0x040fe2000000183c */
[----:B------:R2:W-:Y:S03]  /*add0*/  LDGSTS.E.BYPASS.LTC128B.128 [R239], [R160.64], !P4 ;  /* 0x00000000a0ef7fae */ /* 0x0005e6000e101d4e */
[----:B------:R-:W-:Y:S01]  /*ade0*/  IMAD.X R163, R0, 0x1, R249, P0 ;  /* 0x0000000100a37824 */ /* 0x000fe200000e06f9 */
[----:B------:R-:W-:Y:S01]  /*adf0*/  PLOP3.LUT P0, PT, PT, PT, UP0, 0x80, 0x0 ;  /* 0x000000000000781c */ /* 0x000fe20003f0f008 */
[----:B------:R5:W-:Y:S02]  /*ae00*/  LDGSTS.E.BYPASS.LTC128B.128 [R244+0x3000], [R132.64], !P5 ;  /* 0x0300000084f47fae */ /* 0x000be4000e901d4e */
[----:B------:R-:W-:Y:S03]  /*ae10*/  HMMA.16816.F32 R64, R140, R158, R64 ;  /* 0x0000009e8c40723c */ /* 0x000fe60000001840 */
[----:B------:R2:W-:Y:S05]  /*ae20*/  LDGSTS.E.BYPASS.LTC128B.128 [R244+0x7000], [R162.64], !P4 ;  /* 0x07000000a2f47fae */ /* 0x0005ea000e101d4e */
[----:B---3--:R-:W-:Y:S05]  /*ae30*/  LDSM.16.M88.4 R164, [R231+0x9900] ;  /* 0x00990000e7a4783b */ /* 0x008fea0000000200 */
[----:B-1----:R-:W-:Y:S05]  /*ae40*/  LDSM.16.M88.4 R152, [R231+0x8900] ;  /* 0x00890000e798783b */ /* 0x002fea0000000200 */
[----:B------:R-:W0:Y:S05]  /*ae50*/  LDGDEPBAR ;  /* 0x00000000000079af */ /* 0x000e2a0000000000 */
[----:B------:R-:W-:Y:S05]  /*ae60*/  LDSM.16.M88.4 R144, [R231+0xa100] ;  /* 0x00a10000e790783b */ /* 0x000fea0000000200 */
[----:B-----5:R-:W1:Y:S05]  /*ae70*/  LDSM.16.M88.4 R132, [R231+0x8100] ;  /* 0x00810000e784783b */ /* 0x020e6a0000000200 */
[----:B--2---:R-:W2:Y:S05]  /*ae80*/  LDSM.16.M88.4 R160, [R231+0x9100] ;  /* 0x00910000e7a0783b */ /* 0x004eaa0000000200 */
[----:B------:R-:W3:Y:S05]  /*ae90*/  LDSM.16.M88.4 R148, [R231+0xa900] ;  /* 0x00a90000e794783b */ /* 0x000eea0000000200 */
[----:B----4-:R-:W4:Y:S05]  /*aea0*/  LDSM.16.M88.4 R168, [R231+0xb100] ;  /* 0x00b10000e7a8783b */ /* 0x010f2a0000000200 */
[----:B------:R-:W5:Y:S05]  /*aeb0*/  LDSM.16.M88.4 R180, [R231+0xb900] ;  /* 0x00b90000e7b4783b */ /* 0x000f6a0000000200 */
[----:B------:R-:W2:Y:S05]  /*aec0*/  LDSM.16.M88.4 R192, [R220] ;  /* 0x00000000dcc0783b */ /* 0x000eaa0000000200 */
[----:B------:R-:W-:Y:S05]  /*aed0*/  LDSM.16.M88.4 R156, [R220+0x1800] ;  /* 0x00180000dc9c783b */ /* 0x000fea0000000200 */
[----:B------:R-:W-:Y:S01]  /*aee0*/  LDSM.16.M88.4 R204, [R231+0xc100] ;  /* 0x00c10000e7cc783b */ /* 0x000fe20000000200 */
[C---:B-1----:R-:W-:Y:S04]  /*aef0*/  HMMA.16816.F32 R4, R172.reuse, R132, R4 ;  /* 0x00000084ac04723c */ /* 0x042fe80000001804 */
[----:B------:R-:W-:Y:S04]  /*af00*/  LDSM.16.M88.4 R208, [R220+0x7000] ;  /* 0x00700000dcd0783b */ /* 0x000fe80000000200 */
        /* <DEDUP_REMOVED lines=40> */
[----:B------:R-:W-:Y:S07]  /*b190*/  LDSM.16.M88.4 R164, [R218] ;  /* 0x00000000daa4783b */ /* 0x000fee0000000200 */
[C---:B------:R-:W-:Y:S08]  /*b1a0*/  HMMA.16816.F32 R52, R176.reuse, R144, R52 ;  /* 0x00000090b034723c */ /* 0x040ff00000001834 */
[C---:B------:R-:W-:Y:S01]  /*b1b0*/  HMMA.16816.F32 R56, R176.reuse, R146, R56 ;  /* 0x00000092b038723c */ /* 0x040fe20000001838 */
[----:B------:R-:W1:Y:S07]  /*b1c0*/  LDSM.16.M88.4 R144, [R234+0xf900] ;  /* 0x00f90000ea90783b */ /* 0x000e6e0000000200 */
[C---:B---3--:R-:W-:Y:S08]  /*b1d0*/  HMMA.16816.F32 R60, R176.reuse, R148, R60 ;  /* 0x00000094b03c723c */ /* 0x048ff0000000183c */
[----:B------:R-:W-:Y:S01]  /*b1e0*/  HMMA.16816.F32 R64, R176, R150, R64 ;  /* 0x00000096b040723c */ /* 0x000fe20000001840 */
[----:B------:R-:W3:Y:S07]  /*b1f0*/  LDSM.16.M88.4 R148, [R219] ;  /* 0x00000000db94783b */ /* 0x000eee0000000200 */
[C---:B----4-:R-:W-:Y:S08]  /*b200*/  HMMA.16816.F32 R4, R184.reuse, R168, R4 ;  /* 0x000000a8b804723c */ /* 0x050ff00000001804 */
[C---:B------:R-:W-:Y:S01]  /*b210*/  HMMA.16816.F32 R8, R184.reuse, R170, R8 ;  /* 0x000000aab808723c */ /* 0x040fe20000001808 */
[----:B------:R-:W4:Y:S07]  /*b220*/  LDSM.16.M88.4 R168, [R217] ;  /* 0x00000000d9a8783b */ /* 0x000f2e0000000200 */
[C---:B-----5:R-:W-:Y:S08]  /*b230*/  HMMA.16816.F32 R12, R184.reuse, R180, R12 ;  /* 0x000000b4b80c723c */ /* 0x060ff0000000180c */
[C---:B------:R-:W-:Y:S01]  /*b240*/  HMMA.16816.F32 R16, R184.reuse, R182, R16 ;  /* 0x000000b6b810723c */ /* 0x040fe20000001810 */
[----:B------:R-:W5:Y:S07]  /*b250*/  LDSM.16.M88.4 R180, [R216] ;  /* 0x00000000d8b4783b */ /* 0x000f6e0000000200 */
        /* <DEDUP_REMOVED lines=13> */
[C---:B------:R-:W-:Y:S01]  /*b330*/  HMMA.16816.F32 R56, R184.reuse, R162, R56 ;  /* 0x000000a2b838723c */ /* 0x040fe20000001838 */
[----:B------:R-:W2:Y:S07]  /*b340*/  LDSM.16.M88.4 R160, [R231+0xc900] ;  /* 0x00c90000e7a0783b */ /* 0x000eae0000000200 */
        /* <DEDUP_REMOVED lines=8> */
[----:B------:R-:W-:Y:S07]  /*b3d0*/  LDSM.16.M88.4 R164, [R231+0xf900] ;  /* 0x00f90000e7a4783b */ /* 0x000fee0000000200 */
[C---:B----4-:R-:W-:Y:S08]  /*b3e0*/  HMMA.16816.F32 R20, R188.reuse, R168, R20 ;  /* 0x000000a8bc14723c */ /* 0x050ff00000001814 */
[C---:B------:R-:W-:Y:S01]  /*b3f0*/  HMMA.16816.F32 R24, R188.reuse, R170, R24 ;  /* 0x000000aabc18723c */ /* 0x040fe20000001818 */
[----:B------:R-:W-:Y:S07]  /*b400*/  LDSM.16.M88.4 R168, [R220+0x5000] ;  /* 0x00500000dca8783b */ /* 0x000fee0000000200 */
[C---:B-----5:R-:W-:Y:S08]  /*b410*/  HMMA.16816.F32 R28, R188.reuse, R180, R28 ;  /* 0x000000b4bc1c723c */ /* 0x060ff0000000181c */
[C---:B------:R-:W-:Y:S01]  /*b420*/  HMMA.16816.F32 R32, R188.reuse, R182, R32 ;  /* 0x000000b6bc20723c */ /* 0x040fe20000001820 */
[----:B------:R-:W-:Y:S07]  /*b430*/  LDSM.16.M88.4 R180, [R220+0x5800] ;  /* 0x00580000dcb4783b */ /* 0x000fee0000000200 */
[C---:B-1----:R-:W-:Y:S08]  /*b440*/  HMMA.16816.F32 R36, R188.reuse, R132, R36 ;  /* 0x00000084bc24723c */ /* 0x042ff00000001824 */
[C---:B------:R-:W-:Y:S01]  /*b450*/  HMMA.16816.F32 R40, R188.reuse, R134, R40 ;  /* 0x00000086bc28723c */ /* 0x040fe20000001828 */
[----:B------:R-:W1:Y:S07]  /*b460*/  LDSM.16.M88.4 R132, [R231+0xe100] ;  /* 0x00e10000e784783b */ /* 0x000e6e0000000200 */
        /* <DEDUP_REMOVED lines=17> */
[----:B------:R-:W2:Y:S07]  /*b580*/  LDSM.16.M88.4 R144, [R220+0x4800] ;  /* 0x00480000dc90783b */ /* 0x000eae0000000200 */
[C---:B---3--:R-:W-:Y:S08]  /*b590*/  HMMA.16816.F32 R28, R196.reuse, R148, R28 ;  /* 0x00000094c41c723c */ /* 0x048ff0000000181c */
[C---:B------:R-:W-:Y:S01]  /*b5a0*/  HMMA.16816.F32 R32, R196.reuse, R150, R32 ;  /* 0x00000096c420723c */ /* 0x040fe20000001820 */
[----:B------:R-:W3:Y:S01]  /*b5b0*/  LDSM.16.M88.4 R148, [R220+0x7800] ;  /* 0x00780000dc94783b */ /* 0x000ee20000000200 */
[----:B------:R-:W-:Y:S04]  /*b5c0*/  DEPBAR.LE SB0, 0x0 ;  /* 0x000080000000791a */ /* 0x000fe80000000000 */
[----:B------:R-:W-:Y:S02]  /*b5d0*/  BAR.SYNC.DEFER_BLOCKING 0x0 ;  /* 0x0000000000007b1d */ /* 0x000fe40000010000 */
[C---:B-1----:R-:W-:Y:S08]  /*b5e0*/  HMMA.16816.F32 R36, R196.reuse, R132, R36 ;  /* 0x00000084c424723c */ /* 0x042ff00000001824 */
[C---:B------:R-:W-:Y:S08]  /*b5f0*/  HMMA.16816.F32 R40, R196.reuse, R134, R40 ;  /* 0x00000086c428723c */ /* 0x040ff00000001828 */
[C---:B----4-:R-:W-:Y:S08]  /*b600*/  HMMA.16816.F32 R44, R196.reuse, R152, R44 ;  /* 0x00000098c42c723c */ /* 0x050ff0000000182c */
[C---:B------:R-:W-:Y:S08]  /*b610*/  HMMA.16816.F32 R48, R196.reuse, R154, R48 ;  /* 0x0000009ac430723c */ /* 0x040ff00000001830 */
[C---:B-----5:R-:W-:Y:S08]  /*b620*/  HMMA.16816.F32 R52, R196.reuse, R156, R52 ;  /* 0x0000009cc434723c */ /* 0x060ff00000001834 */
[C---:B------:R-:W-:Y:S08]  /*b630*/  HMMA.16816.F32 R56, R196.reuse, R158, R56 ;  /* 0x0000009ec438723c */ /* 0x040ff00000001838 */
[C---:B------:R-:W-:Y:S08]  /*b640*/  HMMA.16816.F32 R60, R196.reuse, R164, R60 ;  /* 0x000000a4c43c723c */ /* 0x040ff0000000183c */
[----:B------:R-:W-:Y:S08]  /*b650*/  HMMA.16816.F32 R64, R196, R166, R64 ;  /* 0x000000a6c440723c */ /* 0x000ff00000001840 */
        /* <DEDUP_REMOVED lines=17> */
.L_x_563:
        /* <DEDUP_REMOVED lines=81> */
[----:B------:R-:W-:Y:S02]  /*bc80*/  FFMA.FTZ R160, R11, c[0x0][0x2d0], -R161 ;  /* 0x0000b4000ba07a23 */ /* 0x000fe400000108a1 */
        /* <DEDUP_REMOVED lines=43> */
[----:B------:R-:W-:Y:S02]  /*bf40*/  FMUL.FTZ R71, R2, R71 ;  /* 0x0000004702477220 */ /* 0x000fe40000410000 */
[----:B------:R-:W-:Y:S01]  /*bf50*/  MUFU.EX2 R157, R157 ;  /* 0x0000009d009d7308 */ /* 0x000fe20000000800 */
        /* <DEDUP_REMOVED lines=28> */
[C---:B------:R-:W-:Y:S01]  /*c120*/  FMUL.FTZ R88, R3.reuse, R88 ;  /* 0x0000005803587220 */ /* 0x040fe20000410000 */
[----:B--2---:R-:W-:Y:S01]  /*c130*/  F2FP.PACK_AB R131, R160, R159 ;  /* 0x0000009fa083723e */ /* 0x004fe200000000ff */
[C---:B------:R-:W-:Y:S02]  /*c140*/  FMUL.FTZ R89, R3.reuse, R89 ;  /* 0x0000005903597220 */ /* 0x040fe40000410000 */
[C---:B------:R-:W-:Y:S02]  /*c150*/  FMUL.FTZ R90, R2.reuse, R90 ;  /* 0x0000005a025a7220 */ /* 0x040fe40000410000 */
[C---:B------:R-:W-:Y:S02]  /*c160*/  FMUL.FTZ R91, R2.reuse, R91 ;  /* 0x0000005b025b7220 */ /* 0x040fe40000410000 */
[----:B------:R-:W-:Y:S01]  /*c170*/  MUFU.EX2 R169, R169 ;  /* 0x000000a900a97308 */ /* 0x000fe20000000800 */
[C---:B------:R-:W-:Y:S05]  /*c180*/  HMMA.16816.F32 R4, R128.reuse, R144, R4 ;  /* 0x000000908004723c */ /* 0x040fea0000001804 */
        /* <DEDUP_REMOVED lines=14> */
[----:B------:R-:W-:Y:S01]  /*c270*/  FMUL.FTZ R99, R2, R99 ;  /* 0x0000006302637220 */ /* 0x000fe20000410000 */
[----:B------:R-:W-:Y:S01]  /*c280*/  MUFU.EX2 R180, R180 ;  /* 0x000000b400b47308 */ /* 0x000fe20000000800 */
[C---:B------:R-:W-:Y:S04]  /*c290*/  HMMA.16816.F32 R76, R128.reuse, R152, R76 ;  /* 0x00000098804c723c */ /* 0x040fe8000000184c */
[C---:B------:R-:W-:Y:S02]  /*c2a0*/  FMUL.FTZ R100, R3.reuse, R100 ;  /* 0x0000006403647220 */ /* 0x040fe40000410000 */
[C---:B------:R-:W-:Y:S02]  /*c2b0*/  FMUL.FTZ R101, R3.reuse, R101 ;  /* 0x0000006503657220 */ /* 0x040fe40000410000 */
[C---:B------:R-:W-:Y:S01]  /*c2c0*/  HMMA.16816.F32 R80, R128.reuse, R154, R80 ;  /* 0x0000009a8050723c */ /* 0x040fe20000001850 */
[----:B------:R-:W-:Y:S03]  /*c2d0*/  MUFU.EX2 R181, R181 ;  /* 0x000000b500b57308 */ /* 0x000fe60000000800 */
[--C-:B------:R-:W-:Y:S02]  /*c2e0*/  FFMA.FTZ R152, R12, c[0x0][0x2d0], -R162.reuse ;  /* 0x0000b4000c987a23 */ /* 0x100fe400000108a2 */
[----:B------:R-:W-:Y:S02]  /*c2f0*/  FMUL.FTZ R12, R3, R120 ;  /* 0x00000078030c7220 */ /* 0x000fe40000410000 */
        /* <DEDUP_REMOVED lines=16> */
[C---:B------:R-:W-:Y:S02]  /*c400*/  FMUL.FTZ R103, R2.reuse, R103 ;  /* 0x0000006702677220 */ /* 0x040fe40000410000 */
        /* <DEDUP_REMOVED lines=17> */
[C---:B------:R-:W-:Y:S03]  /*c520*/  FMUL.FTZ R109, R3.reuse, R109 ;  /* 0x0000006d036d7220 */ /* 0x040fe60000410000 */
[----:B------:R-:W3:Y:S01]  /*c530*/  MUFU.EX2 R164, R164 ;  /* 0x000000a400a47308 */ /* 0x000ee20000000800 */
[C---:B------:R-:W-:Y:S02]  /*c540*/  FMUL.FTZ R110, R2.reuse, R110 ;  /* 0x0000006e026e7220 */ /* 0x040fe40000410000 */
[C---:B------:R-:W-:Y:S02]  /*c550*/  FMUL.FTZ R111, R2.reuse, R111 ;  /* 0x0000006f026f7220 */ /* 0x040fe40000410000 */
[----:B------:R-:W-:Y:S01]  /*c560*/  FMUL.FTZ R16, R3, R116 ;  /* 0x0000007403107220 */ /* 0x000fe20000410000 */
[----:B----4-:R-:W-:Y:S01]  /*c570*/  F2FP.PACK_AB R116, R153, R152 ;  /* 0x000000989974723e */ /* 0x010fe200000000ff */
[----:B------:R-:W-:Y:S01]  /*c580*/  FMUL.FTZ R17, R3, R117 ;  /* 0x0000007503117220 */ /* 0x000fe20000410000 */
[----:B-----5:R-:W-:Y:S01]  /*c590*/  F2FP.PACK_AB R117, R155, R154 ;  /* 0x0000009a9b75723e */ /* 0x020fe200000000ff */
[C---:B------:R-:W-:Y:S01]  /*c5a0*/  FMUL.FTZ R18, R2.reuse, R118 ;  /* 0x0000007602127220 */ /* 0x040fe20000410000 */
[C---:B------:R-:W-:Y:S01]  /*c5b0*/  HMMA.16816.F32 R108, R128.reuse, R126, R108 ;  /* 0x0000007e806c723c */ /* 0x040fe2000000186c */
[----:B------:R-:W-:Y:S01]  /*c5c0*/  MUFU.EX2 R165, R165 ;  /* 0x000000a500a57308 */ /* 0x000fe20000000800 */
[----:B------:R-:W4:Y:S01]  /*c5d0*/  LDSM.16.MT88.4 R124, [R230+0x900] ;  /* 0x00090000e67c783b */ /* 0x000f220000004200 */
[C---:B------:R-:W-:Y:S02]  /*c5e0*/  FMUL.FTZ R19, R2.reuse, R119 ;  /* 0x0000007702137220 */ /* 0x040fe40000410000 */
        /* <DEDUP_REMOVED lines=334> */
.L_x_561:
        /* <DEDUP_REMOVED lines=91> */
.L_x_555:
[----:B------:R-:W-:Y:S01]  /*e080*/  USHF.R.S32.HI UR8, URZ, 0x1f, UR9 ;  /* 0x0000001f3f087899 */ /* 0x000fe20008011409 */
        /* <DEDUP_REMOVED lines=112> */
[----:B---3--:R-:W2:Y:S03]  /*e790*/  @P1 LDG.E R3, [R14.64] ;  /* 0x0000000e0e031981 */ /* 0x008ea6000c1e1900 */
[----:B------:R-:W-:Y:S01]  /*e7a0*/  UISETP.NE.AND.EX UP0, UPT, URZ, UR5, UPT, UP0 ;  /* 0x000000053f00728c */ /* 0x000fe2000bf05300 */
[----:B------:R-:W-:-:S02]  /*e7b0*/  IMAD.MOV.U32 R4, RZ, RZ, c[0x0][0x388] ;  /* 0x0000e200ff047624 */ /* 0x000fc400078e00ff */
        /* <DEDUP_REMOVED lines=17> */
.L_x_566:
[----:B-1----:R-:W-:Y:S01]  /*e8d0*/  LOP3.LUT R3, R8, 0xffffffe0, RZ, 0xc0, !PT ;  /* 0xffffffe008037812 */ /* 0x002fe200078ec0ff */
[----:B------:R-:W1:Y:S01]  /*e8e0*/  S2R R39, SR_CTAID.X ;  /* 0x0000000000277919 */ /* 0x000e620000002500 */
[----:B------:R-:W-:Y:S01]  /*e8f0*/  SHF.R.S32.HI R12, RZ, 0x1f, R10 ;  /* 0x0000001fff0c7819 */ /* 0x000fe2000001140a */
[----:B------:R-:W-:Y:S01]  /*e900*/  ULDC.64 UR4, c[0x0][0x490] ;  /* 0x0001240000047ab9 */ /* 0x000fe20000000a00 */
[C---:B------:R-:W-:Y:S01]  /*e910*/  LEA.HI R8, R5.reuse, R5, RZ, 0x1 ;  /* 0x0000000505087211 */ /* 0x040fe200078f08ff */
        /* <DEDUP_REMOVED lines=16> */
[----:B------:R-:W-:Y:S01]  /*ea20*/  LEA.HI R3, R2, R0, RZ, 0x3 ;  /* 0x0000000002037211 */ /* 0x000fe200078f18ff */
[----:B------:R-:W-:Y:S01]  /*ea30*/  UIMAD UR11, UR9, UR5, UR11 ;  /* 0x00000005090b72a4 */ /* 0x000fe2000f8e020b */
[----:B------:R-:W-:Y:S01]  /*ea40*/  IMAD R12, R12, 0x10, R9 ;  /* 0x000000100c0c7824 */ /* 0x000fe200078e0209 */
[----:B------:R-:W-:Y:S01]  /*ea50*/  ISETP.NE.AND P1, PT, R10, 0x1, PT ;  /* 0x000000010a00780c */ /* 0x000fe20003f25270 */
[----:B------:R-:W-:Y:S01]  /*ea60*/  USEL UR10, UR10, URZ, !UP1 ;  /* 0x0000003f0a0a7287 */ /* 0x000fe2000c800000 */
[----:B------:R-:W-:Y:S01]  /*ea70*/  LOP3.LUT R11, R3, 0xfffffff8, RZ, 0xc0, !PT ;  /* 0xfffffff8030b7812 */ /* 0x000fe200078ec0ff */
[--C-:B------:R-:W-:Y:S01]  /*ea80*/  IMAD R5, R8, 0x8, R12.reuse ;  /* 0x0000000808057824 */ /* 0x100fe200078e020c */
[----:B------:R-:W-:Y:S01]  /*ea90*/  ULDC.64 UR6, c[0x0][0x498] ;  /* 0x0001260000067ab9 */ /* 0x000fe20000000a00 */
[----:B------:R-:W-:Y:S01]  /*eaa0*/  SHF.R.S32.HI R3, RZ, 0x3, R3 ;  /* 0x00000003ff037819 */ /* 0x000fe20000011403 */
[----:B------:R-:W-:Y:S01]  /*eab0*/  UIADD3 UR21, UR21, UR11, URZ ;  /* 0x0000000b15157290 */ /* 0x000fe2000fffe03f */
[C---:B-1----:R-:W-:Y:S01]  /*eac0*/  IMAD R5, R39.reuse, 0x80, R5 ;  /* 0x0000008027057824 */ /* 0x042fe200078e0205 */
[----:B------:R-:W-:Y:S01]  /*ead0*/  USEL UR13, UR13, URZ, !UP1 ;  /* 0x0000003f0d0d7287 */ /* 0x000fe2000c800000 */
[----:B------:R-:W-:Y:S01]  /*eae0*/  IMAD R12, R39, 0x80, R12 ;  /* 0x00000080270c7824 */ /* 0x000fe200078e020c */
[----:B------:R-:W-:Y:S01]  /*eaf0*/  UIMAD UR11, UR10, UR6, URZ ;  /* 0x000000060a0b72a4 */ /* 0x000fe2000f8e023f */
[----:B------:R-:W-:Y:S01]  /*eb00*/  BSSY B0, `(.L_x_567) ;  /* 0x0000067000007945 */ /* 0x000fe20003800000 */
[----:B------:R-:W-:Y:S01]  /*eb10*/  MOV R10, R5 ;  /* 0x00000005000a7202 */ /* 0x000fe20000000f00 */
[----:B------:R-:W-:Y:S01]  /*eb20*/  @P1 IMAD.HI.U32 R8, R5, c[0x0][0x4ec], RZ ;  /* 0x00013b0005081a27 */ /* 0x000fe200078e00ff */
[----:B------:R-:W-:-:S02]  /*eb30*/  UIMAD UR7, UR13, UR7, UR11 ;  /* 0x000000070d0772a4 */ /* 0x000fc4000f8e020b */
[----:B------:R-:W-:Y:S02]  /*eb40*/  UIMAD.WIDE.U32 UR20, UR13, UR6, UR20 ;  /* 0x000000060d1472a5 */ /* 0x000fe4000f8e0014 */
[----:B------:R-:W-:Y:S01]  /*eb50*/  @P1 SHF.R.U32.HI R10, RZ, c[0x0][0x4f0], R8 ;  /* 0x00013c00ff0a1a19 */ /* 0x000fe20000011608 */
[----:B------:R-:W-:Y:S02]  /*eb60*/  ULDC.64 UR4, c[0x0][0x3a0] ;  /* 0x0000e80000047ab9 */ /* 0x000fe40000000a00 */
[----:B------:R-:W-:Y:S01]  /*eb70*/  UIMAD.WIDE.U32 UR18, UR16, UR4, URZ ;  /* 0x00000004101272a5 */ /* 0x000fe2000f8e003f */
[--C-:B------:R-:W-:Y:S01]  /*eb80*/  SHF.R.S32.HI R8, RZ, 0x1f, R10.reuse ;  /* 0x0000001fff087819 */ /* 0x100fe2000001140a */
[----:B------:R-:W-:Y:S01]  /*eb90*/  IMAD.MOV R9, RZ, RZ, -R10 ;  /* 0x000000ffff097224 */ /* 0x000fe200078e0a0a */
[----:B------:R-:W-:Y:S01]  /*eba0*/  IADD3 R10, P0, R10, UR20, RZ ;  /* 0x000000140a0a7c10 */ /* 0x000fe2000ff1e0ff */
[----:B------:R-:W-:Y:S02]  /*ebb0*/  UIMAD UR4, UR17, UR4, URZ ;  /* 0x00000004110472a4 */ /* 0x000fe4000f8e023f */
[----:B------:R-:W-:Y:S01]  /*ebc0*/  IMAD R9, R9, c[0x0][0x4e8], R5 ;  /* 0x00013a0009097a24 */ /* 0x000fe200078e0205 */
[----:B------:R-:W-:Y:S01]  /*ebd0*/  LEA.HI R5, R2, R0, RZ, 0x6 ;  /* 0x0000000002057211 */ /* 0x000fe200078f30ff */
[----:B------:R-:W-:Y:S01]  /*ebe0*/  IMAD.U32 R2, RZ, RZ, UR7 ;  /* 0x00000007ff027e24 */ /* 0x000fe2000f8e00ff */
[----:B------:R-:W-:Y:S01]  /*ebf0*/  UIMAD UR16, UR16, UR5, UR4 ;  /* 0x00000005101072a4 */ /* 0x000fe2000f8e0204 */
[----:B------:R-:W-:Y:S01]  /*ec00*/  IMAD.IADD R0, R0, 0x1, -R11 ;  /* 0x0000000100007824 */ /* 0x000fe200078e0a0b */
[----:B------:R-:W-:Y:S01]  /*ec10*/  SHF.R.S32.HI R13, RZ, 0x1f, R9 ;  /* 0x0000001fff0d7819 */ /* 0x000fe20000011409 */
[----:B------:R-:W-:Y:S01]  /*ec20*/  ULDC.64 UR4, c[0x0][0x3e8] ;  /* 0x0000fa0000047ab9 */ /* 0x000fe20000000a00 */
[----:B------:R-:W-:Y:S01]  /*ec30*/  IADD3.X R11, R8, UR21, R2, P0, !PT ;  /* 0x00000015080b7c10 */ /* 0x000fe200087fe402 */
[C---:B------:R-:W-:Y:S01]  /*ec40*/  IMAD R15, R0.reuse, 0x20, R3 ;  /* 0x00000020000f7824 */ /* 0x040fe200078e0203 */
[----:B------:R-:W-:Y:S01]  /*ec50*/  UIADD3 UR17, UR19, UR16, URZ ;  /* 0x0000001013117290 */ /* 0x000fe2000fffe03f */
[----:B------:R-:W-:Y:S01]  /*ec60*/  IMAD R2, R13, c[0x0][0x488], RZ ;  /* 0x000122000d027a24 */ /* 0x000fe200078e02ff */
[----:B------:R-:W-:Y:S01]  /*ec70*/  UIMAD UR8, UR8, UR4, URZ ;  /* 0x00000004080872a4 */ /* 0x000fe2000f8e023f */
[----:B------:R-:W-:Y:S01]  /*ec80*/  IMAD.WIDE.U32 R10, R9, c[0x0][0x488], R10 ;  /* 0x00012200090a7a25 */ /* 0x000fe200078e000a */
[----:B------:R-:W-:Y:S01]  /*ec90*/  UMOV UR16, UR18 ;  /* 0x0000001200107c82 */ /* 0x000fe20008000000 */
[----:B------:R-:W-:Y:S01]  /*eca0*/  SHF.L.U32 R0, R0, 0x3, RZ ;  /* 0x0000000300007819 */ /* 0x000fe200000006ff */
[----:B------:R-:W-:Y:S01]  /*ecb0*/  UIMAD UR8, UR9, UR5, UR8 ;  /* 0x00000005090872a4 */ /* 0x000fe2000f8e0208 */
[----:B------:R-:W-:Y:S01]  /*ecc0*/  IMAD.SHL.U32 R13, R3, 0x40, RZ ;  /* 0x00000040030d7824 */ /* 0x000fe200078e00ff */
[C---:B------:R-:W-:Y:S01]  /*ecd0*/  LEA R8, P0, R10.reuse, c[0x0][0x450], 0x2 ;  /* 0x000114000a087a11 */ /* 0x040fe200078010ff */
[----:B------:R-:W-:Y:S01]  /*ece0*/  IMAD R9, R9, c[0x0][0x48c], R2 ;  /* 0x0001230009097a24 */ /* 0x000fe200078e0202 */
[----:B------:R-:W-:Y:S01]  /*ecf0*/  UIMAD.WIDE.U32 UR16, UR9, UR4, UR16 ;  /* 0x00000004091072a5 */ /* 0x000fe2000f8e0010 */
[----:B------:R-:W-:Y:S01]  /*ed00*/  IMAD R15, R39, 0x80, R15 ;  /* 0x00000080270f7824 */ /* 0x000fe200078e020f */
[----:B------:R-:W-:Y:S01]  /*ed10*/  LOP3.LUT R13, R13, 0x1c0, RZ, 0xc0, !PT ;  /* 0x000001c00d0d7812 */ /* 0x000fe200078ec0ff */
[----:B------:R-:W-:Y:S01]  /*ed20*/  IMAD.IADD R9, R11, 0x1, R9 ;  /* 0x000000010b097824 */ /* 0x000fe200078e0209 */
[----:B------:R-:W-:Y:S01]  /*ed30*/  ULDC.64 UR4, c[0x0][0x3f0] ;  /* 0x0000fc0000047ab9 */ /* 0x000fe20000000a00 */
[----:B------:R-:W-:Y:S01]  /*ed40*/  @P1 IMAD.HI.U32 R16, R15, c[0x0][0x4ec], RZ ;  /* 0x00013b000f101a27 */ /* 0x000fe200078e00ff */
[----:B------:R-:W-:Y:S01]  /*ed50*/  LOP3.LUT R2, R13, 0x38, R0, 0xf8, !PT ;  /* 0x000000380d027812 */ /* 0x000fe200078ef800 */
[----:B------:R-:W-:Y:S01]  /*ed60*/  UIADD3 UR9, UR17, UR8, URZ ;  /* 0x0000000811097290 */ /* 0x000fe2000fffe03f */
[----:B------:R-:W-:Y:S01]  /*ed70*/  SHF.R.U32.HI R13, RZ, 0x3, R13 ;  /* 0x00000003ff0d7819 */ /* 0x000fe2000001160d */
[----:B------:R-:W-:Y:S01]  /*ed80*/  IMAD.MOV.U32 R14, RZ, RZ, R15 ;  /* 0x000000ffff0e7224 */ /* 0x000fe200078e000f */
[----:B------:R-:W-:Y:S01]  /*ed90*/  @P1 SHF.R.U32.HI R14, RZ, c[0x0][0x4f0], R16 ;  /* 0x00013c00ff0e1a19 */ /* 0x000fe20000011610 */
[----:B------:R-:W-:Y:S01]  /*eda0*/  UIMAD UR10, UR10, UR4, URZ ;  /* 0x000000040a0a72a4 */ /* 0x000fe2000f8e023f */
[----:B------:R-:W-:Y:S01]  /*edb0*/  LEA.HI.X R9, R10, c[0x0][0x454], R9, 0x2, P0 ;  /* 0x000115000a097a11 */ /* 0x000fe200000f1409 */
[----:B------:R-:W-:Y:S01]  /*edc0*/  UMOV UR8, UR16 ;  /* 0x0000001000087c82 */ /* 0x000fe20008000000 */
[----:B------:R-:W-:Y:S01]  /*edd0*/  LOP3.LUT R13, R2, R13, RZ, 0x3c, !PT ;  /* 0x0000000d020d7212 */ /* 0x000fe200078e3cff */
[--C-:B------:R-:W-:Y:S01]  /*ede0*/  IMAD.MOV R18, RZ, RZ, -R14.reuse ;  /* 0x000000ffff127224 */ /* 0x100fe200078e0a0e */
[----:B------:R-:W-:Y:S01]  /*edf0*/  SHF.R.S32.HI R2, RZ, 0x1f, R14 ;  /* 0x0000001fff027819 */ /* 0x000fe2000001140e */
[----:B------:R-:W-:Y:S01]  /*ee00*/  SHFL.IDX PT, R10, R8, RZ, 0x1c1f ;  /* 0x001c1fff080a7589 */ /* 0x000fe200000e0000 */
[----:B------:R-:W-:Y:S01]  /*ee10*/  UIMAD UR5, UR13, UR5, UR10 ;  /* 0x000000050d0572a4 */ /* 0x000fe2000f8e020a */
[----:B------:R-:W-:Y:S01]  /*ee20*/  IMAD R18, R18, c[0x0][0x4e8], R15 ;  /* 0x00013a0012127a24 */ /* 0x000fe200078e020f */
[----:B------:R-:W-:Y:S01]  /*ee30*/  UIMAD.WIDE.U32 UR8, UR13, UR4, UR8 ;  /* 0x000000040d0872a5 */ /* 0x000fe2000f8e0008 */
[----:B------:R-:W1:Y:S01]  /*ee40*/  SHFL.IDX PT, R11, R9, RZ, 0x1c1f ;  /* 0x001c1fff090b7589 */ /* 0x000e6200000e0000 */
[----:B------:R-:W-:Y:S01]  /*ee50*/  IMAD R15, R2, c[0x0][0x3e0], RZ ;  /* 0x0000f800020f7a24 */ /* 0x000fe200078e02ff */
[----:B------:R-:W-:Y:S01]  /*ee60*/  IADD3 R36, R0, 0x40, RZ ;  /* 0x0000004000247810 */ /* 0x000fe20007ffe0ff */
[----:B------:R-:W-:Y:S01]  /*ee70*/  UIADD3 UR5, UR9, UR5, URZ ;  /* 0x0000000509057290 */ /* 0x000fe2000fffe03f */
[----:B------:R-:W-:Y:S01]  /*ee80*/  SHFL.IDX PT, R8, R8, 0x1, 0x1c1f ;  /* 0x003c1f0008087f89 */ /* 0x000fe200000e0000 */
[----:B-----5:R-:W-:Y:S01]  /*ee90*/  IMAD R2, R4, c[0x0][0x4e8], RZ ;  /* 0x00013a0004027a24 */ /* 0x020fe200078e02ff */
[C---:B------:R-:W-:Y:S01]  /*eea0*/  IADD3 R4, R12.reuse, 0x8, RZ ;  /* 0x000000080c047810 */ /* 0x040fe20007ffe0ff */
[----:B------:R-:W-:Y:S01]  /*eeb0*/  IMAD.U32 R16, RZ, RZ, UR8 ;  /* 0x00000008ff107e24 */ /* 0x000fe2000f8e00ff */
[----:B------:R-:W2:Y:S01]  /*eec0*/  SHFL.IDX PT, R9, R9, 0x1, 0x1c1f ;  /* 0x003c1f0009097f89 */ /* 0x000ea200000e0000 */
[----:B------:R-:W-:Y:S01]  /*eed0*/  MOV R17, UR9 ;  /* 0x0000000900117c02 */ /* 0x000fe20008000f00 */
[----:B------:R-:W-:Y:S01]  /*eee0*/  IMAD.U32 R17, RZ, RZ, UR5 ;  /* 0x00000005ff117e24 */ /* 0x000fe2000f8e00ff */
[-C--:B------:R-:W-:Y:S01]  /*eef0*/  ISETP.GE.OR P0, PT, R12, R2.reuse, P2 ;  /* 0x000000020c00720c */ /* 0x080fe20001706670 */
[----:B------:R-:W-:Y:S01]  /*ef00*/  IMAD.SHL.U32 R5, R5, 0x8, RZ ;  /* 0x0000000805057824 */ /* 0x000fe200078e00ff */
[----:B------:R-:W-:Y:S01]  /*ef10*/  ISETP.GE.OR P2, PT, R4, R2, P2 ;  /* 0x000000020400720c */ /* 0x000fe20001746670 */
[----:B------:R-:W-:Y:S01]  /*ef20*/  IMAD.WIDE.U32 R16, R14, c[0x0][0x3e0], R16 ;  /* 0x0000f8000e107a25 */ /* 0x000fe200078e0010 */
[----:B------:R-:W-:-:S02]  /*ef30*/  SHF.R.S32.HI R12, RZ, 0x1f, R18 ;  /* 0x0000001fff0c7819 */ /* 0x000fc40000011412 */
[----:B------:R-:W-:Y:S01]  /*ef40*/  LOP3.LUT R5, R13, 0x7ffffe00, R5, 0xf8, !PT ;  /* 0x7ffffe000d057812 */ /* 0x000fe200078ef805 */
[----:B------:R-:W-:Y:S01]  /*ef50*/  IMAD R15, R14, c[0x0][0x3e4], R15 ;  /* 0x0000f9000e0f7a24 */ /* 0x000fe200078e020f */
[----:B------:R-:W-:Y:S01]  /*ef60*/  MOV R14, R16 ;  /* 0x00000010000e7202 */ /* 0x000fe20000000f00 */
[----:B------:R-:W-:Y:S02]  /*ef70*/  IMAD R12, R12, c[0x0][0x3d8], RZ ;  /* 0x0000f6000c0c7a24 */ /* 0x000fe400078e02ff */
[----:B------:R-:W-:Y:S02]  /*ef80*/  IMAD.IADD R15, R17, 0x1, R15 ;  /* 0x00000001110f7824 */ /* 0x000fe400078e020f */
[----:B------:R-:W-:Y:S01]  /*ef90*/  IMAD.SHL.U32 R16, R5, 0x2, RZ ;  /* 0x0000000205107824 */ /* 0x000fe200078e00ff */
[----:B-1----:R1:W-:Y:S01]  /*efa0*/  @!P0 ST.E [R10.64], R6 ;  /* 0x000000060a008985 */ /* 0x0023e2000c10190e */
[C---:B------:R-:W-:Y:S02]  /*efb0*/  IMAD R17, R18.reuse, c[0x0][0x3dc], R12 ;  /* 0x0000f70012117a24 */ /* 0x040fe400078e020c */
[----:B------:R-:W-:Y:S01]  /*efc0*/  IMAD.WIDE.U32 R18, R18, c[0x0][0x3d8], R14 ;  /* 0x0000f60012127a25 */ /* 0x000fe200078e000e */
[----:B--2---:R1:W-:Y:S03]  /*efd0*/  @!P2 ST.E [R8.64], R7 ;  /* 0x000000070800a985 */ /* 0x0043e6000c10190e */
[----:B------:R-:W-:Y:S01]  /*efe0*/  IMAD.IADD R17, R19, 0x1, R17 ;  /* 0x0000000113117824 */ /* 0x000fe200078e0211 */
[C---:B------:R-:W-:Y:S01]  /*eff0*/  LEA R38, P0, R18.reuse, c[0x0][0x380], 0x1 ;  /* 0x0000e00012267a11 */ /* 0x040fe200078008ff */
        /* <DEDUP_REMOVED lines=23> */
.L_x_568:
[----:B------:R-:W-:Y:S05]  /*f170*/  BSYNC B0 ;  /* 0x0000000000007941 */ /* 0x000fea0003800000 */
.L_x_567:
        /* <DEDUP_REMOVED lines=15> */
.L_x_570:
[----:B------:R-:W-:Y:S05]  /*f270*/  BSYNC B0 ;  /* 0x0000000000007941 */ /* 0x000fea0003800000 */
.L_x_569:
        /* <DEDUP_REMOVED lines=15> */
.L_x_572:
[----:B------:R-:W-:Y:S05]  /*f370*/  BSYNC B0 ;  /* 0x0000000000007941 */ /* 0x000fea0003800000 */
.L_x_571:
        /* <DEDUP_REMOVED lines=16> */
.L_x_565:
        /* <DEDUP_REMOVED lines=31> */
.L_x_573:
[----:B-1----:R-:W1:Y:S01]  /*f670*/  S2R R0, SR_TID.X ;  /* 0x0000000000007919 */ /* 0x002e620000002100 */
[----:B------:R-:W-:Y:S01]  /*f680*/  USHF.R.S32.HI UR6, URZ, 0x1f, UR13 ;  /* 0x0000001f3f067899 */ /* 0x000fe2000801140d */
[----:B------:R-:W-:Y:S01]  /*f690*/  BSSY B0, `(.L_x_574) ;  /* 0x0000029000007945 */ /* 0x000fe20003800000 */
[----:B------:R-:W-:-:S02]  /*f6a0*/  USEL UR13, UR13, URZ, !UP1 ;  /* 0x0000003f0d0d7287 */ /* 0x000fc4000c800000 */
[----:B------:R-:W-:Y:S01]  /*f6b0*/  USEL UR6, UR6, URZ, !UP1 ;  /* 0x0000003f06067287 */ /* 0x000fe2000c800000 */
[----:B-1----:R-:W-:-:S13]  /*f6c0*/  ISETP.GT.AND P0, PT, R0, 0x7f, PT ;  /* 0x0000007f0000780c */ /* 0x002fda0003f04270 */
        /* <DEDUP_REMOVED lines=37> */
.L_x_575:
[----:B------:R-:W-:Y:S05]  /*f920*/  BSYNC B0 ;  /* 0x0000000000007941 */ /* 0x000fea0003800000 */
.L_x_574:
        /* <DEDUP_REMOVED lines=63> */
.L_x_577:
[----:B------:R-:W-:Y:S05]  /*fd20*/  BSYNC B0 ;  /* 0x0000000000007941 */ /* 0x000fea0003800000 */
.L_x_576:
        /* <DEDUP_REMOVED lines=15> */
.L_x_579:
[----:B------:R-:W-:Y:S05]  /*fe20*/  BSYNC B0 ;  /* 0x0000000000007941 */ /* 0x000fea0003800000 */
.L_x_578:
        /* <DEDUP_REMOVED lines=15> */
.L_x_581:
[----:B------:R-:W-:Y:S05]  /*ff20*/  BSYNC B0 ;  /* 0x0000000000007941 */ /* 0x000fea0003800000 */
.L_x_580:
        /* <DEDUP_REMOVED lines=16> */
.L_x_582:
        /* <DEDUP_REMOVED lines=13> */
.L_x_2032:


//--------------------- .text._ZN7cutlass13device_kernelIN5flash19enable_sm80_to_sm89INS1_16FlashAttnFwdSm80INS1_25CollectiveMainloopFwdSm80ILi8ELi1ELb1EN4cute5tupleIJNS5_1CILi128EEES8_S8_EEELi128ENS_6half_tEfNS_4arch4Sm80ELb1ELb0ELb0ELb1ELb1ELb1ELb1ELb0EEENS1_21CollectiveEpilogueFwdIS9_NS6_IJNS7_ILi1EEESF_SF_EEESA_SC_Li256ELb1ELb1ELb0ELb0EEENS1_19SingleTileSchedulerILb1ELb0ELb1ELi128EEEEEEEEEvNT_6ParamsE --------------------------
	.section	.text._ZN7cutlass13device_kernelIN5flash19enable_sm80_to_sm89INS1_16FlashAttnFwdSm80INS1_25CollectiveMainloopFwdSm80ILi8ELi1ELb1EN4cute5tupleIJNS5_1CILi128EEES8_S8_EEELi128ENS_6half_tEfNS_4arch4Sm80ELb1ELb0ELb0ELb1ELb1ELb1ELb1ELb0EEENS1_21CollectiveEpilogueFwdIS9_NS6_IJNS7_ILi1EEESF_SF_EEESA_SC_Li256ELb1ELb1ELb0ELb0EEENS1_19SingleTileSchedulerILb1ELb0ELb1ELi128EEEEEEEEEvNT_6ParamsE,"ax",@progbits
	.sectioninfo	@"SHI_REGISTERS=255"
	.align	128
.text._ZN7cutlass13device_kernelIN5flash19enable_sm80_to_sm89INS1_16FlashAttnFwdSm80INS1_25CollectiveMainloopFwdSm80ILi8ELi1ELb1EN4cute5tupleIJNS5_1CILi128EEES8_S8_EEELi128ENS_6half_tEfNS_4arch4Sm80ELb1ELb0ELb0ELb1ELb1ELb1ELb1ELb0EEENS1_21CollectiveEpilogueFwdIS9_NS6_IJNS7_ILi1EEESF_SF_EEESA_SC_Li256ELb1ELb1ELb0ELb0EEENS1_19SingleTileSchedulerILb1ELb0ELb1ELi128EEEEEEEEEvNT_6ParamsE:
        .type           _ZN7cutlass13device_kernelIN5flash19enable_sm80_to_sm89INS1_16FlashAttnFwdSm80INS1_25CollectiveMainloopFwdSm80ILi8ELi1ELb1EN4cute5tupleIJNS5_1CILi128EEES8_S8_EEELi128ENS_6half_tEfNS_4arch4Sm80ELb1ELb0ELb0ELb1ELb1ELb1ELb1ELb0EEENS1_21CollectiveEpilogueFwdIS9_NS6_IJNS7_ILi1EEESF_SF_EEESA_SC_Li256ELb1ELb1ELb0ELb0EEENS1_19SingleTileSchedulerILb1ELb0ELb1ELi128EEEEEEEEEvNT_6ParamsE,@function
        .size           _ZN7cutlass13device_kernelIN5flash19enable_sm80_to_sm89INS1_16FlashAttnFwdSm80INS1_25CollectiveMainloopFwdSm80ILi8ELi1ELb1EN4cute5tupleIJNS5_1CILi128EEES8_S8_EEELi128ENS_6half_tEfNS_4arch4Sm80ELb1ELb0ELb0ELb1ELb1ELb1ELb1ELb0EEENS1_21CollectiveEpilogueFwdIS9_NS6_IJNS7_ILi1EEESF_SF_EEESA_SC_Li256ELb1ELb1ELb0ELb0EEENS1_19SingleTileSchedulerILb1ELb0ELb1ELi128EEEEEEEEEvNT_6ParamsE,(.L_x_2033 - _ZN7cutlass13device_kernelIN5flash19enable_sm80_to_sm89INS1_16FlashAttnFwdSm80INS1_25CollectiveMainloopFwdSm80ILi8ELi1ELb1EN4cute5tupleIJNS5_1CILi128EEES8_S8_EEELi128ENS_6half_tEfNS_4arch4Sm80ELb1ELb0ELb0ELb1ELb1ELb1ELb1ELb0EEENS1_21CollectiveEpilogueFwdIS9_NS6_IJNS7_ILi1EEESF_SF_EEESA_SC_Li256ELb1ELb1ELb0ELb0EEENS1_19SingleTileSchedulerILb1ELb0ELb1ELi128EEEEEEEEEvNT_6ParamsE)
        .other          _ZN7cutlass13device_kernelIN5flash19enable_sm80_to_sm89INS1_16FlashAttnFwdSm80INS1_25CollectiveMainloopFwdSm80ILi8ELi1ELb1EN4cute5tupleIJNS5_1CILi128EEES8_S8_EEELi128ENS_6half_tEfNS_4arch4Sm80ELb1ELb0ELb0ELb1ELb1ELb1ELb1ELb0EEENS1_21CollectiveEpilogueFwdIS9_NS6_IJNS7_ILi1EEESF_SF_EEESA_SC_Li256ELb1ELb1ELb0ELb0EEENS1_19SingleTileSchedulerILb1ELb0ELb1ELi128EEEEEEEEEvNT_6ParamsE,@"STO_CUDA_ENTRY STV_DEFAULT"
_ZN7cutlass13device_kernelIN5flash19enable_sm80_to_sm89INS1_16FlashAttnFwdSm80INS1_25CollectiveMainloopFwdSm80ILi8ELi1ELb1EN4cute5tupleIJNS5_1CILi128EEES8_S8_EEELi128ENS_6half_tEfNS_4arch4Sm80ELb1ELb0ELb0ELb1ELb1ELb1ELb1ELb0EEENS1_21CollectiveEpilogueFwdIS9_NS6_IJNS7_ILi1EEESF_SF_EEESA_SC_Li256ELb1ELb1ELb0ELb0EEENS1_19SingleTileSchedulerILb1ELb0ELb1ELi128EEEEEEEEEvNT_6ParamsE:
[----:B------:R-:W-:Y:S02]  /*0000*/  MOV R1, c[0x0][0x28] ;  /* 0x00000a0000017a02 */ /* 0x000fe40000000f00 */
[----:B------:R-:W1:Y:S01]  /*0010*/  S2R R73, SR_TID.X ;  /* 0x0000000000497919 */ /* 0x000e620000002100 */
[----:B------:R-:W2:Y:S01]  /*0020*/  S2UR UR21, SR_CTAID.Z ;  /* 0x00000000001579c3 */ /* 0x000ea20000002700 */
[----:B------:R-:W-:Y:S01]  /*0030*/  UMOV UR7, 0x4 ;  /* 0x0000000400077882 */ /* 0x000fe20000000000 */
[----:B------:R-:W-:Y:S01]  /*0040*/  IADD3 R1, R1, -0x8, RZ ;  /* 0xfffffff801017810 */ /* 0x000fe20007ffe0ff */
        /* <DEDUP_REMOVED lines=16> */
.L_x_584:
        /* <DEDUP_REMOVED lines=13> */
.L_x_586:
[----:B------:R-:W-:Y:S02]  /*0220*/  ULDC UR5, c[0x0][0x54c] ;  /* 0x0001530000057ab9 */ /* 0x000fe40000000800 */
.L_x_585:
[----:B------:R-:W-:Y:S02]  /*0230*/  ULDC UR4, c[0x0][0x548] ;  /* 0x0001520000047ab9 */ /* 0x000fe40000000800 */
[----:B------:R-:W-:-:S02]  /*0240*/  USHF.L.U32 UR14, UR14, 0x7, URZ ;  /* 0x000000070e0e7899 */ /* 0x000fc4000800063f */
[----:B------:R-:W-:-:S04]  /*0250*/  UIMAD UR4, UR5, UR4, URZ ;  /* 0x00000004050472a4 */ /* 0x000fc8000f8e023f */
[----:B------:R-:W-:-:S04]  /*0260*/  UISETP.GE.AND UP0, UPT, UR14, UR4, UPT ;  /* 0x000000040e00728c */ /* 0x000fc8000bf06270 */
[----:B------:R-:W-:Y:S01]  /*0270*/  USEL UR21, UR21, 0xffffffff, !UP0 ;  /* 0xffffffff15157887 */ /* 0x000fe2000c000000 */
[----:B------:R-:W-:Y:S05]  /*0280*/  BRA `(.L_x_587) ;  /* 0x000001b000007947 */ /* 0x000fea0003800000 */
.L_x_583:
        /* <DEDUP_REMOVED lines=8> */
.L_x_588:
        /* <DEDUP_REMOVED lines=13> */
.L_x_590:
[----:B------:R-:W-:Y:S02]  /*03e0*/  ULDC UR5, c[0x0][0x54c] ;  /* 0x0001530000057ab9 */ /* 0x000fe40000000800 */
.L_x_589:
[----:B------:R-:W-:Y:S02]  /*03f0*/  ULDC UR4, c[0x0][0x548] ;  /* 0x0001520000047ab9 */ /* 0x000fe40000000800 */
[----:B------:R-:W-:-:S02]  /*0400*/  USHF.L.U32 UR14, UR14, 0x7, URZ ;  /* 0x000000070e0e7899 */ /* 0x000fc4000800063f */
[----:B------:R-:W-:-:S04]  /*0410*/  UIMAD UR4, UR5, UR4, URZ ;  /* 0x00000004050472a4 */ /* 0x000fc8000f8e023f */
[----:B------:R-:W-:-:S04]  /*0420*/  UISETP.GE.AND UP0, UPT, UR14, UR4, UPT ;  /* 0x000000040e00728c */ /* 0x000fc8000bf06270 */
[----:B------:R-:W-:-:S06]  /*0430*/  USEL UR21, UR21, 0xffffffff, !UP0 ;  /* 0xffffffff15157887 */ /* 0x000fcc000c000000 */
.L_x_587:
        /* <DEDUP_REMOVED lines=36> */
[----:B------:R-:W-:Y:S01]  /*0680*/  MOV R86, RZ ;  /* 0x000000ff00567202 */ /* 0x000fe20000000f00 */
[----:B------:R-:W-:Y:S02]  /*0690*/  IMAD.MOV.U32 R0, RZ, RZ, RZ ;  /* 0x000000ffff007224 */ /* 0x000fe400078e00ff */
[----:B------:R-:W-:Y:S01]  /*06a0*/  IMAD.U32 R8, RZ, RZ, UR8 ;  /* 0x00000008ff087e24 */ /* 0x000fe2000f8e00ff */
[----:B------:R-:W-:Y:S01]  /*06b0*/  MOV R9, UR9 ;  /* 0x0000000900097c02 */ /* 0x000fe20008000f00 */
[----:B------:R-:W-:Y:S01]  /*06c0*/  IMAD.U32 R6, RZ, RZ, UR4 ;  /* 0x00000004ff067e24 */ /* 0x000fe2000f8e00ff */
[----:B------:R-:W-:-:S03]  /*06d0*/  MOV R7, UR5 ;  /* 0x0000000500077c02 */ /* 0x000fc60008000f00 */
[----:B------:R4:W5:Y:S04]  /*06e0*/  @P4 LDG.E R86, [R8.64] ;  /* 0x0000001608564981 */ /* 0x000968000c1e1900 */
[----:B------:R4:W5:Y:S04]  /*06f0*/  @P1 LDG.E R0, [R6.64] ;  /* 0x0000001606001981 */ /* 0x000968000c1e1900 */
        /* <DEDUP_REMOVED lines=8> */
[----:B------:R-:W-:-:S02]  /*0780*/  ULDC UR18, c[0x0][0x228] ;  /* 0x00008a0000127ab9 */ /* 0x000fc40000000800 */
        /* <DEDUP_REMOVED lines=11> */
.L_x_591:
        /* <DEDUP_REMOVED lines=10> */
.L_x_592:
[----:B------:R-:W-:Y:S05]  /*08e0*/  @!P4 BRA `(.L_x_593) ;  /* 0x000000500000c947 */ /* 0x000fea0003800000 */
[----:B-1----:R1:W2:Y:S04]  /*08f0*/  LDG.E R2, [R8.64] ;  /* 0x0000001608027981 */ /* 0x0022a8000c1e1900 */
[----:B-1--4-:R-:W4:Y:S01]  /*0900*/  LDG.E R8, [R8.64+0x4] ;  /* 0x0000041608087981 */ /* 0x012f22000c1e1900 */
[----:B--2---:R-:W1:Y:S08]  /*0910*/  R2UR UR19, R2 ;  /* 0x00000000021373c2 */ /* 0x004e7000000e0000 */
[----:B----4-:R-:W1:Y:S02]  /*0920*/  R2UR UR4, R8 ;  /* 0x00000000080473c2 */ /* 0x010e6400000e0000 */
[----:B-1----:R-:W-:-:S06]  /*0930*/  UIADD3 UR19, -UR19, UR4, URZ ;  /* 0x0000000413137290 */ /* 0x002fcc000fffe13f */
.L_x_593:
        /* <DEDUP_REMOVED lines=11> */
[----:B------:R-:W-:Y:S02]  /*09f0*/  ULDC UR6, c[0x0][0x2c4] ;  /* 0x0000b10000067ab9 */ /* 0x000fe40000000800 */
[----:B------:R-:W-:Y:S02]  /*0a00*/  UISETP.NE.AND UP2, UPT, UR6, 0x1, UPT ;  /* 0x000000010600788c */ /* 0x000fe4000bf45270 */
[----:B------:R-:W-:Y:S02]  /*0a10*/  UIADD3 UR6, -UR16, UR19, URZ ;  /* 0x0000001310067290 */ /* 0x000fe4000fffe13f */
[----:B------:R-:W-:-:S07]  /*0a20*/  UMOV UR15, UR19 ;  /* 0x00000013000f7c82 */ /* 0x000fce0008000000 */
[----:B------:R-:W-:Y:S01]  /*0a30*/  @UP2 UIADD3 UR24, UR14, 0x7f, URZ ;  /* 0x0000007f0e182890 */ /* 0x000fe2000fffe03f */
[----:B--2---:R-:W1:Y:S08]  /*0a40*/  @P1 R2UR UR4, R2 ;  /* 0x00000000020413c2 */ /* 0x004e7000000e0000 */
[----:B----4-:R-:W1:Y:S02]  /*0a50*/  @P1 R2UR UR5, R6 ;  /* 0x00000000060513c2 */ /* 0x010e6400000e0000 */
[----:B-1----:R-:W-:-:S03]  /*0a60*/  @UP3 UIADD3 UR18, -UR4, UR5, URZ ;  /* 0x0000000504123290 */ /* 0x002fc6000fffe13f */
[----:B------:R-:W-:Y:S02]  /*0a70*/  ULDC.64 UR4, c[0x0][0x2c8] ;  /* 0x0000b20000047ab9 */ /* 0x000fe40000000a00 */
[----:B------:R-:W-:Y:S01]  /*0a80*/  UIMAD.WIDE.U32 UR24, UR24, UR4, URZ ;  /* 0x00000004181872a5 */ /* 0x000fe2000f8e003f */
[----:B---3--:R1:W2:Y:S01]  /*0a90*/  @P0 R2UR UR15, R4 ;  /* 0x00000000040f03c2 */ /* 0x0082a200000e0000 */
[----:B------:R-:W-:Y:S02]  /*0aa0*/  UIADD3 UR11, UR6, UR18, URZ ;  /* 0x00000012060b7290 */ /* 0x000fe4000fffe03f */
[----:B------:R-:W-:Y:S02]  /*0ab0*/  UIADD3 UR4, UR14, 0x7f, URZ ;  /* 0x0000007f0e047890 */ /* 0x000fe4000fffe03f */
[----:B------:R-:W-:Y:S02]  /*0ac0*/  UIADD3 UR9, UR11, 0x80, -UR20 ;  /* 0x000000800b097890 */ /* 0x000fe4000fffe814 */
[----:B------:R-:W-:-:S02]  /*0ad0*/  @UP2 USHF.R.U32.HI UR4, URZ, UR5, UR25 ;  /* 0x000000053f042299 */ /* 0x000fc40008011619 */
[----:B------:R-:W-:Y:S02]  /*0ae0*/  UIADD3 UR10, UR11, 0x7f, URZ ;  /* 0x0000007f0b0a7890 */ /* 0x000fe4000fffe03f */
[----:B------:R-:W-:Y:S02]  /*0af0*/  UIADD3 UR5, UR9, UR4, URZ ;  /* 0x0000000409057290 */ /* 0x000fe4000fffe03f */
[----:B------:R-:W-:Y:S02]  /*0b00*/  USHF.R.S32.HI UR8, URZ, 0x1f, UR10 ;  /* 0x0000001f3f087899 */ /* 0x000fe4000801140a */
[----:B------:R-:W-:Y:S02]  /*0b10*/  USHF.R.S32.HI UR4, URZ, 0x1f, UR5 ;  /* 0x0000001f3f047899 */ /* 0x000fe40008011405 */
[----:B------:R-:W-:Y:S02]  /*0b20*/  ULEA.HI UR10, UR8, UR10, URZ, 0x7 ;  /* 0x0000000a080a7291 */ /* 0x000fe4000f8f383f */
[----:B------:R-:W-:-:S02]  /*0b30*/  ULEA.HI UR4, UR4, UR5, URZ, 0x7 ;  /* 0x0000000504047291 */ /* 0x000fc4000f8f383f */
[----:B------:R-:W-:Y:S02]  /*0b40*/  USHF.R.S32.HI UR10, URZ, 0x7, UR10 ;  /* 0x000000073f0a7899 */ /* 0x000fe4000801140a */
[----:B------:R-:W-:-:S04]  /*0b50*/  USHF.R.S32.HI UR4, URZ, 0x7, UR4 ;  /* 0x000000073f047899 */ /* 0x000fc80008011404 */
[----:B------:R-:W-:-:S04]  /*0b60*/  UISETP.LT.AND UP0, UPT, UR10, UR4, UPT ;  /* 0x000000040a00728c */ /* 0x000fc8000bf01270 */
[----:B------:R-:W-:Y:S02]  /*0b70*/  USEL UR5, UR10, UR4, UP0 ;  /* 0x000000040a057287 */ /* 0x000fe40008000000 */
[----:B------:R-:W-:Y:S02]  /*0b80*/  UIADD3 UR4, -UR6, URZ, URZ ;  /* 0x0000003f06047290 */ /* 0x000fe4000fffe13f */
[----:B------:R-:W-:Y:S02]  /*0b90*/  ULEA UR6, UR5, -UR6, 0x7 ;  /* 0x8000000605067291 */ /* 0x000fe4000f8e383f */
[----:B------:R-:W-:Y:S02]  /*0ba0*/  UISETP.LT.AND UP1, UPT, URZ, UR4, UPT ;  /* 0x000000043f00728c */ /* 0x000fe4000bf21270 */
[----:B------:R-:W-:Y:S02]  /*0bb0*/  UISETP.LT.AND UP0, UPT, UR6, UR18, UPT ;  /* 0x000000120600728c */ /* 0x000fe4000bf01270 */
[----:B------:R-:W-:-:S02]  /*0bc0*/  USEL UR4, URZ, UR4, !UP1 ;  /* 0x000000043f047287 */ /* 0x000fc4000c800000 */
[----:B------:R-:W-:Y:S02]  /*0bd0*/  USEL UR5, UR6, UR18, UP0 ;  /* 0x0000001206057287 */ /* 0x000fe40008000000 */
[----:B------:R-:W-:Y:S02]  /*0be0*/  USHF.R.U32.HI UR8, URZ, 0x7, UR4 ;  /* 0x000000073f087899 */ /* 0x000fe40008011604 */
[----:B------:R-:W-:-:S05]  /*0bf0*/  UISETP.GT.AND UP0, UPT, UR5, UR4, UPT ;  /* 0x000000040500728c */ /* 0x000fca000bf04270 */
[----:B------:R-:W-:-:S06]  /*0c00*/  UMOV UR6, UR8 ;  /* 0x0000000800067c82 */ /* 0x000fcc0008000000 */
        /* <DEDUP_REMOVED lines=17> */
[----:B------:R-:W-:Y:S01]  /*0d20*/  LEA.HI R131, R135, R73, RZ, 0x3 ;  /* 0x0000004987837211 */ /* 0x000fe200078f18ff */
[----:B------:R1:W2:Y:S01]  /*0d30*/  @P4 LDG.E R3, [R2.64] ;  /* 0x0000001602034981 */ /* 0x0002a2000c1e1900 */
[----:B------:R-:W-:Y:S01]  /*0d40*/  UIMAD UR4, UR12, UR4, URZ ;  /* 0x000000040c0472a4 */ /* 0x000fe2000f8e023f */
[----:B------:R-:W-:Y:S01]  /*0d50*/  IMAD.MOV.U32 R96, RZ, RZ, c[0x0][0x238] ;  /* 0x00008e00ff607624 */ /* 0x000fe200078e00ff */
[----:B------:R-:W-:Y:S01]  /*0d60*/  SHF.R.S32.HI R138, RZ, 0x3, R131 ;  /* 0x00000003ff8a7819 */ /* 0x000fe20000011483 */
[----:B------:R-:W-:Y:S01]  /*0d70*/  USHF.R.S32.HI UR24, URZ, 0x1f, UR21 ;  /* 0x0000001f3f187899 */ /* 0x000fe20008011415 */
[----:B------:R-:W-:Y:S01]  /*0d80*/  LOP3.LUT R131, R131, 0xfffffff8, RZ, 0xc0, !PT ;  /* 0xfffffff883837812 */ /* 0x000fe200078ec0ff */
[----:B------:R-:W-:Y:S01]  /*0d90*/  UIADD3 UR25, UR6, -0x1, URZ ;  /* 0xffffffff06197890 */ /* 0x000fe2000fffe03f */
[----:B------:R-:W-:Y:S01]  /*0da0*/  SHF.R.S32.HI R5, RZ, 0x1f, R138 ;  /* 0x0000001fff057819 */ /* 0x000fe2000001148a */
[----:B------:R-:W-:Y:S01]  /*0db0*/  UIMAD UR7, UR13, UR5, UR4 ;  /* 0x000000050d0772a4 */ /* 0x000fe2000f8e0204 */
[C---:B-----5:R-:W-:Y:S01]  /*0dc0*/  IADD3 R154, P0, R138.reuse, R0, RZ ;  /* 0x000000008a9a7210 */ /* 0x060fe20007f1e0ff */
[----:B------:R-:W-:Y:S01]  /*0dd0*/  IMAD.IADD R131, R73, 0x1, -R131 ;  /* 0x0000000149837824 */ /* 0x000fe200078e0a83 */
[----:B------:R-:W-:Y:S01]  /*0de0*/  USEL UR27, UR21, URZ, !UP3 ;  /* 0x0000003f151b7287 */ /* 0x000fe2000d800000 */
[----:B------:R-:W-:Y:S01]  /*0df0*/  IADD3 R83, -R138, UR18, RZ ;  /* 0x000000128a537c10 */ /* 0x000fe2000fffe1ff */
[----:B------:R-:W-:Y:S01]  /*0e00*/  USEL UR26, UR24, URZ, !UP3 ;  /* 0x0000003f181a7287 */ /* 0x000fe2000d800000 */
[----:B------:R-:W-:Y:S01]  /*0e10*/  IMAD.SHL.U32 R10, R131, 0x8, RZ ;  /* 0x00000008830a7824 */ /* 0x000fe200078e00ff */
[----:B------:R-:W-:Y:S01]  /*0e20*/  LEA.HI.X.SX32 R155, R0, R5, 0x1, P0 ;  /* 0x00000005009b7211 */ /* 0x000fe200000f0eff */
[----:B------:R-:W-:Y:S01]  /*0e30*/  ULDC.64 UR4, c[0x0][0x248] ;  /* 0x0000920000047ab9 */ /* 0x000fe20000000a00 */
[----:B------:R-:W-:Y:S01]  /*0e40*/  IMAD.MOV.U32 R102, RZ, RZ, 0x7 ;  /* 0x00000007ff667424 */ /* 0x000fe200078e00ff */
[----:B------:R-:W-:Y:S01]  /*0e50*/  UIMAD UR4, UR26, UR4, URZ ;  /* 0x000000041a0472a4 */ /* 0x000fe2000f8e023f */
[----:B------:R-:W-:Y:S01]  /*0e60*/  SHF.R.S32.HI R11, RZ, 0x1f, R10 ;  /* 0x0000001fff0b7819 */ /* 0x000fe2000001140a */
[----:B------:R-:W-:Y:S01]  /*0e70*/  IMAD R0, R155, c[0x0][0x238], RZ ;  /* 0x00008e009b007a24 */ /* 0x000fe200078e02ff */
[----:B------:R-:W-:Y:S01]  /*0e80*/  LEA.HI R135, R135, R73, RZ, 0x6 ;  /* 0x0000004987877211 */ /* 0x000fe200078f30ff */
[----:B------:R-:W-:Y:S01]  /*0e90*/  IMAD.U32 R146, RZ, RZ, UR27 ;  /* 0x0000001bff927e24 */ /* 0x000fe2000f8e00ff */
[----:B------:R-:W-:Y:S01]  /*0ea0*/  UIMAD UR4, UR27, UR5, UR4 ;  /* 0x000000051b0472a4 */ /* 0x000fe2000f8e0204 */
[----:B------:R-:W-:Y:S01]  /*0eb0*/  IMAD R0, R154, c[0x0][0x23c], R0 ;  /* 0x00008f009a007a24 */ /* 0x000fe200078e0200 */
[----:B------:R-:W-:Y:S01]  /*0ec0*/  SHF.L.U64.HI R88, R96, R102, c[0x0][0x23c] ;  /* 0x00008f0060587619 */ /* 0x000fe20000010266 */
[----:B------:R-:W-:Y:S01]  /*0ed0*/  IMAD.WIDE.U32 R6, R154, c[0x0][0x238], R10 ;  /* 0x00008e009a067a25 */ /* 0x000fe200078e000a */
[----:B------:R-:W-:Y:S01]  /*0ee0*/  USHF.R.S32.HI UR5, URZ, 0x1f, UR25 ;  /* 0x0000001f3f057899 */ /* 0x000fe20008011419 */
[C---:B------:R-:W-:Y:S01]  /*0ef0*/  IADD3 R137, R10.reuse, 0x40, RZ ;  /* 0x000000400a897810 */ /* 0x040fe20007ffe0ff */
[----:B------:R-:W-:Y:S01]  /*0f00*/  USHF.R.S32.HI UR28, URZ, 0x1f, UR15 ;  /* 0x0000001f3f1c7899 */ /* 0x000fe2000801140f */
[----:B------:R-:W-:Y:S01]  /*0f10*/  IMAD.IADD R7, R7, 0x1, R0 ;  /* 0x0000000107077824 */ /* 0x000fe200078e0200 */
[----:B------:R-:W-:Y:S01]  /*0f20*/  ISETP.GE.AND P6, PT, R10, c[0x0][0x1d4], PT ;  /* 0x000075000a007a0c */ /* 0x000fe20003fc6270 */
[----:B------:R-:W-:Y:S01]  /*0f30*/  IMAD.U32 R0, RZ, RZ, UR13 ;  /* 0x0000000dff007e24 */ /* 0x000fe2000f8e00ff */
[----:B------:R-:W-:Y:S01]  /*0f40*/  ISETP.GE.AND P5, PT, R137, c[0x0][0x1d4], PT ;  /* 0x0000750089007a0c */ /* 0x000fe20003fa6270 */
[----:B-1----:R-:W-:Y:S01]  /*0f50*/  IMAD.U32 R2, RZ, RZ, UR25 ;  /* 0x00000019ff027e24 */ /* 0x002fe2000f8e00ff */
[----:B------:R-:W-:Y:S01]  /*0f60*/  IADD3 R127, R138, 0x20, RZ ;  /* 0x000000208a7f7810 */ /* 0x000fe20007ffe0ff */
[----:B------:R-:W-:Y:S01]  /*0f70*/  IMAD.WIDE.U32 R6, R0, c[0x0][0x240], R6 ;  /* 0x0000900000067a25 */ /* 0x000fe200078e0006 */
[----:B------:R-:W-:-:S02]  /*0f80*/  IADD3 R123, R138, 0x40, RZ ;  /* 0x000000408a7b7810 */ /* 0x000fc40007ffe0ff */
[----:B------:R-:W-:Y:S01]  /*0f90*/  IADD3 R119, R138, 0x60, RZ ;  /* 0x000000608a777810 */ /* 0x000fe20007ffe0ff */
[----:B------:R-:W-:Y:S01]  /*0fa0*/  IMAD.MOV.U32 R148, RZ, RZ, R6 ;  /* 0x000000ffff947224 */ /* 0x000fe200078e0006 */
[----:B------:R-:W-:Y:S01]  /*0fb0*/  IADD3 R149, R7, UR7, RZ ;  /* 0x0000000707957c10 */ /* 0x000fe2000fffe0ff */
[----:B------:R-:W-:Y:S01]  /*0fc0*/  IMAD R2, R2, -0x80, R83 ;  /* 0xffffff8002027824 */ /* 0x000fe200078e0253 */
[----:B------:R-:W-:Y:S01]  /*0fd0*/  ULDC.64 UR6, c[0x0][0x280] ;  /* 0x0000a00000067ab9 */ /* 0x000fe20000000a00 */
[----:B------:R-:W-:Y:S01]  /*0fe0*/  IMAD.SHL.U32 R136, R138, 0x40, RZ ;  /* 0x000000408a887824 */ /* 0x000fe200078e00ff */
[----:B------:R-:W-:Y:S01]  /*0ff0*/  UIMAD UR6, UR28, UR6, URZ ;  /* 0x000000061c0672a4 */ /* 0x000fe2000f8e023f */
[----:B------:R-:W-:Y:S01]  /*1000*/  IMAD.WIDE.U32 R148, R146, c[0x0][0x248], R148 ;  /* 0x0000920092947a25 */ /* 0x000fe200078e0094 */
[----:B------:R-:W-:Y:S02]  /*1010*/  ISETP.GE.AND P0, PT, R2, 0x1, PT ;  /* 0x000000010200780c */ /* 0x000fe40003f06270 */
[----:B------:R-:W-:Y:S01]  /*1020*/  LOP3.LUT R136, R136, 0x1c0, RZ, 0xc0, !PT ;  /* 0x000001c088887812 */ /* 0x000fe200078ec0ff */
[----:B------:R-:W-:Y:S01]  /*1030*/  IMAD.SHL.U32 R135, R135, 0x8, RZ ;  /* 0x0000000887877824 */ /* 0x000fe200078e00ff */
[----:B------:R-:W-:Y:S01]  /*1040*/  IADD3 R161, R149, UR4, RZ ;  /* 0x0000000495a17c10 */ /* 0x000fe2000fffe0ff */
[----:B------:R-:W-:Y:S01]  /*1050*/  IMAD.SHL.U32 R89, R96, 0x80, RZ ;  /* 0x0000008060597824 */ /* 0x000fe200078e00ff */
[----:B------:R-:W-:Y:S01]  /*1060*/  LOP3.LUT R133, R136, 0x38, R10, 0xf8, !PT ;  /* 0x0000003888857812 */ /* 0x000fe200078ef80a */
[----:B------:R-:W-:Y:S01]  /*1070*/  IMAD R0, R88, UR25, RZ ;  /* 0x0000001958007c24 */ /* 0x000fe2000f8e02ff */
[----:B------:R-:W-:Y:S01]  /*1080*/  LOP3.LUT R135, R135, 0xfffffe00, RZ, 0xc0, !PT ;  /* 0xfffffe0087877812 */ /* 0x000fe200078ec0ff */
[----:B------:R-:W-:Y:S01]  /*1090*/  IMAD.MOV.U32 R160, RZ, RZ, R148 ;  /* 0x000000ffffa07224 */ /* 0x000fe200078e0094 */
[----:B------:R-:W-:Y:S01]  /*10a0*/  SHF.R.U32.HI R134, RZ, 0x3, R136 ;  /* 0x00000003ff867819 */ /* 0x000fe20000011688 */
[C---:B------:R-:W-:Y:S01]  /*10b0*/  IMAD R0, R89.reuse, UR5, R0 ;  /* 0x0000000559007c24 */ /* 0x040fe2000f8e0200 */
[----:B------:R-:W-:Y:S01]  /*10c0*/  ISETP.GE.AND P2, PT, R2, 0x21, PT ;  /* 0x000000210200780c */ /* 0x000fe20003f46270 */
[----:B------:R-:W-:Y:S01]  /*10d0*/  IMAD.WIDE.U32 R6, R89, UR25, R160 ;  /* 0x0000001959067c25 */ /* 0x000fe2000f8e00a0 */
[----:B------:R-:W-:Y:S01]  /*10e0*/  LOP3.LUT R133, R135, R133, R134, 0xf6, !PT ;  /* 0x0000008587857212 */ /* 0x000fe200078ef686 */
[----:B------:R-:W-:Y:S01]  /*10f0*/  ULDC.64 UR4, c[0x0][0x260] ;  /* 0x0000980000047ab9 */ /* 0x000fe20000000a00 */
[----:B------:R-:W-:Y:S01]  /*1100*/  SHF.R.S32.HI R125, RZ, 0x1f, R127 ;  /* 0x0000001fff7d7819 */ /* 0x000fe2000001147f */
[----:B------:R-:W-:Y:S01]  /*1110*/  IMAD.IADD R7, R7, 0x1, R0 ;  /* 0x0000000107077824 */ /* 0x000fe200078e0200 */
[C---:B------:R-:W-:Y:S01]  /*1120*/  @P0 LEA R8, P1, R6.reuse, c[0x0][0x220], 0x1 ;  /* 0x0000880006080a11 */ /* 0x040fe200078208ff */
[----:B------:R-:W-:Y:S01]  /*1130*/  IMAD.U32 R4, RZ, RZ, UR13 ;  /* 0x0000000dff047e24 */ /* 0x000fe2000f8e00ff */
[----:B------:R-:W-:Y:S01]  /*1140*/  UIMAD UR4, UR12, UR4, URZ ;  /* 0x000000040c0472a4 */ /* 0x000fe2000f8e023f */
[----:B------:R-:W-:Y:S01]  /*1150*/  IMAD.SHL.U32 R133, R133, 0x2, RZ ;  /* 0x0000000285857824 */ /* 0x000fe200078e00ff */
[----:B------:R-:W-:Y:S01]  /*1160*/  @P0 LEA.HI.X R9, R6, c[0x0][0x224], R7, 0x1, P1 ;  /* 0x0000890006090a11 */ /* 0x000fe200008f0c07 */
[----:B------:R-:W-:Y:S01]  /*1170*/  IMAD.MOV.U32 R0, RZ, RZ, c[0x0][0x23c] ;  /* 0x00008f00ff007624 */ /* 0x000fe200078e00ff */
[----:B------:R-:W-:Y:S01]  /*1180*/  ISETP.GE.AND P1, PT, R2, 0x41, PT ;  /* 0x000000410200780c */ /* 0x000fe20003f26270 */
[----:B------:R-:W-:Y:S01]  /*1190*/  IMAD.WIDE.U32 R22, R4, c[0x0][0x260], R10 ;  /* 0x0000980004167a25 */ /* 0x000fe200078e000a */
[----:B------:R-:W-:Y:S01]  /*11a0*/  @P2 LEA R4, P3, R96, R6, 0x5 ;  /* 0x0000000660042211 */ /* 0x000fe200078628ff */
[----:B------:R-:W-:Y:S01]  /*11b0*/  @!PT LDS RZ, [RZ] ;  /* 0x00000000fffff984 */ /* 0x000fe20000000800 */
[----:B------:R-:W-:Y:S01]  /*11c0*/  @!PT LDS RZ, [RZ] ;  /* 0x00000000fffff984 */ /* 0x000fe20000000800 */
[----:B------:R-:W-:Y:S01]  /*11d0*/  @!PT LDS RZ, [RZ] ;  /* 0x00000000fffff984 */ /* 0x000fe20000000800 */
[----:B------:R1:W-:Y:S01]  /*11e0*/  @P0 LDGSTS.E.BYPASS.LTC128B.128 [R133+0x8100], [R8.64], !P6 ;  /* 0x0810000008850fae */ /* 0x0003e2000f101d56 */
[----:B------:R-:W-:Y:S01]  /*11f0*/  UIMAD UR4, UR13, UR5, UR4 ;  /* 0x000000050d0472a4 */ /* 0x000fe2000f8e0204 */
[----:B------:R-:W-:Y:S01]  /*1200*/  IMAD.SHL.U32 R12, R131, 0x4, RZ ;  /* 0x00000004830c7824 */ /* 0x000fe200078e00ff */
[----:B------:R-:W-:Y:S01]  /*1210*/  SHF.R.S32.HI R121, RZ, 0x1f, R123 ;  /* 0x0000001fff797819 */ /* 0x000fe2000001147b */
[----:B------:R1:W-:Y:S01]  /*1220*/  @P0 LDGSTS.E.BYPASS.LTC128B.128 [R133+0xc100], [R8.64+0x80], !P5 ;  /* 0x0c10008008850fae */ /* 0x0003e2000e901d56 */
[----:B------:R-:W-:Y:S01]  /*1230*/  ISETP.GT.AND P0, PT, R2, 0x60, PT ;  /* 0x000000600200780c */ /* 0x000fe20003f04270 */
[----:B------:R-:W-:Y:S01]  /*1240*/  IMAD R16, R5, c[0x0][0x280], RZ ;  /* 0x0000a00005107a24 */ /* 0x000fe200078e02ff */
[----:B------:R-:W-:Y:S01]  /*1250*/  @P2 LEA.HI.X R2, R96, R7, R0, 0x5, P3 ;  /* 0x0000000760022211 */ /* 0x000fe200018f2c00 */
[----:B------:R-:W-:Y:S01]  /*1260*/  IMAD.SHL.U32 R98, R0, 0x40, RZ ;  /* 0x0000004000627824 */ /* 0x000fe200078e00ff */
[----:B------:R-:W-:Y:S01]  /*1270*/  @P2 LEA R14, P3, R4, c[0x0][0x220], 0x1 ;  /* 0x00008800040e2a11 */ /* 0x000fe200078608ff */
[----:B------:R-:W-:Y:S01]  /*1280*/  IMAD.WIDE.U32 R24, R138, c[0x0][0x290], R10 ;  /* 0x0000a4008a187a25 */ /* 0x000fe200078e000a */
[----:B------:R-:W-:-:S02]  /*1290*/  SHF.R.S32.HI R13, RZ, 0x1f, R12 ;  /* 0x0000001fff0d7819 */ /* 0x000fc4000001140c */
[----:B------:R-:W-:Y:S01]  /*12a0*/  @P2 LEA.HI.X R15, R4, c[0x0][0x224], R2, 0x1, P3 ;  /* 0x00008900040f2a11 */ /* 0x000fe200018f0c02 */
[----:B------:R-:W-:Y:S01]  /*12b0*/  IMAD.U32 R142, RZ, RZ, UR15 ;  /* 0x0000000fff8e7e24 */ /* 0x000fe2000f8e00ff */
[----:B------:R-:W-:Y:S01]  /*12c0*/  ISETP.GE.AND P3, PT, R10, c[0x0][0x27c], PT ;  /* 0x00009f000a007a0c */ /* 0x000fe20003f66270 */
[----:B------:R-:W-:Y:S01]  /*12d0*/  IMAD.WIDE.U32 R18, R138, c[0x0][0x290], R12 ;  /* 0x0000a4008a127a25 */ /* 0x000fe200078e000c */
[----:B------:R-:W-:Y:S01]  /*12e0*/  IADD3 R23, R23, UR4, RZ ;  /* 0x0000000417177c10 */ /* 0x000fe2000fffe0ff */
[----:B------:R3:W-:Y:S01]  /*12f0*/  @P2 LDGSTS.E.BYPASS.LTC128B.128 [R133+0x9100], [R14.64], !P6 ;  /* 0x091000000e852fae */ /* 0x0007e2000f101d56 */
[----:B------:R-:W-:Y:S01]  /*1300*/  SEL R4, RZ, c[0x0][0x27c], !P3 ;  /* 0x00009f00ff047a07 */ /* 0x000fe20005800000 */
[----:B------:R-:W-:Y:S01]  /*1310*/  ULDC.64 UR4, c[0x0][0x290] ;  /* 0x0000a40000047ab9 */ /* 0x000fe20000000a00 */
[----:B------:R-:W-:Y:S01]  /*1320*/  P2R R139, PR, RZ, 0x8 ;  /* 0x00000008ff8b7803 */ /* 0x000fe20000000000 */
[----:B------:R3:W-:Y:S01]  /*1330*/  @P2 LDGSTS.E.BYPASS.LTC128B.128 [R133+0xd100], [R14.64+0x80], !P5 ;  /* 0x0d1000800e852fae */ /* 0x0007e2000e901d56 */
[----:B------:R-:W-:Y:S01]  /*1340*/  @P0 IMAD R0, R0, 0x60, RZ ;  /* 0x0000006000000824 */ /* 0x000fe200078e02ff */
[----:B------:R-:W-:Y:S01]  /*1350*/  UIMAD UR4, UR28, UR4, URZ ;  /* 0x000000041c0472a4 */ /* 0x000fe2000f8e023f */
[----:B------:R-:W-:Y:S01]  /*1360*/  IMAD.IADD R4, R10, 0x1, R4 ;  /* 0x000000010a047824 */ /* 0x000fe200078e0204 */
[----:B------:R-:W-:Y:S01]  /*1370*/  SHF.R.S32.HI R117, RZ, 0x1f, R119 ;  /* 0x0000001fff757819 */ /* 0x000fe20000011477 */
[----:B------:R-:W-:Y:S01]  /*1380*/  IMAD.SHL.U32 R126, R127, 0x40, RZ ;  /* 0x000000407f7e7824 */ /* 0x000fe200078e00ff */
[----:B------:R-:W-:Y:S01]  /*1390*/  UIMAD UR29, UR15, UR5, UR4 ;  /* 0x000000050f1d72a4 */ /* 0x000fe2000f8e0204 */
[----:B------:R-:W-:Y:S01]  /*13a0*/  IMAD.SHL.U32 R122, R123, 0x40, RZ ;  /* 0x000000407b7a7824 */ /* 0x000fe200078e00ff */
[----:B------:R-:W-:Y:S01]  /*13b0*/  SHF.R.S32.HI R2, RZ, 0x1f, R4 ;  /* 0x0000001fff027819 */ /* 0x000fe20000011404 */
[----:B-1----:R-:W-:Y:S01]  /*13c0*/  IMAD R8, R5, c[0x0][0x290], RZ ;  /* 0x0000a40005087a24 */ /* 0x002fe200078e02ff */
[----:B------:R-:W-:Y:S01]  /*13d0*/  ULDC.64 UR4, c[0x0][0x1e8] ;  /* 0x00007a0000047ab9 */ /* 0x000fe20000000a00 */
[----:B------:R-:W-:Y:S01]  /*13e0*/  IMAD.SHL.U32 R118, R119, 0x40, RZ ;  /* 0x0000004077767824 */ /* 0x000fe200078e00ff */
[-C--:B------:R-:W-:Y:S01]  /*13f0*/  LEA.HI R128, R2, R4.reuse, RZ, 0x3 ;  /* 0x0000000402807211 */ /* 0x080fe200078f18ff */
[----:B------:R-:W-:Y:S01]  /*1400*/  IMAD R8, R138, c[0x0][0x294], R8 ;  /* 0x0000a5008a087a24 */ /* 0x000fe200078e0208 */
[----:B------:R-:W-:Y:S01]  /*1410*/  LEA.HI R2, R2, R4, RZ, 0x6 ;  /* 0x0000000402027211 */ /* 0x000fe200078f30ff */
[----:B------:R-:W-:Y:S01]  /*1420*/  IMAD.WIDE.U32 R4, R96, 0x40, RZ ;  /* 0x0000004060047825 */ /* 0x000fe200078e00ff */
[----:B------:R-:W-:Y:S01]  /*1430*/  UIMAD UR31, UR12, UR4, URZ ;  /* 0x000000040c1f72a4 */ /* 0x000fe2000f8e023f */
[----:B------:R-:W-:Y:S01]  /*1440*/  LEA.HI R125, R125, R127, RZ, 0x3 ;  /* 0x0000007f7d7d7211 */ /* 0x000fe200078f18ff */
[----:B------:R-:W-:Y:S01]  /*1450*/  UIMAD.WIDE.U32 UR32, UR13, UR4, URZ ;  /* 0x000000040d2072a5 */ /* 0x000fe2000f8e003f */
[----:B------:R-:W-:Y:S01]  /*1460*/  IMAD.IADD R98, R5, 0x1, R98 ;  /* 0x0000000105627824 */ /* 0x000fe200078e0262 */
[----:B------:R-:W-:Y:S01]  /*1470*/  @P1 IADD3 R5, P2, R6, R4, RZ ;  /* 0x0000000406051210 */ /* 0x000fe20007f5e0ff */
[----:B------:R-:W-:Y:S01]  /*1480*/  IMAD.IADD R19, R19, 0x1, R8 ;  /* 0x0000000113137824 */ /* 0x000fe200078e0208 */
[----:B------:R-:W-:Y:S01]  /*1490*/  IADD3 R99, P3, R4, 0x80, RZ ;  /* 0x0000008004637810 */ /* 0x000fe20007f7e0ff */
[----:B------:R-:W-:Y:S01]  /*14a0*/  IMAD.IADD R9, R8, 0x1, R25 ;  /* 0x0000000108097824 */ /* 0x000fe200078e0219 */
[----:B------:R-:W-:Y:S01]  /*14b0*/  UIMAD UR31, UR13, UR5, UR31 ;  /* 0x000000050d1f72a4 */ /* 0x000fe2000f8e021f */
[----:B------:R-:W-:Y:S01]  /*14c0*/  IMAD.MOV.U32 R8, RZ, RZ, R24 ;  /* 0x000000ffff087224 */ /* 0x000fe200078e0018 */
[----:B------:R-:W-:Y:S01]  /*14d0*/  UIMAD UR28, UR15, UR7, UR6 ;  /* 0x000000070f1c72a4 */ /* 0x000fe2000f8e0206 */
[----:B------:R-:W-:Y:S01]  /*14e0*/  LEA.HI R121, R121, R123, RZ, 0x3 ;  /* 0x0000007b79797211 */ /* 0x000fe200078f18ff */
[----:B------:R-:W-:Y:S01]  /*14f0*/  ULDC.64 UR4, c[0x0][0x210] ;  /* 0x0000840000047ab9 */ /* 0x000fe20000000a00 */
[----:B------:R-:W-:Y:S01]  /*1500*/  IMAD.WIDE.U32 R142, R142, c[0x0][0x290], R8 ;  /* 0x0000a4008e8e7a25 */ /* 0x000fe200078e0008 */
[----:B------:R-:W-:Y:S01]  /*1510*/  ULDC.64 UR6, c[0x0][0x268] ;  /* 0x00009a0000067ab9 */ /* 0x000fe20000000a00 */
[----:B------:R-:W-:Y:S01]  /*1520*/  LEA.HI R117, R117, R119, RZ, 0x3 ;  /* 0x0000007775757211 */ /* 0x000fe200078f18ff */
[----:B------:R-:W-:Y:S01]  /*1530*/  UIMAD UR34, UR12, UR4, URZ ;  /* 0x000000040c2272a4 */ /* 0x000fe2000f8e023f */
[----:B------:R-:W-:Y:S01]  /*1540*/  LOP3.LUT R126, R126, 0x1c0, RZ, 0xc0, !PT ;  /* 0x000001c07e7e7812 */ /* 0x000fe200078ec0ff */
[----:B------:R-:W-:Y:S01]  /*1550*/  UIMAD UR6, UR26, UR6, URZ ;  /* 0x000000061a0672a4 */ /* 0x000fe2000f8e023f */
[----:B------:R-:W-:Y:S01]  /*1560*/  LOP3.LUT R122, R122, 0x1c0, RZ, 0xc0, !PT ;  /* 0x000001c07a7a7812 */ /* 0x000fe200078ec0ff */
[----:B------:R-:W-:Y:S01]  /*1570*/  UIMAD.WIDE.U32 UR36, UR13, UR4, URZ ;  /* 0x000000040d2472a5 */ /* 0x000fe2000f8e003f */
[----:B------:R-:W-:Y:S01]  /*1580*/  LOP3.LUT R118, R118, 0x1c0, RZ, 0xc0, !PT ;  /* 0x000001c076767812 */ /* 0x000fe200078ec0ff */
[----:B------:R-:W-:Y:S01]  /*1590*/  UIMAD UR34, UR13, UR5, UR34 ;  /* 0x000000050d2272a4 */ /* 0x000fe2000f8e0222 */
[C---:B------:R-:W-:Y:S01]  /*15a0*/  IMAD R16, R138.reuse, c[0x0][0x284], R16 ;  /* 0x0000a1008a107a24 */ /* 0x040fe200078e0210 */
[----:B------:R-:W-:Y:S01]  /*15b0*/  UIMAD UR6, UR27, UR7, UR6 ;  /* 0x000000071b0672a4 */ /* 0x000fe2000f8e0206 */
[C---:B------:R-:W-:Y:S01]  /*15c0*/  IMAD.WIDE.U32 R20, R138.reuse, c[0x0][0x280], R12 ;  /* 0x0000a0008a147a25 */ /* 0x040fe200078e000c */
[----:B------:R-:W-:Y:S01]  /*15d0*/  ULDC.64 UR4, c[0x0][0x2b0] ;  /* 0x0000ac0000047ab9 */ /* 0x000fe20000000a00 */
[----:B------:R-:W-:Y:S01]  /*15e0*/  SHF.R.U32.HI R124, RZ, 0x3, R126 ;  /* 0x00000003ff7c7819 */ /* 0x000fe2000001167e */
[----:B------:R-:W-:Y:S01]  /*15f0*/  UIADD3 UR31, UR33, UR31, URZ ;  /* 0x0000001f211f7290 */ /* 0x000fe2000fffe03f */
[----:B------:R-:W-:Y:S01]  /*1600*/  IMAD.WIDE.U32 R26, R138, c[0x0][0x280], R10 ;  /* 0x0000a0008a1a7a25 */ /* 0x000fe200078e000a */
[----:B------:R-:W-:Y:S01]  /*1610*/  SHF.R.U32.HI R120, RZ, 0x3, R122 ;  /* 0x00000003ff787819 */ /* 0x000fe2000001167a */
[----:B------:R-:W-:Y:S01]  /*1620*/  UIADD3 UR34, UR37, UR34, URZ ;  /* 0x0000002225227290 */ /* 0x000fe2000fffe03f */
[----:B------:R-:W-:Y:S01]  /*1630*/  SHF.R.U32.HI R116, RZ, 0x3, R118 ;  /* 0x00000003ff747819 */ /* 0x000fe20000011676 */
[----:B------:R-:W-:Y:S01]  /*1640*/  IMAD.SHL.U32 R125, R125, 0x40, RZ ;  /* 0x000000407d7d7824 */ /* 0x000fe200078e00ff */
[--C-:B------:R-:W-:Y:S01]  /*1650*/  LOP3.LUT R113, R136, 0x38, R128.reuse, 0xf8, !PT ;  /* 0x0000003888717812 */ /* 0x100fe200078ef880 */
[----:B------:R-:W-:Y:S01]  /*1660*/  IMAD.SHL.U32 R121, R121, 0x40, RZ ;  /* 0x0000004079797824 */ /* 0x000fe200078e00ff */
[--C-:B------:R-:W-:Y:S01]  /*1670*/  LOP3.LUT R112, R126, 0x38, R128.reuse, 0xf8, !PT ;  /* 0x000000387e707812 */ /* 0x100fe200078ef880 */
[----:B------:R-:W-:Y:S01]  /*1680*/  IMAD.SHL.U32 R117, R117, 0x40, RZ ;  /* 0x0000004075757824 */ /* 0x000fe200078e00ff */
[--C-:B------:R-:W-:Y:S01]  /*1690*/  LOP3.LUT R111, R122, 0x38, R128.reuse, 0xf8, !PT ;  /* 0x000000387a6f7812 */ /* 0x100fe200078ef880 */
[----:B------:R-:W-:Y:S01]  /*16a0*/  IMAD.SHL.U32 R2, R2, 0x80, RZ ;  /* 0x0000008002027824 */ /* 0x000fe200078e00ff */
[----:B------:R-:W-:Y:S01]  /*16b0*/  LOP3.LUT R110, R118, 0x38, R128, 0xf8, !PT ;  /* 0x00000038766e7812 */ /* 0x000fe200078ef880 */
[----:B------:R-:W-:Y:S01]  /*16c0*/  IMAD.MOV.U32 R92, RZ, RZ, 0x6 ;  /* 0x00000006ff5c7424 */ /* 0x000fe200078e00ff */
[----:B------:R-:W-:Y:S01]  /*16d0*/  SHF.R.S32.HI R130, RZ, 0x1f, R137 ;  /* 0x0000001fff827819 */ /* 0x000fe20000011489 */
[----:B------:R-:W-:Y:S01]  /*16e0*/  IMAD.MOV.U32 R158, RZ, RZ, c[0x0][0x280] ;  /* 0x0000a000ff9e7624 */ /* 0x000fe200078e00ff */
[----:B------:R-:W-:Y:S01]  /*16f0*/  LOP3.LUT R125, R125, 0xfffffe00, RZ, 0xc0, !PT ;  /* 0xfffffe007d7d7812 */ /* 0x000fe200078ec0ff */
[----:B------:R-:W-:Y:S01]  /*1700*/  IMAD.MOV.U32 R106, RZ, RZ, 0x5 ;  /* 0x00000005ff6a7424 */ /* 0x000fe200078e00ff */
[----:B------:R-:W-:Y:S01]  /*1710*/  LOP3.LUT R121, R121, 0xfffffe00, RZ, 0xc0, !PT ;  /* 0xfffffe0079797812 */ /* 0x000fe200078ec0ff */
[----:B------:R-:W-:Y:S01]  /*1720*/  IMAD.MOV.U32 R156, RZ, RZ, c[0x0][0x290] ;  /* 0x0000a400ff9c7624 */ /* 0x000fe200078e00ff */
[----:B------:R-:W-:Y:S01]  /*1730*/  LOP3.LUT R117, R117, 0xfffffe00, RZ, 0xc0, !PT ;  /* 0xfffffe0075757812 */ /* 0x000fe200078ec0ff */
[----:B------:R-:W-:Y:S01]  /*1740*/  IMAD.IADD R21, R21, 0x1, R16 ;  /* 0x0000000115157824 */ /* 0x000fe200078e0210 */
[----:B------:R-:W-:Y:S01]  /*1750*/  LOP3.LUT R2, R2, 0xffffe000, RZ, 0xc0, !PT ;  /* 0xffffe00002027812 */ /* 0x000fe200078ec0ff */
[----:B------:R-:W-:Y:S01]  /*1760*/  IMAD.IADD R17, R16, 0x1, R27 ;  /* 0x0000000110117824 */ /* 0x000fe200078e021b */
[----:B------:R-:W-:Y:S01]  /*1770*/  LOP3.LUT R113, R113, R134, RZ, 0x3c, !PT ;  /* 0x0000008671717212 */ /* 0x000fe200078e3cff */
[----:B------:R-:W-:Y:S01]  /*1780*/  IMAD.MOV.U32 R16, RZ, RZ, R26 ;  /* 0x000000ffff107224 */ /* 0x000fe200078e001a */
[----:B------:R-:W-:Y:S01]  /*1790*/  LOP3.LUT R112, R112, R124, RZ, 0x3c, !PT ;  /* 0x0000007c70707212 */ /* 0x000fe200078e3cff */
[----:B------:R-:W-:Y:S01]  /*17a0*/  IMAD.U32 R152, RZ, RZ, UR15 ;  /* 0x0000000fff987e24 */ /* 0x000fe2000f8e00ff */
[----:B------:R-:W-:Y:S01]  /*17b0*/  LOP3.LUT R111, R111, R120, RZ, 0x3c, !PT ;  /* 0x000000786f6f7212 */ /* 0x000fe200078e3cff */
[----:B------:R-:W-:Y:S01]  /*17c0*/  IMAD.U32 R150, RZ, RZ, UR15 ;  /* 0x0000000fff967e24 */ /* 0x000fe2000f8e00ff */
[----:B------:R-:W-:Y:S01]  /*17d0*/  LOP3.LUT R110, R110, R116, RZ, 0x3c, !PT ;  /* 0x000000746e6e7212 */ /* 0x000fe200078e3cff */
[----:B------:R-:W-:Y:S01]  /*17e0*/  IMAD.U32 R144, RZ, RZ, UR15 ;  /* 0x0000000fff907e24 */ /* 0x000fe2000f8e00ff */
[----:B------:R-:W-:Y:S01]  /*17f0*/  IADD3 R86, R86, UR19, RZ ;  /* 0x0000001356567c10 */ /* 0x000fe2000fffe0ff */
[----:B------:R-:W-:Y:S01]  /*1800*/  ULDC UR19, c[0x0][0x294] ;  /* 0x0000a50000137ab9 */ /* 0x000fe20000000800 */
[----:B------:R-:W-:Y:S01]  /*1810*/  IMAD.SHL.U32 R97, R96, 0x40, RZ ;  /* 0x0000004060617824 */ /* 0x000fe200078e00ff */
[----:B------:R-:W-:Y:S01]  /*1820*/  LEA.HI R130, R130, R137, RZ, 0x3 ;  /* 0x0000008982827211 */ /* 0x000fe200078f18ff */
[----:B------:R-:W-:Y:S01]  /*1830*/  IMAD.SHL.U32 R93, R156, 0x40, RZ ;  /* 0x000000409c5d7824 */ /* 0x000fe200078e00ff */
[----:B------:R-:W-:Y:S01]  /*1840*/  SHF.L.U64.HI R90, R158, R92, c[0x0][0x284] ;  /* 0x0000a1009e5a7619 */ /* 0x000fe2000001025c */
[----:B------:R-:W-:Y:S01]  /*1850*/  IMAD.SHL.U32 R103, R156, 0x80, RZ ;  /* 0x000000809c677824 */ /* 0x000fe200078e00ff */
[----:B------:R-:W-:Y:S01]  /*1860*/  SHF.L.U64.HI R100, R158, R102, c[0x0][0x284] ;  /* 0x0000a1009e647619 */ /* 0x000fe20000010266 */
[----:B------:R-:W-:Y:S01]  /*1870*/  IMAD.SHL.U32 R107, R156, 0x20, RZ ;  /* 0x000000209c6b7824 */ /* 0x000fe200078e00ff */
[----:B------:R-:W-:Y:S01]  /*1880*/  SHF.L.U64.HI R104, R158, R106, c[0x0][0x284] ;  /* 0x0000a1009e687619 */ /* 0x000fe2000001026a */
[----:B------:R-:W-:Y:S01]  /*1890*/  IMAD.WIDE.U32 R146, R146, c[0x0][0x268], R22 ;  /* 0x00009a0092927a25 */ /* 0x000fe200078e0016 */
[----:B------:R-:W-:-:S02]  /*18a0*/  SHF.L.U64.HI R102, R156, R102, c[0x0][0x294] ;  /* 0x0000a5009c667619 */ /* 0x000fc40000010266 */
[----:B------:R-:W-:Y:S01]  /*18b0*/  SHF.L.U64.HI R106, R156, R106, c[0x0][0x294] ;  /* 0x0000a5009c6a7619 */ /* 0x000fe2000001026a */
[----:B------:R-:W-:Y:S01]  /*18c0*/  IMAD.WIDE.U32 R152, R152, c[0x0][0x280], R20 ;  /* 0x0000a00098987a25 */ /* 0x000fe200078e0014 */
[-C--:B------:R-:W-:Y:S02]  /*18d0*/  IADD3 R113, R113, R2.reuse, R135 ;  /* 0x0000000271717210 */ /* 0x080fe40007ffe087 */
[-C--:B------:R-:W-:Y:S01]  /*18e0*/  IADD3 R112, R112, R2.reuse, R125 ;  /* 0x0000000270707210 */ /* 0x080fe20007ffe07d */
[----:B------:R-:W-:Y:S01]  /*18f0*/  IMAD.WIDE.U32 R150, R150, c[0x0][0x290], R18 ;  /* 0x0000a40096967a25 */ /* 0x000fe200078e0012 */
[-C--:B------:R-:W-:Y:S02]  /*1900*/  IADD3 R111, R111, R2.reuse, R121 ;  /* 0x000000026f6f7210 */ /* 0x080fe40007ffe079 */
[----:B------:R-:W-:Y:S01]  /*1910*/  IADD3 R110, R110, R2, R117 ;  /* 0x000000026e6e7210 */ /* 0x000fe20007ffe075 */
[----:B------:R-:W-:Y:S01]  /*1920*/  IMAD.WIDE.U32 R144, R144, c[0x0][0x280], R16 ;  /* 0x0000a00090907a25 */ /* 0x000fe200078e0010 */
[----:B------:R-:W-:-:S02]  /*1930*/  SHF.R.S32.HI R129, RZ, 0x3, R128 ;  /* 0x00000003ff817819 */ /* 0x000fc40000011480 */
[----:B------:R-:W-:Y:S01]  /*1940*/  LOP3.LUT R130, R130, 0xfffffff8, RZ, 0xc0, !PT ;  /* 0xfffffff882827812 */ /* 0x000fe200078ec0ff */
[----:B------:R-:W-:Y:S01]  /*1950*/  IMAD.MOV.U32 R87, RZ, RZ, c[0x0][0x2b8] ;  /* 0x0000ae00ff577624 */ /* 0x000fe200078e00ff */
[----:B------:R-:W-:Y:S01]  /*1960*/  LOP3.LUT R128, R128, 0xfffffff8, RZ, 0xc0, !PT ;  /* 0xfffffff880807812 */ /* 0x000fe200078ec0ff */
[----:B------:R-:W-:Y:S01]  /*1970*/  IMAD.MOV.U32 R74, RZ, RZ, c[0x0][0x27c] ;  /* 0x00009f00ff4a7624 */ /* 0x000fe200078e00ff */
[----:B------:R-:W-:Y:S01]  /*1980*/  P2R R140, PR, RZ, 0x20 ;  /* 0x00000020ff8c7803 */ /* 0x000fe20000000000 */
[----:B------:R-:W-:Y:S01]  /*1990*/  IMAD.MOV.U32 R114, RZ, RZ, c[0x0][0x27c] ;  /* 0x00009f00ff727624 */ /* 0x000fe200078e00ff */
[----:B------:R-:W-:Y:S01]  /*19a0*/  P2R R141, PR, RZ, 0x40 ;  /* 0x00000040ff8d7803 */ /* 0x000fe20000000000 */
[C---:B------:R-:W-:Y:S01]  /*19b0*/  IMAD.SHL.U32 R91, R158.reuse, 0x40, RZ ;  /* 0x000000409e5b7824 */ /* 0x040fe200078e00ff */
[----:B------:R-:W-:Y:S01]  /*19c0*/  SHF.R.S32.HI R109, RZ, 0x1f, R130 ;  /* 0x0000001fff6d7819 */ /* 0x000fe20000011482 */
[C---:B------:R-:W-:Y:S01]  /*19d0*/  IMAD.SHL.U32 R101, R158.reuse, 0x80, RZ ;  /* 0x000000809e657824 */ /* 0x040fe200078e00ff */
[----:B------:R-:W-:Y:S01]  /*19e0*/  IADD3 R82, R147, UR6, RZ ;  /* 0x0000000693527c10 */ /* 0x000fe2000fffe0ff */
[C---:B------:R-:W-:Y:S01]  /*19f0*/  IMAD.SHL.U32 R105, R158.reuse, 0x20, RZ ;  /* 0x000000209e697824 */ /* 0x040fe200078e00ff */
[----:B------:R-:W-:Y:S01]  /*1a00*/  IADD3 R85, R153, UR28, RZ ;  /* 0x0000001c99557c10 */ /* 0x000fe2000fffe0ff */
[----:B------:R-:W-:Y:S01]  /*1a10*/  IMAD.WIDE.U32 R158, R158, 0x60, RZ ;  /* 0x000000609e9e7825 */ /* 0x000fe200078e00ff */
[----:B------:R-:W-:-:S02]  /*1a20*/  IADD3 R81, R145, UR28, RZ ;  /* 0x0000001c91517c10 */ /* 0x000fc4000fffe0ff */
[----:B------:R-:W-:Y:S01]  /*1a30*/  IADD3 R84, R151, UR29, RZ ;  /* 0x0000001d97547c10 */ /* 0x000fe2000fffe0ff */
[----:B------:R-:W-:Y:S01]  /*1a40*/  IMAD.SHL.U32 R114, R114, 0x2, RZ ;  /* 0x0000000272727824 */ /* 0x000fe200078e00ff */
[----:B------:R-:W-:Y:S01]  /*1a50*/  IADD3 R80, R143, UR29, RZ ;  /* 0x0000001d8f507c10 */ /* 0x000fe2000fffe0ff */
[----:B------:R-:W-:Y:S01]  /*1a60*/  IMAD.U32 R132, RZ, RZ, UR25 ;  /* 0x00000019ff847e24 */ /* 0x000fe2000f8e00ff */
[----:B------:R-:W-:Y:S01]  /*1a70*/  SHF.R.S32.HI R108, RZ, 0x1f, R128 ;  /* 0x0000001fff6c7819 */ /* 0x000fe20000011480 */
[----:B------:R-:W-:Y:S02]  /*1a80*/  IMAD R131, R131, 0x20, R138 ;  /* 0x0000002083837824 */ /* 0x000fe400078e028a */
[----:B------:R-:W-:Y:S02]  /*1a90*/  IMAD.SHL.U32 R113, R113, 0x2, RZ ;  /* 0x0000000271717824 */ /* 0x000fe400078e00ff */
[----:B------:R-:W-:Y:S02]  /*1aa0*/  IMAD.SHL.U32 R112, R112, 0x2, RZ ;  /* 0x0000000270707824 */ /* 0x000fe400078e00ff */
[----:B------:R-:W-:-:S02]  /*1ab0*/  IMAD.SHL.U32 R111, R111, 0x2, RZ ;  /* 0x000000026f6f7824 */ /* 0x000fc400078e00ff */
[----:B------:R-:W-:Y:S01]  /*1ac0*/  IMAD.SHL.U32 R110, R110, 0x2, RZ ;  /* 0x000000026e6e7824 */ /* 0x000fe200078e00ff */
[----:B--2---:R1:W2:Y:S02]  /*1ad0*/  @P4 R2UR UR30, R3 ;  /* 0x00000000031e43c2 */ /* 0x0042a400000e0000 */
[--C-:B-1----:R-:W-:Y:S01]  /*1ae0*/  @P1 IMAD.X R3, R98, 0x1, R7.reuse, P2 ;  /* 0x0000000162031824 */ /* 0x102fe200010e0607 */
[C---:B------:R-:W-:Y:S01]  /*1af0*/  @P1 LEA R4, P2, R5.reuse, c[0x0][0x220], 0x1 ;  /* 0x0000880005041a11 */ /* 0x040fe200078408ff */
[C---:B------:R-:W-:Y:S01]  /*1b00*/  @P0 IMAD.WIDE.U32 R6, R96.reuse, 0x60, R6 ;  /* 0x0000006060060825 */ /* 0x040fe200078e0006 */
[----:B--2---:R-:W-:Y:S01]  /*1b10*/  @UP0 USHF.R.S32.HI UR39, URZ, 0x1f, UR30 ;  /* 0x0000001f3f270899 */ /* 0x004fe2000801141e */
[-C--:B------:R-:W-:Y:S01]  /*1b20*/  SHF.L.U64.HI R96, R96, R92.reuse, c[0x0][0x23c] ;  /* 0x00008f0060607619 */ /* 0x080fe2000001025c */
[----:B------:R-:W-:Y:S01]  /*1b30*/  @UP0 UMOV UR38, UR30 ;  /* 0x0000001e00260c82 */ /* 0x000fe20008000000 */
[----:B------:R-:W-:Y:S01]  /*1b40*/  @P1 LEA.HI.X R5, R5, c[0x0][0x224], R3, 0x1, P2 ;  /* 0x0000890005051a11 */ /* 0x000fe200010f0c03 */
[----:B------:R-:W-:Y:S01]  /*1b50*/  @P0 IMAD.IADD R0, R7, 0x1, R0 ;  /* 0x0000000107000824 */ /* 0x000fe200078e0200 */
[----:B------:R-:W-:Y:S01]  /*1b60*/  @P0 LEA R8, P2, R6, c[0x0][0x220], 0x1 ;  /* 0x0000880006080a11 */ /* 0x000fe200078408ff */
[----:B------:R-:W-:Y:S01]  /*1b70*/  @!UP0 UMOV UR38, UR21 ;  /* 0x0000001500268c82 */ /* 0x000fe20008000000 */
[----:B------:R-:W-:Y:S01]  /*1b80*/  SHF.L.U64.HI R92, R156, R92, c[0x0][0x294] ;  /* 0x0000a5009c5c7619 */ /* 0x000fe2000001025c */
[----:B------:R3:W-:Y:S01]  /*1b90*/  @P1 LDGSTS.E.BYPASS.LTC128B.128 [R133+0xa100], [R4.64], !P6 ;  /* 0x0a10000004851fae */ /* 0x0007e2000f101d56 */
[----:B------:R-:W-:Y:S01]  /*1ba0*/  @P0 LEA.HI.X R9, R6, c[0x0][0x224], R0, 0x1, P2 ;  /* 0x0000890006090a11 */ /* 0x000fe200010f0c00 */
[----:B------:R-:W-:Y:S01]  /*1bb0*/  @!UP0 UMOV UR39, UR24 ;  /* 0x0000001800278c82 */ /* 0x000fe20008000000 */
[----:B------:R-:W-:Y:S01]  /*1bc0*/  IMAD.WIDE.U32 R156, R156, 0x60, RZ ;  /* 0x000000609c9c7825 */ /* 0x000fe200078e00ff */
[----:B------:R3:W-:Y:S01]  /*1bd0*/  @P1 LDGSTS.E.BYPASS.LTC128B.128 [R133+0xe100], [R4.64+0x80], !P5 ;  /* 0x0e10008004851fae */ /* 0x0007e2000e901d56 */
[----:B------:R-:W-:Y:S01]  /*1be0*/  UIMAD UR7, UR39, UR4, URZ ;  /* 0x00000004270772a4 */ /* 0x000fe2000f8e023f */
[----:B------:R-:W-:Y:S01]  /*1bf0*/  ISETP.NE.AND P1, PT, R87, 0x1, PT ;  /* 0x000000015700780c */ /* 0x000fe20003f25270 */
[----:B------:R-:W-:Y:S01]  /*1c00*/  UIMAD.WIDE.U32 UR26, UR38, UR4, URZ ;  /* 0x00000004261a72a5 */ /* 0x000fe2000f8e003f */
[----:B------:R1:W-:Y:S01]  /*1c10*/  @P0 LDGSTS.E.BYPASS.LTC128B.128 [R133+0xb100], [R8.64], !P6 ;  /* 0x0b10000008850fae */ /* 0x0003e2000f101d56 */
[----:B------:R-:W-:Y:S01]  /*1c20*/  UIMAD UR7, UR38, UR5, UR7 ;  /* 0x00000005260772a4 */ /* 0x000fe2000f8e0207 */
[----:B------:R-:W-:Y:S01]  /*1c30*/  IMAD.X R98, RZ, RZ, R98, P3 ;  /* 0x000000ffff627224 */ /* 0x000fe200018e0662 */
[----:B------:R-:W-:Y:S01]  /*1c40*/  ULDC UR4, c[0x0][0x284] ;  /* 0x0000a10000047ab9 */ /* 0x000fe20000000800 */
[----:B------:R1:W-:Y:S01]  /*1c50*/  @P0 LDGSTS.E.BYPASS.LTC128B.128 [R133+0xf100], [R8.64+0x80], !P5 ;  /* 0x0f10008008850fae */ /* 0x0003e2000e901d56 */
[----:B------:R-:W-:Y:S01]  /*1c60*/  UMOV UR5, 0x60 ;  /* 0x0000006000057882 */ /* 0x000fe20000000000 */
[----:B------:R-:W-:Y:S01]  /*1c70*/  ISETP.GE.AND P5, PT, R10, c[0x0][0x1d4], PT ;  /* 0x000075000a007a0c */ /* 0x000fe20003fa6270 */
[----:B------:R-:W-:Y:S01]  /*1c80*/  UIMAD UR19, UR5, UR19, URZ ;  /* 0x00000013051372a4 */ /* 0x000fe2000f8e023f */
[----:B------:R-:W0:Y:S01]  /*1c90*/  LDGDEPBAR ;  /* 0x00000000000079af */ /* 0x000e220000000000 */
[----:B------:R-:W-:-:S03]  /*1ca0*/  UIMAD UR4, UR5, UR4, URZ ;  /* 0x00000004050472a4 */ /* 0x000fc6000f8e023f */
[----:B------:R-:W-:Y:S01]  /*1cb0*/  BAR.SYNC.DEFER_BLOCKING 0x0 ;  /* 0x0000000000007b1d */ /* 0x000fe20000010000 */
[----:B------:R-:W-:Y:S01]  /*1cc0*/  IADD3 R95, R157, UR19, RZ ;  /* 0x000000139d5f7c10 */ /* 0x000fe2000fffe0ff */
[----:B------:R-:W-:Y:S01]  /*1cd0*/  UIADD3 UR7, UR27, UR7, URZ ;  /* 0x000000071b077290 */ /* 0x000fe2000fffe03f */
[----:B------:R-:W-:Y:S02]  /*1ce0*/  ISETP.GE.AND P0, PT, R74, 0x1, PT ;  /* 0x000000014a00780c */ /* 0x000fe40003f06270 */
[----:B------:R-:W-:Y:S01]  /*1cf0*/  IADD3 R94, R159, UR4, RZ ;  /* 0x000000049f5e7c10 */ /* 0x000fe2000fffe0ff */
[----:B------:R-:W-:Y:S01]  /*1d00*/  ULDC.U8 UR4, c[0x0][0x298] ;  /* 0x0000a60000047ab9 */ /* 0x000fe20000000000 */
[----:B-1-3--:R-:W-:Y:S02]  /*1d10*/  IADD3 R9, R12, 0x20, RZ ;  /* 0x000000200c097810 */ /* 0x00afe40007ffe0ff */
.L_x_641:
        /* <DEDUP_REMOVED lines=39> */
[-C--:B------:R-:W-:Y:S01]  /*1f90*/  IMAD.WIDE.U32 R68, R101, R132.reuse, RZ ;  /* 0x0000008465447225 */ /* 0x080fe200078e00ff */
        /* <DEDUP_REMOVED lines=36> */
.L_x_599:
[----:B------:R-:W-:Y:S05]  /*21e0*/  BSYNC B0 ;  /* 0x0000000000007941 */ /* 0x000fea0003800000 */
.L_x_598:
        /* <DEDUP_REMOVED lines=39> */
.L_x_601:
[----:B------:R-:W-:Y:S05]  /*2460*/  BSYNC B0 ;  /* 0x0000000000007941 */ /* 0x000fea0003800000 */
.L_x_600:
        /* <DEDUP_REMOVED lines=40> */
.L_x_603:
[----:B------:R-:W-:Y:S05]  /*26f0*/  BSYNC B0 ;  /* 0x0000000000007941 */ /* 0x000fea0003800000 */
.L_x_602:
        /* <DEDUP_REMOVED lines=38> */
.L_x_605:
[----:B------:R-:W-:Y:S05]  /*2960*/  BSYNC B0 ;  /* 0x0000000000007941 */ /* 0x000fea0003800000 */
.L_x_604:
        /* <DEDUP_REMOVED lines=72> */
.L_x_609:
[----:B------:R-:W-:Y:S05]  /*2df0*/  BSYNC B0 ;  /* 0x0000000000007941 */ /* 0x000fea0003800000 */
.L_x_608:
        /* <DEDUP_REMOVED lines=57> */
.L_x_607:
[----:B------:R-:W-:Y:S05]  /*3190*/  BSYNC B1 ;  /* 0x0000000000017941 */ /* 0x000fea0003800000 */
.L_x_606:
        /* <DEDUP_REMOVED lines=60> */
.L_x_613:
[----:B------:R-:W-:Y:S05]  /*3560*/  BSYNC B0 ;  /* 0x0000000000007941 */ /* 0x000fea0003800000 */
.L_x_612:
        /* <DEDUP_REMOVED lines=57> */
.L_x_611:
[----:B------:R-:W-:Y:S05]  /*3900*/  BSYNC B1 ;  /* 0x0000000000017941 */ /* 0x000fea0003800000 */
.L_x_610:
        /* <DEDUP_REMOVED lines=60> */
.L_x_617:
[----:B------:R-:W-:Y:S05]  /*3cd0*/  BSYNC B0 ;  /* 0x0000000000007941 */ /* 0x000fea0003800000 */
.L_x_616:
        /* <DEDUP_REMOVED lines=57> */
.L_x_615:
[----:B------:R-:W-:Y:S05]  /*4070*/  BSYNC B1 ;  /* 0x0000000000017941 */ /* 0x000fea0003800000 */
.L_x_614:
        /* <DEDUP_REMOVED lines=59> */
.L_x_620:
[----:B------:R-:W-:Y:S05]  /*4430*/  BSYNC B0 ;  /* 0x0000000000007941 */ /* 0x000fea0003800000 */
.L_x_619:
        /* <DEDUP_REMOVED lines=58> */
.L_x_597:
[----:B------:R-:W-:Y:S01]  /*47e0*/  ISETP.GE.AND P0, PT, R127, R75, PT ;  /* 0x0000004b7f00720c */ /* 0x000fe20003f06270 */
[----:B------:R-:W-:Y:S01]  /*47f0*/  CS2R R66, SRZ ;  /* 0x0000000000427805 */ /* 0x000fe2000001ff00 */
[----:B------:R-:W-:Y:S01]  /*4800*/  ISETP.NE.AND P6, PT, R139, RZ, PT ;  /* 0x000000ff8b00720c */ /* 0x000fe20003fc5270 */
[----:B------:R-:W-:Y:S01]  /*4810*/  CS2R R64, SRZ ;  /* 0x0000000000407805 */ /* 0x000fe2000001ff00 */
[----:B------:R-:W-:Y:S01]  /*4820*/  ISETP.GE.OR P4, PT, R10, c[0x0][0x27c], P0 ;  /* 0x00009f000a007a0c */ /* 0x000fe20000786670 */
[----:B------:R-:W-:Y:S01]  /*4830*/  CS2R R34, SRZ ;  /* 0x0000000000227805 */ /* 0x000fe2000001ff00 */
[----:B------:R-:W-:Y:S01]  /*4840*/  IADD3 R164, -R114, c[0x0][0x1d4], RZ ;  /* 0x0000750072a47a10 */ /* 0x000fe20007ffe1ff */
        /* <DEDUP_REMOVED lines=8> */
[----:B------:R-:W-:Y:S02]  /*48d0*/  BSSY B0, `(.L_x_621) ;  /* 0x00000dc000007945 */ /* 0x000fe40003800000 */
[----:B------:R-:W-:Y:S04]  /*48e0*/  @!P4 IADD3 R2, P1, P0, R144, R68, R105 ;  /* 0x000000449002c210 */ /* 0x000fe8000783e069 */
[----:B------:R-:W-:Y:S01]  /*48f0*/  @!P4 IADD3.X R0, R81, R39, R104, P1, P0 ;  /* 0x000000275100c210 */ /* 0x000fe20000fe0468 */
[----:B------:R1:W3:Y:S01]  /*4900*/  SHFL.IDX PT, R170, R163, RZ, 0x181f ;  /* 0x00181fffa3aa7589 */ /* 0x0002e200000e0000 */
        /* <DEDUP_REMOVED lines=99> */
[----:B------:R-:W-:Y:S01]  /*4f40*/  LEA.HI R0, R0, R2, RZ, 0x4 ;  /* 0x0000000200007211 */ /* 0x000fe200078f20ff */
[----:B------:R-:W-:Y:S01]  /*4f50*/  @!P1 HADD2.F32 R44, -RZ, R44.H0_H0 ;  /* 0x2000002cff2c9230 */ /* 0x000fe20000004100 */
[----:B------:R-:W-:Y:S02]  /*4f60*/  @!P1 SHF.R.U64 R42, R36, 0x10, R37 ;  /* 0x00000010242a9819 */ /* 0x000fe40000001225 */
[----:B------:R-:W-:Y:S02]  /*4f70*/  LEA.HI.SX32 R0, R0, R129, 0x1c ;  /* 0x0000008100007211 */ /* 0x000fe400078fe2ff */
[----:B------:R-:W-:Y:S01]  /*4f80*/  MOV R45, R37 ;  /* 0x00000025002d7202 */ /* 0x000fe20000000f00 */
[----:B------:R-:W-:Y:S01]  /*4f90*/  @!P1 HADD2.F32 R42, -RZ, R42.H0_H0 ;  /* 0x2000002aff2a9230 */ /* 0x000fe20000004100 */
[----:B------:R-:W-:Y:S02]  /*4fa0*/  SHF.R.S32.HI R2, RZ, 0x1f, R0 ;  /* 0x0000001fff027819 */ /* 0x000fe40000011400 */
[----:B------:R-:W-:Y:S02]  /*4fb0*/  SHF.L.U32 R41, R0, 0x3, RZ ;  /* 0x0000000300297819 */ /* 0x000fe400000006ff */
[----:B------:R-:W-:Y:S02]  /*4fc0*/  LEA.HI R2, R2, R0, RZ, 0x3 ;  /* 0x0000000002027211 */ /* 0x000fe400078f18ff */
[C---:B------:R-:W-:Y:S02]  /*4fd0*/  ISETP.GE.AND P0, PT, R41.reuse, c[0x0][0x1d4], PT ;  /* 0x0000750029007a0c */ /* 0x040fe40003f06270 */
[----:B------:R-:W-:Y:S01]  /*4fe0*/  LOP3.LUT R0, R136, 0x38, R41, 0xf8, !PT ;  /* 0x0000003888007812 */ /* 0x000fe200078ef829 */
[----:B------:R-:W-:Y:S01]  /*4ff0*/  IMAD.SHL.U32 R2, R2, 0x400, RZ ;  /* 0x0000040002027824 */ /* 0x000fe200078e00ff */
[----:B------:R-:W-:Y:S02]  /*5000*/  @!P1 SHF.R.U32.HI R43, RZ, 0x10, R37 ;  /* 0x00000010ff2b9819 */ /* 0x000fe40000011625 */
[----:B------:R-:W-:Y:S02]  /*5010*/  LOP3.LUT R0, R0, R134, RZ, 0x3c, !PT ;  /* 0x0000008600007212 */ /* 0x000fe400078e3cff */
[----:B------:R-:W-:Y:S02]  /*5020*/  LOP3.LUT R2, R2, 0x7fffe000, RZ, 0xc0, !PT ;  /* 0x7fffe00002027812 */ /* 0x000fe400078ec0ff */
[----:B------:R-:W-:Y:S02]  /*5030*/  @!P1 SHF.R.U64 R46, R38, 0x10, R39 ;  /* 0x00000010262e9819 */ /* 0x000fe40000001227 */
[----:B------:R-:W-:Y:S01]  /*5040*/  IADD3 R0, R0, R2, R135 ;  /* 0x0000000200007210 */ /* 0x000fe20007ffe087 */
[----:B------:R-:W-:Y:S01]  /*5050*/  @!P0 IMAD.WIDE R170, R41, 0x2, R170 ;  /* 0x0000000229aa8825 */ /* 0x000fe200078e02aa */
[----:B------:R-:W-:Y:S01]  /*5060*/  MOV R48, R39 ;  /* 0x0000002700307202 */ /* 0x000fe20000000f00 */
[----:B------:R-:W-:Y:S01]  /*5070*/  @!P1 HADD2.F32 R46, -RZ, R46.H0_H0 ;  /* 0x2000002eff2e9230 */ /* 0x000fe20000004100 */
[----:B------:R-:W-:Y:S01]  /*5080*/  SHF.L.U32 R68, R0, 0x1, RZ ;  /* 0x0000000100447819 */ /* 0x000fe200000006ff */
[----:B------:R-:W-:Y:S01]  /*5090*/  IMAD.MOV.U32 R0, RZ, RZ, R4 ;  /* 0x000000ffff007224 */ /* 0x000fe200078e0004 */
[----:B------:R-:W-:Y:S01]  /*50a0*/  @!P1 SHF.R.U32.HI R50, RZ, 0x10, R39 ;  /* 0x00000010ff329819 */ /* 0x000fe20000011627 */
[----:B-1----:R-:W-:Y:S01]  /*50b0*/  @!P1 IMAD.MOV.U32 R37, RZ, RZ, R28 ;  /* 0x000000ffff259224 */ /* 0x002fe200078e001c */
[--C-:B------:R-:W-:Y:S01]  /*50c0*/  @!P1 SHF.R.U64 R2, R4, 0x10, R5.reuse ;  /* 0x0000001004029819 */ /* 0x100fe20000001205 */
[----:B------:R-:W-:Y:S01]  /*50d0*/  @!P1 HADD2.F32 R48, -RZ, R48.H0_H0 ;  /* 0x20000030ff309230 */ /* 0x000fe20000004100 */
[----:B------:R-:W1:Y:S01]  /*50e0*/  LDS.128 R68, [R68+0x8100] ;  /* 0x0081000044447984 */ /* 0x000e620000000c00 */
[----:B------:R-:W-:Y:S01]  /*50f0*/  @!P1 HADD2.F32 R36, -RZ, R0.H0_H0 ;  /* 0x20000000ff249230 */ /* 0x000fe20000004100 */
[----:B------:R-:W-:Y:S01]  /*5100*/  @!P1 SHF.R.U32.HI R4, RZ, 0x10, R5 ;  /* 0x00000010ff049819 */ /* 0x000fe20000011605 */
[--C-:B------:R-:W-:Y:S01]  /*5110*/  @!P1 HADD2.F32 R38, -RZ, R37.reuse.H0_H0 ;  /* 0x20000025ff269230 */ /* 0x100fe20000004100 */
[----:B------:R-:W-:Y:S01]  /*5120*/  MOV R3, R5 ;  /* 0x0000000500037202 */ /* 0x000fe20000000f00 */
[----:B------:R-:W-:Y:S01]  /*5130*/  IMAD.MOV.U32 R5, RZ, RZ, R6 ;  /* 0x000000ffff057224 */ /* 0x000fe200078e0006 */
[----:B------:R-:W-:Y:S01]  /*5140*/  @!P1 HADD2.F32 R37, -RZ, R37.H1_H1 ;  /* 0x30000025ff259230 */ /* 0x000fe20000004100 */
[--C-:B------:R-:W-:Y:S01]  /*5150*/  @!P1 SHF.R.U64 R6, R6, 0x10, R7.reuse ;  /* 0x0000001006069819 */ /* 0x100fe20000001207 */
[C---:B------:R-:W-:Y:S01]  /*5160*/  @!P1 FMUL.FTZ R0, R38.reuse, R36 ;  /* 0x0000002426009220 */ /* 0x040fe20000410000 */
[----:B------:R-:W-:Y:S01]  /*5170*/  @!P1 HADD2.F32 R2, -RZ, R2.H0_H0 ;  /* 0x20000002ff029230 */ /* 0x000fe20000004100 */
[----:B------:R-:W-:Y:S01]  /*5180*/  MOV R8, R7 ;  /* 0x0000000700087202 */ /* 0x000fe20000000f00 */
[----:B------:R-:W-:Y:S01]  /*5190*/  @!P1 HADD2.F32 R4, -RZ, R4.H0_H0 ;  /* 0x20000004ff049230 */ /* 0x000fe20000004100 */
[----:B------:R-:W-:Y:S01]  /*51a0*/  @!P1 SHF.R.U32.HI R7, RZ, 0x10, R7 ;  /* 0x00000010ff079819 */ /* 0x000fe20000011607 */
[----:B------:R-:W-:Y:S02]  /*51b0*/  @!P1 HADD2.F32 R6, -RZ, R6.H0_H0 ;  /* 0x20000006ff069230 */ /* 0x000fe40000004100 */
[----:B------:R-:W-:Y:S02]  /*51c0*/  @!P1 HADD2.F32 R50, -RZ, R50.H0_H0 ;  /* 0x20000032ff329230 */ /* 0x000fe40000004100 */
[----:B------:R-:W-:Y:S02]  /*51d0*/  @!P1 HADD2.F32 R3, -RZ, R3.H0_H0 ;  /* 0x20000003ff039230 */ /* 0x000fe40000004100 */
[----:B------:R-:W-:Y:S01]  /*51e0*/  @!P1 HADD2.F32 R5, -RZ, R5.H0_H0 ;  /* 0x20000005ff059230 */ /* 0x000fe20000004100 */
[----:B-1----:R-:W-:Y:S05]  /*51f0*/  @!P1 MOV R41, R68 ;  /* 0x0000004400299202 */ /* 0x002fea0000000f00 */
[--C-:B------:R-:W-:Y:S02]  /*5200*/  @!P1 HADD2.F32 R39, -RZ, R41.reuse.H0_H0 ;  /* 0x20000029ff279230 */ /* 0x100fe40000004100 */
[----:B------:R-:W-:Y:S03]  /*5210*/  @!P1 HADD2.F32 R41, -RZ, R41.H1_H1 ;  /* 0x30000029ff299230 */ /* 0x000fe60000004100 */
[----:B------:R-:W-:Y:S01]  /*5220*/  @!P1 FMUL.FTZ R165, R39, R36 ;  /* 0x0000002427a59220 */ /* 0x000fe20000410000 */
[----:B------:R-:W-:Y:S01]  /*5230*/  @!P1 MOV R36, R29 ;  /* 0x0000001d00249202 */ /* 0x000fe20000000f00 */
[----:B------:R-:W-:Y:S02]  /*5240*/  @!P1 FMUL.FTZ R166, R41, R2 ;  /* 0x0000000229a69220 */ /* 0x000fe40000410000 */
[----:B------:R-:W-:Y:S02]  /*5250*/  @!P1 FFMA.FTZ R165, R38, R40, -R165 ;  /* 0x0000002826a59223 */ /* 0x000fe400000108a5 */
[----:B------:R-:W-:Y:S02]  /*5260*/  @!P1 IMAD.MOV.U32 R38, RZ, RZ, R69 ;  /* 0x000000ffff269224 */ /* 0x000fe400078e0045 */
[----:B------:R-:W-:Y:S02]  /*5270*/  @!P1 FMUL.FTZ R2, R37, R2 ;  /* 0x0000000225029220 */ /* 0x000fe40000410000 */
[----:B------:R-:W-:Y:S01]  /*5280*/  @!P1 FFMA.FTZ R0, R39, R40, R0 ;  /* 0x0000002827009223 */ /* 0x000fe20000010000 */
[--C-:B------:R-:W-:Y:S01]  /*5290*/  @!P1 HADD2.F32 R39, -RZ, R38.reuse.H0_H0 ;  /* 0x20000026ff279230 */ /* 0x100fe20000004100 */
[-C--:B------:R-:W-:Y:S01]  /*52a0*/  @!P1 FFMA.FTZ R2, R41, R42.reuse, R2 ;  /* 0x0000002a29029223 */ /* 0x080fe20000010002 */
[----:B------:R-:W-:Y:S01]  /*52b0*/  @!P1 HADD2.F32 R41, -RZ, R38.H1_H1 ;  /* 0x30000026ff299230 */ /* 0x000fe20000004100 */
[----:B------:R-:W-:Y:S01]  /*52c0*/  @!P1 FFMA.FTZ R166, R37, R42, -R166 ;  /* 0x0000002a25a69223 */ /* 0x000fe200000108a6 */
[--C-:B------:R-:W-:Y:S01]  /*52d0*/  @!P1 HADD2.F32 R37, -RZ, R36.reuse.H0_H0 ;  /* 0x20000024ff259230 */ /* 0x100fe20000004100 */
[----:B------:R-:W-:Y:S01]  /*52e0*/  @!P1 IMAD.MOV.U32 R38, RZ, RZ, R70 ;  /* 0x000000ffff269224 */ /* 0x000fe200078e0046 */
[----:B------:R-:W-:Y:S01]  /*52f0*/  @!P1 HADD2.F32 R36, -RZ, R36.H1_H1 ;  /* 0x30000024ff249230 */ /* 0x000fe20000004100 */
[-C--:B------:R-:W-:Y:S01]  /*5300*/  @!P1 FMUL.FTZ R172, R41, R4.reuse ;  /* 0x0000000429ac9220 */ /* 0x080fe20000410000 */
[----:B------:R-:W-:Y:S01]  /*5310*/  @!P1 HADD2.F32 R42, -RZ, R43.H0_H0 ;  /* 0x2000002bff2a9230 */ /* 0x000fe20000004100 */
[----:B------:R-:W-:Y:S01]  /*5320*/  @!P1 FMUL.FTZ R167, R39, R3 ;  /* 0x0000000327a79220 */ /* 0x000fe20000410000 */
[----:B------:R-:W-:Y:S01]  /*5330*/  @!P1 F2FP.PACK_AB R165, R166, R165 ;  /* 0x000000a5a6a5923e */ /* 0x000fe200000000ff */
[----:B------:R-:W-:Y:S01]  /*5340*/  @!P1 FMUL.FTZ R4, R36, R4 ;  /* 0x0000000424049220 */ /* 0x000fe20000410000 */
[----:B------:R-:W-:Y:S01]  /*5350*/  @!P1 F2FP.PACK_AB R0, R2, R0 ;  /* 0x000000000200923e */ /* 0x000fe200000000ff */
[----:B------:R-:W-:Y:S01]  /*5360*/  @!P1 FFMA.FTZ R172, R36, R42, -R172 ;  /* 0x0000002a24ac9223 */ /* 0x000fe200000108ac */
[----:B------:R-:W-:Y:S01]  /*5370*/  @!P1 MOV R36, R30 ;  /* 0x0000001e00249202 */ /* 0x000fe20000000f00 */
[C---:B------:R-:W-:Y:S01]  /*5380*/  @!P1 FMUL.FTZ R3, R37.reuse, R3 ;  /* 0x0000000325039220 */ /* 0x040fe20000410000 */
[----:B------:R-:W-:Y:S01]  /*5390*/  @!P1 HADD2.F32 R40, -RZ, R45.H0_H0 ;  /* 0x2000002dff289230 */ /* 0x000fe20000004100 */
[----:B------:R-:W-:Y:S01]  /*53a0*/  @!P1 MOV R28, R165 ;  /* 0x000000a5001c9202 */ /* 0x000fe20000000f00 */
[--C-:B------:R-:W-:Y:S01]  /*53b0*/  @!P1 HADD2.F32 R45, -RZ, R38.reuse.H1_H1 ;  /* 0x30000026ff2d9230 */ /* 0x100fe20000004100 */
[----:B------:R-:W-:Y:S01]  /*53c0*/  @!P1 MOV R68, R0 ;  /* 0x0000000000449202 */ /* 0x000fe20000000f00 */
[----:B------:R-:W-:Y:S01]  /*53d0*/  @!P1 HADD2.F32 R43, -RZ, R38.H0_H0 ;  /* 0x20000026ff2b9230 */ /* 0x000fe20000004100 */
[----:B------:R-:W-:Y:S01]  /*53e0*/  @!P1 FFMA.FTZ R167, R37, R40, -R167 ;  /* 0x0000002825a79223 */ /* 0x000fe200000108a7 */
[--C-:B------:R-:W-:Y:S01]  /*53f0*/  @!P1 HADD2.F32 R37, -RZ, R36.reuse.H0_H0 ;  /* 0x20000024ff259230 */ /* 0x100fe20000004100 */
[-C--:B------:R-:W-:Y:S01]  /*5400*/  @!P1 FMUL.FTZ R174, R45, R6.reuse ;  /* 0x000000062dae9220 */ /* 0x080fe20000410000 */
[----:B------:R-:W-:Y:S01]  /*5410*/  @!P1 HADD2.F32 R36, -RZ, R36.H1_H1 ;  /* 0x30000024ff249230 */ /* 0x000fe20000004100 */
[----:B------:R-:W-:Y:S01]  /*5420*/  @!P1 FMUL.FTZ R173, R43, R5 ;  /* 0x000000052bad9220 */ /* 0x000fe20000410000 */
[----:B------:R-:W-:Y:S01]  /*5430*/  @!P1 MOV R38, R71 ;  /* 0x0000004700269202 */ /* 0x000fe20000000f00 */
[C---:B------:R-:W-:Y:S01]  /*5440*/  @!P1 FMUL.FTZ R5, R37.reuse, R5 ;  /* 0x0000000525059220 */ /* 0x040fe20000410000 */
[----:B------:R-:W-:Y:S01]  /*5450*/  @!P1 F2FP.PACK_AB R167, R172, R167 ;  /* 0x000000a7aca7923e */ /* 0x000fe200000000ff */
[C---:B------:R-:W-:Y:S02]  /*5460*/  @!P1 FMUL.FTZ R6, R36.reuse, R6 ;  /* 0x0000000624069220 */ /* 0x040fe40000410000 */
[----:B------:R-:W-:Y:S01]  /*5470*/  @!P1 FFMA.FTZ R174, R36, R46, -R174 ;  /* 0x0000002e24ae9223 */ /* 0x000fe200000108ae */
[----:B------:R-:W-:Y:S01]  /*5480*/  @!P1 MOV R29, R167 ;  /* 0x000000a7001d9202 */ /* 0x000fe20000000f00 */
        /* <DEDUP_REMOVED lines=11> */
[----:B------:R-:W-:Y:S01]  /*5540*/  @!P1 HADD2.F32 R36, -RZ, R36.H1_H1 ;  /* 0x30000024ff249230 */ /* 0x000fe20000004100 */
[----:B------:R-:W-:Y:S01]  /*5550*/  @!P1 FMUL.FTZ R175, R49, R8 ;  /* 0x0000000831af9220 */ /* 0x000fe20000410000 */
[----:B------:R-:W-:Y:S01]  /*5560*/  @!P1 F2FP.PACK_AB R173, R174, R173 ;  /* 0x000000adaead923e */ /* 0x000fe200000000ff */
[----:B------:R-:W-:Y:S01]  /*5570*/  @!P1 FFMA.FTZ R176, R38, R48, -R176 ;  /* 0x0000003026b09223 */ /* 0x000fe200000108b0 */
[----:B------:R-:W-:Y:S01]  /*5580*/  @!P1 F2FP.PACK_AB R3, R4, R3 ;  /* 0x000000030403923e */ /* 0x000fe200000000ff */
[----:B------:R-:W-:Y:S02]  /*5590*/  @!P1 FFMA.FTZ R175, R36, R50, -R175 ;  /* 0x0000003224af9223 */ /* 0x000fe400000108af */
[----:B------:R-:W-:Y:S02]  /*55a0*/  @!P1 FMUL.FTZ R7, R38, R37 ;  /* 0x0000002526079220 */ /* 0x000fe40000410000 */
[----:B------:R-:W-:Y:S01]  /*55b0*/  @!P1 FFMA.FTZ R6, R45, R46, R6 ;  /* 0x0000002e2d069223 */ /* 0x000fe20000010006 */
[----:B------:R-:W-:Y:S01]  /*55c0*/  @!P1 F2FP.PACK_AB R175, R175, R176 ;  /* 0x000000b0afaf923e */ /* 0x000fe200000000ff */
[----:B------:R-:W-:Y:S02]  /*55d0*/  @!P1 FMUL.FTZ R8, R36, R8 ;  /* 0x0000000824089220 */ /* 0x000fe40000410000 */
[----:B------:R-:W-:Y:S01]  /*55e0*/  @!P1 FFMA.FTZ R7, R47, R48, R7 ;  /* 0x000000302f079223 */ /* 0x000fe20000010007 */
[----:B------:R-:W-:Y:S01]  /*55f0*/  @!P1 MOV R31, R175 ;  /* 0x000000af001f9202 */ /* 0x000fe20000000f00 */
        /* <DEDUP_REMOVED lines=9> */
.L_x_622:
[----:B------:R-:W-:Y:S05]  /*5690*/  BSYNC B0 ;  /* 0x0000000000007941 */ /* 0x000fea0003800000 */
.L_x_621:
        /* <DEDUP_REMOVED lines=8> */
[----:B------:R-:W-:Y:S01]  /*5720*/  @!P1 HADD2.F32 R42, -RZ, R63.H1_H1 ;  /* 0x3000003fff2a9230 */ /* 0x000fe20000004100 */
[----:B------:R-:W-:Y:S02]  /*5730*/  SHF.R.S32.HI R0, RZ, 0x1f, R2 ;  /* 0x0000001fff007819 */ /* 0x000fe40000011402 */
[----:B---3--:R-:W-:Y:S02]  /*5740*/  LEA.HI.X R49, R128, R39, R108, 0x1, P0 ;  /* 0x0000002780317211 */ /* 0x008fe400000f0c6c */
[----:B------:R-:W-:Y:S02]  /*5750*/  LEA.HI R0, R0, R2, RZ, 0x4 ;  /* 0x0000000200007211 */ /* 0x000fe400078f20ff */
[--C-:B------:R-:W-:Y:S02]  /*5760*/  @!P1 SHF.R.U64 R37, R64, 0x10, R65.reuse ;  /* 0x0000001040259819 */ /* 0x100fe40000001241 */
[----:B------:R-:W-:Y:S02]  /*5770*/  LEA.HI.SX32 R3, R0, R129, 0x1c ;  /* 0x0000008100037211 */ /* 0x000fe400078fe2ff */
[----:B------:R-:W-:Y:S02]  /*5780*/  @!P1 SHF.R.U32.HI R36, RZ, 0x10, R65 ;  /* 0x00000010ff249819 */ /* 0x000fe40000011641 */
[----:B------:R-:W-:Y:S02]  /*5790*/  SHF.R.S32.HI R0, RZ, 0x1f, R3 ;  /* 0x0000001fff007819 */ /* 0x000fe40000011403 */
[----:B------:R-:W-:Y:S01]  /*57a0*/  SHF.L.U32 R2, R3, 0x3, RZ ;  /* 0x0000000303027819 */ /* 0x000fe200000006ff */
[----:B------:R-:W-:Y:S01]  /*57b0*/  @!P1 HADD2.F32 R36, -RZ, R36.H0_H0 ;  /* 0x20000024ff249230 */ /* 0x000fe20000004100 */
[----:B------:R-:W-:Y:S02]  /*57c0*/  LEA.HI R0, R0, R3, RZ, 0x3 ;  /* 0x0000000300007211 */ /* 0x000fe400078f18ff */
[----:B------:R-:W-:Y:S02]  /*57d0*/  ISETP.GE.AND P0, PT, R2, c[0x0][0x1d4], PT ;  /* 0x0000750002007a0c */ /* 0x000fe40003f06270 */
[--C-:B------:R-:W-:Y:S01]  /*57e0*/  @!P1 SHF.R.U64 R5, R34, 0x10, R35.reuse ;  /* 0x0000001022059819 */ /* 0x100fe20000001223 */
[----:B------:R-:W-:Y:S01]  /*57f0*/  IMAD.SHL.U32 R0, R0, 0x400, RZ ;  /* 0x0000040000007824 */ /* 0x000fe200078e00ff */
[----:B------:R-:W-:Y:S02]  /*5800*/  LOP3.LUT R3, R126, 0x38, R2, 0xf8, !PT ;  /* 0x000000387e037812 */ /* 0x000fe400078ef802 */
[----:B------:R-:W-:Y:S01]  /*5810*/  @!P1 SHF.R.U32.HI R6, RZ, 0x10, R35 ;  /* 0x00000010ff069819 */ /* 0x000fe20000011623 */
[----:B------:R-:W-:Y:S01]  /*5820*/  @!P1 HADD2.F32 R35, -RZ, R37.H0_H0 ;  /* 0x20000025ff239230 */ /* 0x000fe20000004100 */
[----:B------:R-:W-:Y:S02]  /*5830*/  LOP3.LUT R3, R3, R124, RZ, 0x3c, !PT ;  /* 0x0000007c03037212 */ /* 0x000fe400078e3cff */
[----:B------:R-:W-:Y:S02]  /*5840*/  LOP3.LUT R0, R0, 0x7fffe000, RZ, 0xc0, !PT ;  /* 0x7fffe00000007812 */ /* 0x000fe400078ec0ff */
[----:B------:R-:W-:Y:S01]  /*5850*/  @!P1 SHF.R.U32.HI R44, RZ, 0x10, R67 ;  /* 0x00000010ff2c9819 */ /* 0x000fe20000011643 */
[----:B------:R-:W-:Y:S01]  /*5860*/  @!P0 IMAD.WIDE R64, R2, 0x2, R38 ;  /* 0x0000000202408825 */ /* 0x000fe200078e0226 */
[----:B------:R-:W-:Y:S01]  /*5870*/  IADD3 R0, R3, R0, R125 ;  /* 0x0000000003007210 */ /* 0x000fe20007ffe07d */
[----:B------:R-:W-:Y:S01]  /*5880*/  @!P1 HADD2.F32 R2, -RZ, R27.H1_H1 ;  /* 0x3000001bff029230 */ /* 0x000fe20000004100 */
[--C-:B------:R-:W-:Y:S01]  /*5890*/  @!P1 SHF.R.U32.HI R3, RZ, 0x10, R33.reuse ;  /* 0x00000010ff039819 */ /* 0x100fe20000011621 */
[----:B------:R-:W-:Y:S01]  /*58a0*/  @!P1 HADD2.F32 R44, -RZ, R44.H0_H0 ;  /* 0x2000002cff2c9230 */ /* 0x000fe20000004100 */
[----:B------:R-:W-:Y:S01]  /*58b0*/  SHF.L.U32 R68, R0, 0x1, RZ ;  /* 0x0000000100447819 */ /* 0x000fe200000006ff */
[----:B-1----:R-:W-:Y:S01]  /*58c0*/  @!P1 IMAD.MOV.U32 R7, RZ, RZ, R28 ;  /* 0x000000ffff079224 */ /* 0x002fe200078e001c */
[----:B------:R-:W-:Y:S01]  /*58d0*/  @!P1 SHF.R.U64 R0, R32, 0x10, R33 ;  /* 0x0000001020009819 */ /* 0x000fe20000001221 */
[----:B------:R-:W-:Y:S01]  /*58e0*/  @!P1 HADD2.F32 R33, -RZ, R72.H1_H1 ;  /* 0x30000048ff219230 */ /* 0x000fe20000004100 */
[----:B------:R-:W-:Y:S01]  /*58f0*/  @!P1 SHF.R.U64 R40, R66, 0x10, R67 ;  /* 0x0000001042289819 */ /* 0x000fe20000001243 */
[----:B------:R-:W-:Y:S01]  /*5900*/  @!P1 HADD2.F32 R38, -RZ, R63.H0_H0 ;  /* 0x2000003fff269230 */ /* 0x000fe20000004100 */
[----:B------:R-:W1:Y:S01]  /*5910*/  LDS.128 R68, [R68+0x8100] ;  /* 0x0081000044447984 */ /* 0x000e620000000c00 */
[--C-:B------:R-:W-:Y:S02]  /*5920*/  @!P1 HADD2.F32 R4, -RZ, R7.reuse.H0_H0 ;  /* 0x20000007ff049230 */ /* 0x100fe40000004100 */
[----:B------:R-:W-:Y:S02]  /*5930*/  @!P1 HADD2.F32 R8, -RZ, R0.H0_H0 ;  /* 0x20000000ff089230 */ /* 0x000fe40000004100 */
[----:B------:R-:W-:Y:S01]  /*5940*/  @!P1 HADD2.F32 R7, -RZ, R7.H1_H1 ;  /* 0x30000007ff079230 */ /* 0x000fe20000004100 */
[----:B------:R-:W-:Y:S01]  /*5950*/  @!P1 FMUL.FTZ R0, R4, R2 ;  /* 0x0000000204009220 */ /* 0x000fe20000410000 */
[----:B------:R-:W-:Y:S01]  /*5960*/  @!P1 HADD2.F32 R40, -RZ, R40.H0_H0 ;  /* 0x20000028ff289230 */ /* 0x000fe20000004100 */
[----:B-1----:R-:W-:Y:S01]  /*5970*/  @!P1 IMAD.MOV.U32 R37, RZ, RZ, R71 ;  /* 0x000000ffff259224 */ /* 0x002fe200078e0047 */
[----:B------:R-:W-:Y:S04]  /*5980*/  @!P1 MOV R34, R68 ;  /* 0x0000004400229202 */ /* 0x000fe80000000f00 */
[--C-:B------:R-:W-:Y:S02]  /*5990*/  @!P1 HADD2.F32 R41, -RZ, R37.reuse.H0_H0 ;  /* 0x20000025ff299230 */ /* 0x100fe40000004100 */
[--C-:B------:R-:W-:Y:S02]  /*59a0*/  @!P1 HADD2.F32 R32, -RZ, R34.reuse.H0_H0 ;  /* 0x20000022ff209230 */ /* 0x100fe40000004100 */
[----:B------:R-:W-:Y:S02]  /*59b0*/  @!P1 HADD2.F32 R34, -RZ, R34.H1_H1 ;  /* 0x30000022ff229230 */ /* 0x000fe40000004100 */
[----:B------:R-:W-:Y:S01]  /*59c0*/  @!P1 HADD2.F32 R43, -RZ, R37.H1_H1 ;  /* 0x30000025ff2b9230 */ /* 0x000fe20000004100 */
[----:B------:R-:W-:Y:S02]  /*59d0*/  @!P1 FMUL.FTZ R45, R32, R2 ;  /* 0x00000002202d9220 */ /* 0x000fe40000410000 */
[-C--:B------:R-:W-:Y:S02]  /*59e0*/  @!P1 FMUL.FTZ R46, R34, R8.reuse ;  /* 0x00000008222e9220 */ /* 0x080fe40000410000 */
[----:B------:R-:W-:Y:S02]  /*59f0*/  @!P1 FFMA.FTZ R0, R32, R33, R0 ;  /* 0x0000002120009223 */ /* 0x000fe40000010000 */
[----:B------:R-:W-:Y:S02]  /*5a00*/  @!P1 IMAD.MOV.U32 R32, RZ, RZ, R69 ;  /* 0x000000ffff209224 */ /* 0x000fe400078e0045 */
[C---:B------:R-:W-:Y:S01]  /*5a10*/  @!P1 FMUL.FTZ R2, R7.reuse, R8 ;  /* 0x0000000807029220 */ /* 0x040fe20000410000 */
[----:B------:R-:W-:Y:S01]  /*5a20*/  @!P1 HADD2.F32 R8, -RZ, R27.H0_H0 ;  /* 0x2000001bff089230 */ /* 0x000fe20000004100 */
[----:B------:R-:W-:Y:S01]  /*5a30*/  @!P1 FFMA.FTZ R46, R7, R35, -R46 ;  /* 0x00000023072e9223 */ /* 0x000fe2000001082e */
[----:B------:R-:W-:Y:S01]  /*5a40*/  @!P1 MOV R7, R29 ;  /* 0x0000001d00079202 */ /* 0x000fe20000000f00 */
[----:B------:R-:W-:Y:S01]  /*5a50*/  @!P1 FFMA.FTZ R45, R4, R33, -R45 ;  /* 0x00000021042d9223 */ /* 0x000fe2000001082d */
[--C-:B------:R-:W-:Y:S01]  /*5a60*/  @!P1 HADD2.F32 R33, -RZ, R32.reuse.H0_H0 ;  /* 0x20000020ff219230 */ /* 0x100fe20000004100 */
[----:B------:R-:W-:Y:S01]  /*5a70*/  @!P1 FFMA.FTZ R2, R34, R35, R2 ;  /* 0x0000002322029223 */ /* 0x000fe20000010002 */
[----:B------:R-:W-:Y:S01]  /*5a80*/  @!P1 HADD2.F32 R35, -RZ, R32.H1_H1 ;  /* 0x30000020ff239230 */ /* 0x000fe20000004100 */
[----:B------:R-:W-:Y:S01]  /*5a90*/  @!P1 MOV R32, R31 ;  /* 0x0000001f00209202 */ /* 0x000fe20000000f00 */
        /* <DEDUP_REMOVED lines=58> */
.L_x_624:
[----:B------:R-:W-:Y:S05]  /*5e40*/  BSYNC B0 ;  /* 0x0000000000007941 */ /* 0x000fea0003800000 */
.L_x_623:
[----:B-1----:R1:W2:Y:S01]  /*5e50*/  SHFL.IDX PT, R49, R162, 0x2, 0x181f ;  /* 0x00581f00a2317f89 */ /* 0x0022a200000e0000 */
[----:B------:R-:W-:Y:S01]  /*5e60*/  ISETP.GE.OR P0, PT, R123, R75, P5 ;  /* 0x0000004b7b00720c */ /* 0x000fe20002f06670 */
[----:B------:R-:W-:Y:S02]  /*5e70*/  BSSY B0, `(.L_x_625) ;  /* 0x0000078000007945 */ /* 0x000fe40003800000 */
[----:B------:R1:W4:Y:S10]  /*5e80*/  SHFL.IDX PT, R48, R163, 0x2, 0x181f ;  /* 0x00581f00a3307f89 */ /* 0x00033400000e0000 */
[----:B------:R-:W-:-:S05]  /*5e90*/  @P0 BRA `(.L_x_626) ;  /* 0x0000075000000947 */ /* 0x000fca0003800000 */
[----:B------:R-:W-:Y:S01]  /*5ea0*/  SEL R2, R114, R164, !P6 ;  /* 0x000000a472027207 */ /* 0x000fe20007000000 */
[----:B------:R-:W5:Y:S01]  /*5eb0*/  LDS.128 R28, [R111+0x8100] ;  /* 0x008100006f1c7984 */ /* 0x000f620000000c00 */
[C---:B----4-:R-:W-:Y:S01]  /*5ec0*/  LEA R44, P0, R128.reuse, R48, 0x1 ;  /* 0x00000030802c7211 */ /* 0x050fe200078008ff */
[--C-:B------:R-:W-:Y:S01]  /*5ed0*/  @!P1 HADD2.F32 R36, -RZ, R61.reuse.H1_H1 ;  /* 0x3000003dff249230 */ /* 0x100fe20000004100 */
[----:B------:R-:W-:Y:S01]  /*5ee0*/  SHF.R.S32.HI R0, RZ, 0x1f, R2 ;  /* 0x0000001fff007819 */ /* 0x000fe20000011402 */
[----:B------:R-:W-:Y:S01]  /*5ef0*/  @!P1 HADD2.F32 R32, -RZ, R61.H0_H0 ;  /* 0x2000003dff209230 */ /* 0x000fe20000004100 */
        /* <DEDUP_REMOVED lines=8> */
[----:B------:R-:W-:Y:S02]  /*5f80*/  ISETP.GE.AND P0, PT, R2, c[0x0][0x1d4], PT ;  /* 0x0000750002007a0c */ /* 0x000fe40003f06270 */
[----:B------:R-:W-:Y:S01]  /*5f90*/  LOP3.LUT R3, R122, 0x38, R2, 0xf8, !PT ;  /* 0x000000387a037812 */ /* 0x000fe200078ef802 */
[----:B------:R-:W-:Y:S01]  /*5fa0*/  IMAD.SHL.U32 R0, R0, 0x400, RZ ;  /* 0x0000040000007824 */ /* 0x000fe200078e00ff */
[----:B------:R-:W-:Y:S01]  /*5fb0*/  @!P1 SHF.R.U32.HI R6, RZ, 0x10, R23 ;  /* 0x00000010ff069819 */ /* 0x000fe20000011617 */
[----:B------:R-:W-:Y:S01]  /*5fc0*/  @!P1 HADD2.F32 R23, -RZ, R26.H0_H0 ;  /* 0x2000001aff179230 */ /* 0x000fe20000004100 */
[----:B------:R-:W-:Y:S02]  /*5fd0*/  LOP3.LUT R3, R3, R120, RZ, 0x3c, !PT ;  /* 0x0000007803037212 */ /* 0x000fe400078e3cff */
[----:B------:R-:W-:Y:S02]  /*5fe0*/  LOP3.LUT R0, R0, 0x7fffe000, RZ, 0xc0, !PT ;  /* 0x7fffe00000007812 */ /* 0x000fe400078ec0ff */
[----:B------:R-:W-:Y:S02]  /*5ff0*/  @!P1 SHF.R.U32.HI R27, RZ, 0x10, R57 ;  /* 0x00000010ff1b9819 */ /* 0x000fe40000011639 */
[----:B------:R-:W-:Y:S01]  /*6000*/  IADD3 R0, R3, R0, R121 ;  /* 0x0000000003007210 */ /* 0x000fe20007ffe079 */
[----:B------:R-:W-:Y:S01]  /*6010*/  @!P0 IMAD.WIDE R48, R2, 0x2, R48 ;  /* 0x0000000202308825 */ /* 0x000fe200078e0230 */
[--C-:B------:R-:W-:Y:S01]  /*6020*/  @!P1 SHF.R.U32.HI R3, RZ, 0x10, R21.reuse ;  /* 0x00000010ff039819 */ /* 0x100fe20000011615 */
[----:B------:R-:W-:Y:S01]  /*6030*/  @!P1 HADD2.F32 R2, -RZ, R25.H1_H1 ;  /* 0x30000019ff029230 */ /* 0x000fe20000004100 */
[----:B------:R-:W-:Y:S01]  /*6040*/  SHF.L.U32 R40, R0, 0x1, RZ ;  /* 0x0000000100287819 */ /* 0x000fe200000006ff */
[----:B------:R-:W-:Y:S01]  /*6050*/  @!P1 HADD2.F32 R27, -RZ, R27.H0_H0 ;  /* 0x2000001bff1b9230 */ /* 0x000fe20000004100 */
[----:B------:R-:W-:Y:S01]  /*6060*/  @!P1 SHF.R.U64 R0, R20, 0x10, R21 ;  /* 0x0000001014009819 */ /* 0x000fe20000001215 */
[----:B-----5:R-:W-:Y:S01]  /*6070*/  @!P1 IMAD.MOV.U32 R7, RZ, RZ, R28 ;  /* 0x000000ffff079224 */ /* 0x020fe200078e001c */
[----:B------:R-:W-:Y:S01]  /*6080*/  @!P1 HADD2.F32 R21, -RZ, R62.H1_H1 ;  /* 0x3000003eff159230 */ /* 0x000fe20000004100 */
[--C-:B------:R-:W-:Y:S01]  /*6090*/  @!P1 SHF.R.U32.HI R38, RZ, 0x10, R59.reuse ;  /* 0x00000010ff269819 */ /* 0x100fe2000001163b */
[----:B------:R-:W2:Y:S01]  /*60a0*/  LDS.128 R40, [R40+0x8100] ;  /* 0x0081000028287984 */ /* 0x000ea20000000c00 */
[----:B------:R-:W-:Y:S01]  /*60b0*/  @!P1 HADD2.F32 R8, -RZ, R0.H0_H0 ;  /* 0x20000000ff089230 */ /* 0x000fe20000004100 */
[----:B------:R-:W-:Y:S01]  /*60c0*/  @!P1 SHF.R.U64 R34, R58, 0x10, R59 ;  /* 0x000000103a229819 */ /* 0x000fe2000000123b */
[--C-:B------:R-:W-:Y:S02]  /*60d0*/  @!P1 HADD2.F32 R4, -RZ, R7.reuse.H0_H0 ;  /* 0x20000007ff049230 */ /* 0x100fe40000004100 */
[----:B------:R-:W-:Y:S02]  /*60e0*/  @!P1 HADD2.F32 R7, -RZ, R7.H1_H1 ;  /* 0x30000007ff079230 */ /* 0x000fe40000004100 */
[----:B------:R-:W-:Y:S01]  /*60f0*/  @!P1 HADD2.F32 R38, -RZ, R38.H0_H0 ;  /* 0x20000026ff269230 */ /* 0x000fe20000004100 */
[----:B------:R-:W-:Y:S01]  /*6100*/  @!P1 FMUL.FTZ R0, R4, R2 ;  /* 0x0000000204009220 */ /* 0x000fe20000410000 */
[----:B------:R-:W-:Y:S01]  /*6110*/  @!P1 HADD2.F32 R34, -RZ, R34.H0_H0 ;  /* 0x20000022ff229230 */ /* 0x000fe20000004100 */
[----:B--2---:R-:W-:Y:S05]  /*6120*/  @!P1 MOV R22, R40 ;  /* 0x0000002800169202 */ /* 0x004fea0000000f00 */
[--C-:B------:R-:W-:Y:S02]  /*6130*/  @!P1 HADD2.F32 R20, -RZ, R22.reuse.H0_H0 ;  /* 0x20000016ff149230 */ /* 0x100fe40000004100 */
[----:B------:R-:W-:Y:S03]  /*6140*/  @!P1 HADD2.F32 R22, -RZ, R22.H1_H1 ;  /* 0x30000016ff169230 */ /* 0x000fe60000004100 */
[----:B---3--:R-:W-:Y:S02]  /*6150*/  @!P1 FMUL.FTZ R39, R20, R2 ;  /* 0x0000000214279220 */ /* 0x008fe40000410000 */
[-C--:B------:R-:W-:Y:S02]  /*6160*/  @!P1 FMUL.FTZ R46, R22, R8.reuse ;  /* 0x00000008162e9220 */ /* 0x080fe40000410000 */
        /* <DEDUP_REMOVED lines=72> */
.L_x_626:
[----:B------:R-:W-:Y:S05]  /*65f0*/  BSYNC B0 ;  /* 0x0000000000007941 */ /* 0x000fea0003800000 */
.L_x_625:
[----:B--2---:R2:W1:Y:S01]  /*6600*/  SHFL.IDX PT, R45, R162, 0x3, 0x181f ;  /* 0x00781f00a22d7f89 */ /* 0x00446200000e0000 */
[----:B------:R-:W-:Y:S03]  /*6610*/  ISETP.GE.OR P0, PT, R119, R75, P5 ;  /* 0x0000004b7700720c */ /* 0x000fe60002f06670 */
[----:B------:R2:W4:Y:S10]  /*6620*/  SHFL.IDX PT, R44, R163, 0x3, 0x181f ;  /* 0x00781f00a32c7f89 */ /* 0x00053400000e0000 */
[----:B------:R-:W-:-:S05]  /*6630*/  @P0 BRA `(.L_x_618) ;  /* 0x00000ba000000947 */ /* 0x000fca0003800000 */
[----:B------:R-:W-:Y:S01]  /*6640*/  SEL R164, R114, R164, !P6 ;  /* 0x000000a472a47207 */ /* 0x000fe20007000000 */
[----:B------:R-:W5:Y:S01]  /*6650*/  LDS.128 R20, [R110+0x8100] ;  /* 0x008100006e147984 */ /* 0x000f620000000c00 */
[--C-:B------:R-:W-:Y:S01]  /*6660*/  @!P1 HADD2.F32 R3, -RZ, R15.reuse.H1_H1 ;  /* 0x3000000fff039230 */ /* 0x100fe20000004100 */
[C---:B----4-:R-:W-:Y:S01]  /*6670*/  LEA R48, P0, R128.reuse, R44, 0x1 ;  /* 0x0000002c80307211 */ /* 0x050fe200078008ff */
[--C-:B------:R-:W-:Y:S01]  /*6680*/  @!P1 HADD2.F32 R27, -RZ, R60.reuse.H1_H1 ;  /* 0x3000003cff1b9230 */ /* 0x100fe20000004100 */
[----:B------:R-:W-:Y:S01]  /*6690*/  SHF.R.S32.HI R0, RZ, 0x1f, R164 ;  /* 0x0000001fff007819 */ /* 0x000fe200000114a4 */
[----:B------:R-:W-:Y:S01]  /*66a0*/  @!P1 HADD2.F32 R8, -RZ, R15.H0_H0 ;  /* 0x2000000fff089230 */ /* 0x000fe20000004100 */
[----:B-1----:R-:W-:Y:S01]  /*66b0*/  LEA.HI.X R49, R128, R45, R108, 0x1, P0 ;  /* 0x0000002d80317211 */ /* 0x002fe200000f0c6c */
[--C-:B------:R-:W-:Y:S01]  /*66c0*/  @!P1 HADD2.F32 R35, -RZ, R51.reuse.H1_H1 ;  /* 0x30000033ff239230 */ /* 0x100fe20000004100 */
[----:B------:R-:W-:Y:S01]  /*66d0*/  LEA.HI R0, R0, R164, RZ, 0x4 ;  /* 0x000000a400007211 */ /* 0x000fe200078f20ff */
[----:B------:R-:W-:Y:S01]  /*66e0*/  @!P1 HADD2.F32 R31, -RZ, R51.H0_H0 ;  /* 0x20000033ff1f9230 */ /* 0x000fe20000004100 */
[--C-:B------:R-:W-:Y:S02]  /*66f0*/  @!P1 SHF.R.U32.HI R5, RZ, 0x10, R19.reuse ;  /* 0x00000010ff059819 */ /* 0x100fe40000011613 */
[----:B------:R-:W-:Y:S02]  /*6700*/  LEA.HI.SX32 R2, R0, R129, 0x1c ;  /* 0x0000008100027211 */ /* 0x000fe400078fe2ff */
[----:B------:R-:W-:Y:S01]  /*6710*/  @!P1 SHF.R.U64 R6, R18, 0x10, R19 ;  /* 0x0000001012069819 */ /* 0x000fe20000001213 */
[----:B------:R-:W-:Y:S01]  /*6720*/  @!P1 HADD2.F32 R19, -RZ, R60.H0_H0 ;  /* 0x2000003cff139230 */ /* 0x000fe20000004100 */
[----:B------:R-:W-:Y:S02]  /*6730*/  SHF.R.S32.HI R0, RZ, 0x1f, R2 ;  /* 0x0000001fff007819 */ /* 0x000fe40000011402 */
[----:B---3--:R-:W-:Y:S01]  /*6740*/  SHF.L.U32 R39, R2, 0x3, RZ ;  /* 0x0000000302277819 */ /* 0x008fe200000006ff */
[----:B------:R-:W-:Y:S01]  /*6750*/  @!P1 HADD2.F32 R6, -RZ, R6.H0_H0 ;  /* 0x20000006ff069230 */ /* 0x000fe20000004100 */
[----:B------:R-:W-:Y:S02]  /*6760*/  LEA.HI R0, R0, R2, RZ, 0x3 ;  /* 0x0000000200007211 */ /* 0x000fe400078f18ff */
[----:B------:R-:W-:Y:S02]  /*6770*/  LOP3.LUT R2, R118, 0x38, R39, 0xf8, !PT ;  /* 0x0000003876027812 */ /* 0x000fe400078ef827 */
[--C-:B------:R-:W-:Y:S01]  /*6780*/  @!P1 SHF.R.U32.HI R29, RZ, 0x10, R53.reuse ;  /* 0x00000010ff1d9819 */ /* 0x100fe20000011635 */
[----:B------:R-:W-:Y:S01]  /*6790*/  IMAD.SHL.U32 R0, R0, 0x400, RZ ;  /* 0x0000040000007824 */ /* 0x000fe200078e00ff */
[----:B------:R-:W-:Y:S02]  /*67a0*/  LOP3.LUT R2, R2, R116, RZ, 0x3c, !PT ;  /* 0x0000007402027212 */ /* 0x000fe400078e3cff */
[----:B------:R-:W-:Y:S01]  /*67b0*/  @!P1 SHF.R.U64 R25, R52, 0x10, R53 ;  /* 0x0000001034199819 */ /* 0x000fe20000001235 */
[----:B------:R-:W-:Y:S01]  /*67c0*/  @!P1 HADD2.F32 R29, -RZ, R29.H0_H0 ;  /* 0x2000001dff1d9230 */ /* 0x000fe20000004100 */
[----:B------:R-:W-:Y:S02]  /*67d0*/  LOP3.LUT R0, R0, 0x7fffe000, RZ, 0xc0, !PT ;  /* 0x7fffe00000007812 */ /* 0x000fe400078ec0ff */
[----:B------:R-:W-:Y:S01]  /*67e0*/  @!P1 SHF.R.U64 R33, R54, 0x10, R55 ;  /* 0x0000001036219819 */ /* 0x000fe20000001237 */
[----:B------:R-:W-:Y:S01]  /*67f0*/  @!P1 HADD2.F32 R25, -RZ, R25.H0_H0 ;  /* 0x20000019ff199230 */ /* 0x000fe20000004100 */
[----:B------:R-:W-:Y:S02]  /*6800*/  IADD3 R0, R2, R0, R117 ;  /* 0x0000000002007210 */ /* 0x000fe40007ffe075 */
[--C-:B------:R-:W-:Y:S01]  /*6810*/  @!P1 SHF.R.U64 R2, R16, 0x10, R17.reuse ;  /* 0x0000001010029819 */ /* 0x100fe20000001211 */
[----:B------:R-:W-:Y:S01]  /*6820*/  @!P1 HADD2.F32 R33, -RZ, R33.H0_H0 ;  /* 0x20000021ff219230 */ /* 0x000fe20000004100 */
[----:B------:R-:W-:Y:S02]  /*6830*/  SHF.L.U32 R40, R0, 0x1, RZ ;  /* 0x0000000100287819 */ /* 0x000fe400000006ff */
[----:B-----5:R-:W-:Y:S01]  /*6840*/  @!P1 MOV R4, R21 ;  /* 0x0000001500049202 */ /* 0x020fe20000000f00 */
[----:B------:R-:W-:Y:S01]  /*6850*/  @!P1 HADD2.F32 R2, -RZ, R2.H0_H0 ;  /* 0x20000002ff029230 */ /* 0x000fe20000004100 */
[----:B------:R-:W-:Y:S02]  /*6860*/  @!P1 SHF.R.U32.HI R0, RZ, 0x10, R17 ;  /* 0x00000010ff009819 */ /* 0x000fe40000011611 */
[----:B------:R-:W1:Y:S01]  /*6870*/  LDS.128 R40, [R40+0x8100] ;  /* 0x0081000028287984 */ /* 0x000e620000000c00 */
[----:B------:R-:W-:Y:S01]  /*6880*/  @!P1 HADD2.F32 R7, -RZ, R4.H0_H0 ;  /* 0x20000004ff079230 */ /* 0x000fe20000004100 */
[----:B------:R-:W-:Y:S01]  /*6890*/  @!P1 SHF.R.U32.HI R37, RZ, 0x10, R55 ;  /* 0x00000010ff259819 */ /* 0x000fe20000011637 */
[----:B------:R-:W-:Y:S01]  /*68a0*/  @!P1 HADD2.F32 R0, -RZ, R0.H0_H0 ;  /* 0x20000000ff009230 */ /* 0x000fe20000004100 */
[----:B------:R-:W-:Y:S03]  /*68b0*/  ISETP.GE.AND P0, PT, R39, c[0x0][0x1d4], PT ;  /* 0x0000750027007a0c */ /* 0x000fe60003f06270 */
[----:B------:R-:W-:Y:S01]  /*68c0*/  @!P1 HADD2.F32 R37, -RZ, R37.H0_H0 ;  /* 0x20000025ff259230 */ /* 0x000fe20000004100 */
[----:B-1----:R-:W-:Y:S01]  /*68d0*/  @!P1 IMAD.MOV.U32 R16, RZ, RZ, R41 ;  /* 0x000000ffff109224 */ /* 0x002fe200078e0029 */
[----:B------:R-:W-:Y:S01]  /*68e0*/  @!P1 MOV R38, R42 ;  /* 0x0000002a00269202 */ /* 0x000fe20000000f00 */
[----:B------:R-:W-:Y:S02]  /*68f0*/  @!P1 IMAD.MOV.U32 R17, RZ, RZ, R40 ;  /* 0x000000ffff119224 */ /* 0x000fe400078e0028 */
[----:B------:R-:W-:Y:S01]  /*6900*/  @!P1 IMAD.MOV.U32 R32, RZ, RZ, R43 ;  /* 0x000000ffff209224 */ /* 0x000fe200078e002b */
        /* <DEDUP_REMOVED lines=8> */
[----:B------:R-:W-:Y:S01]  /*6990*/  @!P1 MOV R7, R20 ;  /* 0x0000001400079202 */ /* 0x000fe20000000f00 */
[----:B------:R-:W-:Y:S01]  /*69a0*/  @!P1 FMUL.FTZ R50, R18, R8 ;  /* 0x0000000812329220 */ /* 0x000fe20000410000 */
[----:B------:R-:W-:Y:S01]  /*69b0*/  @!P1 HADD2.F32 R34, -RZ, R32.H0_H0 ;  /* 0x20000020ff229230 */ /* 0x000fe20000004100 */
[-C--:B------:R-:W-:Y:S01]  /*69c0*/  @!P1 FMUL.FTZ R47, R28, R0.reuse ;  /* 0x000000001c2f9220 */ /* 0x080fe20000410000 */
[----:B------:R-:W-:Y:S01]  /*69d0*/  @!P1 HADD2.F32 R30, -RZ, R38.H0_H0 ;  /* 0x20000026ff1e9230 */ /* 0x000fe20000004100 */
[C---:B------:R-:W-:Y:S01]  /*69e0*/  @!P1 FMUL.FTZ R4, R16.reuse, R0 ;  /* 0x0000000010049220 */ /* 0x040fe20000410000 */
[--C-:B------:R-:W-:Y:S01]  /*69f0*/  @!P1 HADD2.F32 R15, -RZ, R7.reuse.H0_H0 ;  /* 0x20000007ff0f9230 */ /* 0x100fe20000004100 */
[----:B------:R-:W-:Y:S01]  /*6a00*/  @!P1 FFMA.FTZ R47, R16, R29, -R47 ;  /* 0x0000001d102f9223 */ /* 0x000fe2000001082f */
[----:B------:R-:W-:Y:S01]  /*6a10*/  @!P1 HADD2.F32 R7, -RZ, R7.H1_H1 ;  /* 0x30000007ff079230 */ /* 0x000fe20000004100 */
[----:B------:R-:W-:Y:S01]  /*6a20*/  @!P1 FMUL.FTZ R52, R24, R2 ;  /* 0x0000000218349220 */ /* 0x000fe20000410000 */
[----:B------:R-:W-:Y:S01]  /*6a30*/  @!P1 HADD2.F32 R36, -RZ, R32.H1_H1 ;  /* 0x30000020ff249230 */ /* 0x000fe20000004100 */
[----:B------:R-:W-:Y:S01]  /*6a40*/  @!P1 FMUL.FTZ R0, R15, R8 ;  /* 0x000000080f009220 */ /* 0x000fe20000410000 */
[----:B------:R-:W-:Y:S01]  /*6a50*/  @!P1 F2FP.PACK_AB R46, R47, R46 ;  /* 0x0000002e2f2e923e */ /* 0x000fe200000000ff */
[----:B------:R-:W-:Y:S01]  /*6a60*/  @!P1 FFMA.FTZ R50, R15, R19, -R50 ;  /* 0x000000130f329223 */ /* 0x000fe20000010832 */
[----:B------:R-:W-:Y:S01]  /*6a70*/  @!P1 MOV R15, R23 ;  /* 0x00000017000f9202 */ /* 0x000fe20000000f00 */
[C---:B------:R-:W-:Y:S01]  /*6a80*/  @!P1 FMUL.FTZ R2, R7.reuse, R2 ;  /* 0x0000000207029220 */ /* 0x040fe20000410000 */
[--C-:B------:R-:W-:Y:S01]  /*6a90*/  @!P1 HADD2.F32 R8, -RZ, R14.reuse.H1_H1 ;  /* 0x3000000eff089230 */ /* 0x100fe20000004100 */
[----:B------:R-:W-:Y:S01]  /*6aa0*/  @!P1 FFMA.FTZ R52, R7, R25, -R52 ;  /* 0x0000001907349223 */ /* 0x000fe20000010834 */
[----:B------:R-:W-:Y:S01]  /*6ab0*/  @!P1 MOV R21, R46 ;  /* 0x0000002e00159202 */ /* 0x000fe20000000f00 */
[----:B------:R-:W-:Y:S01]  /*6ac0*/  @!P1 FFMA.FTZ R0, R18, R19, R0 ;  /* 0x0000001312009223 */ /* 0x000fe20000010000 */
[--C-:B------:R-:W-:Y:S01]  /*6ad0*/  @!P1 HADD2.F32 R16, -RZ, R15.reuse.H0_H0 ;  /* 0x2000000fff109230 */ /* 0x100fe20000004100 */
[----:B------:R-:W-:Y:S01]  /*6ae0*/  @!P1 FMUL.FTZ R53, R34, R8 ;  /* 0x0000000822359220 */ /* 0x000fe20000410000 */
[----:B------:R-:W-:Y:S01]  /*6af0*/  @!P1 F2FP.PACK_AB R50, R52, R50 ;  /* 0x000000323432923e */ /* 0x000fe200000000ff */
[----:B------:R-:W-:Y:S01]  /*6b00*/  @!P1 FFMA.FTZ R2, R24, R25, R2 ;  /* 0x0000001918029223 */ /* 0x000fe20000010002 */
[----:B------:R-:W-:Y:S01]  /*6b10*/  @!P1 HADD2.F32 R15, -RZ, R15.H1_H1 ;  /* 0x3000000fff0f9230 */ /* 0x000fe20000004100 */
[C---:B------:R-:W-:Y:S01]  /*6b20*/  @!P1 FMUL.FTZ R7, R16.reuse, R8 ;  /* 0x0000000810079220 */ /* 0x040fe20000410000 */
[----:B------:R-:W-:Y:S01]  /*6b30*/  @!P1 HADD2.F32 R8, -RZ, R5.H0_H0 ;  /* 0x20000005ff089230 */ /* 0x000fe20000004100 */
[----:B------:R-:W-:Y:S01]  /*6b40*/  @!P1 IMAD.MOV.U32 R5, RZ, RZ, R22 ;  /* 0x000000ffff059224 */ /* 0x000fe200078e0016 */
[----:B------:R-:W-:Y:S01]  /*6b50*/  @!P1 HADD2.F32 R14, -RZ, R14.H0_H0 ;  /* 0x2000000eff0e9230 */ /* 0x000fe20000004100 */
[----:B------:R-:W-:Y:S01]  /*6b60*/  @!P1 FFMA.FTZ R53, R16, R35, -R53 ;  /* 0x0000002310359223 */ /* 0x000fe20000010835 */
[----:B------:R-:W-:Y:S01]  /*6b70*/  @!P1 HADD2.F32 R32, -RZ, R38.H1_H1 ;  /* 0x30000026ff209230 */ /* 0x000fe20000004100 */
[----:B------:R-:W-:Y:S01]  /*6b80*/  @!P1 IMAD.MOV.U32 R20, RZ, RZ, R50 ;  /* 0x000000ffff149224 */ /* 0x000fe200078e0032 */
[--C-:B------:R-:W-:Y:S01]  /*6b90*/  @!P1 HADD2.F32 R17, -RZ, R5.reuse.H0_H0 ;  /* 0x20000005ff119230 */ /* 0x100fe20000004100 */
[----:B------:R-:W-:Y:S01]  /*6ba0*/  @!P1 FMUL.FTZ R51, R30, R14 ;  /* 0x0000000e1e339220 */ /* 0x000fe20000410000 */
[----:B------:R-:W-:Y:S01]  /*6bb0*/  @!P1 HADD2.F32 R16, -RZ, R5.H1_H1 ;  /* 0x30000005ff109230 */ /* 0x000fe20000004100 */
[----:B------:R-:W-:Y:S01]  /*6bc0*/  @!P1 FMUL.FTZ R38, R32, R6 ;  /* 0x0000000620269220 */ /* 0x000fe20000410000 */
[----:B------:R-:W-:Y:S01]  /*6bd0*/  @!P1 F2FP.PACK_AB R0, R2, R0 ;  /* 0x000000000200923e */ /* 0x000fe200000000ff */
[C---:B------:R-:W-:Y:S02]  /*6be0*/  @!P1 FMUL.FTZ R5, R17.reuse, R14 ;  /* 0x0000000e11059220 */ /* 0x040fe40000410000 */
[----:B------:R-:W-:Y:S01]  /*6bf0*/  @!P1 FMUL.FTZ R14, R36, R8 ;  /* 0x00000008240e9220 */ /* 0x000fe20000410000 */
[----:B------:R-:W-:Y:S01]  /*6c00*/  @!P1 MOV R40, R0 ;  /* 0x0000000000289202 */ /* 0x000fe20000000f00 */
[----:B------:R-:W-:Y:S02]  /*6c10*/  @!P1 FFMA.FTZ R17, R17, R31, -R51 ;  /* 0x0000001f11119223 */ /* 0x000fe40000010833 */
[----:B------:R-:W-:Y:S02]  /*6c20*/  @!P1 FFMA.FTZ R38, R16, R33, -R38 ;  /* 0x0000002110269223 */ /* 0x000fe40000010826 */
[C---:B------:R-:W-:Y:S02]  /*6c30*/  @!P1 FFMA.FTZ R14, R15.reuse, R37, -R14 ;  /* 0x000000250f0e9223 */ /* 0x040fe4000001080e */
[----:B------:R-:W-:Y:S01]  /*6c40*/  @!P1 FFMA.FTZ R3, R26, R27, R3 ;  /* 0x0000001b1a039223 */ /* 0x000fe20000010003 */
[----:B------:R-:W-:Y:S01]  /*6c50*/  @!P1 F2FP.PACK_AB R17, R38, R17 ;  /* 0x000000112611923e */ /* 0x000fe200000000ff */
[----:B------:R-:W-:Y:S01]  /*6c60*/  @!P1 FMUL.FTZ R6, R16, R6 ;  /* 0x0000000610069220 */ /* 0x000fe20000410000 */
[----:B------:R-:W-:Y:S01]  /*6c70*/  @!P1 F2FP.PACK_AB R14, R14, R53 ;  /* 0x000000350e0e923e */ /* 0x000fe200000000ff */
[----:B------:R-:W-:Y:S02]  /*6c80*/  @!P1 FFMA.FTZ R4, R28, R29, R4 ;  /* 0x0000001d1c049223 */ /* 0x000fe40000010004 */
[----:B------:R-:W-:Y:S01]  /*6c90*/  @!P1 IMAD.MOV.U32 R22, RZ, RZ, R17 ;  /* 0x000000ffff169224 */ /* 0x000fe200078e0011 */
[----:B------:R-:W-:Y:S01]  /*6ca0*/  @!P1 MOV R23, R14 ;  /* 0x0000000e00179202 */ /* 0x000fe20000000f00 */
[----:B------:R-:W-:Y:S01]  /*6cb0*/  @!P1 FFMA.FTZ R5, R30, R31, R5 ;  /* 0x0000001f1e059223 */ /* 0x000fe20000010005 */
[----:B------:R-:W-:Y:S01]  /*6cc0*/  @!P1 F2FP.PACK_AB R3, R4, R3 ;  /* 0x000000030403923e */ /* 0x000fe200000000ff */
[----:B------:R-:W-:Y:S02]  /*6cd0*/  @!P1 FMUL.FTZ R8, R15, R8 ;  /* 0x000000080f089220 */ /* 0x000fe40000410000 */
[----:B------:R1:W-:Y:S01]  /*6ce0*/  ST.E.128 [R48.64], R20 ;  /* 0x0000001430007985 */ /* 0x0003e2000c101d16 */
[----:B------:R-:W-:Y:S02]  /*6cf0*/  @!P1 FFMA.FTZ R6, R32, R33, R6 ;  /* 0x0000002120069223 */ /* 0x000fe40000010006 */
[----:B------:R-:W-:Y:S02]  /*6d00*/  @!P1 FFMA.FTZ R7, R34, R35, R7 ;  /* 0x0000002322079223 */ /* 0x000fe40000010007 */
[----:B------:R-:W-:Y:S01]  /*6d10*/  @!P1 FFMA.FTZ R8, R36, R37, R8 ;  /* 0x0000002524089223 */ /* 0x000fe20000010008 */
[----:B------:R-:W-:Y:S01]  /*6d20*/  @!P1 F2FP.PACK_AB R5, R6, R5 ;  /* 0x000000050605923e */ /* 0x000fe200000000ff */
[----:B------:R-:W-:Y:S03]  /*6d30*/  @!P1 IMAD.MOV.U32 R41, RZ, RZ, R3 ;  /* 0x000000ffff299224 */ /* 0x000fe600078e0003 */
[----:B------:R-:W-:Y:S02]  /*6d40*/  @!P1 F2FP.PACK_AB R7, R8, R7 ;  /* 0x000000070807923e */ /* 0x000fe400000000ff */
[----:B------:R-:W-:Y:S02]  /*6d50*/  @!P1 MOV R42, R5 ;  /* 0x00000005002a9202 */ /* 0x000fe40000000f00 */
[----:B------:R-:W-:Y:S01]  /*6d60*/  @!P1 MOV R43, R7 ;  /* 0x00000007002b9202 */ /* 0x000fe20000000f00 */
[----:B------:R-:W-:-:S05]  /*6d70*/  @P0 BRA `(.L_x_618) ;  /* 0x0000046000000947 */ /* 0x000fca0003800000 */
[C---:B------:R-:W-:Y:S04]  /*6d80*/  LEA R2, P0, R39.reuse, R44, 0x1 ;  /* 0x0000002c27027211 */ /* 0x040fe800078008ff */
[----:B------:R-:W-:Y:S05]  /*6d90*/  LEA.HI.X.SX32 R3, R39, R45, 0x1, P0 ;  /* 0x0000002d27037211 */ /* 0x000fea00000f0eff */
[----:B------:R3:W-:Y:S01]  /*6da0*/  ST.E.128 [R2.64], R40 ;  /* 0x0000002802007985 */ /* 0x0007e2000c101d16 */
[----:B------:R-:W-:-:S05]  /*6db0*/  BRA `(.L_x_618) ;  /* 0x0000042000007947 */ /* 0x000fca0003800000 */
.L_x_596:
        /* <DEDUP_REMOVED lines=19> */
.L_x_628:
[----:B-123--:R-:W-:Y:S05]  /*6ef0*/  BSYNC B0 ;  /* 0x0000000000007941 */ /* 0x00efea0003800000 */
.L_x_627:
        /* <DEDUP_REMOVED lines=15> */
.L_x_630:
[----:B------:R-:W-:Y:S05]  /*6ff0*/  BSYNC B0 ;  /* 0x0000000000007941 */ /* 0x000fea0003800000 */
.L_x_629:
        /* <DEDUP_REMOVED lines=15> */
.L_x_632:
[----:B------:R-:W-:Y:S05]  /*70f0*/  BSYNC B0 ;  /* 0x0000000000007941 */ /* 0x000fea0003800000 */
.L_x_631:
[----:B-12---:R-:W1:Y:S01]  /*7100*/  SHFL.IDX PT, R162, R162, 0x3, 0x181f ;  /* 0x00781f00a2a27f89 */ /* 0x006e6200000e0000 */
[----:B------:R-:W-:Y:S03]  /*7110*/  ISETP.GE.AND P0, PT, R0, 0x61, PT ;  /* 0x000000610000780c */ /* 0x000fe60003f06270 */
[----:B------:R-:W2:Y:S10]  /*7120*/  SHFL.IDX PT, R163, R163, 0x3, 0x181f ;  /* 0x00781f00a3a37f89 */ /* 0x000eb400000e0000 */
[----:B------:R-:W-:-:S05]  /*7130*/  @!P0 BRA `(.L_x_618) ;  /* 0x000000a000008947 */ /* 0x000fca0003800000 */
[----:B---3--:R-:W3:Y:S01]  /*7140*/  @!P5 LDS.128 R4, [R133+0xb100] ;  /* 0x00b100008504d984 */ /* 0x008ee20000000c00 */
[CC--:B--2---:R-:W-:Y:S04]  /*7150*/  @!P5 LEA R14, P0, R10.reuse, R163.reuse, 0x1 ;  /* 0x000000a30a0ed211 */ /* 0x0c4fe800078008ff */
[-C--:B-1----:R-:W-:Y:S02]  /*7160*/  @!P5 LEA.HI.X R15, R10, R162.reuse, R11, 0x1, P0 ;  /* 0x000000a20a0fd211 */ /* 0x082fe400000f0c0b */
[----:B------:R-:W-:Y:S11]  /*7170*/  ISETP.GE.AND P0, PT, R137, c[0x0][0x1d4], PT ;  /* 0x0000750089007a0c */ /* 0x000ff60003f06270 */
[----:B------:R-:W-:Y:S02]  /*7180*/  @!UPT UIADD3 URZ, URZ, URZ, URZ ;  /* 0x0000003f3f3ff290 */ /* 0x000fe4000fffe03f */
[C---:B------:R-:W-:Y:S04]  /*7190*/  @!P0 LEA R2, P1, R130.reuse, R163, 0x1 ;  /* 0x000000a382028211 */ /* 0x040fe800078208ff */
[----:B----4-:R-:W-:Y:S01]  /*71a0*/  @!P0 LEA.HI.X R3, R130, R162, R109, 0x1, P1 ;  /* 0x000000a282038211 */ /* 0x010fe200008f0c6d */
[----:B---3--:R-:W-:Y:S04]  /*71b0*/  @!P5 ST.E.128 [R14.64], R4 ;  /* 0x000000040e00d985 */ /* 0x008fe8000c101d16 */
[----:B------:R-:W1:Y:S04]  /*71c0*/  @!P0 LDS.128 R4, [R133+0xf100] ;  /* 0x00f1000085048984 */ /* 0x000e680000000c00 */
[----:B-1----:R1:W-:Y:S02]  /*71d0*/  @!P0 ST.E.128 [R2.64], R4 ;  /* 0x0000000402008985 */ /* 0x0023e4000c101d16 */
.L_x_618:
[----:B------:R-:W-:Y:S05]  /*71e0*/  BSYNC B2 ;  /* 0x0000000000027941 */ /* 0x000fea0003800000 */
.L_x_595:
[----:B------:R-:W-:Y:S01]  /*71f0*/  IMAD.IADD R79, R83, 0x1, -R79 ;  /* 0x00000001534f7824 */ /* 0x000fe200078e0a4f */
[----:B------:R-:W-:Y:S01]  /*7200*/  LEA R14, P0, R132, R154, 0x7 ;  /* 0x0000009a840e7211 */ /* 0x000fe200078038ff */
[----:B------:R-:W-:Y:S01]  /*7210*/  BSSY B0, `(.L_x_633) ;  /* 0x0000057000007945 */ /* 0x000fe20003800000 */
[----:B------:R-:W-:Y:S02]  /*7220*/  ISETP.NE.AND P6, PT, R140, RZ, PT ;  /* 0x000000ff8c00720c */ /* 0x000fe40003fc5270 */
[C---:B------:R-:W-:Y:S02]  /*7230*/  ISETP.GE.AND P2, PT, R79.reuse, 0x21, PT ;  /* 0x000000214f00780c */ /* 0x040fe40003f46270 */
[C---:B------:R-:W-:Y:S02]  /*7240*/  ISETP.GE.AND P1, PT, R79.reuse, 0x41, PT ;  /* 0x000000414f00780c */ /* 0x040fe40003f26270 */
        /* <DEDUP_REMOVED lines=61> */
[C---:B----4-:R-:W-:Y:S01]  /*7620*/  IMAD.WIDE.U32 R4, R115.reuse, c[0x0][0x218], R2 ;  /* 0x0000860073047a25 */ /* 0x050fe200078e0002 */
        /* <DEDUP_REMOVED lines=21> */
.L_x_634:
[----:B------:R-:W-:Y:S05]  /*7780*/  BSYNC B0 ;  /* 0x0000000000007941 */ /* 0x000fea0003800000 */
.L_x_633:
        /* <DEDUP_REMOVED lines=15> */
.L_x_636:
[----:B------:R-:W-:Y:S05]  /*7880*/  BSYNC B0 ;  /* 0x0000000000007941 */ /* 0x000fea0003800000 */
.L_x_635:
        /* <DEDUP_REMOVED lines=15> */
.L_x_638:
[----:B------:R-:W-:Y:S05]  /*7980*/  BSYNC B0 ;  /* 0x0000000000007941 */ /* 0x000fea0003800000 */
.L_x_637:
        /* <DEDUP_REMOVED lines=15> */
.L_x_640:
[----:B------:R-:W-:Y:S05]  /*7a80*/  BSYNC B0 ;  /* 0x0000000000007941 */ /* 0x000fea0003800000 */
.L_x_639:
        /* <DEDUP_REMOVED lines=37> */
.L_x_594:
[----:B-12---:R-:W-:Y:S01]  /*7ce0*/  UIADD3 UR6, UR14, 0x7f, URZ ;  /* 0x0000007f0e067890 */ /* 0x006fe2000fffe03f */
[----:B------:R-:W-:Y:S01]  /*7cf0*/  PLOP3.LUT P2, PT, PT, PT, PT, 0x80, 0x0 ;  /* 0x000000000000781c */ /* 0x000fe20003f4f070 */
[----:B------:R-:W-:Y:S01]  /*7d00*/  ULDC.64 UR4, c[0x0][0x2c8] ;  /* 0x0000b20000047ab9 */ /* 0x000fe20000000a00 */
[----:B------:R-:W-:Y:S01]  /*7d10*/  IMAD.MOV.U32 R3, RZ, RZ, RZ ;  /* 0x000000ffff037224 */ /* 0x000fe200078e00ff */
[----:B------:R-:W-:Y:S01]  /*7d20*/  UIMAD.WIDE.U32 UR18, UR6, UR4, URZ ;  /* 0x00000004061272a5 */ /* 0x000fe2000f8e003f */
[----:B------:R-:W-:Y:S01]  /*7d30*/  IMAD.MOV.U32 R114, RZ, RZ, RZ ;  /* 0x000000ffff727224 */ /* 0x000fe200078e00ff */
[----:B------:R-:W-:Y:S01]  /*7d40*/  MOV R4, RZ ;  /* 0x000000ff00047202 */ /* 0x000fe20000000f00 */
[----:B------:R-:W-:Y:S01]  /*7d50*/  IMAD.MOV.U32 R112, RZ, RZ, RZ ;  /* 0x000000ffff707224 */ /* 0x000fe200078e00ff */
[----:B------:R-:W-:Y:S01]  /*7d60*/  @UP2 USHF.R.U32.HI UR6, URZ, UR5, UR19 ;  /* 0x000000053f062299 */ /* 0x000fe20008011613 */
[----:B------:R-:W-:Y:S01]  /*7d70*/  CS2R R118, SRZ ;  /* 0x0000000000767805 */ /* 0x000fe2000001ff00 */
[----:B------:R-:W-:Y:S01]  /*7d80*/  CS2R R116, SRZ ;  /* 0x0000000000747805 */ /* 0x000fe2000001ff00 */
[----:B------:R-:W-:Y:S01]  /*7d90*/  CS2R R110, SRZ ;  /* 0x00000000006e7805 */ /* 0x000fe2000001ff00 */
[----:B------:R-:W-:Y:S01]  /*7da0*/  UIADD3 UR6, UR9, UR6, URZ ;  /* 0x0000000609067290 */ /* 0x000fe2000fffe03f */
[----:B------:R-:W-:Y:S01]  /*7db0*/  CS2R R108, SRZ ;  /* 0x00000000006c7805 */ /* 0x000fe2000001ff00 */
[----:B------:R-:W-:Y:S01]  /*7dc0*/  CS2R R106, SRZ ;  /* 0x00000000006a7805 */ /* 0x000fe2000001ff00 */
[----:B------:R-:W-:Y:S01]  /*7dd0*/  CS2R R104, SRZ ;  /* 0x0000000000687805 */ /* 0x000fe2000001ff00 */
        /* <DEDUP_REMOVED lines=8> */
[----:B------:R-:W-:Y:S01]  /*7e60*/  USHF.R.S32.HI UR4, URZ, 0x7, UR4 ;  /* 0x000000073f047899 */ /* 0x000fe20008011404 */
[----:B------:R-:W-:Y:S01]  /*7e70*/  CS2R R94, SRZ ;  /* 0x00000000005e7805 */ /* 0x000fe2000001ff00 */
[----:B------:R-:W-:Y:S01]  /*7e80*/  CS2R R92, SRZ ;  /* 0x00000000005c7805 */ /* 0x000fe2000001ff00 */
[----:B------:R-:W-:Y:S01]  /*7e90*/  CS2R R90, SRZ ;  /* 0x00000000005a7805 */ /* 0x000fe2000001ff00 */
[----:B------:R-:W-:Y:S01]  /*7ea0*/  UISETP.LT.AND UP0, UPT, UR10, UR4, UPT ;  /* 0x000000040a00728c */ /* 0x000fe2000bf01270 */
[----:B------:R-:W-:Y:S01]  /*7eb0*/  CS2R R88, SRZ ;  /* 0x0000000000587805 */ /* 0x000fe2000001ff00 */
[----:B-----5:R-:W-:Y:S01]  /*7ec0*/  CS2R R86, SRZ ;  /* 0x0000000000567805 */ /* 0x020fe2000001ff00 */
        /* <DEDUP_REMOVED lines=9> */
[----:B------:R-:W-:Y:S01]  /*7f60*/  MOV R72, RZ ;  /* 0x000000ff00487202 */ /* 0x000fe20000000f00 */
[----:B------:R-:W-:Y:S01]  /*7f70*/  CS2R R70, SRZ ;  /* 0x0000000000467805 */ /* 0x000fe2000001ff00 */
[----:B------:R-:W-:Y:S01]  /*7f80*/  PLOP3.LUT P0, PT, PT, PT, UP0, 0x80, 0x0 ;  /* 0x000000000000781c */ /* 0x000fe20003f0f008 */
[----:B------:R-:W-:Y:S01]  /*7f90*/  CS2R R68, SRZ ;  /* 0x0000000000447805 */ /* 0x000fe2000001ff00 */
[----:B------:R-:W-:Y:S01]  /*7fa0*/  CS2R R126, SRZ ;  /* 0x00000000007e7805 */ /* 0x000fe2000001ff00 */
[----:B------:R-:W-:Y:S01]  /*7fb0*/  CS2R R124, SRZ ;  /* 0x00000000007c7805 */ /* 0x000fe2000001ff00 */
[----:B------:R-:W-:Y:S01]  /*7fc0*/  CS2R R130, SRZ ;  /* 0x0000000000827805 */ /* 0x000fe2000001ff00 */
[----:B------:R-:W-:Y:S01]  /*7fd0*/  CS2R R128, SRZ ;  /* 0x0000000000807805 */ /* 0x000fe2000001ff00 */
[----:B------:R-:W-:-:S07]  /*7fe0*/  IMAD.MOV.U32 R8, RZ, RZ, RZ ;  /* 0x000000ffff087224 */ /* 0x000fce00078e00ff */
[----:B------:R-:W-:Y:S05]  /*7ff0*/  @!P0 BRA `(.L_x_642) ;  /* 0x0001203000008947 */ /* 0x000fea0003800000 */
[----:B------:R-:W-:Y:S02]  /*8000*/  ULDC.64 UR4, c[0x0][0x340] ;  /* 0x0000d00000047ab9 */ /* 0x000fe40000000a00 */
[----:B------:R-:W-:Y:S02]  /*8010*/  UISETP.NE.U32.AND UP0, UPT, URZ, UR4, UPT ;  /* 0x000000043f00728c */ /* 0x000fe4000bf05070 */
        /* <DEDUP_REMOVED lines=9> */
[----:B------:R-:W-:Y:S02]  /*80b0*/  ULDC.64 UR4, c[0x0][0x2b0] ;  /* 0x0000ac0000047ab9 */ /* 0x000fe40000000a00 */
[----:B------:R-:W-:Y:S01]  /*80c0*/  LEA.HI R6, R5, R73, RZ, 0x3 ;  /* 0x0000004905067211 */ /* 0x000fe200078f18ff */
[----:B------:R1:W2:Y:S04]  /*80d0*/  @P0 LDG.E R0, [R2.64] ;  /* 0x0000001602000981 */ /* 0x0002a8000c1e1900 */
[----:B------:R-:W-:Y:S01]  /*80e0*/  BAR.SYNC.DEFER_BLOCKING 0x0 ;  /* 0x0000000000007b1d */ /* 0x000fe20000010000 */
[----:B------:R-:W-:Y:S01]  /*80f0*/  ISETP.NE.AND P1, PT, R235, 0x1, PT ;  /* 0x00000001eb00780c */ /* 0x000fe20003f25270 */
[----:B------:R-:W-:-:S02]  /*8100*/  IMAD.MOV.U32 R237, RZ, RZ, RZ ;  /* 0x000000ffffed7224 */ /* 0x000fc400078e00ff */
[----:B-1----:R-:W-:Y:S02]  /*8110*/  IMAD.U32 R2, RZ, RZ, UR10 ;  /* 0x0000000aff027e24 */ /* 0x002fe4000f8e00ff */
[----:B--2---:R1:W2:Y:S02]  /*8120*/  @P0 R2UR UR7, R0 ;  /* 0x00000000000703c2 */ /* 0x0042a400000e0000 */
[----:B--2---:R-:W-:Y:S02]  /*8130*/  @!UP0 UMOV UR7, UR21 ;  /* 0x0000001500078c82 */ /* 0x004fe40008000000 */
[----:B------:R-:W-:Y:S02]  /*8140*/  USHF.R.S32.HI UR6, URZ, 0x1f, UR7 ;  /* 0x0000001f3f067899 */ /* 0x000fe40008011407 */
[----:B------:R-:W-:Y:S02]  /*8150*/  UIMAD.WIDE.U32 UR18, UR7, UR4, URZ ;  /* 0x00000004071272a5 */ /* 0x000fe4000f8e003f */
[----:B------:R-:W-:-:S04]  /*8160*/  UIMAD UR6, UR6, UR4, URZ ;  /* 0x00000004060672a4 */ /* 0x000fc8000f8e023f */
[----:B------:R-:W-:-:S04]  /*8170*/  UIMAD UR5, UR7, UR5, UR6 ;  /* 0x00000005070572a4 */ /* 0x000fc8000f8e0206 */
[----:B------:R-:W-:Y:S01]  /*8180*/  UIADD3 UR8, UR19, UR5, URZ ;  /* 0x0000000513087290 */ /* 0x000fe2000fffe03f */
[----:B-1----:R-:W-:Y:S01]  /*8190*/  LOP3.LUT R0, R6, 0xfffffff8, RZ, 0xc0, !PT ;  /* 0xfffffff806007812 */ /* 0x002fe200078ec0ff */
[----:B------:R-:W-:Y:S01]  /*81a0*/  USHF.R.S32.HI UR6, URZ, 0x1f, UR17 ;  /* 0x0000001f3f067899 */ /* 0x000fe20008011411 */
[----:B------:R-:W-:Y:S01]  /*81b0*/  SHF.R.S32.HI R6, RZ, 0x3, R6 ;  /* 0x00000003ff067819 */ /* 0x000fe20000011406 */
[----:B------:R-:W-:Y:S02]  /*81c0*/  ULDC.64 UR4, c[0x0][0x178] ;  /* 0x00005e0000047ab9 */ /* 0x000fe40000000a00 */
[----:B------:R-:W-:-:S04]  /*81d0*/  IMAD.IADD R0, R73, 0x1, -R0 ;  /* 0x0000000149007824 */ /* 0x000fc800078e0a00 */
[----:B------:R-:W-:-:S04]  /*81e0*/  IMAD R236, R0, 0x20, R6 ;  /* 0x0000002000ec7824 */ /* 0x000fc800078e0206 */
[----:B------:R-:W-:-:S05]  /*81f0*/  IMAD R2, R2, 0x80, R236 ;  /* 0x0000008002027824 */ /* 0x000fca00078e02ec */
        /* <DEDUP_REMOVED lines=18> */
[C---:B------:R-:W-:Y:S01]  /*8320*/  IMAD.SHL.U32 R14, R6.reuse, 0x40, RZ ;  /* 0x00000040060e7824 */ /* 0x040fe200078e00ff */
[----:B------:R-:W-:Y:S01]  /*8330*/  ULDC.64 UR6, c[0x0][0x348] ;  /* 0x0000d20000067ab9 */ /* 0x000fe20000000a00 */
[----:B------:R-:W-:Y:S01]  /*8340*/  IADD3 R16, R6, UR14, RZ ;  /* 0x0000000e06107c10 */ /* 0x000fe2000fffe0ff */
[----:B------:R-:W-:Y:S01]  /*8350*/  UISETP.NE.U32.AND UP0, UPT, URZ, UR6, UPT ;  /* 0x000000063f00728c */ /* 0x000fe2000bf05070 */
[----:B------:R-:W-:Y:S01]  /*8360*/  IMAD.SHL.U32 R244, R0, 0x8, RZ ;  /* 0x0000000800f47824 */ /* 0x000fe200078e00ff */
[----:B------:R-:W-:Y:S01]  /*8370*/  ULDC.64 UR4, c[0x0][0x1b8] ;  /* 0x00006e0000047ab9 */ /* 0x000fe20000000a00 */
[----:B------:R-:W-:Y:S01]  /*8380*/  LEA.HI R12, R5, R73, RZ, 0x6 ;  /* 0x00000049050c7211 */ /* 0x000fe200078f30ff */
[----:B------:R-:W-:Y:S01]  /*8390*/  UISETP.NE.AND.EX UP0, UPT, URZ, UR7, UPT, UP0 ;  /* 0x000000073f00728c */ /* 0x000fe2000bf05300 */
[----:B------:R-:W-:Y:S01]  /*83a0*/  @P1 IMAD.HI.U32 R4, R3, c[0x0][0x2c8], RZ ;  /* 0x0000b20003041a27 */ /* 0x000fe200078e00ff */
[----:B------:R-:W-:Y:S01]  /*83b0*/  UIADD3 UR25, UR25, UR17, URZ ;  /* 0x0000001119197290 */ /* 0x000fe2000fffe03f */
[----:B------:R-:W-:Y:S01]  /*83c0*/  LOP3.LUT R14, R14, 0x1c0, RZ, 0xc0, !PT ;  /* 0x000001c00e0e7812 */ /* 0x000fe200078ec0ff */
[----:B------:R-:W-:Y:S01]  /*83d0*/  UIMAD UR6, UR12, UR4, URZ ;  /* 0x000000040c0672a4 */ /* 0x000fe2000f8e023f */
[----:B------:R-:W-:Y:S01]  /*83e0*/  IMAD.MOV R2, RZ, RZ, -R2 ;  /* 0x000000ffff027224 */ /* 0x000fe200078e0a02 */
[----:B------:R-:W-:Y:S01]  /*83f0*/  USHF.R.S32.HI UR7, URZ, 0x1f, UR21 ;  /* 0x0000001f3f077899 */ /* 0x000fe20008011415 */
[----:B------:R-:W-:Y:S01]  /*8400*/  IMAD.SHL.U32 R12, R12, 0x8, RZ ;  /* 0x000000080c0c7824 */ /* 0x000fe200078e00ff */
[----:B------:R-:W-:Y:S01]  /*8410*/  UIMAD UR6, UR13, UR5, UR6 ;  /* 0x000000050d0672a4 */ /* 0x000fe2000f8e0206 */
[----:B------:R-:W-:Y:S01]  /*8420*/  IMAD R238, R2, c[0x0][0x2b8], R238 ;  /* 0x0000ae0002ee7a24 */ /* 0x000fe200078e02ee */
[----:B------:R-:W-:Y:S01]  /*8430*/  UIMAD.WIDE.U32 UR24, UR13, UR4, UR24 ;  /* 0x000000040d1872a5 */ /* 0x000fe2000f8e0018 */
[--C-:B-1----:R-:W-:Y:S01]  /*8440*/  IMAD.MOV.U32 R8, RZ, RZ, R3.reuse ;  /* 0x000000ffff087224 */ /* 0x102fe200078e0003 */
[----:B------:R-:W-:Y:S01]  /*8450*/  USEL UR7, UR7, URZ, !UP0 ;  /* 0x0000003f07077287 */ /* 0x000fe2000c000000 */
[----:B------:R-:W-:Y:S01]  /*8460*/  @P0 SHF.R.U32.HI R8, RZ, c[0x0][0x2cc], R4 ;  /* 0x0000b300ff080a19 */ /* 0x000fe20000011604 */
[----:B------:R-:W-:Y:S01]  /*8470*/  ULDC.64 UR4, c[0x0][0x1c0] ;  /* 0x0000700000047ab9 */ /* 0x000fe20000000a00 */
[----:B------:R-:W-:Y:S01]  /*8480*/  SHF.R.U32.HI R13, RZ, 0x3, R14 ;  /* 0x00000003ff0d7819 */ /* 0x000fe2000001160e */
[----:B------:R-:W-:Y:S01]  /*8490*/  USEL UR9, UR21, URZ, !UP0 ;  /* 0x0000003f15097287 */ /* 0x000fe2000c000000 */
[--C-:B------:R-:W-:Y:S01]  /*84a0*/  SHF.R.S32.HI R7, RZ, 0x1f, R8.reuse ;  /* 0x0000001fff077819 */ /* 0x100fe20000011408 */
[----:B------:R-:W-:Y:S01]  /*84b0*/  UIMAD UR7, UR7, UR4, URZ ;  /* 0x00000004070772a4 */ /* 0x000fe2000f8e023f */
[----:B------:R-:W-:Y:S01]  /*84c0*/  IMAD.MOV R4, RZ, RZ, -R8 ;  /* 0x000000ffff047224 */ /* 0x000fe200078e0a08 */
[----:B------:R-:W-:Y:S01]  /*84d0*/  UIADD3 UR25, UR25, UR6, URZ ;  /* 0x0000000619197290 */ /* 0x000fe2000fffe03f */
[----:B------:R-:W-:Y:S01]  /*84e0*/  LOP3.LUT R12, R12, 0xfffffe00, RZ, 0xc0, !PT ;  /* 0xfffffe000c0c7812 */ /* 0x000fe200078ec0ff */
[----:B------:R-:W-:Y:S01]  /*84f0*/  UIMAD UR5, UR9, UR5, UR7 ;  /* 0x00000005090572a4 */ /* 0x000fe2000f8e0207 */
[----:B------:R-:W-:Y:S01]  /*8500*/  IMAD R7, R7, c[0x0][0x1b0], RZ ;  /* 0x00006c0007077a24 */ /* 0x000fe200078e02ff */
[----:B------:R-:W-:Y:S01]  /*8510*/  UIMAD.WIDE.U32 UR24, UR9, UR4, UR24 ;  /* 0x00000004091872a5 */ /* 0x000fe2000f8e0018 */
[----:B------:R-:W-:Y:S01]  /*8520*/  IMAD R4, R4, c[0x0][0x2c4], R3 ;  /* 0x0000b10004047a24 */ /* 0x000fe200078e0203 */
[----:B------:R-:W-:Y:S01]  /*8530*/  ULDC UR17, c[0x0][0x2c4] ;  /* 0x0000b10000117ab9 */ /* 0x000fe20000000800 */
[----:B------:R-:W-:Y:S01]  /*8540*/  IMAD R7, R8, c[0x0][0x1b4], R7 ;  /* 0x00006d0008077a24 */ /* 0x000fe200078e0207 */
[----:B------:R-:W-:Y:S01]  /*8550*/  UIADD3 UR5, UR25, UR5, URZ ;  /* 0x0000000519057290 */ /* 0x000fe2000fffe03f */
[----:B------:R-:W-:Y:S01]  /*8560*/  IADD3 R3, R16, 0x60, RZ ;  /* 0x0000006010037810 */ /* 0x000fe20007ffe0ff */
[----:B------:R-:W-:Y:S01]  /*8570*/  IMAD.U32 R11, RZ, RZ, UR25 ;  /* 0x00000019ff0b7e24 */ /* 0x000fe2000f8e00ff */
[----:B------:R-:W-:Y:S01]  /*8580*/  UIMAD UR17, UR20, UR17, URZ ;  /* 0x00000011141172a4 */ /* 0x000fe2000f8e023f */
[----:B------:R-:W-:Y:S01]  /*8590*/  IMAD.U32 R10, RZ, RZ, UR24 ;  /* 0x00000018ff0a7e24 */ /* 0x000fe2000f8e00ff */
[----:B------:R-:W-:Y:S01]  /*85a0*/  ULEA UR24, UR10, 0xffffff80, 0x7 ;  /* 0xffffff800a187891 */ /* 0x000fe2000f8e383f */
[----:B------:R-:W-:Y:S01]  /*85b0*/  IMAD.U32 R11, RZ, RZ, UR5 ;  /* 0x00000005ff0b7e24 */ /* 0x000fe2000f8e00ff */
[----:B------:R-:W-:Y:S01]  /*85c0*/  ULDC.64 UR4, c[0x0][0x1e8] ;  /* 0x00007a0000047ab9 */ /* 0x000fe20000000a00 */
[----:B------:R-:W-:Y:S01]  /*85d0*/  IMAD.WIDE.U32 R30, R238, c[0x0][0x1e0], RZ ;  /* 0x00007800ee1e7a25 */ /* 0x000fe200078e00ff */
[----:B------:R-:W-:Y:S01]  /*85e0*/  ISETP.GE.AND P3, PT, R16, UR17, PT ;  /* 0x0000001110007c0c */ /* 0x000fe2000bf66270 */
[----:B------:R-:W-:Y:S01]  /*85f0*/  UIMAD.WIDE.U32 UR26, UR13, UR4, URZ ;  /* 0x000000040d1a72a5 */ /* 0x000fe2000f8e003f */
[----:B------:R-:W-:Y:S01]  /*8600*/  ISETP.GE.AND P5, PT, R3, UR17, PT ;  /* 0x0000001103007c0c */ /* 0x000fe2000bfa6270 */
[----:B------:R-:W-:Y:S01]  /*8610*/  IMAD.WIDE.U32 R8, R8, c[0x0][0x1b0], R10 ;  /* 0x00006c0008087a25 */ /* 0x000fe200078e000a */
[----:B------:R-:W-:Y:S01]  /*8620*/  SHF.R.S32.HI R10, RZ, 0x1f, R4 ;  /* 0x0000001fff0a7819 */ /* 0x000fe20000011404 */
[----:B------:R-:W-:Y:S01]  /*8630*/  UIMAD UR4, UR12, UR4, URZ ;  /* 0x000000040c0472a4 */ /* 0x000fe2000f8e023f */
[----:B------:R-:W-:Y:S01]  /*8640*/  SHF.R.S32.HI R11, RZ, 0x1f, R238 ;  /* 0x0000001fff0b7819 */ /* 0x000fe200000114ee */
[----:B------:R-:W-:Y:S01]  /*8650*/  IMAD.IADD R9, R9, 0x1, R7 ;  /* 0x0000000109097824 */ /* 0x000fe200078e0207 */
[----:B------:R-:W-:Y:S01]  /*8660*/  IADD3 R7, R16, 0x20, RZ ;  /* 0x0000002010077810 */ /* 0x000fe20007ffe0ff */
[----:B------:R-:W-:Y:S01]  /*8670*/  IMAD R10, R10, c[0x0][0x1a8], RZ ;  /* 0x00006a000a0a7a24 */ /* 0x000fe200078e02ff */
[----:B------:R-:W-:Y:S01]  /*8680*/  UIMAD UR4, UR13, UR5, UR4 ;  /* 0x000000050d0472a4 */ /* 0x000fe2000f8e0204 */
[C---:B------:R-:W-:Y:S01]  /*8690*/  IMAD.WIDE.U32 R8, R4.reuse, c[0x0][0x1a8], R8 ;  /* 0x00006a0004087a25 */ /* 0x040fe200078e0008 */
[----:B------:R-:W-:Y:S01]  /*86a0*/  ISETP.GE.AND P4, PT, R7, UR17, PT ;  /* 0x0000001107007c0c */ /* 0x000fe2000bf86270 */
[----:B------:R-:W-:Y:S01]  /*86b0*/  UIADD3 UR24, UR11, -UR24, URZ ;  /* 0x800000180b187290 */ /* 0x000fe2000fffe03f */
[----:B------:R-:W-:Y:S01]  /*86c0*/  P2R R15, PR, RZ, 0x20 ;  /* 0x00000020ff0f7803 */ /* 0x000fe20000000000 */
[----:B------:R-:W-:Y:S01]  /*86d0*/  IMAD R10, R4, c[0x0][0x1ac], R10 ;  /* 0x00006b00040a7a24 */ /* 0x000fe200078e020a */
[----:B------:R-:W-:Y:S01]  /*86e0*/  LEA R19, P0, R8, c[0x0][0x160], 0x1 ;  /* 0x0000580008137a11 */ /* 0x000fe200078008ff */
[----:B------:R-:W-:Y:S01]  /*86f0*/  IMAD R3, R11, c[0x0][0x1e0], RZ ;  /* 0x000078000b037a24 */ /* 0x000fe200078e02ff */
[----:B------:R-:W-:Y:S01]  /*8700*/  IADD3 R4, R16, 0x40, RZ ;  /* 0x0000004010047810 */ /* 0x000fe20007ffe0ff */
[----:B------:R-:W-:Y:S01]  /*8710*/  IMAD.IADD R10, R9, 0x1, R10 ;  /* 0x00000001090a7824 */ /* 0x000fe200078e020a */
[----:B------:R-:W-:Y:S01]  /*8720*/  LOP3.LUT R9, R14, 0x38, R244, 0xf8, !PT ;  /* 0x000000380e097812 */ /* 0x000fe200078ef8f4 */
[----:B------:R-:W-:Y:S01]  /*8730*/  SHFL.IDX PT, R28, R19, RZ, 0x181f ;  /* 0x00181fff131c7589 */ /* 0x000fe200000e0000 */
[----:B------:R-:W-:Y:S01]  /*8740*/  ISETP.GE.AND P6, PT, R4, UR17, PT ;  /* 0x0000001104007c0c */ /* 0x000fe2000bfc6270 */
[----:B------:R-:W-:Y:S01]  /*8750*/  IMAD R3, R238, c[0x0][0x1e4], R3 ;  /* 0x00007900ee037a24 */ /* 0x000fe200078e0203 */
[----:B------:R-:W-:Y:S01]  /*8760*/  LEA.HI.X R10, R8, c[0x0][0x164], R10, 0x1, P0 ;  /* 0x00005900080a7a11 */ /* 0x000fe200000f0c0a */
[----:B------:R-:W-:Y:S01]  /*8770*/  SHFL.IDX PT, R24, R19, 0x1, 0x181f ;  /* 0x00381f0013187f89 */ /* 0x000fe200000e0000 */
[C---:B------:R-:W-:Y:S01]  /*8780*/  IADD3 R8, R244.reuse, 0x40, RZ ;  /* 0x00000040f4087810 */ /* 0x040fe20007ffe0ff */
[----:B------:R-:W-:Y:S01]  /*8790*/  IMAD.IADD R3, R31, 0x1, R3 ;  /* 0x000000011f037824 */ /* 0x000fe200078e0203 */
[----:B------:R-:W-:Y:S01]  /*87a0*/  LOP3.LUT R9, R9, R13, RZ, 0x3c, !PT ;  /* 0x0000000d09097212 */ /* 0x000fe200078e3cff */
[----:B------:R-:W1:Y:S01]  /*87b0*/  SHFL.IDX PT, R29, R10, RZ, 0x181f ;  /* 0x00181fff0a1d7589 */ /* 0x000e6200000e0000 */
[--C-:B------:R-:W-:Y:S01]  /*87c0*/  @!P3 SHF.R.S32.HI R2, RZ, 0x1f, R8.reuse ;  /* 0x0000001fff02b819 */ /* 0x100fe20000011408 */
[----:B------:R-:W-:Y:S01]  /*87d0*/  UIADD3 UR9, UR27, UR4, URZ ;  /* 0x000000041b097290 */ /* 0x000fe2000fffe03f */
[----:B------:R-:W-:Y:S01]  /*87e0*/  ISETP.GE.AND P0, PT, R244, c[0x0][0x198], PT ;  /* 0x00006600f4007a0c */ /* 0x000fe20003f06270 */
[----:B------:R-:W-:Y:S01]  /*87f0*/  SHFL.IDX PT, R25, R10, 0x1, 0x181f ;  /* 0x00381f000a197f89 */ /* 0x000fe200000e0000 */
[-C--:B------:R-:W-:Y:S01]  /*8800*/  @!P3 LEA.HI R2, R2, R8.reuse, RZ, 0x3 ;  /* 0x000000080202b211 */ /* 0x080fe200078f18ff */
[----:B------:R-:W-:Y:S01]  /*8810*/  IMAD.IADD R9, R12, 0x1, R9 ;  /* 0x000000010c097824 */ /* 0x000fe200078e0209 */
[----:B------:R-:W-:Y:S01]  /*8820*/  ISETP.GE.AND P1, PT, R8, c[0x0][0x198], PT ;  /* 0x0000660008007a0c */ /* 0x000fe20003f26270 */
[----:B------:R-:W-:Y:S01]  /*8830*/  SHFL.IDX PT, R22, R19, 0x2, 0x181f ;  /* 0x00581f0013167f89 */ /* 0x000fe200000e0000 */
[----:B------:R-:W-:Y:S01]  /*8840*/  @!P3 LOP3.LUT R2, R2, 0xfffffff8, RZ, 0xc0, !PT ;  /* 0xfffffff80202b812 */ /* 0x000fe200078ec0ff */
[----:B------:R-:W-:Y:S01]  /*8850*/  @!P3 IMAD.SHL.U32 R20, R9, 0x2, RZ ;  /* 0x000000020914b824 */ /* 0x000fe200078e00ff */
[--C-:B------:R-:W-:Y:S01]  /*8860*/  @!P4 SHF.R.S32.HI R7, RZ, 0x1f, R8.reuse ;  /* 0x0000001fff07c819 */ /* 0x100fe20000011408 */
[----:B------:R-:W3:Y:S01]  /*8870*/  SHFL.IDX PT, R23, R10, 0x2, 0x181f ;  /* 0x00581f000a177f89 */ /* 0x000ee200000e0000 */
[----:B------:R-:W-:Y:S01]  /*8880*/  @!P6 SHF.R.S32.HI R4, RZ, 0x1f, R8 ;  /* 0x0000001fff04e819 */ /* 0x000fe20000011408 */
[----:B------:R-:W-:Y:S01]  /*8890*/  ULDC.64 UR4, c[0x0][0x210] ;  /* 0x0000840000047ab9 */ /* 0x000fe20000000a00 */
[-C--:B------:R-:W-:Y:S01]  /*88a0*/  @!P4 LEA.HI R7, R7, R8.reuse, RZ, 0x3 ;  /* 0x000000080707c211 */ /* 0x080fe200078f18ff */
[----:B------:R4:W-:Y:S01]  /*88b0*/  SHFL.IDX PT, R21, R10, 0x3, 0x181f ;  /* 0x00781f000a157f89 */ /* 0x0009e200000e0000 */
[----:B------:R-:W-:Y:S01]  /*88c0*/  @!P6 LEA.HI R4, R4, R8, RZ, 0x3 ;  /* 0x000000080404e211 */ /* 0x000fe200078f18ff */
[----:B------:R-:W-:Y:S01]  /*88d0*/  UIMAD UR12, UR12, UR4, URZ ;  /* 0x000000040c0c72a4 */ /* 0x000fe2000f8e023f */
[----:B------:R-:W-:Y:S01]  /*88e0*/  @!P4 LOP3.LUT R7, R7, 0xfffffff8, RZ, 0xc0, !PT ;  /* 0xfffffff80707c812 */ /* 0x000fe200078ec0ff */
[----:B------:R-:W-:Y:S01]  /*88f0*/  UIMAD.WIDE.U32 UR28, UR13, UR4, URZ ;  /* 0x000000040d1c72a5 */ /* 0x000fe2000f8e003f */
[----:B------:R-:W-:Y:S01]  /*8900*/  @!P6 LOP3.LUT R4, R4, 0xfffffff8, RZ, 0xc0, !PT ;  /* 0xfffffff80404e812 */ /* 0x000fe200078ec0ff */
[----:B------:R-:W-:Y:S01]  /*8910*/  UIMAD UR12, UR13, UR5, UR12 ;  /* 0x000000050d0c72a4 */ /* 0x000fe2000f8e020c */
[----:B------:R-:W-:Y:S01]  /*8920*/  IADD3 R68, -R6, UR24, RZ ;  /* 0x0000001806447c10 */ /* 0x000fe2000fffe1ff */
[----:B-1----:R-:W-:Y:S01]  /*8930*/  @!P3 IMAD.WIDE R26, R244, 0x2, R28 ;  /* 0x00000002f41ab825 */ /* 0x002fe200078e021c */
[----:B------:R-:W-:Y:S01]  /*8940*/  P2R R17, PR, RZ, 0x40 ;  /* 0x00000040ff117803 */ /* 0x000fe20000000000 */
[----:B------:R-:W-:-:S02]  /*8950*/  UIADD3 UR12, UR29, UR12, URZ ;  /* 0x0000000c1d0c7290 */ /* 0x000fc4000fffe03f */
[----:B------:R-:W-:Y:S01]  /*8960*/  @!P3 IMAD.WIDE R28, R2, 0x2, R28 ;  /* 0x00000002021cb825 */ /* 0x000fe200078e021c */
[----:B------:R3:W-:Y:S03]  /*8970*/  @!P3 LDGSTS.E.BYPASS.LTC128B.128 [R20+0x100], [R26.64], !P0 ;  /* 0x001000001a14bfae */ /* 0x0007e6000c101d56 */
[----:B------:R-:W-:Y:S01]  /*8980*/  IMAD.MOV.U32 R2, RZ, RZ, R30 ;  /* 0x000000ffff027224 */ /* 0x000fe200078e001e */
[----:B------:R1:W-:Y:S01]  /*8990*/  @!P3 LDGSTS.E.BYPASS.LTC128B.128 [R20+0x4100], [R28.64], !P1 ;  /* 0x041000001c14bfae */ /* 0x0003e2000c901d56 */
[----:B----4-:R-:W-:Y:S02]  /*89a0*/  @!P4 IMAD.SHL.U32 R10, R9, 0x2, RZ ;  /* 0x00000002090ac824 */ /* 0x010fe400078e00ff */
[----:B---3--:R-:W-:Y:S01]  /*89b0*/  @!P6 IMAD.WIDE R26, R4, 0x2, R22 ;  /* 0x00000002041ae825 */ /* 0x008fe200078e0216 */
[----:B-1----:R-:W1:Y:S03]  /*89c0*/  SHFL.IDX PT, R20, R19, 0x3, 0x181f ;  /* 0x00781f0013147f89 */ /* 0x002e6600000e0000 */
[----:B------:R-:W-:-:S04]  /*89d0*/  @!P4 IMAD.WIDE R28, R7, 0x2, R24 ;  /* 0x00000002071cc825 */ /* 0x000fc800078e0218 */
[----:B------:R-:W-:-:S04]  /*89e0*/  @!P4 IMAD.WIDE R24, R244, 0x2, R24 ;  /* 0x00000002f418c825 */ /* 0x000fc800078e0218 */
[----:B------:R-:W-:Y:S01]  /*89f0*/  @!P6 IMAD.SHL.U32 R7, R9, 0x2, RZ ;  /* 0x000000020907e824 */ /* 0x000fe200078e00ff */
[----:B------:R3:W-:Y:S01]  /*8a00*/  @!P4 LDGSTS.E.BYPASS.LTC128B.128 [R10+0x1100], [R24.64], !P0 ;  /* 0x01100000180acfae */ /* 0x0007e2000c101d56 */
[----:B------:R-:W-:-:S03]  /*8a10*/  @!P6 IMAD.WIDE R22, R244, 0x2, R22 ;  /* 0x00000002f416e825 */ /* 0x000fc600078e0216 */
[----:B------:R4:W-:Y:S01]  /*8a20*/  @!P4 LDGSTS.E.BYPASS.LTC128B.128 [R10+0x5100], [R28.64], !P1 ;  /* 0x051000001c0acfae */ /* 0x0009e2000c901d56 */
[----:B------:R-:W-:-:S03]  /*8a30*/  @!P5 IMAD.SHL.U32 R4, R9, 0x2, RZ ;  /* 0x000000020904d824 */ /* 0x000fc600078e00ff */
[----:B------:R5:W-:Y:S04]  /*8a40*/  @!P6 LDGSTS.E.BYPASS.LTC128B.128 [R7+0x2100], [R22.64], !P0 ;  /* 0x021000001607efae */ /* 0x000be8000c101d56 */
[----:B------:R1:W-:Y:S01]  /*8a50*/  @!P6 LDGSTS.E.BYPASS.LTC128B.128 [R7+0x6100], [R26.64], !P1 ;  /* 0x061000001a07efae */ /* 0x0003e2000c901d56 */
[----:B---3--:R-:W-:-:S04]  /*8a60*/  @!P5 SHF.R.S32.HI R24, RZ, 0x1f, R8 ;  /* 0x0000001fff18d819 */ /* 0x008fc80000011408 */
[----:B------:R-:W-:Y:S02]  /*8a70*/  @!P5 LEA.HI R24, R24, R8, RZ, 0x3 ;  /* 0x000000081818d211 */ /* 0x000fe400078f18ff */
[----:B-----5:R-:W-:Y:S02]  /*8a80*/  LEA.HI R23, R5, R73, RZ, 0x4 ;  /* 0x0000004905177211 */ /* 0x020fe400078f20ff */
[----:B------:R-:W-:Y:S02]  /*8a90*/  @!P5 LOP3.LUT R24, R24, 0xfffffff8, RZ, 0xc0, !PT ;  /* 0xfffffff81818d812 */ /* 0x000fe400078ec0ff */
[----:B----4-:R-:W-:Y:S01]  /*8aa0*/  LOP3.LUT R10, R23, 0xfffffff0, RZ, 0xc0, !PT ;  /* 0xfffffff0170a7812 */ /* 0x010fe200078ec0ff */
[----:B-1----:R-:W-:-:S04]  /*8ab0*/  @!P5 IMAD.WIDE R26, R244, 0x2, R20 ;  /* 0x00000002f41ad825 */ /* 0x002fc800078e0214 */
[----:B------:R-:W-:Y:S01]  /*8ac0*/  IMAD.IADD R10, R73, 0x1, -R10 ;  /* 0x00000001490a7824 */ /* 0x000fe200078e0a0a */
[----:B------:R1:W-:Y:S01]  /*8ad0*/  @!P5 LDGSTS.E.BYPASS.LTC128B.128 [R4+0x3100], [R26.64], !P0 ;  /* 0x031000001a04dfae */ /* 0x0003e2000c101d56 */
[----:B------:R-:W-:-:S03]  /*8ae0*/  @!P5 IMAD.WIDE R24, R24, 0x2, R20 ;  /* 0x000000021818d825 */ /* 0x000fc600078e0214 */
[----:B------:R-:W-:Y:S02]  /*8af0*/  SHF.R.S32.HI R19, RZ, 0x1f, R10 ;  /* 0x0000001fff137819 */ /* 0x000fe4000001140a */
[----:B------:R1:W-:Y:S02]  /*8b00*/  @!P5 LDGSTS.E.BYPASS.LTC128B.128 [R4+0x7100], [R24.64], !P1 ;  /* 0x071000001804dfae */ /* 0x0003e4000c901d56 */
[----:B------:R-:W-:Y:S02]  /*8b10*/  LEA.HI R19, R19, R10, RZ, 0x3 ;  /* 0x0000000a13137211 */ /* 0x000fe400078f18ff */
[----:B------:R-:W0:Y:S01]  /*8b20*/  LDGDEPBAR ;  /* 0x00000000000079af */ /* 0x000e220000000000 */
[----:B--2---:R-:W-:Y:S01]  /*8b30*/  SHF.R.S32.HI R7, RZ, 0x1f, R237 ;  /* 0x0000001fff077819 */ /* 0x004fe200000114ed */
[----:B------:R-:W-:-:S04]  /*8b40*/  IMAD.WIDE.U32 R2, R237, c[0x0][0x1f0], R2 ;  /* 0x00007c00ed027a25 */ /* 0x000fc800078e0002 */
[----:B------:R-:W-:Y:S01]  /*8b50*/  IMAD R21, R7, c[0x0][0x1f0], RZ ;  /* 0x00007c0007157a24 */ /* 0x000fe200078e02ff */
[----:B------:R-:W-:-:S03]  /*8b60*/  IADD3 R2, P0, R2, UR26, RZ ;  /* 0x0000001a02027c10 */ /* 0x000fc6000ff1e0ff */
[----:B------:R-:W-:-:S05]  /*8b70*/  IMAD R21, R237, c[0x0][0x1f4], R21 ;  /* 0x00007d00ed157a24 */ /* 0x000fca00078e0215 */
[----:B------:R-:W-:Y:S02]  /*8b80*/  IADD3.X R21, R3, UR9, R21, P0, !PT ;  /* 0x0000000903157c10 */ /* 0x000fe400087fe415 */
[C---:B------:R-:W-:Y:S01]  /*8b90*/  LOP3.LUT R3, R19.reuse, 0xfffffff8, RZ, 0xc0, !PT ;  /* 0xfffffff813037812 */ /* 0x040fe200078ec0ff */
[----:B------:R-:W-:Y:S01]  /*8ba0*/  IMAD.SHL.U32 R19, R19, 0x40, RZ ;  /* 0x0000004013137824 */ /* 0x000fe200078e00ff */
[----:B------:R-:W-:-:S03]  /*8bb0*/  LEA R22, P0, R2, c[0x0][0x1c8], 0x1 ;  /* 0x0000720002167a11 */ /* 0x000fc600078008ff */
[----:B-1----:R-:W-:Y:S01]  /*8bc0*/  IMAD.IADD R4, R10, 0x1, -R3 ;  /* 0x000000010a047824 */ /* 0x002fe200078e0a03 */
[----:B------:R-:W-:Y:S01]  /*8bd0*/  LEA.HI.X R21, R2, c[0x0][0x1cc], R21, 0x1, P0 ;  /* 0x0000730002157a11 */ /* 0x000fe200000f0c15 */
[----:B------:R-:W-:Y:S01]  /*8be0*/  SHFL.IDX PT, R24, R22, RZ, 0x181f ;  /* 0x00181fff16187589 */ /* 0x000fe200000e0000 */
[----:B------:R-:W-:Y:S02]  /*8bf0*/  IMAD.MOV.U32 R3, RZ, RZ, 0x10 ;  /* 0x00000010ff037424 */ /* 0x000fe400078e00ff */
[----:B------:R-:W-:Y:S01]  /*8c00*/  R2P PR, R4, 0x6 ;  /* 0x0000000604007804 */ /* 0x000fe20000000000 */
[----:B------:R-:W1:Y:S01]  /*8c10*/  SHFL.IDX PT, R25, R21, RZ, 0x181f ;  /* 0x00181fff15197589 */ /* 0x000e6200000e0000 */
[----:B------:R-:W-:Y:S01]  /*8c20*/  ISETP.GE.AND P0, PT, R68, 0x1, PT ;  /* 0x000000014400780c */ /* 0x000fe20003f06270 */
[----:B------:R-:W-:Y:S01]  /*8c30*/  IMAD.SHL.U32 R4, R4, 0x40, RZ ;  /* 0x0000004004047824 */ /* 0x000fe200078e00ff */
[----:B------:R-:W-:Y:S01]  /*8c40*/  ISETP.GE.AND P6, PT, R244, c[0x0][0x1d4], PT ;  /* 0x00007500f4007a0c */ /* 0x000fe20003fc6270 */
[----:B------:R-:W-:Y:S01]  /*8c50*/  IMAD.MOV.U32 R2, RZ, RZ, 0x20 ;  /* 0x00000020ff027424 */ /* 0x000fe200078e00ff */
[----:B------:R-:W-:-:S02]  /*8c60*/  ISETP.GE.AND P5, PT, R8, c[0x0][0x1d4], PT ;  /* 0x0000750008007a0c */ /* 0x000fc40003fa6270 */
[----:B------:R-:W-:Y:S02]  /*8c70*/  LOP3.LUT R4, R4, 0x1c0, RZ, 0xc0, !PT ;  /* 0x000001c004047812 */ /* 0x000fe400078ec0ff */
[----:B------:R-:W-:Y:S02]  /*8c80*/  SEL R3, R3, 0xfffffff0, !P1 ;  /* 0xfffffff003037807 */ /* 0x000fe40004800000 */
[----:B------:R-:W-:Y:S02]  /*8c90*/  SEL R2, R2, 0xffffffe0, !P2 ;  /* 0xffffffe002027807 */ /* 0x000fe40005000000 */
[----:B------:R-:W-:Y:S01]  /*8ca0*/  SEL R72, RZ, 0x10, P5 ;  /* 0x00000010ff487807 */ /* 0x000fe20002800000 */
[----:B------:R-:W-:Y:S01]  /*8cb0*/  @P0 IMAD.SHL.U32 R20, R9, 0x2, RZ ;  /* 0x0000000209140824 */ /* 0x000fe200078e00ff */
[----:B------:R-:W-:Y:S02]  /*8cc0*/  @P0 SHF.R.S32.HI R10, RZ, 0x1f, R8 ;  /* 0x0000001fff0a0819 */ /* 0x000fe40000011408 */
[----:B------:R-:W-:-:S02]  /*8cd0*/  ISETP.GT.AND P1, PT, R236, 0x7f, PT ;  /* 0x0000007fec00780c */ /* 0x000fc40003f24270 */
[----:B------:R-:W-:-:S04]  /*8ce0*/  @P0 LEA.HI R10, R10, R8, RZ, 0x3 ;  /* 0x000000080a0a0211 */ /* 0x000fc800078f18ff */
[----:B------:R-:W-:Y:S01]  /*8cf0*/  @P0 LOP3.LUT R10, R10, 0xfffffff8, RZ, 0xc0, !PT ;  /* 0xfffffff80a0a0812 */ /* 0x000fe200078ec0ff */
[----:B-1----:R-:W-:-:S04]  /*8d00*/  @P0 IMAD.WIDE R26, R244, 0x2, R24 ;  /* 0x00000002f41a0825 */ /* 0x002fc800078e0218 */
[----:B------:R-:W-:Y:S01]  /*8d10*/  @P0 IMAD.WIDE R24, R10, 0x2, R24 ;  /* 0x000000020a180825 */ /* 0x000fe200078e0218 */
[----:B------:R1:W-:Y:S04]  /*8d20*/  @P0 LDGSTS.E.BYPASS.LTC128B.128 [R20+0x8100], [R26.64], !P6 ;  /* 0x081000001a140fae */ /* 0x0003e8000f101d56 */
[----:B------:R2:W-:Y:S01]  /*8d30*/  @P0 LDGSTS.E.BYPASS.LTC128B.128 [R20+0xc100], [R24.64], !P5 ;  /* 0x0c10000018140fae */ /* 0x0005e2000e901d56 */
[----:B------:R-:W-:-:S13]  /*8d40*/  ISETP.GE.AND P0, PT, R68, 0x21, PT ;  /* 0x000000214400780c */ /* 0x000fda0003f06270 */
[----:B------:R-:W-:-:S04]  /*8d50*/  @P0 SHF.R.S32.HI R10, RZ, 0x1f, R8 ;  /* 0x0000001fff0a0819 */ /* 0x000fc80000011408 */
[----:B------:R-:W-:-:S04]  /*8d60*/  @P0 LEA.HI R10, R10, R8, RZ, 0x3 ;  /* 0x000000080a0a0211 */ /* 0x000fc800078f18ff */
[----:B------:R-:W-:Y:S01]  /*8d70*/  @P0 LOP3.LUT R10, R10, 0xfffffff8, RZ, 0xc0, !PT ;  /* 0xfffffff80a0a0812 */ /* 0x000fe200078ec0ff */
[----:B--2---:R-:W-:Y:S01]  /*8d80*/  SHFL.IDX PT, R24, R22, 0x1, 0x181f ;  /* 0x00381f0016187f89 */ /* 0x004fe200000e0000 */
[----:B-1----:R-:W-:-:S03]  /*8d90*/  @P0 IMAD.SHL.U32 R20, R9, 0x2, RZ ;  /* 0x0000000209140824 */ /* 0x002fc600078e00ff */
[----:B------:R-:W1:Y:S02]  /*8da0*/  SHFL.IDX PT, R25, R21, 0x1, 0x181f ;  /* 0x00381f0015197f89 */ /* 0x000e6400000e0000 */
        /* <DEDUP_REMOVED lines=24> */
[----:B------:R-:W-:Y:S01]  /*8f30*/  SHF.R.S32.HI R10, RZ, 0x4, R23 ;  /* 0x00000004ff0a7819 */ /* 0x000fe20000011417 */
[----:B------:R1:W-:Y:S04]  /*8f40*/  @P0 LDGSTS.E.BYPASS.LTC128B.128 [R20+0xb100], [R26.64], !P6 ;  /* 0x0b1000001a140fae */ /* 0x0003e8000f101d56 */
[----:B------:R1:W-:Y:S01]  /*8f50*/  @P0 LDGSTS.E.BYPASS.LTC128B.128 [R20+0xf100], [R24.64], !P5 ;  /* 0x0f10000018140fae */ /* 0x0003e2000e901d56 */
[----:B------:R-:W-:-:S03]  /*8f60*/  ISETP.LT.AND P0, PT, RZ, c[0x0][0x27c], PT ;  /* 0x00009f00ff007a0c */ /* 0x000fc60003f01270 */
[----:B------:R-:W0:Y:S01]  /*8f70*/  LDGDEPBAR ;  /* 0x00000000000079af */ /* 0x000e220000000000 */
[----:B-1----:R-:W-:-:S04]  /*8f80*/  LEA.HI R20, R23, R10, RZ, 0x1 ;  /* 0x0000000a17147211 */ /* 0x002fc800078f08ff */
[----:B------:R-:W-:-:S05]  /*8f90*/  LOP3.LUT R20, R20, 0xfffffffe, RZ, 0xc0, !PT ;  /* 0xfffffffe14147812 */ /* 0x000fca00078ec0ff */
[----:B------:R-:W-:-:S04]  /*8fa0*/  IMAD.IADD R10, R10, 0x1, -R20 ;  /* 0x000000010a0a7824 */ /* 0x000fc800078e0a14 */
        /* <DEDUP_REMOVED lines=8> */
.L_x_643:
[----:B------:R-:W-:Y:S01]  /*9030*/  USHF.R.S32.HI UR25, URZ, 0x1f, UR15 ;  /* 0x0000001f3f197899 */ /* 0x000fe2000801140f */
[----:B------:R-:W-:Y:S01]  /*9040*/  BSSY B2, `(.L_x_644) ;  /* 0x00004a1000027945 */ /* 0x000fe20003800000 */
[----:B------:R-:W-:Y:S01]  /*9050*/  ULDC.64 UR6, c[0x0][0x280] ;  /* 0x0000a00000067ab9 */ /* 0x000fe20000000a00 */
[----:B------:R-:W-:Y:S01]  /*9060*/  IMAD R16, R0, 0x20, R16 ;  /* 0x0000002000107824 */ /* 0x000fe200078e0210 */
[----:B------:R-:W-:Y:S01]  /*9070*/  ULDC.64 UR4, c[0x0][0x290] ;  /* 0x0000a40000047ab9 */ /* 0x000fe20000000a00 */
[----:B------:R-:W-:Y:S01]  /*9080*/  SHF.L.U32 R64, R9, 0x1, RZ ;  /* 0x0000000109407819 */ /* 0x000fe200000006ff */
[----:B------:R-:W-:Y:S02]  /*9090*/  UIMAD.WIDE.U32 UR30, UR15, UR6, URZ ;  /* 0x000000060f1e72a5 */ /* 0x000fe4000f8e003f */
[----:B------:R-:W-:Y:S02]  /*90a0*/  UIMAD UR6, UR25, UR6, URZ ;  /* 0x00000006190672a4 */ /* 0x000fe4000f8e023f */
[----:B------:R-:W-:-:S02]  /*90b0*/  UIMAD UR25, UR25, UR4, URZ ;  /* 0x00000004191972a4 */ /* 0x000fc4000f8e023f */
[----:B------:R-:W-:Y:S02]  /*90c0*/  UIMAD.WIDE.U32 UR32, UR15, UR4, URZ ;  /* 0x000000040f2072a5 */ /* 0x000fe4000f8e003f */
[----:B------:R-:W-:Y:S02]  /*90d0*/  UIMAD UR6, UR15, UR7, UR6 ;  /* 0x000000070f0672a4 */ /* 0x000fe4000f8e0206 */
[----:B------:R-:W-:Y:S02]  /*90e0*/  ULDC.U8 UR4, c[0x0][0x298] ;  /* 0x0000a60000047ab9 */ /* 0x000fe40000000000 */
[----:B------:R-:W-:Y:S01]  /*90f0*/  ISETP.NE.AND P0, PT, RZ, UR4, PT ;  /* 0x00000004ff007c0c */ /* 0x000fe2000bf05270 */
[----:B------:R-:W-:Y:S02]  /*9100*/  UIMAD UR5, UR15, UR5, UR25 ;  /* 0x000000050f0572a4 */ /* 0x000fe4000f8e0219 */
[----:B------:R-:W-:Y:S02]  /*9110*/  UIADD3 UR6, UR6, UR31, URZ ;  /* 0x0000001f06067290 */ /* 0x000fe4000fffe03f */
[----:B------:R-:W-:-:S08]  /*9120*/  UIADD3 UR5, UR5, UR33, URZ ;  /* 0x0000002105057290 */ /* 0x000fd0000fffe03f */
[----:B------:R-:W-:Y:S05]  /*9130*/  @!P0 BRA `(.L_x_645) ;  /* 0x0000244000008947 */ /* 0x000fea0003800000 */
[----:B------:R-:W-:Y:S01]  /*9140*/  PLOP3.LUT P0, PT, PT, PT, UP2, 0x80, 0x0 ;  /* 0x000000000000781c */ /* 0x000fe20003f0f028 */
[----:B------:R-:W-:Y:S01]  /*9150*/  IMAD.U32 R21, RZ, RZ, UR6 ;  /* 0x00000006ff157e24 */ /* 0x000fe2000f8e00ff */
[----:B------:R-:W-:Y:S01]  /*9160*/  MOV R18, UR30 ;  /* 0x0000001e00127c02 */ /* 0x000fe20008000f00 */
[----:B------:R-:W-:Y:S01]  /*9170*/  IMAD.U32 R19, RZ, RZ, UR31 ;  /* 0x0000001fff137e24 */ /* 0x000fe2000f8e00ff */
[----:B------:R-:W-:Y:S01]  /*9180*/  BSSY B0, `(.L_x_646) ;  /* 0x0000033000007945 */ /* 0x000fe20003800000 */
[----:B------:R-:W-:Y:S01]  /*9190*/  IMAD.SHL.U32 R22, R0, 0x4, RZ ;  /* 0x0000000400167824 */ /* 0x000fe200078e00ff */
[----:B------:R-:W-:Y:S01]  /*91a0*/  MOV R20, R18 ;  /* 0x0000001200147202 */ /* 0x000fe20000000f00 */
[----:B------:R-:W-:Y:S01]  /*91b0*/  CS2R R48, SRZ ;  /* 0x0000000000307805 */ /* 0x000fe2000001ff00 */
[----:B------:R-:W-:Y:S01]  /*91c0*/  CS2R R70, SRZ ;  /* 0x0000000000467805 */ /* 0x000fe2000001ff00 */
[----:B------:R-:W-:Y:S01]  /*91d0*/  CS2R R58, SRZ ;  /* 0x00000000003a7805 */ /* 0x000fe2000001ff00 */
[----:B------:R-:W-:Y:S01]  /*91e0*/  CS2R R66, SRZ ;  /* 0x0000000000427805 */ /* 0x000fe2000001ff00 */
[----:B------:R-:W-:-:S02]  /*91f0*/  CS2R R60, SRZ ;  /* 0x00000000003c7805 */ /* 0x000fc4000001ff00 */
[----:B------:R-:W-:Y:S01]  /*9200*/  @P0 IMAD.HI.U32 R12, R16, c[0x0][0x2c8], RZ ;  /* 0x0000b200100c0a27 */ /* 0x000fe200078e00ff */
[----:B------:R-:W-:-:S13]  /*9210*/  PLOP3.LUT P0, PT, PT, PT, UP2, 0x80, 0x0 ;  /* 0x000000000000781c */ /* 0x000fda0003f0f028 */
[----:B------:R-:W-:-:S04]  /*9220*/  @P0 SHF.R.U32.HI R16, RZ, c[0x0][0x2cc], R12 ;  /* 0x0000b300ff100a19 */ /* 0x000fc8000001160c */
[----:B------:R-:W-:Y:S01]  /*9230*/  SHF.R.S32.HI R12, RZ, 0x1f, R16 ;  /* 0x0000001fff0c7819 */ /* 0x000fe20000011410 */
[----:B------:R-:W-:Y:S01]  /*9240*/  IMAD.WIDE.U32 R18, R16, c[0x0][0x280], R20 ;  /* 0x0000a00010127a25 */ /* 0x000fe200078e0014 */
[----:B------:R-:W-:-:S03]  /*9250*/  MOV R21, UR5 ;  /* 0x0000000500157c02 */ /* 0x000fc60008000f00 */
[C---:B------:R-:W-:Y:S02]  /*9260*/  IMAD R13, R12.reuse, c[0x0][0x280], RZ ;  /* 0x0000a0000c0d7a24 */ /* 0x040fe400078e02ff */
[----:B------:R-:W-:Y:S02]  /*9270*/  IMAD R12, R12, c[0x0][0x290], RZ ;  /* 0x0000a4000c0c7a24 */ /* 0x000fe400078e02ff */
[----:B------:R-:W-:-:S04]  /*9280*/  IMAD R13, R16, c[0x0][0x284], R13 ;  /* 0x0000a100100d7a24 */ /* 0x000fc800078e020d */
[----:B------:R-:W-:Y:S01]  /*9290*/  IMAD.IADD R62, R19, 0x1, R13 ;  /* 0x00000001133e7824 */ /* 0x000fe200078e020d */
[C---:B------:R-:W-:Y:S02]  /*92a0*/  LEA R13, P0, R18.reuse, c[0x0][0x270], 0x1 ;  /* 0x00009c00120d7a11 */ /* 0x040fe400078008ff */
[----:B------:R-:W-:Y:S02]  /*92b0*/  MOV R19, UR33 ;  /* 0x0000002100137c02 */ /* 0x000fe40008000f00 */
[----:B------:R-:W-:Y:S01]  /*92c0*/  LEA.HI.X R62, R18, c[0x0][0x274], R62, 0x1, P0 ;  /* 0x00009d00123e7a11 */ /* 0x000fe200000f0c3e */
[----:B------:R-:W-:Y:S01]  /*92d0*/  IMAD.U32 R18, RZ, RZ, UR32 ;  /* 0x00000020ff127e24 */ /* 0x000fe2000f8e00ff */
[----:B------:R1:W2:Y:S03]  /*92e0*/  SHFL.IDX PT, R24, R13, RZ, 0x181f ;  /* 0x00181fff0d187589 */ /* 0x0002a600000e0000 */
[----:B------:R-:W-:Y:S01]  /*92f0*/  IMAD.MOV.U32 R20, RZ, RZ, R18 ;  /* 0x000000ffff147224 */ /* 0x000fe200078e0012 */
[----:B------:R1:W3:Y:S03]  /*9300*/  SHFL.IDX PT, R25, R62, RZ, 0x181f ;  /* 0x00181fff3e197589 */ /* 0x0002e600000e0000 */
[----:B------:R-:W-:-:S04]  /*9310*/  IMAD.WIDE.U32 R20, R16, c[0x0][0x290], R20 ;  /* 0x0000a40010147a25 */ /* 0x000fc800078e0014 */
[----:B------:R-:W-:Y:S01]  /*9320*/  IMAD R16, R16, c[0x0][0x294], R12 ;  /* 0x0000a50010107a24 */ /* 0x000fe200078e020c */
[----:B------:R-:W-:-:S04]  /*9330*/  LEA R12, P0, R20, c[0x0][0x288], 0x1 ;  /* 0x0000a200140c7a11 */ /* 0x000fc800078008ff */
[----:B------:R-:W-:-:S04]  /*9340*/  IADD3 R16, R21, R16, RZ ;  /* 0x0000001015107210 */ /* 0x000fc80007ffe0ff */
[----:B------:R-:W-:Y:S02]  /*9350*/  LEA.HI.X R16, R20, c[0x0][0x28c], R16, 0x1, P0 ;  /* 0x0000a30014107a11 */ /* 0x000fe400000f0c10 */
[----:B------:R1:W4:Y:S04]  /*9360*/  SHFL.IDX PT, R20, R12, RZ, 0x181f ;  /* 0x00181fff0c147589 */ /* 0x00032800000e0000 */
[----:B------:R1:W1:Y:S01]  /*9370*/  SHFL.IDX PT, R21, R16, RZ, 0x181f ;  /* 0x00181fff10157589 */ /* 0x00026200000e0000 */
[----:B------:R-:W-:Y:S05]  /*9380*/  @P3 BRA `(.L_x_647) ;  /* 0x0000012000003947 */ /* 0x000fea0003800000 */
[C---:B--2---:R-:W-:Y:S01]  /*9390*/  ISETP.GE.AND P0, PT, R22.reuse, c[0x0][0x27c], PT ;  /* 0x00009f0016007a0c */ /* 0x044fe20003f06270 */
[----:B------:R-:W-:Y:S01]  /*93a0*/  CS2R R58, SRZ ;  /* 0x00000000003a7805 */ /* 0x000fe2000001ff00 */
[----:B------:R-:W-:Y:S01]  /*93b0*/  CS2R R60, SRZ ;  /* 0x00000000003c7805 */ /* 0x000fe2000001ff00 */
[----:B------:R-:W-:-:S10]  /*93c0*/  IADD3 R14, R22, 0x20, RZ ;  /* 0x00000020160e7810 */ /* 0x000fd40007ffe0ff */
[----:B---3--:R-:W-:-:S04]  /*93d0*/  @!P0 IMAD.WIDE R26, R22, 0x2, R24 ;  /* 0x00000002161a8825 */ /* 0x008fc800078e0218 */
        /* <DEDUP_REMOVED lines=13> */
.L_x_647:
[----:B--2---:R-:W-:Y:S05]  /*94b0*/  BSYNC B0 ;  /* 0x0000000000007941 */ /* 0x004fea0003800000 */
.L_x_646:
[----:B-----5:R-:W-:Y:S01]  /*94c0*/  IMAD.MOV.U32 R23, RZ, RZ, R70 ;  /* 0x000000ffff177224 */ /* 0x020fe200078e0046 */
[----:B------:R-:W-:Y:S01]  /*94d0*/  MOV R18, R58 ;  /* 0x0000003a00127202 */ /* 0x000fe20000000f00 */
[----:B------:R-:W-:Y:S01]  /*94e0*/  IMAD.MOV.U32 R19, RZ, RZ, R71 ;  /* 0x000000ffff137224 */ /* 0x000fe200078e0047 */
[----:B-1-3--:R1:W2:Y:S01]  /*94f0*/  SHFL.IDX PT, R25, R62, 0x1, 0x181f ;  /* 0x00381f003e197f89 */ /* 0x00a2a200000e0000 */
        /* <DEDUP_REMOVED lines=8> */
[----:B------:R1:W3:Y:S01]  /*9580*/  SHFL.IDX PT, R24, R13, 0x1, 0x181f ;  /* 0x00381f000d187f89 */ /* 0x0002e200000e0000 */
        /* <DEDUP_REMOVED lines=8> */
[C---:B------:R-:W-:Y:S01]  /*9610*/  ISETP.GE.AND P0, PT, R22.reuse, c[0x0][0x27c], PT ;  /* 0x00009f0016007a0c */ /* 0x040fe20003f06270 */
[----:B------:R-:W-:Y:S01]  /*9620*/  CS2R R54, SRZ ;  /* 0x0000000000367805 */ /* 0x000fe2000001ff00 */
[----:B------:R-:W-:Y:S01]  /*9630*/  CS2R R52, SRZ ;  /* 0x0000000000347805 */ /* 0x000fe2000001ff00 */
[----:B------:R-:W-:-:S10]  /*9640*/  IADD3 R18, R22, 0x20, RZ ;  /* 0x0000002016127810 */ /* 0x000fd40007ffe0ff */
[----:B--23--:R-:W-:-:S04]  /*9650*/  @!P0 IMAD.WIDE R28, R22, 0x2, R24 ;  /* 0x00000002161c8825 */ /* 0x00cfc800078e0218 */
[----:B----4-:R-:W-:Y:S01]  /*9660*/  @!P0 IMAD.WIDE R26, R22, 0x2, R20 ;  /* 0x00000002161a8825 */ /* 0x010fe200078e0214 */
[----:B------:R2:W5:Y:S04]  /*9670*/  @!P0 LD.E.64 R54, [R28.64] ;  /* 0x000000161c368980 */ /* 0x000568000c101b00 */
[----:B------:R2:W5:Y:S01]  /*9680*/  @!P0 LD.E.64 R52, [R26.64] ;  /* 0x000000161a348980 */ /* 0x000562000c101b00 */
[----:B------:R-:W-:Y:S01]  /*9690*/  ISETP.GE.AND P0, PT, R18, c[0x0][0x27c], PT ;  /* 0x00009f0012007a0c */ /* 0x000fe20003f06270 */
[----:B------:R-:W-:Y:S01]  /*96a0*/  CS2R R48, SRZ ;  /* 0x0000000000307805 */ /* 0x000fe2000001ff00 */
[----:B------:R-:W-:-:S11]  /*96b0*/  CS2R R46, SRZ ;  /* 0x00000000002e7805 */ /* 0x000fd6000001ff00 */
[----:B------:R-:W-:-:S04]  /*96c0*/  @!P0 SHF.R.S32.HI R14, RZ, 0x1f, R18 ;  /* 0x0000001fff0e8819 */ /* 0x000fc80000011412 */
[----:B------:R-:W-:-:S04]  /*96d0*/  @!P0 LEA.HI R14, R14, R18, RZ, 0x2 ;  /* 0x000000120e0e8211 */ /* 0x000fc800078f10ff */
[----:B------:R-:W-:-:S05]  /*96e0*/  @!P0 LOP3.LUT R14, R14, 0xfffffffc, RZ, 0xc0, !PT ;  /* 0xfffffffc0e0e8812 */ /* 0x000fca00078ec0ff */
[----:B------:R-:W-:-:S04]  /*96f0*/  @!P0 IMAD.WIDE R24, R14, 0x2, R24 ;  /* 0x000000020e188825 */ /* 0x000fc800078e0218 */
[----:B------:R-:W-:Y:S01]  /*9700*/  @!P0 IMAD.WIDE R20, R14, 0x2, R20 ;  /* 0x000000020e148825 */ /* 0x000fe200078e0214 */
[----:B------:R2:W5:Y:S04]  /*9710*/  @!P0 LD.E.64 R48, [R24.64] ;  /* 0x0000001618308980 */ /* 0x000568000c101b00 */
[----:B------:R2:W5:Y:S02]  /*9720*/  @!P0 LD.E.64 R46, [R20.64] ;  /* 0x00000016142e8980 */ /* 0x000564000c101b00 */
.L_x_649:
[----:B------:R-:W-:Y:S05]  /*9730*/  BSYNC B0 ;  /* 0x0000000000007941 */ /* 0x000fea0003800000 */
.L_x_648:
[----:B------:R-:W-:Y:S01]  /*9740*/  ISETP.NE.AND P0, PT, R17, RZ, PT ;  /* 0x000000ff1100720c */ /* 0x000fe20003f05270 */
[----:B--2--5:R-:W-:Y:S01]  /*9750*/  IMAD.MOV.U32 R21, RZ, RZ, R48 ;  /* 0x000000ffff157224 */ /* 0x024fe200078e0030 */
[----:B------:R-:W-:Y:S01]  /*9760*/  MOV R17, R54 ;  /* 0x0000003600117202 */ /* 0x000fe20000000f00 */
[----:B----4-:R-:W-:Y:S01]  /*9770*/  IMAD.MOV.U32 R20, RZ, RZ, R49 ;  /* 0x000000ffff147224 */ /* 0x010fe200078e0031 */
[----:B------:R2:W4:Y:S01]  /*9780*/  SHFL.IDX PT, R25, R62, 0x2, 0x181f ;  /* 0x00581f003e197f89 */ /* 0x00052200000e0000 */
        /* <DEDUP_REMOVED lines=8> */
[----:B---3--:R2:W3:Y:S01]  /*9810*/  SHFL.IDX PT, R24, R13, 0x2, 0x181f ;  /* 0x00581f000d187f89 */ /* 0x0084e200000e0000 */
[----:B------:R-:W-:Y:S01]  /*9820*/  MOV R14, R53 ;  /* 0x00000035000e7202 */ /* 0x000fe20000000f00 */
[----:B------:R-:W-:Y:S01]  /*9830*/  CS2R R42, SRZ ;  /* 0x00000000002a7805 */ /* 0x000fe2000001ff00 */
[----:B------:R-:W-:Y:S01]  /*9840*/  PRMT R37, R20, 0x5410, R21 ;  /* 0x0000541014257816 */ /* 0x000fe20000000015 */
[----:B------:R2:W1:Y:S01]  /*9850*/  SHFL.IDX PT, R19, R16, 0x2, 0x181f ;  /* 0x00581f0010137f89 */ /* 0x00046200000e0000 */
[----:B------:R-:W-:Y:S01]  /*9860*/  PRMT R41, R14, 0x5410, R17 ;  /* 0x000054100e297816 */ /* 0x000fe20000000011 */
[----:B------:R-:W-:Y:S01]  /*9870*/  CS2R R20, SRZ ;  /* 0x0000000000147805 */ /* 0x000fe2000001ff00 */
[----:B------:R-:W-:Y:S01]  /*9880*/  CS2R R32, SRZ ;  /* 0x0000000000207805 */ /* 0x000fe2000001ff00 */
[----:B------:R2:W1:Y:S01]  /*9890*/  SHFL.IDX PT, R18, R12, 0x2, 0x181f ;  /* 0x00581f000c127f89 */ /* 0x00046200000e0000 */
[----:B------:R-:W-:Y:S01]  /*98a0*/  CS2R R38, SRZ ;  /* 0x0000000000267805 */ /* 0x000fe2000001ff00 */
[----:B------:R-:W-:Y:S05]  /*98b0*/  @P0 BRA `(.L_x_651) ;  /* 0x0000012000000947 */ /* 0x000fea0003800000 */
[C---:B------:R-:W-:Y:S01]  /*98c0*/  IADD3 R17, R22.reuse, 0x20, RZ ;  /* 0x0000002016117810 */ /* 0x040fe20007ffe0ff */
[----:B------:R-:W-:Y:S01]  /*98d0*/  CS2R R42, SRZ ;  /* 0x00000000002a7805 */ /* 0x000fe2000001ff00 */
[----:B------:R-:W-:Y:S01]  /*98e0*/  ISETP.GE.AND P1, PT, R22, c[0x0][0x27c], PT ;  /* 0x00009f0016007a0c */ /* 0x000fe20003f26270 */
[----:B------:R-:W-:Y:S01]  /*98f0*/  CS2R R38, SRZ ;  /* 0x0000000000267805 */ /* 0x000fe2000001ff00 */
[----:B------:R-:W-:Y:S01]  /*9900*/  ISETP.GE.AND P0, PT, R17, c[0x0][0x27c], PT ;  /* 0x00009f0011007a0c */ /* 0x000fe20003f06270 */
[----:B------:R-:W-:Y:S01]  /*9910*/  CS2R R34, SRZ ;  /* 0x0000000000227805 */ /* 0x000fe2000001ff00 */
[----:B------:R-:W-:-:S09]  /*9920*/  CS2R R32, SRZ ;  /* 0x0000000000207805 */ /* 0x000fd2000001ff00 */
[----:B---34-:R-:W-:Y:S02]  /*9930*/  @!P1 IMAD.WIDE R26, R22, 0x2, R24 ;  /* 0x00000002161a9825 */ /* 0x018fe400078e0218 */
[----:B------:R-:W-:-:S03]  /*9940*/  @!P0 SHF.R.S32.HI R14, RZ, 0x1f, R17 ;  /* 0x0000001fff0e8819 */ /* 0x000fc60000011411 */
[----:B------:R3:W5:Y:S01]  /*9950*/  @!P1 LD.E.64 R42, [R26.64] ;  /* 0x000000161a2a9980 */ /* 0x000762000c101b00 */
[----:B------:R-:W-:-:S04]  /*9960*/  @!P0 LEA.HI R14, R14, R17, RZ, 0x2 ;  /* 0x000000110e0e8211 */ /* 0x000fc800078f10ff */
[----:B------:R-:W-:-:S05]  /*9970*/  @!P0 LOP3.LUT R14, R14, 0xfffffffc, RZ, 0xc0, !PT ;  /* 0xfffffffc0e0e8812 */ /* 0x000fca00078ec0ff */
[----:B-1----:R-:W-:-:S04]  /*9980*/  @!P0 IMAD.WIDE R28, R14, 0x2, R18 ;  /* 0x000000020e1c8825 */ /* 0x002fc800078e0212 */
[----:B------:R-:W-:Y:S01]  /*9990*/  @!P0 IMAD.WIDE R24, R14, 0x2, R24 ;  /* 0x000000020e188825 */ /* 0x000fe200078e0218 */
[----:B------:R3:W5:Y:S03]  /*99a0*/  @!P0 LD.E.64 R32, [R28.64] ;  /* 0x000000161c208980 */ /* 0x000766000c101b00 */
[----:B------:R-:W-:Y:S01]  /*99b0*/  @!P1 IMAD.WIDE R18, R22, 0x2, R18 ;  /* 0x0000000216129825 */ /* 0x000fe200078e0212 */
[----:B------:R3:W5:Y:S04]  /*99c0*/  @!P0 LD.E.64 R34, [R24.64] ;  /* 0x0000001618228980 */ /* 0x000768000c101b00 */
[----:B------:R3:W5:Y:S02]  /*99d0*/  @!P1 LD.E.64 R38, [R18.64] ;  /* 0x0000001612269980 */ /* 0x000764000c101b00 */
.L_x_651:
[----:B------:R-:W-:Y:S05]  /*99e0*/  BSYNC B0 ;  /* 0x0000000000007941 */ /* 0x000fea0003800000 */
.L_x_650:
[----:B------:R-:W-:Y:S01]  /*99f0*/  ISETP.NE.AND P0, PT, R15, RZ, PT ;  /* 0x000000ff0f00720c */ /* 0x000fe20003f05270 */
[----:B------:R-:W2:Y:S01]  /*9a00*/  SHFL.IDX PT, R17, R16, 0x3, 0x181f ;  /* 0x00781f0010117f89 */ /* 0x000ea200000e0000 */
[----:B-----5:R-:W-:Y:S01]  /*9a10*/  IMAD.MOV.U32 R15, RZ, RZ, R34 ;  /* 0x000000ffff0f7224 */ /* 0x020fe200078e0022 */
[----:B------:R-:W-:Y:S01]  /*9a20*/  BSSY B0, `(.L_x_652) ;  /* 0x0000025000007945 */ /* 0x000fe20003800000 */
[----:B------:R-:W-:Y:S01]  /*9a30*/  IMAD.MOV.U32 R14, RZ, RZ, R35 ;  /* 0x000000ffff0e7224 */ /* 0x000fe200078e0023 */
[----:B------:R-:W4:Y:S01]  /*9a40*/  SHFL.IDX PT, R63, R62, 0x3, 0x181f ;  /* 0x00781f003e3f7f89 */ /* 0x000f2200000e0000 */
[----:B---3--:R-:W-:Y:S01]  /*9a50*/  CS2R R28, SRZ ;  /* 0x00000000001c7805 */ /* 0x008fe2000001ff00 */
[----:B-1----:R-:W-:Y:S01]  /*9a60*/  CS2R R18, SRZ ;  /* 0x0000000000127805 */ /* 0x002fe2000001ff00 */
[----:B------:R-:W-:Y:S01]  /*9a70*/  CS2R R26, SRZ ;  /* 0x00000000001a7805 */ /* 0x000fe2000001ff00 */
[----:B--2---:R1:W2:Y:S01]  /*9a80*/  SHFL.IDX PT, R16, R12, 0x3, 0x181f ;  /* 0x00781f000c107f89 */ /* 0x0042a200000e0000 */
[----:B------:R-:W-:Y:S01]  /*9a90*/  PRMT R30, R14, 0x5410, R15 ;  /* 0x000054100e1e7816 */ /* 0x000fe2000000000f */
[----:B------:R-:W-:Y:S01]  /*9aa0*/  IMAD.MOV.U32 R15, RZ, RZ, R32 ;  /* 0x000000ffff0f7224 */ /* 0x000fe200078e0020 */
[----:B------:R-:W-:Y:S01]  /*9ab0*/  MOV R14, R33 ;  /* 0x00000021000e7202 */ /* 0x000fe20000000f00 */
[----:B------:R3:W2:Y:S03]  /*9ac0*/  SHFL.IDX PT, R62, R13, 0x3, 0x181f ;  /* 0x00781f000d3e7f89 */ /* 0x0006a600000e0000 */
[----:B----4-:R-:W-:Y:S01]  /*9ad0*/  PRMT R25, R14, 0x5410, R15 ;  /* 0x000054100e197816 */ /* 0x010fe2000000000f */
[----:B-1----:R-:W-:Y:S01]  /*9ae0*/  IMAD.MOV.U32 R12, RZ, RZ, R43 ;  /* 0x000000ffff0c7224 */ /* 0x002fe200078e002b */
[----:B---3--:R-:W-:-:S04]  /*9af0*/  MOV R13, R42 ;  /* 0x0000002a000d7202 */ /* 0x008fc80000000f00 */
[----:B------:R-:W-:Y:S01]  /*9b00*/  PRMT R36, R12, 0x5410, R13 ;  /* 0x000054100c247816 */ /* 0x000fe2000000000d */
[----:B------:R-:W-:Y:S01]  /*9b10*/  IMAD.MOV.U32 R13, RZ, RZ, R38 ;  /* 0x000000ffff0d7224 */ /* 0x000fe200078e0026 */
[----:B------:R-:W-:-:S04]  /*9b20*/  MOV R12, R39 ;  /* 0x00000027000c7202 */ /* 0x000fc80000000f00 */
[----:B------:R-:W-:Y:S01]  /*9b30*/  PRMT R31, R12, 0x5410, R13 ;  /* 0x000054100c1f7816 */ /* 0x000fe2000000000d */
[----:B------:R-:W-:Y:S05]  /*9b40*/  @P0 BRA `(.L_x_653) ;  /* 0x0000012000000947 */ /* 0x000fea0003800000 */
[C---:B--2---:R-:W-:Y:S01]  /*9b50*/  IADD3 R13, R22.reuse, 0x20, RZ ;  /* 0x00000020160d7810 */ /* 0x044fe20007ffe0ff */
[----:B------:R-:W-:Y:S01]  /*9b60*/  CS2R R28, SRZ ;  /* 0x00000000001c7805 */ /* 0x000fe2000001ff00 */
[----:B------:R-:W-:Y:S01]  /*9b70*/  ISETP.GE.AND P1, PT, R22, c[0x0][0x27c], PT ;  /* 0x00009f0016007a0c */ /* 0x000fe20003f26270 */
[----:B------:R-:W-:Y:S01]  /*9b80*/  CS2R R26, SRZ ;  /* 0x00000000001a7805 */ /* 0x000fe2000001ff00 */
[----:B------:R-:W-:Y:S01]  /*9b90*/  ISETP.GE.AND P0, PT, R13, c[0x0][0x27c], PT ;  /* 0x00009f000d007a0c */ /* 0x000fe20003f06270 */
[----:B------:R-:W-:Y:S01]  /*9ba0*/  CS2R R20, SRZ ;  /* 0x0000000000147805 */ /* 0x000fe2000001ff00 */
[----:B------:R-:W-:-:S09]  /*9bb0*/  CS2R R18, SRZ ;  /* 0x0000000000127805 */ /* 0x000fd2000001ff00 */
[----:B------:R-:W-:Y:S02]  /*9bc0*/  @!P1 IMAD.WIDE R14, R22, 0x2, R62 ;  /* 0x00000002160e9825 */ /* 0x000fe400078e023e */
[----:B------:R-:W-:-:S03]  /*9bd0*/  @!P0 SHF.R.S32.HI R12, RZ, 0x1f, R13 ;  /* 0x0000001fff0c8819 */ /* 0x000fc6000001140d */
[----:B------:R1:W5:Y:S01]  /*9be0*/  @!P1 LD.E.64 R28, [R14.64] ;  /* 0x000000160e1c9980 */ /* 0x000362000c101b00 */
[----:B------:R-:W-:-:S04]  /*9bf0*/  @!P0 LEA.HI R12, R12, R13, RZ, 0x2 ;  /* 0x0000000d0c0c8211 */ /* 0x000fc800078f10ff */
[----:B------:R-:W-:-:S05]  /*9c00*/  @!P0 LOP3.LUT R12, R12, 0xfffffffc, RZ, 0xc0, !PT ;  /* 0xfffffffc0c0c8812 */ /* 0x000fca00078ec0ff */
[----:B------:R-:W-:-:S04]  /*9c10*/  @!P0 IMAD.WIDE R62, R12, 0x2, R62 ;  /* 0x000000020c3e8825 */ /* 0x000fc800078e023e */
[--C-:B------:R-:W-:Y:S01]  /*9c20*/  @!P0 IMAD.WIDE R12, R12, 0x2, R16.reuse ;  /* 0x000000020c0c8825 */ /* 0x100fe200078e0210 */
[----:B------:R1:W5:Y:S03]  /*9c30*/  @!P0 LD.E.64 R20, [R62.64] ;  /* 0x000000163e148980 */ /* 0x000366000c101b00 */
[----:B------:R-:W-:Y:S01]  /*9c40*/  @!P1 IMAD.WIDE R16, R22, 0x2, R16 ;  /* 0x0000000216109825 */ /* 0x000fe200078e0210 */
[----:B------:R1:W5:Y:S04]  /*9c50*/  @!P0 LD.E.64 R18, [R12.64] ;  /* 0x000000160c128980 */ /* 0x000368000c101b00 */
[----:B------:R1:W5:Y:S02]  /*9c60*/  @!P1 LD.E.64 R26, [R16.64] ;  /* 0x00000016101a9980 */ /* 0x000364000c101b00 */
.L_x_653:
[----:B--2---:R-:W-:Y:S05]  /*9c70*/  BSYNC B0 ;  /* 0x0000000000007941 */ /* 0x004fea0003800000 */
.L_x_652:
[----:B------:R-:W-:Y:S01]  /*9c80*/  UIADD3 UR4, -UR14, UR17, URZ ;  /* 0x000000110e047290 */ /* 0x000fe2000fffe13f */
[----:B-1---5:R-:W-:Y:S01]  /*9c90*/  IMAD.MOV.U32 R12, RZ, RZ, R20 ;  /* 0x000000ffff0c7224 */ /* 0x022fe200078e0014 */
[----:B------:R-:W-:-:S04]  /*9ca0*/  DEPBAR.LE SB0, 0x1 ;  /* 0x000080400000791a */ /* 0x000fc80000000000 */
[----:B------:R-:W-:Y:S01]  /*9cb0*/  UISETP.LT.AND UP0, UPT, UR4, 0x80, UPT ;  /* 0x000000800400788c */ /* 0x000fe2000bf01270 */
[----:B------:R-:W-:Y:S01]  /*9cc0*/  PRMT R17, R17, 0x5410, R12 ;  /* 0x0000541011117816 */ /* 0x000fe2000000000c */
[----:B------:R-:W-:Y:S01]  /*9cd0*/  IMAD.MOV.U32 R14, RZ, RZ, R21 ;  /* 0x000000ffff0e7224 */ /* 0x000fe200078e0015 */
[----:B------:R-:W-:Y:S01]  /*9ce0*/  MOV R15, R18 ;  /* 0x00000012000f7202 */ /* 0x000fe20000000f00 */
[----:B------:R-:W-:Y:S01]  /*9cf0*/  USEL UR4, UR4, 0x80, UP0 ;  /* 0x0000008004047887 */ /* 0x000fe20008000000 */
[----:B------:R-:W-:Y:S01]  /*9d00*/  IMAD.MOV.U32 R13, RZ, RZ, R28 ;  /* 0x000000ffff0d7224 */ /* 0x000fe200078e001c */
[----:B------:R-:W-:Y:S01]  /*9d10*/  BSSY B1, `(.L_x_654) ;  /* 0x0000067000017945 */ /* 0x000fe20003800000 */
[----:B------:R-:W-:Y:S01]  /*9d20*/  IMAD.MOV.U32 R12, RZ, RZ, R29 ;  /* 0x000000ffff0c7224 */ /* 0x000fe200078e001d */
[----:B------:R-:W-:Y:S01]  /*9d30*/  PRMT R17, R14, 0x7610, R17 ;  /* 0x000076100e117816 */ /* 0x000fe20000000011 */
[----:B------:R-:W-:Y:S01]  /*9d40*/  IMAD.MOV.U32 R14, RZ, RZ, R19 ;  /* 0x000000ffff0e7224 */ /* 0x000fe200078e0013 */
[----:B------:R-:W-:Y:S01]  /*9d50*/  BAR.SYNC.DEFER_BLOCKING 0x0 ;  /* 0x0000000000007b1d */ /* 0x000fe20000010000 */
[----:B------:R-:W-:-:S02]  /*9d60*/  ISETP.GE.AND P0, PT, R6, UR4, PT ;  /* 0x0000000406007c0c */ /* 0x000fc4000bf06270 */
[----:B------:R-:W-:Y:S01]  /*9d70*/  PRMT R24, R12, 0x5410, R13 ;  /* 0x000054100c187816 */ /* 0x000fe2000000000d */
[----:B------:R-:W-:Y:S01]  /*9d80*/  IMAD.MOV.U32 R13, RZ, RZ, R26 ;  /* 0x000000ffff0d7224 */ /* 0x000fe200078e001a */
[----:B------:R-:W-:Y:S02]  /*9d90*/  MOV R12, R27 ;  /* 0x0000001b000c7202 */ /* 0x000fe40000000f00 */
[----:B------:R-:W-:Y:S02]  /*9da0*/  PRMT R16, R14, 0x5410, R15 ;  /* 0x000054100e107816 */ /* 0x000fe4000000000f */
[----:B------:R-:W-:-:S05]  /*9db0*/  PRMT R23, R12, 0x5410, R13 ;  /* 0x000054100c177816 */ /* 0x000fca000000000d */
        /* <DEDUP_REMOVED lines=46> */
.L_x_657:
[----:B------:R-:W-:Y:S05]  /*a0a0*/  BSYNC B0 ;  /* 0x0000000000007941 */ /* 0x000fea0003800000 */
.L_x_656:
        /* <DEDUP_REMOVED lines=36> */
[----:B------:R-:W-:Y:S01]  /*a2f0*/  FFMA.FTZ R51, R12, R50, -R51 ;  /* 0x000000320c337223 */ /* 0x000fe20000010833 */
        /* <DEDUP_REMOVED lines=8> */
.L_x_655:
[----:B------:R-:W-:Y:S05]  /*a380*/  BSYNC B1 ;  /* 0x0000000000017941 */ /* 0x000fea0003800000 */
.L_x_654:
        /* <DEDUP_REMOVED lines=49> */
.L_x_661:
[----:B------:R-:W-:Y:S05]  /*a6a0*/  BSYNC B0 ;  /* 0x0000000000007941 */ /* 0x000fea0003800000 */
.L_x_660:
        /* <DEDUP_REMOVED lines=45> */
.L_x_659:
[----:B------:R-:W-:Y:S05]  /*a980*/  BSYNC B1 ;  /* 0x0000000000017941 */ /* 0x000fea0003800000 */
.L_x_658:
        /* <DEDUP_REMOVED lines=23> */
[CC--:B------:R-:W-:Y:S01]  /*ab00*/  FMUL.FTZ R42, R15.reuse, R39.reuse ;  /* 0x000000270f2a7220 */ /* 0x0c0fe20000410000 */
        /* <DEDUP_REMOVED lines=25> */
.L_x_665:
[----:B------:R-:W-:Y:S05]  /*aca0*/  BSYNC B0 ;  /* 0x0000000000007941 */ /* 0x000fea0003800000 */
.L_x_664:
        /* <DEDUP_REMOVED lines=45> */
.L_x_663:
[----:B------:R-:W-:Y:S05]  /*af80*/  BSYNC B1 ;  /* 0x0000000000017941 */ /* 0x000fea0003800000 */
.L_x_662:
[----:B-1----:R-:W-:-:S04]  /*af90*/  IADD3 R12, R6, 0x60, RZ ;  /* 0x00000060060c7810 */ /* 0x002fc80007ffe0ff */
        /* <DEDUP_REMOVED lines=47> */
.L_x_668:
[----:B------:R-:W-:Y:S05]  /*b290*/  BSYNC B0 ;  /* 0x0000000000007941 */ /* 0x000fea0003800000 */
.L_x_667:
[----:B------:R-:W-:-:S04]  /*b2a0*/  IADD3 R22, R22, 0x20, RZ ;  /* 0x0000002016167810 */ /* 0x000fc80007ffe0ff */
[----:B------:R-:W-:-:S13]  /*b2b0*/  ISETP.GE.AND P0, PT, R22, c[0x0][0x27c], PT ;  /* 0x00009f0016007a0c */ /* 0x000fda0003f06270 */
[----:B------:R-:W-:Y:S05]  /*b2c0*/  @P0 BRA `(.L_x_666) ;  /* 0x0000278000000947 */ /* 0x000fea0003800000 */
[----:B-1----:R-:W1:Y:S01]  /*b2d0*/  LDS.128 R12, [R64+0x7100] ;  /* 0x00710000400c7984 */ /* 0x002e620000000c00 */
        /* <DEDUP_REMOVED lines=11> */
[----:B------:R-:W-:Y:S02]  /*b390*/  HADD2.F32 R20, -RZ, R20.H0_H0 ;  /* 0x20000014ff147230 */ /* 0x000fe40000004100 */
[--C-:B-1----:R-:W-:Y:S02]  /*b3a0*/  HADD2.F32 R22, -RZ, R15.reuse.H0_H0 ;  /* 0x2000000fff167230 */ /* 0x102fe40000004100 */
[----:B------:R-:W-:Y:S02]  /*b3b0*/  HADD2.F32 R15, -RZ, R15.H1_H1 ;  /* 0x3000000fff0f7230 */ /* 0x000fe40000004100 */
[----:B------:R-:W-:-:S02]  /*b3c0*/  HADD2.F32 R23, -RZ, R12.H0_H0 ;  /* 0x2000000cff177230 */ /* 0x000fc40000004100 */
        /* <DEDUP_REMOVED lines=9> */
[----:B------:R-:W-:Y:S02]  /*b460*/  FMUL.FTZ R29, R24, R26 ;  /* 0x0000001a181d7220 */ /* 0x000fe40000410000 */
        /* <DEDUP_REMOVED lines=17> */
.L_x_645:
[----:B------:R-:W-:Y:S01]  /*b580*/  PLOP3.LUT P0, PT, PT, PT, UP2, 0x80, 0x0 ;  /* 0x000000000000781c */ /* 0x000fe20003f0f028 */
[----:B------:R-:W-:Y:S01]  /*b590*/  IMAD.U32 R19, RZ, RZ, UR31 ;  /* 0x0000001fff137e24 */ /* 0x000fe2000f8e00ff */
[----:B------:R-:W-:Y:S01]  /*b5a0*/  CS2R R54, SRZ ;  /* 0x0000000000367805 */ /* 0x000fe2000001ff00 */
[----:B------:R-:W-:Y:S01]  /*b5b0*/  IMAD.U32 R23, RZ, RZ, UR6 ;  /* 0x00000006ff177e24 */ /* 0x000fe2000f8e00ff */
[----:B------:R-:W-:Y:S01]  /*b5c0*/  CS2R R52, SRZ ;  /* 0x0000000000347805 */ /* 0x000fe2000001ff00 */
[----:B------:R-:W-:-:S08]  /*b5d0*/  IMAD.U32 R25, RZ, RZ, UR5 ;  /* 0x00000005ff197e24 */ /* 0x000fd0000f8e00ff */
[----:B------:R-:W-:Y:S01]  /*b5e0*/  @P0 IMAD.HI.U32 R18, R16, c[0x0][0x2c8], RZ ;  /* 0x0000b20010120a27 */ /* 0x000fe200078e00ff */
[----:B------:R-:W-:-:S13]  /*b5f0*/  PLOP3.LUT P0, PT, PT, PT, UP2, 0x80, 0x0 ;  /* 0x000000000000781c */ /* 0x000fda0003f0f028 */
[----:B------:R-:W-:Y:S01]  /*b600*/  @P0 SHF.R.U32.HI R16, RZ, c[0x0][0x2cc], R18 ;  /* 0x0000b300ff100a19 */ /* 0x000fe20000011612 */
[----:B------:R-:W-:-:S03]  /*b610*/  IMAD.U32 R18, RZ, RZ, UR30 ;  /* 0x0000001eff127e24 */ /* 0x000fc6000f8e00ff */
[----:B------:R-:W-:Y:S02]  /*b620*/  SHF.R.S32.HI R20, RZ, 0x1f, R16 ;  /* 0x0000001fff147819 */ /* 0x000fe40000011410 */
[----:B------:R-:W-:-:S03]  /*b630*/  MOV R22, R18 ;  /* 0x0000001200167202 */ /* 0x000fc60000000f00 */
[----:B------:R-:W-:Y:S02]  /*b640*/  IMAD R19, R20, c[0x0][0x280], RZ ;  /* 0x0000a00014137a24 */ /* 0x000fe400078e02ff */
[----:B------:R-:W-:-:S04]  /*b650*/  IMAD.WIDE.U32 R22, R16, c[0x0][0x280], R22 ;  /* 0x0000a00010167a25 */ /* 0x000fc800078e0016 */
[----:B------:R-:W-:Y:S01]  /*b660*/  IMAD R19, R16, c[0x0][0x284], R19 ;  /* 0x0000a10010137a24 */ /* 0x000fe200078e0213 */
[----:B------:R-:W-:Y:S01]  /*b670*/  LEA R18, P0, R22, c[0x0][0x270], 0x1 ;  /* 0x00009c0016127a11 */ /* 0x000fe200078008ff */
[----:B------:R-:W-:Y:S02]  /*b680*/  IMAD R20, R20, c[0x0][0x290], RZ ;  /* 0x0000a40014147a24 */ /* 0x000fe400078e02ff */
[----:B------:R-:W-:Y:S01]  /*b690*/  IMAD.IADD R19, R23, 0x1, R19 ;  /* 0x0000000117137824 */ /* 0x000fe200078e0213 */
[----:B------:R-:W-:Y:S01]  /*b6a0*/  MOV R23, UR33 ;  /* 0x0000002100177c02 */ /* 0x000fe20008000f00 */
[----:B------:R-:W-:-:S03]  /*b6b0*/  IMAD R20, R16, c[0x0][0x294], R20 ;  /* 0x0000a50010147a24 */ /* 0x000fc600078e0214 */
[----:B------:R-:W-:Y:S01]  /*b6c0*/  LEA.HI.X R19, R22, c[0x0][0x274], R19, 0x1, P0 ;  /* 0x00009d0016137a11 */ /* 0x000fe200000f0c13 */
[----:B------:R-:W-:-:S04]  /*b6d0*/  IMAD.U32 R22, RZ, RZ, UR32 ;  /* 0x00000020ff167e24 */ /* 0x000fc8000f8e00ff */
[----:B------:R-:W-:Y:S02]  /*b6e0*/  IMAD.MOV.U32 R24, RZ, RZ, R22 ;  /* 0x000000ffff187224 */ /* 0x000fe400078e0016 */
[----:B------:R-:W-:Y:S02]  /*b6f0*/  SHFL.IDX PT, R22, R19, RZ, 0x181f ;  /* 0x00181fff13167589 */ /* 0x000fe400000e0000 */
[----:B------:R-:W-:Y:S01]  /*b700*/  IMAD.WIDE.U32 R24, R16, c[0x0][0x290], R24 ;  /* 0x0000a40010187a25 */ /* 0x000fe200078e0018 */
[----:B------:R-:W-:-:S03]  /*b710*/  SHF.R.S32.HI R16, RZ, 0x1f, R244 ;  /* 0x0000001fff107819 */ /* 0x000fc600000114f4 */
[----:B------:R-:W-:Y:S01]  /*b720*/  IMAD.IADD R20, R25, 0x1, R20 ;  /* 0x0000000119147824 */ /* 0x000fe200078e0214 */
[----:B------:R-:W-:-:S04]  /*b730*/  LEA R21, P0, R24, c[0x0][0x288], 0x1 ;  /* 0x0000a20018157a11 */ /* 0x000fc800078008ff */
[----:B------:R-:W-:Y:S02]  /*b740*/  LEA.HI.X R20, R24, c[0x0][0x28c], R20, 0x1, P0 ;  /* 0x0000a30018147a11 */ /* 0x000fe400000f0c14 */
[----:B------:R-:W1:Y:S01]  /*b750*/  SHFL.IDX PT, R24, R18, RZ, 0x181f ;  /* 0x00181fff12187589 */ /* 0x000e6200000e0000 */
[----:B------:R-:W-:-:S03]  /*b760*/  ISETP.GE.OR P0, PT, R244, c[0x0][0x27c], P3 ;  /* 0x00009f00f4007a0c */ /* 0x000fc60001f06670 */
[----:B------:R-:W-:Y:S10]  /*b770*/  SHFL.IDX PT, R23, R20, RZ, 0x181f ;  /* 0x00181fff14177589 */ /* 0x000ff400000e0000 */
[----:B------:R-:W-:-:S02]  /*b780*/  @!P0 SHF.L.U32 R27, R244, 0x1, RZ ;  /* 0x00000001f41b8819 */ /* 0x000fc400000006ff */
[----:B------:R-:W-:Y:S02]  /*b790*/  @!P0 SHF.L.U64.HI R26, R244, 0x1, R16 ;  /* 0x00000001f41a8819 */ /* 0x000fe40000010210 */
[----:B-1----:R-:W-:-:S05]  /*b7a0*/  @!P0 IADD3 R24, P1, R24, R27, RZ ;  /* 0x0000001b18188210 */ /* 0x002fca0007f3e0ff */
[----:B------:R-:W-:Y:S02]  /*b7b0*/  @!P0 IMAD.X R25, R22, 0x1, R26, P1 ;  /* 0x0000000116198824 */ /* 0x000fe400008e061a */
        /* <DEDUP_REMOVED lines=42> */
.L_x_670:
[----:B--2-4-:R-:W-:Y:S05]  /*ba60*/  BSYNC B0 ;  /* 0x0000000000007941 */ /* 0x014fea0003800000 */
.L_x_669:
[----:B------:R-:W-:Y:S01]  /*ba70*/  ISETP.NE.AND P0, PT, R17, RZ, PT ;  /* 0x000000ff1100720c */ /* 0x000fe20003f05270 */
[----:B-1----:R-:W-:Y:S01]  /*ba80*/  SHFL.IDX PT, R22, R19, 0x2, 0x181f ;  /* 0x00581f0013167f89 */ /* 0x002fe200000e0000 */
[----:B------:R-:W-:Y:S01]  /*ba90*/  ISETP.NE.AND P3, PT, R15, RZ, PT ;  /* 0x000000ff0f00720c */ /* 0x000fe20003f65270 */
[----:B------:R-:W-:Y:S01]  /*baa0*/  CS2R R34, SRZ ;  /* 0x0000000000227805 */ /* 0x000fe2000001ff00 */
[----:B------:R-:W-:Y:S01]  /*bab0*/  ISETP.GE.OR P0, PT, R244, c[0x0][0x27c], P0 ;  /* 0x00009f00f4007a0c */ /* 0x000fe20000706670 */
[----:B------:R-:W1:Y:S01]  /*bac0*/  SHFL.IDX PT, R17, R18, 0x2, 0x181f ;  /* 0x00581f0012117f89 */ /* 0x000e6200000e0000 */
[----:B------:R-:W-:-:S11]  /*bad0*/  CS2R R32, SRZ ;  /* 0x0000000000207805 */ /* 0x000fd6000001ff00 */
[C---:B------:R-:W-:Y:S01]  /*bae0*/  @!P0 IMAD.SHL.U32 R15, R244.reuse, 0x2, RZ ;  /* 0x00000002f40f8824 */ /* 0x040fe200078e00ff */
[----:B------:R-:W-:-:S04]  /*baf0*/  @!P0 SHF.L.U64.HI R23, R244, 0x1, R16 ;  /* 0x00000001f4178819 */ /* 0x000fc80000010210 */
[-C--:B-1----:R-:W-:Y:S02]  /*bb00*/  @!P0 IADD3 R24, P2, R17, R15.reuse, RZ ;  /* 0x0000000f11188210 */ /* 0x082fe40007f5e0ff */
[----:B------:R-:W1:Y:S03]  /*bb10*/  SHFL.IDX PT, R17, R21, 0x2, 0x181f ;  /* 0x00581f0015117f89 */ /* 0x000e6600000e0000 */
[----:B------:R-:W-:Y:S02]  /*bb20*/  @!P0 IMAD.X R25, R22, 0x1, R23, P2 ;  /* 0x0000000116198824 */ /* 0x000fe400010e0617 */
[----:B------:R-:W2:Y:S01]  /*bb30*/  SHFL.IDX PT, R22, R20, 0x2, 0x181f ;  /* 0x00581f0014167f89 */ /* 0x000ea200000e0000 */
[----:B------:R-:W-:Y:S01]  /*bb40*/  CS2R R30, SRZ ;  /* 0x00000000001e7805 */ /* 0x000fe2000001ff00 */
[----:B------:R-:W-:Y:S02]  /*bb50*/  CS2R R28, SRZ ;  /* 0x00000000001c7805 */ /* 0x000fe4000001ff00 */
[----:B------:R3:W4:Y:S01]  /*bb60*/  @!P0 LD.E.128 R32, [R24.64] ;  /* 0x0000001618208980 */ /* 0x000722000c101d00 */
[----:B-1----:R-:W-:-:S05]  /*bb70*/  @!P0 IADD3 R26, P2, R17, R15, RZ ;  /* 0x0000000f111a8210 */ /* 0x002fca0007f5e0ff */
[----:B--2---:R-:W-:-:S05]  /*bb80*/  @!P0 IMAD.X R27, R22, 0x1, R23, P2 ;  /* 0x00000001161b8824 */ /* 0x004fca00010e0617 */
[----:B------:R1:W2:Y:S01]  /*bb90*/  @!P0 LD.E.128 R28, [R26.64] ;  /* 0x000000161a1c8980 */ /* 0x0002a2000c101d00 */
[----:B-----5:R-:W-:Y:S02]  /*bba0*/  IMAD.MOV.U32 R17, RZ, RZ, R40 ;  /* 0x000000ffff117224 */ /* 0x020fe400078e0028 */
[----:B------:R-:W-:Y:S01]  /*bbb0*/  IMAD.MOV.U32 R15, RZ, RZ, R41 ;  /* 0x000000ffff0f7224 */ /* 0x000fe200078e0029 */
[----:B------:R-:W-:Y:S01]  /*bbc0*/  MOV R22, R43 ;  /* 0x0000002b00167202 */ /* 0x000fe20000000f00 */
[----:B------:R-:W-:-:S03]  /*bbd0*/  IMAD.MOV.U32 R23, RZ, RZ, R42 ;  /* 0x000000ffff177224 */ /* 0x000fc600078e002a */
[----:B------:R-:W-:Y:S01]  /*bbe0*/  PRMT R62, R15, 0x5410, R17 ;  /* 0x000054100f3e7816 */ /* 0x000fe20000000011 */
[----:B------:R-:W-:Y:S01]  /*bbf0*/  IMAD.MOV.U32 R17, RZ, RZ, R36 ;  /* 0x000000ffff117224 */ /* 0x000fe200078e0024 */
[----:B------:R-:W-:Y:S01]  /*bc00*/  PRMT R63, R22, 0x5410, R23 ;  /* 0x00005410163f7816 */ /* 0x000fe20000000017 */
[----:B------:R-:W-:Y:S01]  /*bc10*/  IMAD.MOV.U32 R15, RZ, RZ, R37 ;  /* 0x000000ffff0f7224 */ /* 0x000fe200078e0025 */
[----:B------:R-:W-:Y:S01]  /*bc20*/  MOV R22, R39 ;  /* 0x0000002700167202 */ /* 0x000fe20000000f00 */
[----:B------:R-:W-:-:S03]  /*bc30*/  IMAD.MOV.U32 R23, RZ, RZ, R38 ;  /* 0x000000ffff177224 */ /* 0x000fc600078e0026 */
[----:B------:R-:W-:Y:S02]  /*bc40*/  PRMT R60, R15, 0x5410, R17 ;  /* 0x000054100f3c7816 */ /* 0x000fe40000000011 */
[----:B------:R-:W-:Y:S01]  /*bc50*/  PRMT R61, R22, 0x5410, R23 ;  /* 0x00005410163d7816 */ /* 0x000fe20000000017 */
[----:B------:R4:W2:Y:S04]  /*bc60*/  SHFL.IDX PT, R15, R21, 0x3, 0x181f ;  /* 0x00781f00150f7f89 */ /* 0x0008a800000e0000 */
[----:B------:R4:W2:Y:S01]  /*bc70*/  SHFL.IDX PT, R17, R20, 0x3, 0x181f ;  /* 0x00781f0014117f89 */ /* 0x0008a200000e0000 */
[----:B------:R-:W-:Y:S03]  /*bc80*/  BSSY B0, `(.L_x_671) ;  /* 0x000001f000007945 */ /* 0x000fe60003800000 */
[----:B------:R-:W2:Y:S01]  /*bc90*/  SHFL.IDX PT, R19, R19, 0x3, 0x181f ;  /* 0x00781f0013137f89 */ /* 0x000ea200000e0000 */
[----:B-1----:R-:W-:-:S03]  /*bca0*/  CS2R R26, SRZ ;  /* 0x00000000001a7805 */ /* 0x002fc6000001ff00 */
[----:B------:R-:W1:Y:S01]  /*bcb0*/  SHFL.IDX PT, R18, R18, 0x3, 0x181f ;  /* 0x00781f0012127f89 */ /* 0x000e6200000e0000 */
[----:B---3--:R-:W-:Y:S01]  /*bcc0*/  CS2R R24, SRZ ;  /* 0x0000000000187805 */ /* 0x008fe2000001ff00 */
[----:B----4-:R-:W-:Y:S01]  /*bcd0*/  IMAD.MOV.U32 R23, RZ, RZ, R34 ;  /* 0x000000ffff177224 */ /* 0x010fe200078e0022 */
[----:B------:R-:W-:Y:S01]  /*bce0*/  MOV R22, R35 ;  /* 0x0000002300167202 */ /* 0x000fe20000000f00 */
[----:B------:R-:W-:Y:S02]  /*bcf0*/  IMAD.MOV.U32 R21, RZ, RZ, R32 ;  /* 0x000000ffff157224 */ /* 0x000fe400078e0020 */
[----:B------:R-:W-:Y:S01]  /*bd00*/  IMAD.MOV.U32 R20, RZ, RZ, R33 ;  /* 0x000000ffff147224 */ /* 0x000fe200078e0021 */
[----:B------:R-:W-:-:S04]  /*bd10*/  PRMT R59, R22, 0x5410, R23 ;  /* 0x00005410163b7816 */ /* 0x000fc80000000017 */
[----:B------:R-:W-:Y:S01]  /*bd20*/  PRMT R58, R20, 0x5410, R21 ;  /* 0x00005410143a7816 */ /* 0x000fe20000000015 */
[----:B--2---:R-:W-:Y:S01]  /*bd30*/  IMAD.MOV.U32 R23, RZ, RZ, R30 ;  /* 0x000000ffff177224 */ /* 0x004fe200078e001e */
[----:B------:R-:W-:Y:S01]  /*bd40*/  MOV R22, R31 ;  /* 0x0000001f00167202 */ /* 0x000fe20000000f00 */
[----:B------:R-:W-:Y:S02]  /*bd50*/  IMAD.MOV.U32 R21, RZ, RZ, R28 ;  /* 0x000000ffff157224 */ /* 0x000fe400078e001c */
[----:B------:R-:W-:Y:S01]  /*bd60*/  IMAD.MOV.U32 R20, RZ, RZ, R29 ;  /* 0x000000ffff147224 */ /* 0x000fe200078e001d */
[----:B------:R-:W-:Y:S02]  /*bd70*/  PRMT R57, R22, 0x5410, R23 ;  /* 0x0000541016397816 */ /* 0x000fe40000000017 */
[----:B------:R-:W-:Y:S02]  /*bd80*/  CS2R R22, SRZ ;  /* 0x0000000000167805 */ /* 0x000fe4000001ff00 */
[----:B------:R-:W-:-:S02]  /*bd90*/  PRMT R56, R20, 0x5410, R21 ;  /* 0x0000541014387816 */ /* 0x000fc40000000015 */
[----:B------:R-:W-:Y:S01]  /*bda0*/  CS2R R20, SRZ ;  /* 0x0000000000147805 */ /* 0x000fe2000001ff00 */
[----:B------:R-:W-:Y:S05]  /*bdb0*/  @P3 BRA `(.L_x_672) ;  /* 0x000000b000003947 */ /* 0x000fea0003800000 */
[C---:B-1----:R-:W-:Y:S01]  /*bdc0*/  IMAD.SHL.U32 R20, R244.reuse, 0x2, RZ ;  /* 0x00000002f4147824 */ /* 0x042fe200078e00ff */
[----:B------:R-:W-:Y:S01]  /*bdd0*/  SHF.L.U64.HI R16, R244, 0x1, R16 ;  /* 0x00000001f4107819 */ /* 0x000fe20000010210 */
[----:B------:R-:W-:Y:S01]  /*bde0*/  CS2R R24, SRZ ;  /* 0x0000000000187805 */ /* 0x000fe2000001ff00 */
[----:B------:R-:W-:Y:S02]  /*bdf0*/  CS2R R22, SRZ ;  /* 0x0000000000167805 */ /* 0x000fe4000001ff00 */
[-C--:B------:R-:W-:Y:S02]  /*be00*/  IADD3 R18, P2, R18, R20.reuse, RZ ;  /* 0x0000001412127210 */ /* 0x080fe40007f5e0ff */
[----:B------:R-:W-:Y:S02]  /*be10*/  IADD3 R44, P0, R15, R20, RZ ;  /* 0x000000140f2c7210 */ /* 0x000fe40007f1e0ff */
[----:B------:R-:W-:Y:S01]  /*be20*/  CS2R R20, SRZ ;  /* 0x0000000000147805 */ /* 0x000fe2000001ff00 */
[----:B------:R-:W-:-:S02]  /*be30*/  IMAD.X R19, R19, 0x1, R16, P2 ;  /* 0x0000000113137824 */ /* 0x000fc400010e0610 */
[----:B------:R-:W-:-:S03]  /*be40*/  IMAD.X R45, R17, 0x1, R16, P0 ;  /* 0x00000001112d7824 */ /* 0x000fc600000e0610 */
[----:B------:R1:W5:Y:S04]  /*be50*/  @!P1 LD.E.128 R24, [R18.64] ;  /* 0x0000001612189980 */ /* 0x000368000c101d00 */
[----:B------:R1:W5:Y:S02]  /*be60*/  @!P1 LD.E.128 R20, [R44.64] ;  /* 0x000000162c149980 */ /* 0x000364000c101d00 */
.L_x_672:
[----:B-1----:R-:W-:Y:S05]  /*be70*/  BSYNC B0 ;  /* 0x0000000000007941 */ /* 0x002fea0003800000 */
.L_x_671:
[----:B------:R-:W-:Y:S01]  /*be80*/  UIADD3 UR4, -UR14, UR17, URZ ;  /* 0x000000110e047290 */ /* 0x000fe2000fffe13f */
[----:B-----5:R-:W-:Y:S01]  /*be90*/  IMAD.MOV.U32 R15, RZ, RZ, R26 ;  /* 0x000000ffff0f7224 */ /* 0x020fe200078e001a */
        /* <DEDUP_REMOVED lines=12> */
[----:B------:R-:W-:-:S02]  /*bf60*/  ISETP.GE.OR P0, PT, R6, UR4, P1 ;  /* 0x0000000406007c0c */ /* 0x000fc40008f06670 */
[----:B------:R-:W-:Y:S01]  /*bf70*/  PRMT R46, R15, 0x5410, R16 ;  /* 0x000054100f2e7816 */ /* 0x000fe20000000010 */
[----:B------:R-:W-:Y:S01]  /*bf80*/  IMAD.MOV.U32 R16, RZ, RZ, R20 ;  /* 0x000000ffff107224 */ /* 0x000fe200078e0014 */
[----:B------:R-:W-:Y:S02]  /*bf90*/  MOV R15, R21 ;  /* 0x00000015000f7202 */ /* 0x000fe40000000f00 */
[----:B------:R-:W-:Y:S02]  /*bfa0*/  PRMT R45, R17, 0x5410, R18 ;  /* 0x00005410112d7816 */ /* 0x000fe40000000012 */
[----:B------:R-:W-:-:S05]  /*bfb0*/  PRMT R44, R15, 0x5410, R16 ;  /* 0x000054100f2c7816 */ /* 0x000fca0000000010 */
[----:B------:R-:W-:Y:S05]  /*bfc0*/  @P0 BRA `(.L_x_674) ;  /* 0x000005f000000947 */ /* 0x000fea0003800000 */
[----:B------:R-:W-:Y:S01]  /*bfd0*/  MOV R17, c[0x0][0x27c] ;  /* 0x00009f0000117a02 */ /* 0x000fe20000000f00 */
[--C-:B------:R-:W-:Y:S01]  /*bfe0*/  HADD2.F32 R77, -RZ, R66.reuse.H0_H0 ;  /* 0x20000042ff4d7230 */ /* 0x100fe20000004100 */
[--C-:B------:R-:W-:Y:S01]  /*bff0*/  SHF.R.U64 R48, R48, 0x10, R49.reuse ;  /* 0x0000001030307819 */ /* 0x100fe20000001231 */
[--C-:B------:R-:W-:Y:S01]  /*c000*/  HADD2.F32 R83, -RZ, R69.reuse.H0_H0 ;  /* 0x20000045ff537230 */ /* 0x100fe20000004100 */
        /* <DEDUP_REMOVED lines=44> */
[----:B------:R-:W-:Y:S01]  /*c2d0*/  HADD2.F32 R18, -RZ, R19.H0_H0 ;  /* 0x20000013ff127230 */ /* 0x000fe20000004100 */
        /* <DEDUP_REMOVED lines=14> */
[----:B------:R-:W-:Y:S01]  /*c3c0*/  FMUL.FTZ R85, R18, R67 ;  /* 0x0000004312557220 */ /* 0x000fe20000410000 */
[----:B------:R-:W-:Y:S01]  /*c3d0*/  HADD2.F32 R15, -RZ, R15.H1_H1 ;  /* 0x3000000fff0f7230 */ /* 0x000fe20000004100 */
[----:B------:R-:W-:Y:S01]  /*c3e0*/  FMUL.FTZ R12, R19, R87 ;  /* 0x00000057130c7220 */ /* 0x000fe20000410000 */
        /* <DEDUP_REMOVED lines=29> */
.L_x_674:
[----:B------:R-:W-:Y:S05]  /*c5c0*/  BSYNC B0 ;  /* 0x0000000000007941 */ /* 0x000fea0003800000 */
.L_x_673:
[----:B-1----:R-:W-:Y:S01]  /*c5d0*/  IADD3 R13, R6, 0x20, RZ ;  /* 0x00000020060d7810 */ /* 0x002fe20007ffe0ff */
[----:B------:R-:W-:Y:S03]  /*c5e0*/  BSSY B0, `(.L_x_675) ;  /* 0x000006c000007945 */ /* 0x000fe60003800000 */
[----:B------:R-:W-:-:S13]  /*c5f0*/  ISETP.GE.OR P0, PT, R13, UR4, P1 ;  /* 0x000000040d007c0c */ /* 0x000fda0008f06670 */
        /* <DEDUP_REMOVED lines=8> */
[--C-:B------:R-:W-:Y:S01]  /*c680*/  HADD2.F32 R74, -RZ, R63.reuse.H0_H0 ;  /* 0x2000003fff4a7230 */ /* 0x100fe20000004100 */
        /* <DEDUP_REMOVED lines=8> */
[----:B------:R-:W-:-:S02]  /*c710*/  SHF.L.U32 R14, R15, 0x3, RZ ;  /* 0x000000030f0e7819 */ /* 0x000fc400000006ff */
[----:B------:R-:W-:Y:S01]  /*c720*/  LOP3.LUT R18, R17, 0x38, R244, 0xf8, !PT ;  /* 0x0000003811127812 */ /* 0x000fe200078ef8f4 */
[----:B------:R-:W-:Y:S01]  /*c730*/  IMAD.SHL.U32 R13, R13, 0x400, RZ ;  /* 0x000004000d0d7824 */ /* 0x000fe200078e00ff */
[----:B------:R-:W-:Y:S02]  /*c740*/  SHF.R.U32.HI R16, RZ, 0x3, R17 ;  /* 0x00000003ff107819 */ /* 0x000fe40000011611 */
[----:B------:R-:W-:Y:S02]  /*c750*/  LOP3.LUT R12, R12, 0xfffffe00, RZ, 0xc0, !PT ;  /* 0xfffffe000c0c7812 */ /* 0x000fe400078ec0ff */
[----:B------:R-:W-:Y:S02]  /*c760*/  LOP3.LUT R14, R17, 0x38, R14, 0xf8, !PT ;  /* 0x00000038110e7812 */ /* 0x000fe400078ef80e */
[----:B------:R-:W-:Y:S02]  /*c770*/  LOP3.LUT R18, R12, R18, R16, 0xf6, !PT ;  /* 0x000000120c127212 */ /* 0x000fe400078ef610 */
[----:B------:R-:W-:-:S02]  /*c780*/  LOP3.LUT R14, R14, R16, RZ, 0x3c, !PT ;  /* 0x000000100e0e7212 */ /* 0x000fc400078e3cff */
[----:B------:R-:W-:Y:S02]  /*c790*/  LOP3.LUT R13, R13, 0x7fffe000, RZ, 0xc0, !PT ;  /* 0x7fffe0000d0d7812 */ /* 0x000fe400078ec0ff */
[----:B------:R-:W-:Y:S02]  /*c7a0*/  SHF.L.U32 R49, R18, 0x1, RZ ;  /* 0x0000000112317819 */ /* 0x000fe400000006ff */
[----:B------:R-:W-:Y:S02]  /*c7b0*/  IADD3 R48, R14, R13, R12 ;  /* 0x0000000d0e307210 */ /* 0x000fe40007ffe00c */
[--C-:B------:R-:W-:Y:S01]  /*c7c0*/  SHF.R.U64 R36, R36, 0x10, R37.reuse ;  /* 0x0000001024247819 */ /* 0x100fe20000001225 */
[----:B------:R-:W1:Y:S01]  /*c7d0*/  LDS.128 R16, [R49+0x100] ;  /* 0x0001000031107984 */ /* 0x000e620000000c00 */
[----:B------:R-:W-:Y:S02]  /*c7e0*/  SHF.L.U32 R48, R48, 0x1, RZ ;  /* 0x0000000130307819 */ /* 0x000fe400000006ff */
[----:B------:R-:W-:-:S02]  /*c7f0*/  SHF.R.U32.HI R50, RZ, 0x10, R37 ;  /* 0x00000010ff327819 */ /* 0x000fc40000011625 */
        /* <DEDUP_REMOVED lines=34> */
[----:B------:R-:W-:Y:S01]  /*ca20*/  HADD2.F32 R64, -RZ, R61.H1_H1 ;  /* 0x3000003dff407230 */ /* 0x000fe20000004100 */
[-C--:B------:R-:W-:Y:S01]  /*ca30*/  FMUL.FTZ R13, R19, R39.reuse ;  /* 0x00000027130d7220 */ /* 0x080fe20000410000 */
[----:B------:R-:W-:Y:S01]  /*ca40*/  HADD2.F32 R16, -RZ, R18.H0_H0 ;  /* 0x20000012ff107230 */ /* 0x000fe20000004100 */
[----:B------:R-:W-:Y:S01]  /*ca50*/  FMUL.FTZ R61, R52, R60 ;  /* 0x0000003c343d7220 */ /* 0x000fe20000410000 */
[----:B------:R-:W-:Y:S01]  /*ca60*/  HADD2.F32 R66, -RZ, R12.H1_H1 ;  /* 0x3000000cff427230 */ /* 0x000fe20000004100 */
[C---:B------:R-:W-:Y:S01]  /*ca70*/  FMUL.FTZ R39, R15.reuse, R39 ;  /* 0x000000270f277220 */ /* 0x040fe20000410000 */
[----:B------:R-:W-:Y:S01]  /*ca80*/  HADD2.F32 R12, -RZ, R14.H0_H0 ;  /* 0x2000000eff0c7230 */ /* 0x000fe20000004100 */
[----:B------:R-:W-:Y:S01]  /*ca90*/  FFMA.FTZ R15, R15, R42, R13 ;  /* 0x0000002a0f0f7223 */ /* 0x000fe2000001000d */
[----:B------:R-:W-:Y:S01]  /*caa0*/  HADD2.F32 R18, -RZ, R18.H1_H1 ;  /* 0x30000012ff127230 */ /* 0x000fe20000004100 */
[C---:B------:R-:W-:Y:S01]  /*cab0*/  FMUL.FTZ R60, R65.reuse, R60 ;  /* 0x0000003c413c7220 */ /* 0x040fe20000410000 */
[----:B------:R-:W-:Y:S01]  /*cac0*/  HADD2.F32 R14, -RZ, R14.H1_H1 ;  /* 0x3000000eff0e7230 */ /* 0x000fe20000004100 */
[----:B------:R-:W-:Y:S01]  /*cad0*/  FFMA.FTZ R61, R65, R62, R61 ;  /* 0x0000003e413d7223 */ /* 0x000fe2000001003d */
[----:B------:R-:W-:Y:S01]  /*cae0*/  HADD2.F32 R65, -RZ, R36.H0_H0 ;  /* 0x20000024ff417230 */ /* 0x000fe20000004100 */
[-C--:B------:R-:W-:Y:S01]  /*caf0*/  FMUL.FTZ R13, R16, R64.reuse ;  /* 0x00000040100d7220 */ /* 0x080fe20000410000 */
[----:B------:R-:W-:Y:S01]  /*cb00*/  F2FP.PACK_AB R15, R15, R71 ;  /* 0x000000470f0f723e */ /* 0x000fe200000000ff */
[----:B------:R-:W-:-:S02]  /*cb10*/  FMUL.FTZ R64, R12, R64 ;  /* 0x000000400c407220 */ /* 0x000fc40000410000 */
[----:B------:R-:W-:Y:S02]  /*cb20*/  FFMA.FTZ R36, R12, R63, R13 ;  /* 0x0000003f0c247223 */ /* 0x000fe4000001000d */
[-C--:B------:R-:W-:Y:S02]  /*cb30*/  FMUL.FTZ R12, R53, R65.reuse ;  /* 0x00000041350c7220 */ /* 0x080fe40000410000 */
[-C--:B------:R-:W-:Y:S02]  /*cb40*/  FMUL.FTZ R13, R18, R38.reuse ;  /* 0x00000026120d7220 */ /* 0x080fe40000410000 */
[----:B------:R-:W-:Y:S02]  /*cb50*/  FMUL.FTZ R65, R66, R65 ;  /* 0x0000004142417220 */ /* 0x000fe40000410000 */
[----:B------:R-:W-:Y:S02]  /*cb60*/  FMUL.FTZ R38, R14, R38 ;  /* 0x000000260e267220 */ /* 0x000fe40000410000 */
[----:B------:R-:W-:-:S02]  /*cb70*/  FFMA.FTZ R64, R16, R63, -R64 ;  /* 0x0000003f10407223 */ /* 0x000fc40000010840 */
[----:B------:R-:W-:Y:S02]  /*cb80*/  FFMA.FTZ R54, R43, R69, -R54 ;  /* 0x000000452b367223 */ /* 0x000fe40000010836 */
[----:B------:R-:W-:Y:S02]  /*cb90*/  FFMA.FTZ R50, R51, R55, -R50 ;  /* 0x0000003733327223 */ /* 0x000fe40000010832 */
[----:B------:R-:W-:Y:S02]  /*cba0*/  FFMA.FTZ R70, R17, R74, -R70 ;  /* 0x0000004a11467223 */ /* 0x000fe40000010846 */
[----:B------:R-:W-:Y:S01]  /*cbb0*/  FFMA.FTZ R19, R19, R42, -R39 ;  /* 0x0000002a13137223 */ /* 0x000fe20000010827 */
[----:B------:R-:W-:Y:S01]  /*cbc0*/  F2FP.PACK_AB R17, R50, R54 ;  /* 0x000000363211723e */ /* 0x000fe200000000ff */
[----:B------:R-:W-:Y:S02]  /*cbd0*/  FFMA.FTZ R60, R52, R62, -R60 ;  /* 0x0000003e343c7223 */ /* 0x000fe4000001083c */
[----:B------:R-:W-:Y:S01]  /*cbe0*/  FFMA.FTZ R16, R53, R40, -R65 ;  /* 0x0000002835107223 */ /* 0x000fe20000010841 */
[----:B------:R-:W-:Y:S01]  /*cbf0*/  F2FP.PACK_AB R19, R19, R70 ;  /* 0x000000461313723e */ /* 0x000fe200000000ff */
[----:B------:R-:W-:-:S02]  /*cc00*/  FFMA.FTZ R18, R18, R37, -R38 ;  /* 0x0000002512127223 */ /* 0x000fc40000010826 */
[----:B------:R-:W-:Y:S01]  /*cc10*/  FFMA.FTZ R12, R66, R40, R12 ;  /* 0x00000028420c7223 */ /* 0x000fe2000001000c */
[----:B------:R-:W-:Y:S01]  /*cc20*/  F2FP.PACK_AB R16, R16, R60 ;  /* 0x0000003c1010723e */ /* 0x000fe200000000ff */
[----:B------:R-:W-:Y:S01]  /*cc30*/  FFMA.FTZ R14, R14, R37, R13 ;  /* 0x000000250e0e7223 */ /* 0x000fe2000001000d */
[----:B------:R-:W-:Y:S02]  /*cc40*/  F2FP.PACK_AB R18, R18, R64 ;  /* 0x000000401212723e */ /* 0x000fe400000000ff */
[----:B------:R-:W-:Y:S02]  /*cc50*/  F2FP.PACK_AB R13, R41, R67 ;  /* 0x00000043290d723e */ /* 0x000fe400000000ff */
[----:B------:R-:W-:Y:S01]  /*cc60*/  F2FP.PACK_AB R12, R12, R61 ;  /* 0x0000003d0c0c723e */ /* 0x000fe200000000ff */
[----:B------:R1:W-:Y:S01]  /*cc70*/  STS.128 [R49+0x100], R16 ;  /* 0x0001001031007388 */ /* 0x0003e20000000c00 */
[----:B------:R-:W-:-:S05]  /*cc80*/  F2FP.PACK_AB R14, R14, R36 ;  /* 0x000000240e0e723e */ /* 0x000fca00000000ff */
[----:B------:R1:W-:Y:S02]  /*cc90*/  STS.128 [R48+0x100], R12 ;  /* 0x0001000c30007388 */ /* 0x0003e40000000c00 */
.L_x_676:
[----:B------:R-:W-:Y:S05]  /*cca0*/  BSYNC B0 ;  /* 0x0000000000007941 */ /* 0x000fea0003800000 */
.L_x_675:
        /* <DEDUP_REMOVED lines=97> */
[-C--:B------:R-:W-:Y:S01]  /*d2c0*/  FFMA.FTZ R16, R41, R32.reuse, -R49 ;  /* 0x0000002029107223 */ /* 0x080fe20000010831 */
        /* <DEDUP_REMOVED lines=11> */
.L_x_678:
[----:B------:R-:W-:Y:S05]  /*d380*/  BSYNC B0 ;  /* 0x0000000000007941 */ /* 0x000fea0003800000 */
.L_x_677:
[----:B-1----:R-:W-:-:S04]  /*d390*/  IADD3 R13, R6, 0x60, RZ ;  /* 0x00000060060d7810 */ /* 0x002fc80007ffe0ff */
        /* <DEDUP_REMOVED lines=107> */
.L_x_666:
[----:B------:R-:W-:Y:S05]  /*da50*/  BSYNC B2 ;  /* 0x0000000000027941 */ /* 0x000fea0003800000 */
.L_x_644:
[----:B------:R-:W-:Y:S01]  /*da60*/  IMAD R11, R11, c[0x0][0x208], RZ ;  /* 0x000082000b0b7a24 */ /* 0x000fe200078e02ff */
[----:B------:R-:W-:Y:S01]  /*da70*/  BAR.SYNC.DEFER_BLOCKING 0x0 ;  /* 0x0000000000007b1d */ /* 0x000fe20000010000 */
[----:B-1----:R-:W-:Y:S01]  /*da80*/  IMAD.WIDE.U32 R12, R238, c[0x0][0x208], RZ ;  /* 0x00008200ee0c7a25 */ /* 0x002fe200078e00ff */
[----:B------:R-:W-:Y:S01]  /*da90*/  LOP3.LUT P3, RZ, R0, 0x2, RZ, 0xc0, !PT ;  /* 0x0000000200ff7812 */ /* 0x000fe2000786c0ff */
[----:B------:R-:W-:Y:S01]  /*daa0*/  UISETP.GE.AND UP0, UPT, UR10, 0x2, UPT ;  /* 0x000000020a00788c */ /* 0x000fe2000bf06270 */
[----:B------:R-:W-:Y:S01]  /*dab0*/  SHF.R.S32.HI R245, RZ, 0x1f, R244 ;  /* 0x0000001ffff57819 */ /* 0x000fe200000114f4 */
[----:B------:R-:W-:Y:S02]  /*dac0*/  IMAD R11, R238, c[0x0][0x20c], R11 ;  /* 0x00008300ee0b7a24 */ /* 0x000fe400078e020b */
[----:B------:R-:W-:Y:S02]  /*dad0*/  IMAD.SHL.U32 R14, R6, 0x8, RZ ;  /* 0x00000008060e7824 */ /* 0x000fe400078e00ff */
[----:B------:R-:W-:-:S02]  /*dae0*/  IMAD.IADD R13, R13, 0x1, R11 ;  /* 0x000000010d0d7824 */ /* 0x000fc400078e020b */
[----:B------:R-:W-:Y:S01]  /*daf0*/  IMAD R11, R7, c[0x0][0x218], RZ ;  /* 0x00008600070b7a24 */ /* 0x000fe200078e02ff */
[----:B------:R-:W-:Y:S01]  /*db00*/  LEA.HI R7, R5, R73, RZ, 0x5 ;  /* 0x0000004905077211 */ /* 0x000fe200078f28ff */
[----:B------:R-:W-:Y:S02]  /*db10*/  IMAD.SHL.U32 R234, R0, 0x40, RZ ;  /* 0x0000004000ea7824 */ /* 0x000fe400078e00ff */
[C---:B------:R-:W-:Y:S01]  /*db20*/  IMAD.WIDE.U32 R12, R237.reuse, c[0x0][0x218], R12 ;  /* 0x00008600ed0c7a25 */ /* 0x040fe200078e000c */
[----:B------:R-:W-:Y:S02]  /*db30*/  SHF.R.S32.HI R6, RZ, 0x5, R7 ;  /* 0x00000005ff067819 */ /* 0x000fe40000011407 */
[----:B------:R-:W-:Y:S01]  /*db40*/  LOP3.LUT R234, R234, 0x1c0, RZ, 0xc0, !PT ;  /* 0x000001c0eaea7812 */ /* 0x000fe200078ec0ff */
[----:B------:R-:W-:Y:S01]  /*db50*/  IMAD R11, R237, c[0x0][0x21c], R11 ;  /* 0x00008700ed0b7a24 */ /* 0x000fe200078e020b */
[----:B------:R-:W-:Y:S01]  /*db60*/  IADD3 R12, P0, R12, UR28, RZ ;  /* 0x0000001c0c0c7c10 */ /* 0x000fe2000ff1e0ff */
[----:B------:R-:W-:Y:S01]  /*db70*/  IMAD R188, R6, 0x400, R4 ;  /* 0x0000040006bc7824 */ /* 0x000fe200078e0204 */
[----:B------:R-:W-:Y:S01]  /*db80*/  LOP3.LUT R14, R234, 0x8, R14, 0xf8, !PT ;  /* 0x00000008ea0e7812 */ /* 0x000fe200078ef80e */
[----:B------:R-:W-:Y:S01]  /*db90*/  IMAD.SHL.U32 R240, R9, 0x2, RZ ;  /* 0x0000000209f07824 */ /* 0x000fe200078e00ff */
[----:B------:R-:W-:-:S02]  /*dba0*/  SHF.R.U32.HI R234, RZ, 0x3, R234 ;  /* 0x00000003ffea7819 */ /* 0x000fc400000116ea */
[C---:B------:R-:W-:Y:S01]  /*dbb0*/  LEA R196, R188.reuse, 0x100, 0x1 ;  /* 0x00000100bcc47811 */ /* 0x040fe200078e08ff */
[----:B------:R-:W-:Y:S01]  /*dbc0*/  IMAD.SHL.U32 R188, R188, 0x2, RZ ;  /* 0x00000002bcbc7824 */ /* 0x000fe200078e00ff */
[----:B------:R-:W-:Y:S01]  /*dbd0*/  LOP3.LUT R234, R14, R234, RZ, 0x3c, !PT ;  /* 0x000000ea0eea7212 */ /* 0x000fe200078e3cff */
[----:B------:R-:W-:Y:S01]  /*dbe0*/  IMAD.WIDE R14, R244, 0x2, RZ ;  /* 0x00000002f40e7825 */ /* 0x000fe200078e02ff */
[----:B------:R-:W-:Y:S02]  /*dbf0*/  IADD3.X R11, R13, UR12, R11, P0, !PT ;  /* 0x0000000c0d0b7c10 */ /* 0x000fe400087fe40b */
[----:B------:R-:W-:Y:S01]  /*dc00*/  LEA R62, P0, R12, c[0x0][0x1f8], 0x1 ;  /* 0x00007e000c3e7a11 */ /* 0x000fe200078008ff */
[--C-:B------:R-:W-:Y:S01]  /*dc10*/  IMAD R192, R3, 0x2, R196.reuse ;  /* 0x0000000203c07824 */ /* 0x100fe200078e02c4 */
[----:B------:R-:W-:Y:S01]  /*dc20*/  LDSM.16.M88.4 R136, [R188+0x100] ;  /* 0x00010000bc88783b */ /* 0x000fe20000000200 */
[C---:B------:R-:W-:Y:S01]  /*dc30*/  IMAD R196, R2.reuse, 0x2, R196 ;  /* 0x0000000202c47824 */ /* 0x040fe200078e02c4 */
[----:B------:R-:W-:Y:S01]  /*dc40*/  SHF.R.S32.HI R13, RZ, 0x1f, R8 ;  /* 0x0000001fff0d7819 */ /* 0x000fe20000011408 */
[----:B------:R-:W-:Y:S01]  /*dc50*/  IMAD R204, R2, 0x2, R192 ;  /* 0x0000000202cc7824 */ /* 0x000fe200078e02c0 */
[----:B------:R-:W1:Y:S01]  /*dc60*/  SHFL.IDX PT, R70, R62, 0x2, 0x181f ;  /* 0x00581f003e467f89 */ /* 0x000e6200000e0000 */
[----:B------:R-:W-:Y:S01]  /*dc70*/  IMAD R234, R10, 0x200, R234 ;  /* 0x000002000aea7824 */ /* 0x000fe200078e02ea */
[----:B------:R-:W-:-:S02]  /*dc80*/  LEA.HI.X R10, R12, c[0x0][0x1fc], R11, 0x1, P0 ;  /* 0x00007f000c0a7a11 */ /* 0x000fc400000f0c0b */
[----:B------:R-:W-:Y:S01]  /*dc90*/  LDSM.16.M88.4 R140, [R192] ;  /* 0x00000000c08c783b */ /* 0x000fe20000000200 */
[----:B------:R-:W-:Y:S01]  /*dca0*/  LEA.HI R13, R13, R8, RZ, 0x3 ;  /* 0x000000080d0d7211 */ /* 0x000fe200078f18ff */
[----:B------:R-:W-:Y:S02]  /*dcb0*/  IMAD.SHL.U32 R234, R234, 0x2, RZ ;  /* 0x00000002eaea7824 */ /* 0x000fe400078e00ff */
[----:B------:R-:W-:Y:S01]  /*dcc0*/  LDSM.16.M88.4 R172, [R196] ;  /* 0x00000000c4ac783b */ /* 0x000fe20000000200 */
[----:B------:R-:W-:Y:S02]  /*dcd0*/  LOP3.LUT R239, R13, 0xfffffff8, RZ, 0xc0, !PT ;  /* 0xfffffff80def7812 */ /* 0x000fe400078ec0ff */
[C---:B------:R-:W-:Y:S01]  /*dce0*/  IADD3 R13, R234.reuse, 0x8100, RZ ;  /* 0x00008100ea0d7810 */ /* 0x040fe20007ffe0ff */
[----:B------:R-:W-:Y:S01]  /*dcf0*/  LDSM.16.M88.4 R180, [R204] ;  /* 0x00000000ccb4783b */ /* 0x000fe20000000200 */
[----:B------:R-:W-:Y:S01]  /*dd00*/  IADD3 R233, R234, 0x8120, RZ ;  /* 0x00008120eae97810 */ /* 0x000fe20007ffe0ff */
[----:B------:R-:W-:Y:S01]  /*dd10*/  IMAD.WIDE R22, R239, 0x2, RZ ;  /* 0x00000002ef167825 */ /* 0x000fe200078e02ff */
[----:B------:R-:W-:Y:S01]  /*dd20*/  @P3 IADD3 R233, R13, -0x20, RZ ;  /* 0xffffffe00de93810 */ /* 0x000fe20007ffe0ff */
[----:B------:R-:W-:Y:S01]  /*dd30*/  LDSM.16.M88.4 R188, [R188+0x4100] ;  /* 0x00410000bcbc783b */ /* 0x000fe20000000200 */
[----:B------:R-:W-:-:S02]  /*dd40*/  SHF.R.S32.HI R241, RZ, 0x1f, R239 ;  /* 0x0000001ffff17819 */ /* 0x000fc400000114ef */
[C---:B------:R-:W-:Y:S01]  /*dd50*/  IADD3 R227, R233.reuse, 0x800, RZ ;  /* 0x00000800e9e37810 */ /* 0x040fe20007ffe0ff */
[----:B------:R-:W-:Y:S01]  /*dd60*/  LDSM.16.M88.4 R192, [R192+0x4000] ;  /* 0x00400000c0c0783b */ /* 0x000fe20000000200 */
[C---:B------:R-:W-:Y:S02]  /*dd70*/  IADD3 R226, R233.reuse, 0x1000, RZ ;  /* 0x00001000e9e27810 */ /* 0x040fe40007ffe0ff */
[C---:B------:R-:W-:Y:S01]  /*dd80*/  IADD3 R225, R233.reuse, 0x1800, RZ ;  /* 0x00001800e9e17810 */ /* 0x040fe20007ffe0ff */
[----:B------:R-:W-:Y:S01]  /*dd90*/  LDSM.16.M88.4 R196, [R196+0x4000] ;  /* 0x00400000c4c4783b */ /* 0x000fe20000000200 */
[-C--:B-1----:R-:W-:Y:S02]  /*dda0*/  IADD3 R74, P1, R14, R70.reuse, RZ ;  /* 0x000000460e4a7210 */ /* 0x082fe40007f3e0ff */
[----:B------:R-:W-:Y:S01]  /*ddb0*/  IADD3 R70, P3, R22, R70, RZ ;  /* 0x0000004616467210 */ /* 0x000fe20007f7e0ff */
[----:B------:R-:W-:Y:S01]  /*ddc0*/  LDSM.16.M88.4 R204, [R204+0x4000] ;  /* 0x00400000cccc783b */ /* 0x000fe20000000200 */
[----:B------:R-:W-:-:S02]  /*ddd0*/  IADD3 R224, R233, 0x2000, RZ ;  /* 0x00002000e9e07810 */ /* 0x000fc40007ffe0ff */
[C---:B------:R-:W-:Y:S01]  /*dde0*/  IADD3 R223, R233.reuse, 0x2800, RZ ;  /* 0x00002800e9df7810 */ /* 0x040fe20007ffe0ff */
[----:B------:R-:W-:Y:S01]  /*ddf0*/  BAR.SYNC.DEFER_BLOCKING 0x0 ;  /* 0x0000000000007b1d */ /* 0x000fe20000010000 */
[C---:B------:R-:W-:Y:S02]  /*de00*/  IADD3 R222, R233.reuse, 0x3000, RZ ;  /* 0x00003000e9de7810 */ /* 0x040fe40007ffe0ff */
[C---:B------:R-:W-:Y:S02]  /*de10*/  IADD3 R221, R233.reuse, 0x3800, RZ ;  /* 0x00003800e9dd7810 */ /* 0x040fe40007ffe0ff */
[C---:B------:R-:W-:Y:S01]  /*de20*/  IADD3 R219, R233.reuse, 0x4000, RZ ;  /* 0x00004000e9db7810 */ /* 0x040fe20007ffe0ff */
[----:B------:R-:W1:Y:S01]  /*de30*/  SHFL.IDX PT, R88, R62, RZ, 0x181f ;  /* 0x00181fff3e587589 */ /* 0x000e6200000e0000 */
[C---:B------:R-:W-:Y:S02]  /*de40*/  IADD3 R218, R233.reuse, 0x4800, RZ ;  /* 0x00004800e9da7810 */ /* 0x040fe40007ffe0ff */
[C---:B------:R-:W-:Y:S01]  /*de50*/  IADD3 R217, R233.reuse, 0x5000, RZ ;  /* 0x00005000e9d97810 */ /* 0x040fe20007ffe0ff */
[----:B------:R-:W2:Y:S01]  /*de60*/  SHFL.IDX PT, R80, R62, 0x1, 0x181f ;  /* 0x00381f003e507f89 */ /* 0x000ea200000e0000 */
[----:B------:R-:W-:-:S02]  /*de70*/  IADD3 R216, R233, 0x5800, RZ ;  /* 0x00005800e9d87810 */ /* 0x000fc40007ffe0ff */
[C---:B------:R-:W-:Y:S01]  /*de80*/  IADD3 R215, R233.reuse, 0x6000, RZ ;  /* 0x00006000e9d77810 */ /* 0x040fe20007ffe0ff */
[----:B------:R-:W3:Y:S01]  /*de90*/  SHFL.IDX PT, R11, R10, 0x2, 0x181f ;  /* 0x00581f000a0b7f89 */ /* 0x000ee200000e0000 */
[C---:B------:R-:W-:Y:S02]  /*dea0*/  IADD3 R214, R233.reuse, 0x6800, RZ ;  /* 0x00006800e9d67810 */ /* 0x040fe40007ffe0ff */
[C---:B------:R-:W-:Y:S01]  /*deb0*/  IADD3 R213, R233.reuse, 0x7000, RZ ;  /* 0x00007000e9d57810 */ /* 0x040fe20007ffe0ff */
[----:B------:R-:W4:Y:S01]  /*dec0*/  SHFL.IDX PT, R12, R10, RZ, 0x181f ;  /* 0x00181fff0a0c7589 */ /* 0x000f2200000e0000 */
[----:B------:R-:W-:-:S03]  /*ded0*/  IADD3 R212, R233, 0x7800, RZ ;  /* 0x00007800e9d47810 */ /* 0x000fc60007ffe0ff */
[----:B------:R-:W5:Y:S01]  /*dee0*/  SHFL.IDX PT, R20, R10, 0x1, 0x181f ;  /* 0x00381f000a147f89 */ /* 0x000f6200000e0000 */
[----:B------:R-:W-:-:S04]  /*def0*/  DEPBAR.LE SB0, 0x0 ;  /* 0x000080000000791a */ /* 0x000fc80000000000 */
[----:B------:R-:W5:Y:S04]  /*df00*/  SHFL.IDX PT, R62, R62, 0x3, 0x181f ;  /* 0x00781f003e3e7f89 */ /* 0x000f6800000e0000 */
[----:B------:R-:W-:Y:S01]  /*df10*/  BAR.SYNC.DEFER_BLOCKING 0x0 ;  /* 0x0000000000007b1d */ /* 0x000fe20000010000 */
[----:B-1----:R-:W-:Y:S02]  /*df20*/  IADD3 R90, P0, R88, R14, RZ ;  /* 0x0000000e585a7210 */ /* 0x002fe40007f1e0ff */
[----:B--2---:R-:W-:-:S03]  /*df30*/  IADD3 R82, P2, R14, R80, RZ ;  /* 0x000000500e527210 */ /* 0x004fc60007f5e0ff */
[----:B------:R-:W1:Y:S01]  /*df40*/  SHFL.IDX PT, R10, R10, 0x3, 0x181f ;  /* 0x00781f000a0a7f89 */ /* 0x000e6200000e0000 */
[--C-:B---3--:R-:W-:Y:S01]  /*df50*/  IMAD.X R75, R15, 0x1, R11.reuse, P1 ;  /* 0x000000010f4b7824 */ /* 0x108fe200008e060b */
[----:B------:R-:W-:Y:S01]  /*df60*/  IADD3 R88, P1, R88, R22, RZ ;  /* 0x0000001658587210 */ /* 0x000fe20007f3e0ff */
[----:B------:R-:W-:Y:S02]  /*df70*/  IMAD.X R71, R23, 0x1, R11, P3 ;  /* 0x0000000117477824 */ /* 0x000fe400018e060b */
[C---:B----4-:R-:W-:Y:S02]  /*df80*/  IMAD.X R91, R12.reuse, 0x1, R15, P0 ;  /* 0x000000010c5b7824 */ /* 0x050fe400000e060f */
[----:B------:R-:W-:Y:S01]  /*df90*/  IMAD.X R89, R12, 0x1, R23, P1 ;  /* 0x000000010c597824 */ /* 0x000fe200008e0617 */
[----:B------:R-:W-:Y:S01]  /*dfa0*/  ISETP.GE.AND P1, PT, R244, c[0x0][0x1d4], PT ;  /* 0x00007500f4007a0c */ /* 0x000fe20003f26270 */
[----:B-----5:R-:W-:Y:S01]  /*dfb0*/  IMAD.X R83, R15, 0x1, R20, P2 ;  /* 0x000000010f537824 */ /* 0x020fe200010e0614 */
[----:B------:R-:W-:-:S02]  /*dfc0*/  IADD3 R60, P0, R14, R62, RZ ;  /* 0x0000003e0e3c7210 */ /* 0x000fc40007f1e0ff */
[----:B------:R-:W-:Y:S01]  /*dfd0*/  IADD3 R62, P2, R22, R62, RZ ;  /* 0x0000003e163e7210 */ /* 0x000fe20007f5e0ff */
[----:B------:R-:W2:Y:S04]  /*dfe0*/  LDSM.16.M88.4 R24, [R234+0x8100] ;  /* 0x00810000ea18783b */ /* 0x000ea80000000200 */
[----:B------:R-:W3:Y:S01]  /*dff0*/  LDSM.16.M88.4 R16, [R234+0x8900] ;  /* 0x00890000ea10783b */ /* 0x000ee20000000200 */
[--C-:B-1----:R-:W-:Y:S01]  /*e000*/  IMAD.X R63, R23, 0x1, R10.reuse, P2 ;  /* 0x00000001173f7824 */ /* 0x102fe200010e060a */
[----:B------:R-:W-:Y:S01]  /*e010*/  ISETP.LT.OR P2, PT, R68, 0x1, P1 ;  /* 0x000000014400780c */ /* 0x000fe20000f41670 */
[----:B------:R-:W-:Y:S01]  /*e020*/  IMAD.X R61, R15, 0x1, R10, P0 ;  /* 0x000000010f3d7824 */ /* 0x000fe200000e060a */
[----:B------:R-:W-:Y:S01]  /*e030*/  IADD3 R80, P0, R22, R80, RZ ;  /* 0x0000005016507210 */ /* 0x000fe20007f1e0ff */
[----:B------:R-:W-:Y:S04]  /*e040*/  LDSM.16.M88.4 R56, [R233] ;  /* 0x00000000e938783b */ /* 0x000fe80000000200 */
[----:B------:R-:W-:Y:S01]  /*e050*/  IMAD.X R81, R23, 0x1, R20, P0 ;  /* 0x0000000117517824 */ /* 0x000fe200000e0614 */
[----:B------:R-:W-:Y:S01]  /*e060*/  ISETP.GE.AND P0, PT, R8, c[0x0][0x1d4], PT ;  /* 0x0000750008007a0c */ /* 0x000fe20003f06270 */
[----:B------:R-:W-:Y:S04]  /*e070*/  LDSM.16.M88.4 R12, [R233+0x800] ;  /* 0x00080000e90c783b */ /* 0x000fe80000000200 */
[----:B------:R-:W-:Y:S04]  /*e080*/  LDSM.16.M88.4 R8, [R234+0x9100] ;  /* 0x00910000ea08783b */ /* 0x000fe80000000200 */
[----:B------:R-:W1:Y:S04]  /*e090*/  LDSM.16.M88.4 R100, [R234+0x9900] ;  /* 0x00990000ea64783b */ /* 0x000e680000000200 */
[----:B------:R-:W4:Y:S04]  /*e0a0*/  LDSM.16.M88.4 R92, [R234+0xa100] ;  /* 0x00a10000ea5c783b */ /* 0x000f280000000200 */
[----:B------:R-:W5:Y:S04]  /*e0b0*/  LDSM.16.M88.4 R84, [R234+0xa900] ;  /* 0x00a90000ea54783b */ /* 0x000f680000000200 */
[----:B------:R-:W5:Y:S04]  /*e0c0*/  LDSM.16.M88.4 R76, [R234+0xb100] ;  /* 0x00b10000ea4c783b */ /* 0x000f680000000200 */
[----:B------:R-:W-:Y:S01]  /*e0d0*/  LDSM.16.M88.4 R64, [R234+0xb900] ;  /* 0x00b90000ea40783b */ /* 0x000fe20000000200 */
[C---:B--2---:R-:W-:Y:S03]  /*e0e0*/  HMMA.16816.F32 R28, R136.reuse, R24, RZ ;  /* 0x00000018881c723c */ /* 0x044fe600000018ff */
[----:B------:R-:W-:Y:S04]  /*e0f0*/  LDSM.16.M88.4 R52, [R233+0x1000] ;  /* 0x00100000e934783b */ /* 0x000fe80000000200 */
[----:B------:R-:W-:Y:S01]  /*e100*/  LDSM.16.M88.4 R48, [R233+0x1800] ;  /* 0x00180000e930783b */ /* 0x000fe20000000200 */
[C---:B---3--:R-:W-:Y:S03]  /*e110*/  HMMA.16816.F32 R20, R136.reuse, R16, RZ ;  /* 0x000000108814723c */ /* 0x048fe600000018ff */
[----:B------:R-:W-:Y:S04]  /*e120*/  LDSM.16.M88.4 R40, [R233+0x2000] ;  /* 0x00200000e928783b */ /* 0x000fe80000000200 */
[----:B------:R-:W-:Y:S01]  /*e130*/  LDSM.16.M88.4 R36, [R233+0x2800] ;  /* 0x00280000e924783b */ /* 0x000fe20000000200 */
[C---:B------:R-:W-:Y:S03]  /*e140*/  HMMA.16816.F32 R16, R136.reuse, R18, RZ ;  /* 0x000000128810723c */ /* 0x040fe600000018ff */
[----:B------:R-:W2:Y:S04]  /*e150*/  LDSM.16.M88.4 R32, [R233+0x3000] ;  /* 0x00300000e920783b */ /* 0x000ea80000000200 */
[----:B------:R-:W3:Y:S01]  /*e160*/  LDSM.16.M88.4 R44, [R233+0x3800] ;  /* 0x00380000e92c783b */ /* 0x000ee20000000200 */
[----:B-1----:R-:W-:Y:S03]  /*e170*/  HMMA.16816.F32 R104, R136, R100, RZ ;  /* 0x000000648868723c */ /* 0x002fe600000018ff */
[----:B------:R-:W-:Y:S01]  /*e180*/  @!PT LDS RZ, [RZ] ;  /* 0x00000000fffff984 */ /* 0x000fe20000000800 */
[----:B------:R-:W-:Y:S01]  /*e190*/  @!PT LDS RZ, [RZ] ;  /* 0x00000000fffff984 */ /* 0x000fe20000000800 */
[----:B------:R-:W-:Y:S01]  /*e1a0*/  @!PT LDS RZ, [RZ] ;  /* 0x00000000fffff984 */ /* 0x000fe20000000800 */
[----:B------:R5:W-:Y:S01]  /*e1b0*/  LDGSTS.E.BYPASS.LTC128B.128 [R240+0x100], [R90.64], !P2 ;  /* 0x001000005af07fae */ /* 0x000be2000d101d56 */
[----:B------:R-:W-:-:S04]  /*e1c0*/  ISETP.LT.OR P2, PT, R68, 0x1, P0 ;  /* 0x000000014400780c */ /* 0x000fc80000741670 */
[C---:B----4-:R-:W-:Y:S08]  /*e1d0*/  HMMA.16816.F32 R96, R136.reuse, R92, RZ ;  /* 0x0000005c8860723c */ /* 0x050ff000000018ff */
[----:B------:R-:W-:Y:S01]  /*e1e0*/  HMMA.16816.F32 R92, R136, R94, RZ ;  /* 0x0000005e885c723c */ /* 0x000fe200000018ff */
[----:B------:R5:W-:Y:S01]  /*e1f0*/  LDGSTS.E.BYPASS.LTC128B.128 [R240+0x4100], [R88.64], !P2 ;  /* 0x0410000058f07fae */ /* 0x000be2000d101d56 */
[----:B------:R-:W-:-:S06]  /*e200*/  ISETP.LT.OR P2, PT, R68, 0x21, P1 ;  /* 0x000000214400780c */ /* 0x000fcc0000f41670 */
[C---:B------:R-:W-:Y:S07]  /*e210*/  HMMA.16816.F32 R20, R140.reuse, R12, R20 ;  /* 0x0000000c8c14723c */ /* 0x040fee0000001814 */
[----:B------:R1:W-:Y:S01]  /*e220*/  LDGSTS.E.BYPASS.LTC128B.128 [R240+0x1100], [R82.64], !P2 ;  /* 0x0110000052f07fae */ /* 0x0003e2000d101d56 */
[C---:B------:R-:W-:Y:S01]  /*e230*/  ISETP.LT.OR P2, PT, R68.reuse, 0x21, P0 ;  /* 0x000000214400780c */ /* 0x040fe20000741670 */
[----:B------:R-:W-:Y:S08]  /*e240*/  HMMA.16816.F32 R16, R140, R14, R16 ;  /* 0x0000000e8c10723c */ /* 0x000ff00000001810 */
[----:B------:R-:W-:Y:S04]  /*e250*/  HMMA.16816.F32 R12, R136, R8, RZ ;  /* 0x00000008880c723c */ /* 0x000fe800000018ff */
[----:B------:R1:W-:Y:S01]  /*e260*/  LDGSTS.E.BYPASS.LTC128B.128 [R240+0x5100], [R80.64], !P2 ;  /* 0x0510000050f07fae */ /* 0x0003e2000d101d56 */
[----:B------:R-:W-:-:S02]  /*e270*/  ISETP.LT.OR P2, PT, R68, 0x41, P1 ;  /* 0x000000414400780c */ /* 0x000fc40000f41670 */
[C---:B------:R-:W-:Y:S01]  /*e280*/  ISETP.LT.OR P1, PT, R68.reuse, 0x61, P1 ;  /* 0x000000614400780c */ /* 0x040fe20000f21670 */
[C---:B-----5:R-:W-:Y:S08]  /*e290*/  HMMA.16816.F32 R88, R136.reuse, R84, RZ ;  /* 0x000000548858723c */ /* 0x060ff000000018ff */
[----:B------:R-:W-:Y:S02]  /*e2a0*/  HMMA.16816.F32 R84, R136, R86, RZ ;  /* 0x000000568854723c */ /* 0x000fe400000018ff */
[----:B------:R4:W-:Y:S01]  /*e2b0*/  LDGSTS.E.BYPASS.LTC128B.128 [R240+0x2100], [R74.64], !P2 ;  /* 0x021000004af07fae */ /* 0x0009e2000d101d56 */
[----:B------:R-:W-:-:S02]  /*e2c0*/  ISETP.LT.OR P2, PT, R68, 0x41, P0 ;  /* 0x000000414400780c */ /* 0x000fc40000741670 */
[----:B------:R-:W-:-:S03]  /*e2d0*/  ISETP.LT.OR P0, PT, R68, 0x61, P0 ;  /* 0x000000614400780c */ /* 0x000fc60000701670 */
[C---:B------:R-:W-:Y:S08]  /*e2e0*/  HMMA.16816.F32 R100, R136.reuse, R102, RZ ;  /* 0x000000668864723c */ /* 0x040ff000000018ff */
[----:B-1----:R-:W-:Y:S01]  /*e2f0*/  HMMA.16816.F32 R80, R136, R76, RZ ;  /* 0x0000004c8850723c */ /* 0x002fe200000018ff */
[----:B------:R1:W-:Y:S01]  /*e300*/  LDGSTS.E.BYPASS.LTC128B.128 [R240+0x6100], [R70.64], !P2 ;  /* 0x0610000046f07fae */ /* 0x0003e2000d101d56 */
[----:B------:R-:W-:Y:S01]  /*e310*/  LOP3.LUT P2, RZ, R0, 0x4, RZ, 0xc0, !PT ;  /* 0x0000000400ff7812 */ /* 0x000fe2000784c0ff */
[----:B------:R-:W-:-:S02]  /*e320*/  IMAD.MOV.U32 R0, RZ, RZ, 0x40 ;  /* 0x00000040ff007424 */ /* 0x000fc400078e00ff */
[----:B------:R5:W-:Y:S03]  /*e330*/  LDGSTS.E.BYPASS.LTC128B.128 [R240+0x3100], [R60.64], !P1 ;  /* 0x031000003cf07fae */ /* 0x000be6000c901d56 */
        /* <DEDUP_REMOVED lines=10> */
[----:B------:R-:W-:Y:S03]  /*e3e0*/  HMMA.16816.F32 R8, R136, R10, RZ ;  /* 0x0000000a8808723c */ /* 0x000fe600000018ff */
[----:B------:R-:W-:Y:S04]  /*e3f0*/  LDSM.16.M88.4 R116, [R231+0xe900] ;  /* 0x00e90000e774783b */ /* 0x000fe80000000200 */
[----:B------:R-:W-:Y:S01]  /*e400*/  LDSM.16.M88.4 R112, [R231+0xf100] ;  /* 0x00f10000e770783b */ /* 0x000fe20000000200 */
[C---:B--2---:R-:W-:Y:S03]  /*e410*/  HMMA.16816.F32 R80, R140.reuse, R32, R80 ;  /* 0x000000208c50723c */ /* 0x044fe60000001850 */
[----:B------:R-:W0:Y:S04]  /*e420*/  LDGDEPBAR ;  /* 0x00000000000079af */ /* 0x000e280000000000 */
[----:B-----5:R-:W-:Y:S01]  /*e430*/  LDSM.16.M88.4 R60, [R234+0xc100] ;  /* 0x00c10000ea3c783b */ /* 0x020fe20000000200 */
[C---:B------:R-:W-:Y:S03]  /*e440*/  HMMA.16816.F32 R76, R140.reuse, R34, R76 ;  /* 0x000000228c4c723c */ /* 0x040fe6000000184c */
[----:B------:R-:W2:Y:S05]  /*e450*/  LDSM.16.M88.4 R32, [R231+0x9900] ;  /* 0x00990000e720783b */ /* 0x000eaa0000000200 */
[C---:B------:R-:W-:Y:S08]  /*e460*/  HMMA.16816.F32 R96, R140.reuse, R40, R96 ;  /* 0x000000288c60723c */ /* 0x040ff00000001860 */
[C---:B------:R-:W-:Y:S01]  /*e470*/  HMMA.16816.F32 R92, R140.reuse, R42, R92 ;  /* 0x0000002a8c5c723c */ /* 0x040fe2000000185c */
[----:B------:R-:W5:Y:S07]  /*e480*/  LDSM.16.M88.4 R40, [R231+0x8100] ;  /* 0x00810000e728783b */ /* 0x000f6e0000000200 */
[C---:B------:R-:W-:Y:S08]  /*e490*/  HMMA.16816.F32 R88, R140.reuse, R36, R88 ;  /* 0x000000248c58723c */ /* 0x040ff00000001858 */
[----:B------:R-:W-:Y:S01]  /*e4a0*/  HMMA.16816.F32 R84, R140, R38, R84 ;  /* 0x000000268c54723c */ /* 0x000fe20000001854 */
[----:B------:R-:W2:Y:S07]  /*e4b0*/  LDSM.16.M88.4 R36, [R231+0x9100] ;  /* 0x00910000e724783b */ /* 0x000eae0000000200 */
[C---:B-1----:R-:W-:Y:S08]  /*e4c0*/  HMMA.16816.F32 R68, R136.reuse, R64, RZ ;  /* 0x000000408844723c */ /* 0x042ff000000018ff */
[----:B------:R-:W-:Y:S08]  /*e4d0*/  HMMA.16816.F32 R64, R136, R66, RZ ;  /* 0x000000428840723c */ /* 0x000ff000000018ff */
[C---:B------:R-:W-:Y:S08]  /*e4e0*/  HMMA.16816.F32 R104, R140.reuse, R48, R104 ;  /* 0x000000308c68723c */ /* 0x040ff00000001868 */
[C---:B------:R-:W-:Y:S01]  /*e4f0*/  HMMA.16816.F32 R100, R140.reuse, R50, R100 ;  /* 0x000000328c64723c */ /* 0x040fe20000001864 */
[----:B------:R-:W1:Y:S07]  /*e500*/  LDSM.16.M88.4 R48, [R231+0x8900] ;  /* 0x00890000e730783b */ /* 0x000e6e0000000200 */
[C---:B------:R-:W-:Y:S08]  /*e510*/  HMMA.16816.F32 R28, R140.reuse, R56, R28 ;  /* 0x000000388c1c723c */ /* 0x040ff0000000181c */
[C---:B------:R-:W-:Y:S01]  /*e520*/  HMMA.16816.F32 R24, R140.reuse, R58, R24 ;  /* 0x0000003a8c18723c */ /* 0x040fe20000001818 */
[----:B------:R-:W-:Y:S07]  /*e530*/  LDSM.16.M88.4 R56, [R234+0xc900] ;  /* 0x00c90000ea38783b */ /* 0x000fee0000000200 */
[C---:B------:R-:W-:Y:S08]  /*e540*/  HMMA.16816.F32 R12, R140.reuse, R52, R12 ;  /* 0x000000348c0c723c */ /* 0x040ff0000000180c */
[C---:B------:R-:W-:Y:S01]  /*e550*/  HMMA.16816.F32 R8, R140.reuse, R54, R8 ;  /* 0x000000368c08723c */ /* 0x040fe20000001808 */
[----:B------:R-:W-:Y:S07]  /*e560*/  LDSM.16.M88.4 R52, [R234+0xd100] ;  /* 0x00d10000ea34783b */ /* 0x000fee0000000200 */
[C---:B---3--:R-:W-:Y:S08]  /*e570*/  HMMA.16816.F32 R68, R140.reuse, R44, R68 ;  /* 0x0000002c8c44723c */ /* 0x048ff00000001844 */
[----:B------:R-:W-:Y:S01]  /*e580*/  HMMA.16816.F32 R64, R140, R46, R64 ;  /* 0x0000002e8c40723c */ /* 0x000fe20000001840 */
[----:B------:R-:W3:Y:S07]  /*e590*/  LDSM.16.M88.4 R44, [R231+0xa100] ;  /* 0x00a10000e72c783b */ /* 0x000eee0000000200 */
[C---:B--2---:R-:W-:Y:S08]  /*e5a0*/  HMMA.16816.F32 R104, R172.reuse, R32, R104 ;  /* 0x00000020ac68723c */ /* 0x044ff00000001868 */
[C---:B------:R-:W-:Y:S01]  /*e5b0*/  HMMA.16816.F32 R100, R172.reuse, R34, R100 ;  /* 0x00000022ac64723c */ /* 0x040fe20000001864 */
[----:B------:R-:W2:Y:S07]  /*e5c0*/  LDSM.16.M88.4 R32, [R220] ;  /* 0x00000000dc20783b */ /* 0x000eae0000000200 */
[C---:B-----5:R-:W-:Y:S08]  /*e5d0*/  HMMA.16816.F32 R28, R172.reuse, R40, R28 ;  /* 0x00000028ac1c723c */ /* 0x060ff0000000181c */
[C---:B------:R-:W-:Y:S01]  /*e5e0*/  HMMA.16816.F32 R24, R172.reuse, R42, R24 ;  /* 0x0000002aac18723c */ /* 0x040fe20000001818 */
[----:B------:R-:W5:Y:S07]  /*e5f0*/  LDSM.16.M88.4 R40, [R231+0xa900] ;  /* 0x00a90000e728783b */ /* 0x000f6e0000000200 */
[C---:B------:R-:W-:Y:S08]  /*e600*/  HMMA.16816.F32 R12, R172.reuse, R36, R12 ;  /* 0x00000024ac0c723c */ /* 0x040ff0000000180c */
[C---:B------:R-:W-:Y:S01]  /*e610*/  HMMA.16816.F32 R8, R172.reuse, R38, R8 ;  /* 0x00000026ac08723c */ /* 0x040fe20000001808 */
[----:B------:R-:W4:Y:S07]  /*e620*/  LDSM.16.M88.4 R36, [R231+0xb900] ;  /* 0x00b90000e724783b */ /* 0x000f2e0000000200 */
[C---:B-1----:R-:W-:Y:S08]  /*e630*/  HMMA.16816.F32 R20, R172.reuse, R48, R20 ;  /* 0x00000030ac14723c */ /* 0x042ff00000001814 */
[C---:B------:R-:W-:Y:S01]  /*e640*/  HMMA.16816.F32 R16, R172.reuse, R50, R16 ;  /* 0x00000032ac10723c */ /* 0x040fe20000001810 */
[----:B------:R-:W1:Y:S07]  /*e650*/  LDSM.16.M88.4 R48, [R231+0xb100] ;  /* 0x00b10000e730783b */ /* 0x000e6e0000000200 */
[C---:B---3--:R-:W-:Y:S08]  /*e660*/  HMMA.16816.F32 R96, R172.reuse, R44, R96 ;  /* 0x0000002cac60723c */ /* 0x048ff00000001860 */
[----:B------:R-:W-:Y:S01]  /*e670*/  HMMA.16816.F32 R92, R172, R46, R92 ;  /* 0x0000002eac5c723c */ /* 0x000fe2000000185c */
[----:B------:R-:W3:Y:S07]  /*e680*/  LDSM.16.M88.4 R44, [R220+0x800] ;  /* 0x00080000dc2c783b */ /* 0x000eee0000000200 */
[C---:B--2---:R-:W-:Y:S08]  /*e690*/  HMMA.16816.F32 R28, R180.reuse, R32, R28 ;  /* 0x00000020b41c723c */ /* 0x044ff0000000181c */
[----:B------:R-:W-:Y:S01]  /*e6a0*/  HMMA.16816.F32 R24, R180, R34, R24 ;  /* 0x00000022b418723c */ /* 0x000fe20000001818 */
[----:B------:R-:W2:Y:S07]  /*e6b0*/  LDSM.16.M88.4 R32, [R220+0x2800] ;  /* 0x00280000dc20783b */ /* 0x000eae0000000200 */
[C---:B-----5:R-:W-:Y:S08]  /*e6c0*/  HMMA.16816.F32 R88, R172.reuse, R40, R88 ;  /* 0x00000028ac58723c */ /* 0x060ff00000001858 */
[C---:B------:R-:W-:Y:S01]  /*e6d0*/  HMMA.16816.F32 R84, R172.reuse, R42, R84 ;  /* 0x0000002aac54723c */ /* 0x040fe20000001854 */
[----:B------:R-:W5:Y:S07]  /*e6e0*/  LDSM.16.M88.4 R40, [R220+0x1000] ;  /* 0x00100000dc28783b */ /* 0x000f6e0000000200 */
[C---:B----4-:R-:W-:Y:S08]  /*e6f0*/  HMMA.16816.F32 R68, R172.reuse, R36, R68 ;  /* 0x00000024ac44723c */ /* 0x050ff00000001844 */
[C---:B------:R-:W-:Y:S01]  /*e700*/  HMMA.16816.F32 R64, R172.reuse, R38, R64 ;  /* 0x00000026ac40723c */ /* 0x040fe20000001840 */
[----:B------:R-:W4:Y:S07]  /*e710*/  LDSM.16.M88.4 R36, [R220+0x2000] ;  /* 0x00200000dc24783b */ /* 0x000f2e0000000200 */
[C---:B-1----:R-:W-:Y:S08]  /*e720*/  HMMA.16816.F32 R80, R172.reuse, R48, R80 ;  /* 0x00000030ac50723c */ /* 0x042ff00000001850 */
[----:B------:R-:W-:Y:S01]  /*e730*/  HMMA.16816.F32 R76, R172, R50, R76 ;  /* 0x00000032ac4c723c */ /* 0x000fe2000000184c */
[----:B------:R-:W1:Y:S07]  /*e740*/  LDSM.16.M88.4 R48, [R220+0x1800] ;  /* 0x00180000dc30783b */ /* 0x000e6e0000000200 */
[C---:B---3--:R-:W-:Y:S08]  /*e750*/  HMMA.16816.F32 R20, R180.reuse, R44, R20 ;  /* 0x0000002cb414723c */ /* 0x048ff00000001814 */
[C---:B------:R-:W-:Y:S01]  /*e760*/  HMMA.16816.F32 R16, R180.reuse, R46, R16 ;  /* 0x0000002eb410723c */ /* 0x040fe20000001810 */
[----:B------:R-:W3:Y:S07]  /*e770*/  LDSM.16.M88.4 R44, [R220+0x3000] ;  /* 0x00300000dc2c783b */ /* 0x000eee0000000200 */
[C---:B--2---:R-:W-:Y:S08]  /*e780*/  HMMA.16816.F32 R88, R180.reuse, R32, R88 ;  /* 0x00000020b458723c */ /* 0x044ff00000001858 */
[C---:B------:R-:W-:Y:S01]  /*e790*/  HMMA.16816.F32 R84, R180.reuse, R34, R84 ;  /* 0x00000022b454723c */ /* 0x040fe20000001854 */
        /* <DEDUP_REMOVED lines=17> */
[----:B------:R-:W-:Y:S01]  /*e8b0*/  HMMA.16816.F32 R64, R180, R42, R64 ;  /* 0x0000002ab440723c */ /* 0x000fe20000001840 */
[----:B------:R-:W5:Y:S07]  /*e8c0*/  LDSM.16.M88.4 R40, [R234+0xf900] ;  /* 0x00f90000ea28783b */ /* 0x000f6e0000000200 */
[C---:B----4-:R-:W-:Y:S08]  /*e8d0*/  HMMA.16816.F32 R96, R188.reuse, R36, R96 ;  /* 0x00000024bc60723c */ /* 0x050ff00000001860 */
[C---:B------:R-:W-:Y:S01]  /*e8e0*/  HMMA.16816.F32 R92, R188.reuse, R38, R92 ;  /* 0x00000026bc5c723c */ /* 0x040fe2000000185c */
[----:B------:R-:W4:Y:S07]  /*e8f0*/  LDSM.16.M88.4 R36, [R233+0x5000] ;  /* 0x00500000e924783b */ /* 0x000f2e0000000200 */
[C---:B-1----:R-:W-:Y:S08]  /*e900*/  HMMA.16816.F32 R104, R188.reuse, R48, R104 ;  /* 0x00000030bc68723c */ /* 0x042ff00000001868 */
[C---:B------:R-:W-:Y:S01]  /*e910*/  HMMA.16816.F32 R100, R188.reuse, R50, R100 ;  /* 0x00000032bc64723c */ /* 0x040fe20000001864 */
[----:B------:R-:W-:Y:S07]  /*e920*/  LDSM.16.M88.4 R48, [R233+0x7000] ;  /* 0x00700000e930783b */ /* 0x000fee0000000200 */
        /* <DEDUP_REMOVED lines=9> */
[C---:B------:R-:W-:Y:S08]  /*e9c0*/  HMMA.16816.F32 R20, R188.reuse, R56, R20 ;  /* 0x00000038bc14723c */ /* 0x040ff00000001814 */
        /* <DEDUP_REMOVED lines=11> */
[C---:B------:R-:W-:Y:S08]  /*ea80*/  HMMA.16816.F32 R28, R192.reuse, R108, R28 ;  /* 0x0000006cc01c723c */ /* 0x040ff0000000181c */
[C---:B------:R-:W-:Y:S01]  /*ea90*/  HMMA.16816.F32 R24, R192.reuse, R110, R24 ;  /* 0x0000006ec018723c */ /* 0x040fe20000001818 */
[----:B------:R-:W2:Y:S07]  /*eaa0*/  LDSM.16.M88.4 R108, [R231+0xf900] ;  /* 0x00f90000e76c783b */ /* 0x000eae0000000200 */
[C---:B-1----:R-:W-:Y:S08]  /*eab0*/  HMMA.16816.F32 R20, R192.reuse, R60, R20 ;  /* 0x0000003cc014723c */ /* 0x042ff00000001814 */
[C---:B------:R-:W-:Y:S01]  /*eac0*/  HMMA.16816.F32 R16, R192.reuse, R62, R16 ;  /* 0x0000003ec010723c */ /* 0x040fe20000001810 */
[----:B------:R-:W-:Y:S07]  /*ead0*/  LDSM.16.M88.4 R60, [R220+0x4000] ;  /* 0x00400000dc3c783b */ /* 0x000fee0000000200 */
[C---:B---3--:R-:W-:Y:S08]  /*eae0*/  HMMA.16816.F32 R68, R192.reuse, R44, R68 ;  /* 0x0000002cc044723c */ /* 0x048ff00000001844 */
        /* <DEDUP_REMOVED lines=9> */
[----:B------:R-:W-:Y:S01]  /*eb80*/  HMMA.16816.F32 R64, R192, R46, R64 ;  /* 0x0000002ec040723c */ /* 0x000fe20000001840 */
[----:B------:R-:W-:Y:S07]  /*eb90*/  LDSM.16.M88.4 R44, [R220+0x6000] ;  /* 0x00600000dc2c783b */ /* 0x000fee0000000200 */
[C---:B--2---:R-:W-:Y:S08]  /*eba0*/  HMMA.16816.F32 R12, R196.reuse, R32, R12 ;  /* 0x00000020c40c723c */ /* 0x044ff0000000180c */
[C---:B------:R-:W-:Y:S01]  /*ebb0*/  HMMA.16816.F32 R8, R196.reuse, R34, R8 ;  /* 0x00000022c408723c */ /* 0x040fe20000001808 */
[----:B------:R-:W1:Y:S07]  /*ebc0*/  LDSM.16.M88.4 R32, [R220+0x7800] ;  /* 0x00780000dc20783b */ /* 0x000e6e0000000200 */
[C---:B-----5:R-:W-:Y:S08]  /*ebd0*/  HMMA.16816.F32 R28, R196.reuse, R40, R28 ;  /* 0x00000028c41c723c */ /* 0x060ff0000000181c */
[C---:B------:R-:W-:Y:S01]  /*ebe0*/  HMMA.16816.F32 R24, R196.reuse, R42, R24 ;  /* 0x0000002ac418723c */ /* 0x040fe20000001818 */
[----:B------:R-:W2:Y:S07]  /*ebf0*/  LDSM.16.M88.4 R40, [R220+0x6800] ;  /* 0x00680000dc28783b */ /* 0x000eae0000000200 */
[C---:B----4-:R-:W-:Y:S08]  /*ec00*/  HMMA.16816.F32 R20, R196.reuse, R36, R20 ;  /* 0x00000024c414723c */ /* 0x050ff00000001814 */
        /* <DEDUP_REMOVED lines=28> */
[----:B------:R-:W-:Y:S01]  /*edd0*/  HMMA.16816.F32 R32, R204, R34, R64 ;  /* 0x00000022cc20723c */ /* 0x000fe20000001840 */
[----:B------:R-:W-:Y:S06]  /*ede0*/  BAR.SYNC.DEFER_BLOCKING 0x0 ;  /* 0x0000000000007b1d */ /* 0x000fec0000010000 */
[----:B------:R-:W-:Y:S05]  /*edf0*/  @!P0 BRA `(.L_x_679) ;  /* 0x0000048000008947 */ /* 0x000fea0003800000 */
[----:B------:R-:W-:Y:S01]  /*ee00*/  ULEA UR4, UR10, UR16, 0x7 ;  /* 0x000000100a047291 */ /* 0x000fe2000f8e383f */
[----:B------:R-:W-:Y:S01]  /*ee10*/  ISETP.NE.AND P3, PT, R235, 0x1, PT ;  /* 0x00000001eb00780c */ /* 0x000fe20003f65270 */
[----:B------:R-:W-:Y:S01]  /*ee20*/  IMAD.MOV.U32 R237, RZ, RZ, RZ ;  /* 0x000000ffffed7224 */ /* 0x000fe200078e00ff */
[----:B------:R-:W-:-:S03]  /*ee30*/  ISETP.GT.AND P4, PT, R236, 0x7f, PT ;  /* 0x0000007fec00780c */ /* 0x000fc60003f84270 */
        /* <DEDUP_REMOVED lines=11> */
[----:B------:R-:W-:Y:S01]  /*eef0*/  IADD3 R48, -R72, 0x10, RZ ;  /* 0x0000001048307810 */ /* 0x000fe20007ffe1ff */
[C---:B------:R-:W-:Y:S01]  /*ef00*/  IMAD.SHL.U32 R38, R244.reuse, 0x2, RZ ;  /* 0x00000002f4267824 */ /* 0x040fe200078e00ff */
[----:B------:R-:W-:Y:S01]  /*ef10*/  SHF.L.U64.HI R39, R244, 0x1, R245 ;  /* 0x00000001f4277819 */ /* 0x000fe200000102f5 */
[----:B------:R-:W-:Y:S01]  /*ef20*/  IMAD R238, R0, c[0x0][0x2b8], R238 ;  /* 0x0000ae0000ee7a24 */ /* 0x000fe200078e02ee */
[----:B------:R-:W-:-:S04]  /*ef30*/  LOP3.LUT R48, R48, 0xf, RZ, 0xc0, !PT ;  /* 0x0000000f30307812 */ /* 0x000fc800078ec0ff */
        /* <DEDUP_REMOVED lines=9> */
[----:B------:R-:W-:Y:S01]  /*efd0*/  SHF.L.U64.HI R36, R239, 0x1, R241 ;  /* 0x00000001ef247819 */ /* 0x000fe200000102f1 */
[----:B------:R-:W-:-:S05]  /*efe0*/  IMAD R0, R237, c[0x0][0x1f4], R0 ;  /* 0x00007d00ed007a24 */ /* 0x000fca00078e0200 */
[----:B------:R-:W-:Y:S02]  /*eff0*/  IADD3.X R0, R37, UR9, R0, P0, !PT ;  /* 0x0000000925007c10 */ /* 0x000fe400087fe400 */
[C---:B------:R-:W-:Y:S02]  /*f000*/  LEA R41, P0, R42.reuse, c[0x0][0x1c8], 0x1 ;  /* 0x000072002a297a11 */ /* 0x040fe400078008ff */
[----:B------:R-:W-:Y:S02]  /*f010*/  SEL R37, RZ, 0x10, P6 ;  /* 0x00000010ff257807 */ /* 0x000fe40003000000 */
[----:B------:R-:W-:Y:S01]  /*f020*/  LEA.HI.X R42, R42, c[0x0][0x1cc], R0, 0x1, P0 ;  /* 0x000073002a2a7a11 */ /* 0x000fe200000f0c00 */
[----:B------:R-:W1:Y:S01]  /*f030*/  SHFL.IDX PT, R49, R41, 0x3, 0x181f ;  /* 0x00781f0029317f89 */ /* 0x000e6200000e0000 */
[----:B------:R-:W-:Y:S01]  /*f040*/  IADD3 R50, -R37, 0x10, RZ ;  /* 0x0000001025327810 */ /* 0x000fe20007ffe1ff */
[----:B------:R-:W-:Y:S02]  /*f050*/  IMAD.SHL.U32 R0, R239, 0x2, RZ ;  /* 0x00000002ef007824 */ /* 0x000fe400078e00ff */
[----:B------:R-:W2:Y:S01]  /*f060*/  SHFL.IDX PT, R40, R42, 0x3, 0x181f ;  /* 0x00781f002a287f89 */ /* 0x000ea200000e0000 */
[----:B------:R-:W-:-:S03]  /*f070*/  LOP3.LUT R50, R50, 0xf, RZ, 0xc0, !PT ;  /* 0x0000000f32327812 */ /* 0x000fc600078ec0ff */
        /* <DEDUP_REMOVED lines=32> */
.L_x_679:
        /* <DEDUP_REMOVED lines=9> */
[----:B------:R-:W1:Y:S01]  /*f310*/  @UP2 S2UR UR6, SR_CTAID.X ;  /* 0x00000000000629c3 */ /* 0x000e620000002500 */
        /* <DEDUP_REMOVED lines=17> */
[----:B------:R-:W-:Y:S03]  /*f430*/  LDSM.16.MT88.4 R108, [R229+0x4100] ;  /* 0x00410000e56c783b */ /* 0x000fe60000004200 */
[----:B------:R-:W-:Y:S01]  /*f440*/  IMAD R246, R7, 0x8, R6 ;  /* 0x0000000807f67824 */ /* 0x000fe200078e0206 */
[----:B------:R-:W-:Y:S01]  /*f450*/  LDSM.16.MT88.4 R72, [R230+0x100] ;  /* 0x00010000e648783b */ /* 0x000fe20000004200 */
[----:B------:R-:W-:Y:S01]  /*f460*/  IMAD.IADD R247, R0, 0x1, -R247 ;  /* 0x0000000100f77824 */ /* 0x000fe200078e0af7 */
[----:B-1----:R-:W-:Y:S01]  /*f470*/  @UP2 USHF.L.U32 UR6, UR6, 0x7, URZ ;  /* 0x0000000706062899 */ /* 0x002fe2000800063f */
[----:B------:R-:W-:Y:S01]  /*f480*/  @P1 IMAD.HI.U32 R7, R246, c[0x0][0x2c8], RZ ;  /* 0x0000b200f6071a27 */ /* 0x000fe200078e00ff */
[----:B------:R-:W0:Y:S03]  /*f490*/  LDGDEPBAR ;  /* 0x00000000000079af */ /* 0x000e260000000000 */
[----:B------:R-:W-:Y:S01]  /*f4a0*/  IMAD.MOV.U32 R6, RZ, RZ, R246 ;  /* 0x000000ffff067224 */ /* 0x000fe200078e00f6 */
[----:B------:R-:W-:Y:S01]  /*f4b0*/  @P0 SHF.R.U32.HI R6, RZ, c[0x0][0x2cc], R7 ;  /* 0x0000b300ff060a19 */ /* 0x000fe20000011607 */
[----:B------:R-:W-:Y:S01]  /*f4c0*/  IMAD.U32 R0, RZ, RZ, UR4 ;  /* 0x00000004ff007e24 */ /* 0x000fe2000f8e00ff */
[----:B------:R-:W-:Y:S01]  /*f4d0*/  ULDC.64 UR4, c[0x0][0x2c8] ;  /* 0x0000b20000047ab9 */ /* 0x000fe20000000a00 */
[----:B------:R-:W-:Y:S01]  /*f4e0*/  IMAD.SHL.U32 R247, R247, 0x2, RZ ;  /* 0x00000002f7f77824 */ /* 0x000fe200078e00ff */
[----:B------:R-:W-:Y:S01]  /*f4f0*/  UIMAD.WIDE.U32 UR6, UR6, UR4, URZ ;  /* 0x00000004060672a5 */ /* 0x000fe2000f8e003f */
[----:B--2---:R-:W1:Y:S03]  /*f500*/  SHFL.IDX PT, R41, R6, RZ, 0x1c1f ;  /* 0x001c1fff06297589 */ /* 0x004e6600000e0000 */
[----:B------:R-:W-:Y:S01]  /*f510*/  IADD3 R0, -R247, UR11, R0 ;  /* 0x0000000bf7007c10 */ /* 0x000fe2000fffe100 */
[----:B------:R-:W2:Y:S01]  /*f520*/  SHFL.IDX PT, R6, R6, 0x1, 0x1c1f ;  /* 0x003c1f0006067f89 */ /* 0x000ea200000e0000 */
[----:B------:R-:W-:-:S02]  /*f530*/  @UP2 USHF.R.U32.HI UR14, URZ, UR5, UR7 ;  /* 0x000000053f0e2299 */ /* 0x000fc40008011607 */
[----:B------:R-:W-:Y:S02]  /*f540*/  IADD3 R5, R0, -UR20, RZ ;  /* 0x8000001400057c10 */ /* 0x000fe4000fffe0ff */
[----:B------:R-:W-:Y:S01]  /*f550*/  IADD3 R0, -R247, UR24, RZ ;  /* 0x00000018f7007c10 */ /* 0x000fe2000fffe1ff */
[----:B------:R-:W-:-:S04]  /*f560*/  UIADD3 UR14, UR14, UR11, -UR20 ;  /* 0x0000000b0e0e7290 */ /* 0x000fc8000fffe814 */
[----:B------:R-:W-:-:S04]  /*f570*/  USHF.R.S32.HI UR4, URZ, 0x1f, UR14 ;  /* 0x0000001f3f047899 */ /* 0x000fc8000801140e */
[----:B------:R-:W-:Y:S02]  /*f580*/  ULEA.HI UR4, UR4, UR14, URZ, 0x7 ;  /* 0x0000000e04047291 */ /* 0x000fe4000f8f383f */
[----:B------:R-:W-:Y:S02]  /*f590*/  UIADD3 UR14, UR10, -0x2, URZ ;  /* 0xfffffffe0a0e7890 */ /* 0x000fe4000fffe03f */
[----:B------:R-:W-:Y:S01]  /*f5a0*/  USHF.R.S32.HI UR7, URZ, 0x7, UR4 ;  /* 0x000000073f077899 */ /* 0x000fe20008011404 */
[----:B-1----:R-:W-:-:S03]  /*f5b0*/  IMAD.IADD R41, R5, 0x1, R41 ;  /* 0x0000000105297824 */ /* 0x002fc600078e0229 */
[----:B------:R-:W-:Y:S01]  /*f5c0*/  UISETP.LT.AND UP0, UPT, URZ, UR7, UPT ;  /* 0x000000073f00728c */ /* 0x000fe2000bf01270 */
[----:B--2---:R-:W-:Y:S01]  /*f5d0*/  IMAD.IADD R5, R5, 0x1, R6 ;  /* 0x0000000105057824 */ /* 0x004fe200078e0206 */
[C---:B------:R-:W-:Y:S02]  /*f5e0*/  IMNMX R41, R0.reuse, R41, PT ;  /* 0x0000002900297217 */ /* 0x040fe40003800200 */
[----:B------:R-:W-:Y:S02]  /*f5f0*/  USEL UR7, URZ, UR7, !UP0 ;  /* 0x000000073f077287 */ /* 0x000fe4000c000000 */
[----:B------:R-:W-:Y:S02]  /*f600*/  ISETP.GT.AND P3, PT, R41, 0x10, PT ;  /* 0x000000102900780c */ /* 0x000fe40003f64270 */
[----:B------:R-:W-:Y:S01]  /*f610*/  UISETP.GE.AND UP0, UPT, UR14, UR7, UPT ;  /* 0x000000070e00728c */ /* 0x000fe2000bf06270 */
[----:B------:R-:W-:Y:S02]  /*f620*/  IMNMX R0, R0, R5, PT ;  /* 0x0000000500007217 */ /* 0x000fe40003800200 */
[----:B------:R-:W-:-:S02]  /*f630*/  FSEL R20, R20, -INF , P3 ;  /* 0xff80000014147808 */ /* 0x000fc40001800000 */
[C---:B------:R-:W-:Y:S02]  /*f640*/  ISETP.GT.AND P3, PT, R41.reuse, 0x18, PT ;  /* 0x000000182900780c */ /* 0x040fe40003f64270 */
[----:B------:R-:W-:Y:S02]  /*f650*/  ISETP.GT.AND P2, PT, R0, RZ, PT ;  /* 0x000000ff0000720c */ /* 0x000fe40003f44270 */
[----:B------:R-:W-:Y:S02]  /*f660*/  FSEL R16, R16, -INF , P3 ;  /* 0xff80000010107808 */ /* 0x000fe40001800000 */
[C---:B------:R-:W-:Y:S02]  /*f670*/  ISETP.GT.AND P3, PT, R41.reuse, 0x20, PT ;  /* 0x000000202900780c */ /* 0x040fe40003f64270 */
[C---:B------:R-:W-:Y:S02]  /*f680*/  ISETP.GT.AND P1, PT, R41.reuse, 0x1, PT ;  /* 0x000000012900780c */ /* 0x040fe40003f24270 */
[----:B------:R-:W-:-:S02]  /*f690*/  ISETP.GT.AND P0, PT, R41, RZ, PT ;  /* 0x000000ff2900720c */ /* 0x000fc40003f04270 */
[----:B------:R-:W-:Y:S02]  /*f6a0*/  FSEL R6, R30, -INF , P2 ;  /* 0xff8000001e067808 */ /* 0x000fe40001000000 */
[----:B------:R-:W-:Y:S02]  /*f6b0*/  FSEL R30, R12, -INF , P3 ;  /* 0xff8000000c1e7808 */ /* 0x000fe40001800000 */
[----:B------:R-:W-:Y:S02]  /*f6c0*/  FSEL R7, R29, -INF , P1 ;  /* 0xff8000001d077808 */ /* 0x000fe40000800000 */
[C---:B------:R-:W-:Y:S02]  /*f6d0*/  ISETP.GT.AND P3, PT, R41.reuse, 0x28, PT ;  /* 0x000000282900780c */ /* 0x040fe40003f64270 */
[----:B------:R-:W-:Y:S02]  /*f6e0*/  FSEL R40, R28, -INF , P0 ;  /* 0xff8000001c287808 */ /* 0x000fe40000000000 */
[----:B------:R-:W-:-:S02]  /*f6f0*/  ISETP.GT.AND P1, PT, R41, 0x8, PT ;  /* 0x000000082900780c */ /* 0x000fc40003f24270 */
[----:B------:R-:W-:Y:S02]  /*f700*/  ISETP.GT.AND P0, PT, R0, 0x1, PT ;  /* 0x000000010000780c */ /* 0x000fe40003f04270 */
[----:B------:R-:W-:Y:S02]  /*f710*/  FSEL R29, R8, -INF , P3 ;  /* 0xff800000081d7808 */ /* 0x000fe40001800000 */
[----:B------:R-:W-:Y:S02]  /*f720*/  ISETP.GT.AND P2, PT, R41, 0x9, PT ;  /* 0x000000092900780c */ /* 0x000fe40003f44270 */
[----:B------:R-:W-:Y:S02]  /*f730*/  FSEL R24, R24, -INF , P1 ;  /* 0xff80000018187808 */ /* 0x000fe40000800000 */
[----:B------:R-:W-:Y:S02]  /*f740*/  FMNMX.FTZ R8, R40, R7, !PT ;  /* 0x0000000728087209 */ /* 0x000fe40007810000 */
[----:B------:R-:W-:-:S02]  /*f750*/  FSEL R5, R31, -INF , P0 ;  /* 0xff8000001f057808 */ /* 0x000fc40000000000 */
[----:B------:R-:W-:Y:S02]  /*f760*/  FSEL R25, R25, -INF , P2 ;  /* 0xff80000019197808 */ /* 0x000fe40001000000 */
[----:B------:R-:W-:Y:S02]  /*f770*/  ISETP.GT.AND P0, PT, R0, 0x9, PT ;  /* 0x000000090000780c */ /* 0x000fe40003f04270 */
[----:B------:R-:W-:Y:S02]  /*f780*/  FMNMX.FTZ R8, R24, R8, !PT ;  /* 0x0000000818087209 */ /* 0x000fe40007810000 */
[----:B------:R-:W-:Y:S02]  /*f790*/  ISETP.GT.AND P2, PT, R41, 0x11, PT ;  /* 0x000000112900780c */ /* 0x000fe40003f44270 */
[----:B------:R-:W-:Y:S02]  /*f7a0*/  FSEL R27, R27, -INF , P0 ;  /* 0xff8000001b1b7808 */ /* 0x000fe40000000000 */
[----:B------:R-:W-:-:S02]  /*f7b0*/  FMNMX.FTZ R8, R25, R8, !PT ;  /* 0x0000000819087209 */ /* 0x000fc40007810000 */
[----:B------:R-:W-:Y:S02]  /*f7c0*/  FSEL R21, R21, -INF , P2 ;  /* 0xff80000015157808 */ /* 0x000fe40001000000 */
[----:B------:R-:W-:Y:S02]  /*f7d0*/  ISETP.GT.AND P0, PT, R0, 0x11, PT ;  /* 0x000000110000780c */ /* 0x000fe40003f04270 */
[----:B------:R-:W-:Y:S02]  /*f7e0*/  ISETP.GT.AND P2, PT, R41, 0x19, PT ;  /* 0x000000192900780c */ /* 0x000fe40003f44270 */
[----:B------:R-:W-:Y:S02]  /*f7f0*/  FMNMX.FTZ R8, R20, R8, !PT ;  /* 0x0000000814087209 */ /* 0x000fe40007810000 */
[----:B------:R-:W-:Y:S02]  /*f800*/  FSEL R23, R23, -INF , P0 ;  /* 0xff80000017177808 */ /* 0x000fe40000000000 */
[----:B------:R-:W-:-:S02]  /*f810*/  FSEL R17, R17, -INF , P2 ;  /* 0xff80000011117808 */ /* 0x000fc40001000000 */
[C---:B------:R-:W-:Y:S02]  /*f820*/  ISETP.GT.AND P0, PT, R0.reuse, 0x19, PT ;  /* 0x000000190000780c */ /* 0x040fe40003f04270 */
[----:B------:R-:W-:Y:S02]  /*f830*/  ISETP.GT.AND P2, PT, R41, 0x21, PT ;  /* 0x000000212900780c */ /* 0x000fe40003f44270 */
[----:B------:R-:W-:Y:S02]  /*f840*/  FMNMX.FTZ R8, R21, R8, !PT ;  /* 0x0000000815087209 */ /* 0x000fe40007810000 */
[----:B------:R-:W-:Y:S02]  /*f850*/  FSEL R31, R19, -INF , P0 ;  /* 0xff800000131f7808 */ /* 0x000fe40000000000 */
[----:B------:R-:W-:Y:S02]  /*f860*/  FSEL R28, R13, -INF , P2 ;  /* 0xff8000000d1c7808 */ /* 0x000fe40001000000 */
[----:B------:R-:W-:-:S02]  /*f870*/  ISETP.GT.AND P0, PT, R0, 0x21, PT ;  /* 0x000000210000780c */ /* 0x000fc40003f04270 */
[----:B------:R-:W-:Y:S02]  /*f880*/  ISETP.GT.AND P2, PT, R41, 0x29, PT ;  /* 0x000000292900780c */ /* 0x000fe40003f44270 */
[----:B------:R-:W-:Y:S02]  /*f890*/  FMNMX.FTZ R8, R16, R8, !PT ;  /* 0x0000000810087209 */ /* 0x000fe40007810000 */
[C---:B------:R-:W-:Y:S02]  /*f8a0*/  ISETP.GT.AND P1, PT, R0.reuse, 0x8, PT ;  /* 0x000000080000780c */ /* 0x040fe40003f24270 */
[----:B------:R-:W-:Y:S02]  /*f8b0*/  FSEL R36, R15, -INF , P0 ;  /* 0xff8000000f247808 */ /* 0x000fe40000000000 */
[----:B------:R-:W-:Y:S02]  /*f8c0*/  FSEL R37, R9, -INF , P2 ;  /* 0xff80000009257808 */ /* 0x000fe40001000000 */
[----:B------:R-:W-:-:S02]  /*f8d0*/  ISETP.GT.AND P0, PT, R0, 0x29, PT ;  /* 0x000000290000780c */ /* 0x000fc40003f04270 */
[----:B------:R-:W-:Y:S02]  /*f8e0*/  FMNMX.FTZ R8, R17, R8, !PT ;  /* 0x0000000811087209 */ /* 0x000fe40007810000 */
[----:B------:R-:W-:Y:S02]  /*f8f0*/  FSEL R26, R26, -INF , P1 ;  /* 0xff8000001a1a7808 */ /* 0x000fe40000800000 */
[----:B------:R-:W-:Y:S02]  /*f900*/  FMNMX.FTZ R9, R6, R5, !PT ;  /* 0x0000000506097209 */ /* 0x000fe40007810000 */
[----:B------:R-:W-:Y:S02]  /*f910*/  FSEL R177, R11, -INF , P0 ;  /* 0xff8000000bb17808 */ /* 0x000fe40000000000 */
[----:B------:R-:W-:Y:S02]  /*f920*/  FMNMX.FTZ R8, R30, R8, !PT ;  /* 0x000000081e087209 */ /* 0x000fe40007810000 */
[----:B------:R-:W-:-:S02]  /*f930*/  ISETP.GT.AND P1, PT, R0, 0x10, PT ;  /* 0x000000100000780c */ /* 0x000fc40003f24270 */
[----:B------:R-:W-:Y:S02]  /*f940*/  ISETP.GT.AND P0, PT, R0, 0x31, PT ;  /* 0x000000310000780c */ /* 0x000fe40003f04270 */
[----:B------:R-:W-:Y:S02]  /*f950*/  FMNMX.FTZ R9, R26, R9, !PT ;  /* 0x000000091a097209 */ /* 0x000fe40007810000 */
[----:B------:R-:W-:Y:S02]  /*f960*/  FMNMX.FTZ R8, R28, R8, !PT ;  /* 0x000000081c087209 */ /* 0x000fe40007810000 */
[----:B------:R-:W-:Y:S02]  /*f970*/  FSEL R22, R22, -INF , P1 ;  /* 0xff80000016167808 */ /* 0x000fe40000800000 */
[----:B------:R-:W-:Y:S02]  /*f980*/  FSEL R146, R107, -INF , P0 ;  /* 0xff8000006b927808 */ /* 0x000fe40000000000 */
[----:B------:R-:W-:-:S02]  /*f990*/  FMNMX.FTZ R9, R27, R9, !PT ;  /* 0x000000091b097209 */ /* 0x000fc40007810000 */
[C---:B------:R-:W-:Y:S02]  /*f9a0*/  ISETP.GT.AND P0, PT, R41.reuse, 0x39, PT ;  /* 0x000000392900780c */ /* 0x040fe40003f04270 */
[----:B------:R-:W-:Y:S02]  /*f9b0*/  ISETP.GT.AND P3, PT, R41, 0x30, PT ;  /* 0x000000302900780c */ /* 0x000fe40003f64270 */
[----:B------:R-:W-:Y:S02]  /*f9c0*/  FMNMX.FTZ R8, R29, R8, !PT ;  /* 0x000000081d087209 */ /* 0x000fe40007810000 */
[----:B------:R-:W-:Y:S02]  /*f9d0*/  ISETP.GT.AND P1, PT, R0, 0x18, PT ;  /* 0x000000180000780c */ /* 0x000fe40003f24270 */
[----:B------:R-:W-:Y:S02]  /*f9e0*/  FMNMX.FTZ R9, R22, R9, !PT ;  /* 0x0000000916097209 */ /* 0x000fe40007810000 */
[----:B------:R-:W-:-:S02]  /*f9f0*/  FSEL R135, R101, -INF , P0 ;  /* 0xff80000065877808 */ /* 0x000fc40000000000 */
[----:B------:R-:W-:Y:S02]  /*fa00*/  ISETP.GT.AND P2, PT, R41, 0x31, PT ;  /* 0x000000312900780c */ /* 0x000fe40003f44270 */
[----:B------:R-:W-:Y:S02]  /*fa10*/  ISETP.GT.AND P0, PT, R0, 0x39, PT ;  /* 0x000000390000780c */ /* 0x000fe40003f04270 */
[----:B------:R-:W-:Y:S02]  /*fa20*/  FSEL R133, R104, -INF , P3 ;  /* 0xff80000068857808 */ /* 0x000fe40001800000 */
[----:B------:R-:W-:Y:S02]  /*fa30*/  FMNMX.FTZ R8, R37, R8, !PT ;  /* 0x0000000825087209 */ /* 0x000fe40007810000 */
[----:B------:R-:W-:Y:S02]  /*fa40*/  FSEL R38, R18, -INF , P1 ;  /* 0xff80000012267808 */ /* 0x000fe40000800000 */
[----:B------:R-:W-:-:S02]  /*fa50*/  FMNMX.FTZ R9, R23, R9, !PT ;  /* 0x0000000917097209 */ /* 0x000fc40007810000 */
[----:B------:R-:W-:Y:S02]  /*fa60*/  FSEL R134, R105, -INF , P2 ;  /* 0xff80000069867808 */ /* 0x000fe40001000000 */
[----:B------:R-:W-:Y:S02]  /*fa70*/  FSEL R149, R103, -INF , P0 ;  /* 0xff80000067957808 */ /* 0x000fe40000000000 */
[C---:B------:R-:W-:Y:S02]  /*fa80*/  ISETP.GT.AND P2, PT, R41.reuse, 0x38, PT ;  /* 0x000000382900780c */ /* 0x040fe40003f44270 */
[----:B------:R-:W-:Y:S02]  /*fa90*/  ISETP.GT.AND P0, PT, R41, 0x41, PT ;  /* 0x000000412900780c */ /* 0x000fe40003f04270 */
[----:B------:R-:W-:Y:S02]  /*faa0*/  FMNMX.FTZ R8, R133, R8, !PT ;  /* 0x0000000885087209 */ /* 0x000fe40007810000 */
[----:B------:R-:W-:-:S02]  /*fab0*/  ISETP.GT.AND P1, PT, R0, 0x20, PT ;  /* 0x000000200000780c */ /* 0x000fc40003f24270 */
[----:B------:R-:W-:Y:S02]  /*fac0*/  FMNMX.FTZ R9, R38, R9, !PT ;  /* 0x0000000926097209 */ /* 0x000fe40007810000 */
[----:B------:R-:W-:Y:S02]  /*fad0*/  FSEL R144, R100, -INF , P2 ;  /* 0xff80000064907808 */ /* 0x000fe40001000000 */
[----:B------:R-:W-:Y:S02]  /*fae0*/  FSEL R158, R97, -INF , P0 ;  /* 0xff800000619e7808 */ /* 0x000fe40000000000 */
[----:B------:R-:W-:Y:S02]  /*faf0*/  FMNMX.FTZ R8, R134, R8, !PT ;  /* 0x0000000886087209 */ /* 0x000fe40007810000 */
[----:B------:R-:W-:Y:S02]  /*fb00*/  FSEL R39, R14, -INF , P1 ;  /* 0xff8000000e277808 */ /* 0x000fe40000800000 */
[----:B------:R-:W-:Y:S01]  /*fb10*/  ISETP.GT.AND P0, PT, R0, 0x41, PT ;  /* 0x000000410000780c */ /* 0x000fe20003f04270 */
[----:B------:R-:W-:Y:S01]  /*fb20*/  LDSM.16.MT88.4 R12, [R232+0x4900] ;  /* 0x00490000e80c783b */ /* 0x000fe20000004200 */
[----:B------:R-:W-:-:S02]  /*fb30*/  FMNMX.FTZ R9, R31, R9, !PT ;  /* 0x000000091f097209 */ /* 0x000fc40007810000 */
[----:B------:R-:W-:Y:S02]  /*fb40*/  ISETP.GT.AND P2, PT, R41, 0x40, PT ;  /* 0x000000402900780c */ /* 0x000fe40003f44270 */
[----:B------:R-:W-:Y:S02]  /*fb50*/  FMNMX.FTZ R8, R144, R8, !PT ;  /* 0x0000000890087209 */ /* 0x000fe40007810000 */
[----:B------:R-:W-:Y:S02]  /*fb60*/  ISETP.GT.AND P1, PT, R0, 0x28, PT ;  /* 0x000000280000780c */ /* 0x000fe40003f24270 */
[----:B------:R-:W-:Y:S02]  /*fb70*/  FSEL R162, R99, -INF , P0 ;  /* 0xff80000063a27808 */ /* 0x000fe40000000000 */
[----:B------:R-:W-:Y:S02]  /*fb80*/  FMNMX.FTZ R9, R39, R9, !PT ;  /* 0x0000000927097209 */ /* 0x000fe40007810000 */
[----:B------:R-:W-:-:S02]  /*fb90*/  ISETP.GT.AND P0, PT, R41, 0x48, PT ;  /* 0x000000482900780c */ /* 0x000fc40003f04270 */
[----:B------:R-:W-:Y:S02]  /*fba0*/  FSEL R157, R96, -INF , P2 ;  /* 0xff800000609d7808 */ /* 0x000fe40001000000 */
[----:B------:R-:W-:Y:S02]  /*fbb0*/  FMNMX.FTZ R8, R135, R8, !PT ;  /* 0x0000000887087209 */ /* 0x000fe40007810000 */
[----:B------:R-:W-:Y:S02]  /*fbc0*/  FSEL R178, R10, -INF , P1 ;  /* 0xff8000000ab27808 */ /* 0x000fe40000800000 */
[----:B------:R-:W-:Y:S02]  /*fbd0*/  FMNMX.FTZ R9, R36, R9, !PT ;  /* 0x0000000924097209 */ /* 0x000fe40007810000 */
[----:B------:R-:W-:Y:S02]  /*fbe0*/  ISETP.GT.AND P1, PT, R0, 0x30, PT ;  /* 0x000000300000780c */ /* 0x000fe40003f24270 */
[----:B------:R-:W-:-:S02]  /*fbf0*/  FSEL R160, R92, -INF , P0 ;  /* 0xff8000005ca07808 */ /* 0x000fc40000000000 */
[----:B------:R-:W-:Y:S02]  /*fc00*/  ISETP.GT.AND P0, PT, R0, 0x49, PT ;  /* 0x000000490000780c */ /* 0x000fe40003f04270 */
[----:B------:R-:W-:Y:S02]  /*fc10*/  FMNMX.FTZ R8, R157, R8, !PT ;  /* 0x000000089d087209 */ /* 0x000fe40007810000 */
[----:B------:R-:W-:Y:S02]  /*fc20*/  FMNMX.FTZ R9, R178, R9, !PT ;  /* 0x00000009b2097209 */ /* 0x000fe40007810000 */
[----:B------:R-:W-:Y:S02]  /*fc30*/  FSEL R145, R106, -INF , P1 ;  /* 0xff8000006a917808 */ /* 0x000fe40000800000 */
[----:B------:R-:W-:Y:S02]  /*fc40*/  ISETP.GT.AND P1, PT, R0, 0x38, PT ;  /* 0x000000380000780c */ /* 0x000fe40003f24270 */
[----:B------:R-:W-:-:S02]  /*fc50*/  FSEL R165, R95, -INF , P0 ;  /* 0xff8000005fa57808 */ /* 0x000fc40000000000 */
[C---:B------:R-:W-:Y:S02]  /*fc60*/  ISETP.GT.AND P2, PT, R41.reuse, 0x49, PT ;  /* 0x000000492900780c */ /* 0x040fe40003f44270 */
[----:B------:R-:W-:Y:S02]  /*fc70*/  ISETP.GT.AND P0, PT, R41, 0x50, PT ;  /* 0x000000502900780c */ /* 0x000fe40003f04270 */
[----:B------:R-:W-:Y:S02]  /*fc80*/  FMNMX.FTZ R8, R158, R8, !PT ;  /* 0x000000089e087209 */ /* 0x000fe40007810000 */
[----:B------:R-:W-:Y:S02]  /*fc90*/  FMNMX.FTZ R9, R177, R9, !PT ;  /* 0x00000009b1097209 */ /* 0x000fe40007810000 */
[----:B------:R-:W-:Y:S02]  /*fca0*/  FSEL R148, R102, -INF , P1 ;  /* 0xff80000066947808 */ /* 0x000fe40000800000 */
[----:B------:R-:W-:Y:S01]  /*fcb0*/  ISETP.GT.AND P1, PT, R0, 0x40, PT ;  /* 0x000000400000780c */ /* 0x000fe20003f24270 */
[----:B------:R-:W-:Y:S01]  /*fcc0*/  LDSM.16.MT88.4 R100, [R230+0x4100] ;  /* 0x00410000e664783b */ /* 0x000fe20000004200 */
[----:B------:R-:W-:-:S02]  /*fcd0*/  FSEL R159, R93, -INF , P2 ;  /* 0xff8000005d9f7808 */ /* 0x000fc40001000000 */
[----:B------:R-:W-:Y:S02]  /*fce0*/  FSEL R176, R88, -INF , P0 ;  /* 0xff80000058b07808 */ /* 0x000fe40000000000 */
[----:B------:R-:W-:Y:S02]  /*fcf0*/  FMNMX.FTZ R8, R160, R8, !PT ;  /* 0x00000008a0087209 */ /* 0x000fe40007810000 */
[----:B------:R-:W-:Y:S02]  /*fd00*/  ISETP.GT.AND P0, PT, R0, 0x51, PT ;  /* 0x000000510000780c */ /* 0x000fe40003f04270 */
[----:B------:R-:W-:Y:S02]  /*fd10*/  FMNMX.FTZ R9, R145, R9, !PT ;  /* 0x0000000991097209 */ /* 0x000fe40007810000 */
[----:B------:R-:W-:Y:S02]  /*fd20*/  FSEL R161, R98, -INF , P1 ;  /* 0xff80000062a17808 */ /* 0x000fe40000800000 */
[----:B------:R-:W-:Y:S01]  /*fd30*/  ISETP.GT.AND P2, PT, R41, 0x51, PT ;  /* 0x000000512900780c */ /* 0x000fe20003f44270 */
[----:B------:R-:W-:Y:S01]  /*fd40*/  LDSM.16.MT88.4 R96, [R232+0x4100] ;  /* 0x00410000e860783b */ /* 0x000fe20000004200 */
[----:B------:R-:W-:-:S02]  /*fd50*/  FMNMX.FTZ R8, R159, R8, !PT ;  /* 0x000000089f087209 */ /* 0x000fc40007810000 */
[----:B------:R-:W-:Y:S02]  /*fd60*/  ISETP.GT.AND P1, PT, R0, 0x48, PT ;  /* 0x000000480000780c */ /* 0x000fe40003f24270 */
[----:B------:R-:W-:Y:S02]  /*fd70*/  FSEL R167, R91, -INF , P0 ;  /* 0xff8000005ba77808 */ /* 0x000fe40000000000 */
        /* <DEDUP_REMOVED lines=8> */
[----:B------:R-:W-:Y:S02]  /*fe00*/  ISETP.GT.AND P0, PT, R0, 0x59, PT ;  /* 0x000000590000780c */ /* 0x000fe40003f04270 */
[----:B------:R-:W-:-:S02]  /*fe10*/  ISETP.GT.AND P2, PT, R41, 0x59, PT ;  /* 0x000000592900780c */ /* 0x000fc40003f44270 */
[----:B------:R-:W-:Y:S02]  /*fe20*/  FMNMX.FTZ R8, R171, R8, !PT ;  /* 0x00000008ab087209 */ /* 0x000fe40007810000 */
[----:B------:R-:W-:Y:S02]  /*fe30*/  FMNMX.FTZ R9, R149, R9, !PT ;  /* 0x0000000995097209 */ /* 0x000fe40007810000 */
[----:B------:R-:W-:Y:S02]  /*fe40*/  FSEL R168, R90, -INF , P1 ;  /* 0xff8000005aa87808 */ /* 0x000fe40000800000 */
[----:B------:R-:W-:Y:S01]  /*fe50*/  ISETP.GT.AND P1, PT, R0, 0x58, PT ;  /* 0x000000580000780c */ /* 0x000fe20003f24270 */
[----:B------:R-:W-:Y:S01]  /*fe60*/  LDSM.16.MT88.4 R88, [R228+0x100] ;  /* 0x00010000e458783b */ /* 0x000fe20000004200 */
[----:B------:R-:W-:Y:S02]  /*fe70*/  FSEL R163, R87, -INF , P0 ;  /* 0xff80000057a37808 */ /* 0x000fe40000000000 */
[----:B------:R-:W-:-:S02]  /*fe80*/  FSEL R169, R85, -INF , P2 ;  /* 0xff80000055a97808 */ /* 0x000fc40001000000 */
[----:B------:R-:W-:Y:S02]  /*fe90*/  ISETP.GT.AND P0, PT, R41, 0x60, PT ;  /* 0x000000602900780c */ /* 0x000fe40003f04270 */
[----:B------:R-:W-:Y:S02]  /*fea0*/  FMNMX.FTZ R8, R170, R8, !PT ;  /* 0x00000008aa087209 */ /* 0x000fe40007810000 */
[----:B------:R-:W-:Y:S02]  /*feb0*/  FMNMX.FTZ R9, R161, R9, !PT ;  /* 0x00000009a1097209 */ /* 0x000fe40007810000 */
[----:B------:R-:W-:Y:S02]  /*fec0*/  FSEL R166, R86, -INF , P1 ;  /* 0xff80000056a67808 */ /* 0x000fe40000800000 */
        /* <DEDUP_REMOVED lines=8> */
[----:B------:R-:W-:Y:S02]  /*ff50*/  ISETP.GT.AND P2, PT, R41, 0x69, PT ;  /* 0x000000692900780c */ /* 0x000fe40003f44270 */
[----:B------:R-:W-:Y:S02]  /*ff60*/  FSEL R154, R76, -INF , P0 ;  /* 0xff8000004c9a7808 */ /* 0x000fe40000000000 */
        /* <DEDUP_REMOVED lines=13> */
[----:B------:R-:W-:Y:S02]  /*10040*/  ISETP.GT.AND P1, PT, R0, 0x60, PT ;  /* 0x000000600000780c */ /* 0x000fe40003f24270 */
[----:B------:R-:W-:Y:S02]  /*10050*/  FMNMX.FTZ R9, R166, R9, !PT ;  /* 0x00000009a6097209 */ /* 0x000fe40007810000 */
[----:B------:R-:W-:-:S02]  /*10060*/  ISETP.GT.AND P2, PT, R41, 0x79, PT ;  /* 0x000000792900780c */ /* 0x000fc40003f44270 */
[----:B------:R-:W-:Y:S02]  /*10070*/  FSEL R65, R32, -INF , P3 ;  /* 0xff80000020417808 */ /* 0x000fe40001800000 */
[----:B------:R-:W-:Y:S02]  /*10080*/  FMNMX.FTZ R8, R66, R8, !PT ;  /* 0x0000000842087209 */ /* 0x000fe40007810000 */
[----:B------:R-:W-:Y:S02]  /*10090*/  ISETP.GT.AND P0, PT, R0, 0x61, PT ;  /* 0x000000610000780c */ /* 0x000fe40003f04270 */
[----:B------:R-:W-:Y:S02]  /*100a0*/  FSEL R152, R82, -INF , P1 ;  /* 0xff80000052987808 */ /* 0x000fe40000800000 */
[----:B------:R-:W-:Y:S02]  /*100b0*/  FMNMX.FTZ R9, R163, R9, !PT ;  /* 0x00000009a3097209 */ /* 0x000fe40007810000 */
[----:B------:R-:W-:-:S02]  /*100c0*/  FSEL R63, R33, -INF , P2 ;  /* 0xff800000213f7808 */ /* 0x000fc40001000000 */
[----:B------:R-:W-:Y:S02]  /*100d0*/  FMNMX.FTZ R8, R65, R8, !PT ;  /* 0x0000000841087209 */ /* 0x000fe40007810000 */
[----:B------:R-:W-:Y:S02]  /*100e0*/  FSEL R151, R83, -INF , P0 ;  /* 0xff80000053977808 */ /* 0x000fe40000000000 */
[----:B------:R-:W-:Y:S01]  /*100f0*/  ISETP.GT.AND P1, PT, R0, 0x68, PT ;  /* 0x000000680000780c */ /* 0x000fe20003f24270 */
[----:B------:R-:W-:Y:S01]  /*10100*/  LDSM.16.MT88.4 R80, [R229+0x100] ;  /* 0x00010000e550783b */ /* 0x000fe20000004200 */
[----:B------:R-:W-:Y:S02]  /*10110*/  FMNMX.FTZ R10, R152, R9, !PT ;  /* 0x00000009980a7209 */ /* 0x000fe40007810000 */
[----:B------:R-:W-:Y:S02]  /*10120*/  FMNMX.FTZ R8, R63, R8, !PT ;  /* 0x000000083f087209 */ /* 0x000fe40007810000 */
[----:B------:R-:W-:-:S02]  /*10130*/  ISETP.GT.AND P0, PT, R0, 0x69, PT ;  /* 0x000000690000780c */ /* 0x000fc40003f04270 */
[----:B------:R-:W-:Y:S01]  /*10140*/  FSEL R150, R78, -INF , P1 ;  /* 0xff8000004e967808 */ /* 0x000fe20000800000 */
[----:B------:R-:W1:Y:S01]  /*10150*/  SHFL.BFLY PT, R9, R8, 0x2, 0x1f ;  /* 0x0c401f0008097f89 */ /* 0x000e6200000e0000 */
[----:B------:R-:W-:Y:S02]  /*10160*/  FMNMX.FTZ R10, R151, R10, !PT ;  /* 0x0000000a970a7209 */ /* 0x000fe40007810000 */
[----:B------:R-:W-:Y:S02]  /*10170*/  FSEL R147, R79, -INF , P0 ;  /* 0xff8000004f937808 */ /* 0x000fe40000000000 */
[----:B------:R-:W-:Y:S02]  /*10180*/  ISETP.GT.AND P1, PT, R0, 0x70, PT ;  /* 0x000000700000780c */ /* 0x000fe40003f24270 */
[----:B------:R-:W-:Y:S02]  /*10190*/  FMNMX.FTZ R10, R150, R10, !PT ;  /* 0x0000000a960a7209 */ /* 0x000fe40007810000 */
[----:B------:R-:W-:-:S02]  /*101a0*/  ISETP.GT.AND P0, PT, R0, 0x71, PT ;  /* 0x000000710000780c */ /* 0x000fc40003f04270 */
[----:B------:R-:W-:Y:S02]  /*101b0*/  FSEL R62, R70, -INF , P1 ;  /* 0xff800000463e7808 */ /* 0x000fe40000800000 */
        /* <DEDUP_REMOVED lines=8> */
[----:B------:R-:W-:Y:S01]  /*10240*/  FMNMX.FTZ R0, R60, R10, !PT ;  /* 0x0000000a3c007209 */ /* 0x000fe20007810000 */
[----:B------:R-:W-:Y:S01]  /*10250*/  LDSM.16.MT88.4 R32, [R230+0x4900] ;  /* 0x00490000e620783b */ /* 0x000fe20000004200 */
[----:B-1----:R-:W-:Y:S02]  /*10260*/  FMNMX.FTZ R10, R9, R8, !PT ;  /* 0x00000008090a7209 */ /* 0x002fe40007810000 */
        /* <DEDUP_REMOVED lines=17> */
[----:B------:R-:W-:Y:S01]  /*10380*/  FFMA.FTZ R46, R16, c[0x0][0x2d0], -R64 ;  /* 0x0000b400102e7a23 */ /* 0x000fe20000010840 */
[----:B------:R-:W-:Y:S02]  /*10390*/  LDSM.16.MT88.4 R8, [R228+0x900] ;  /* 0x00090000e408783b */ /* 0x000fe40000004200 */
[----:B------:R-:W1:Y:S01]  /*103a0*/  MUFU.EX2 R54, R54 ;  /* 0x0000003600367308 */ /* 0x000e620000000800 */
[C---:B------:R-:W-:Y:S01]  /*103b0*/  FSETP.NEU.FTZ.AND P0, PT, R132.reuse, -INF , PT ;  /* 0xff8000008400780b */ /* 0x040fe20003f1d000 */
[----:B------:R-:W-:-:S02]  /*103c0*/  FMUL.FTZ R58, R132, c[0x0][0x2d0] ;  /* 0x0000b400843a7a20 */ /* 0x000fc40000410000 */
[--C-:B------:R-:W-:Y:S02]  /*103d0*/  FFMA.FTZ R45, R17, c[0x0][0x2d0], -R64.reuse ;  /* 0x0000b400112d7a23 */ /* 0x100fe40000010840 */
[--C-:B------:R-:W-:Y:S01]  /*103e0*/  FFMA.FTZ R42, R30, c[0x0][0x2d0], -R64.reuse ;  /* 0x0000b4001e2a7a23 */ /* 0x100fe20000010840 */
[----:B------:R-:W-:Y:S01]  /*103f0*/  FSEL R58, R58, RZ, P0 ;  /* 0x000000ff3a3a7208 */ /* 0x000fe20000000000 */
[----:B------:R-:W-:Y:S01]  /*10400*/  MUFU.EX2 R52, R52 ;  /* 0x0000003400347308 */ /* 0x000fe20000000800 */
[--C-:B------:R-:W-:Y:S01]  /*10410*/  FFMA.FTZ R41, R28, c[0x0][0x2d0], -R64.reuse ;  /* 0x0000b4001c297a23 */ /* 0x100fe20000010840 */
[----:B------:R-:W-:Y:S01]  /*10420*/  LDSM.16.MT88.4 R16, [R229+0x900] ;  /* 0x00090000e510783b */ /* 0x000fe20000004200 */
[----:B------:R-:W-:Y:S01]  /*10430*/  FFMA.FTZ R37, R37, c[0x0][0x2d0], -R64 ;  /* 0x0000b40025257a23 */ /* 0x000fe20000010840 */
[----:B------:R-:W-:Y:S01]  /*10440*/  PLOP3.LUT P0, PT, PT, PT, UP0, 0x80, 0x0 ;  /* 0x000000000000781c */ /* 0x000fe20003f0f008 */
[--C-:B------:R-:W-:Y:S02]  /*10450*/  FFMA.FTZ R57, R6, c[0x0][0x2d0], -R58.reuse ;  /* 0x0000b40006397a23 */ /* 0x100fe4000001083a */
[--C-:B------:R-:W-:Y:S01]  /*10460*/  FFMA.FTZ R56, R5, c[0x0][0x2d0], -R58.reuse ;  /* 0x0000b40005387a23 */ /* 0x100fe2000001083a */
[----:B------:R-:W2:Y:S01]  /*10470*/  MUFU.EX2 R51, R51 ;  /* 0x0000003300337308 */ /* 0x000ea20000000800 */
[--C-:B------:R-:W-:Y:S01]  /*10480*/  FFMA.FTZ R53, R26, c[0x0][0x2d0], -R58.reuse ;  /* 0x0000b4001a357a23 */ /* 0x100fe2000001083a */
[----:B------:R-:W3:Y:S01]  /*10490*/  LDSM.16.MT88.4 R4, [R228+0x4100] ;  /* 0x00410000e404783b */ /* 0x000ee20000004200 */
[--C-:B------:R-:W-:Y:S01]  /*104a0*/  FFMA.FTZ R47, R27, c[0x0][0x2d0], -R58.reuse ;  /* 0x0000b4001b2f7a23 */ /* 0x100fe2000001083a */
[----:B-1----:R-:W-:Y:S01]  /*104b0*/  F2FP.PACK_AB R112, R54, R55 ;  /* 0x000000373670723e */ /* 0x002fe200000000ff */
[--C-:B------:R-:W-:Y:S01]  /*104c0*/  FFMA.FTZ R48, R22, c[0x0][0x2d0], -R58.reuse ;  /* 0x0000b40016307a23 */ /* 0x100fe2000001083a */
[----:B------:R-:W1:Y:S01]  /*104d0*/  LDSM.16.MT88.4 R24, [R232+0x900] ;  /* 0x00090000e818783b */ /* 0x000e620000004200 */
[--C-:B------:R-:W-:Y:S01]  /*104e0*/  FFMA.FTZ R44, R23, c[0x0][0x2d0], -R58.reuse ;  /* 0x0000b400172c7a23 */ /* 0x100fe2000001083a */
[----:B------:R-:W-:Y:S01]  /*104f0*/  MUFU.EX2 R57, R57 ;  /* 0x0000003900397308 */ /* 0x000fe20000000800 */
[--C-:B------:R-:W-:Y:S01]  /*10500*/  FFMA.FTZ R43, R38, c[0x0][0x2d0], -R58.reuse ;  /* 0x0000b400262b7a23 */ /* 0x100fe2000001083a */
[----:B------:R-:W4:Y:S01]  /*10510*/  LDSM.16.MT88.4 R20, [R230+0x900] ;  /* 0x00090000e614783b */ /* 0x000f220000004200 */
[----:B------:R-:W-:-:S02]  /*10520*/  FFMA.FTZ R40, R31, c[0x0][0x2d0], -R58 ;  /* 0x0000b4001f287a23 */ /* 0x000fc4000001083a */
[----:B------:R-:W-:Y:S02]  /*10530*/  FFMA.FTZ R38, R29, c[0x0][0x2d0], -R64 ;  /* 0x0000b4001d267a23 */ /* 0x000fe40000010840 */
[----:B------:R-:W-:Y:S01]  /*10540*/  LDSM.16.MT88.4 R28, [R229+0x4900] ;  /* 0x00490000e51c783b */ /* 0x000fe20000004200 */
[----:B------:R-:W5:Y:S01]  /*10550*/  MUFU.EX2 R56, R56 ;  /* 0x0000003800387308 */ /* 0x000f620000000800 */
[----:B--2---:R-:W-:Y:S01]  /*10560*/  F2FP.PACK_AB R114, R51, R52 ;  /* 0x000000343372723e */ /* 0x004fe200000000ff */
[--C-:B------:R-:W-:Y:S02]  /*10570*/  FFMA.FTZ R39, R39, c[0x0][0x2d0], -R58.reuse ;  /* 0x0000b40027277a23 */ /* 0x100fe4000001083a */
[--C-:B------:R-:W-:Y:S02]  /*10580*/  FFMA.FTZ R36, R36, c[0x0][0x2d0], -R58.reuse ;  /* 0x0000b40024247a23 */ /* 0x100fe4000001083a */
[--C-:B------:R-:W-:Y:S02]  /*10590*/  FFMA.FTZ R3, R178, c[0x0][0x2d0], -R58.reuse ;  /* 0x0000b400b2037a23 */ /* 0x100fe4000001083a */
[----:B------:R-:W-:Y:S01]  /*105a0*/  MUFU.EX2 R53, R53 ;  /* 0x0000003500357308 */ /* 0x000fe20000000800 */
[----:B------:R-:W-:-:S02]  /*105b0*/  FFMA.FTZ R2, R177, c[0x0][0x2d0], -R58 ;  /* 0x0000b400b1027a23 */ /* 0x000fc4000001083a */
[--C-:B------:R-:W-:Y:S02]  /*105c0*/  FFMA.FTZ R133, R133, c[0x0][0x2d0], -R64.reuse ;  /* 0x0000b40085857a23 */ /* 0x100fe40000010840 */
[--C-:B------:R-:W-:Y:S02]  /*105d0*/  FFMA.FTZ R134, R134, c[0x0][0x2d0], -R64.reuse ;  /* 0x0000b40086867a23 */ /* 0x100fe40000010840 */
[--C-:B------:R-:W-:Y:S01]  /*105e0*/  FFMA.FTZ R144, R144, c[0x0][0x2d0], -R64.reuse ;  /* 0x0000b40090907a23 */ /* 0x100fe20000010840 */
[----:B------:R-:W2:Y:S01]  /*105f0*/  MUFU.EX2 R47, R47 ;  /* 0x0000002f002f7308 */ /* 0x000ea20000000800 */
[----:B-----5:R-:W-:Y:S01]  /*10600*/  F2FP.PACK_AB R113, R56, R57 ;  /* 0x000000393871723e */ /* 0x020fe200000000ff */
[----:B------:R-:W-:Y:S02]  /*10610*/  FFMA.FTZ R135, R135, c[0x0][0x2d0], -R64 ;  /* 0x0000b40087877a23 */ /* 0x000fe40000010840 */
[--C-:B------:R-:W-:Y:S02]  /*10620*/  FFMA.FTZ R145, R145, c[0x0][0x2d0], -R58.reuse ;  /* 0x0000b40091917a23 */ /* 0x100fe4000001083a */
[----:B------:R-:W-:-:S02]  /*10630*/  FFMA.FTZ R146, R146, c[0x0][0x2d0], -R58 ;  /* 0x0000b40092927a23 */ /* 0x000fc4000001083a */
[----:B------:R-:W5:Y:S01]  /*10640*/  MUFU.EX2 R50, R50 ;  /* 0x0000003200327308 */ /* 0x000f620000000800 */
[--C-:B------:R-:W-:Y:S02]  /*10650*/  FFMA.FTZ R148, R148, c[0x0][0x2d0], -R58.reuse ;  /* 0x0000b40094947a23 */ /* 0x100fe4000001083a */
[----:B------:R-:W-:Y:S02]  /*10660*/  FFMA.FTZ R149, R149, c[0x0][0x2d0], -R58 ;  /* 0x0000b40095957a23 */ /* 0x000fe4000001083a */
[--C-:B------:R-:W-:Y:S02]  /*10670*/  FFMA.FTZ R157, R157, c[0x0][0x2d0], -R64.reuse ;  /* 0x0000b4009d9d7a23 */ /* 0x100fe40000010840 */
[--C-:B------:R-:W-:Y:S01]  /*10680*/  FFMA.FTZ R158, R158, c[0x0][0x2d0], -R64.reuse ;  /* 0x0000b4009e9e7a23 */ /* 0x100fe20000010840 */
[----:B--2---:R-:W-:Y:S01]  /*10690*/  F2FP.PACK_AB R115, R47, R53 ;  /* 0x000000352f73723e */ /* 0x004fe200000000ff */
[----:B------:R-:W2:Y:S01]  /*106a0*/  MUFU.EX2 R49, R49 ;  /* 0x0000003100317308 */ /* 0x000ea20000000800 */
[----:B------:R-:W-:-:S02]  /*106b0*/  FFMA.FTZ R160, R160, c[0x0][0x2d0], -R64 ;  /* 0x0000b400a0a07a23 */ /* 0x000fc40000010840 */
[----:B------:R-:W-:Y:S02]  /*106c0*/  FFMA.FTZ R159, R159, c[0x0][0x2d0], -R64 ;  /* 0x0000b4009f9f7a23 */ /* 0x000fe40000010840 */
        /* <DEDUP_REMOVED lines=21> */
[----:B------:R-:W1:Y:S01]  /*10820*/  MUFU.EX2 R44, R44 ;  /* 0x0000002c002c7308 */ /* 0x000e620000000800 */
[----:B------:R-:W-:-:S02]  /*10830*/  FFMA.FTZ R154, R154, c[0x0][0x2d0], -R64 ;  /* 0x0000b4009a9a7a23 */ /* 0x000fc40000010840 */
[----:B------:R-:W-:Y:S02]  /*10840*/  FFMA.FTZ R153, R153, c[0x0][0x2d0], -R64 ;  /* 0x0000b40099997a23 */ /* 0x000fe40000010840 */
[--C-:B------:R-:W-:Y:S01]  /*10850*/  FFMA.FTZ R152, R152, c[0x0][0x2d0], -R58.reuse ;  /* 0x0000b40098987a23 */ /* 0x100fe2000001083a */
[C---:B------:R-:W-:Y:S01]  /*10860*/  HMMA.16816.F32 R76, R112.reuse, R80, RZ ;  /* 0x00000050704c723c */ /* 0x040fe200000018ff */
[--C-:B------:R-:W-:Y:S01]  /*10870*/  FFMA.FTZ R151, R151, c[0x0][0x2d0], -R58.reuse ;  /* 0x0000b40097977a23 */ /* 0x100fe2000001083a */
[----:B------:R-:W-:Y:S01]  /*10880*/  MUFU.EX2 R43, R43 ;  /* 0x0000002b002b7308 */ /* 0x000fe20000000800 */
[----:B------:R-:W-:Y:S02]  /*10890*/  FFMA.FTZ R150, R150, c[0x0][0x2d0], -R58 ;  /* 0x0000b40096967a23 */ /* 0x000fe4000001083a */
[----:B------:R-:W-:Y:S02]  /*108a0*/  FADD.FTZ R54, R55, R54 ;  /* 0x0000003637367221 */ /* 0x000fe40000010000 */
[----:B------:R-:W-:Y:S01]  /*108b0*/  FADD.FTZ R56, R57, R56 ;  /* 0x0000003839387221 */ /* 0x000fe20000010000 */
[----:B------:R-:W-:Y:S01]  /*108c0*/  HMMA.16816.F32 R92, R112, R96, RZ ;  /* 0x00000060705c723c */ /* 0x000fe200000018ff */
[----:B------:R-:W-:Y:S01]  /*108d0*/  FADD.FTZ R54, R52, R54 ;  /* 0x0000003634367221 */ /* 0x000fe20000010000 */
[----:B------:R-:W1:Y:S01]  /*108e0*/  MUFU.EX2 R40, R40 ;  /* 0x0000002800287308 */ /* 0x000e620000000800 */
[----:B------:R-:W-:-:S02]  /*108f0*/  FADD.FTZ R56, R53, R56 ;  /* 0x0000003835387221 */ /* 0x000fc40000010000 */
[--C-:B------:R-:W-:Y:S02]  /*10900*/  FFMA.FTZ R65, R65, c[0x0][0x2d0], -R64.reuse ;  /* 0x0000b40041417a23 */ /* 0x100fe40000010840 */
[----:B------:R-:W-:Y:S01]  /*10910*/  FFMA.FTZ R242, R63, c[0x0][0x2d0], -R64 ;  /* 0x0000b4003ff27a23 */ /* 0x000fe20000010840 */
[C---:B------:R-:W-:Y:S01]  /*10920*/  HMMA.16816.F32 R120, R112.reuse, R100, RZ ;  /* 0x000000647078723c */ /* 0x040fe200000018ff */
[--C-:B------:R-:W-:Y:S01]  /*10930*/  FFMA.FTZ R62, R62, c[0x0][0x2d0], -R58.reuse ;  /* 0x0000b4003e3e7a23 */ /* 0x100fe2000001083a */
[----:B------:R-:W1:Y:S01]  /*10940*/  MUFU.EX2 R42, R42 ;  /* 0x0000002a002a7308 */ /* 0x000e620000000800 */
[--C-:B------:R-:W-:Y:S02]  /*10950*/  FFMA.FTZ R61, R61, c[0x0][0x2d0], -R58.reuse ;  /* 0x0000b4003d3d7a23 */ /* 0x100fe4000001083a */
[--C-:B------:R-:W-:Y:S02]  /*10960*/  FFMA.FTZ R243, R59, c[0x0][0x2d0], -R58.reuse ;  /* 0x0000b4003bf37a23 */ /* 0x100fe4000001083a */
[----:B------:R-:W-:Y:S01]  /*10970*/  FFMA.FTZ R60, R60, c[0x0][0x2d0], -R58 ;  /* 0x0000b4003c3c7a23 */ /* 0x000fe2000001083a */
[----:B------:R-:W-:Y:S01]  /*10980*/  HMMA.16816.F32 R104, R112, R108, RZ ;  /* 0x0000006c7068723c */ /* 0x000fe200000018ff */
[----:B------:R-:W-:Y:S01]  /*10990*/  FADD.FTZ R51, R51, R54 ;  /* 0x0000003633337221 */ /* 0x000fe20000010000 */
[----:B------:R-:W1:Y:S01]  /*109a0*/  MUFU.EX2 R41, R41 ;  /* 0x0000002900297308 */ /* 0x000e620000000800 */
[----:B------:R-:W-:-:S02]  /*109b0*/  FADD.FTZ R56, R47, R56 ;  /* 0x000000382f387221 */ /* 0x000fc40000010000 */
[----:B-----5:R-:W-:-:S03]  /*109c0*/  FADD.FTZ R51, R50, R51 ;  /* 0x0000003332337221 */ /* 0x020fc60000010000 */
[C---:B------:R-:W-:Y:S02]  /*109d0*/  HMMA.16816.F32 R124, R112.reuse, R126, RZ ;  /* 0x0000007e707c723c */ /* 0x040fe400000018ff */
[----:B------:R-:W-:Y:S06]  /*109e0*/  MUFU.EX2 R38, R38 ;  /* 0x0000002600267308 */ /* 0x000fec0000000800 */
[C---:B------:R-:W-:Y:S02]  /*109f0*/  HMMA.16816.F32 R72, R112.reuse, R74, RZ ;  /* 0x0000004a7048723c */ /* 0x040fe400000018ff */
[----:B------:R-:W-:Y:S06]  /*10a00*/  MUFU.EX2 R37, R37 ;  /* 0x0000002500257308 */ /* 0x000fec0000000800 */
[C---:B------:R-:W-:Y:S02]  /*10a10*/  HMMA.16816.F32 R80, R112.reuse, R82, RZ ;  /* 0x000000527050723c */ /* 0x040fe400000018ff */
[----:B------:R-:W-:Y:S06]  /*10a20*/  MUFU.EX2 R39, R39 ;  /* 0x0000002700277308 */ /* 0x000fec0000000800 */
[C---:B------:R-:W-:Y:S02]  /*10a30*/  HMMA.16816.F32 R96, R112.reuse, R98, RZ ;  /* 0x000000627060723c */ /* 0x040fe400000018ff */
[----:B------:R-:W5:Y:S06]  /*10a40*/  MUFU.EX2 R36, R36 ;  /* 0x0000002400247308 */ /* 0x000f6c0000000800 */
[C---:B------:R-:W-:Y:S02]  /*10a50*/  HMMA.16816.F32 R100, R112.reuse, R102, RZ ;  /* 0x000000667064723c */ /* 0x040fe400000018ff */
[----:B------:R-:W-:Y:S06]  /*10a60*/  MUFU.EX2 R3, R3 ;  /* 0x0000000300037308 */ /* 0x000fec0000000800 */
[C---:B------:R-:W-:Y:S02]  /*10a70*/  HMMA.16816.F32 R108, R112.reuse, R110, RZ ;  /* 0x0000006e706c723c */ /* 0x040fe400000018ff */
[----:B------:R-:W4:Y:S06]  /*10a80*/  MUFU.EX2 R2, R2 ;  /* 0x0000000200027308 */ /* 0x000f2c0000000800 */
[C---:B---3--:R-:W-:Y:S02]  /*10a90*/  HMMA.16816.F32 R116, R112.reuse, R4, RZ ;  /* 0x000000047074723c */ /* 0x048fe400000018ff */
[----:B------:R-:W3:Y:S05]  /*10aa0*/  MUFU.EX2 R133, R133 ;  /* 0x0000008500857308 */ /* 0x000eea0000000800 */
[----:B--2---:R-:W-:Y:S01]  /*10ab0*/  F2FP.PACK_AB R4, R49, R50 ;  /* 0x000000323104723e */ /* 0x004fe200000000ff */
[----:B------:R-:W-:Y:S01]  /*10ac0*/  HMMA.16816.F32 R112, R112, R6, RZ ;  /* 0x000000067070723c */ /* 0x000fe200000018ff */
[----:B-1----:R-:W-:Y:S01]  /*10ad0*/  F2FP.PACK_AB R5, R44, R48 ;  /* 0x000000302c05723e */ /* 0x002fe200000000ff */
        /* <DEDUP_REMOVED lines=15> */
[----:B------:R-:W2:Y:S01]  /*10bd0*/  LDSM.16.MT88.4 R8, [R228+0x4900] ;  /* 0x00490000e408783b */ /* 0x000ea20000004200 */
        /* <DEDUP_REMOVED lines=11> */
[C---:B----4-:R-:W-:Y:S02]  /*10c90*/  HMMA.16816.F32 R68, R4.reuse, R20, R68 ;  /* 0x000000140444723c */ /* 0x050fe40000001844 */
[----:B------:R-:W4:Y:S06]  /*10ca0*/  MUFU.EX2 R158, R158 ;  /* 0x0000009e009e7308 */ /* 0x000f2c0000000800 */
[C---:B--2---:R-:W-:Y:S02]  /*10cb0*/  HMMA.16816.F32 R116, R4.reuse, R8, R116 ;  /* 0x000000080474723c */ /* 0x044fe40000001874 */
[----:B------:R-:W-:Y:S06]  /*10cc0*/  MUFU.EX2 R160, R160 ;  /* 0x000000a000a07308 */ /* 0x000fec0000000800 */
[C---:B------:R-:W-:Y:S01]  /*10cd0*/  HMMA.16816.F32 R112, R4.reuse, R10, R112 ;  /* 0x0000000a0470723c */ /* 0x040fe20000001870 */
[----:B------:R-:W2:Y:S01]  /*10ce0*/  LDSM.16.MT88.4 R8, [R232+0x5100] ;  /* 0x00510000e808783b */ /* 0x000ea20000004200 */
        /* <DEDUP_REMOVED lines=15> */
[----:B------:R-:W1:Y:S06]  /*10de0*/  MUFU.EX2 R171, R171 ;  /* 0x000000ab00ab7308 */ /* 0x000e6c0000000800 */
[----:B------:R-:W-:Y:S01]  /*10df0*/  HMMA.16816.F32 R108, R4, R30, R108 ;  /* 0x0000001e046c723c */ /* 0x000fe2000000186c */
[----:B------:R-:W4:Y:S01]  /*10e00*/  LDSM.16.MT88.4 R28, [R229+0x5100] ;  /* 0x00510000e51c783b */ /* 0x000f220000004200 */
[----:B------:R-:W-:Y:S05]  /*10e10*/  MUFU.EX2 R170, R170 ;  /* 0x000000aa00aa7308 */ /* 0x000fea0000000800 */
[C---:B------:R-:W-:Y:S01]  /*10e20*/  F2FP.PACK_AB R4, R41.reuse, R42 ;  /* 0x0000002a2904723e */ /* 0x040fe200000000ff */
[----:B------:R-:W-:Y:S01]  /*10e30*/  FADD.FTZ R41, R41, R45 ;  /* 0x0000002d29297221 */ /* 0x000fe20000010000 */
[----:B-----5:R-:W-:Y:S01]  /*10e40*/  F2FP.PACK_AB R5, R36, R39 ;  /* 0x000000272405723e */ /* 0x020fe200000000ff */
[----:B------:R-:W-:Y:S01]  /*10e50*/  MUFU.EX2 R169, R169 ;  /* 0x000000a900a97308 */ /* 0x000fe20000000800 */
[----:B------:R-:W-:Y:S01]  /*10e60*/  F2FP.PACK_AB R6, R37, R38 ;  /* 0x000000262506723e */ /* 0x000fe200000000ff */
[----:B------:R-:W-:Y:S01]  /*10e70*/  FADD.FTZ R39, R39, R43 ;  /* 0x0000002b27277221 */ /* 0x000fe20000010000 */
[----:B------:R-:W-:Y:S01]  /*10e80*/  F2FP.PACK_AB R7, R2, R3 ;  /* 0x000000030207723e */ /* 0x000fe200000000ff */
[----:B------:R-:W-:-:S02]  /*10e90*/  FADD.FTZ R41, R38, R41 ;  /* 0x0000002926297221 */ /* 0x000fc40000010000 */
[----:B------:R-:W-:Y:S02]  /*10ea0*/  FADD.FTZ R39, R36, R39 ;  /* 0x0000002724277221 */ /* 0x000fe40000010000 */
[----:B------:R-:W5:Y:S01]  /*10eb0*/  MUFU.EX2 R168, R168 ;  /* 0x000000a800a87308 */ /* 0x000f620000000800 */
[----:B------:R-:W-:Y:S01]  /*10ec0*/  FADD.FTZ R37, R37, R41 ;  /* 0x0000002925257221 */ /* 0x000fe20000010000 */
[C---:B-1----:R-:W-:Y:S01]  /*10ed0*/  HMMA.16816.F32 R84, R4.reuse, R12, R84 ;  /* 0x0000000c0454723c */ /* 0x042fe20000001854 */
[----:B------:R-:W-:Y:S02]  /*10ee0*/  FADD.FTZ R3, R3, R39 ;  /* 0x0000002703037221 */ /* 0x000fe40000010000 */
[----:B---3--:R-:W-:Y:S02]  /*10ef0*/  FADD.FTZ R37, R133, R37 ;  /* 0x0000002585257221 */ /* 0x008fe40000010000 */
[----:B------:R-:W-:Y:S01]  /*10f00*/  FADD.FTZ R3, R2, R3 ;  /* 0x0000000302037221 */ /* 0x000fe20000010000 */
[----:B------:R-:W1:Y:S02]  /*10f10*/  MUFU.EX2 R167, R167 ;  /* 0x000000a700a77308 */ /* 0x000e640000000800 */
[C---:B------:R-:W-:Y:S01]  /*10f20*/  HMMA.16816.F32 R88, R4.reuse, R14, R88 ;  /* 0x0000000e0458723c */ /* 0x040fe20000001858 */
[----:B------:R-:W3:Y:S05]  /*10f30*/  LDSM.16.MT88.4 R12, [R228+0x5100] ;  /* 0x00510000e40c783b */ /* 0x000eea0000004200 */
[----:B------:R-:W-:Y:S02]  /*10f40*/  MUFU.EX2 R166, R166 ;  /* 0x000000a600a67308 */ /* 0x000fe40000000800 */
[C---:B--2---:R-:W-:Y:S06]  /*10f50*/  HMMA.16816.F32 R92, R4.reuse, R8, R92 ;  /* 0x00000008045c723c */ /* 0x044fec000000185c */
[----:B------:R-:W2:Y:S02]  /*10f60*/  MUFU.EX2 R163, R163 ;  /* 0x000000a300a37308 */ /* 0x000ea40000000800 */
        /* <DEDUP_REMOVED lines=23> */
[C---:B----4-:R-:W-:Y:S06]  /*110e0*/  HMMA.16816.F32 R104, R4.reuse, R28, R104 ;  /* 0x0000001c0468723c */ /* 0x050fec0000001868 */
[----:B------:R-:W-:Y:S02]  /*110f0*/  MUFU.EX2 R61, R61 ;  /* 0x0000003d003d7308 */ /* 0x000fe40000000800 */
[C---:B------:R-:W-:Y:S01]  /*11100*/  HMMA.16816.F32 R108, R4.reuse, R30, R108 ;  /* 0x0000001e046c723c */ /* 0x040fe2000000186c */
[----:B------:R-:W-:Y:S05]  /*11110*/  LDSM.16.MT88.4 R28, [R229+0x5900] ;  /* 0x00590000e51c783b */ /* 0x000fea0000004200 */
[----:B------:R-:W-:Y:S02]  /*11120*/  MUFU.EX2 R243, R243 ;  /* 0x000000f300f37308 */ /* 0x000fe40000000800 */
[C---:B---3--:R-:W-:Y:S08]  /*11130*/  HMMA.16816.F32 R116, R4.reuse, R12, R116 ;  /* 0x0000000c0474723c */ /* 0x048ff00000001874 */
[----:B------:R-:W-:Y:S01]  /*11140*/  HMMA.16816.F32 R112, R4, R14, R112 ;  /* 0x0000000e0470723c */ /* 0x000fe20000001870 */
[----:B------:R-:W3:Y:S06]  /*11150*/  LDSM.16.MT88.4 R12, [R232+0x5900] ;  /* 0x00590000e80c783b */ /* 0x000eec0000004200 */
        /* <DEDUP_REMOVED lines=10> */
[----:B-1----:R-:W-:Y:S01]  /*11200*/  HMMA.16816.F32 R84, R4, R8, R84 ;  /* 0x000000080454723c */ /* 0x002fe20000001854 */
[----:B------:R-:W-:Y:S02]  /*11210*/  FADD.FTZ R135, R157, R135 ;  /* 0x000000879d877221 */ /* 0x000fe40000010000 */
[----:B------:R-:W-:-:S05]  /*11220*/  FADD.FTZ R148, R149, R148 ;  /* 0x0000009495947221 */ /* 0x000fca0000010000 */
[C---:B------:R-:W-:Y:S01]  /*11230*/  HMMA.16816.F32 R88, R4.reuse, R10, R88 ;  /* 0x0000000a0458723c */ /* 0x040fe20000001858 */
[----:B------:R-:W1:Y:S07]  /*11240*/  LDSM.16.MT88.4 R8, [R228+0x5900] ;  /* 0x00590000e408783b */ /* 0x000e6e0000004200 */
[C---:B------:R-:W-:Y:S08]  /*11250*/  HMMA.16816.F32 R128, R4.reuse, R24, R128 ;  /* 0x000000180480723c */ /* 0x040ff00000001880 */
[C---:B---3--:R-:W-:Y:S08]  /*11260*/  HMMA.16816.F32 R92, R4.reuse, R12, R92 ;  /* 0x0000000c045c723c */ /* 0x048ff0000000185c */
[C---:B------:R-:W-:Y:S01]  /*11270*/  HMMA.16816.F32 R96, R4.reuse, R14, R96 ;  /* 0x0000000e0460723c */ /* 0x040fe20000001860 */
[----:B------:R-:W3:Y:S07]  /*11280*/  LDSM.16.MT88.4 R12, [R228+0x2100] ;  /* 0x00210000e40c783b */ /* 0x000eee0000004200 */
[C---:B------:R-:W-:Y:S01]  /*11290*/  HMMA.16816.F32 R124, R4.reuse, R26, R124 ;  /* 0x0000001a047c723c */ /* 0x040fe2000000187c */
[----:B------:R-:W-:Y:S07]  /*112a0*/  LDSM.16.MT88.4 R24, [R232+0x2100] ;  /* 0x00210000e818783b */ /* 0x000fee0000004200 */
[C---:B------:R-:W-:Y:S08]  /*112b0*/  HMMA.16816.F32 R68, R4.reuse, R20, R68 ;  /* 0x000000140444723c */ /* 0x040ff00000001844 */
[C---:B-1----:R-:W-:Y:S08]  /*112c0*/  HMMA.16816.F32 R116, R4.reuse, R8, R116 ;  /* 0x000000080474723c */ /* 0x042ff00000001874 */
[C---:B------:R-:W-:Y:S01]  /*112d0*/  HMMA.16816.F32 R112, R4.reuse, R10, R112 ;  /* 0x0000000a0470723c */ /* 0x040fe20000001870 */
[----:B------:R-:W1:Y:S07]  /*112e0*/  LDSM.16.MT88.4 R8, [R232+0x6100] ;  /* 0x00610000e808783b */ /* 0x000e6e0000004200 */
[C---:B------:R-:W-:Y:S01]  /*112f0*/  HMMA.16816.F32 R72, R4.reuse, R22, R72 ;  /* 0x000000160448723c */ /* 0x040fe20000001848 */
[----:B------:R-:W4:Y:S07]  /*11300*/  LDSM.16.MT88.4 R20, [R230+0x2100] ;  /* 0x00210000e614783b */ /* 0x000f2e0000004200 */
        /* <DEDUP_REMOVED lines=8> */
[----:B------:R-:W2:Y:S06]  /*11390*/  LDSM.16.MT88.4 R28, [R229+0x6100] ;  /* 0x00610000e51c783b */ /* 0x000eac0000004200 */
        /* <DEDUP_REMOVED lines=10> */
[C---:B---3--:R-:W-:Y:S01]  /*11440*/  HMMA.16816.F32 R84, R4.reuse, R12, R84 ;  /* 0x0000000c0454723c */ /* 0x048fe20000001854 */
[----:B------:R-:W-:Y:S02]  /*11450*/  FADD.FTZ R159, R176, R159 ;  /* 0x0000009fb09f7221 */ /* 0x000fe40000010000 */
[----:B------:R-:W-:Y:S02]  /*11460*/  FADD.FTZ R164, R165, R164 ;  /* 0x000000a4a5a47221 */ /* 0x000fe40000010000 */
[----:B------:R-:W-:Y:S02]  /*11470*/  FADD.FTZ R159, R171, R159 ;  /* 0x0000009fab9f7221 */ /* 0x000fe40000010000 */
[----:B-----5:R-:W-:Y:S01]  /*11480*/  FADD.FTZ R164, R168, R164 ;  /* 0x000000a4a8a47221 */ /* 0x020fe20000010000 */
[----:B------:R-:W-:Y:S01]  /*11490*/  HMMA.16816.F32 R88, R4, R14, R88 ;  /* 0x0000000e0458723c */ /* 0x000fe20000001858 */
[----:B------:R-:W3:Y:S02]  /*114a0*/  LDSM.16.MT88.4 R12, [R228+0x6100] ;  /* 0x00610000e40c783b */ /* 0x000ee40000004200 */
[----:B------:R-:W-:-:S05]  /*114b0*/  FADD.FTZ R164, R167, R164 ;  /* 0x000000a4a7a47221 */ /* 0x000fca0000010000 */
[C---:B-1----:R-:W-:Y:S08]  /*114c0*/  HMMA.16816.F32 R92, R4.reuse, R8, R92 ;  /* 0x00000008045c723c */ /* 0x042ff0000000185c */
[C---:B------:R-:W-:Y:S01]  /*114d0*/  HMMA.16816.F32 R96, R4.reuse, R10, R96 ;  /* 0x0000000a0460723c */ /* 0x040fe20000001860 */
[----:B------:R-:W1:Y:S07]  /*114e0*/  LDSM.16.MT88.4 R8, [R228+0x2900] ;  /* 0x00290000e408783b */ /* 0x000e6e0000004200 */
[C---:B------:R-:W-:Y:S08]  /*114f0*/  HMMA.16816.F32 R128, R4.reuse, R24, R128 ;  /* 0x000000180480723c */ /* 0x040ff00000001880 */
[C---:B------:R-:W-:Y:S01]  /*11500*/  HMMA.16816.F32 R124, R4.reuse, R26, R124 ;  /* 0x0000001a047c723c */ /* 0x040fe2000000187c */
[----:B------:R-:W5:Y:S07]  /*11510*/  LDSM.16.MT88.4 R24, [R232+0x2900] ;  /* 0x00290000e818783b */ /* 0x000f6e0000004200 */
[C---:B----4-:R-:W-:Y:S08]  /*11520*/  HMMA.16816.F32 R68, R4.reuse, R20, R68 ;  /* 0x000000140444723c */ /* 0x050ff00000001844 */
        /* <DEDUP_REMOVED lines=10> */
[----:B------:R-:W-:Y:S07]  /*115d0*/  LDSM.16.MT88.4 R28, [R229+0x6900] ;  /* 0x00690000e51c783b */ /* 0x000fee0000004200 */
[C---:B---3--:R-:W-:Y:S08]  /*115e0*/  HMMA.16816.F32 R116, R4.reuse, R12, R116 ;  /* 0x0000000c0474723c */ /* 0x048ff00000001874 */
[----:B------:R-:W-:Y:S01]  /*115f0*/  HMMA.16816.F32 R112, R4, R14, R112 ;  /* 0x0000000e0470723c */ /* 0x000fe20000001870 */
[----:B------:R-:W2:Y:S06]  /*11600*/  LDSM.16.MT88.4 R12, [R232+0x6900] ;  /* 0x00690000e80c783b */ /* 0x000eac0000004200 */
        /* <DEDUP_REMOVED lines=8> */
[C---:B-1----:R-:W-:Y:S08]  /*11690*/  HMMA.16816.F32 R84, R4.reuse, R8, R84 ;  /* 0x000000080454723c */ /* 0x042ff00000001854 */
[C---:B------:R-:W-:Y:S01]  /*116a0*/  HMMA.16816.F32 R88, R4.reuse, R10, R88 ;  /* 0x0000000a0458723c */ /* 0x040fe20000001858 */
[----:B------:R-:W1:Y:S07]  /*116b0*/  LDSM.16.MT88.4 R8, [R228+0x6900] ;  /* 0x00690000e408783b */ /* 0x000e6e0000004200 */
[C---:B-----5:R-:W-:Y:S08]  /*116c0*/  HMMA.16816.F32 R128, R4.reuse, R24, R128 ;  /* 0x000000180480723c */ /* 0x060ff00000001880 */
[C---:B------:R-:W-:Y:S01]  /*116d0*/  HMMA.16816.F32 R124, R4.reuse, R26, R124 ;  /* 0x0000001a047c723c */ /* 0x040fe2000000187c */
[----:B------:R-:W3:Y:S07]  /*116e0*/  LDSM.16.MT88.4 R24, [R232+0x3100] ;  /* 0x00310000e818783b */ /* 0x000eee0000004200 */
[C---:B--2---:R-:W-:Y:S08]  /*116f0*/  HMMA.16816.F32 R92, R4.reuse, R12, R92 ;  /* 0x0000000c045c723c */ /* 0x044ff0000000185c */
[C---:B------:R-:W-:Y:S01]  /*11700*/  HMMA.16816.F32 R96, R4.reuse, R14, R96 ;  /* 0x0000000e0460723c */ /* 0x040fe20000001860 */
[----:B------:R-:W2:Y:S07]  /*11710*/  LDSM.16.MT88.4 R12, [R228+0x3100] ;  /* 0x00310000e40c783b */ /* 0x000eae0000004200 */
[C---:B------:R-:W-:Y:S01]  /*11720*/  HMMA.16816.F32 R120, R4.reuse, R32, R120 ;  /* 0x000000200478723c */ /* 0x040fe20000001878 */
[----:B------:R-:W-:Y:S06]  /*11730*/  MUFU.EX2 R32, R150 ;  /* 0x0000009600207308 */ /* 0x000fec0000000800 */
[----:B------:R-:W-:Y:S01]  /*11740*/  FFMA.FTZ R33, R147, c[0x0][0x2d0], -R58 ;  /* 0x0000b40093217a23 */ /* 0x000fe2000001083a */
[C---:B-1----:R-:W-:Y:S05]  /*11750*/  HMMA.16816.F32 R116, R4.reuse, R8, R116 ;  /* 0x000000080474723c */ /* 0x042fea0000001874 */
[----:B------:R-:W1:Y:S03]  /*11760*/  MUFU.EX2 R33, R33 ;  /* 0x0000002100217308 */ /* 0x000e660000000800 */
[C---:B------:R-:W-:Y:S01]  /*11770*/  HMMA.16816.F32 R112, R4.reuse, R10, R112 ;  /* 0x0000000a0470723c */ /* 0x040fe20000001870 */
[----:B------:R-:W4:Y:S07]  /*11780*/  LDSM.16.MT88.4 R8, [R232+0x7100] ;  /* 0x00710000e808783b */ /* 0x000f2e0000004200 */
[C---:B------:R-:W-:Y:S08]  /*11790*/  HMMA.16816.F32 R68, R4.reuse, R20, R68 ;  /* 0x000000140444723c */ /* 0x040ff00000001844 */
[C---:B------:R-:W-:Y:S01]  /*117a0*/  HMMA.16816.F32 R72, R4.reuse, R22, R72 ;  /* 0x000000160448723c */ /* 0x040fe20000001848 */
[----:B------:R-:W5:Y:S07]  /*117b0*/  LDSM.16.MT88.4 R20, [R230+0x3100] ;  /* 0x00310000e614783b */ /* 0x000f6e0000004200 */
[C---:B------:R-:W-:Y:S08]  /*117c0*/  HMMA.16816.F32 R104, R4.reuse, R28, R104 ;  /* 0x0000001c0468723c */ /* 0x040ff00000001868 */
[C---:B------:R-:W-:Y:S01]  /*117d0*/  HMMA.16816.F32 R108, R4.reuse, R30, R108 ;  /* 0x0000001e046c723c */ /* 0x040fe2000000186c */
[----:B------:R-:W2:Y:S07]  /*117e0*/  LDSM.16.MT88.4 R28, [R230+0x7100] ;  /* 0x00710000e61c783b */ /* 0x000eae0000004200 */
[C---:B------:R-:W-:Y:S08]  /*117f0*/  HMMA.16816.F32 R76, R4.reuse, R16, R76 ;  /* 0x00000010044c723c */ /* 0x040ff0000000184c */
[C---:B------:R-:W-:Y:S01]  /*11800*/  HMMA.16816.F32 R80, R4.reuse, R18, R80 ;  /* 0x000000120450723c */ /* 0x040fe20000001850 */
[----:B------:R-:W2:Y:S07]  /*11810*/  LDSM.16.MT88.4 R16, [R229+0x3100] ;  /* 0x00310000e510783b */ /* 0x000eae0000004200 */
[----:B------:R-:W-:Y:S07]  /*11820*/  HMMA.16816.F32 R100, R4, R34, R100 ;  /* 0x000000220464723c */ /* 0x000fee0000001864 */
[----:B------:R-:W-:Y:S01]  /*11830*/  F2FP.PACK_AB R4, R155, R156 ;  /* 0x0000009c9b04723e */ /* 0x000fe200000000ff */
[--C-:B------:R-:W-:Y:S01]  /*11840*/  FFMA.FTZ R34, R67, c[0x0][0x2d0], -R64.reuse ;  /* 0x0000b40043227a23 */ /* 0x100fe20000010840 */
[----:B------:R-:W-:Y:S01]  /*11850*/  F2FP.PACK_AB R5, R151, R152 ;  /* 0x000000989705723e */ /* 0x000fe200000000ff */
[----:B------:R-:W-:Y:S01]  /*11860*/  FFMA.FTZ R35, R66, c[0x0][0x2d0], -R64 ;  /* 0x0000b40042237a23 */ /* 0x000fe20000010840 */
[----:B------:R-:W-:Y:S01]  /*11870*/  F2FP.PACK_AB R6, R153, R154 ;  /* 0x0000009a9906723e */ /* 0x000fe200000000ff */
[----:B------:R-:W-:Y:S01]  /*11880*/  FADD.FTZ R156, R156, R170 ;  /* 0x000000aa9c9c7221 */ /* 0x000fe20000010000 */
[----:B-1----:R-:W-:Y:S01]  /*11890*/  F2FP.PACK_AB R7, R33, R32 ;  /* 0x000000202107723e */ /* 0x002fe200000000ff */
[----:B------:R-:W1:Y:S01]  /*118a0*/  MUFU.EX2 R34, R34 ;  /* 0x0000002200227308 */ /* 0x000e620000000800 */
        /* <DEDUP_REMOVED lines=11> */
[----:B-1----:R-:W-:-:S02]  /*11960*/  FADD.FTZ R154, R34, R154 ;  /* 0x0000009a229a7221 */ /* 0x002fc40000010000 */
[----:B------:R-:W-:-:S04]  /*11970*/  FADD.FTZ R32, R62, R32 ;  /* 0x000000203e207221 */ /* 0x000fc80000010000 */
[----:B--2---:R-:W-:Y:S01]  /*11980*/  HMMA.16816.F32 R84, R4, R12, R84 ;  /* 0x0000000c0454723c */ /* 0x004fe20000001854 */
        /* <DEDUP_REMOVED lines=54> */
[----:B------:R-:W-:Y:S01]  /*11cf0*/  SHF.L.U32 R251, R244, 0x1, RZ ;  /* 0x00000001f4fb7819 */ /* 0x000fe200000006ff */
[C---:B------:R-:W-:Y:S01]  /*11d00*/  IMAD.SHL.U32 R249, R239.reuse, 0x2, RZ ;  /* 0x00000002eff97824 */ /* 0x040fe200078e00ff */
[----:B------:R-:W-:Y:S01]  /*11d10*/  SHF.L.U64.HI R250, R239, 0x1, R241 ;  /* 0x00000001effa7819 */ /* 0x000fe200000102f1 */
[----:B------:R-:W-:-:S02]  /*11d20*/  ULDC UR5, c[0x0][0x210] ;  /* 0x0000840000057ab9 */ /* 0x000fc40000000800 */
[----:B------:R-:W-:Y:S02]  /*11d30*/  ULDC UR4, c[0x0][0x1e8] ;  /* 0x00007a0000047ab9 */ /* 0x000fe40000000800 */
[----:B------:R-:W-:Y:S02]  /*11d40*/  UIMAD UR5, UR13, UR5, URZ ;  /* 0x000000050d0572a4 */ /* 0x000fe4000f8e023f */
[----:B------:R-:W-:Y:S01]  /*11d50*/  @P1 IMAD.HI.U32 R248, R246, c[0x0][0x2c8], RZ ;  /* 0x0000b200f6f81a27 */ /* 0x000fe200078e00ff */
[----:B------:R-:W-:Y:S02]  /*11d60*/  UIMAD UR4, UR13, UR4, URZ ;  /* 0x000000040d0472a4 */ /* 0x000fe4000f8e023f */
[----:B------:R-:W-:Y:S02]  /*11d70*/  UMOV UR6, 0xffffff80 ;  /* 0xffffff8000067882 */ /* 0x000fe40000000000 */
[----:B------:R-:W-:Y:S02]  /*11d80*/  @P0 SHF.R.U32.HI R248, RZ, c[0x0][0x2cc], R248 ;  /* 0x0000b300fff80a19 */ /* 0x000fe400000116f8 */
.L_x_683:
        /* <DEDUP_REMOVED lines=29> */
[----:B------:R-:W-:Y:S02]  /*11f60*/  IADD3 R6, P0, R4, UR5, RZ ;  /* 0x0000000504067c10 */ /* 0x000fe4000ff1e0ff */
[----:B------:R-:W-:Y:S02]  /*11f70*/  SHF.L.U64.HI R4, R244, 0x1, R245 ;  /* 0x00000001f4047819 */ /* 0x000fe400000102f5 */
[----:B------:R-:W-:Y:S02]  /*11f80*/  IADD3.X R0, R5, UR12, R0, P0, !PT ;  /* 0x0000000c05007c10 */ /* 0x000fe400087fe400 */
[C---:B------:R-:W-:Y:S04]  /*11f90*/  LEA R5, P0, R6.reuse, c[0x0][0x1f8], 0x1 ;  /* 0x00007e0006057a11 */ /* 0x040fe800078008ff */
[----:B------:R-:W-:Y:S01]  /*11fa0*/  LEA.HI.X R6, R6, c[0x0][0x1fc], R0, 0x1, P0 ;  /* 0x00007f0006067a11 */ /* 0x000fe200000f0c00 */
[----:B------:R-:W2:Y:S01]  /*11fb0*/  SHFL.IDX PT, R28, R5, RZ, 0x181f ;  /* 0x00181fff051c7589 */ /* 0x000ea200000e0000 */
[----:B------:R-:W-:Y:S03]  /*11fc0*/  SEL R0, RZ, 0x10, P5 ;  /* 0x00000010ff007807 */ /* 0x000fe60002800000 */
[----:B------:R-:W3:Y:S01]  /*11fd0*/  SHFL.IDX PT, R20, R5, 0x1, 0x181f ;  /* 0x00381f0005147f89 */ /* 0x000ee200000e0000 */
[C---:B------:R-:W-:Y:S02]  /*11fe0*/  ISETP.NE.U32.AND P3, PT, R0.reuse, RZ, PT ;  /* 0x000000ff0000720c */ /* 0x040fe40003f65070 */
[----:B------:R-:W-:Y:S01]  /*11ff0*/  IADD3 R0, -R0, 0x10, RZ ;  /* 0x0000001000007810 */ /* 0x000fe20007ffe1ff */
[----:B------:R-:W4:Y:S04]  /*12000*/  SHFL.IDX PT, R14, R6, RZ, 0x181f ;  /* 0x00181fff060e7589 */ /* 0x000f2800000e0000 */
[----:B------:R-:W5:Y:S04]  /*12010*/  SHFL.IDX PT, R13, R6, 0x1, 0x181f ;  /* 0x00381f00060d7f89 */ /* 0x000f6800000e0000 */
[----:B------:R-:W1:Y:S04]  /*12020*/  SHFL.IDX PT, R7, R5, 0x2, 0x181f ;  /* 0x00581f0005077f89 */ /* 0x000e6800000e0000 */
[----:B------:R-:W1:Y:S04]  /*12030*/  SHFL.IDX PT, R5, R5, 0x3, 0x181f ;  /* 0x00781f0005057f89 */ /* 0x000e6800000e0000 */
[----:B------:R-:W1:Y:S04]  /*12040*/  SHFL.IDX PT, R12, R6, 0x2, 0x181f ;  /* 0x00581f00060c7f89 */ /* 0x000e6800000e0000 */
[----:B------:R-:W1:Y:S01]  /*12050*/  SHFL.IDX PT, R6, R6, 0x3, 0x181f ;  /* 0x00781f0006067f89 */ /* 0x000e6200000e0000 */
[C---:B--2---:R-:W-:Y:S02]  /*12060*/  IADD3 R30, P1, R28.reuse, R251, RZ ;  /* 0x000000fb1c1e7210 */ /* 0x044fe40007f3e0ff */
[----:B------:R-:W-:Y:S02]  /*12070*/  IADD3 R28, P0, R28, R249, RZ ;  /* 0x000000f91c1c7210 */ /* 0x000fe40007f1e0ff */
[----:B---3--:R-:W-:Y:S01]  /*12080*/  IADD3 R22, P2, R20, R251, RZ ;  /* 0x000000fb14167210 */ /* 0x008fe20007f5e0ff */
[C---:B----4-:R-:W-:Y:S02]  /*12090*/  IMAD.X R31, R14.reuse, 0x1, R4, P1 ;  /* 0x000000010e1f7824 */ /* 0x050fe400008e0604 */
[----:B------:R-:W-:Y:S01]  /*120a0*/  IMAD.X R29, R14, 0x1, R250, P0 ;  /* 0x000000010e1d7824 */ /* 0x000fe200000e06fa */
[----:B------:R-:W-:Y:S01]  /*120b0*/  IADD3 R20, P0, R20, R249, RZ ;  /* 0x000000f914147210 */ /* 0x000fe20007f1e0ff */
[----:B-----5:R-:W-:Y:S01]  /*120c0*/  IMAD.X R23, R13, 0x1, R4, P2 ;  /* 0x000000010d177824 */ /* 0x020fe200010e0604 */
[----:B-1----:R-:W-:Y:S03]  /*120d0*/  IADD3 R14, P2, R7, R251, RZ ;  /* 0x000000fb070e7210 */ /* 0x002fe60007f5e0ff */
[----:B------:R-:W-:Y:S01]  /*120e0*/  IMAD.X R21, R13, 0x1, R250, P0 ;  /* 0x000000010d157824 */ /* 0x000fe200000e06fa */
[----:B------:R-:W-:Y:S02]  /*120f0*/  IADD3 R38, P1, R7, R249, RZ ;  /* 0x000000f907267210 */ /* 0x000fe40007f3e0ff */
[----:B------:R-:W-:Y:S02]  /*12100*/  IADD3 R36, P0, R5, R251, RZ ;  /* 0x000000fb05247210 */ /* 0x000fe40007f1e0ff */
[----:B------:R-:W-:Y:S01]  /*12110*/  LOP3.LUT R7, R0, 0xf, RZ, 0xc0, !PT ;  /* 0x0000000f00077812 */ /* 0x000fe200078ec0ff */
[----:B------:R-:W-:Y:S01]  /*12120*/  IMAD.X R15, R12, 0x1, R4, P2 ;  /* 0x000000010c0f7824 */ /* 0x000fe200010e0604 */
[----:B------:R-:W-:Y:S01]  /*12130*/  IADD3 R0, R240, 0x100, RZ ;  /* 0x00000100f0007810 */ /* 0x000fe20007ffe0ff */
[----:B------:R-:W-:Y:S02]  /*12140*/  IMAD.X R39, R12, 0x1, R250, P1 ;  /* 0x000000010c277824 */ /* 0x000fe400008e06fa */
[----:B------:R-:W-:Y:S01]  /*12150*/  IMAD.X R37, R6, 0x1, R4, P0 ;  /* 0x0000000106257824 */ /* 0x000fe200000e0604 */
[C---:B------:R-:W-:Y:S01]  /*12160*/  IADD3 R4, R240.reuse, 0x4100, RZ ;  /* 0x00004100f0047810 */ /* 0x040fe20007ffe0ff */
[----:B------:R1:W-:Y:S01]  /*12170*/  LDGSTS.E.BYPASS.LTC128B.128 [R0], [R30.64], !P6 ;  /* 0x000000001e007fae */ /* 0x0003e2000f101d56 */
[----:B------:R-:W-:Y:S02]  /*12180*/  IADD3 R12, P1, P0, R7, R5, R249 ;  /* 0x00000005070c7210 */ /* 0x000fe4000783e0f9 */
[C---:B------:R-:W-:Y:S01]  /*12190*/  IADD3 R5, R240.reuse, 0x1100, RZ ;  /* 0x00001100f0057810 */ /* 0x040fe20007ffe0ff */
[----:B------:R2:W-:Y:S01]  /*121a0*/  LDGSTS.E.BYPASS.LTC128B.128 [R4], [R28.64], !P5 ;  /* 0x000000001c047fae */ /* 0x0005e2000e901d56 */
[----:B------:R-:W-:Y:S03]  /*121b0*/  IADD3.X R13, RZ, R6, R250, P1, P0 ;  /* 0x00000006ff0d7210 */ /* 0x000fe60000fe04fa */
[----:B------:R3:W-:Y:S01]  /*121c0*/  LDGSTS.E.BYPASS.LTC128B.128 [R5], [R22.64], !P6 ;  /* 0x0000000016057fae */ /* 0x0007e2000f101d56 */
[C---:B--2---:R-:W-:Y:S02]  /*121d0*/  IADD3 R4, R240.reuse, 0x5100, RZ ;  /* 0x00005100f0047810 */ /* 0x044fe40007ffe0ff */
[C---:B---3--:R-:W-:Y:S03]  /*121e0*/  IADD3 R5, R240.reuse, 0x2100, RZ ;  /* 0x00002100f0057810 */ /* 0x048fe60007ffe0ff */
[----:B------:R2:W-:Y:S04]  /*121f0*/  LDGSTS.E.BYPASS.LTC128B.128 [R4], [R20.64], !P5 ;  /* 0x0000000014047fae */ /* 0x0005e8000e901d56 */
[----:B------:R1:W-:Y:S01]  /*12200*/  LDGSTS.E.BYPASS.LTC128B.128 [R5], [R14.64], !P6 ;  /* 0x000000000e057fae */ /* 0x0003e2000f101d56 */
[----:B--2---:R-:W-:Y:S05]  /*12210*/  IADD3 R4, R240, 0x6100, RZ ;  /* 0x00006100f0047810 */ /* 0x004fea0007ffe0ff */
[----:B------:R1:W-:Y:S04]  /*12220*/  LDGSTS.E.BYPASS.LTC128B.128 [R4], [R38.64], !P5 ;  /* 0x0000000026047fae */ /* 0x0003e8000e901d56 */
[----:B------:R1:W-:Y:S04]  /*12230*/  LDGSTS.E.BYPASS.LTC128B.128 [R0+0x3000], [R36.64], !P6 ;  /* 0x0300000024007fae */ /* 0x0003e8000f101d56 */
[----:B------:R1:W-:Y:S02]  /*12240*/  LDGSTS.E.BYPASS.LTC128B.128.ZFILL [R0+0x7000], [R12.64], P3 ;  /* 0x070000000c007fae */ /* 0x0003e40009941d56 */
.L_x_681:
[C---:B-1234-:R-:W-:Y:S01]  /*12250*/  HMMA.16816.F32 R4, R136.reuse, R8, RZ ;  /* 0x000000088804723c */ /* 0x05efe200000018ff */
[----:B------:R-:W-:Y:S01]  /*12260*/  LDSM.16.M88.4 R176, [R231+0xb900] ;  /* 0x00b90000e7b0783b */ /* 0x000fe20000000200 */
[----:B------:R-:W-:Y:S06]  /*12270*/  UISETP.GE.AND UP0, UPT, UR14, 0x1, UPT ;  /* 0x000000010e00788c */ /* 0x000fec000bf06270 */
[C---:B------:R-:W-:Y:S01]  /*12280*/  HMMA.16816.F32 R8, R136.reuse, R10, RZ ;  /* 0x0000000a8808723c */ /* 0x040fe200000018ff */
[----:B------:R-:W0:Y:S01]  /*12290*/  LDGDEPBAR ;  /* 0x00000000000079af */ /* 0x000e220000000000 */
[----:B------:R-:W-:Y:S06]  /*122a0*/  PLOP3.LUT P0, PT, PT, PT, UP0, 0x80, 0x0 ;  /* 0x000000000000781c */ /* 0x000fec0003f0f008 */
[C---:B------:R-:W-:Y:S01]  /*122b0*/  HMMA.16816.F32 R12, R136.reuse, R16, RZ ;  /* 0x00000010880c723c */ /* 0x040fe200000018ff */
[----:B------:R-:W-:Y:S07]  /*122c0*/  LDSM.16.M88.4 R184, [R220] ;  /* 0x00000000dcb8783b */ /* 0x000fee0000000200 */
[C---:B------:R-:W-:Y:S01]  /*122d0*/  HMMA.16816.F32 R16, R136.reuse, R18, RZ ;  /* 0x000000128810723c */ /* 0x040fe200000018ff */
[----:B------:R-:W-:Y:S07]  /*122e0*/  LDSM.16.M88.4 R200, [R231+0xc100] ;  /* 0x00c10000e7c8783b */ /* 0x000fee0000000200 */
[C---:B------:R-:W-:Y:S01]  /*122f0*/  HMMA.16816.F32 R20, R136.reuse, R24, RZ ;  /* 0x000000188814723c */ /* 0x040fe200000018ff */
[----:B------:R-:W-:Y:S07]  /*12300*/  LDSM.16.M88.4 R208, [R220+0x7000] ;  /* 0x00700000dcd0783b */ /* 0x000fee0000000200 */
        /* <DEDUP_REMOVED lines=59> */
[C---:B------:R-:W-:Y:S08]  /*126c0*/  HMMA.16816.F32 R4, R180.reuse, R184, R4 ;  /* 0x000000b8b404723c */ /* 0x040ff00000001804 */
        /* <DEDUP_REMOVED lines=16> */
[----:B------:R-:W-:Y:S07]  /*127d0*/  LDSM.16.M88.4 R168, [R217] ;  /* 0x00000000d9a8783b */ /* 0x000fee0000000200 */
[C---:B-----5:R-:W-:Y:S08]  /*127e0*/  HMMA.16816.F32 R52, R180.reuse, R156, R52 ;  /* 0x0000009cb434723c */ /* 0x060ff00000001834 */
[C---:B------:R-:W-:Y:S01]  /*127f0*/  HMMA.16816.F32 R56, R180.reuse, R158, R56 ;  /* 0x0000009eb438723c */ /* 0x040fe20000001838 */
[----:B------:R-:W5:Y:S07]  /*12800*/  LDSM.16.M88.4 R156, [R234+0xf900] ;  /* 0x00f90000ea9c783b */ /* 0x000f6e0000000200 */
[C---:B------:R-:W-:Y:S08]  /*12810*/  HMMA.16816.F32 R60, R180.reuse, R160, R60 ;  /* 0x000000a0b43c723c */ /* 0x040ff0000000183c */
[----:B------:R-:W-:Y:S01]  /*12820*/  HMMA.16816.F32 R64, R180, R162, R64 ;  /* 0x000000a2b440723c */ /* 0x000fe20000001840 */
[----:B------:R-:W1:Y:S07]  /*12830*/  LDSM.16.M88.4 R160, [R219] ;  /* 0x00000000dba0783b */ /* 0x000e6e0000000200 */
[C---:B------:R-:W-:Y:S08]  /*12840*/  HMMA.16816.F32 R4, R188.reuse, R164, R4 ;  /* 0x000000a4bc04723c */ /* 0x040ff00000001804 */
[C---:B------:R-:W-:Y:S01]  /*12850*/  HMMA.16816.F32 R8, R188.reuse, R166, R8 ;  /* 0x000000a6bc08723c */ /* 0x040fe20000001808 */
[----:B------:R-:W2:Y:S07]  /*12860*/  LDSM.16.M88.4 R164, [R218] ;  /* 0x00000000daa4783b */ /* 0x000eae0000000200 */
[C---:B------:R-:W-:Y:S08]  /*12870*/  HMMA.16816.F32 R12, R188.reuse, R176, R12 ;  /* 0x000000b0bc0c723c */ /* 0x040ff0000000180c */
[C---:B------:R-:W-:Y:S01]  /*12880*/  HMMA.16816.F32 R16, R188.reuse, R178, R16 ;  /* 0x000000b2bc10723c */ /* 0x040fe20000001810 */
[----:B------:R-:W3:Y:S07]  /*12890*/  LDSM.16.M88.4 R176, [R216] ;  /* 0x00000000d8b0783b */ /* 0x000eee0000000200 */
[C---:B------:R-:W-:Y:S08]  /*128a0*/  HMMA.16816.F32 R20, R188.reuse, R184, R20 ;  /* 0x000000b8bc14723c */ /* 0x040ff00000001814 */
[C---:B------:R-:W-:Y:S01]  /*128b0*/  HMMA.16816.F32 R24, R188.reuse, R186, R24 ;  /* 0x000000babc18723c */ /* 0x040fe20000001818 */
[----:B------:R-:W-:Y:S07]  /*128c0*/  LDSM.16.M88.4 R184, [R212] ;  /* 0x00000000d4b8783b */ /* 0x000fee0000000200 */
[C---:B-1----:R-:W-:Y:S08]  /*128d0*/  HMMA.16816.F32 R28, R188.reuse, R132, R28 ;  /* 0x00000084bc1c723c */ /* 0x042ff0000000181c */
        /* <DEDUP_REMOVED lines=39> */
[C---:B------:R-:W-:Y:S01]  /*12b50*/  HMMA.16816.F32 R8, R196.reuse, R202, R8 ;  /* 0x000000cac408723c */ /* 0x040fe20000001808 */
[----:B------:R-:W-:Y:S07]  /*12b60*/  LDSM.16.M88.4 R200, [R220+0x6800] ;  /* 0x00680000dcc8783b */ /* 0x000fee0000000200 */
        /* <DEDUP_REMOVED lines=8> */
[----:B------:R-:W4:Y:S01]  /*12bf0*/  LDSM.16.M88.4 R160, [R220+0x7800] ;  /* 0x00780000dca0783b */ /* 0x000f220000000200 */
[----:B------:R-:W-:Y:S06]  /*12c00*/  DEPBAR.LE SB0, 0x0 ;  /* 0x000080000000791a */ /* 0x000fec0000000000 */
[C---:B-1----:R-:W-:Y:S01]  /*12c10*/  HMMA.16816.F32 R36, R196.reuse, R132, R36 ;  /* 0x00000084c424723c */ /* 0x042fe20000001824 */
[----:B------:R-:W-:Y:S07]  /*12c20*/  BAR.SYNC.DEFER_BLOCKING 0x0 ;  /* 0x0000000000007b1d */ /* 0x000fee0000010000 */
        /* <DEDUP_REMOVED lines=24> */
[----:B------:R-:W-:Y:S01]  /*12db0*/  ULEA UR10, UR14, UR16, 0x7 ;  /* 0x000000100e0a7291 */ /* 0x000fe2000f8e383f */
[----:B------:R-:W-:Y:S01]  /*12dc0*/  ISETP.NE.AND P2, PT, R235, 0x1, PT ;  /* 0x00000001eb00780c */ /* 0x000fe20003f45270 */
[----:B------:R-:W-:Y:S01]  /*12dd0*/  IMAD.MOV.U32 R237, RZ, RZ, RZ ;  /* 0x000000ffffed7224 */ /* 0x000fe200078e00ff */
[----:B------:R-:W-:Y:S03]  /*12de0*/  ISETP.GT.AND P1, PT, R236, 0x7f, PT ;  /* 0x0000007fec00780c */ /* 0x000fe60003f24270 */
        /* <DEDUP_REMOVED lines=20> */
[----:B------:R-:W-:Y:S02]  /*12f30*/  IADD3 R0, P0, R132, UR4, RZ ;  /* 0x0000000484007c10 */ /* 0x000fe4000ff1e0ff */
[----:B------:R-:W-:Y:S01]  /*12f40*/  SEL R132, RZ, 0x10, P5 ;  /* 0x00000010ff847807 */ /* 0x000fe20002800000 */
[----:B------:R-:W-:Y:S05]  /*12f50*/  IMAD R135, R237, c[0x0][0x1f4], R135 ;  /* 0x00007d00ed877a24 */ /* 0x000fea00078e0287 */
[----:B------:R-:W-:Y:S02]  /*12f60*/  IADD3.X R135, R133, UR9, R135, P0, !PT ;  /* 0x0000000985877c10 */ /* 0x000fe400087fe487 */
[----:B------:R-:W-:Y:S02]  /*12f70*/  LEA R134, P0, R0, c[0x0][0x1c8], 0x1 ;  /* 0x0000720000867a11 */ /* 0x000fe400078008ff */
[----:B------:R-:W-:Y:S02]  /*12f80*/  IADD3 R133, -R132, 0x10, RZ ;  /* 0x0000001084857810 */ /* 0x000fe40007ffe1ff */
[----:B------:R-:W-:Y:S01]  /*12f90*/  LEA.HI.X R135, R0, c[0x0][0x1cc], R135, 0x1, P0 ;  /* 0x0000730000877a11 */ /* 0x000fe200000f0c87 */
[----:B------:R-:W1:Y:S01]  /*12fa0*/  SHFL.IDX PT, R152, R134, RZ, 0x181f ;  /* 0x00181fff86987589 */ /* 0x000e6200000e0000 */
[----:B------:R-:W-:Y:S02]  /*12fb0*/  SHF.L.U64.HI R0, R244, 0x1, R245 ;  /* 0x00000001f4007819 */ /* 0x000fe400000102f5 */
[----:B------:R-:W-:Y:S01]  /*12fc0*/  LOP3.LUT R133, R133, 0xf, RZ, 0xc0, !PT ;  /* 0x0000000f85857812 */ /* 0x000fe200078ec0ff */
        /* <DEDUP_REMOVED lines=12> */
[----:B------:R-:W-:Y:S02]  /*13090*/  IADD3 R146, P3, R146, R249, RZ ;  /* 0x000000f992927210 */ /* 0x000fe40007f7e0ff */
[----:B------:R2:W-:Y:S01]  /*130a0*/  LDGSTS.E.BYPASS.LTC128B.128 [R240+0x8100], [R154.64], !P6 ;  /* 0x081000009af07fae */ /* 0x0005e2000f101d56 */
[C---:B----4-:R-:W-:Y:S03]  /*130b0*/  IMAD.X R151, R147.reuse, 0x1, R0, P4 ;  /* 0x0000000193977824 */ /* 0x050fe600020e0600 */
[----:B------:R2:W-:Y:S01]  /*130c0*/  LDGSTS.E.BYPASS.LTC128B.128 [R240+0xc100], [R152.64], !P5 ;  /* 0x0c10000098f07fae */ /* 0x0005e2000e901d56 */
[C---:B-----5:R-:W-:Y:S01]  /*130d0*/  IADD3 R148, P2, R144.reuse, R251, RZ ;  /* 0x000000fb90947210 */ /* 0x060fe20007f5e0ff */
[----:B------:R-:W-:Y:S01]  /*130e0*/  IMAD.X R147, R147, 0x1, R250, P3 ;  /* 0x0000000193937824 */ /* 0x000fe200018e06fa */
[----:B------:R-:W-:Y:S01]  /*130f0*/  IADD3 R144, P1, R144, R249, RZ ;  /* 0x000000f990907210 */ /* 0x000fe20007f3e0ff */
[----:B------:R2:W-:Y:S02]  /*13100*/  LDGSTS.E.BYPASS.LTC128B.128 [R240+0x9100], [R150.64], !P6 ;  /* 0x0910000096f07fae */ /* 0x0005e4000f101d56 */
[C---:B------:R-:W-:Y:S01]  /*13110*/  IMAD.X R149, R145.reuse, 0x1, R0, P2 ;  /* 0x0000000191957824 */ /* 0x040fe200010e0600 */
[----:B------:R-:W-:Y:S01]  /*13120*/  ISETP.NE.U32.AND P2, PT, R132, RZ, PT ;  /* 0x000000ff8400720c */ /* 0x000fe20003f45070 */
[----:B------:R2:W-:Y:S01]  /*13130*/  LDGSTS.E.BYPASS.LTC128B.128 [R240+0xd100], [R146.64], !P5 ;  /* 0x0d10000092f07fae */ /* 0x0005e2000e901d56 */
[----:B------:R-:W-:Y:S01]  /*13140*/  IADD3 R156, P0, R134, R251, RZ ;  /* 0x000000fb869c7210 */ /* 0x000fe20007f1e0ff */
[----:B------:R-:W-:Y:S02]  /*13150*/  IMAD.X R145, R145, 0x1, R250, P1 ;  /* 0x0000000191917824 */ /* 0x000fe400008e06fa */
[----:B------:R2:W-:Y:S02]  /*13160*/  LDGSTS.E.BYPASS.LTC128B.128 [R240+0xa100], [R148.64], !P6 ;  /* 0x0a10000094f07fae */ /* 0x0005e4000f101d56 */
[----:B-1----:R-:W-:Y:S01]  /*13170*/  IMAD.X R157, R135, 0x1, R0, P0 ;  /* 0x00000001879d7824 */ /* 0x002fe200000e0600 */
[----:B------:R-:W-:Y:S01]  /*13180*/  IADD3 R134, P1, P0, R133, R134, R249 ;  /* 0x0000008685867210 */ /* 0x000fe2000783e0f9 */
[----:B------:R2:W-:Y:S03]  /*13190*/  LDGSTS.E.BYPASS.LTC128B.128 [R240+0xe100], [R144.64], !P5 ;  /* 0x0e10000090f07fae */ /* 0x0005e6000e901d56 */
[----:B------:R-:W-:Y:S01]  /*131a0*/  IADD3.X R135, RZ, R135, R250, P1, P0 ;  /* 0x00000087ff877210 */ /* 0x000fe20000fe04fa */
[----:B------:R2:W-:Y:S04]  /*131b0*/  LDGSTS.E.BYPASS.LTC128B.128 [R240+0xb100], [R156.64], !P6 ;  /* 0x0b1000009cf07fae */ /* 0x0005e8000f101d56 */
[----:B------:R2:W-:Y:S04]  /*131c0*/  LDGSTS.E.BYPASS.LTC128B.128.ZFILL [R240+0xf100], [R134.64], P2 ;  /* 0x0f10000086f07fae */ /* 0x0005e80009141d56 */
.L_x_682:
[----:B------:R-:W-:Y:S01]  /*131d0*/  PLOP3.LUT P0, PT, PT, PT, UP2, 0x80, 0x0 ;  /* 0x000000000000781c */ /* 0x000fe20003f0f028 */
[----:B------:R-:W-:Y:S01]  /*131e0*/  IMAD.MOV.U32 R132, RZ, RZ, R246 ;  /* 0x000000ffff847224 */ /* 0x000fe200078e00f6 */
[----:B------:R-:W-:Y:S01]  /*131f0*/  UIMAD UR10, UR14, UR6, 0x1 ;  /* 0x000000010e0a74a4 */ /* 0x000fe2000f8e0206 */
[----:B------:R-:W0:Y:S01]  /*13200*/  LDGDEPBAR ;  /* 0x00000000000079af */ /* 0x000e220000000000 */
[----:B------:R-:W-:Y:S02]  /*13210*/  UISETP.GT.AND UP0, UPT, UR14, UR7, UPT ;  /* 0x000000070e00728c */ /* 0x000fe4000bf04270 */
[----:B------:R-:W-:Y:S07]  /*13220*/  UIADD3 UR14, UR14, -0x1, URZ ;  /* 0xffffffff0e0e7890 */ /* 0x000fee000fffe03f */
[----:B------:R-:W-:Y:S05]  /*13230*/  @P0 IMAD.MOV.U32 R132, RZ, RZ, R248 ;  /* 0x000000ffff840224 */ /* 0x000fea00078e00f8 */
[----:B------:R-:W1:Y:S08]  /*13240*/  SHFL.IDX PT, R0, R132, 0x1, 0x1c1f ;  /* 0x003c1f0084007f89 */ /* 0x000e7000000e0000 */
[----:B------:R3:W4:Y:S02]  /*13250*/  SHFL.IDX PT, R133, R132, RZ, 0x1c1f ;  /* 0x001c1fff84857589 */ /* 0x00072400000e0000 */
[----:B---3--:R-:W-:Y:S05]  /*13260*/  IMAD.U32 R132, RZ, RZ, UR11 ;  /* 0x0000000bff847e24 */ /* 0x008fea000f8e00ff */
[----:B------:R-:W-:Y:S04]  /*13270*/  IADD3 R132, R132, UR10, -R247 ;  /* 0x0000000a84847c10 */ /* 0x000fe8000fffe8f7 */
[----:B------:R-:W-:Y:S05]  /*13280*/  IADD3 R132, R132, -UR20, RZ ;  /* 0x8000001484847c10 */ /* 0x000fea000fffe0ff */
[C---:B-1----:R-:W-:Y:S01]  /*13290*/  IMAD.IADD R0, R132.reuse, 0x1, R0 ;  /* 0x0000000184007824 */ /* 0x042fe200078e0200 */
[----:B----4-:R-:W-:Y:S04]  /*132a0*/  IADD3 R132, R132, R133, RZ ;  /* 0x0000008584847210 */ /* 0x010fe80007ffe0ff */
[----:B------:R-:W-:Y:S02]  /*132b0*/  ISETP.GT.AND P1, PT, R0, RZ, PT ;  /* 0x000000ff0000720c */ /* 0x000fe40003f24270 */
[----:B------:R-:W-:Y:S02]  /*132c0*/  ISETP.GT.AND P2, PT, R132, 0x1, PT ;  /* 0x000000018400780c */ /* 0x000fe40003f44270 */
[----:B--2---:R-:W-:Y:S02]  /*132d0*/  FSEL R134, R6, -INF , P1 ;  /* 0xff80000006867808 */ /* 0x004fe40000800000 */
[C---:B------:R-:W-:Y:S02]  /*132e0*/  ISETP.GT.AND P1, PT, R0.reuse, 0x8, PT ;  /* 0x000000080000780c */ /* 0x040fe40003f24270 */
[----:B------:R-:W-:Y:S02]  /*132f0*/  ISETP.GT.AND P0, PT, R0, 0x1, PT ;  /* 0x000000010000780c */ /* 0x000fe40003f04270 */
[----:B------:R-:W-:Y:S02]  /*13300*/  FSEL R5, R5, -INF , P2 ;  /* 0xff80000005057808 */ /* 0x000fe40001000000 */
[----:B------:R-:W-:Y:S02]  /*13310*/  FSEL R10, R10, -INF , P1 ;  /* 0xff8000000a0a7808 */ /* 0x000fe40000800000 */
[----:B------:R-:W-:Y:S02]  /*13320*/  ISETP.GT.AND P2, PT, R132, 0x9, PT ;  /* 0x000000098400780c */ /* 0x000fe40003f44270 */
[C---:B------:R-:W-:Y:S02]  /*13330*/  ISETP.GT.AND P1, PT, R0.reuse, 0x10, PT ;  /* 0x000000100000780c */ /* 0x040fe40003f24270 */
[----:B------:R-:W-:Y:S02]  /*13340*/  FSEL R7, R7, -INF , P0 ;  /* 0xff80000007077808 */ /* 0x000fe40000000000 */
[----:B------:R-:W-:Y:S02]  /*13350*/  ISETP.GT.AND P0, PT, R0, 0x9, PT ;  /* 0x000000090000780c */ /* 0x000fe40003f04270 */
[----:B------:R-:W-:Y:S02]  /*13360*/  ISETP.GT.AND P3, PT, R132, RZ, PT ;  /* 0x000000ff8400720c */ /* 0x000fe40003f64270 */
[----:B------:R-:W-:Y:S02]  /*13370*/  FSEL R161, R14, -INF , P1 ;  /* 0xff8000000ea17808 */ /* 0x000fe40000800000 */
[----:B------:R-:W-:Y:S02]  /*13380*/  FSEL R11, R11, -INF , P0 ;  /* 0xff8000000b0b7808 */ /* 0x000fe40000000000 */
[----:B------:R-:W-:Y:S02]  /*13390*/  FSEL R9, R9, -INF , P2 ;  /* 0xff80000009097808 */ /* 0x000fe40001000000 */
[----:B------:R-:W-:Y:S02]  /*133a0*/  ISETP.GT.AND P0, PT, R0, 0x11, PT ;  /* 0x000000110000780c */ /* 0x000fe40003f04270 */
[----:B------:R-:W-:Y:S02]  /*133b0*/  ISETP.GT.AND P2, PT, R132, 0x11, PT ;  /* 0x000000118400780c */ /* 0x000fe40003f44270 */
[----:B------:R-:W-:Y:S02]  /*133c0*/  ISETP.GT.AND P1, PT, R0, 0x18, PT ;  /* 0x000000180000780c */ /* 0x000fe40003f24270 */
[----:B------:R-:W-:Y:S02]  /*133d0*/  FSEL R6, R4, -INF , P3 ;  /* 0xff80000004067808 */ /* 0x000fe40001800000 */
[----:B------:R-:W-:Y:S02]  /*133e0*/  FMNMX.FTZ R4, R134, R2, !PT ;  /* 0x0000000286047209 */ /* 0x000fe40007810000 */
[----:B------:R-:W-:Y:S02]  /*133f0*/  FSEL R163, R15, -INF , P0 ;  /* 0xff8000000fa37808 */ /* 0x000fe40000000000 */
[----:B------:R-:W-:Y:S02]  /*13400*/  FSEL R158, R13, -INF , P2 ;  /* 0xff8000000d9e7808 */ /* 0x000fe40001000000 */
[----:B------:R-:W-:Y:S02]  /*13410*/  FSEL R147, R18, -INF , P1 ;  /* 0xff80000012937808 */ /* 0x000fe40000800000 */
[----:B------:R-:W-:Y:S02]  /*13420*/  ISETP.GT.AND P2, PT, R132, 0x19, PT ;  /* 0x000000198400780c */ /* 0x000fe40003f44270 */
[C---:B------:R-:W-:Y:S02]  /*13430*/  ISETP.GT.AND P1, PT, R0.reuse, 0x20, PT ;  /* 0x000000200000780c */ /* 0x040fe40003f24270 */
[----:B------:R-:W-:Y:S02]  /*13440*/  ISETP.GT.AND P0, PT, R0, 0x19, PT ;  /* 0x000000190000780c */ /* 0x000fe40003f04270 */
[----:B------:R-:W-:Y:S02]  /*13450*/  FMNMX.FTZ R4, R7, R4, !PT ;  /* 0x0000000407047209 */ /* 0x000fe40007810000 */
[----:B------:R-:W-:Y:S02]  /*13460*/  ISETP.GT.AND P3, PT, R132, 0x8, PT ;  /* 0x000000088400780c */ /* 0x000fe40003f64270 */
[----:B------:R-:W-:Y:S02]  /*13470*/  FSEL R145, R19, -INF , P0 ;  /* 0xff80000013917808 */ /* 0x000fe40000000000 */
[----:B------:R-:W-:Y:S02]  /*13480*/  FSEL R146, R17, -INF , P2 ;  /* 0xff80000011927808 */ /* 0x000fe40001000000 */
[----:B------:R-:W-:Y:S02]  /*13490*/  FSEL R17, R22, -INF , P1 ;  /* 0xff80000016117808 */ /* 0x000fe40000800000 */
[C---:B------:R-:W-:Y:S02]  /*134a0*/  ISETP.GT.AND P0, PT, R0.reuse, 0x21, PT ;  /* 0x000000210000780c */ /* 0x040fe40003f04270 */
[----:B------:R-:W-:Y:S02]  /*134b0*/  ISETP.GT.AND P1, PT, R0, 0x28, PT ;  /* 0x000000280000780c */ /* 0x000fe40003f24270 */
[----:B------:R-:W-:Y:S02]  /*134c0*/  FMNMX.FTZ R4, R10, R4, !PT ;  /* 0x000000040a047209 */ /* 0x000fe40007810000 */
        /* <DEDUP_REMOVED lines=8> */
[----:B------:R-:W-:Y:S02]  /*13550*/  ISETP.GT.AND P1, PT, R0, 0x31, PT ;  /* 0x000000310000780c */ /* 0x000fe40003f24270 */
[----:B------:R-:W-:Y:S02]  /*13560*/  FSEL R154, R12, -INF , P3 ;  /* 0xff8000000c9a7808 */ /* 0x000fe40001800000 */
[----:B------:R-:W-:Y:S01]  /*13570*/  FSEL R12, R27, -INF , P0 ;  /* 0xff8000001b0c7808 */ /* 0x000fe20000000000 */
[----:B------:R-:W-:Y:S01]  /*13580*/  IMAD.MOV.U32 R27, RZ, RZ, R147 ;  /* 0x000000ffff1b7224 */ /* 0x000fe200078e0093 */
[----:B------:R-:W-:Y:S02]  /*13590*/  FMNMX.FTZ R4, R161, R4, !PT ;  /* 0x00000004a1047209 */ /* 0x000fe40007810000 */
[----:B------:R-:W-:Y:S01]  /*135a0*/  FSEL R14, R31, -INF , P1 ;  /* 0xff8000001f0e7808 */ /* 0x000fe20000800000 */
[----:B------:R-:W-:Y:S01]  /*135b0*/  IMAD.MOV.U32 R31, RZ, RZ, R12 ;  /* 0x000000ffff1f7224 */ /* 0x000fe200078e000c */
[----:B------:R-:W-:Y:S02]  /*135c0*/  ISETP.GT.AND P1, PT, R0, 0x39, PT ;  /* 0x000000390000780c */ /* 0x000fe40003f24270 */
[----:B------:R-:W-:Y:S02]  /*135d0*/  FMNMX.FTZ R12, R163, R4, !PT ;  /* 0x00000004a30c7209 */ /* 0x000fe40007810000 */
[----:B------:R-:W-:Y:S01]  /*135e0*/  FSEL R23, R35, -INF , P1 ;  /* 0xff80000023177808 */ /* 0x000fe20000800000 */
[----:B------:R-:W-:Y:S01]  /*135f0*/  IMAD.MOV.U32 R35, RZ, RZ, R145 ;  /* 0x000000ffff237224 */ /* 0x000fe200078e0091 */
[----:B------:R-:W-:Y:S02]  /*13600*/  FMNMX.FTZ R12, R27, R12, !PT ;  /* 0x0000000c1b0c7209 */ /* 0x000fe40007810000 */
[----:B------:R-:W-:Y:S02]  /*13610*/  FMNMX.FTZ R4, R6, R3, !PT ;  /* 0x0000000306047209 */ /* 0x000fe40007810000 */
[C---:B------:R-:W-:Y:S02]  /*13620*/  ISETP.GT.AND P2, PT, R132.reuse, 0x21, PT ;  /* 0x000000218400780c */ /* 0x040fe40003f44270 */
[----:B------:R-:W-:Y:S02]  /*13630*/  ISETP.GT.AND P3, PT, R132, 0x18, PT ;  /* 0x000000188400780c */ /* 0x000fe40003f64270 */
[----:B------:R-:W-:Y:S02]  /*13640*/  ISETP.GT.AND P0, PT, R0, 0x30, PT ;  /* 0x000000300000780c */ /* 0x000fe40003f04270 */
[----:B------:R-:W-:Y:S02]  /*13650*/  FMNMX.FTZ R4, R5, R4, !PT ;  /* 0x0000000405047209 */ /* 0x000fe40007810000 */
[----:B------:R-:W-:Y:S02]  /*13660*/  FMNMX.FTZ R12, R35, R12, !PT ;  /* 0x0000000c230c7209 */ /* 0x000fe40007810000 */
[----:B------:R-:W-:Y:S02]  /*13670*/  FSEL R21, R21, -INF , P2 ;  /* 0xff80000015157808 */ /* 0x000fe40001000000 */
[----:B------:R-:W-:Y:S02]  /*13680*/  FSEL R30, R30, -INF , P0 ;  /* 0xff8000001e1e7808 */ /* 0x000fe40000000000 */
[----:B------:R-:W-:Y:S02]  /*13690*/  ISETP.GT.AND P0, PT, R132, 0x31, PT ;  /* 0x000000318400780c */ /* 0x000fe40003f04270 */
[----:B------:R-:W-:Y:S02]  /*136a0*/  FSEL R16, R16, -INF , P3 ;  /* 0xff80000010107808 */ /* 0x000fe40001800000 */
[C---:B------:R-:W-:Y:S02]  /*136b0*/  ISETP.GT.AND P3, PT, R132.reuse, 0x20, PT ;  /* 0x000000208400780c */ /* 0x040fe40003f64270 */
[----:B------:R-:W-:Y:S01]  /*136c0*/  ISETP.GT.AND P2, PT, R132, 0x28, PT ;  /* 0x000000288400780c */ /* 0x000fe20003f44270 */
[----:B------:R-:W-:Y:S01]  /*136d0*/  IMAD.MOV.U32 R26, RZ, RZ, R16 ;  /* 0x000000ffff1a7224 */ /* 0x000fe200078e0010 */
[----:B------:R-:W-:Y:S02]  /*136e0*/  FMNMX.FTZ R4, R8, R4, !PT ;  /* 0x0000000408047209 */ /* 0x000fe40007810000 */
[----:B------:R-:W-:Y:S02]  /*136f0*/  FMNMX.FTZ R12, R17, R12, !PT ;  /* 0x0000000c110c7209 */ /* 0x000fe40007810000 */
[----:B------:R-:W-:Y:S02]  /*13700*/  FSEL R144, R20, -INF , P3 ;  /* 0xff80000014907808 */ /* 0x000fe40001800000 */
[----:B------:R-:W-:Y:S02]  /*13710*/  FSEL R20, R29, -INF , P0 ;  /* 0xff8000001d147808 */ /* 0x000fe40000000000 */
[----:B------:R-:W-:Y:S01]  /*13720*/  FSEL R19, R24, -INF , P2 ;  /* 0xff80000018137808 */ /* 0x000fe20001000000 */
[----:B------:R-:W-:Y:S01]  /*13730*/  IMAD.MOV.U32 R24, RZ, RZ, R146 ;  /* 0x000000ffff187224 */ /* 0x000fe200078e0092 */
[----:B------:R-:W-:Y:S02]  /*13740*/  ISETP.GT.AND P2, PT, R132, 0x30, PT ;  /* 0x000000308400780c */ /* 0x000fe40003f44270 */
[----:B------:R-:W-:Y:S02]  /*13750*/  ISETP.GT.AND P0, PT, R0, 0x38, PT ;  /* 0x000000380000780c */ /* 0x000fe40003f04270 */
[----:B------:R-:W-:Y:S02]  /*13760*/  FMNMX.FTZ R4, R9, R4, !PT ;  /* 0x0000000409047209 */ /* 0x000fe40007810000 */
[----:B------:R-:W-:Y:S02]  /*13770*/  FMNMX.FTZ R12, R18, R12, !PT ;  /* 0x0000000c120c7209 */ /* 0x000fe40007810000 */
[----:B------:R-:W-:Y:S02]  /*13780*/  FSEL R22, R28, -INF , P2 ;  /* 0xff8000001c167808 */ /* 0x000fe40001000000 */
[----:B------:R-:W-:Y:S02]  /*13790*/  ISETP.GT.AND P2, PT, R132, 0x38, PT ;  /* 0x000000388400780c */ /* 0x000fe40003f44270 */
[----:B------:R-:W-:Y:S02]  /*137a0*/  FSEL R16, R34, -INF , P0 ;  /* 0xff80000022107808 */ /* 0x000fe40000000000 */
[----:B------:R-:W-:Y:S02]  /*137b0*/  ISETP.GT.AND P0, PT, R132, 0x39, PT ;  /* 0x000000398400780c */ /* 0x000fe40003f04270 */
[----:B------:R-:W-:Y:S02]  /*137c0*/  FMNMX.FTZ R12, R135, R12, !PT ;  /* 0x0000000c870c7209 */ /* 0x000fe40007810000 */
[----:B------:R-:W-:Y:S02]  /*137d0*/  FMNMX.FTZ R4, R154, R4, !PT ;  /* 0x000000049a047209 */ /* 0x000fe40007810000 */
[----:B------:R-:W-:Y:S02]  /*137e0*/  FSEL R15, R32, -INF , P2 ;  /* 0xff800000200f7808 */ /* 0x000fe40001000000 */
[----:B------:R-:W-:Y:S02]  /*137f0*/  MOV R32, R16 ;  /* 0x0000001000207202 */ /* 0x000fe40000000f00 */
[----:B------:R-:W-:Y:S01]  /*13800*/  FSEL R16, R33, -INF , P0 ;  /* 0xff80000021107808 */ /* 0x000fe20000000000 */
[----:B------:R-:W-:Y:S01]  /*13810*/  IMAD.MOV.U32 R33, RZ, RZ, R30 ;  /* 0x000000ffff217224 */ /* 0x000fe200078e001e */
[----:B------:R-:W-:Y:S01]  /*13820*/  FMNMX.FTZ R12, R31, R12, !PT ;  /* 0x0000000c1f0c7209 */ /* 0x000fe20007810000 */
[----:B------:R-:W-:Y:S01]  /*13830*/  IMAD.MOV.U32 R30, RZ, RZ, R13 ;  /* 0x000000ffff1e7224 */ /* 0x000fe200078e000d */
[----:B------:R-:W-:Y:S02]  /*13840*/  FMNMX.FTZ R4, R158, R4, !PT ;  /* 0x000000049e047209 */ /* 0x000fe40007810000 */
[----:B------:R-:W-:Y:S02]  /*13850*/  ISETP.GT.AND P0, PT, R0, 0x40, PT ;  /* 0x000000400000780c */ /* 0x000fe40003f04270 */
[----:B------:R-:W-:Y:S02]  /*13860*/  FMNMX.FTZ R12, R33, R12, !PT ;  /* 0x0000000c210c7209 */ /* 0x000fe40007810000 */
[----:B------:R-:W-:Y:S02]  /*13870*/  FMNMX.FTZ R4, R26, R4, !PT ;  /* 0x000000041a047209 */ /* 0x000fe40007810000 */
[----:B------:R-:W-:Y:S01]  /*13880*/  FSEL R252, R38, -INF , P0 ;  /* 0xff80000026fc7808 */ /* 0x000fe20000000000 */
[----:B------:R-:W-:Y:S01]  /*13890*/  IMAD.MOV.U32 R38, RZ, RZ, R144 ;  /* 0x000000ffff267224 */ /* 0x000fe200078e0090 */
        /* <DEDUP_REMOVED lines=9> */
[C---:B------:R-:W-:Y:S02]  /*13930*/  ISETP.GT.AND P0, PT, R132.reuse, 0x41, PT ;  /* 0x000000418400780c */ /* 0x040fe40003f04270 */
[----:B------:R-:W-:Y:S02]  /*13940*/  FMNMX.FTZ R4, R19, R4, !PT ;  /* 0x0000000413047209 */ /* 0x000fe40007810000 */
[----:B------:R-:W-:Y:S02]  /*13950*/  FSEL R34, R37, -INF , P0 ;  /* 0xff80000025227808 */ /* 0x000fe40000000000 */
[----:B------:R-:W-:Y:S02]  /*13960*/  ISETP.GT.AND P2, PT, R132, 0x40, PT ;  /* 0x000000408400780c */ /* 0x000fe40003f44270 */
[----:B------:R-:W-:Y:S02]  /*13970*/  ISETP.GT.AND P0, PT, R0, 0x48, PT ;  /* 0x000000480000780c */ /* 0x000fe40003f04270 */
[----:B------:R-:W-:Y:S02]  /*13980*/  FMNMX.FTZ R12, R252, R12, !PT ;  /* 0x0000000cfc0c7209 */ /* 0x000fe40007810000 */
[----:B------:R-:W-:Y:S02]  /*13990*/  FMNMX.FTZ R4, R30, R4, !PT ;  /* 0x000000041e047209 */ /* 0x000fe40007810000 */
[----:B------:R-:W-:Y:S02]  /*139a0*/  FSEL R25, R36, -INF , P2 ;  /* 0xff80000024197808 */ /* 0x000fe40001000000 */
[----:B------:R-:W-:Y:S02]  /*139b0*/  MOV R36, R22 ;  /* 0x0000001600247202 */ /* 0x000fe40000000f00 */
[----:B------:R-:W-:Y:S02]  /*139c0*/  FSEL R208, R42, -INF , P0 ;  /* 0xff8000002ad07808 */ /* 0x000fe40000000000 */
[----:B------:R-:W-:Y:S02]  /*139d0*/  ISETP.GT.AND P1, PT, R0, 0x49, PT ;  /* 0x000000490000780c */ /* 0x000fe40003f24270 */
[----:B------:R-:W-:Y:S02]  /*139e0*/  ISETP.GT.AND P0, PT, R132, 0x49, PT ;  /* 0x000000498400780c */ /* 0x000fe40003f04270 */
[----:B------:R-:W-:Y:S02]  /*139f0*/  FMNMX.FTZ R12, R211, R12, !PT ;  /* 0x0000000cd30c7209 */ /* 0x000fe40007810000 */
[----:B------:R-:W-:Y:S02]  /*13a00*/  FMNMX.FTZ R4, R36, R4, !PT ;  /* 0x0000000424047209 */ /* 0x000fe40007810000 */
[----:B------:R-:W-:Y:S02]  /*13a10*/  FSEL R203, R43, -INF , P1 ;  /* 0xff8000002bcb7808 */ /* 0x000fe40000800000 */
[----:B------:R-:W-:Y:S02]  /*13a20*/  FSEL R209, R41, -INF , P0 ;  /* 0xff80000029d17808 */ /* 0x000fe40000000000 */
[----:B------:R-:W-:Y:S02]  /*13a30*/  ISETP.GT.AND P0, PT, R0, 0x50, PT ;  /* 0x000000500000780c */ /* 0x000fe40003f04270 */
[----:B------:R-:W-:Y:S02]  /*13a40*/  FMNMX.FTZ R12, R208, R12, !PT ;  /* 0x0000000cd00c7209 */ /* 0x000fe40007810000 */
[----:B------:R-:W-:Y:S02]  /*13a50*/  FSEL R200, R46, -INF , P0 ;  /* 0xff8000002ec87808 */ /* 0x000fe40000000000 */
[----:B------:R-:W-:Y:S02]  /*13a60*/  FMNMX.FTZ R4, R20, R4, !PT ;  /* 0x0000000414047209 */ /* 0x000fe40007810000 */
[----:B------:R-:W-:Y:S02]  /*13a70*/  ISETP.GT.AND P1, PT, R0, 0x51, PT ;  /* 0x000000510000780c */ /* 0x000fe40003f24270 */
[----:B------:R-:W-:Y:S02]  /*13a80*/  ISETP.GT.AND P0, PT, R132, 0x51, PT ;  /* 0x000000518400780c */ /* 0x000fe40003f04270 */
[----:B------:R-:W-:Y:S02]  /*13a90*/  FMNMX.FTZ R12, R203, R12, !PT ;  /* 0x0000000ccb0c7209 */ /* 0x000fe40007810000 */
[----:B------:R-:W-:Y:S02]  /*13aa0*/  FSEL R186, R47, -INF , P1 ;  /* 0xff8000002fba7808 */ /* 0x000fe40000800000 */
[----:B------:R-:W-:Y:S02]  /*13ab0*/  FSEL R201, R45, -INF , P0 ;  /* 0xff8000002dc97808 */ /* 0x000fe40000000000 */
[----:B------:R-:W-:Y:S02]  /*13ac0*/  FMNMX.FTZ R4, R15, R4, !PT ;  /* 0x000000040f047209 */ /* 0x000fe40007810000 */
[----:B------:R-:W-:Y:S02]  /*13ad0*/  FMNMX.FTZ R13, R200, R12, !PT ;  /* 0x0000000cc80d7209 */ /* 0x000fe40007810000 */
[C---:B------:R-:W-:Y:S02]  /*13ae0*/  ISETP.GT.AND P0, PT, R0.reuse, 0x58, PT ;  /* 0x000000580000780c */ /* 0x040fe40003f04270 */
[----:B------:R-:W-:Y:S02]  /*13af0*/  ISETP.GT.AND P1, PT, R0, 0x59, PT ;  /* 0x000000590000780c */ /* 0x000fe40003f24270 */
[----:B------:R-:W-:Y:S01]  /*13b00*/  FSEL R184, R50, -INF , P0 ;  /* 0xff80000032b87808 */ /* 0x000fe20000000000 */
[----:B------:R-:W-:Y:S01]  /*13b10*/  IMAD.MOV.U32 R50, RZ, RZ, R27 ;  /* 0x000000ffff327224 */ /* 0x000fe200078e001b */
[----:B------:R-:W-:Y:S02]  /*13b20*/  FMNMX.FTZ R12, R16, R4, !PT ;  /* 0x00000004100c7209 */ /* 0x000fe40007810000 */
[----:B------:R-:W-:Y:S02]  /*13b30*/  FMNMX.FTZ R4, R186, R13, !PT ;  /* 0x0000000dba047209 */ /* 0x000fe40007810000 */
[C---:B------:R-:W-:Y:S02]  /*13b40*/  ISETP.GT.AND P2, PT, R132.reuse, 0x48, PT ;  /* 0x000000488400780c */ /* 0x040fe40003f44270 */
[----:B------:R-:W-:Y:S02]  /*13b50*/  ISETP.GT.AND P0, PT, R132, 0x59, PT ;  /* 0x000000598400780c */ /* 0x000fe40003f04270 */
[----:B------:R-:W-:Y:S01]  /*13b60*/  FSEL R179, R51, -INF , P1 ;  /* 0xff80000033b37808 */ /* 0x000fe20000800000 */
[----:B------:R-:W-:Y:S01]  /*13b70*/  IMAD.MOV.U32 R51, RZ, RZ, R26 ;  /* 0x000000ffff337224 */ /* 0x000fe200078e001a */
[----:B------:R-:W-:Y:S02]  /*13b80*/  ISETP.GT.AND P1, PT, R0, 0x60, PT ;  /* 0x000000600000780c */ /* 0x000fe40003f24270 */
[----:B------:R-:W-:Y:S02]  /*13b90*/  FMNMX.FTZ R12, R25, R12, !PT ;  /* 0x0000000c190c7209 */ /* 0x000fe40007810000 */
[----:B------:R-:W-:Y:S02]  /*13ba0*/  FMNMX.FTZ R4, R184, R4, !PT ;  /* 0x00000004b8047209 */ /* 0x000fe40007810000 */
[----:B------:R-:W-:Y:S02]  /*13bb0*/  FSEL R176, R54, -INF , P1 ;  /* 0xff80000036b07808 */ /* 0x000fe40000800000 */
[----:B------:R-:W-:Y:S02]  /*13bc0*/  FSEL R210, R40, -INF , P2 ;  /* 0xff80000028d27808 */ /* 0x000fe40001000000 */
[----:B------:R-:W-:Y:S02]  /*13bd0*/  ISETP.GT.AND P2, PT, R132, 0x50, PT ;  /* 0x000000508400780c */ /* 0x000fe40003f44270 */
[----:B------:R-:W-:Y:S02]  /*13be0*/  FSEL R185, R49, -INF , P0 ;  /* 0xff80000031b97808 */ /* 0x000fe40000000000 */
[----:B------:R-:W-:Y:S02]  /*13bf0*/  ISETP.GT.AND P0, PT, R0, 0x61, PT ;  /* 0x000000610000780c */ /* 0x000fe40003f04270 */
[----:B------:R-:W-:Y:S02]  /*13c00*/  FMNMX.FTZ R12, R34, R12, !PT ;  /* 0x0000000c220c7209 */ /* 0x000fe40007810000 */
[----:B------:R-:W-:Y:S02]  /*13c10*/  FMNMX.FTZ R4, R179, R4, !PT ;  /* 0x00000004b3047209 */ /* 0x000fe40007810000 */
[----:B------:R-:W-:Y:S02]  /*13c20*/  FSEL R202, R44, -INF , P2 ;  /* 0xff8000002cca7808 */ /* 0x000fe40001000000 */
[----:B------:R-:W-:Y:S01]  /*13c30*/  FSEL R170, R55, -INF , P0 ;  /* 0xff80000037aa7808 */ /* 0x000fe20000000000 */
[----:B------:R-:W-:Y:S01]  /*13c40*/  LDSM.16.MT88.4 R44, [R232+0x4100] ;  /* 0x00410000e82c783b */ /* 0x000fe20000004200 */
[----:B------:R-:W-:Y:S02]  /*13c50*/  ISETP.GT.AND P2, PT, R132, 0x58, PT ;  /* 0x000000588400780c */ /* 0x000fe40003f44270 */
[----:B------:R-:W-:Y:S02]  /*13c60*/  ISETP.GT.AND P3, PT, R0, 0x68, PT ;  /* 0x000000680000780c */ /* 0x000fe40003f64270 */
[----:B------:R-:W-:Y:S02]  /*13c70*/  FMNMX.FTZ R12, R210, R12, !PT ;  /* 0x0000000cd20c7209 */ /* 0x000fe40007810000 */
[----:B------:R-:W-:Y:S02]  /*13c80*/  FMNMX.FTZ R4, R176, R4, !PT ;  /* 0x00000004b0047209 */ /* 0x000fe40007810000 */
[----:B------:R-:W-:Y:S02]  /*13c90*/  FSEL R187, R48, -INF , P2 ;  /* 0xff80000030bb7808 */ /* 0x000fe40001000000 */
[----:B------:R-:W-:Y:S02]  /*13ca0*/  ISETP.GT.AND P2, PT, R0, 0x69, PT ;  /* 0x000000690000780c */ /* 0x000fe40003f44270 */
[----:B------:R-:W-:Y:S01]  /*13cb0*/  FSEL R168, R58, -INF , P3 ;  /* 0xff8000003aa87808 */ /* 0x000fe20001800000 */
[----:B------:R-:W-:Y:S01]  /*13cc0*/  IMAD.MOV.U32 R58, RZ, RZ, R50 ;  /* 0x000000ffff3a7224 */ /* 0x000fe200078e0032 */
[----:B------:R-:W-:Y:S02]  /*13cd0*/  FMNMX.FTZ R12, R209, R12, !PT ;  /* 0x0000000cd10c7209 */ /* 0x000fe40007810000 */
[----:B------:R-:W-:Y:S02]  /*13ce0*/  FMNMX.FTZ R4, R170, R4, !PT ;  /* 0x00000004aa047209 */ /* 0x000fe40007810000 */
[----:B------:R-:W-:Y:S02]  /*13cf0*/  ISETP.GT.AND P1, PT, R0, 0x70, PT ;  /* 0x000000700000780c */ /* 0x000fe40003f24270 */
[----:B------:R-:W-:Y:S01]  /*13d00*/  FSEL R167, R59, -INF , P2 ;  /* 0xff8000003ba77808 */ /* 0x000fe20001000000 */
[----:B------:R-:W-:Y:S01]  /*13d10*/  IMAD.MOV.U32 R59, RZ, RZ, R20 ;  /* 0x000000ffff3b7224 */ /* 0x000fe200078e0014 */
[----:B------:R-:W-:Y:S02]  /*13d20*/  FMNMX.FTZ R12, R202, R12, !PT ;  /* 0x0000000cca0c7209 */ /* 0x000fe40007810000 */
[----:B------:R-:W-:Y:S02]  /*13d30*/  FMNMX.FTZ R4, R168, R4, !PT ;  /* 0x00000004a8047209 */ /* 0x000fe40007810000 */
[----:B------:R-:W-:Y:S02]  /*13d40*/  FSEL R164, R62, -INF , P1 ;  /* 0xff8000003ea47808 */ /* 0x000fe40000800000 */
[----:B------:R-:W-:Y:S02]  /*13d50*/  ISETP.GT.AND P0, PT, R0, 0x71, PT ;  /* 0x000000710000780c */ /* 0x000fe40003f04270 */
[----:B------:R-:W-:Y:S02]  /*13d60*/  FMNMX.FTZ R12, R201, R12, !PT ;  /* 0x0000000cc90c7209 */ /* 0x000fe40007810000 */
[----:B------:R-:W-:Y:S02]  /*13d70*/  FMNMX.FTZ R4, R167, R4, !PT ;  /* 0x00000004a7047209 */ /* 0x000fe40007810000 */
[----:B------:R-:W-:Y:S02]  /*13d80*/  FSEL R160, R63, -INF , P0 ;  /* 0xff8000003fa07808 */ /* 0x000fe40000000000 */
[----:B------:R-:W-:Y:S02]  /*13d90*/  ISETP.GT.AND P3, PT, R132, 0x60, PT ;  /* 0x000000608400780c */ /* 0x000fe40003f64270 */
[C---:B------:R-:W-:Y:S02]  /*13da0*/  ISETP.GT.AND P1, PT, R0.reuse, 0x78, PT ;  /* 0x000000780000780c */ /* 0x040fe40003f24270 */
[----:B------:R-:W-:Y:S02]  /*13db0*/  ISETP.GT.AND P0, PT, R0, 0x79, PT ;  /* 0x000000790000780c */ /* 0x000fe40003f04270 */
[----:B------:R-:W-:Y:S02]  /*13dc0*/  FMNMX.FTZ R0, R187, R12, !PT ;  /* 0x0000000cbb007209 */ /* 0x000fe40007810000 */
[----:B------:R-:W-:Y:S02]  /*13dd0*/  FMNMX.FTZ R4, R164, R4, !PT ;  /* 0x00000004a4047209 */ /* 0x000fe40007810000 */
[----:B------:R-:W-:Y:S02]  /*13de0*/  FSEL R178, R52, -INF , P3 ;  /* 0xff80000034b27808 */ /* 0x000fe40001800000 */
        /* <DEDUP_REMOVED lines=10> */
[C---:B------:R-:W-:Y:S01]  /*13e90*/  ISETP.GT.AND P1, PT, R132.reuse, 0x68, PT ;  /* 0x000000688400780c */ /* 0x040fe20003f24270 */
[----:B------:R-:W-:Y:S01]  /*13ea0*/  LDSM.16.MT88.4 R52, [R230+0x4100] ;  /* 0x00410000e634783b */ /* 0x000fe20000004200 */
[----:B------:R-:W-:Y:S02]  /*13eb0*/  FMNMX.FTZ R4, R133, R0, !PT ;  /* 0x0000000085047209 */ /* 0x000fe40007810000 */
[----:B------:R-:W-:Y:S02]  /*13ec0*/  ISETP.GT.AND P0, PT, R132, 0x69, PT ;  /* 0x000000698400780c */ /* 0x000fe40003f04270 */
[----:B------:R-:W-:Y:S01]  /*13ed0*/  FSEL R171, R56, -INF , P1 ;  /* 0xff80000038ab7808 */ /* 0x000fe20000800000 */
[----:B------:R-:W-:Y:S01]  /*13ee0*/  IMAD.MOV.U32 R56, RZ, RZ, R135 ;  /* 0x000000ffff387224 */ /* 0x000fe200078e0087 */
        /* <DEDUP_REMOVED lines=22> */
[----:B------:R-:W1:Y:S08]  /*14050*/  SHFL.BFLY PT, R0, R4, 0x1, 0x1f ;  /* 0x0c201f0004007f89 */ /* 0x000e7000000e0000 */
        /* <DEDUP_REMOVED lines=23> */
[----:B------:R-:W1:Y:S01]  /*141d0*/  LDSM.16.MT88.4 R12, [R232+0x100] ;  /* 0x00010000e80c783b */ /* 0x000e620000004200 */
[--C-:B------:R-:W-:Y:S01]  /*141e0*/  FFMA.FTZ R176, R176, c[0x0][0x2d0], -R155.reuse ;  /* 0x0000b400b0b07a23 */ /* 0x100fe2000001089b */
[C---:B------:R-:W-:Y:S01]  /*141f0*/  FSETP.NEU.FTZ.AND P0, PT, R0.reuse, -INF , PT ;  /* 0xff8000000000780b */ /* 0x040fe20003f1d000 */
[----:B------:R-:W-:Y:S01]  /*14200*/  FMUL.FTZ R159, R0, c[0x0][0x2d0] ;  /* 0x0000b400009f7a20 */ /* 0x000fe20000410000 */
[----:B------:R-:W2:Y:S01]  /*14210*/  MUFU.EX2 R148, R148 ;  /* 0x0000009400947308 */ /* 0x000ea20000000800 */
        /* <DEDUP_REMOVED lines=11> */
[----:B------:R-:W-:Y:S02]  /*142d0*/  FADD.FTZ R2, -R4, R2 ;  /* 0x0000000204027221 */ /* 0x000fe40000010100 */
[--C-:B------:R-:W-:Y:S02]  /*142e0*/  FFMA.FTZ R150, R8, c[0x0][0x2d0], -R159.reuse ;  /* 0x0000b40008967a23 */ /* 0x100fe4000001089f */
[--C-:B------:R-:W-:Y:S02]  /*142f0*/  FFMA.FTZ R149, R9, c[0x0][0x2d0], -R159.reuse ;  /* 0x0000b40009957a23 */ /* 0x100fe4000001089f */
[----:B------:R-:W-:Y:S01]  /*14300*/  FMUL.FTZ R3, R3, c[0x0][0x2d0] ;  /* 0x0000b40003037a20 */ /* 0x000fe20000410000 */
[----:B------:R-:W-:Y:S01]  /*14310*/  MUFU.EX2 R152, R152 ;  /* 0x0000009800987308 */ /* 0x000fe20000000800 */
[----:B------:R-:W-:Y:S02]  /*14320*/  FMUL.FTZ R2, R2, c[0x0][0x2d0] ;  /* 0x0000b40002027a20 */ /* 0x000fe40000410000 */
[--C-:B------:R-:W-:Y:S01]  /*14330*/  FFMA.FTZ R154, R154, c[0x0][0x2d0], -R159.reuse ;  /* 0x0000b4009a9a7a23 */ /* 0x100fe2000001089f */
[----:B--2---:R-:W-:Y:S01]  /*14340*/  F2FP.PACK_AB R145, R148, R153 ;  /* 0x000000999491723e */ /* 0x004fe200000000ff */
        /* <DEDUP_REMOVED lines=15> */
[----:B------:R-:W-:Y:S01]  /*14440*/  FFMA.FTZ R166, R166, c[0x0][0x2d0], -R159 ;  /* 0x0000b400a6a67a23 */ /* 0x000fe2000001089f */
[----:B------:R-:W4:Y:S01]  /*14450*/  MUFU.EX2 R151, R151 ;  /* 0x0000009700977308 */ /* 0x000f220000000800 */
[--C-:B------:R-:W-:Y:S02]  /*14460*/  FFMA.FTZ R164, R164, c[0x0][0x2d0], -R155.reuse ;  /* 0x0000b400a4a47a23 */ /* 0x100fe4000001089b */
[----:B------:R-:W-:Y:S02]  /*14470*/  FFMA.FTZ R160, R160, c[0x0][0x2d0], -R155 ;  /* 0x0000b400a0a07a23 */ /* 0x000fe4000001089b */
[C---:B--2---:R-:W-:Y:S02]  /*14480*/  FMUL.FTZ R4, R3.reuse, R128 ;  /* 0x0000008003047220 */ /* 0x044fe40000410000 */
[C---:B------:R-:W-:Y:S02]  /*14490*/  FMUL.FTZ R5, R3.reuse, R129 ;  /* 0x0000008103057220 */ /* 0x040fe40000410000 */
[C---:B------:R-:W-:Y:S01]  /*144a0*/  FMUL.FTZ R8, R3.reuse, R124 ;  /* 0x0000007c03087220 */ /* 0x040fe20000410000 */
[----:B------:R-:W-:Y:S01]  /*144b0*/  MUFU.EX2 R150, R150 ;  /* 0x0000009600967308 */ /* 0x000fe20000000800 */
[----:B------:R-:W-:Y:S01]  /*144c0*/  FMUL.FTZ R9, R3, R125 ;  /* 0x0000007d03097220 */ /* 0x000fe20000410000 */
[----:B------:R-:W-:Y:S01]  /*144d0*/  MOV R125, R36 ;  /* 0x00000024007d7202 */ /* 0x000fe20000000f00 */
[----:B------:R-:W-:Y:S02]  /*144e0*/  IMAD.MOV.U32 R128, RZ, RZ, R31 ;  /* 0x000000ffff807224 */ /* 0x000fe400078e001f */
[C---:B---3--:R-:W-:Y:S02]  /*144f0*/  FMUL.FTZ R6, R2.reuse, R130 ;  /* 0x0000008202067220 */ /* 0x048fe40000410000 */
[C---:B------:R-:W-:Y:S01]  /*14500*/  FMUL.FTZ R7, R2.reuse, R131 ;  /* 0x0000008302077220 */ /* 0x040fe20000410000 */
[----:B------:R-:W-:Y:S01]  /*14510*/  MOV R131, R32 ;  /* 0x0000002000837202 */ /* 0x000fe20000000f00 */
[C---:B------:R-:W-:Y:S01]  /*14520*/  FMUL.FTZ R10, R2.reuse, R126 ;  /* 0x0000007e020a7220 */ /* 0x040fe20000410000 */
[----:B------:R-:W2:Y:S01]  /*14530*/  MUFU.EX2 R149, R149 ;  /* 0x0000009500957308 */ /* 0x000ea20000000800 */
[C---:B------:R-:W-:Y:S02]  /*14540*/  FMUL.FTZ R11, R2.reuse, R127 ;  /* 0x0000007f020b7220 */ /* 0x040fe40000410000 */
[----:B------:R-:W-:Y:S01]  /*14550*/  IMAD.MOV.U32 R129, RZ, RZ, R30 ;  /* 0x000000ffff817224 */ /* 0x000fe200078e001e */
[----:B----4-:R-:W-:Y:S01]  /*14560*/  F2FP.PACK_AB R144, R151, R152 ;  /* 0x000000989790723e */ /* 0x010fe200000000ff */
[----:B------:R-:W3:Y:S01]  /*14570*/  LDSM.16.MT88.4 R28, [R229+0x100] ;  /* 0x00010000e51c783b */ /* 0x000ee20000004200 */
[----:B------:R-:W-:Y:S02]  /*14580*/  IMAD.MOV.U32 R124, RZ, RZ, R16 ;  /* 0x000000ffff7c7224 */ /* 0x000fe400078e0010 */
[C---:B------:R-:W-:Y:S02]  /*14590*/  FMUL.FTZ R16, R3.reuse, R72 ;  /* 0x0000004803107220 */ /* 0x040fe40000410000 */
[----:B------:R-:W-:Y:S01]  /*145a0*/  IMAD.MOV.U32 R72, RZ, RZ, R17 ;  /* 0x000000ffff487224 */ /* 0x000fe200078e0011 */
[----:B------:R-:W-:Y:S01]  /*145b0*/  MUFU.EX2 R154, R154 ;  /* 0x0000009a009a7308 */ /* 0x000fe20000000800 */
[----:B------:R-:W-:Y:S02]  /*145c0*/  FMUL.FTZ R17, R3, R73 ;  /* 0x0000004903117220 */ /* 0x000fe40000410000 */
[----:B------:R-:W-:Y:S02]  /*145d0*/  IMAD.MOV.U32 R73, RZ, RZ, R18 ;  /* 0x000000ffff497224 */ /* 0x000fe400078e0012 */
[C---:B------:R-:W-:Y:S01]  /*145e0*/  FMUL.FTZ R18, R2.reuse, R74 ;  /* 0x0000004a02127220 */ /* 0x040fe20000410000 */
[----:B------:R-:W-:Y:S01]  /*145f0*/  MOV R74, R19 ;  /* 0x00000013004a7202 */ /* 0x000fe20000000f00 */
[C---:B------:R-:W-:Y:S02]  /*14600*/  FMUL.FTZ R19, R2.reuse, R75 ;  /* 0x0000004b02137220 */ /* 0x040fe40000410000 */
[----:B------:R-:W-:Y:S01]  /*14610*/  IMAD.MOV.U32 R130, RZ, RZ, R39 ;  /* 0x000000ffff827224 */ /* 0x000fe200078e0027 */
[----:B------:R-:W4:Y:S01]  /*14620*/  MUFU.EX2 R158, R158 ;  /* 0x0000009e009e7308 */ /* 0x000f220000000800 */
[----:B------:R-:W-:Y:S01]  /*14630*/  IMAD.MOV.U32 R126, RZ, RZ, R38 ;  /* 0x000000ffff7e7224 */ /* 0x000fe200078e0026 */
[----:B--2---:R-:W-:Y:S01]  /*14640*/  F2FP.PACK_AB R146, R149, R150 ;  /* 0x000000969592723e */ /* 0x004fe200000000ff */
[----:B------:R-:W2:Y:S01]  /*14650*/  LDSM.16.MT88.4 R36, [R228+0x100] ;  /* 0x00010000e424783b */ /* 0x000ea20000004200 */
[C---:B------:R-:W-:Y:S02]  /*14660*/  FMUL.FTZ R27, R2.reuse, R83 ;  /* 0x00000053021b7220 */ /* 0x040fe40000410000 */
[----:B------:R-:W-:Y:S02]  /*14670*/  IMAD.MOV.U32 R127, RZ, RZ, R33 ;  /* 0x000000ffff7f7224 */ /* 0x000fe400078e0021 */
[----:B------:R-:W-:Y:S01]  /*14680*/  IMAD.MOV.U32 R75, RZ, RZ, R35 ;  /* 0x000000ffff4b7224 */ /* 0x000fe200078e0023 */
[C---:B-1----:R-:W-:Y:S01]  /*14690*/  HMMA.16816.F32 R4, R144.reuse, R12, R4 ;  /* 0x0000000c9004723c */ /* 0x042fe20000001804 */
[----:B------:R-:W-:Y:S04]  /*146a0*/  MUFU.EX2 R161, R161 ;  /* 0x000000a100a17308 */ /* 0x000fe80000000800 */
[C---:B------:R-:W-:Y:S02]  /*146b0*/  FMUL.FTZ R42, R2.reuse, R98 ;  /* 0x00000062022a7220 */ /* 0x040fe40000410000 */
[C---:B------:R-:W-:Y:S01]  /*146c0*/  FMUL.FTZ R12, R3.reuse, R68 ;  /* 0x00000044030c7220 */ /* 0x040fe20000410000 */
[C---:B------:R-:W-:Y:S03]  /*146d0*/  HMMA.16816.F32 R8, R144.reuse, R14, R8 ;  /* 0x0000000e9008723c */ /* 0x040fe60000001808 */
[----:B------:R-:W1:Y:S01]  /*146e0*/  MUFU.EX2 R163, R163 ;  /* 0x000000a300a37308 */ /* 0x000e620000000800 */
[C---:B------:R-:W-:Y:S02]  /*146f0*/  FMUL.FTZ R13, R3.reuse, R69 ;  /* 0x00000045030d7220 */ /* 0x040fe40000410000 */
[C---:B------:R-:W-:Y:S02]  /*14700*/  FMUL.FTZ R25, R3.reuse, R81 ;  /* 0x0000005103197220 */ /* 0x040fe40000410000 */
[C---:B------:R-:W-:Y:S04]  /*14710*/  FMUL.FTZ R14, R2.reuse, R70 ;  /* 0x00000046020e7220 */ /* 0x040fe80000410000 */
[C---:B------:R-:W-:Y:S01]  /*14720*/  FMUL.FTZ R15, R2.reuse, R71 ;  /* 0x00000047020f7220 */ /* 0x040fe20000410000 */
[----:B------:R-:W-:Y:S01]  /*14730*/  MUFU.EX2 R210, R210 ;  /* 0x000000d200d27308 */ /* 0x000fe20000000800 */
[----:B------:R-:W5:Y:S01]  /*14740*/  LDSM.16.MT88.4 R68, [R228+0x4100] ;  /* 0x00410000e444783b */ /* 0x000f620000004200 */
[C---:B------:R-:W-:Y:S02]  /*14750*/  FMUL.FTZ R43, R2.reuse, R99 ;  /* 0x00000063022b7220 */ /* 0x040fe40000410000 */
[----:B------:R-:W-:Y:S02]  /*14760*/  IMAD.MOV.U32 R81, RZ, RZ, R74 ;  /* 0x000000ffff517224 */ /* 0x000fe400078e004a */
[C---:B------:R-:W-:Y:S03]  /*14770*/  HMMA.16816.F32 R12, R144.reuse, R20, R12 ;  /* 0x00000014900c723c */ /* 0x040fe6000000180c */
[C---:B------:R-:W-:Y:S01]  /*14780*/  FMUL.FTZ R26, R2.reuse, R82 ;  /* 0x00000052021a7220 */ /* 0x040fe20000410000 */
[----:B------:R-:W-:Y:S01]  /*14790*/  MOV R82, R75 ;  /* 0x0000004b00527202 */ /* 0x000fe20000000f00 */
[C---:B------:R-:W-:Y:S01]  /*147a0*/  FMUL.FTZ R32, R3.reuse, R88 ;  /* 0x0000005803207220 */ /* 0x040fe20000410000 */
[----:B------:R-:W-:Y:S01]  /*147b0*/  MUFU.EX2 R209, R209 ;  /* 0x000000d100d17308 */ /* 0x000fe20000000800 */
[----:B------:R-:W-:Y:S01]  /*147c0*/  IMAD.MOV.U32 R88, RZ, RZ, R81 ;  /* 0x000000ffff587224 */ /* 0x000fe200078e0051 */
[C---:B------:R-:W-:Y:S04]  /*147d0*/  HMMA.16816.F32 R16, R144.reuse, R22, R16 ;  /* 0x000000169010723c */ /* 0x040fe80000001810 */
[C---:B------:R-:W-:Y:S01]  /*147e0*/  FMUL.FTZ R20, R3.reuse, R76 ;  /* 0x0000004c03147220 */ /* 0x040fe20000410000 */
[----:B------:R-:W-:Y:S01]  /*147f0*/  MOV R76, R24 ;  /* 0x00000018004c7202 */ /* 0x000fe20000000f00 */
[C---:B------:R-:W-:Y:S02]  /*14800*/  FMUL.FTZ R21, R3.reuse, R77 ;  /* 0x0000004d03157220 */ /* 0x040fe40000410000 */
[C---:B------:R-:W-:Y:S01]  /*14810*/  FMUL.FTZ R22, R2.reuse, R78 ;  /* 0x0000004e02167220 */ /* 0x040fe20000410000 */
[----:B------:R-:W-:Y:S01]  /*14820*/  MOV R78, R126 ;  /* 0x0000007e004e7202 */ /* 0x000fe20000000f00 */
[----:B------:R-:W-:Y:S02]  /*14830*/  MUFU.EX2 R208, R208 ;  /* 0x000000d000d07308 */ /* 0x000fe40000000800 */
[C---:B------:R-:W-:Y:S02]  /*14840*/  FMUL.FTZ R23, R2.reuse, R79 ;  /* 0x0000004f02177220 */ /* 0x040fe40000410000 */
[----:B------:R-:W-:Y:S01]  /*14850*/  IMAD.MOV.U32 R77, RZ, RZ, R125 ;  /* 0x000000ffff4d7224 */ /* 0x000fe200078e007d */
[----:B------:R-:W-:Y:S01]  /*14860*/  MOV R125, R65 ;  /* 0x00000041007d7202 */ /* 0x000fe20000000f00 */
[----:B------:R-:W-:Y:S02]  /*14870*/  IMAD.MOV.U32 R79, RZ, RZ, R72 ;  /* 0x000000ffff4f7224 */ /* 0x000fe400078e0048 */
[C---:B------:R-:W-:Y:S01]  /*14880*/  FMUL.FTZ R24, R3.reuse, R80 ;  /* 0x0000005003187220 */ /* 0x040fe20000410000 */
[C---:B---3--:R-:W-:Y:S01]  /*14890*/  HMMA.16816.F32 R20, R144.reuse, R28, R20 ;  /* 0x0000001c9014723c */ /* 0x048fe20000001814 */
[----:B------:R-:W-:Y:S02]  /*148a0*/  MUFU.EX2 R203, R203 ;  /* 0x000000cb00cb7308 */ /* 0x000fe40000000800 */
[----:B------:R-:W-:Y:S02]  /*148b0*/  IMAD.MOV.U32 R80, RZ, RZ, R73 ;  /* 0x000000ffff507224 */ /* 0x000fe400078e0049 */
[----:B------:R-:W3:Y:S01]  /*148c0*/  LDSM.16.MT88.4 R72, [R232+0x900] ;  /* 0x00090000e848783b */ /* 0x000ee20000004200 */
[C---:B------:R-:W-:Y:S02]  /*148d0*/  FMUL.FTZ R33, R3.reuse, R89 ;  /* 0x0000005903217220 */ /* 0x040fe40000410000 */
[C---:B------:R-:W-:Y:S03]  /*148e0*/  HMMA.16816.F32 R24, R144.reuse, R30, R24 ;  /* 0x0000001e9018723c */ /* 0x040fe60000001818 */
[----:B------:R-:W-:Y:S01]  /*148f0*/  MUFU.EX2 R202, R202 ;  /* 0x000000ca00ca7308 */ /* 0x000fe20000000800 */
[C---:B------:R-:W-:Y:S02]  /*14900*/  FMUL.FTZ R28, R3.reuse, R84 ;  /* 0x00000054031c7220 */ /* 0x040fe40000410000 */
[C---:B------:R-:W-:Y:S02]  /*14910*/  FMUL.FTZ R29, R3.reuse, R85 ;  /* 0x00000055031d7220 */ /* 0x040fe40000410000 */
[C---:B------:R-:W-:Y:S04]  /*14920*/  FMUL.FTZ R30, R2.reuse, R86 ;  /* 0x00000056021e7220 */ /* 0x040fe80000410000 */
[C---:B------:R-:W-:Y:S01]  /*14930*/  FMUL.FTZ R31, R2.reuse, R87 ;  /* 0x00000057021f7220 */ /* 0x040fe20000410000 */
[----:B------:R-:W-:Y:S01]  /*14940*/  MUFU.EX2 R201, R201 ;  /* 0x000000c900c97308 */ /* 0x000fe20000000800 */
[----:B------:R-:W-:Y:S01]  /*14950*/  LDSM.16.MT88.4 R84, [R228+0x900] ;  /* 0x00090000e454783b */ /* 0x000fe20000004200 */
[----:B------:R-:W-:Y:S02]  /*14960*/  IMAD.MOV.U32 R89, RZ, RZ, R80 ;  /* 0x000000ffff597224 */ /* 0x000fe400078e0050 */
[C---:B------:R-:W-:Y:S02]  /*14970*/  FMUL.FTZ R34, R2.reuse, R90 ;  /* 0x0000005a02227220 */ /* 0x040fe40000410000 */
[C---:B--2---:R-:W-:Y:S03]  /*14980*/  HMMA.16816.F32 R28, R144.reuse, R36, R28 ;  /* 0x00000024901c723c */ /* 0x044fe6000000181c */
[C---:B------:R-:W-:Y:S01]  /*14990*/  FMUL.FTZ R35, R2.reuse, R91 ;  /* 0x0000005b02237220 */ /* 0x040fe20000410000 */
[----:B------:R-:W-:Y:S01]  /*149a0*/  MUFU.EX2 R200, R200 ;  /* 0x000000c800c87308 */ /* 0x000fe20000000800 */
[----:B------:R-:W-:Y:S02]  /*149b0*/  IMAD.MOV.U32 R90, RZ, RZ, R79 ;  /* 0x000000ffff5a7224 */ /* 0x000fe400078e004f */
[C---:B------:R-:W-:Y:S02]  /*149c0*/  FMUL.FTZ R36, R3.reuse, R92 ;  /* 0x0000005c03247220 */ /* 0x040fe40000410000 */
[C---:B------:R-:W-:Y:S01]  /*149d0*/  FMUL.FTZ R37, R3.reuse, R93 ;  /* 0x0000005d03257220 */ /* 0x040fe20000410000 */
[C---:B------:R-:W-:Y:S03]  /*149e0*/  HMMA.16816.F32 R32, R144.reuse, R38, R32 ;  /* 0x000000269020723c */ /* 0x040fe60000001820 */
[C---:B------:R-:W-:Y:S01]  /*149f0*/  FMUL.FTZ R40, R3.reuse, R96 ;  /* 0x0000006003287220 */ /* 0x040fe20000410000 */
[----:B------:R-:W-:Y:S01]  /*14a00*/  MUFU.EX2 R186, R186 ;  /* 0x000000ba00ba7308 */ /* 0x000fe20000000800 */
[C---:B------:R-:W-:Y:S01]  /*14a10*/  FMUL.FTZ R41, R3.reuse, R97 ;  /* 0x0000006103297220 */ /* 0x040fe20000410000 */
[----:B------:R-:W-:Y:S01]  /*14a20*/  MOV R97, R78 ;  /* 0x0000004e00617202 */ /* 0x000fe20000000f00 */
[C---:B------:R-:W-:Y:S02]  /*14a30*/  FMUL.FTZ R38, R2.reuse, R94 ;  /* 0x0000005e02267220 */ /* 0x040fe40000410000 */
[C---:B------:R-:W-:Y:S03]  /*14a40*/  FMUL.FTZ R39, R2.reuse, R95 ;  /* 0x0000005f02277220 */ /* 0x040fe60000410000 */
[----:B------:R-:W-:Y:S02]  /*14a50*/  IMAD.MOV.U32 R93, RZ, RZ, R77 ;  /* 0x000000ffff5d7224 */ /* 0x000fe400078e004d */
[C---:B------:R-:W-:Y:S01]  /*14a60*/  FMUL.FTZ R48, R3.reuse, R100 ;  /* 0x0000006403307220 */ /* 0x040fe20000410000 */
[----:B------:R-:W-:Y:S01]  /*14a70*/  MUFU.EX2 R187, R187 ;  /* 0x000000bb00bb7308 */ /* 0x000fe20000000800 */
[C---:B------:R-:W-:Y:S03]  /*14a80*/  HMMA.16816.F32 R36, R144.reuse, R44, R36 ;  /* 0x0000002c9024723c */ /* 0x040fe60000001824 */
[C---:B------:R-:W-:Y:S02]  /*14a90*/  FMUL.FTZ R49, R3.reuse, R101 ;  /* 0x0000006503317220 */ /* 0x040fe40000410000 */
[----:B------:R-:W-:Y:S02]  /*14aa0*/  FMUL.FTZ R50, R2, R102 ;  /* 0x0000006602327220 */ /* 0x000fe40000410000 */
[----:B------:R-:W-:Y:S01]  /*14ab0*/  FFMA.FTZ R102, R82, c[0x0][0x2d0], -R155 ;  /* 0x0000b40052667a23 */ /* 0x000fe2000001089b */
[C---:B------:R-:W-:Y:S01]  /*14ac0*/  HMMA.16816.F32 R40, R144.reuse, R46, R40 ;  /* 0x0000002e9028723c */ /* 0x040fe20000001828 */
[----:B------:R-:W-:Y:S01]  /*14ad0*/  LDSM.16.MT88.4 R80, [R229+0x900] ;  /* 0x00090000e550783b */ /* 0x000fe20000004200 */
[----:B------:R-:W-:Y:S02]  /*14ae0*/  MUFU.EX2 R185, R185 ;  /* 0x000000b900b97308 */ /* 0x000fe40000000800 */
[C---:B------:R-:W-:Y:S02]  /*14af0*/  FMUL.FTZ R44, R3.reuse, R120 ;  /* 0x00000078032c7220 */ /* 0x040fe40000410000 */
[----:B------:R-:W-:Y:S02]  /*14b00*/  FMUL.FTZ R45, R3, R121 ;  /* 0x00000079032d7220 */ /* 0x000fe40000410000 */
[C---:B------:R-:W-:Y:S04]  /*14b10*/  FMUL.FTZ R46, R2.reuse, R122 ;  /* 0x0000007a022e7220 */ /* 0x040fe80000410000 */
[----:B------:R-:W-:Y:S01]  /*14b20*/  FMUL.FTZ R47, R2, R123 ;  /* 0x0000007b022f7220 */ /* 0x000fe20000410000 */
[----:B------:R-:W-:Y:S01]  /*14b30*/  MUFU.EX2 R102, R102 ;  /* 0x0000006600667308 */ /* 0x000fe20000000800 */
[--C-:B------:R-:W-:Y:S02]  /*14b40*/  FFMA.FTZ R121, R124, c[0x0][0x2d0], -R159.reuse ;  /* 0x0000b4007c797a23 */ /* 0x100fe4000001089f */
[----:B------:R-:W-:Y:S02]  /*14b50*/  FFMA.FTZ R100, R76, c[0x0][0x2d0], -R159 ;  /* 0x0000b4004c647a23 */ /* 0x000fe4000001089f */
[----:B------:R-:W-:Y:S01]  /*14b60*/  IMAD.MOV.U32 R76, RZ, RZ, R129 ;  /* 0x000000ffff4c7224 */ /* 0x000fe200078e0081 */
[C---:B------:R-:W-:Y:S03]  /*14b70*/  HMMA.16816.F32 R44, R144.reuse, R52, R44 ;  /* 0x00000034902c723c */ /* 0x040fe6000000182c */
[----:B------:R-:W-:Y:S01]  /*14b80*/  FFMA.FTZ R120, R51, c[0x0][0x2d0], -R159 ;  /* 0x0000b40033787a23 */ /* 0x000fe2000001089f */
[----:B------:R-:W-:Y:S01]  /*14b90*/  MUFU.EX2 R100, R100 ;  /* 0x0000006400647308 */ /* 0x000fe20000000800 */
[C---:B------:R-:W-:Y:S02]  /*14ba0*/  FMUL.FTZ R51, R2.reuse, R103 ;  /* 0x0000006702337220 */ /* 0x040fe40000410000 */
[----:B------:R-:W-:Y:S02]  /*14bb0*/  IMAD.MOV.U32 R96, RZ, RZ, R76 ;  /* 0x000000ffff607224 */ /* 0x000fe400078e004c */
[----:B------:R-:W2:Y:S03]  /*14bc0*/  LDSM.16.MT88.4 R76, [R230+0x900] ;  /* 0x00090000e64c783b */ /* 0x000ea60000004200 */
[C---:B------:R-:W-:Y:S02]  /*14bd0*/  HMMA.16816.F32 R48, R144.reuse, R54, R48 ;  /* 0x000000369030723c */ /* 0x040fe40000001830 */
[----:B------:R-:W1:Y:S01]  /*14be0*/  MUFU.EX2 R120, R120 ;  /* 0x0000007800787308 */ /* 0x000e620000000800 */
[C---:B------:R-:W-:Y:S02]  /*14bf0*/  FMUL.FTZ R52, R3.reuse, R104 ;  /* 0x0000006803347220 */ /* 0x040fe40000410000 */
[----:B------:R-:W-:Y:S02]  /*14c00*/  FMUL.FTZ R53, R3, R105 ;  /* 0x0000006903357220 */ /* 0x000fe40000410000 */
[C---:B------:R-:W-:Y:S02]  /*14c10*/  FMUL.FTZ R54, R2.reuse, R106 ;  /* 0x0000006a02367220 */ /* 0x040fe40000410000 */
[----:B------:R-:W-:Y:S03]  /*14c20*/  FMUL.FTZ R55, R2, R107 ;  /* 0x0000006b02377220 */ /* 0x000fe60000410000 */
[--C-:B------:R-:W-:Y:S01]  /*14c30*/  FFMA.FTZ R103, R90, c[0x0][0x2d0], -R155.reuse ;  /* 0x0000b4005a677a23 */ /* 0x100fe2000001089b */
[----:B------:R-:W-:Y:S01]  /*14c40*/  MUFU.EX2 R121, R121 ;  /* 0x0000007900797308 */ /* 0x000fe20000000800 */
[----:B------:R-:W-:Y:S02]  /*14c50*/  FFMA.FTZ R106, R89, c[0x0][0x2d0], -R155 ;  /* 0x0000b400596a7a23 */ /* 0x000fe4000001089b */
[C---:B------:R-:W-:Y:S03]  /*14c60*/  HMMA.16816.F32 R52, R144.reuse, R60, R52 ;  /* 0x0000003c9034723c */ /* 0x040fe60000001834 */
[----:B------:R-:W-:Y:S02]  /*14c70*/  IMAD.MOV.U32 R126, RZ, RZ, R128 ;  /* 0x000000ffff7e7224 */ /* 0x000fe400078e0080 */
[----:B------:R-:W-:Y:S02]  /*14c80*/  IMAD.MOV.U32 R128, RZ, RZ, R57 ;  /* 0x000000ffff807224 */ /* 0x000fe400078e0039 */
[C---:B------:R-:W-:Y:S01]  /*14c90*/  FMUL.FTZ R57, R3.reuse, R109 ;  /* 0x0000006d03397220 */ /* 0x040fe20000410000 */
[----:B------:R-:W-:Y:S01]  /*14ca0*/  MUFU.EX2 R103, R103 ;  /* 0x0000006700677308 */ /* 0x000fe20000000800 */
[----:B------:R-:W-:Y:S03]  /*14cb0*/  IMAD.MOV.U32 R129, RZ, RZ, R64 ;  /* 0x000000ffff817224 */ /* 0x000fe600078e0040 */
[----:B------:R-:W-:Y:S01]  /*14cc0*/  MOV R64, R59 ;  /* 0x0000003b00407202 */ /* 0x000fe20000000f00 */
[----:B------:R-:W-:Y:S02]  /*14cd0*/  FMUL.FTZ R59, R2, R111 ;  /* 0x0000006f023b7220 */ /* 0x000fe40000410000 */
[----:B------:R-:W-:Y:S01]  /*14ce0*/  IMAD.MOV.U32 R65, RZ, RZ, R56 ;  /* 0x000000ffff417224 */ /* 0x000fe200078e0038 */
[----:B------:R-:W-:Y:S01]  /*14cf0*/  MOV R92, R64 ;  /* 0x00000040005c7202 */ /* 0x000fe20000000f00 */
[C---:B------:R-:W-:Y:S01]  /*14d00*/  FMUL.FTZ R56, R3.reuse, R108 ;  /* 0x0000006c03387220 */ /* 0x040fe20000410000 */
[----:B------:R-:W-:Y:S01]  /*14d10*/  MUFU.EX2 R106, R106 ;  /* 0x0000006a006a7308 */ /* 0x000fe20000000800 */
[----:B------:R-:W-:Y:S02]  /*14d20*/  FFMA.FTZ R101, R58, c[0x0][0x2d0], -R155 ;  /* 0x0000b4003a657a23 */ /* 0x000fe4000001089b */
[----:B------:R-:W-:Y:S02]  /*14d30*/  FMUL.FTZ R58, R2, R110 ;  /* 0x0000006e023a7220 */ /* 0x000fe40000410000 */
[----:B------:R-:W-:Y:S01]  /*14d40*/  IMAD.MOV.U32 R91, RZ, RZ, R126 ;  /* 0x000000ffff5b7224 */ /* 0x000fe200078e007e */
[----:B------:R-:W-:Y:S01]  /*14d50*/  MOV R126, R125 ;  /* 0x0000007d007e7202 */ /* 0x000fe20000000f00 */
[----:B------:R-:W-:Y:S02]  /*14d60*/  IMAD.MOV.U32 R125, RZ, RZ, R128 ;  /* 0x000000ffff7d7224 */ /* 0x000fe400078e0080 */
[--C-:B------:R-:W-:Y:S01]  /*14d70*/  FFMA.FTZ R107, R88, c[0x0][0x2d0], -R159.reuse ;  /* 0x0000b400586b7a23 */ /* 0x100fe2000001089f */
[C---:B------:R-:W-:Y:S01]  /*14d80*/  HMMA.16816.F32 R56, R144.reuse, R62, R56 ;  /* 0x0000003e9038723c */ /* 0x040fe20000001838 */
[----:B------:R-:W1:Y:S02]  /*14d90*/  MUFU.EX2 R101, R101 ;  /* 0x0000006500657308 */ /* 0x000e640000000800 */
[C---:B------:R-:W-:Y:S02]  /*14da0*/  FMUL.FTZ R60, R3.reuse, R116 ;  /* 0x00000074033c7220 */ /* 0x040fe40000410000 */
[----:B------:R-:W-:Y:S02]  /*14db0*/  FMUL.FTZ R61, R3, R117 ;  /* 0x00000075033d7220 */ /* 0x000fe40000410000 */
[C---:B------:R-:W-:Y:S02]  /*14dc0*/  FMUL.FTZ R62, R2.reuse, R118 ;  /* 0x00000076023e7220 */ /* 0x040fe40000410000 */
[----:B------:R-:W-:Y:S02]  /*14dd0*/  FMUL.FTZ R63, R2, R119 ;  /* 0x00000077023f7220 */ /* 0x000fe40000410000 */
[----:B------:R-:W-:Y:S01]  /*14de0*/  MUFU.EX2 R107, R107 ;  /* 0x0000006b006b7308 */ /* 0x000fe20000000800 */
[--C-:B------:R-:W-:Y:S02]  /*14df0*/  FFMA.FTZ R104, R97, c[0x0][0x2d0], -R159.reuse ;  /* 0x0000b40061687a23 */ /* 0x100fe4000001089f */
[----:B------:R-:W-:Y:S02]  /*14e00*/  FFMA.FTZ R108, R96, c[0x0][0x2d0], -R159 ;  /* 0x0000b400606c7a23 */ /* 0x000fe4000001089f */
[C---:B-----5:R-:W-:Y:S01]  /*14e10*/  HMMA.16816.F32 R60, R144.reuse, R68, R60 ;  /* 0x00000044903c723c */ /* 0x060fe2000000183c */
[----:B------:R-:W-:Y:S02]  /*14e20*/  LDSM.16.MT88.4 R96, [R228+0x7100] ;  /* 0x00710000e460783b */ /* 0x000fe40000004200 */
[----:B------:R-:W-:Y:S02]  /*14e30*/  IMAD.MOV.U32 R95, RZ, RZ, R129 ;  /* 0x000000ffff5f7224 */ /* 0x000fe400078e0081 */
[----:B------:R-:W-:Y:S01]  /*14e40*/  IMAD.MOV.U32 R94, RZ, RZ, R65 ;  /* 0x000000ffff5e7224 */ /* 0x000fe200078e0041 */
[----:B------:R-:W-:Y:S01]  /*14e50*/  MUFU.EX2 R108, R108 ;  /* 0x0000006c006c7308 */ /* 0x000fe20000000800 */
[----:B------:R-:W-:Y:S01]  /*14e60*/  IMAD.MOV.U32 R128, RZ, RZ, R67 ;  /* 0x000000ffff807224 */ /* 0x000fe200078e0043 */
[----:B----4-:R-:W-:Y:S01]  /*14e70*/  F2FP.PACK_AB R68, R158, R154 ;  /* 0x0000009a9e44723e */ /* 0x010fe200000000ff */
[----:B------:R-:W-:Y:S03]  /*14e80*/  IMAD.MOV.U32 R129, RZ, RZ, R66 ;  /* 0x000000ffff817224 */ /* 0x000fe600078e0042 */
[----:B------:R-:W-:Y:S01]  /*14e90*/  FMUL.FTZ R64, R3, R112 ;  /* 0x0000007003407220 */ /* 0x000fe20000410000 */
[----:B-1----:R-:W-:Y:S01]  /*14ea0*/  F2FP.PACK_AB R69, R163, R161 ;  /* 0x000000a1a345723e */ /* 0x002fe200000000ff */
[----:B------:R-:W-:Y:S02]  /*14eb0*/  FMUL.FTZ R65, R3, R113 ;  /* 0x0000007103417220 */ /* 0x000fe40000410000 */
[C---:B------:R-:W-:Y:S01]  /*14ec0*/  FMUL.FTZ R66, R2.reuse, R114 ;  /* 0x0000007202427220 */ /* 0x040fe20000410000 */
[----:B------:R-:W1:Y:S01]  /*14ed0*/  MUFU.EX2 R104, R104 ;  /* 0x0000006800687308 */ /* 0x000e620000000800 */
[----:B------:R-:W-:Y:S02]  /*14ee0*/  FMUL.FTZ R67, R2, R115 ;  /* 0x0000007302437220 */ /* 0x000fe40000410000 */
[--C-:B------:R-:W-:Y:S02]  /*14ef0*/  FFMA.FTZ R116, R93, c[0x0][0x2d0], -R159.reuse ;  /* 0x0000b4005d747a23 */ /* 0x100fe4000001089f */
[----:B------:R-:W-:Y:S02]  /*14f00*/  FFMA.FTZ R117, R92, c[0x0][0x2d0], -R159 ;  /* 0x0000b4005c757a23 */ /* 0x000fe4000001089f */
[--C-:B------:R-:W-:Y:S01]  /*14f10*/  FFMA.FTZ R111, R127, c[0x0][0x2d0], -R155.reuse ;  /* 0x0000b4007f6f7a23 */ /* 0x100fe2000001089b */
[----:B------:R-:W-:Y:S02]  /*14f20*/  HMMA.16816.F32 R64, R144, R70, R64 ;  /* 0x000000469040723c */ /* 0x000fe40000001840 */
[----:B------:R-:W-:Y:S01]  /*14f30*/  MUFU.EX2 R116, R116 ;  /* 0x0000007400747308 */ /* 0x000fe20000000800 */
[----:B------:R-:W-:Y:S02]  /*14f40*/  FFMA.FTZ R118, R126, c[0x0][0x2d0], -R155 ;  /* 0x0000b4007e767a23 */ /* 0x000fe4000001089b */
[--C-:B------:R-:W-:Y:S02]  /*14f50*/  FFMA.FTZ R119, R125, c[0x0][0x2d0], -R159.reuse ;  /* 0x0000b4007d777a23 */ /* 0x100fe4000001089f */
[----:B------:R-:W-:Y:S01]  /*14f60*/  F2FP.PACK_AB R70, R100, R120 ;  /* 0x000000786446723e */ /* 0x000fe200000000ff */
[----:B------:R-:W-:Y:S01]  /*14f70*/  LDSM.16.MT88.4 R124, [R232+0x3900] ;  /* 0x00390000e87c783b */ /* 0x000fe20000004200 */
[----:B------:R-:W-:Y:S03]  /*14f80*/  F2FP.PACK_AB R71, R102, R101 ;  /* 0x000000656647723e */ /* 0x000fe600000000ff */
[----:B------:R-:W-:Y:S01]  /*14f90*/  MUFU.EX2 R111, R111 ;  /* 0x0000006f006f7308 */ /* 0x000fe20000000800 */
[----:B------:R-:W-:Y:S02]  /*14fa0*/  FFMA.FTZ R105, R95, c[0x0][0x2d0], -R159 ;  /* 0x0000b4005f697a23 */ /* 0x000fe4000001089f */
[----:B------:R-:W-:Y:S01]  /*14fb0*/  IMAD.MOV.U32 R95, RZ, RZ, R94 ;  /* 0x000000ffff5f7224 */ /* 0x000fe200078e005e */
[C---:B---3--:R-:W-:Y:S05]  /*14fc0*/  HMMA.16816.F32 R4, R68.reuse, R72, R4 ;  /* 0x000000484404723c */ /* 0x048fea0000001804 */
[----:B------:R-:W-:Y:S01]  /*14fd0*/  MOV R94, R91 ;  /* 0x0000005b005e7202 */ /* 0x000fe20000000f00 */
[--C-:B------:R-:W-:Y:S01]  /*14fe0*/  FFMA.FTZ R109, R95, c[0x0][0x2d0], -R155.reuse ;  /* 0x0000b4005f6d7a23 */ /* 0x100fe2000001089b */
[----:B------:R-:W-:Y:S01]  /*14ff0*/  LDSM.16.MT88.4 R88, [R228+0x4900] ;  /* 0x00490000e458783b */ /* 0x000fe20000004200 */
[C---:B------:R-:W-:Y:S01]  /*15000*/  HMMA.16816.F32 R8, R68.reuse, R74, R8 ;  /* 0x0000004a4408723c */ /* 0x040fe20000001808 */
[----:B------:R-:W-:Y:S03]  /*15010*/  MUFU.EX2 R118, R118 ;  /* 0x0000007600767308 */ /* 0x000fe60000000800 */
[--C-:B------:R-:W-:Y:S02]  /*15020*/  FFMA.FTZ R110, R94, c[0x0][0x2d0], -R155.reuse ;  /* 0x0000b4005e6e7a23 */ /* 0x100fe4000001089b */
[--C-:B------:R-:W-:Y:S01]  /*15030*/  FFMA.FTZ R122, R131, c[0x0][0x2d0], -R155.reuse ;  /* 0x0000b400837a7a23 */ /* 0x100fe2000001089b */
[----:B------:R-:W3:Y:S01]  /*15040*/  LDSM.16.MT88.4 R72, [R232+0x4900] ;  /* 0x00490000e848783b */ /* 0x000ee20000004200 */
[C---:B--2---:R-:W-:Y:S03]  /*15050*/  HMMA.16816.F32 R12, R68.reuse, R76, R12 ;  /* 0x0000004c440c723c */ /* 0x044fe6000000180c */
[----:B------:R-:W-:Y:S01]  /*15060*/  MUFU.EX2 R110, R110 ;  /* 0x0000006e006e7308 */ /* 0x000fe20000000800 */
[----:B------:R-:W-:Y:S02]  /*15070*/  FFMA.FTZ R123, R130, c[0x0][0x2d0], -R155 ;  /* 0x0000b400827b7a23 */ /* 0x000fe4000001089b */
[--C-:B------:R-:W-:Y:S01]  /*15080*/  FFMA.FTZ R144, R129, c[0x0][0x2d0], -R159.reuse ;  /* 0x0000b40081907a23 */ /* 0x100fe2000001089f */
[----:B------:R-:W-:Y:S01]  /*15090*/  LDSM.16.MT88.4 R92, [R228+0x5100] ;  /* 0x00510000e45c783b */ /* 0x000fe20000004200 */
[C---:B------:R-:W-:Y:S04]  /*150a0*/  HMMA.16816.F32 R16, R68.reuse, R78, R16 ;  /* 0x0000004e4410723c */ /* 0x040fe80000001810 */
[----:B------:R-:W-:Y:S01]  /*150b0*/  FFMA.FTZ R145, R128, c[0x0][0x2d0], -R159 ;  /* 0x0000b40080917a23 */ /* 0x000fe2000001089f */
[----:B------:R-:W2:Y:S01]  /*150c0*/  MUFU.EX2 R109, R109 ;  /* 0x0000006d006d7308 */ /* 0x000ea20000000800 */
[----:B------:R-:W-:Y:S01]  /*150d0*/  FFMA.FTZ R152, R3, R242, R152 ;  /* 0x000000f203987223 */ /* 0x000fe20000010098 */
[----:B------:R-:W4:Y:S01]  /*150e0*/  LDSM.16.MT88.4 R76, [R230+0x4900] ;  /* 0x00490000e64c783b */ /* 0x000f220000004200 */
[C---:B------:R-:W-:Y:S04]  /*150f0*/  HMMA.16816.F32 R20, R68.reuse, R80, R20 ;  /* 0x000000504414723c */ /* 0x040fe80000001814 */
[----:B------:R-:W-:Y:S02]  /*15100*/  FFMA.FTZ R153, R2, R243, R153 ;  /* 0x000000f302997223 */ /* 0x000fe40000010099 */
[--C-:B------:R-:W-:Y:S01]  /*15110*/  FFMA.FTZ R147, R252, c[0x0][0x2d0], -R155.reuse ;  /* 0x0000b400fc937a23 */ /* 0x100fe2000001089b */
[----:B------:R-:W5:Y:S01]  /*15120*/  MUFU.EX2 R105, R105 ;  /* 0x0000006900697308 */ /* 0x000f620000000800 */
[C---:B------:R-:W-:Y:S01]  /*15130*/  HMMA.16816.F32 R24, R68.reuse, R82, R24 ;  /* 0x000000524418723c */ /* 0x040fe20000001818 */
[----:B------:R-:W1:Y:S03]  /*15140*/  LDSM.16.MT88.4 R80, [R229+0x4900] ;  /* 0x00490000e550783b */ /* 0x000e660000004200 */
[----:B------:R-:W-:Y:S02]  /*15150*/  FFMA.FTZ R146, R211, c[0x0][0x2d0], -R155 ;  /* 0x0000b400d3927a23 */ /* 0x000fe4000001089b */
[--C-:B------:R-:W-:Y:S02]  /*15160*/  FFMA.FTZ R162, R162, c[0x0][0x2d0], -R159.reuse ;  /* 0x0000b400a2a27a23 */ /* 0x100fe4000001089f */
[C---:B------:R-:W-:Y:S01]  /*15170*/  HMMA.16816.F32 R28, R68.reuse, R84, R28 ;  /* 0x00000054441c723c */ /* 0x040fe2000000181c */
[----:B------:R-:W1:Y:S03]  /*15180*/  MUFU.EX2 R117, R117 ;  /* 0x0000007500757308 */ /* 0x000e660000000800 */
[----:B------:R-:W-:Y:S02]  /*15190*/  FFMA.FTZ R159, R157, c[0x0][0x2d0], -R159 ;  /* 0x0000b4009d9f7a23 */ /* 0x000fe4000001089f */
[--C-:B------:R-:W-:Y:S02]  /*151a0*/  FFMA.FTZ R156, R156, c[0x0][0x2d0], -R155.reuse ;  /* 0x0000b4009c9c7a23 */ /* 0x100fe4000001089b */
[C---:B------:R-:W-:Y:S01]  /*151b0*/  HMMA.16816.F32 R32, R68.reuse, R86, R32 ;  /* 0x000000564420723c */ /* 0x040fe20000001820 */
[----:B------:R-:W2:Y:S02]  /*151c0*/  LDSM.16.MT88.4 R84, [R232+0x1100] ;  /* 0x00110000e854783b */ /* 0x000ea40000004200 */
[----:B------:R-:W1:Y:S01]  /*151d0*/  MUFU.EX2 R119, R119 ;  /* 0x0000007700777308 */ /* 0x000e620000000800 */
[----:B------:R-:W-:Y:S02]  /*151e0*/  FFMA.FTZ R155, R133, c[0x0][0x2d0], -R155 ;  /* 0x0000b400859b7a23 */ /* 0x000fe4000001089b */
[----:B------:R-:W-:Y:S02]  /*151f0*/  FADD.FTZ R153, R148, R153 ;  /* 0x0000009994997221 */ /* 0x000fe40000010000 */
[C---:B---3--:R-:W-:Y:S04]  /*15200*/  HMMA.16816.F32 R36, R68.reuse, R72, R36 ;  /* 0x000000484424723c */ /* 0x048fe80000001824 */
[----:B------:R-:W-:Y:S01]  /*15210*/  FADD.FTZ R135, R135, R153 ;  /* 0x0000009987877221 */ /* 0x000fe20000010000 */
[----:B------:R-:W-:Y:S01]  /*15220*/  MUFU.EX2 R122, R122 ;  /* 0x0000007a007a7308 */ /* 0x000fe20000000800 */
[----:B------:R-:W-:Y:S02]  /*15230*/  FADD.FTZ R152, R151, R152 ;  /* 0x0000009897987221 */ /* 0x000fe40000010000 */
[C---:B------:R-:W-:Y:S01]  /*15240*/  HMMA.16816.F32 R40, R68.reuse, R74, R40 ;  /* 0x0000004a4428723c */ /* 0x040fe20000001828 */
[----:B------:R-:W3:Y:S03]  /*15250*/  LDSM.16.MT88.4 R72, [R230+0x1100] ;  /* 0x00110000e648783b */ /* 0x000ee60000004200 */
[----:B------:R-:W-:Y:S02]  /*15260*/  FADD.FTZ R135, R134, R135 ;  /* 0x0000008786877221 */ /* 0x000fe40000010000 */
[----:B------:R-:W-:Y:S01]  /*15270*/  FADD.FTZ R152, R150, R152 ;  /* 0x0000009896987221 */ /* 0x000fe20000010000 */
[----:B------:R-:W2:Y:S01]  /*15280*/  MUFU.EX2 R123, R123 ;  /* 0x0000007b007b7308 */ /* 0x000ea20000000800 */
[C---:B----4-:R-:W-:Y:S04]  /*15290*/  HMMA.16816.F32 R44, R68.reuse, R76, R44 ;  /* 0x0000004c442c723c */ /* 0x050fe8000000182c */
[----:B------:R-:W-:Y:S02]  /*152a0*/  FADD.FTZ R161, R161, R135 ;  /* 0x00000087a1a17221 */ /* 0x000fe40000010000 */
[----:B------:R-:W-:Y:S02]  /*152b0*/  FADD.FTZ R149, R149, R152 ;  /* 0x0000009895957221 */ /* 0x000fe40000010000 */
[C---:B------:R-:W-:Y:S01]  /*152c0*/  HMMA.16816.F32 R48, R68.reuse, R78, R48 ;  /* 0x0000004e4430723c */ /* 0x040fe20000001830 */
[----:B------:R-:W4:Y:S01]  /*152d0*/  LDSM.16.MT88.4 R76, [R229+0x1100] ;  /* 0x00110000e54c783b */ /* 0x000f220000004200 */
[----:B------:R-:W-:Y:S02]  /*152e0*/  MUFU.EX2 R144, R144 ;  /* 0x0000009000907308 */ /* 0x000fe40000000800 */
        /* <DEDUP_REMOVED lines=14> */
[----:B------:R-:W-:Y:S01]  /*153d0*/  HMMA.16816.F32 R64, R68, R90, R64 ;  /* 0x0000005a4440723c */ /* 0x000fe20000001840 */
[----:B------:R-:W-:Y:S01]  /*153e0*/  LDSM.16.MT88.4 R88, [R229+0x5100] ;  /* 0x00510000e558783b */ /* 0x000fe20000004200 */
[----:B------:R-:W-:Y:S02]  /*153f0*/  MUFU.EX2 R146, R146 ;  /* 0x0000009200927308 */ /* 0x000fe40000000800 */
[----:B------:R-:W-:Y:S02]  /*15400*/  FADD.FTZ R3, R106, R3 ;  /* 0x000000036a037221 */ /* 0x000fe40000010000 */
[----:B------:R-:W-:Y:S01]  /*15410*/  FADD.FTZ R2, R104, R2 ;  /* 0x0000000268027221 */ /* 0x000fe20000010000 */
[----:B------:R-:W-:Y:S02]  /*15420*/  F2FP.PACK_AB R69, R106, R103 ;  /* 0x000000676a45723e */ /* 0x000fe400000000ff */
[----:B------:R-:W-:Y:S01]  /*15430*/  F2FP.PACK_AB R70, R108, R107 ;  /* 0x0000006b6c46723e */ /* 0x000fe200000000ff */
[----:B------:R-:W-:Y:S02]  /*15440*/  LDSM.16.MT88.4 R100, [R230+0x7900] ;  /* 0x00790000e664783b */ /* 0x000fe40000004200 */
[C---:B--2---:R-:W-:Y:S01]  /*15450*/  F2FP.PACK_AB R71, R110.reuse, R109 ;  /* 0x0000006d6e47723e */ /* 0x044fe200000000ff */
[----:B------:R-:W-:Y:S01]  /*15460*/  FADD.FTZ R109, R109, R3 ;  /* 0x000000036d6d7221 */ /* 0x000fe20000010000 */
[C---:B-----5:R-:W-:Y:S01]  /*15470*/  F2FP.PACK_AB R68, R105.reuse, R104 ;  /* 0x000000686944723e */ /* 0x060fe200000000ff */
[----:B------:R-:W-:Y:S01]  /*15480*/  MUFU.EX2 R184, R184 ;  /* 0x000000b800b87308 */ /* 0x000fe20000000800 */
[----:B------:R-:W-:Y:S02]  /*15490*/  FADD.FTZ R105, R105, R2 ;  /* 0x0000000269697221 */ /* 0x000fe40000010000 */
[----:B------:R-:W-:Y:S02]  /*154a0*/  FADD.FTZ R3, R110, R109 ;  /* 0x0000006d6e037221 */ /* 0x000fe40000010000 */
[----:B------:R-:W-:Y:S01]  /*154b0*/  FADD.FTZ R2, R107, R105 ;  /* 0x000000696b027221 */ /* 0x000fe20000010000 */
[C---:B------:R-:W-:Y:S03]  /*154c0*/  HMMA.16816.F32 R4, R68.reuse, R84, R4 ;  /* 0x000000544404723c */ /* 0x040fe60000001804 */
[----:B------:R-:W-:Y:S01]  /*154d0*/  FADD.FTZ R2, R108, R2 ;  /* 0x000000026c027221 */ /* 0x000fe20000010000 */
[----:B------:R-:W-:Y:S01]  /*154e0*/  MUFU.EX2 R179, R179 ;  /* 0x000000b300b37308 */ /* 0x000fe20000000800 */
[----:B------:R-:W-:Y:S02]  /*154f0*/  FADD.FTZ R3, R111, R3 ;  /* 0x000000036f037221 */ /* 0x000fe40000010000 */
[----:B------:R-:W-:Y:S01]  /*15500*/  FADD.FTZ R2, R116, R2 ;  /* 0x0000000274027221 */ /* 0x000fe20000010000 */
[C---:B------:R-:W-:Y:S01]  /*15510*/  HMMA.16816.F32 R8, R68.reuse, R86, R8 ;  /* 0x000000564408723c */ /* 0x040fe20000001808 */
[----:B------:R-:W2:Y:S03]  /*15520*/  LDSM.16.MT88.4 R84, [R232+0x5100] ;  /* 0x00510000e854783b */ /* 0x000ea60000004200 */
[C---:B------:R-:W-:Y:S02]  /*15530*/  FADD.FTZ R3, R118.reuse, R3 ;  /* 0x0000000376037221 */ /* 0x040fe40000010000 */
[----:B------:R-:W-:Y:S02]  /*15540*/  MUFU.EX2 R178, R178 ;  /* 0x000000b200b27308 */ /* 0x000fe40000000800 */
[C---:B---3--:R-:W-:Y:S08]  /*15550*/  HMMA.16816.F32 R12, R68.reuse, R72, R12 ;  /* 0x00000048440c723c */ /* 0x048ff0000000180c */
[C---:B------:R-:W-:Y:S01]  /*15560*/  HMMA.16816.F32 R16, R68.reuse, R74, R16 ;  /* 0x0000004a4410723c */ /* 0x040fe20000001810 */
[----:B------:R-:W3:Y:S01]  /*15570*/  LDSM.16.MT88.4 R72, [R230+0x5100] ;  /* 0x00510000e648783b */ /* 0x000ee20000004200 */
[----:B------:R-:W-:Y:S06]  /*15580*/  MUFU.EX2 R177, R177 ;  /* 0x000000b100b17308 */ /* 0x000fec0000000800 */
[C---:B----4-:R-:W-:Y:S04]  /*15590*/  HMMA.16816.F32 R20, R68.reuse, R76, R20 ;  /* 0x0000004c4414723c */ /* 0x050fe80000001814 */
[----:B------:R-:W-:Y:S04]  /*155a0*/  MUFU.EX2 R176, R176 ;  /* 0x000000b000b07308 */ /* 0x000fe80000000800 */
[C---:B------:R-:W-:Y:S01]  /*155b0*/  HMMA.16816.F32 R24, R68.reuse, R78, R24 ;  /* 0x0000004e4418723c */ /* 0x040fe20000001818 */
[----:B------:R-:W4:Y:S05]  /*155c0*/  LDSM.16.MT88.4 R76, [R232+0x1900] ;  /* 0x00190000e84c783b */ /* 0x000f2a0000004200 */
[----:B------:R-:W-:Y:S02]  /*155d0*/  MUFU.EX2 R170, R170 ;  /* 0x000000aa00aa7308 */ /* 0x000fe40000000800 */
[C---:B-1----:R-:W-:Y:S08]  /*155e0*/  HMMA.16816.F32 R28, R68.reuse, R80, R28 ;  /* 0x00000050441c723c */ /* 0x042ff0000000181c */
        /* <DEDUP_REMOVED lines=8> */
[C---:B---3--:R-:W-:Y:S08]  /*15670*/  HMMA.16816.F32 R44, R68.reuse, R72, R44 ;  /* 0x00000048442c723c */ /* 0x048ff0000000182c */
[C---:B------:R-:W-:Y:S01]  /*15680*/  HMMA.16816.F32 R48, R68.reuse, R74, R48 ;  /* 0x0000004a4430723c */ /* 0x040fe20000001830 */
[----:B------:R-:W2:Y:S01]  /*15690*/  LDSM.16.MT88.4 R72, [R229+0x1900] ;  /* 0x00190000e548783b */ /* 0x000ea20000004200 */
[----:B------:R-:W-:Y:S06]  /*156a0*/  MUFU.EX2 R167, R167 ;  /* 0x000000a700a77308 */ /* 0x000fec0000000800 */
[C---:B------:R-:W-:Y:S04]  /*156b0*/  HMMA.16816.F32 R52, R68.reuse, R88, R52 ;  /* 0x000000584434723c */ /* 0x040fe80000001834 */
[----:B------:R-:W-:Y:S04]  /*156c0*/  MUFU.EX2 R165, R165 ;  /* 0x000000a500a57308 */ /* 0x000fe80000000800 */
[C---:B------:R-:W-:Y:S01]  /*156d0*/  HMMA.16816.F32 R56, R68.reuse, R90, R56 ;  /* 0x0000005a4438723c */ /* 0x040fe20000001838 */
[----:B------:R-:W-:Y:S05]  /*156e0*/  LDSM.16.MT88.4 R88, [R229+0x5900] ;  /* 0x00590000e558783b */ /* 0x000fea0000004200 */
[----:B------:R-:W3:Y:S02]  /*156f0*/  MUFU.EX2 R166, R166 ;  /* 0x000000a600a67308 */ /* 0x000ee40000000800 */
[C---:B------:R-:W-:Y:S08]  /*15700*/  HMMA.16816.F32 R60, R68.reuse, R92, R60 ;  /* 0x0000005c443c723c */ /* 0x040ff0000000183c */
[----:B------:R-:W-:Y:S01]  /*15710*/  HMMA.16816.F32 R64, R68, R94, R64 ;  /* 0x0000005e4440723c */ /* 0x000fe20000001840 */
[----:B------:R-:W-:Y:S01]  /*15720*/  LDSM.16.MT88.4 R92, [R228+0x6100] ;  /* 0x00610000e45c783b */ /* 0x000fe20000004200 */
[----:B------:R-:W-:Y:S05]  /*15730*/  MUFU.EX2 R164, R164 ;  /* 0x000000a400a47308 */ /* 0x000fea0000000800 */
[----:B------:R-:W-:Y:S02]  /*15740*/  F2FP.PACK_AB R69, R118, R111 ;  /* 0x0000006f7645723e */ /* 0x000fe400000000ff */
[----:B------:R-:W-:Y:S01]  /*15750*/  F2FP.PACK_AB R68, R117, R116 ;  /* 0x000000747544723e */ /* 0x000fe200000000ff */
[----:B------:R-:W-:Y:S02]  /*15760*/  LDSM.16.MT88.4 R108, [R229+0x7900] ;  /* 0x00790000e56c783b */ /* 0x000fe40000004200 */
[----:B------:R-:W-:Y:S01]  /*15770*/  F2FP.PACK_AB R70, R121, R119 ;  /* 0x000000777946723e */ /* 0x000fe200000000ff */
[----:B------:R-:W5:Y:S01]  /*15780*/  MUFU.EX2 R160, R160 ;  /* 0x000000a000a07308 */ /* 0x000f620000000800 */
[----:B------:R-:W-:Y:S01]  /*15790*/  F2FP.PACK_AB R71, R123, R122 ;  /* 0x0000007a7b47723e */ /* 0x000fe200000000ff */
[----:B------:R-:W-:Y:S01]  /*157a0*/  FADD.FTZ R117, R117, R2 ;  /* 0x0000000275757221 */ /* 0x000fe20000010000 */
[----:B---3--:R-:W-:Y:S01]  /*157b0*/  F2FP.PACK_AB R112, R166, R165 ;  /* 0x000000a5a670723e */ /* 0x008fe200000000ff */
[----:B------:R-:W-:Y:S02]  /*157c0*/  FADD.FTZ R122, R122, R3 ;  /* 0x000000037a7a7221 */ /* 0x000fe40000010000 */
[----:B------:R-:W-:Y:S02]  /*157d0*/  FADD.FTZ R117, R119, R117 ;  /* 0x0000007577757221 */ /* 0x000fe40000010000 */
[C---:B----4-:R-:W-:Y:S02]  /*157e0*/  HMMA.16816.F32 R4, R68.reuse, R76, R4 ;  /* 0x0000004c4404723c */ /* 0x050fe40000001804 */
[----:B------:R-:W-:Y:S01]  /*157f0*/  MUFU.EX2 R162, R162 ;  /* 0x000000a200a27308 */ /* 0x000fe20000000800 */
[----:B------:R-:W-:Y:S02]  /*15800*/  FADD.FTZ R121, R121, R117 ;  /* 0x0000007579797221 */ /* 0x000fe40000010000 */
[----:B------:R-:W-:Y:S02]  /*15810*/  FADD.FTZ R122, R123, R122 ;  /* 0x0000007a7b7a7221 */ /* 0x000fe40000010000 */
[----:B------:R-:W-:Y:S01]  /*15820*/  FADD.FTZ R121, R144, R121 ;  /* 0x0000007990797221 */ /* 0x000fe20000010000 */
[C---:B------:R-:W-:Y:S01]  /*15830*/  HMMA.16816.F32 R8, R68.reuse, R78, R8 ;  /* 0x0000004e4408723c */ /* 0x040fe20000001808 */
[----:B------:R-:W3:Y:S03]  /*15840*/  LDSM.16.MT88.4 R76, [R232+0x5900] ;  /* 0x00590000e84c783b */ /* 0x000ee60000004200 */
[----:B------:R-:W4:Y:S01]  /*15850*/  MUFU.EX2 R159, R159 ;  /* 0x0000009f009f7308 */ /* 0x000f220000000800 */
[----:B------:R-:W-:Y:S02]  /*15860*/  IMAD.MOV.U32 R2, RZ, RZ, R132 ;  /* 0x000000ffff027224 */ /* 0x000fe400078e0084 */
[----:B------:R-:W-:Y:S01]  /*15870*/  IMAD.MOV.U32 R3, RZ, RZ, R0 ;  /* 0x000000ffff037224 */ /* 0x000fe200078e0000 */
[C---:B-1----:R-:W-:Y:S04]  /*15880*/  HMMA.16816.F32 R12, R68.reuse, R80, R12 ;  /* 0x00000050440c723c */ /* 0x042fe8000000180c */
[----:B-----5:R-:W-:Y:S02]  /*15890*/  F2FP.PACK_AB R113, R160, R164 ;  /* 0x000000a4a071723e */ /* 0x020fe400000000ff */
[----:B------:R-:W-:Y:S02]  /*158a0*/  MUFU.EX2 R156, R156 ;  /* 0x0000009c009c7308 */ /* 0x000fe40000000800 */
[C---:B------:R-:W-:Y:S01]  /*158b0*/  HMMA.16816.F32 R16, R68.reuse, R82, R16 ;  /* 0x000000524410723c */ /* 0x040fe20000001810 */
[----:B------:R-:W1:Y:S07]  /*158c0*/  LDSM.16.MT88.4 R80, [R230+0x5900] ;  /* 0x00590000e650783b */ /* 0x000e6e0000004200 */
[C---:B--2---:R-:W-:Y:S01]  /*158d0*/  HMMA.16816.F32 R20, R68.reuse, R72, R20 ;  /* 0x000000484414723c */ /* 0x044fe20000001814 */
[----:B------:R-:W2:Y:S03]  /*158e0*/  MUFU.EX2 R155, R155 ;  /* 0x0000009b009b7308 */ /* 0x000ea60000000800 */
[----:B----4-:R-:W-:Y:S04]  /*158f0*/  F2FP.PACK_AB R114, R159, R162 ;  /* 0x000000a29f72723e */ /* 0x010fe800000000ff */
[C---:B------:R-:W-:Y:S01]  /*15900*/  HMMA.16816.F32 R24, R68.reuse, R74, R24 ;  /* 0x0000004a4418723c */ /* 0x040fe20000001818 */
[----:B------:R-:W4:Y:S07]  /*15910*/  LDSM.16.MT88.4 R72, [R228+0x5900] ;  /* 0x00590000e448783b */ /* 0x000f2e0000004200 */
[C---:B------:R-:W-:Y:S08]  /*15920*/  HMMA.16816.F32 R28, R68.reuse, R84, R28 ;  /* 0x00000054441c723c */ /* 0x040ff0000000181c */
[C---:B------:R-:W-:Y:S01]  /*15930*/  HMMA.16816.F32 R32, R68.reuse, R86, R32 ;  /* 0x000000564420723c */ /* 0x040fe20000001820 */
[----:B------:R-:W5:Y:S03]  /*15940*/  LDSM.16.MT88.4 R84, [R232+0x2100] ;  /* 0x00210000e854783b */ /* 0x000f660000004200 */
[----:B--2---:R-:W-:Y:S04]  /*15950*/  F2FP.PACK_AB R115, R155, R156 ;  /* 0x0000009c9b73723e */ /* 0x004fe800000000ff */
[C---:B---3--:R-:W-:Y:S08]  /*15960*/  HMMA.16816.F32 R36, R68.reuse, R76, R36 ;  /* 0x0000004c4424723c */ /* 0x048ff00000001824 */
[C---:B------:R-:W-:Y:S01]  /*15970*/  HMMA.16816.F32 R40, R68.reuse, R78, R40 ;  /* 0x0000004e4428723c */ /* 0x040fe20000001828 */
[----:B------:R-:W2:Y:S07]  /*15980*/  LDSM.16.MT88.4 R76, [R230+0x2100] ;  /* 0x00210000e64c783b */ /* 0x000eae0000004200 */
[C---:B-1----:R-:W-:Y:S08]  /*15990*/  HMMA.16816.F32 R44, R68.reuse, R80, R44 ;  /* 0x00000050442c723c */ /* 0x042ff0000000182c */
[C---:B------:R-:W-:Y:S01]  /*159a0*/  HMMA.16816.F32 R48, R68.reuse, R82, R48 ;  /* 0x000000524430723c */ /* 0x040fe20000001830 */
[----:B------:R-:W-:Y:S07]  /*159b0*/  LDSM.16.MT88.4 R80, [R228+0x2100] ;  /* 0x00210000e450783b */ /* 0x000fee0000004200 */
[C---:B------:R-:W-:Y:S08]  /*159c0*/  HMMA.16816.F32 R52, R68.reuse, R88, R52 ;  /* 0x000000584434723c */ /* 0x040ff00000001834 */
[C---:B------:R-:W-:Y:S01]  /*159d0*/  HMMA.16816.F32 R56, R68.reuse, R90, R56 ;  /* 0x0000005a4438723c */ /* 0x040fe20000001838 */
[----:B------:R-:W-:Y:S07]  /*159e0*/  LDSM.16.MT88.4 R88, [R229+0x6100] ;  /* 0x00610000e558783b */ /* 0x000fee0000004200 */
[C---:B----4-:R-:W-:Y:S08]  /*159f0*/  HMMA.16816.F32 R60, R68.reuse, R72, R60 ;  /* 0x00000048443c723c */ /* 0x050ff0000000183c */
        /* <DEDUP_REMOVED lines=11> */
[C---:B-----5:R-:W-:Y:S03]  /*15ab0*/  HMMA.16816.F32 R4, R68.reuse, R84, R4 ;  /* 0x000000544404723c */ /* 0x060fe60000001804 */
[----:B------:R-:W-:Y:S02]  /*15ac0*/  FADD.FTZ R208, R208, R147 ;  /* 0x00000093d0d07221 */ /* 0x000fe40000010000 */
[----:B------:R-:W-:Y:S02]  /*15ad0*/  FADD.FTZ R209, R202, R209 ;  /* 0x000000d1cad17221 */ /* 0x000fe40000010000 */
[----:B------:R-:W-:Y:S01]  /*15ae0*/  FADD.FTZ R208, R203, R208 ;  /* 0x000000d0cbd07221 */ /* 0x000fe20000010000 */
        /* <DEDUP_REMOVED lines=19> */
[----:B------:R-:W5:Y:S07]  /*15c20*/  LDSM.16.MT88.4 R88, [R232+0x6900] ;  /* 0x00690000e858783b */ /* 0x000f6e0000004200 */
[C---:B------:R-:W-:Y:S08]  /*15c30*/  HMMA.16816.F32 R60, R68.reuse, R92, R60 ;  /* 0x0000005c443c723c */ /* 0x040ff0000000183c */
[----:B------:R-:W-:Y:S01]  /*15c40*/  HMMA.16816.F32 R64, R68, R94, R64 ;  /* 0x0000005e4440723c */ /* 0x000fe20000001840 */
[----:B------:R-:W-:Y:S06]  /*15c50*/  LDSM.16.MT88.4 R92, [R229+0x7100] ;  /* 0x00710000e55c783b */ /* 0x000fec0000004200 */
        /* <DEDUP_REMOVED lines=18> */
[C---:B---3--:R-:W-:Y:S08]  /*15d80*/  HMMA.16816.F32 R20, R68.reuse, R84, R20 ;  /* 0x000000544414723c */ /* 0x048ff00000001814 */
[C---:B------:R-:W-:Y:S01]  /*15d90*/  HMMA.16816.F32 R24, R68.reuse, R86, R24 ;  /* 0x000000564418723c */ /* 0x040fe20000001818 */
[----:B------:R-:W-:Y:S07]  /*15da0*/  LDSM.16.MT88.4 R84, [R228+0x3100] ;  /* 0x00310000e454783b */ /* 0x000fee0000004200 */
[C---:B--2---:R-:W-:Y:S08]  /*15db0*/  HMMA.16816.F32 R28, R68.reuse, R76, R28 ;  /* 0x0000004c441c723c */ /* 0x044ff0000000181c */
        /* <DEDUP_REMOVED lines=29> */
[----:B------:R-:W-:Y:S02]  /*15f90*/  FADD.FTZ R164, R164, R168 ;  /* 0x000000a8a4a47221 */ /* 0x000fe40000010000 */
[----:B------:R-:W-:Y:S02]  /*15fa0*/  FADD.FTZ R169, R166, R169 ;  /* 0x000000a9a6a97221 */ /* 0x000fe40000010000 */
[C---:B---3--:R-:W-:Y:S04]  /*15fb0*/  HMMA.16816.F32 R12, R68.reuse, R80, R12 ;  /* 0x00000050440c723c */ /* 0x048fe8000000180c */
[----:B------:R-:W-:Y:S02]  /*15fc0*/  FADD.FTZ R164, R160, R164 ;  /* 0x000000a4a0a47221 */ /* 0x000fe40000010000 */
[----:B------:R-:W-:Y:S02]  /*15fd0*/  FADD.FTZ R169, R162, R169 ;  /* 0x000000a9a2a97221 */ /* 0x000fe40000010000 */
[C---:B------:R-:W-:Y:S01]  /*15fe0*/  HMMA.16816.F32 R16, R68.reuse, R82, R16 ;  /* 0x000000524410723c */ /* 0x040fe20000001810 */
[----:B------:R-:W-:Y:S03]  /*15ff0*/  LDSM.16.MT88.4 R80, [R229+0x3900] ;  /* 0x00390000e550783b */ /* 0x000fe60000004200 */
[----:B------:R-:W-:Y:S02]  /*16000*/  FADD.FTZ R164, R156, R164 ;  /* 0x000000a49ca47221 */ /* 0x000fe40000010000 */
[----:B------:R-:W-:Y:S02]  /*16010*/  FADD.FTZ R242, R159, R169 ;  /* 0x000000a99ff27221 */ /* 0x000fe40000010000 */
[C---:B--2---:R-:W-:Y:S04]  /*16020*/  HMMA.16816.F32 R20, R68.reuse, R76, R20 ;  /* 0x0000004c4414723c */ /* 0x044fe80000001814 */
[----:B------:R-:W-:Y:S04]  /*16030*/  FADD.FTZ R243, R155, R164 ;  /* 0x000000a49bf37221 */ /* 0x000fe80000010000 */
[C---:B------:R-:W-:Y:S01]  /*16040*/  HMMA.16816.F32 R24, R68.reuse, R78, R24 ;  /* 0x0000004e4418723c */ /* 0x040fe20000001818 */
[----:B------:R-:W2:Y:S07]  /*16050*/  LDSM.16.MT88.4 R76, [R230+0x3900] ;  /* 0x00390000e64c783b */ /* 0x000eae0000004200 */
[C---:B------:R-:W-:Y:S08]  /*16060*/  HMMA.16816.F32 R28, R68.reuse, R84, R28 ;  /* 0x00000054441c723c */ /* 0x040ff0000000181c */
[C---:B------:R-:W-:Y:S08]  /*16070*/  HMMA.16816.F32 R32, R68.reuse, R86, R32 ;  /* 0x000000564420723c */ /* 0x040ff00000001820 */
[C---:B-1----:R-:W-:Y:S08]  /*16080*/  HMMA.16816.F32 R36, R68.reuse, R72, R36 ;  /* 0x000000484424723c */ /* 0x042ff00000001824 */
[C---:B------:R-:W-:Y:S08]  /*16090*/  HMMA.16816.F32 R40, R68.reuse, R74, R40 ;  /* 0x0000004a4428723c */ /* 0x040ff00000001828 */
        /* <DEDUP_REMOVED lines=10> */
[C---:B------:R-:W-:Y:S08]  /*16140*/  HMMA.16816.F32 R124, R112.reuse, R126, R8 ;  /* 0x0000007e707c723c */ /* 0x040ff00000001808 */
[C---:B--2---:R-:W-:Y:S08]  /*16150*/  HMMA.16816.F32 R68, R112.reuse, R76, R12 ;  /* 0x0000004c7044723c */ /* 0x044ff0000000180c */
[C---:B------:R-:W-:Y:S08]  /*16160*/  HMMA.16816.F32 R72, R112.reuse, R78, R16 ;  /* 0x0000004e7048723c */ /* 0x040ff00000001810 */
[C---:B------:R-:W-:Y:S08]  /*16170*/  HMMA.16816.F32 R76, R112.reuse, R80, R20 ;  /* 0x00000050704c723c */ /* 0x040ff00000001814 */
[C---:B------:R-:W-:Y:S08]  /*16180*/  HMMA.16816.F32 R80, R112.reuse, R82, R24 ;  /* 0x000000527050723c */ /* 0x040ff00000001818 */
        /* <DEDUP_REMOVED lines=8> */
[C---:B----4-:R-:W-:Y:S08]  /*16210*/  HMMA.16816.F32 R116, R112.reuse, R4, R60 ;  /* 0x000000047074723c */ /* 0x050ff0000000183c */
[----:B------:R-:W-:Y:S01]  /*16220*/  HMMA.16816.F32 R112, R112, R6, R64 ;  /* 0x000000067070723c */ /* 0x000fe20000001840 */
[----:B------:R-:W-:-:S07]  /*16230*/  @P0 BRA `(.L_x_683) ;  /* 0xffffbb5000000947 */ /* 0x000fce000383ffff */
.L_x_680:
[----:B------:R-:W-:-:S13]  /*16240*/  ISETP.LE.AND P0, PT, RZ, UR14, PT ;  /* 0x0000000eff007c0c */ /* 0x000fda000bf03270 */
[----:B------:R-:W-:Y:S05]  /*16250*/  @!P0 BRA `(.L_x_684) ;  /* 0x0000382000008947 */ /* 0x000fea0003800000 */
[C---:B------:R-:W-:Y:S01]  /*16260*/  IMAD.SHL.U32 R4, R244.reuse, 0x2, RZ ;  /* 0x00000002f4047824 */ /* 0x040fe200078e00ff */
[----:B------:R-:W-:Y:S01]  /*16270*/  SHF.L.U64.HI R245, R244, 0x1, R245 ;  /* 0x00000001f4f57819 */ /* 0x000fe200000102f5 */
[----:B------:R-:W-:Y:S01]  /*16280*/  IMAD.MOV.U32 R2, RZ, RZ, R132 ;  /* 0x000000ffff027224 */ /* 0x000fe200078e0084 */
[C---:B------:R-:W-:Y:S01]  /*16290*/  IADD3 R250, R240.reuse, 0x100, RZ ;  /* 0x00000100f0fa7810 */ /* 0x040fe20007ffe0ff */
[----:B------:R-:W-:Y:S01]  /*162a0*/  IMAD.MOV.U32 R3, RZ, RZ, R0 ;  /* 0x000000ffff037224 */ /* 0x000fe200078e0000 */
[----:B------:R1:W-:Y:S01]  /*162b0*/  STL [R1], R4 ;  /* 0x0000000401007387 */ /* 0x0003e20000100800 */
[C---:B------:R-:W-:Y:S01]  /*162c0*/  IADD3 R249, R240.reuse, 0x2100, RZ ;  /* 0x00002100f0f97810 */ /* 0x040fe20007ffe0ff */
[C---:B------:R-:W-:Y:S01]  /*162d0*/  IMAD.SHL.U32 R251, R239.reuse, 0x2, RZ ;  /* 0x00000002effb7824 */ /* 0x040fe200078e00ff */
[C---:B------:R-:W-:Y:S01]  /*162e0*/  IADD3 R248, R240.reuse, 0x1100, RZ ;  /* 0x00001100f0f87810 */ /* 0x040fe20007ffe0ff */
[----:B------:R-:W-:Y:S01]  /*162f0*/  ULDC UR5, c[0x0][0x210] ;  /* 0x0000840000057ab9 */ /* 0x000fe20000000800 */
[C---:B------:R-:W-:Y:S01]  /*16300*/  IADD3 R247, R240.reuse, 0x6100, RZ ;  /* 0x00006100f0f77810 */ /* 0x040fe20007ffe0ff */
[----:B------:R-:W-:Y:S01]  /*16310*/  ULDC UR4, c[0x0][0x1e8] ;  /* 0x00007a0000047ab9 */ /* 0x000fe20000000800 */
[C---:B------:R-:W-:Y:S01]  /*16320*/  IADD3 R246, R240.reuse, 0x5100, RZ ;  /* 0x00005100f0f67810 */ /* 0x040fe20007ffe0ff */
[----:B------:R-:W-:Y:S01]  /*16330*/  UIMAD UR5, UR13, UR5, URZ ;  /* 0x000000050d0572a4 */ /* 0x000fe2000f8e023f */
[----:B------:R-:W-:Y:S01]  /*16340*/  IADD3 R244, R240, 0x4100, RZ ;  /* 0x00004100f0f47810 */ /* 0x000fe20007ffe0ff */
[----:B------:R-:W-:Y:S01]  /*16350*/  UIMAD UR4, UR13, UR4, URZ ;  /* 0x000000040d0472a4 */ /* 0x000fe2000f8e023f */
[----:B------:R-:W-:Y:S01]  /*16360*/  SHF.L.U64.HI R252, R239, 0x1, R241 ;  /* 0x00000001effc7819 */ /* 0x000fe200000102f1 */
[----:B------:R-:W-:Y:S05]  /*16370*/  BRA `(.L_x_685) ;  /* 0x0000041000007947 */ /* 0x000fea0003800000 */
.L_x_687:
[----:B------:R-:W2:Y:S01]  /*16380*/  LDL R157, [R1] ;  /* 0x00000000019d7983 */ /* 0x000ea20000100800 */
        /* <DEDUP_REMOVED lines=16> */
[----:B------:R1:W3:Y:S04]  /*16490*/  @!P3 LDG.E R237, [R132.64] ;  /* 0x0000001684edb981 */ /* 0x0002e8000c1e1900 */
[----:B------:R-:W-:Y:S04]  /*164a0*/  IMAD R0, R0, c[0x0][0x1e0], RZ ;  /* 0x0000780000007a24 */ /* 0x000fe800078e02ff */
[C---:B------:R-:W-:Y:S02]  /*164b0*/  IMAD R0, R238.reuse, c[0x0][0x1e4], R0 ;  /* 0x00007900ee007a24 */ /* 0x040fe400078e0200 */
[----:B-1----:R-:W-:Y:S04]  /*164c0*/  IMAD.WIDE.U32 R132, R238, c[0x0][0x1e0], RZ ;  /* 0x00007800ee847a25 */ /* 0x002fe800078e00ff */
[----:B------:R-:W-:Y:S01]  /*164d0*/  IMAD.IADD R133, R133, 0x1, R0 ;  /* 0x0000000185857824 */ /* 0x000fe200078e0200 */
[----:B---3--:R-:W-:Y:S03]  /*164e0*/  SHF.R.S32.HI R134, RZ, 0x1f, R237 ;  /* 0x0000001fff867819 */ /* 0x008fe600000114ed */
[----:B------:R-:W-:Y:S04]  /*164f0*/  IMAD.WIDE.U32 R132, R237, c[0x0][0x1f0], R132 ;  /* 0x00007c00ed847a25 */ /* 0x000fe800078e0084 */
[----:B------:R-:W-:Y:S01]  /*16500*/  IMAD R134, R134, c[0x0][0x1f0], RZ ;  /* 0x00007c0086867a24 */ /* 0x000fe200078e02ff */
[----:B------:R-:W-:Y:S01]  /*16510*/  IADD3 R0, P0, R132, UR4, RZ ;  /* 0x0000000484007c10 */ /* 0x000fe2000ff1e0ff */
[----:B------:R-:W-:Y:S02]  /*16520*/  IMAD.SHL.U32 R132, R239, 0x2, RZ ;  /* 0x00000002ef847824 */ /* 0x000fe400078e00ff */
[----:B------:R-:W-:Y:S05]  /*16530*/  IMAD R134, R237, c[0x0][0x1f4], R134 ;  /* 0x00007d00ed867a24 */ /* 0x000fea00078e0286 */
[----:B------:R-:W-:Y:S02]  /*16540*/  IADD3.X R134, R133, UR9, R134, P0, !PT ;  /* 0x0000000985867c10 */ /* 0x000fe400087fe486 */
[C---:B------:R-:W-:Y:S04]  /*16550*/  LEA R133, P0, R0.reuse, c[0x0][0x1c8], 0x1 ;  /* 0x0000720000857a11 */ /* 0x040fe800078008ff */
[----:B------:R-:W-:Y:S01]  /*16560*/  LEA.HI.X R134, R0, c[0x0][0x1cc], R134, 0x1, P0 ;  /* 0x0000730000867a11 */ /* 0x000fe200000f0c86 */
[----:B------:R-:W2:Y:S01]  /*16570*/  SHFL.IDX PT, R147, R133, RZ, 0x181f ;  /* 0x00181fff85937589 */ /* 0x000ea200000e0000 */
[----:B------:R-:W-:Y:S03]  /*16580*/  SHF.L.U64.HI R0, R239, 0x1, R241 ;  /* 0x00000001ef007819 */ /* 0x000fe600000102f1 */
[----:B------:R-:W1:Y:S04]  /*16590*/  SHFL.IDX PT, R148, R134, RZ, 0x181f ;  /* 0x00181fff86947589 */ /* 0x000e6800000e0000 */
[----:B------:R-:W3:Y:S04]  /*165a0*/  SHFL.IDX PT, R145, R133, 0x1, 0x181f ;  /* 0x00381f0085917f89 */ /* 0x000ee800000e0000 */
[----:B------:R-:W4:Y:S04]  /*165b0*/  SHFL.IDX PT, R146, R134, 0x1, 0x181f ;  /* 0x00381f0086927f89 */ /* 0x000f2800000e0000 */
[----:B------:R-:W5:Y:S04]  /*165c0*/  SHFL.IDX PT, R135, R133, 0x2, 0x181f ;  /* 0x00581f0085877f89 */ /* 0x000f6800000e0000 */
[----:B------:R-:W5:Y:S04]  /*165d0*/  SHFL.IDX PT, R144, R134, 0x2, 0x181f ;  /* 0x00581f0086907f89 */ /* 0x000f6800000e0000 */
[----:B------:R-:W5:Y:S01]  /*165e0*/  SHFL.IDX PT, R133, R133, 0x3, 0x181f ;  /* 0x00781f0085857f89 */ /* 0x000f6200000e0000 */
[CC--:B--2---:R-:W-:Y:S02]  /*165f0*/  IADD3 R150, P1, R147.reuse, R157.reuse, RZ ;  /* 0x0000009d93967210 */ /* 0x0c4fe40007f3e0ff */
[-C--:B------:R-:W-:Y:S01]  /*16600*/  IADD3 R152, P0, R147, R132.reuse, RZ ;  /* 0x0000008493987210 */ /* 0x080fe20007f1e0ff */
[----:B------:R-:W2:Y:S02]  /*16610*/  SHFL.IDX PT, R134, R134, 0x3, 0x181f ;  /* 0x00781f0086867f89 */ /* 0x000ea400000e0000 */
[C-C-:B-1----:R-:W-:Y:S02]  /*16620*/  IMAD.X R151, R148.reuse, 0x1, R245.reuse, P1 ;  /* 0x0000000194977824 */ /* 0x142fe400008e06f5 */
[--C-:B------:R-:W-:Y:S01]  /*16630*/  IMAD.X R153, R148, 0x1, R0.reuse, P0 ;  /* 0x0000000194997824 */ /* 0x100fe200000e0600 */
[-C--:B---3--:R-:W-:Y:S02]  /*16640*/  IADD3 R148, P1, R145, R157.reuse, RZ ;  /* 0x0000009d91947210 */ /* 0x088fe40007f3e0ff */
[----:B------:R1:W-:Y:S03]  /*16650*/  LDGSTS.E.BYPASS.LTC128B.128 [R240+0x8100], [R150.64], !P6 ;  /* 0x0810000096f07fae */ /* 0x0003e6000f101d56 */
[--C-:B----4-:R-:W-:Y:S01]  /*16660*/  IMAD.X R149, R146, 0x1, R245.reuse, P1 ;  /* 0x0000000192957824 */ /* 0x110fe200008e06f5 */
[----:B------:R3:W-:Y:S01]  /*16670*/  LDGSTS.E.BYPASS.LTC128B.128 [R240+0xc100], [R152.64], !P5 ;  /* 0x0c10000098f07fae */ /* 0x0007e2000e901d56 */
[CC--:B-----5:R-:W-:Y:S03]  /*16680*/  IADD3 R154, P2, R135.reuse, R132.reuse, RZ ;  /* 0x00000084879a7210 */ /* 0x0e0fe60007f5e0ff */
[----:B------:R4:W-:Y:S02]  /*16690*/  LDGSTS.E.BYPASS.LTC128B.128 [R240+0x9100], [R148.64], !P6 ;  /* 0x0910000094f07fae */ /* 0x0009e4000f101d56 */
[C-C-:B------:R-:W-:Y:S01]  /*166a0*/  IMAD.X R155, R144.reuse, 0x1, R0.reuse, P2 ;  /* 0x00000001909b7824 */ /* 0x140fe200010e0600 */
[-C--:B-1----:R-:W-:Y:S02]  /*166b0*/  IADD3 R150, P3, R135, R157.reuse, RZ ;  /* 0x0000009d87967210 */ /* 0x082fe40007f7e0ff */
[-C--:B---3--:R-:W-:Y:S03]  /*166c0*/  IADD3 R152, P0, R145, R132.reuse, RZ ;  /* 0x0000008491987210 */ /* 0x088fe60007f1e0ff */
[--C-:B------:R-:W-:Y:S02]  /*166d0*/  IMAD.X R151, R144, 0x1, R245.reuse, P3 ;  /* 0x0000000190977824 */ /* 0x100fe400018e06f5 */
[--C-:B------:R-:W-:Y:S01]  /*166e0*/  IMAD.X R153, R146, 0x1, R0.reuse, P0 ;  /* 0x0000000192997824 */ /* 0x100fe200000e0600 */
[C---:B------:R-:W-:Y:S02]  /*166f0*/  IADD3 R146, P1, R133.reuse, R157, RZ ;  /* 0x0000009d85927210 */ /* 0x040fe40007f3e0ff */
[----:B------:R-:W-:Y:S02]  /*16700*/  IADD3 R132, P0, R133, R132, RZ ;  /* 0x0000008485847210 */ /* 0x000fe40007f1e0ff */
[----:B------:R4:W-:Y:S01]  /*16710*/  LDGSTS.E.BYPASS.LTC128B.128 [R240+0xd100], [R152.64], !P5 ;  /* 0x0d10000098f07fae */ /* 0x0009e2000e901d56 */
[C---:B--2---:R-:W-:Y:S02]  /*16720*/  IMAD.X R147, R134.reuse, 0x1, R245, P1 ;  /* 0x0000000186937824 */ /* 0x044fe400008e06f5 */
[----:B------:R-:W-:Y:S01]  /*16730*/  IMAD.X R133, R134, 0x1, R0, P0 ;  /* 0x0000000186857824 */ /* 0x000fe200000e0600 */
[----:B------:R4:W-:Y:S04]  /*16740*/  LDGSTS.E.BYPASS.LTC128B.128 [R240+0xa100], [R150.64], !P6 ;  /* 0x0a10000096f07fae */ /* 0x0009e8000f101d56 */
[----:B------:R4:W-:Y:S04]  /*16750*/  LDGSTS.E.BYPASS.LTC128B.128 [R240+0xe100], [R154.64], !P5 ;  /* 0x0e1000009af07fae */ /* 0x0009e8000e901d56 */
[----:B------:R4:W-:Y:S04]  /*16760*/  LDGSTS.E.BYPASS.LTC128B.128 [R240+0xb100], [R146.64], !P6 ;  /* 0x0b10000092f07fae */ /* 0x0009e8000f101d56 */
[----:B------:R4:W-:Y:S01]  /*16770*/  LDGSTS.E.BYPASS.LTC128B.128 [R240+0xf100], [R132.64], !P5 ;  /* 0x0f10000084f07fae */ /* 0x0009e2000e901d56 */
[----:B------:R-:W-:-:S05]  /*16780*/  BRA `(.L_x_686) ;  /* 0x00000f9000007947 */ /* 0x000fca0003800000 */
.L_x_685:
[----:B------:R-:W2:Y:S01]  /*16790*/  LDL R186, [R1] ;  /* 0x0000000001ba7983 */ /* 0x000ea20000100800 */
        /* <DEDUP_REMOVED lines=11> */
[----:B------:R-:W3:Y:S01]  /*16850*/  LDSM.16.M88.4 R8, [R234+0x8100] ;  /* 0x00810000ea08783b */ /* 0x000ee20000000200 */
[----:B------:R-:W-:Y:S02]  /*16860*/  IADD3 R164, P0, R148, UR5, RZ ;  /* 0x0000000594a47c10 */ /* 0x000fe4000ff1e0ff */
[----:B------:R-:W-:Y:S02]  /*16870*/  IMAD R0, R237, c[0x0][0x21c], R0 ;  /* 0x00008700ed007a24 */ /* 0x000fe400078e0200 */
[----:B------:R-:W4:Y:S03]  /*16880*/  LDSM.16.M88.4 R16, [R234+0x8900] ;  /* 0x00890000ea10783b */ /* 0x000f260000000200 */
[----:B------:R-:W-:Y:S02]  /*16890*/  IADD3.X R0, R149, UR12, R0, P0, !PT ;  /* 0x0000000c95007c10 */ /* 0x000fe400087fe400 */
[----:B------:R-:W5:Y:S01]  /*168a0*/  LDSM.16.M88.4 R24, [R234+0x9100] ;  /* 0x00910000ea18783b */ /* 0x000f620000000200 */
[C---:B------:R-:W-:Y:S04]  /*168b0*/  LEA R160, P0, R164.reuse, c[0x0][0x1f8], 0x1 ;  /* 0x00007e00a4a07a11 */ /* 0x040fe800078008ff */
[----:B------:R-:W1:Y:S01]  /*168c0*/  LDSM.16.M88.4 R32, [R234+0x9900] ;  /* 0x00990000ea20783b */ /* 0x000e620000000200 */
[----:B------:R-:W-:Y:S04]  /*168d0*/  LEA.HI.X R164, R164, c[0x0][0x1fc], R0, 0x1, P0 ;  /* 0x00007f00a4a47a11 */ /* 0x000fe800000f0c00 */
[----:B------:R-:W-:Y:S05]  /*168e0*/  LDSM.16.M88.4 R40, [R234+0xa100] ;  /* 0x00a10000ea28783b */ /* 0x000fea0000000200 */
[----:B------:R-:W-:Y:S05]  /*168f0*/  LDSM.16.M88.4 R48, [R234+0xa900] ;  /* 0x00a90000ea30783b */ /* 0x000fea0000000200 */
[----:B------:R-:W-:Y:S05]  /*16900*/  LDSM.16.M88.4 R56, [R234+0xb100] ;  /* 0x00b10000ea38783b */ /* 0x000fea0000000200 */
[----:B------:R-:W-:Y:S01]  /*16910*/  LDSM.16.M88.4 R64, [R234+0xb900] ;  /* 0x00b90000ea40783b */ /* 0x000fe20000000200 */
[C---:B-1-3--:R-:W-:Y:S04]  /*16920*/  HMMA.16816.F32 R4, R136.reuse, R8, RZ ;  /* 0x000000088804723c */ /* 0x04afe800000018ff */
[----:B------:R-:W-:Y:S05]  /*16930*/  LDSM.16.M88.4 R132, [R233] ;  /* 0x00000000e984783b */ /* 0x000fea0000000200 */
[----:B------:R-:W-:Y:S01]  /*16940*/  LDSM.16.M88.4 R144, [R227] ;  /* 0x00000000e390783b */ /* 0x000fe20000000200 */
[C---:B------:R-:W-:Y:S04]  /*16950*/  HMMA.16816.F32 R8, R136.reuse, R10, RZ ;  /* 0x0000000a8808723c */ /* 0x040fe800000018ff */
[----:B------:R-:W-:Y:S04]  /*16960*/  LDSM.16.M88.4 R148, [R225] ;  /* 0x00000000e194783b */ /* 0x000fe80000000200 */
[C---:B----4-:R-:W-:Y:S01]  /*16970*/  HMMA.16816.F32 R12, R136.reuse, R16, RZ ;  /* 0x00000010880c723c */ /* 0x050fe200000018ff */
[----:B------:R-:W-:Y:S05]  /*16980*/  LDSM.16.M88.4 R152, [R224] ;  /* 0x00000000e098783b */ /* 0x000fea0000000200 */
[----:B------:R-:W-:Y:S02]  /*16990*/  LDSM.16.M88.4 R156, [R223] ;  /* 0x00000000df9c783b */ /* 0x000fe40000000200 */
[C---:B------:R-:W-:Y:S03]  /*169a0*/  HMMA.16816.F32 R16, R136.reuse, R18, RZ ;  /* 0x000000128810723c */ /* 0x040fe600000018ff */
[----:B------:R-:W1:Y:S05]  /*169b0*/  SHFL.IDX PT, R165, R160, RZ, 0x181f ;  /* 0x00181fffa0a57589 */ /* 0x000e6a00000e0000 */
[C---:B-----5:R-:W-:Y:S01]  /*169c0*/  HMMA.16816.F32 R20, R136.reuse, R24, RZ ;  /* 0x000000188814723c */ /* 0x060fe200000018ff */
[----:B------:R-:W3:Y:S05]  /*169d0*/  SHFL.IDX PT, R168, R164, RZ, 0x181f ;  /* 0x00181fffa4a87589 */ /* 0x000eea00000e0000 */
[----:B------:R-:W-:Y:S02]  /*169e0*/  SHFL.IDX PT, R0, R160, 0x1, 0x181f ;  /* 0x00381f00a0007f89 */ /* 0x000fe400000e0000 */
[C---:B------:R-:W-:Y:S03]  /*169f0*/  HMMA.16816.F32 R24, R136.reuse, R26, RZ ;  /* 0x0000001a8818723c */ /* 0x040fe600000018ff */
[----:B------:R-:W-:Y:S05]  /*16a00*/  SHFL.IDX PT, R169, R164, 0x1, 0x181f ;  /* 0x00381f00a4a97f89 */ /* 0x000fea00000e0000 */
[C---:B------:R-:W-:Y:S01]  /*16a10*/  HMMA.16816.F32 R28, R136.reuse, R32, RZ ;  /* 0x00000020881c723c */ /* 0x040fe200000018ff */
[----:B------:R-:W-:Y:S03]  /*16a20*/  SHFL.IDX PT, R170, R160, 0x2, 0x181f ;  /* 0x00581f00a0aa7f89 */ /* 0x000fe600000e0000 */
[CC--:B-1----:R-:W-:Y:S02]  /*16a30*/  IADD3 R178, P0, R165.reuse, R251.reuse, RZ ;  /* 0x000000fba5b27210 */ /* 0x0c2fe40007f1e0ff */
[----:B------:R-:W-:Y:S02]  /*16a40*/  SHFL.IDX PT, R171, R160, 0x3, 0x181f ;  /* 0x00781f00a0ab7f89 */ /* 0x000fe400000e0000 */
[C---:B------:R-:W-:Y:S01]  /*16a50*/  HMMA.16816.F32 R32, R136.reuse, R34, RZ ;  /* 0x000000228820723c */ /* 0x040fe200000018ff */
[C-C-:B---3--:R-:W-:Y:S02]  /*16a60*/  IMAD.X R179, R168.reuse, 0x1, R252.reuse, P0 ;  /* 0x00000001a8b37824 */ /* 0x148fe400000e06fc */
[----:B------:R-:W-:Y:S05]  /*16a70*/  LDSM.16.M88.4 R160, [R222] ;  /* 0x00000000dea0783b */ /* 0x000fea0000000200 */
        /* <DEDUP_REMOVED lines=11> */
[C---:B------:R-:W-:Y:S01]  /*16b30*/  HMMA.16816.F32 R12, R140.reuse, R144, R12 ;  /* 0x000000908c0c723c */ /* 0x040fe2000000180c */
[----:B------:R-:W3:Y:S05]  /*16b40*/  SHFL.IDX PT, R144, R164, 0x2, 0x181f ;  /* 0x00581f00a4907f89 */ /* 0x000eea00000e0000 */
[----:B------:R-:W-:Y:S02]  /*16b50*/  SHFL.IDX PT, R145, R164, 0x3, 0x181f ;  /* 0x00781f00a4917f89 */ /* 0x000fe400000e0000 */
[C---:B------:R-:W-:Y:S08]  /*16b60*/  HMMA.16816.F32 R16, R140.reuse, R146, R16 ;  /* 0x000000928c10723c */ /* 0x040ff00000001810 */
[C---:B-1----:R-:W-:Y:S08]  /*16b70*/  HMMA.16816.F32 R20, R140.reuse, R132, R20 ;  /* 0x000000848c14723c */ /* 0x042ff00000001814 */
[C---:B------:R-:W-:Y:S08]  /*16b80*/  HMMA.16816.F32 R24, R140.reuse, R134, R24 ;  /* 0x000000868c18723c */ /* 0x040ff00000001818 */
[C---:B------:R-:W-:Y:S08]  /*16b90*/  HMMA.16816.F32 R28, R140.reuse, R148, R28 ;  /* 0x000000948c1c723c */ /* 0x040ff0000000181c */
[C---:B------:R-:W-:Y:S08]  /*16ba0*/  HMMA.16816.F32 R32, R140.reuse, R150, R32 ;  /* 0x000000968c20723c */ /* 0x040ff00000001820 */
[C---:B------:R-:W-:Y:S08]  /*16bb0*/  HMMA.16816.F32 R36, R140.reuse, R152, R36 ;  /* 0x000000988c24723c */ /* 0x040ff00000001824 */
[C---:B------:R-:W-:Y:S08]  /*16bc0*/  HMMA.16816.F32 R40, R140.reuse, R154, R40 ;  /* 0x0000009a8c28723c */ /* 0x040ff00000001828 */
[C---:B------:R-:W-:Y:S04]  /*16bd0*/  HMMA.16816.F32 R44, R140.reuse, R156, R44 ;  /* 0x0000009c8c2c723c */ /* 0x040fe8000000182c */
[-C--:B--2---:R-:W-:Y:S04]  /*16be0*/  IADD3 R176, P1, R165, R186.reuse, RZ ;  /* 0x000000baa5b07210 */ /* 0x084fe80007f3e0ff */
[C---:B------:R-:W-:Y:S01]  /*16bf0*/  HMMA.16816.F32 R48, R140.reuse, R158, R48 ;  /* 0x0000009e8c30723c */ /* 0x040fe20000001830 */
[----:B------:R-:W1:Y:S03]  /*16c00*/  LDSM.16.M88.4 R164, [R221] ;  /* 0x00000000dda4783b */ /* 0x000e660000000200 */
[--C-:B------:R-:W-:Y:S01]  /*16c10*/  IMAD.X R177, R168, 0x1, R245.reuse, P1 ;  /* 0x00000001a8b17824 */ /* 0x100fe200008e06f5 */
[CC--:B------:R-:W-:Y:S02]  /*16c20*/  IADD3 R184, P2, R0.reuse, R186.reuse, RZ ;  /* 0x000000ba00b87210 */ /* 0x0c0fe40007f5e0ff */
[-C--:B------:R-:W-:Y:S01]  /*16c30*/  IADD3 R168, P0, R0, R251.reuse, RZ ;  /* 0x000000fb00a87210 */ /* 0x080fe20007f1e0ff */
[C---:B------:R-:W-:Y:S01]  /*16c40*/  HMMA.16816.F32 R52, R140.reuse, R160, R52 ;  /* 0x000000a08c34723c */ /* 0x040fe20000001834 */
[----:B------:R-:W-:Y:S01]  /*16c50*/  @!PT LDS RZ, [RZ] ;  /* 0x00000000fffff984 */ /* 0x000fe20000000800 */
[----:B------:R-:W-:Y:S01]  /*16c60*/  @!PT LDS RZ, [RZ] ;  /* 0x00000000fffff984 */ /* 0x000fe20000000800 */
[----:B------:R-:W-:Y:S01]  /*16c70*/  @!PT LDS RZ, [RZ] ;  /* 0x00000000fffff984 */ /* 0x000fe20000000800 */
[----:B------:R2:W-:Y:S03]  /*16c80*/  LDGSTS.E.BYPASS.LTC128B.128 [R250], [R176.64], !P6 ;  /* 0x00000000b0fa7fae */ /* 0x0005e6000f101d56 */
[C-C-:B------:R-:W-:Y:S02]  /*16c90*/  IMAD.X R185, R169.reuse, 0x1, R245.reuse, P2 ;  /* 0x00000001a9b97824 */ /* 0x140fe400010e06f5 */
[----:B------:R4:W-:Y:S01]  /*16ca0*/  LDGSTS.E.BYPASS.LTC128B.128 [R244], [R178.64], !P5 ;  /* 0x00000000b2f47fae */ /* 0x0009e2000e901d56 */
[--C-:B------:R-:W-:Y:S01]  /*16cb0*/  IMAD.X R169, R169, 0x1, R252.reuse, P0 ;  /* 0x00000001a9a97824 */ /* 0x100fe200000e06fc */
[C---:B------:R-:W-:Y:S03]  /*16cc0*/  HMMA.16816.F32 R56, R140.reuse, R162, R56 ;  /* 0x000000a28c38723c */ /* 0x040fe60000001838 */
[----:B------:R5:W-:Y:S01]  /*16cd0*/  LDGSTS.E.BYPASS.LTC128B.128 [R248], [R184.64], !P6 ;  /* 0x00000000b8f87fae */ /* 0x000be2000f101d56 */
[CC--:B------:R-:W-:Y:S02]  /*16ce0*/  IADD3 R146, P0, R170.reuse, R186.reuse, RZ ;  /* 0x000000baaa927210 */ /* 0x0c0fe40007f1e0ff */
[-C--:B------:R-:W-:Y:S02]  /*16cf0*/  IADD3 R170, P2, R170, R251.reuse, RZ ;  /* 0x000000fbaaaa7210 */ /* 0x080fe40007f5e0ff */
[----:B------:R4:W-:Y:S01]  /*16d00*/  LDGSTS.E.BYPASS.LTC128B.128 [R246], [R168.64], !P5 ;  /* 0x00000000a8f67fae */ /* 0x0009e2000e901d56 */
[C-C-:B---3--:R-:W-:Y:S05]  /*16d10*/  IMAD.X R147, R144.reuse, 0x1, R245.reuse, P0 ;  /* 0x0000000190937824 */ /* 0x148fea00000e06f5 */
[----:B------:R3:W-:Y:S01]  /*16d20*/  LDGSTS.E.BYPASS.LTC128B.128 [R249], [R146.64], !P6 ;  /* 0x0000000092f97fae */ /* 0x0007e2000f101d56 */
[----:B--2---:R-:W-:Y:S01]  /*16d30*/  IADD3 R176, P0, R171, R251, RZ ;  /* 0x000000fbabb07210 */ /* 0x004fe20007f1e0ff */
[C---:B-1----:R-:W-:Y:S04]  /*16d40*/  HMMA.16816.F32 R60, R140.reuse, R164, R60 ;  /* 0x000000a48c3c723c */ /* 0x042fe8000000183c */
[--C-:B------:R-:W-:Y:S01]  /*16d50*/  IMAD.X R177, R145, 0x1, R252.reuse, P0 ;  /* 0x0000000191b17824 */ /* 0x100fe200000e06fc */
[----:B------:R-:W-:Y:S03]  /*16d60*/  PLOP3.LUT P0, PT, PT, PT, UP0, 0x80, 0x0 ;  /* 0x000000000000781c */ /* 0x000fe60003f0f008 */
[----:B------:R-:W-:Y:S04]  /*16d70*/  HMMA.16816.F32 R64, R140, R166, R64 ;  /* 0x000000a68c40723c */ /* 0x000fe80000001840 */
[----:B----4-:R-:W-:Y:S01]  /*16d80*/  IADD3 R168, P1, R171, R186, RZ ;  /* 0x000000baaba87210 */ /* 0x010fe20007f3e0ff */
[----:B------:R-:W-:Y:S04]  /*16d90*/  IMAD.X R171, R144, 0x1, R252, P2 ;  /* 0x0000000190ab7824 */ /* 0x000fe800010e06fc */
[----:B------:R-:W-:Y:S01]  /*16da0*/  IMAD.X R169, R145, 0x1, R245, P1 ;  /* 0x0000000191a97824 */ /* 0x000fe200008e06f5 */
[----:B------:R1:W-:Y:S05]  /*16db0*/  LDGSTS.E.BYPASS.LTC128B.128 [R247], [R170.64], !P5 ;  /* 0x00000000aaf77fae */ /* 0x0003ea000e901d56 */
[----:B------:R1:W-:Y:S05]  /*16dc0*/  LDGSTS.E.BYPASS.LTC128B.128 [R250+0x3000], [R168.64], !P6 ;  /* 0x03000000a8fa7fae */ /* 0x0003ea000f101d56 */
[----:B------:R2:W-:Y:S05]  /*16dd0*/  LDGSTS.E.BYPASS.LTC128B.128 [R250+0x7000], [R176.64], !P5 ;  /* 0x07000000b0fa7fae */ /* 0x0005ea000e901d56 */
[----:B------:R-:W4:Y:S05]  /*16de0*/  LDSM.16.M88.4 R132, [R231+0x8100] ;  /* 0x00810000e784783b */ /* 0x000f2a0000000200 */
[----:B---3--:R-:W3:Y:S05]  /*16df0*/  LDSM.16.M88.4 R144, [R231+0x8900] ;  /* 0x00890000e790783b */ /* 0x008eea0000000200 */
[----:B------:R-:W3:Y:S05]  /*16e00*/  LDSM.16.M88.4 R148, [R231+0x9100] ;  /* 0x00910000e794783b */ /* 0x000eea0000000200 */
[----:B------:R-:W0:Y:S05]  /*16e10*/  LDGDEPBAR ;  /* 0x00000000000079af */ /* 0x000e2a0000000000 */
[----:B------:R-:W5:Y:S05]  /*16e20*/  LDSM.16.M88.4 R152, [R231+0x9900] ;  /* 0x00990000e798783b */ /* 0x000f6a0000000200 */
[----:B------:R-:W5:Y:S05]  /*16e30*/  LDSM.16.M88.4 R156, [R231+0xa100] ;  /* 0x00a10000e79c783b */ /* 0x000f6a0000000200 */
[----:B------:R-:W-:Y:S05]  /*16e40*/  LDSM.16.M88.4 R160, [R231+0xc900] ;  /* 0x00c90000e7a0783b */ /* 0x000fea0000000200 */
[----:B------:R-:W-:Y:S01]  /*16e50*/  LDSM.16.M88.4 R164, [R231+0xd100] ;  /* 0x00d10000e7a4783b */ /* 0x000fe20000000200 */
[C---:B----4-:R-:W-:Y:S04]  /*16e60*/  HMMA.16816.F32 R4, R172.reuse, R132, R4 ;  /* 0x00000084ac04723c */ /* 0x050fe80000001804 */
[----:B-1----:R-:W-:Y:S05]  /*16e70*/  LDSM.16.M88.4 R168, [R220+0x5000] ;  /* 0x00500000dca8783b */ /* 0x002fea0000000200 */
[----:B--2---:R-:W-:Y:S01]  /*16e80*/  LDSM.16.M88.4 R176, [R220+0x6000] ;  /* 0x00600000dcb0783b */ /* 0x004fe20000000200 */
[C---:B------:R-:W-:Y:S04]  /*16e90*/  HMMA.16816.F32 R8, R172.reuse, R134, R8 ;  /* 0x00000086ac08723c */ /* 0x040fe80000001808 */
[----:B------:R-:W1:Y:S04]  /*16ea0*/  LDSM.16.M88.4 R132, [R231+0xa900] ;  /* 0x00a90000e784783b */ /* 0x000e680000000200 */
[C---:B---3--:R-:W-:Y:S01]  /*16eb0*/  HMMA.16816.F32 R12, R172.reuse, R144, R12 ;  /* 0x00000090ac0c723c */ /* 0x048fe2000000180c */
[----:B-----5:R-:W-:Y:S05]  /*16ec0*/  LDSM.16.M88.4 R184, [R220+0x6800] ;  /* 0x00680000dcb8783b */ /* 0x020fea0000000200 */
[----:B------:R-:W-:Y:S02]  /*16ed0*/  LDSM.16.M88.4 R200, [R220+0x7000] ;  /* 0x00700000dcc8783b */ /* 0x000fe40000000200 */
[C---:B------:R-:W-:Y:S03]  /*16ee0*/  HMMA.16816.F32 R16, R172.reuse, R146, R16 ;  /* 0x00000092ac10723c */ /* 0x040fe60000001810 */
[----:B------:R-:W2:Y:S05]  /*16ef0*/  LDSM.16.M88.4 R144, [R231+0xb100] ;  /* 0x00b10000e790783b */ /* 0x000eaa0000000200 */
[C---:B------:R-:W-:Y:S01]  /*16f00*/  HMMA.16816.F32 R20, R172.reuse, R148, R20 ;  /* 0x00000094ac14723c */ /* 0x040fe20000001814 */
[----:B------:R-:W-:Y:S07]  /*16f10*/  LDSM.16.M88.4 R208, [R220+0x7800] ;  /* 0x00780000dcd0783b */ /* 0x000fee0000000200 */
[C---:B------:R-:W-:Y:S01]  /*16f20*/  HMMA.16816.F32 R24, R172.reuse, R150, R24 ;  /* 0x00000096ac18723c */ /* 0x040fe20000001818 */
[----:B------:R-:W3:Y:S07]  /*16f30*/  LDSM.16.M88.4 R148, [R231+0xb900] ;  /* 0x00b90000e794783b */ /* 0x000eee0000000200 */
[C---:B------:R-:W-:Y:S08]  /*16f40*/  HMMA.16816.F32 R28, R172.reuse, R152, R28 ;  /* 0x00000098ac1c723c */ /* 0x040ff0000000181c */
[C---:B------:R-:W-:Y:S01]  /*16f50*/  HMMA.16816.F32 R32, R172.reuse, R154, R32 ;  /* 0x0000009aac20723c */ /* 0x040fe20000001820 */
[----:B------:R-:W4:Y:S07]  /*16f60*/  LDSM.16.M88.4 R152, [R220] ;  /* 0x00000000dc98783b */ /* 0x000f2e0000000200 */
[C---:B------:R-:W-:Y:S08]  /*16f70*/  HMMA.16816.F32 R36, R172.reuse, R156, R36 ;  /* 0x0000009cac24723c */ /* 0x040ff00000001824 */
        /* <DEDUP_REMOVED lines=46> */
[----:B------:R-:W5:Y:S07]  /*17260*/  LDSM.16.M88.4 R156, [R219] ;  /* 0x00000000db9c783b */ /* 0x000f6e0000000200 */
        /* <DEDUP_REMOVED lines=10> */
[----:B------:R-:W-:Y:S01]  /*17310*/  HMMA.16816.F32 R64, R188, R154, R64 ;  /* 0x0000009abc40723c */ /* 0x000fe20000001840 */
[----:B------:R-:W4:Y:S07]  /*17320*/  LDSM.16.M88.4 R152, [R215] ;  /* 0x00000000d798783b */ /* 0x000f2e0000000200 */
        /* <DEDUP_REMOVED lines=27> */
[C---:B------:R-:W-:Y:S08]  /*174e0*/  HMMA.16816.F32 R12, R196.reuse, R160, R12 ;  /* 0x000000a0c40c723c */ /* 0x040ff0000000180c */
[C---:B------:R-:W-:Y:S01]  /*174f0*/  HMMA.16816.F32 R16, R196.reuse, R162, R16 ;  /* 0x000000a2c410723c */ /* 0x040fe20000001810 */
[----:B------:R-:W5:Y:S07]  /*17500*/  LDSM.16.M88.4 R160, [R220+0x4000] ;  /* 0x00400000dca0783b */ /* 0x000f6e0000000200 */
[C---:B------:R-:W-:Y:S08]  /*17510*/  HMMA.16816.F32 R20, R196.reuse, R164, R20 ;  /* 0x000000a4c414723c */ /* 0x040ff00000001814 */
[C---:B------:R-:W-:Y:S01]  /*17520*/  HMMA.16816.F32 R24, R196.reuse, R166, R24 ;  /* 0x000000a6c418723c */ /* 0x040fe20000001818 */
[----:B------:R-:W3:Y:S07]  /*17530*/  LDSM.16.M88.4 R164, [R220+0x4800] ;  /* 0x00480000dca4783b */ /* 0x000eee0000000200 */
[C---:B----4-:R-:W-:Y:S08]  /*17540*/  HMMA.16816.F32 R28, R196.reuse, R152, R28 ;  /* 0x00000098c41c723c */ /* 0x050ff0000000181c */
[C---:B------:R-:W-:Y:S01]  /*17550*/  HMMA.16816.F32 R32, R196.reuse, R154, R32 ;  /* 0x0000009ac420723c */ /* 0x040fe20000001820 */
[----:B------:R-:W4:Y:S01]  /*17560*/  LDSM.16.M88.4 R152, [R220+0x5800] ;  /* 0x00580000dc98783b */ /* 0x000f220000000200 */
        /* <DEDUP_REMOVED lines=10> */
[C---:B-----5:R-:W-:Y:S08]  /*17610*/  HMMA.16816.F32 R4, R204.reuse, R160, R4 ;  /* 0x000000a0cc04723c */ /* 0x060ff00000001804 */
[C---:B------:R-:W-:Y:S08]  /*17620*/  HMMA.16816.F32 R8, R204.reuse, R162, R8 ;  /* 0x000000a2cc08723c */ /* 0x040ff00000001808 */
[C---:B------:R-:W-:Y:S08]  /*17630*/  HMMA.16816.F32 R12, R204.reuse, R164, R12 ;  /* 0x000000a4cc0c723c */ /* 0x040ff0000000180c */
        /* <DEDUP_REMOVED lines=14> */
.L_x_686:
[----:B------:R-:W-:Y:S01]  /*17720*/  FMNMX.FTZ R135, R4, R3, !PT ;  /* 0x0000000304877209 */ /* 0x000fe20007810000 */
[----:B----4-:R-:W-:Y:S01]  /*17730*/  LDSM.16.MT88.4 R144, [R232+0x100] ;  /* 0x00010000e890783b */ /* 0x010fe20000004200 */
        /* <DEDUP_REMOVED lines=564> */
.L_x_684:
        /* <DEDUP_REMOVED lines=91> */
.L_x_642:
        /* <DEDUP_REMOVED lines=114> */
[----:B-1----:R-:W2:Y:S02]  /*1a750*/  @P0 LDG.E R3, [R14.64] ;  /* 0x000000160e030981 */ /* 0x002ea4000c1e1900 */
[----:B------:R-:W-:-:S03]  /*1a760*/  ULDC.64 UR4, c[0x0][0x508] ;  /* 0x0001420000047ab9 */ /* 0x000fc60000000a00 */
[----:B------:R-:W-:-:S05]  /*1a770*/  PLOP3.LUT P1, PT, PT, PT, UP0, 0x80, 0x0 ;  /* 0x000000000000781c */ /* 0x000fca0003f2f008 */
[----:B------:R-:W-:Y:S01]  /*1a780*/  @UP0 UIMAD.WIDE UR4, UR21, UR6, UR4 ;  /* 0x00000006150402a5 */ /* 0x000fe2000f8e0204 */
[----:B------:R-:W-:-:S05]  /*1a790*/  IMAD.MOV.U32 R4, RZ, RZ, c[0x0][0x388] ;  /* 0x0000e200ff047624 */ /* 0x000fca00078e00ff */
        /* <DEDUP_REMOVED lines=14> */
.L_x_689:
        /* <DEDUP_REMOVED lines=32> */
[----:B------:R-:W-:Y:S01]  /*1aa80*/  UIMAD UR10, UR9, UR6, URZ ;  /* 0x00000006090a72a4 */ /* 0x000fe2000f8e023f */
[----:B------:R-:W-:Y:S01]  /*1aa90*/  IMAD R6, R39, 0x80, R6 ;  /* 0x0000008027067824 */ /* 0x000fe200078e0206 */
[----:B------:R-:W-:Y:S01]  /*1aaa0*/  USEL UR21, UR21, URZ, !UP1 ;  /* 0x0000003f15157287 */ /* 0x000fe2000c800000 */
[----:B------:R-:W-:Y:S01]  /*1aab0*/  BSSY B0, `(.L_x_690) ;  /* 0x0000067000007945 */ /* 0x000fe20003800000 */
[----:B------:R-:W-:Y:S01]  /*1aac0*/  MOV R12, R5 ;  /* 0x00000005000c7202 */ /* 0x000fe20000000f00 */
[----:B------:R-:W-:Y:S01]  /*1aad0*/  @P1 IMAD.HI.U32 R9, R5, c[0x0][0x4ec], RZ ;  /* 0x00013b0005091a27 */ /* 0x000fe200078e00ff */
[----:B------:R-:W-:-:S02]  /*1aae0*/  UIMAD UR7, UR21, UR7, UR10 ;  /* 0x00000007150772a4 */ /* 0x000fc4000f8e020a */
[----:B------:R-:W-:Y:S02]  /*1aaf0*/  ULDC.64 UR4, c[0x0][0x3a0] ;  /* 0x0000e80000047ab9 */ /* 0x000fe40000000a00 */
[----:B------:R-:W-:Y:S01]  /*1ab00*/  @P1 SHF.R.U32.HI R12, RZ, c[0x0][0x4f0], R9 ;  /* 0x00013c00ff0c1a19 */ /* 0x000fe20000011609 */
[----:B------:R-:W-:Y:S02]  /*1ab10*/  UMOV UR10, UR18 ;  /* 0x00000012000a7c82 */ /* 0x000fe40008000000 */
[----:B------:R-:W-:Y:S01]  /*1ab20*/  UIMAD.WIDE.U32 UR10, UR21, UR6, UR10 ;  /* 0x00000006150a72a5 */ /* 0x000fe2000f8e000a */
[--C-:B------:R-:W-:Y:S01]  /*1ab30*/  SHF.R.S32.HI R9, RZ, 0x1f, R12.reuse ;  /* 0x0000001fff097819 */ /* 0x100fe2000001140c */
[----:B------:R-:W-:Y:S01]  /*1ab40*/  IMAD.MOV R11, RZ, RZ, -R12 ;  /* 0x000000ffff0b7224 */ /* 0x000fe200078e0a0c */
[----:B------:R-:W-:Y:S02]  /*1ab50*/  UIMAD.WIDE.U32 UR16, UR14, UR4, URZ ;  /* 0x000000040e1072a5 */ /* 0x000fe4000f8e003f */
[----:B------:R-:W-:Y:S01]  /*1ab60*/  UIMAD UR4, UR15, UR4, URZ ;  /* 0x000000040f0472a4 */ /* 0x000fe2000f8e023f */
[----:B------:R-:W-:Y:S01]  /*1ab70*/  IMAD R11, R11, c[0x0][0x4e8], R5 ;  /* 0x00013a000b0b7a24 */ /* 0x000fe200078e0205 */
[----:B------:R-:W-:Y:S01]  /*1ab80*/  LEA.HI R5, R2, R0, RZ, 0x6 ;  /* 0x0000000002057211 */ /* 0x000fe200078f30ff */
[----:B------:R-:W-:Y:S01]  /*1ab90*/  IMAD.U32 R2, RZ, RZ, UR7 ;  /* 0x00000007ff027e24 */ /* 0x000fe2000f8e00ff */
[----:B------:R-:W-:Y:S01]  /*1aba0*/  IADD3 R12, P0, R12, UR10, RZ ;  /* 0x0000000a0c0c7c10 */ /* 0x000fe2000ff1e0ff */
[----:B------:R-:W-:Y:S01]  /*1abb0*/  IMAD.IADD R0, R0, 0x1, -R10 ;  /* 0x0000000100007824 */ /* 0x000fe200078e0a0a */
[----:B------:R-:W-:Y:S01]  /*1abc0*/  SHF.R.S32.HI R10, RZ, 0x1f, R11 ;  /* 0x0000001fff0a7819 */ /* 0x000fe2000001140b */
[----:B------:R-:W-:Y:S01]  /*1abd0*/  UIMAD UR14, UR14, UR5, UR4 ;  /* 0x000000050e0e72a4 */ /* 0x000fe2000f8e0204 */
[----:B------:R-:W-:Y:S01]  /*1abe0*/  IADD3.X R13, R9, UR11, R2, P0, !PT ;  /* 0x0000000b090d7c10 */ /* 0x000fe200087fe402 */
[----:B------:R-:W-:Y:S01]  /*1abf0*/  IMAD R15, R0, 0x20, R3 ;  /* 0x00000020000f7824 */ /* 0x000fe200078e0203 */
[----:B------:R-:W-:Y:S01]  /*1ac00*/  ULDC.64 UR4, c[0x0][0x3e8] ;  /* 0x0000fa0000047ab9 */ /* 0x000fe20000000a00 */
[----:B------:R-:W-:Y:S01]  /*1ac10*/  IMAD R2, R10, c[0x0][0x488], RZ ;  /* 0x000122000a027a24 */ /* 0x000fe200078e02ff */
[----:B------:R-:W-:Y:S01]  /*1ac20*/  UIADD3 UR15, UR17, UR14, URZ ;  /* 0x0000000e110f7290 */ /* 0x000fe2000fffe03f */
[----:B------:R-:W-:Y:S01]  /*1ac30*/  IMAD.WIDE.U32 R12, R11, c[0x0][0x488], R12 ;  /* 0x000122000b0c7a25 */ /* 0x000fe200078e000c */
[----:B------:R-:W-:Y:S01]  /*1ac40*/  UIMAD UR8, UR8, UR4, URZ ;  /* 0x00000004080872a4 */ /* 0x000fe2000f8e023f */
[----:B------:R-:W-:Y:S01]  /*1ac50*/  SHF.L.U32 R0, R0, 0x3, RZ ;  /* 0x0000000300007819 */ /* 0x000fe200000006ff */
[----:B------:R-:W-:Y:S01]  /*1ac60*/  UMOV UR14, UR16 ;  /* 0x00000010000e7c82 */ /* 0x000fe20008000000 */
[----:B------:R-:W-:Y:S01]  /*1ac70*/  IMAD.SHL.U32 R9, R3, 0x40, RZ ;  /* 0x0000004003097824 */ /* 0x000fe200078e00ff */
[C---:B------:R-:W-:Y:S01]  /*1ac80*/  LEA R10, P0, R12.reuse, c[0x0][0x450], 0x2 ;  /* 0x000114000c0a7a11 */ /* 0x040fe200078010ff */
[----:B------:R-:W-:Y:S01]  /*1ac90*/  IMAD R11, R11, c[0x0][0x48c], R2 ;  /* 0x000123000b0b7a24 */ /* 0x000fe200078e0202 */
[----:B------:R-:W-:Y:S01]  /*1aca0*/  UIMAD UR8, UR13, UR5, UR8 ;  /* 0x000000050d0872a4 */ /* 0x000fe2000f8e0208 */
[----:B------:R-:W-:Y:S01]  /*1acb0*/  IMAD R15, R39, 0x80, R15 ;  /* 0x00000080270f7824 */ /* 0x000fe200078e020f */
[----:B------:R-:W-:Y:S01]  /*1acc0*/  LOP3.LUT R9, R9, 0x1c0, RZ, 0xc0, !PT ;  /* 0x000001c009097812 */ /* 0x000fe200078ec0ff */
[----:B------:R-:W-:Y:S01]  /*1acd0*/  IMAD.IADD R11, R13, 0x1, R11 ;  /* 0x000000010d0b7824 */ /* 0x000fe200078e020b */
[----:B------:R-:W-:Y:S01]  /*1ace0*/  UIMAD.WIDE.U32 UR14, UR13, UR4, UR14 ;  /* 0x000000040d0e72a5 */ /* 0x000fe2000f8e000e */
[----:B------:R-:W-:Y:S01]  /*1acf0*/  @P1 IMAD.HI.U32 R16, R15, c[0x0][0x4ec], RZ ;  /* 0x00013b000f101a27 */ /* 0x000fe200078e00ff */
[----:B------:R-:W-:Y:S01]  /*1ad00*/  LOP3.LUT R2, R9, 0x38, R0, 0xf8, !PT ;  /* 0x0000003809027812 */ /* 0x000fe200078ef800 */
[----:B------:R-:W-:Y:S01]  /*1ad10*/  ULDC.64 UR4, c[0x0][0x3f0] ;  /* 0x0000fc0000047ab9 */ /* 0x000fe20000000a00 */
[----:B------:R-:W-:Y:S01]  /*1ad20*/  SHF.R.U32.HI R9, RZ, 0x3, R9 ;  /* 0x00000003ff097819 */ /* 0x000fe20000011609 */
[----:B------:R-:W-:Y:S01]  /*1ad30*/  IMAD.MOV.U32 R14, RZ, RZ, R15 ;  /* 0x000000ffff0e7224 */ /* 0x000fe200078e000f */
[----:B------:R-:W-:Y:S01]  /*1ad40*/  @P1 SHF.R.U32.HI R14, RZ, c[0x0][0x4f0], R16 ;  /* 0x00013c00ff0e1a19 */ /* 0x000fe20000011610 */
[----:B------:R-:W-:Y:S01]  /*1ad50*/  UIADD3 UR15, UR15, UR8, URZ ;  /* 0x000000080f0f7290 */ /* 0x000fe2000fffe03f */
[----:B------:R-:W-:Y:S01]  /*1ad60*/  LEA.HI.X R11, R12, c[0x0][0x454], R11, 0x2, P0 ;  /* 0x000115000c0b7a11 */ /* 0x000fe200000f140b */
[----:B------:R-:W-:Y:S01]  /*1ad70*/  UIMAD UR9, UR9, UR4, URZ ;  /* 0x00000004090972a4 */ /* 0x000fe2000f8e023f */
        /* <DEDUP_REMOVED lines=58> */
.L_x_691:
[----:B------:R-:W-:Y:S05]  /*1b120*/  BSYNC B0 ;  /* 0x0000000000007941 */ /* 0x000fea0003800000 */
.L_x_690:
        /* <DEDUP_REMOVED lines=15> */
.L_x_693:
[----:B------:R-:W-:Y:S05]  /*1b220*/  BSYNC B0 ;  /* 0x0000000000007941 */ /* 0x000fea0003800000 */
.L_x_692:
        /* <DEDUP_REMOVED lines=15> */
.L_x_695:
[----:B------:R-:W-:Y:S05]  /*1b320*/  BSYNC B0 ;  /* 0x0000000000007941 */ /* 0x000fea0003800000 */
.L_x_694:
        /* <DEDUP_REMOVED lines=16> */
.L_x_688:
        /* <DEDUP_REMOVED lines=31> */
.L_x_696:
        /* <DEDUP_REMOVED lines=43> */
.L_x_698:
[----:B------:R-:W-:Y:S05]  /*1b8d0*/  BSYNC B0 ;  /* 0x0000000000007941 */ /* 0x000fea0003800000 */
.L_x_697:
        /* <DEDUP_REMOVED lines=63> */
.L_x_700:
[----:B------:R-:W-:Y:S05]  /*1bcd0*/  BSYNC B0 ;  /* 0x0000000000007941 */ /* 0x000fea0003800000 */
.L_x_699:
        /* <DEDUP_REMOVED lines=15> */
.L_x_702:
[----:B------:R-:W-:Y:S05]  /*1bdd0*/  BSYNC B0 ;  /* 0x0000000000007941 */ /* 0x000fea0003800000 */
.L_x_701:
        /* <DEDUP_REMOVED lines=15> */
.L_x_704:
[----:B------:R-:W-:Y:S05]  /*1bed0*/  BSYNC B0 ;  /* 0x0000000000007941 */ /* 0x000fea0003800000 */
.L_x_703:
        /* <DEDUP_REMOVED lines=16> */
.L_x_705:
        /* <DEDUP_REMOVED lines=10> */
.L_x_2033:


//--------------------- .text._ZN7cutlass13device_kernelIN5flash19enable_sm80_to_sm89INS1_16FlashAttnFwdSm80INS1_25CollectiveMainloopFwdSm80ILi4ELi1ELb0EN4cute5tupleIJNS5_1CILi128EEENS7_ILi64EEES8_EEELi128ENS_6half_tEfNS_4arch4Sm80ELb0ELb0ELb0ELb0ELb1ELb0ELb1ELb0EEENS1_21CollectiveEpilogueFwdINS6_IJS8_S8_S9_EEENS6_IJNS7_ILi1EEESH_SH_EEESB_SD_Li128ELb0ELb1ELb0ELb0EEENS1_19SingleTileSchedulerILb0ELb0ELb1ELi128EEEEEEEEEvNT_6ParamsE --------------------------
	.section	.text._ZN7cutlass13device_kernelIN5flash19enable_sm80_to_sm89INS1_16FlashAttnFwdSm80INS1_25CollectiveMainloopFwdSm80ILi4ELi1ELb0EN4cute5tupleIJNS5_1CILi128EEENS7_ILi64EEES8_EEELi128ENS_6half_tEfNS_4arch4Sm80ELb0ELb0ELb0ELb0ELb1ELb0ELb1ELb0EEENS1_21CollectiveEpilogueFwdINS6_IJS8_S8_S9_EEENS6_IJNS7_ILi1EEESH_SH_EEESB_SD_Li128ELb0ELb1ELb0ELb0EEENS1_19SingleTileSchedulerILb0ELb0ELb1ELi128EEEEEEEEEvNT_6ParamsE,"ax",@progbits
	.sectioninfo	@"SHI_REGISTERS=255"
	.align	128
.text._ZN7cutlass13device_kernelIN5flash19enable_sm80_to_sm89INS1_16FlashAttnFwdSm80INS1_25CollectiveMainloopFwdSm80ILi4ELi1ELb0EN4cute5tupleIJNS5_1CILi128EEENS7_ILi64EEES8_EEELi128ENS_6half_tEfNS_4arch4Sm80ELb0ELb0ELb0ELb0ELb1ELb0ELb1ELb0EEENS1_21CollectiveEpilogueFwdINS6_IJS8_S8_S9_EEENS6_IJNS7_ILi1EEESH_SH_EEESB_SD_Li128ELb0ELb1ELb0ELb0EEENS1_19SingleTileSchedulerILb0ELb0ELb1ELi128EEEEEEEEEvNT_6ParamsE:
        .type           _ZN7cutlass13device_kernelIN5flash19enable_sm80_to_sm89INS1_16FlashAttnFwdSm80INS1_25CollectiveMainloopFwdSm80ILi4ELi1ELb0EN4cute5tupleIJNS5_1CILi128EEENS7_ILi64EEES8_EEELi128ENS_6half_tEfNS_4arch4Sm80ELb0ELb0ELb0ELb0ELb1ELb0ELb1ELb0EEENS1_21CollectiveEpilogueFwdINS6_IJS8_S8_S9_EEENS6_IJNS7_ILi1EEESH_SH_EEESB_SD_Li128ELb0ELb1ELb0ELb0EEENS1_19SingleTileSchedulerILb0ELb0ELb1ELi128EEEEEEEEEvNT_6ParamsE,@function
        .size           _ZN7cutlass13device_kernelIN5flash19enable_sm80_to_sm89INS1_16FlashAttnFwdSm80INS1_25CollectiveMainloopFwdSm80ILi4ELi1ELb0EN4cute5tupleIJNS5_1CILi128EEENS7_ILi64EEES8_EEELi128ENS_6half_tEfNS_4arch4Sm80ELb0ELb0ELb0ELb0ELb1ELb0ELb1ELb0EEENS1_21CollectiveEpilogueFwdINS6_IJS8_S8_S9_EEENS6_IJNS7_ILi1EEESH_SH_EEESB_SD_Li128ELb0ELb1ELb0ELb0EEENS1_19SingleTileSchedulerILb0ELb0ELb1ELi128EEEEEEEEEvNT_6ParamsE,(.L_x_2034 - _ZN7cutlass13device_kernelIN5flash19enable_sm80_to_sm89INS1_16FlashAttnFwdSm80INS1_25CollectiveMainloopFwdSm80ILi4ELi1ELb0EN4cute5tupleIJNS5_1CILi128EEENS7_ILi64EEES8_EEELi128ENS_6half_tEfNS_4arch4Sm80ELb0ELb0ELb0ELb0ELb1ELb0ELb1ELb0EEENS1_21CollectiveEpilogueFwdINS6_IJS8_S8_S9_EEENS6_IJNS7_ILi1EEESH_SH_EEESB_SD_Li128ELb0ELb1ELb0ELb0EEENS1_19SingleTileSchedulerILb0ELb0ELb1ELi128EEEEEEEEEvNT_6ParamsE)
        .other          _ZN7cutlass13device_kernelIN5flash19enable_sm80_to_sm89INS1_16FlashAttnFwdSm80INS1_25CollectiveMainloopFwdSm80ILi4ELi1ELb0EN4cute5tupleIJNS5_1CILi128EEENS7_ILi64EEES8_EEELi128ENS_6half_tEfNS_4arch4Sm80ELb0ELb0ELb0ELb0ELb1ELb0ELb1ELb0EEENS1_21CollectiveEpilogueFwdINS6_IJS8_S8_S9_EEENS6_IJNS7_ILi1EEESH_SH_EEESB_SD_Li128ELb0ELb1ELb0ELb0EEENS1_19SingleTileSchedulerILb0ELb0ELb1ELi128EEEEEEEEEvNT_6ParamsE,@"STO_CUDA_ENTRY STV_DEFAULT"
_ZN7cutlass13device_kernelIN5flash19enable_sm80_to_sm89INS1_16FlashAttnFwdSm80INS1_25CollectiveMainloopFwdSm80ILi4ELi1ELb0EN4cute5tupleIJNS5_1CILi128EEENS7_ILi64EEES8_EEELi128ENS_6half_tEfNS_4arch4Sm80ELb0ELb0ELb0ELb0ELb1ELb0ELb1ELb0EEENS1_21CollectiveEpilogueFwdINS6_IJS8_S8_S9_EEENS6_IJNS7_ILi1EEESH_SH_EEESB_SD_Li128ELb0ELb1ELb0ELb0EEENS1_19SingleTileSchedulerILb0ELb0ELb1ELi128EEEEEEEEEvNT_6ParamsE:
[----:B------:R-:W-:-:S03]  /*0000*/  MOV R1, c[0x0][0x28] ;  /* 0x00000a0000017a02 */ /* 0x000fc60000000f00 */
[----:B------:R-:W1:Y:S01]  /*0010*/  S2UR UR11, SR_CTAID.Z ;  /* 0x00000000000b79c3 */ /* 0x000e620000002700 */
[----:B------:R-:W-:Y:S02]  /*0020*/  IADD3 R1, R1, -0x78, RZ ;  /* 0xffffff8801017810 */ /* 0x000fe40007ffe0ff */
[----:B-1----:R-:W-:-:S13]  /*0030*/  ISETP.LE.AND P0, PT, RZ, UR11, PT ;  /* 0x0000000bff007c0c */ /* 0x002fda000bf03270 */
[----:B------:R-:W-:Y:S05]  /*0040*/  @!P0 EXIT ;  /* 0x000000000000894d */ /* 0x000fea0003800000 */
[----:B------:R-:W-:Y:S02]  /*0050*/  ULDC.64 UR6, c[0x0][0x370] ;  /* 0x0000dc0000067ab9 */ /* 0x000fe40000000a00 */
[----:B------:R-:W-:Y:S02]  /*0060*/  ULDC.64 UR4, c[0x0][0x340] ;  /* 0x0000d00000047ab9 */ /* 0x000fe40000000a00 */
[----:B------:R-:W-:Y:S02]  /*0070*/  UISETP.NE.U32.AND UP1, UPT, URZ, UR6, UPT ;  /* 0x000000063f00728c */ /* 0x000fe4000bf25070 */
[----:B------:R-:W-:Y:S02]  /*0080*/  UISETP.NE.U32.AND UP0, UPT, URZ, UR4, UPT ;  /* 0x000000043f00728c */ /* 0x000fe4000bf05070 */
[----:B------:R-:W-:Y:S02]  /*0090*/  UISETP.NE.AND.EX UP1, UPT, URZ, UR7, UPT, UP1 ;  /* 0x000000073f00728c */ /* 0x000fe4000bf25310 */
[----:B------:R-:W-:-:S02]  /*00a0*/  UISETP.NE.AND.EX UP0, UPT, URZ, UR5, UPT, UP0 ;  /* 0x000000053f00728c */ /* 0x000fc4000bf05300 */
[----:B------:R-:W-:Y:S02]  /*00b0*/  ULDC.64 UR8, c[0x0][0x370] ;  /* 0x0000dc0000087ab9 */ /* 0x000fe40000000a00 */
[----:B------:R-:W-:Y:S01]  /*00c0*/  ULDC.64 UR6, c[0x0][0x340] ;  /* 0x0000d00000067ab9 */ /* 0x000fe20000000a00 */
[----:B------:R-:W-:Y:S01]  /*00d0*/  PLOP3.LUT P4, PT, PT, PT, UP1, 0x80, 0x0 ;  /* 0x000000000000781c */ /* 0x000fe20003f8f018 */
[----:B------:R-:W-:Y:S01]  /*00e0*/  ULDC.64 UR12, c[0x0][0x118] ;  /* 0x00004600000c7ab9 */ /* 0x000fe20000000a00 */
[----:B------:R-:W-:Y:S02]  /*00f0*/  PLOP3.LUT P2, PT, PT, PT, UP0, 0x80, 0x0 ;  /* 0x000000000000781c */ /* 0x000fe40003f4f008 */
[----:B------:R-:W-:Y:S02]  /*0100*/  @UP1 UMOV UR5, 0x4 ;  /* 0x0000000400051882 */ /* 0x000fe40000000000 */
[----:B------:R-:W-:Y:S02]  /*0110*/  @UP0 UMOV UR4, 0x4 ;  /* 0x0000000400040882 */ /* 0x000fe40000000000 */
[----:B------:R-:W-:-:S02]  /*0120*/  @UP1 UIMAD.WIDE UR8, UR11, UR5, UR8 ;  /* 0x000000050b0812a5 */ /* 0x000fc4000f8e0208 */
[----:B------:R-:W-:-:S04]  /*0130*/  @UP0 UIMAD.WIDE UR4, UR11, UR4, UR6 ;  /* 0x000000040b0402a5 */ /* 0x000fc8000f8e0206 */
[----:B------:R-:W-:Y:S02]  /*0140*/  IMAD.U32 R4, RZ, RZ, UR8 ;  /* 0x00000008ff047e24 */ /* 0x000fe4000f8e00ff */
[----:B------:R-:W-:Y:S02]  /*0150*/  IMAD.U32 R2, RZ, RZ, UR4 ;  /* 0x00000004ff027e24 */ /* 0x000fe4000f8e00ff */
[----:B------:R-:W-:Y:S02]  /*0160*/  IMAD.U32 R3, RZ, RZ, UR5 ;  /* 0x00000005ff037e24 */ /* 0x000fe4000f8e00ff */
[----:B------:R-:W-:Y:S01]  /*0170*/  IMAD.U32 R5, RZ, RZ, UR9 ;  /* 0x00000009ff057e24 */ /* 0x000fe2000f8e00ff */
[----:B------:R-:W1:Y:S01]  /*0180*/  S2R R156, SR_TID.X ;  /* 0x00000000009c7919 */ /* 0x000e620000002100 */
[----:B------:R-:W2:Y:S03]  /*0190*/  S2UR UR8, SR_CTAID.Y ;  /* 0x00000000000879c3 */ /* 0x000ea60000002600 */
[----:B------:R-:W3:Y:S01]  /*01a0*/  S2R R6, SR_CTAID.X ;  /* 0x0000000000067919 */ /* 0x000ee20000002500 */
[----:B------:R-:W-:Y:S01]  /*01b0*/  IMAD.MOV.U32 R17, RZ, RZ, c[0x0][0x2c4] ;  /* 0x0000b100ff117624 */ /* 0x000fe200078e00ff */
[----:B------:R-:W-:-:S02]  /*01c0*/  ULDC.64 UR4, c[0x0][0x1b8] ;  /* 0x00006e0000047ab9 */ /* 0x000fc40000000a00 */
[----:B------:R4:W5:Y:S02]  /*01d0*/  @P2 LDG.E R8, [R2.64] ;  /* 0x0000000c02082981 */ /* 0x000964000c1e1900 */
[----:B------:R-:W-:Y:S02]  /*01e0*/  ISETP.NE.AND P0, PT, R17, 0x1, PT ;  /* 0x000000011100780c */ /* 0x000fe40003f05270 */
[----:B------:R3:W5:Y:S01]  /*01f0*/  @P4 LDG.E R9, [R4.64] ;  /* 0x0000000c04094981 */ /* 0x000762000c1e1900 */
[----:B-1----:R-:W-:Y:S01]  /*0200*/  SHF.R.S32.HI R25, RZ, 0x1f, R156 ;  /* 0x0000001fff197819 */ /* 0x002fe2000001149c */
[----:B--2---:R-:W-:-:S03]  /*0210*/  USHF.R.S32.HI UR6, URZ, 0x1f, UR8 ;  /* 0x0000001f3f067899 */ /* 0x004fc60008011408 */
[----:B----4-:R-:W-:-:S04]  /*0220*/  LEA.HI R2, R25, R156, RZ, 0x3 ;  /* 0x0000009c19027211 */ /* 0x010fc800078f18ff */
[----:B------:R-:W-:Y:S02]  /*0230*/  LOP3.LUT R0, R2, 0xfffffff8, RZ, 0xc0, !PT ;  /* 0xfffffff802007812 */ /* 0x000fe400078ec0ff */
[----:B------:R-:W-:-:S03]  /*0240*/  SHF.R.S32.HI R18, RZ, 0x3, R2 ;  /* 0x00000003ff127819 */ /* 0x000fc60000011402 */
[----:B------:R-:W-:Y:S01]  /*0250*/  IMAD.IADD R21, R156, 0x1, -R0 ;  /* 0x000000019c157824 */ /* 0x000fe200078e0a00 */
[----:B------:R-:W-:-:S03]  /*0260*/  UIMAD UR7, UR6, UR4, URZ ;  /* 0x00000004060772a4 */ /* 0x000fc6000f8e023f */
[----:B------:R-:W-:Y:S01]  /*0270*/  IMAD R161, R21, 0x10, R18 ;  /* 0x0000001015a17824 */ /* 0x000fe200078e0212 */
[----:B------:R-:W-:Y:S02]  /*0280*/  UIMAD.WIDE.U32 UR14, UR8, UR4, URZ ;  /* 0x00000004080e72a5 */ /* 0x000fe4000f8e003f */
[----:B------:R-:W-:Y:S01]  /*0290*/  UIMAD UR7, UR8, UR5, UR7 ;  /* 0x00000005080772a4 */ /* 0x000fe2000f8e0207 */
[----:B---3--:R-:W-:Y:S01]  /*02a0*/  IMAD R7, R6, 0x80, R161 ;  /* 0x0000008006077824 */ /* 0x008fe200078e02a1 */
[----:B------:R-:W-:Y:S02]  /*02b0*/  USHF.R.S32.HI UR9, URZ, 0x1f, UR11 ;  /* 0x0000001f3f097899 */ /* 0x000fe4000801140b */
[----:B------:R-:W-:Y:S01]  /*02c0*/  ULDC.64 UR4, c[0x0][0x1c0] ;  /* 0x0000700000047ab9 */ /* 0x000fe20000000a00 */
[----:B------:R-:W-:Y:S01]  /*02d0*/  @P0 IMAD.HI.U32 R0, R7, c[0x0][0x2c8], RZ ;  /* 0x0000b20007000a27 */ /* 0x000fe200078e00ff */
[----:B------:R-:W-:Y:S02]  /*02e0*/  UIADD3 UR15, UR15, UR7, URZ ;  /* 0x000000070f0f7290 */ /* 0x000fe4000fffe03f */
[----:B------:R-:W-:Y:S01]  /*02f0*/  UIMAD UR9, UR9, UR4, URZ ;  /* 0x00000004090972a4 */ /* 0x000fe2000f8e023f */
[----:B------:R-:W-:Y:S01]  /*0300*/  IMAD.MOV.U32 R4, RZ, RZ, R7 ;  /* 0x000000ffff047224 */ /* 0x000fe200078e0007 */
[----:B------:R-:W-:-:S02]  /*0310*/  UIMAD.WIDE.U32 UR14, UR11, UR4, UR14 ;  /* 0x000000040b0e72a5 */ /* 0x000fc4000f8e000e */
[----:B------:R-:W-:Y:S01]  /*0320*/  UIMAD UR5, UR11, UR5, UR9 ;  /* 0x000000050b0572a4 */ /* 0x000fe2000f8e0209 */
[----:B------:R-:W-:-:S03]  /*0330*/  @P0 SHF.R.U32.HI R4, RZ, c[0x0][0x2cc], R0 ;  /* 0x0000b300ff040a19 */ /* 0x000fc60000011600 */
[----:B------:R-:W-:Y:S01]  /*0340*/  UIADD3 UR5, UR15, UR5, URZ ;  /* 0x000000050f057290 */ /* 0x000fe2000fffe03f */
[--C-:B------:R-:W-:Y:S01]  /*0350*/  SHF.R.S32.HI R0, RZ, 0x1f, R4.reuse ;  /* 0x0000001fff007819 */ /* 0x100fe20000011404 */
[----:B------:R-:W-:Y:S02]  /*0360*/  IMAD.U32 R3, RZ, RZ, UR15 ;  /* 0x0000000fff037e24 */ /* 0x000fe4000f8e00ff */
[----:B------:R-:W-:Y:S02]  /*0370*/  IMAD.U32 R2, RZ, RZ, UR14 ;  /* 0x0000000eff027e24 */ /* 0x000fe4000f8e00ff */
[----:B------:R-:W-:Y:S02]  /*0380*/  IMAD.U32 R3, RZ, RZ, UR5 ;  /* 0x00000005ff037e24 */ /* 0x000fe4000f8e00ff */
[----:B------:R-:W-:Y:S02]  /*0390*/  IMAD R0, R0, c[0x0][0x1b0], RZ ;  /* 0x00006c0000007a24 */ /* 0x000fe400078e02ff */
[----:B------:R-:W-:-:S02]  /*03a0*/  IMAD.MOV R5, RZ, RZ, -R4 ;  /* 0x000000ffff057224 */ /* 0x000fc400078e0a04 */
[----:B------:R-:W-:-:S04]  /*03b0*/  IMAD.WIDE.U32 R2, R4, c[0x0][0x1b0], R2 ;  /* 0x00006c0004027a25 */ /* 0x000fc800078e0002 */
[----:B------:R-:W-:Y:S02]  /*03c0*/  IMAD R4, R4, c[0x0][0x1b4], R0 ;  /* 0x00006d0004047a24 */ /* 0x000fe400078e0200 */
[----:B------:R-:W-:Y:S02]  /*03d0*/  IMAD R0, R5, c[0x0][0x2c4], R7 ;  /* 0x0000b10005007a24 */ /* 0x000fe400078e0207 */
[----:B------:R-:W-:-:S03]  /*03e0*/  IMAD.IADD R3, R3, 0x1, R4 ;  /* 0x0000000103037824 */ /* 0x000fc600078e0204 */
[----:B------:R-:W-:Y:S01]  /*03f0*/  SHF.R.S32.HI R4, RZ, 0x1f, R0 ;  /* 0x0000001fff047819 */ /* 0x000fe20000011400 */
[----:B------:R-:W-:-:S04]  /*0400*/  IMAD.MOV.U32 R162, RZ, RZ, c[0x0][0x2b8] ;  /* 0x0000ae00ffa27624 */ /* 0x000fc800078e00ff */
[----:B------:R-:W-:Y:S02]  /*0410*/  IMAD R4, R4, c[0x0][0x1a8], RZ ;  /* 0x00006a0004047a24 */ /* 0x000fe400078e02ff */
[----:B------:R-:W-:Y:S02]  /*0420*/  IMAD R19, R6, 0x80, R18 ;  /* 0x0000008006137824 */ /* 0x000fe400078e0212 */
[C---:B------:R-:W-:Y:S02]  /*0430*/  IMAD R4, R0.reuse, c[0x0][0x1ac], R4 ;  /* 0x00006b0000047a24 */ /* 0x040fe400078e0204 */
[----:B------:R-:W-:Y:S01]  /*0440*/  IMAD.WIDE.U32 R2, R0, c[0x0][0x1a8], R2 ;  /* 0x00006a0000027a25 */ /* 0x000fe200078e0002 */
[----:B------:R-:W-:-:S03]  /*0450*/  ISETP.NE.AND P1, PT, R162, 0x1, PT ;  /* 0x00000001a200780c */ /* 0x000fc60003f25270 */
[----:B------:R-:W-:Y:S01]  /*0460*/  IMAD.SHL.U32 R6, R18, 0x40, RZ ;  /* 0x0000004012067824 */ /* 0x000fe200078e00ff */
[----:B------:R-:W-:Y:S01]  /*0470*/  IADD3 R5, R19, 0x10, RZ ;  /* 0x0000001013057810 */ /* 0x000fe20007ffe0ff */
[----:B------:R-:W-:Y:S01]  /*0480*/  IMAD R17, R17, c[0x0][0x168], RZ ;  /* 0x00005a0011117a24 */ /* 0x000fe200078e02ff */
[----:B------:R-:W-:Y:S01]  /*0490*/  LEA R15, P1, R2, c[0x0][0x160], 0x1 ;  /* 0x00005800020f7a11 */ /* 0x000fe200078208ff */
[----:B------:R-:W-:Y:S01]  /*04a0*/  IMAD.IADD R3, R3, 0x1, R4 ;  /* 0x0000000103037824 */ /* 0x000fe200078e0204 */
[----:B------:R-:W-:Y:S01]  /*04b0*/  LOP3.LUT R0, R6, 0x1c0, RZ, 0xc0, !PT ;  /* 0x000001c006007812 */ /* 0x000fe200078ec0ff */
[----:B------:R-:W-:Y:S01]  /*04c0*/  IMAD.SHL.U32 R159, R21, 0x8, RZ ;  /* 0x00000008159f7824 */ /* 0x000fe200078e00ff */
[----:B------:R-:W-:Y:S02]  /*04d0*/  ISETP.GE.AND P0, PT, R5, R17, PT ;  /* 0x000000110500720c */ /* 0x000fe40003f06270 */
[----:B------:R-:W-:Y:S02]  /*04e0*/  LEA.HI.X R14, R2, c[0x0][0x164], R3, 0x1, P1 ;  /* 0x00005900020e7a11 */ /* 0x000fe400008f0c03 */
[----:B------:R-:W-:-:S02]  /*04f0*/  IADD3 R5, R19, 0x20, RZ ;  /* 0x0000002013057810 */ /* 0x000fc40007ffe0ff */
[----:B------:R-:W-:Y:S02]  /*0500*/  SHF.R.U32.HI R2, RZ, 0x3, R0 ;  /* 0x00000003ff027819 */ /* 0x000fe40000011600 */
[----:B------:R-:W-:Y:S02]  /*0510*/  LOP3.LUT R0, R0, 0x38, R159, 0xf8, !PT ;  /* 0x0000003800007812 */ /* 0x000fe400078ef89f */
[-C--:B------:R-:W-:Y:S01]  /*0520*/  ISETP.GE.AND P1, PT, R19, R17.reuse, PT ;  /* 0x000000111300720c */ /* 0x080fe20003f26270 */
[----:B------:R-:W-:Y:S01]  /*0530*/  SHFL.IDX PT, R4, R15, RZ, 0x181f ;  /* 0x00181fff0f047589 */ /* 0x000fe200000e0000 */
[----:B------:R-:W-:Y:S02]  /*0540*/  ISETP.GE.AND P3, PT, R5, R17, PT ;  /* 0x000000110500720c */ /* 0x000fe40003f66270 */
[----:B------:R-:W-:Y:S01]  /*0550*/  LOP3.LUT R6, R0, R2, RZ, 0x3c, !PT ;  /* 0x0000000200067212 */ /* 0x000fe200078e3cff */
[----:B------:R-:W1:Y:S01]  /*0560*/  SHFL.IDX PT, R5, R14, RZ, 0x181f ;  /* 0x00181fff0e057589 */ /* 0x000e6200000e0000 */
[----:B------:R-:W-:-:S03]  /*0570*/  LEA.HI R0, R25, R156, RZ, 0x6 ;  /* 0x0000009c19007211 */ /* 0x000fc600078f30ff */
[----:B------:R-:W-:Y:S02]  /*0580*/  SHFL.IDX PT, R2, R15, 0x1, 0x181f ;  /* 0x00381f000f027f89 */ /* 0x000fe400000e0000 */
[----:B------:R-:W-:Y:S02]  /*0590*/  IMAD.SHL.U32 R0, R0, 0x8, RZ ;  /* 0x0000000800007824 */ /* 0x000fe400078e00ff */
[----:B------:R-:W2:Y:S01]  /*05a0*/  SHFL.IDX PT, R3, R14, 0x1, 0x181f ;  /* 0x00381f000e037f89 */ /* 0x000ea200000e0000 */
[----:B------:R-:W-:Y:S02]  /*05b0*/  IADD3 R160, R159, 0x40, RZ ;  /* 0x000000409fa07810 */ /* 0x000fe40007ffe0ff */
[----:B------:R-:W-:Y:S02]  /*05c0*/  LOP3.LUT R158, R6, 0xfffffe00, R0, 0xf8, !PT ;  /* 0xfffffe00069e7812 */ /* 0x000fe400078ef800 */
[----:B------:R-:W-:-:S04]  /*05d0*/  @!P1 SHF.R.S32.HI R0, RZ, 0x1f, R160 ;  /* 0x0000001fff009819 */ /* 0x000fc800000114a0 */
[-C--:B------:R-:W-:Y:S01]  /*05e0*/  @!P1 LEA.HI R0, R0, R160.reuse, RZ, 0x3 ;  /* 0x000000a000009211 */ /* 0x080fe200078f18ff */
[----:B------:R-:W-:Y:S01]  /*05f0*/  UMOV UR10, URZ ;  /* 0x0000003f000a7c82 */ /* 0x000fe20008000000 */
[----:B------:R-:W-:Y:S02]  /*0600*/  @!P0 SHF.R.S32.HI R6, RZ, 0x1f, R160 ;  /* 0x0000001fff068819 */ /* 0x000fe400000114a0 */
[----:B------:R-:W-:Y:S01]  /*0610*/  ISETP.GE.AND P6, PT, R160, c[0x0][0x198], PT ;  /* 0x00006600a0007a0c */ /* 0x000fe20003fc6270 */
[----:B------:R-:W-:Y:S01]  /*0620*/  STL [R1+0x24], R161 ;  /* 0x000024a101007387 */ /* 0x000fe20000100800 */
[----:B------:R-:W-:Y:S02]  /*0630*/  @!P1 LOP3.LUT R0, R0, 0xfffffff8, RZ, 0xc0, !PT ;  /* 0xfffffff800009812 */ /* 0x000fe400078ec0ff */
[----:B------:R-:W-:Y:S01]  /*0640*/  @!P0 LEA.HI R6, R6, R160, RZ, 0x3 ;  /* 0x000000a006068211 */ /* 0x000fe200078f18ff */
[----:B------:R3:W-:Y:S01]  /*0650*/  STL [R1+0x40], R7 ;  /* 0x0000400701007387 */ /* 0x0007e20000100800 */
[----:B------:R-:W-:-:S02]  /*0660*/  @!P1 IMAD.SHL.U32 R12, R158, 0x2, RZ ;  /* 0x000000029e0c9824 */ /* 0x000fc400078e00ff */
[----:B-1----:R-:W-:Y:S01]  /*0670*/  @!P1 IMAD.WIDE R10, R0, 0x2, R4 ;  /* 0x00000002000a9825 */ /* 0x002fe200078e0204 */
[----:B------:R-:W-:-:S03]  /*0680*/  @!P0 LOP3.LUT R0, R6, 0xfffffff8, RZ, 0xc0, !PT ;  /* 0xfffffff806008812 */ /* 0x000fc600078ec0ff */
[----:B------:R-:W-:-:S04]  /*0690*/  @!P1 IMAD.WIDE R4, R159, 0x2, R4 ;  /* 0x000000029f049825 */ /* 0x000fc800078e0204 */
[----:B------:R-:W-:Y:S01]  /*06a0*/  @!P0 IMAD.SHL.U32 R13, R158, 0x2, RZ ;  /* 0x000000029e0d8824 */ /* 0x000fe200078e00ff */
[----:B---3--:R-:W-:-:S04]  /*06b0*/  IADD3 R7, R19, 0x30, RZ ;  /* 0x0000003013077810 */ /* 0x008fc80007ffe0ff */
[----:B------:R-:W-:Y:S01]  /*06c0*/  ISETP.GE.AND P5, PT, R7, R17, PT ;  /* 0x000000110700720c */ /* 0x000fe20003fa6270 */
[----:B--2---:R-:W-:-:S04]  /*06d0*/  @!P0 IMAD.WIDE R6, R159, 0x2, R2 ;  /* 0x000000029f068825 */ /* 0x004fc800078e0202 */
[----:B------:R-:W-:Y:S01]  /*06e0*/  @!P0 IMAD.WIDE R2, R0, 0x2, R2 ;  /* 0x0000000200028825 */ /* 0x000fe200078e0202 */
[----:B------:R-:W-:-:S04]  /*06f0*/  @!P3 SHF.R.S32.HI R0, RZ, 0x1f, R160 ;  /* 0x0000001fff00b819 */ /* 0x000fc800000114a0 */
[----:B------:R-:W-:Y:S02]  /*0700*/  @!P3 LEA.HI R0, R0, R160, RZ, 0x3 ;  /* 0x000000a00000b211 */ /* 0x000fe400078f18ff */
[----:B------:R-:W-:Y:S02]  /*0710*/  IADD3 R16, R19, 0x40, RZ ;  /* 0x0000004013107810 */ /* 0x000fe40007ffe0ff */
[----:B------:R-:W-:Y:S01]  /*0720*/  @!P3 LOP3.LUT R0, R0, 0xfffffff8, RZ, 0xc0, !PT ;  /* 0xfffffff80000b812 */ /* 0x000fe200078ec0ff */
[----:B------:R-:W-:Y:S02]  /*0730*/  ULDC UR4, c[0x0][0x2ac] ;  /* 0x0000ab0000047ab9 */ /* 0x000fe40000000800 */
[----:B------:R-:W-:Y:S02]  /*0740*/  ULDC UR7, c[0x0][0x1d0] ;  /* 0x0000740000077ab9 */ /* 0x000fe40000000800 */
[----:B------:R-:W-:-:S04]  /*0750*/  UIMAD UR7, UR4, UR7, 0x3f ;  /* 0x0000003f040774a4 */ /* 0x000fc8000f8e0207 */
[----:B------:R-:W-:-:S04]  /*0760*/  USHF.R.S32.HI UR5, URZ, 0x1f, UR7 ;  /* 0x0000001f3f057899 */ /* 0x000fc80008011407 */
[----:B------:R-:W-:-:S04]  /*0770*/  ULEA.HI UR7, UR5, UR7, URZ, 0x6 ;  /* 0x0000000705077291 */ /* 0x000fc8000f8f303f */
[----:B------:R-:W-:Y:S02]  /*0780*/  USHF.R.S32.HI UR7, URZ, 0x6, UR7 ;  /* 0x000000063f077899 */ /* 0x000fe40008011407 */
[----:B------:R-:W-:Y:S02]  /*0790*/  ULDC UR9, c[0x0][0x1d0] ;  /* 0x0000740000097ab9 */ /* 0x000fe40000000800 */
[----:B------:R-:W-:-:S03]  /*07a0*/  UIMAD UR9, UR4, UR9, URZ ;  /* 0x00000009040972a4 */ /* 0x000fc6000f8e023f */
[----:B------:R-:W-:Y:S01]  /*07b0*/  ULDC.64 UR4, c[0x0][0x2b0] ;  /* 0x0000ac0000047ab9 */ /* 0x000fe20000000a00 */
[----:B-----5:R1:W2:Y:S01]  /*07c0*/  @P2 R2UR UR16, R8 ;  /* 0x00000000081023c2 */ /* 0x0202a200000e0000 */
[----:B------:R-:W-:-:S07]  /*07d0*/  ISETP.GE.AND P2, PT, R159, c[0x0][0x198], PT ;  /* 0x000066009f007a0c */ /* 0x000fce0003f46270 */
[----:B------:R3:W4:Y:S06]  /*07e0*/  @P4 R2UR UR10, R9 ;  /* 0x00000000090a43c2 */ /* 0x00072c00000e0000 */
[----:B------:R5:W-:Y:S04]  /*07f0*/  @!P1 LDGSTS.E.BYPASS.LTC128B.128 [R12+0x8100], [R4.64], !P2 ;  /* 0x08100000040c9fae */ /* 0x000be8000d101d4c */
[----:B------:R2:W-:Y:S04]  /*0800*/  @!P1 LDGSTS.E.BYPASS.LTC128B.128 [R12+0xc100], [R10.64], !P6 ;  /* 0x0c1000000a0c9fae */ /* 0x0005e8000f101d4c */
[----:B------:R2:W-:Y:S04]  /*0810*/  @!P0 LDGSTS.E.BYPASS.LTC128B.128 [R13+0x8900], [R6.64], !P2 ;  /* 0x08900000060d8fae */ /* 0x0005e8000d101d4c */
[----:B-1----:R-:W-:Y:S04]  /*0820*/  SHFL.IDX PT, R8, R15, 0x2, 0x181f ;  /* 0x00581f000f087f89 */ /* 0x002fe800000e0000 */
[----:B------:R1:W-:Y:S04]  /*0830*/  @!P0 LDGSTS.E.BYPASS.LTC128B.128 [R13+0xc900], [R2.64], !P6 ;  /* 0x0c900000020d8fae */ /* 0x0003e8000f101d4c */
[----:B---3--:R-:W3:Y:S01]  /*0840*/  SHFL.IDX PT, R9, R14, 0x2, 0x181f ;  /* 0x00581f000e097f89 */ /* 0x008ee200000e0000 */
[----:B------:R-:W-:-:S03]  /*0850*/  ISETP.GE.AND P0, PT, R159, c[0x0][0x198], PT ;  /* 0x000066009f007a0c */ /* 0x000fc60003f06270 */
[----:B--2---:R-:W-:Y:S04]  /*0860*/  SHFL.IDX PT, R6, R15, 0x3, 0x181f ;  /* 0x00781f000f067f89 */ /* 0x004fe800000e0000 */
[----:B------:R-:W2:Y:S01]  /*0870*/  SHFL.IDX PT, R7, R14, 0x3, 0x181f ;  /* 0x00781f000e077f89 */ /* 0x000ea200000e0000 */
[----:B-----5:R-:W-:Y:S02]  /*0880*/  IADD3 R5, R19, 0x50, RZ ;  /* 0x0000005013057810 */ /* 0x020fe40007ffe0ff */
[----:B------:R-:W-:Y:S01]  /*0890*/  @!P5 SHF.R.S32.HI R4, RZ, 0x1f, R160 ;  /* 0x0000001fff04d819 */ /* 0x000fe200000114a0 */
[----:B-1----:R-:W-:Y:S02]  /*08a0*/  @!P3 IMAD.SHL.U32 R13, R158, 0x2, RZ ;  /* 0x000000029e0db824 */ /* 0x002fe400078e00ff */
[----:B---3--:R-:W-:Y:S01]  /*08b0*/  @!P3 IMAD.WIDE R2, R159, 0x2, R8 ;  /* 0x000000029f02b825 */ /* 0x008fe200078e0208 */
[----:B------:R-:W-:-:S03]  /*08c0*/  ISETP.GE.AND P4, PT, R16, R17, PT ;  /* 0x000000111000720c */ /* 0x000fc60003f86270 */
[----:B------:R-:W-:Y:S01]  /*08d0*/  @!P3 IMAD.WIDE R10, R0, 0x2, R8 ;  /* 0x00000002000ab825 */ /* 0x000fe200078e0208 */
[----:B------:R-:W-:Y:S01]  /*08e0*/  @!P5 LEA.HI R0, R4, R160, RZ, 0x3 ;  /* 0x000000a00400d211 */ /* 0x000fe200078f18ff */
[----:B------:R1:W-:Y:S01]  /*08f0*/  @!P3 LDGSTS.E.BYPASS.LTC128B.128 [R13+0x9100], [R2.64], !P0 ;  /* 0x09100000020dbfae */ /* 0x0003e2000c101d4c */
[----:B------:R-:W-:-:S03]  /*0900*/  ISETP.GE.AND P2, PT, R5, R17, PT ;  /* 0x000000110500720c */ /* 0x000fc60003f46270 */
[----:B------:R-:W-:Y:S01]  /*0910*/  SHFL.IDX PT, R4, R15, 0x4, 0x181f ;  /* 0x00981f000f047f89 */ /* 0x000fe200000e0000 */
[----:B------:R-:W-:-:S03]  /*0920*/  @!P5 LOP3.LUT R12, R0, 0xfffffff8, RZ, 0xc0, !PT ;  /* 0xfffffff8000cd812 */ /* 0x000fc600078ec0ff */
[----:B------:R-:W3:Y:S01]  /*0930*/  SHFL.IDX PT, R5, R14, 0x4, 0x181f ;  /* 0x00981f000e057f89 */ /* 0x000ee200000e0000 */
[----:B------:R-:W-:Y:S02]  /*0940*/  @!P5 IMAD.SHL.U32 R0, R158, 0x2, RZ ;  /* 0x000000029e00d824 */ /* 0x000fe400078e00ff */
[C-C-:B--2---:R-:W-:Y:S01]  /*0950*/  @!P5 IMAD.WIDE R8, R159.reuse, 0x2, R6.reuse ;  /* 0x000000029f08d825 */ /* 0x144fe200078e0206 */
[----:B------:R2:W-:Y:S03]  /*0960*/  @!P3 LDGSTS.E.BYPASS.LTC128B.128 [R13+0xd100], [R10.64], !P6 ;  /* 0x0d1000000a0dbfae */ /* 0x0005e6000f101d4c */
[----:B------:R-:W-:Y:S01]  /*0970*/  @!P5 IMAD.WIDE R6, R12, 0x2, R6 ;  /* 0x000000020c06d825 */ /* 0x000fe200078e0206 */
[----:B------:R5:W-:Y:S04]  /*0980*/  @!P5 LDGSTS.E.BYPASS.LTC128B.128 [R0+0x9900], [R8.64], !P0 ;  /* 0x099000000800dfae */ /* 0x000be8000c101d4c */
[----:B------:R2:W-:Y:S04]  /*0990*/  @!P5 LDGSTS.E.BYPASS.LTC128B.128 [R0+0xd900], [R6.64], !P6 ;  /* 0x0d9000000600dfae */ /* 0x0005e8000f101d4c */
[----:B-1----:R-:W-:Y:S04]  /*09a0*/  SHFL.IDX PT, R2, R15, 0x5, 0x181f ;  /* 0x00b81f000f027f89 */ /* 0x002fe800000e0000 */
[----:B------:R-:W1:Y:S01]  /*09b0*/  SHFL.IDX PT, R3, R14, 0x5, 0x181f ;  /* 0x00b81f000e037f89 */ /* 0x000e6200000e0000 */
[----:B------:R-:W-:-:S02]  /*09c0*/  ISETP.GE.AND P5, PT, R159, c[0x0][0x198], PT ;  /* 0x000066009f007a0c */ /* 0x000fc40003fa6270 */
[--C-:B-----5:R-:W-:Y:S02]  /*09d0*/  @!P4 SHF.R.S32.HI R8, RZ, 0x1f, R160.reuse ;  /* 0x0000001fff08c819 */ /* 0x120fe400000114a0 */
[----:B--2---:R-:W-:Y:S02]  /*09e0*/  @!P2 SHF.R.S32.HI R0, RZ, 0x1f, R160 ;  /* 0x0000001fff00a819 */ /* 0x004fe400000114a0 */
[-C--:B------:R-:W-:Y:S02]  /*09f0*/  @!P4 LEA.HI R6, R8, R160.reuse, RZ, 0x3 ;  /* 0x000000a00806c211 */ /* 0x080fe400078f18ff */
[----:B------:R-:W-:Y:S02]  /*0a00*/  @!P2 LEA.HI R0, R0, R160, RZ, 0x3 ;  /* 0x000000a00000a211 */ /* 0x000fe400078f18ff */
[----:B------:R-:W-:Y:S02]  /*0a10*/  IADD3 R9, R19, 0x70, RZ ;  /* 0x0000007013097810 */ /* 0x000fe40007ffe0ff */
[----:B------:R-:W-:-:S02]  /*0a20*/  @!P4 LOP3.LUT R6, R6, 0xfffffff8, RZ, 0xc0, !PT ;  /* 0xfffffff80606c812 */ /* 0x000fc400078ec0ff */
[----:B------:R-:W-:Y:S02]  /*0a30*/  @!P2 LOP3.LUT R7, R0, 0xfffffff8, RZ, 0xc0, !PT ;  /* 0xfffffff80007a812 */ /* 0x000fe400078ec0ff */
[----:B------:R-:W-:Y:S01]  /*0a40*/  ISETP.GE.AND P0, PT, R9, R17, PT ;  /* 0x000000110900720c */ /* 0x000fe20003f06270 */
[----:B---3--:R-:W-:Y:S01]  /*0a50*/  @!P4 IMAD.WIDE R8, R6, 0x2, R4 ;  /* 0x000000020608c825 */ /* 0x008fe200078e0204 */
[----:B------:R-:W-:-:S03]  /*0a60*/  IADD3 R16, R19, 0x60, RZ ;  /* 0x0000006013107810 */ /* 0x000fc60007ffe0ff */
[----:B------:R-:W-:Y:S02]  /*0a70*/  @!P4 IMAD.SHL.U32 R0, R158, 0x2, RZ ;  /* 0x000000029e00c824 */ /* 0x000fe400078e00ff */
[----:B------:R-:W-:-:S04]  /*0a80*/  @!P4 IMAD.WIDE R4, R159, 0x2, R4 ;  /* 0x000000029f04c825 */ /* 0x000fc800078e0204 */
[--C-:B-1----:R-:W-:Y:S01]  /*0a90*/  @!P2 IMAD.WIDE R6, R7, 0x2, R2.reuse ;  /* 0x000000020706a825 */ /* 0x102fe200078e0202 */
[----:B------:R-:W-:Y:S01]  /*0aa0*/  ISETP.GE.AND P1, PT, R16, R17, PT ;  /* 0x000000111000720c */ /* 0x000fe20003f26270 */
[----:B------:R1:W-:Y:S02]  /*0ab0*/  @!P4 LDGSTS.E.BYPASS.LTC128B.128 [R0+0xa100], [R4.64], !P5 ;  /* 0x0a1000000400cfae */ /* 0x0003e4000e901d4c */
[----:B------:R-:W-:Y:S02]  /*0ac0*/  @!P2 IMAD.SHL.U32 R10, R158, 0x2, RZ ;  /* 0x000000029e0aa824 */ /* 0x000fe400078e00ff */
[----:B------:R-:W-:Y:S01]  /*0ad0*/  @!P2 IMAD.WIDE R2, R159, 0x2, R2 ;  /* 0x000000029f02a825 */ /* 0x000fe200078e0202 */
[----:B------:R2:W-:Y:S03]  /*0ae0*/  @!P4 LDGSTS.E.BYPASS.LTC128B.128 [R0+0xe100], [R8.64], !P6 ;  /* 0x0e1000000800cfae */ /* 0x0005e6000f101d4c */
[----:B------:R-:W-:Y:S01]  /*0af0*/  IMAD.U32 R11, RZ, RZ, UR7 ;  /* 0x00000007ff0b7e24 */ /* 0x000fe2000f8e00ff */
[----:B------:R3:W-:Y:S01]  /*0b00*/  @!P2 LDGSTS.E.BYPASS.LTC128B.128 [R10+0xa900], [R2.64], !P5 ;  /* 0x0a900000020aafae */ /* 0x0007e2000e901d4c */
[----:B------:R-:W-:-:S02]  /*0b10*/  ISETP.NE.AND P3, PT, R162, 0x1, PT ;  /* 0x00000001a200780c */ /* 0x000fc40003f65270 */
[----:B------:R-:W-:Y:S01]  /*0b20*/  IMAD R11, R11, 0x40, R161 ;  /* 0x000000400b0b7824 */ /* 0x000fe200078e02a1 */
[----:B------:R5:W-:Y:S04]  /*0b30*/  @!P2 LDGSTS.E.BYPASS.LTC128B.128 [R10+0xe900], [R6.64], !P6 ;  /* 0x0e900000060aafae */ /* 0x000be8000f101d4c */
[----:B-1----:R-:W-:Y:S04]  /*0b40*/  SHFL.IDX PT, R4, R15, 0x6, 0x181f ;  /* 0x00d81f000f047f89 */ /* 0x002fe800000e0000 */
[----:B------:R-:W1:Y:S04]  /*0b50*/  SHFL.IDX PT, R5, R14, 0x6, 0x181f ;  /* 0x00d81f000e057f89 */ /* 0x000e6800000e0000 */
[----:B---3--:R-:W-:Y:S04]  /*0b60*/  SHFL.IDX PT, R2, R15, 0x7, 0x181f ;  /* 0x00f81f000f027f89 */ /* 0x008fe800000e0000 */
[----:B------:R3:W3:Y:S01]  /*0b70*/  SHFL.IDX PT, R3, R14, 0x7, 0x181f ;  /* 0x00f81f000e037f89 */ /* 0x0006e200000e0000 */
[----:B--2---:R-:W-:-:S02]  /*0b80*/  IADD3 R0, R11, -0x40, RZ ;  /* 0xffffffc00b007810 */ /* 0x004fc40007ffe0ff */
[--C-:B-----5:R-:W-:Y:S02]  /*0b90*/  @!P1 SHF.R.S32.HI R7, RZ, 0x1f, R160.reuse ;  /* 0x0000001fff079819 */ /* 0x120fe400000114a0 */
[----:B----4-:R-:W-:Y:S02]  /*0ba0*/  IADD3 R13, R0, UR10, RZ ;  /* 0x0000000a000d7c10 */ /* 0x010fe4000fffe0ff */
[----:B------:R-:W-:Y:S02]  /*0bb0*/  @!P0 SHF.R.S32.HI R6, RZ, 0x1f, R160 ;  /* 0x0000001fff068819 */ /* 0x000fe400000114a0 */
[-C--:B------:R-:W-:Y:S01]  /*0bc0*/  @!P1 LEA.HI R7, R7, R160.reuse, RZ, 0x3 ;  /* 0x000000a007079211 */ /* 0x080fe200078f18ff */
[----:B------:R-:W-:Y:S01]  /*0bd0*/  @P3 IMAD.HI.U32 R8, R13, c[0x0][0x2bc], RZ ;  /* 0x0000af000d083a27 */ /* 0x000fe200078e00ff */
[----:B------:R-:W-:Y:S02]  /*0be0*/  @!P0 LEA.HI R6, R6, R160, RZ, 0x3 ;  /* 0x000000a006068211 */ /* 0x000fe400078f18ff */
[----:B------:R-:W-:-:S02]  /*0bf0*/  @!P1 LOP3.LUT R7, R7, 0xfffffff8, RZ, 0xc0, !PT ;  /* 0xfffffff807079812 */ /* 0x000fc400078ec0ff */
[----:B------:R-:W-:Y:S01]  /*0c00*/  ISETP.GE.AND P2, PT, R0, UR9, PT ;  /* 0x0000000900007c0c */ /* 0x000fe2000bf46270 */
[----:B------:R-:W-:Y:S01]  /*0c10*/  IMAD.MOV.U32 R0, RZ, RZ, R13 ;  /* 0x000000ffff007224 */ /* 0x000fe200078e000d */
[----:B------:R-:W-:Y:S02]  /*0c20*/  @!P0 LOP3.LUT R16, R6, 0xfffffff8, RZ, 0xc0, !PT ;  /* 0xfffffff806108812 */ /* 0x000fe400078ec0ff */
[----:B------:R-:W-:Y:S01]  /*0c30*/  @P3 SHF.R.U32.HI R0, RZ, c[0x0][0x2c0], R8 ;  /* 0x0000b000ff003a19 */ /* 0x000fe20000011608 */
[----:B-1----:R-:W-:-:S04]  /*0c40*/  @!P1 IMAD.WIDE R8, R159, 0x2, R4 ;  /* 0x000000029f089825 */ /* 0x002fc800078e0204 */
[C---:B---3--:R-:W-:Y:S02]  /*0c50*/  @!P1 IMAD.SHL.U32 R14, R158.reuse, 0x2, RZ ;  /* 0x000000029e0e9824 */ /* 0x048fe400078e00ff */
[----:B------:R-:W-:Y:S01]  /*0c60*/  @!P1 IMAD.WIDE R10, R7, 0x2, R4 ;  /* 0x00000002070a9825 */ /* 0x000fe200078e0204 */
[----:B------:R-:W-:Y:S02]  /*0c70*/  @!UP0 UMOV UR16, UR11 ;  /* 0x0000000b00108c82 */ /* 0x000fe40008000000 */
[----:B------:R1:W-:Y:S01]  /*0c80*/  @!P1 LDGSTS.E.BYPASS.LTC128B.128 [R14+0xb100], [R8.64], !P5 ;  /* 0x0b100000080e9fae */ /* 0x0003e2000e901d4c */
[----:B------:R-:W-:Y:S02]  /*0c90*/  @!P0 IMAD.SHL.U32 R12, R158, 0x2, RZ ;  /* 0x000000029e0c8824 */ /* 0x000fe400078e00ff */
[--C-:B------:R-:W-:Y:S01]  /*0ca0*/  @!P0 IMAD.WIDE R4, R159, 0x2, R2.reuse ;  /* 0x000000029f048825 */ /* 0x100fe200078e0202 */
[----:B------:R-:W-:Y:S01]  /*0cb0*/  USHF.R.S32.HI UR11, URZ, 0x1f, UR16 ;  /* 0x0000001f3f0b7899 */ /* 0x000fe20008011410 */
[----:B------:R2:W-:Y:S02]  /*0cc0*/  @!P1 LDGSTS.E.BYPASS.LTC128B.128 [R14+0xf100], [R10.64], !P6 ;  /* 0x0f1000000a0e9fae */ /* 0x0005e4000f101d4c */
[----:B------:R-:W-:Y:S01]  /*0cd0*/  @!P0 IMAD.WIDE R2, R16, 0x2, R2 ;  /* 0x0000000210028825 */ /* 0x000fe200078e0202 */
[----:B------:R-:W-:Y:S01]  /*0ce0*/  ISETP.GT.OR P2, PT, R161, 0x3f, P2 ;  /* 0x0000003fa100780c */ /* 0x000fe20001744670 */
[----:B------:R3:W-:Y:S01]  /*0cf0*/  @!P0 LDGSTS.E.BYPASS.LTC128B.128 [R12+0xb900], [R4.64], !P5 ;  /* 0x0b900000040c8fae */ /* 0x0007e2000e901d4c */
[----:B------:R-:W-:-:S03]  /*0d00*/  UIMAD UR11, UR11, UR4, URZ ;  /* 0x000000040b0b72a4 */ /* 0x000fc6000f8e023f */
[----:B------:R4:W-:Y:S04]  /*0d10*/  @!P0 LDGSTS.E.BYPASS.LTC128B.128 [R12+0xf900], [R2.64], !P6 ;  /* 0x0f900000020c8fae */ /* 0x0009e8000f101d4c */
[----:B------:R-:W0:Y:S01]  /*0d20*/  LDGDEPBAR ;  /* 0x00000000000079af */ /* 0x000e220000000000 */
[----:B------:R-:W-:Y:S02]  /*0d30*/  UIMAD.WIDE.U32 UR14, UR16, UR4, URZ ;  /* 0x00000004100e72a5 */ /* 0x000fe4000f8e003f */
[----:B------:R-:W-:Y:S01]  /*0d40*/  UIMAD UR11, UR16, UR5, UR11 ;  /* 0x00000005100b72a4 */ /* 0x000fe2000f8e020b */
[----:B------:R-:W-:Y:S02]  /*0d50*/  IMAD.MOV.U32 R29, RZ, RZ, RZ ;  /* 0x000000ffff1d7224 */ /* 0x000fe400078e00ff */
[----:B------:R-:W-:-:S02]  /*0d60*/  ULDC.64 UR4, c[0x0][0x1e8] ;  /* 0x00007a0000047ab9 */ /* 0x000fc40000000a00 */
[----:B------:R-:W-:Y:S01]  /*0d70*/  UIADD3 UR11, UR15, UR11, URZ ;  /* 0x0000000b0f0b7290 */ /* 0x000fe2000fffe03f */
[----:B------:R-:W-:-:S05]  /*0d80*/  @!P2 IADD3 R15, P3, R0, UR14, RZ ;  /* 0x0000000e000fac10 */ /* 0x000fca000ff7e0ff */
[----:B------:R-:W-:Y:S02]  /*0d90*/  @!P2 LEA.HI.X.SX32 R17, R0, UR11, 0x1, P3 ;  /* 0x0000000b0011ac11 */ /* 0x000fe400098f0eff */
[----:B------:R-:W-:-:S04]  /*0da0*/  @!P2 LEA R6, P3, R15, c[0x0][0x2a0], 0x2 ;  /* 0x0000a8000f06aa11 */ /* 0x000fc800078610ff */
[----:B------:R-:W-:Y:S01]  /*0db0*/  @!P2 LEA.HI.X R7, R15, c[0x0][0x2a4], R17, 0x2, P3 ;  /* 0x0000a9000f07aa11 */ /* 0x000fe200018f1411 */
[----:B------:R-:W-:Y:S06]  /*0dc0*/  BAR.SYNC.DEFER_BLOCKING 0x0 ;  /* 0x0000000000007b1d */ /* 0x000fec0000010000 */
[----:B------:R5:W2:Y:S01]  /*0dd0*/  @!P2 LDG.E R29, [R6.64] ;  /* 0x0000000c061da981 */ /* 0x000aa2000c1e1900 */
[----:B------:R-:W-:-:S04]  /*0de0*/  IMAD.MOV R0, RZ, RZ, -R0 ;  /* 0x000000ffff007224 */ /* 0x000fc800078e0a00 */
[----:B------:R-:W-:-:S05]  /*0df0*/  IMAD R30, R0, c[0x0][0x2b8], R13 ;  /* 0x0000ae00001e7a24 */ /* 0x000fca00078e020d */
[----:B------:R-:W-:Y:S01]  /*0e00*/  SHF.R.S32.HI R24, RZ, 0x1f, R30 ;  /* 0x0000001fff187819 */ /* 0x000fe2000001141e */
[----:B----4-:R-:W-:-:S04]  /*0e10*/  IMAD.WIDE.U32 R2, R30, c[0x0][0x1e0], RZ ;  /* 0x000078001e027a25 */ /* 0x010fc800078e00ff */
[----:B------:R-:W-:Y:S01]  /*0e20*/  IMAD R0, R24, c[0x0][0x1e0], RZ ;  /* 0x0000780018007a24 */ /* 0x000fe200078e02ff */
[----:B------:R-:W-:-:S03]  /*0e30*/  UIMAD UR16, UR6, UR4, URZ ;  /* 0x00000004061072a4 */ /* 0x000fc6000f8e023f */
[----:B------:R-:W-:Y:S01]  /*0e40*/  IMAD R0, R30, c[0x0][0x1e4], R0 ;  /* 0x000079001e007a24 */ /* 0x000fe200078e0200 */
[----:B------:R-:W-:-:S03]  /*0e50*/  UIMAD.WIDE.U32 UR18, UR8, UR4, URZ ;  /* 0x00000004081272a5 */ /* 0x000fc6000f8e003f */
[----:B------:R-:W-:Y:S01]  /*0e60*/  IMAD.IADD R3, R3, 0x1, R0 ;  /* 0x0000000103037824 */ /* 0x000fe200078e0200 */
[----:B------:R-:W-:Y:S02]  /*0e70*/  UIMAD UR16, UR8, UR5, UR16 ;  /* 0x00000005081072a4 */ /* 0x000fe4000f8e0210 */
[----:B------:R-:W-:Y:S02]  /*0e80*/  ULEA UR17, UR7, 0xffffffc0, 0x6 ;  /* 0xffffffc007117891 */ /* 0x000fe4000f8e303f */
[----:B------:R-:W-:Y:S02]  /*0e90*/  UIADD3 UR16, UR19, UR16, URZ ;  /* 0x0000001013107290 */ /* 0x000fe4000fffe03f */
[----:B------:R-:W-:Y:S01]  /*0ea0*/  UIADD3 UR17, UR9, -UR17, URZ ;  /* 0x8000001109117290 */ /* 0x000fe2000fffe03f */
[----:B-1----:R-:W-:Y:S01]  /*0eb0*/  LEA.HI R8, R25, R156, RZ, 0x4 ;  /* 0x0000009c19087211 */ /* 0x002fe200078f20ff */
[----:B---3--:R-:W-:Y:S01]  /*0ec0*/  IMAD.SHL.U32 R5, R21, 0x40, RZ ;  /* 0x0000004015057824 */ /* 0x008fe200078e00ff */
[----:B------:R-:W-:Y:S01]  /*0ed0*/  ISETP.GE.AND P3, PT, R159, c[0x0][0x1d4], PT ;  /* 0x000075009f007a0c */ /* 0x000fe20003f66270 */
[----:B-----5:R-:W-:Y:S01]  /*0ee0*/  IMAD.SHL.U32 R6, R18, 0x8, RZ ;  /* 0x0000000812067824 */ /* 0x020fe200078e00ff */
[----:B------:R-:W-:Y:S01]  /*0ef0*/  ISETP.GE.AND P4, PT, R160, c[0x0][0x1d4], PT ;  /* 0x00007500a0007a0c */ /* 0x000fe20003f86270 */
[----:B------:R1:W-:Y:S01]  /*0f00*/  STL [R1+0x3c], R19 ;  /* 0x00003c1301007387 */ /* 0x0003e20000100800 */
[----:B------:R-:W-:Y:S01]  /*0f10*/  IADD3 R26, -R18, UR17, RZ ;  /* 0x00000011121a7c10 */ /* 0x000fe2000fffe1ff */
[----:B------:R-:W-:Y:S01]  /*0f20*/  IMAD.MOV.U32 R28, RZ, RZ, 0x20 ;  /* 0x00000020ff1c7424 */ /* 0x000fe200078e00ff */
[----:B------:R-:W-:-:S02]  /*0f30*/  UISETP.GE.AND UP0, UPT, UR9, 0x1, UPT ;  /* 0x000000010900788c */ /* 0x000fc4000bf06270 */
[----:B------:R-:W-:Y:S01]  /*0f40*/  ISETP.GE.AND P5, PT, R26, 0x1, PT ;  /* 0x000000011a00780c */ /* 0x000fe20003fa6270 */
[----:B------:R-:W-:Y:S01]  /*0f50*/  ULDC.64 UR4, c[0x0][0x210] ;  /* 0x0000840000047ab9 */ /* 0x000fe20000000a00 */
[----:B------:R-:W-:Y:S02]  /*0f60*/  LOP3.LUT R7, R8, 0xfffffff0, RZ, 0xc0, !PT ;  /* 0xfffffff008077812 */ /* 0x000fe400078ec0ff */
[----:B------:R-:W-:Y:S02]  /*0f70*/  LOP3.LUT R5, R5, 0x1c0, RZ, 0xc0, !PT ;  /* 0x000001c005057812 */ /* 0x000fe400078ec0ff */
[----:B------:R-:W-:Y:S01]  /*0f80*/  SHF.R.S32.HI R12, RZ, 0x4, R8 ;  /* 0x00000004ff0c7819 */ /* 0x000fe20000011408 */
[----:B------:R-:W-:Y:S01]  /*0f90*/  IMAD.IADD R7, R156, 0x1, -R7 ;  /* 0x000000019c077824 */ /* 0x000fe200078e0a07 */
[----:B------:R-:W-:Y:S02]  /*0fa0*/  LOP3.LUT R17, R5, 0x8, R6, 0xf8, !PT ;  /* 0x0000000805117812 */ /* 0x000fe400078ef806 */
[----:B------:R-:W-:-:S03]  /*0fb0*/  SHF.R.U32.HI R13, RZ, 0x3, R5 ;  /* 0x00000003ff0d7819 */ /* 0x000fc60000011605 */
[----:B------:R-:W-:Y:S02]  /*0fc0*/  @P5 SHF.R.S32.HI R6, RZ, 0x1f, R160 ;  /* 0x0000001fff065819 */ /* 0x000fe400000114a0 */
[----:B------:R-:W-:Y:S02]  /*0fd0*/  LEA.HI R8, R8, R12, RZ, 0x1 ;  /* 0x0000000c08087211 */ /* 0x000fe400078f08ff */
[----:B------:R-:W-:Y:S02]  /*0fe0*/  SHF.R.S32.HI R9, RZ, 0x1f, R7 ;  /* 0x0000001fff097819 */ /* 0x000fe40000011407 */
[----:B------:R-:W-:Y:S02]  /*0ff0*/  @P5 LEA.HI R5, R6, R160, RZ, 0x3 ;  /* 0x000000a006055211 */ /* 0x000fe400078f18ff */
[C---:B------:R-:W-:Y:S02]  /*1000*/  ISETP.GE.AND P2, PT, R26.reuse, 0x11, PT ;  /* 0x000000111a00780c */ /* 0x040fe40003f46270 */
[----:B------:R-:W-:-:S02]  /*1010*/  ISETP.GE.AND P1, PT, R26, 0x21, PT ;  /* 0x000000211a00780c */ /* 0x000fc40003f26270 */
[----:B------:R-:W-:Y:S02]  /*1020*/  @P5 LOP3.LUT R6, R5, 0xfffffff8, RZ, 0xc0, !PT ;  /* 0xfffffff805065812 */ /* 0x000fe400078ec0ff */
[----:B------:R-:W-:Y:S02]  /*1030*/  LOP3.LUT R18, R8, 0xfffffffe, RZ, 0xc0, !PT ;  /* 0xfffffffe08127812 */ /* 0x000fe400078ec0ff */
[----:B------:R-:W-:-:S04]  /*1040*/  LEA.HI R22, R9, R7, RZ, 0x3 ;  /* 0x0000000709167211 */ /* 0x000fc800078f18ff */
[----:B------:R-:W-:Y:S01]  /*1050*/  LOP3.LUT R16, R22, 0xfffffff8, RZ, 0xc0, !PT ;  /* 0xfffffff816107812 */ /* 0x000fe200078ec0ff */
[----:B------:R-:W-:Y:S01]  /*1060*/  IMAD.IADD R20, R12, 0x1, -R18 ;  /* 0x000000010c147824 */ /* 0x000fe200078e0a12 */
[----:B------:R-:W-:Y:S01]  /*1070*/  LOP3.LUT R23, R17, R13, RZ, 0x3c, !PT ;  /* 0x0000000d11177212 */ /* 0x000fe200078e3cff */
[C---:B------:R-:W-:Y:S02]  /*1080*/  @P2 IMAD.SHL.U32 R18, R158.reuse, 0x2, RZ ;  /* 0x000000029e122824 */ /* 0x040fe400078e00ff */
[----:B-1----:R-:W-:Y:S02]  /*1090*/  IMAD.IADD R19, R7, 0x1, -R16 ;  /* 0x0000000107137824 */ /* 0x002fe400078e0a10 */
[----:B------:R-:W-:Y:S01]  /*10a0*/  @P1 IMAD.SHL.U32 R17, R158, 0x2, RZ ;  /* 0x000000029e111824 */ /* 0x000fe200078e00ff */
[----:B------:R-:W-:Y:S01]  /*10b0*/  LEA.HI R25, R25, R156, RZ, 0x5 ;  /* 0x0000009c19197211 */ /* 0x000fe200078f28ff */
[----:B------:R-:W-:Y:S04]  /*10c0*/  STL [R1+0x8], R159 ;  /* 0x0000089f01007387 */ /* 0x000fe80000100800 */
[----:B------:R-:W-:Y:S04]  /*10d0*/  STL [R1+0x28], R160 ;  /* 0x000028a001007387 */ /* 0x000fe80000100800 */
[----:B------:R-:W-:Y:S04]  /*10e0*/  STL [R1+0x38], R158 ;  /* 0x0000389e01007387 */ /* 0x000fe80000100800 */
[----:B------:R-:W-:Y:S01]  /*10f0*/  STL [R1+0x10], R30 ;  /* 0x0000101e01007387 */ /* 0x000fe20000100800 */
[----:B------:R-:W-:-:S02]  /*1100*/  UIMAD UR6, UR6, UR4, URZ ;  /* 0x00000004060672a4 */ /* 0x000fc4000f8e023f */
[----:B------:R-:W-:Y:S02]  /*1110*/  UIMAD.WIDE.U32 UR20, UR8, UR4, URZ ;  /* 0x00000004081472a5 */ /* 0x000fe4000f8e003f */
[----:B------:R-:W-:Y:S01]  /*1120*/  UIMAD UR5, UR8, UR5, UR6 ;  /* 0x00000005080572a4 */ /* 0x000fe2000f8e0206 */
[----:B------:R-:W-:-:S03]  /*1130*/  SEL R157, RZ, 0x10, P4 ;  /* 0x00000010ff9d7807 */ /* 0x000fc60002000000 */
[----:B------:R-:W-:Y:S01]  /*1140*/  UIADD3 UR5, UR21, UR5, URZ ;  /* 0x0000000515057290 */ /* 0x000fe2000fffe03f */
[----:B--2---:R-:W-:Y:S01]  /*1150*/  SHF.R.S32.HI R27, RZ, 0x1f, R29 ;  /* 0x0000001fff1b7819 */ /* 0x004fe2000001141d */
[----:B------:R-:W-:-:S04]  /*1160*/  IMAD.WIDE.U32 R2, R29, c[0x0][0x1f0], R2 ;  /* 0x00007c001d027a25 */ /* 0x000fc800078e0002 */
[----:B------:R-:W-:Y:S01]  /*1170*/  IMAD R0, R27, c[0x0][0x1f0], RZ ;  /* 0x00007c001b007a24 */ /* 0x000fe200078e02ff */
[----:B------:R-:W-:-:S03]  /*1180*/  IADD3 R2, P0, R2, UR18, RZ ;  /* 0x0000001202027c10 */ /* 0x000fc6000ff1e0ff */
[----:B------:R-:W-:-:S05]  /*1190*/  IMAD R0, R29, c[0x0][0x1f4], R0 ;  /* 0x00007d001d007a24 */ /* 0x000fca00078e0200 */
[----:B------:R-:W-:Y:S02]  /*11a0*/  IADD3.X R0, R3, UR16, R0, P0, !PT ;  /* 0x0000001003007c10 */ /* 0x000fe400087fe400 */
[----:B------:R-:W-:-:S04]  /*11b0*/  LEA R4, P0, R2, c[0x0][0x1c8], 0x1 ;  /* 0x0000720002047a11 */ /* 0x000fc800078008ff */
[----:B------:R-:W-:Y:S02]  /*11c0*/  LEA.HI.X R0, R2, c[0x0][0x1cc], R0, 0x1, P0 ;  /* 0x0000730002007a11 */ /* 0x000fe400000f0c00 */
[----:B------:R-:W-:Y:S04]  /*11d0*/  SHFL.IDX PT, R2, R4, RZ, 0x181f ;  /* 0x00181fff04027589 */ /* 0x000fe800000e0000 */
[----:B------:R-:W1:Y:S04]  /*11e0*/  SHFL.IDX PT, R3, R0, RZ, 0x181f ;  /* 0x00181fff00037589 */ /* 0x000e6800000e0000 */
[----:B------:R-:W-:Y:S04]  /*11f0*/  SHFL.IDX PT, R10, R4, 0x1, 0x181f ;  /* 0x00381f00040a7f89 */ /* 0x000fe800000e0000 */
[----:B------:R-:W2:Y:S01]  /*1200*/  SHFL.IDX PT, R11, R0, 0x1, 0x181f ;  /* 0x00381f00000b7f89 */ /* 0x000ea200000e0000 */
[----:B------:R-:W-:-:S03]  /*1210*/  ISETP.GE.AND P0, PT, R26, 0x31, PT ;  /* 0x000000311a00780c */ /* 0x000fc60003f06270 */
[----:B------:R-:W-:Y:S04]  /*1220*/  SHFL.IDX PT, R8, R4, 0x2, 0x181f ;  /* 0x00581f0004087f89 */ /* 0x000fe800000e0000 */
[----:B------:R-:W3:Y:S04]  /*1230*/  SHFL.IDX PT, R9, R0, 0x2, 0x181f ;  /* 0x00581f0000097f89 */ /* 0x000ee800000e0000 */
[----:B------:R1:W-:Y:S04]  /*1240*/  SHFL.IDX PT, R14, R4, 0x3, 0x181f ;  /* 0x00781f00040e7f89 */ /* 0x0003e800000e0000 */
[----:B------:R4:W5:Y:S01]  /*1250*/  SHFL.IDX PT, R15, R0, 0x3, 0x181f ;  /* 0x00781f00000f7f89 */ /* 0x00096200000e0000 */
[----:B-1----:R-:W-:-:S04]  /*1260*/  @P5 IMAD.WIDE R4, R159, 0x2, R2 ;  /* 0x000000029f045825 */ /* 0x002fc800078e0202 */
[----:B----4-:R-:W-:Y:S02]  /*1270*/  @P5 IMAD.SHL.U32 R0, R158, 0x2, RZ ;  /* 0x000000029e005824 */ /* 0x010fe400078e00ff */
[----:B------:R-:W-:-:S03]  /*1280*/  @P5 IMAD.WIDE R2, R6, 0x2, R2 ;  /* 0x0000000206025825 */ /* 0x000fc600078e0202 */
[----:B------:R1:W-:Y:S04]  /*1290*/  @P5 LDGSTS.E.BYPASS.LTC128B.128 [R0+0x4100], [R4.64], !P3 ;  /* 0x0410000004005fae */ /* 0x0003e8000d901d4c */
[----:B------:R4:W-:Y:S01]  /*12a0*/  @P5 LDGSTS.E.BYPASS.LTC128B.128 [R0+0x6100], [R2.64], !P4 ;  /* 0x0610000002005fae */ /* 0x0009e2000e101d4c */
[----:B------:R-:W-:Y:S01]  /*12b0*/  @P0 IMAD.SHL.U32 R16, R158, 0x2, RZ ;  /* 0x000000029e100824 */ /* 0x000fe200078e00ff */
[--C-:B----4-:R-:W-:Y:S02]  /*12c0*/  @P2 SHF.R.S32.HI R3, RZ, 0x1f, R160.reuse ;  /* 0x0000001fff032819 */ /* 0x110fe400000114a0 */
[----:B------:R-:W-:Y:S02]  /*12d0*/  @P1 SHF.R.S32.HI R2, RZ, 0x1f, R160 ;  /* 0x0000001fff021819 */ /* 0x000fe400000114a0 */
[----:B-1----:R-:W-:-:S02]  /*12e0*/  @P2 LEA.HI R4, R3, R160, RZ, 0x3 ;  /* 0x000000a003042211 */ /* 0x002fc400078f18ff */
[----:B------:R-:W-:Y:S02]  /*12f0*/  @P0 SHF.R.S32.HI R0, RZ, 0x1f, R160 ;  /* 0x0000001fff000819 */ /* 0x000fe400000114a0 */
[-C--:B------:R-:W-:Y:S02]  /*1300*/  @P1 LEA.HI R3, R2, R160.reuse, RZ, 0x3 ;  /* 0x000000a002031211 */ /* 0x080fe400078f18ff */
[----:B------:R-:W-:Y:S02]  /*1310*/  @P2 LOP3.LUT R2, R4, 0xfffffff8, RZ, 0xc0, !PT ;  /* 0xfffffff804022812 */ /* 0x000fe400078ec0ff */
[----:B------:R-:W-:Y:S02]  /*1320*/  @P0 LEA.HI R0, R0, R160, RZ, 0x3 ;  /* 0x000000a000000211 */ /* 0x000fe400078f18ff */
[----:B------:R-:W-:Y:S01]  /*1330*/  @P1 LOP3.LUT R3, R3, 0xfffffff8, RZ, 0xc0, !PT ;  /* 0xfffffff803031812 */ /* 0x000fe200078ec0ff */
[----:B--2---:R-:W-:Y:S01]  /*1340*/  @P2 IMAD.WIDE R12, R2, 0x2, R10 ;  /* 0x00000002020c2825 */ /* 0x004fe200078e020a */
[----:B------:R-:W-:-:S03]  /*1350*/  @P0 LOP3.LUT R0, R0, 0xfffffff8, RZ, 0xc0, !PT ;  /* 0xfffffff800000812 */ /* 0x000fc600078ec0ff */
[----:B------:R-:W-:-:S04]  /*1360*/  @P2 IMAD.WIDE R10, R159, 0x2, R10 ;  /* 0x000000029f0a2825 */ /* 0x000fc800078e020a */
[--C-:B---3--:R-:W-:Y:S01]  /*1370*/  @P1 IMAD.WIDE R6, R3, 0x2, R8.reuse ;  /* 0x0000000203061825 */ /* 0x108fe200078e0208 */
[----:B------:R1:W-:Y:S03]  /*1380*/  @P2 LDGSTS.E.BYPASS.LTC128B.128 [R18+0x4900], [R10.64], !P3 ;  /* 0x049000000a122fae */ /* 0x0003e6000d901d4c */
[C---:B------:R-:W-:Y:S01]  /*1390*/  @P1 IMAD.WIDE R8, R159.reuse, 0x2, R8 ;  /* 0x000000029f081825 */ /* 0x040fe200078e0208 */
[----:B------:R2:W-:Y:S03]  /*13a0*/  @P2 LDGSTS.E.BYPASS.LTC128B.128 [R18+0x6900], [R12.64], !P4 ;  /* 0x069000000c122fae */ /* 0x0005e6000e101d4c */
[--C-:B-----5:R-:W-:Y:S01]  /*13b0*/  @P0 IMAD.WIDE R4, R159, 0x2, R14.reuse ;  /* 0x000000029f040825 */ /* 0x120fe200078e020e */
[----:B------:R3:W-:Y:S03]  /*13c0*/  @P1 LDGSTS.E.BYPASS.LTC128B.128 [R17+0x5100], [R8.64], !P3 ;  /* 0x0510000008111fae */ /* 0x0007e6000d901d4c */
[----:B------:R-:W-:Y:S01]  /*13d0*/  @P0 IMAD.WIDE R2, R0, 0x2, R14 ;  /* 0x0000000200020825 */ /* 0x000fe200078e020e */
[----:B------:R4:W-:Y:S04]  /*13e0*/  @P1 LDGSTS.E.BYPASS.LTC128B.128 [R17+0x7100], [R6.64], !P4 ;  /* 0x0710000006111fae */ /* 0x0009e8000e101d4c */
[----:B------:R5:W-:Y:S04]  /*13f0*/  @P0 LDGSTS.E.BYPASS.LTC128B.128 [R16+0x5900], [R4.64], !P3 ;  /* 0x0590000004100fae */ /* 0x000be8000d901d4c */
[----:B------:R1:W-:Y:S04]  /*1400*/  @P0 LDGSTS.E.BYPASS.LTC128B.128 [R16+0x7900], [R2.64], !P4 ;  /* 0x0790000002100fae */ /* 0x0003e8000e101d4c */
[----:B------:R-:W0:Y:S01]  /*1410*/  LDGDEPBAR ;  /* 0x00000000000079af */ /* 0x000e220000000000 */
[----:B------:R-:W-:Y:S01]  /*1420*/  R2P PR, R19, 0x6 ;  /* 0x0000000613007804 */ /* 0x000fe20000000000 */
[----:B------:R-:W-:-:S02]  /*1430*/  IMAD R0, R20, 0x200, R23 ;  /* 0x0000020014007824 */ /* 0x000fc400078e0217 */
[----:B------:R2:W-:Y:S01]  /*1440*/  STL [R1+0xc], R29 ;  /* 0x00000c1d01007387 */ /* 0x0005e20000100800 */
[----:B---3--:R-:W-:Y:S02]  /*1450*/  IMAD.MOV.U32 R8, RZ, RZ, 0x10 ;  /* 0x00000010ff087424 */ /* 0x008fe400078e00ff */
[----:B-1----:R-:W-:Y:S01]  /*1460*/  IMAD.SHL.U32 R2, R19, 0x40, RZ ;  /* 0x0000004013027824 */ /* 0x002fe200078e00ff */
[----:B------:R-:W-:-:S04]  /*1470*/  DEPBAR.LE SB0, 0x1 ;  /* 0x000080400000791a */ /* 0x000fc80000000000 */
[----:B------:R-:W-:Y:S01]  /*1480*/  IMAD.SHL.U32 R3, R20, 0x8, RZ ;  /* 0x0000000814037824 */ /* 0x000fe200078e00ff */
[----:B------:R-:W-:Y:S01]  /*1490*/  LOP3.LUT R2, R2, 0x1c0, RZ, 0xc0, !PT ;  /* 0x000001c002027812 */ /* 0x000fe200078ec0ff */
[----:B-----5:R-:W-:Y:S01]  /*14a0*/  IMAD.SHL.U32 R4, R22, 0x40, RZ ;  /* 0x0000004016047824 */ /* 0x020fe200078e00ff */
[----:B------:R-:W-:-:S04]  /*14b0*/  DEPBAR.LE SB0, 0x0 ;  /* 0x000080000000791a */ /* 0x000fc80000000000 */
[----:B------:R-:W-:Y:S02]  /*14c0*/  LOP3.LUT R5, R2, 0x8, R3, 0xf8, !PT ;  /* 0x0000000802057812 */ /* 0x000fe400078ef803 */
[----:B----4-:R-:W-:Y:S02]  /*14d0*/  SHF.R.S32.HI R7, RZ, 0x5, R25 ;  /* 0x00000005ff077819 */ /* 0x010fe40000011419 */
[----:B------:R-:W-:Y:S02]  /*14e0*/  LOP3.LUT R6, R4, 0xfffffe00, RZ, 0xc0, !PT ;  /* 0xfffffe0004067812 */ /* 0x000fe400078ec0ff */
[----:B------:R-:W-:Y:S02]  /*14f0*/  SHF.R.U32.HI R2, RZ, 0x3, R2 ;  /* 0x00000003ff027819 */ /* 0x000fe40000011602 */
[----:B------:R-:W-:Y:S02]  /*1500*/  SEL R4, R8, 0xfffffff0, !P1 ;  /* 0xfffffff008047807 */ /* 0x000fe40004800000 */
[----:B------:R-:W-:Y:S01]  /*1510*/  SEL R3, R28, 0xffffffe0, !P2 ;  /* 0xffffffe01c037807 */ /* 0x000fe20005000000 */
[----:B------:R-:W-:Y:S01]  /*1520*/  BAR.SYNC.DEFER_BLOCKING 0x0 ;  /* 0x0000000000007b1d */ /* 0x000fe20000010000 */
[----:B------:R-:W-:-:S02]  /*1530*/  R2P PR, R21, 0x6 ;  /* 0x0000000615007804 */ /* 0x000fc40000000000 */
[----:B------:R-:W-:Y:S01]  /*1540*/  LOP3.LUT R5, R5, R2, RZ, 0x3c, !PT ;  /* 0x0000000205057212 */ /* 0x000fe200078e3cff */
[----:B------:R-:W-:Y:S02]  /*1550*/  IMAD R2, R7, 0x400, R6 ;  /* 0x0000040007027824 */ /* 0x000fe400078e0206 */
[----:B------:R-:W-:Y:S01]  /*1560*/  IMAD.SHL.U32 R232, R0, 0x2, RZ ;  /* 0x0000000200e87824 */ /* 0x000fe200078e00ff */
[----:B------:R-:W-:Y:S01]  /*1570*/  PLOP3.LUT P0, PT, PT, PT, UP0, 0x80, 0x0 ;  /* 0x000000000000781c */ /* 0x000fe20003f0f008 */
[----:B------:R-:W-:-:S03]  /*1580*/  IMAD.IADD R0, R5, 0x1, R2 ;  /* 0x0000000105007824 */ /* 0x000fc600078e0202 */
[----:B------:R-:W-:Y:S01]  /*1590*/  IADD3 R2, R232, 0x4100, RZ ;  /* 0x00004100e8027810 */ /* 0x000fe20007ffe0ff */
[----:B------:R-:W-:Y:S01]  /*15a0*/  IMAD.SHL.U32 R239, R0, 0x2, RZ ;  /* 0x0000000200ef7824 */ /* 0x000fe200078e00ff */
[----:B------:R-:W-:Y:S02]  /*15b0*/  IADD3 R243, R232, 0x4120, RZ ;  /* 0x00004120e8f37810 */ /* 0x000fe40007ffe0ff */
[----:B------:R-:W-:Y:S01]  /*15c0*/  @P1 IADD3 R243, R2, -0x20, RZ ;  /* 0xffffffe002f31810 */ /* 0x000fe20007ffe0ff */
[----:B------:R-:W-:Y:S01]  /*15d0*/  IMAD R241, R4, 0x2, R239 ;  /* 0x0000000204f17824 */ /* 0x000fe200078e02ef */
[----:B------:R-:W-:Y:S02]  /*15e0*/  LOP3.LUT R0, R25, 0xffffffe0, RZ, 0xc0, !PT ;  /* 0xffffffe019007812 */ /* 0x000fe400078ec0ff */
[----:B------:R-:W-:Y:S02]  /*15f0*/  LOP3.LUT R5, R5, R6, RZ, 0xfc, !PT ;  /* 0x0000000605057212 */ /* 0x000fe400078efcff */
[----:B------:R-:W-:Y:S01]  /*1600*/  ISETP.GT.AND P5, PT, R161, 0x3f, PT ;  /* 0x0000003fa100780c */ /* 0x000fe20003fa4270 */
[----:B------:R-:W-:Y:S01]  /*1610*/  IMAD.IADD R156, R156, 0x1, -R0 ;  /* 0x000000019c9c7824 */ /* 0x000fe200078e0a00 */
[----:B--2---:R1:W2:Y:S01]  /*1620*/  LDSM.16.M88.4 R12, [R239+0x8100] ;  /* 0x00810000ef0c783b */ /* 0x0042a20000000200 */
[----:B------:R-:W-:-:S03]  /*1630*/  SEL R0, R28, 0xffffffe0, !P2 ;  /* 0xffffffe01c007807 */ /* 0x000fc60005000000 */
[----:B------:R1:W3:Y:S01]  /*1640*/  LDSM.16.M88.4 R8, [R239+0xa100] ;  /* 0x00a10000ef08783b */ /* 0x0002e20000000200 */
[----:B------:R-:W-:-:S03]  /*1650*/  IADD3 R251, R243, 0x800, RZ ;  /* 0x00000800f3fb7810 */ /* 0x000fc60007ffe0ff */
[----:B------:R1:W4:Y:S01]  /*1660*/  LDSM.16.M88.4 R48, [R232+0x4100] ;  /* 0x00410000e830783b */ /* 0x0003220000000200 */
[----:B------:R-:W-:-:S03]  /*1670*/  IADD3 R250, R243, 0x1000, RZ ;  /* 0x00001000f3fa7810 */ /* 0x000fc60007ffe0ff */
[----:B------:R1:W1:Y:S01]  /*1680*/  LDSM.16.M88.4 R44, [R232+0x4900] ;  /* 0x00490000e82c783b */ /* 0x0002620000000200 */
[----:B------:R-:W-:-:S03]  /*1690*/  IADD3 R249, R243, 0x1800, RZ ;  /* 0x00001800f3f97810 */ /* 0x000fc60007ffe0ff */
[----:B------:R1:W1:Y:S04]  /*16a0*/  LDSM.16.M88.4 R40, [R232+0x5100] ;  /* 0x00510000e828783b */ /* 0x0002680000000200 */
[----:B------:R1:W1:Y:S04]  /*16b0*/  LDSM.16.M88.4 R36, [R232+0x5900] ;  /* 0x00590000e824783b */ /* 0x0002680000000200 */
[----:B------:R1:W1:Y:S04]  /*16c0*/  LDSM.16.M88.4 R20, [R241+0x8100] ;  /* 0x00810000f114783b */ /* 0x0002680000000200 */
[----:B------:R1:W1:Y:S04]  /*16d0*/  LDSM.16.M88.4 R16, [R241+0xa100] ;  /* 0x00a10000f110783b */ /* 0x0002680000000200 */
[----:B------:R1:W1:Y:S04]  /*16e0*/  LDSM.16.M88.4 R72, [R243] ;  /* 0x00000000f348783b */ /* 0x0002680000000200 */
[----:B------:R1:W1:Y:S04]  /*16f0*/  LDSM.16.M88.4 R84, [R243+0x800] ;  /* 0x00080000f354783b */ /* 0x0002680000000200 */
[----:B------:R1:W1:Y:S04]  /*1700*/  LDSM.16.M88.4 R80, [R243+0x1000] ;  /* 0x00100000f350783b */ /* 0x0002680000000200 */
[----:B------:R1:W1:Y:S01]  /*1710*/  LDSM.16.M88.4 R76, [R243+0x1800] ;  /* 0x00180000f34c783b */ /* 0x0002620000000200 */
[----:B------:R-:W-:Y:S05]  /*1720*/  @!P0 BRA `(.L_x_706) ;  /* 0x000003b000008947 */ /* 0x000fea0003800000 */
[----:B--23--:R-:W-:Y:S01]  /*1730*/  IMAD R2, R24, c[0x0][0x208], RZ ;  /* 0x0000820018027a24 */ /* 0x00cfe200078e02ff */
[----:B------:R-:W-:Y:S01]  /*1740*/  ISETP.GE.AND P2, PT, R159, c[0x0][0x1d4], PT ;  /* 0x000075009f007a0c */ /* 0x000fe20003f46270 */
[----:B------:R-:W-:-:S03]  /*1750*/  IMAD.WIDE.U32 R6, R30, c[0x0][0x208], RZ ;  /* 0x000082001e067a25 */ /* 0x000fc600078e00ff */
[----:B------:R-:W-:Y:S01]  /*1760*/  ISETP.LT.OR P1, PT, R26, 0x1, P2 ;  /* 0x000000011a00780c */ /* 0x000fe20001721670 */
[----:B------:R-:W-:Y:S02]  /*1770*/  IMAD R2, R30, c[0x0][0x20c], R2 ;  /* 0x000083001e027a24 */ /* 0x000fe400078e0202 */
[----:B------:R-:W-:-:S04]  /*1780*/  IMAD.WIDE R52, R159, 0x2, RZ ;  /* 0x000000029f347825 */ /* 0x000fc800078e02ff */
[----:B------:R-:W-:Y:S02]  /*1790*/  IMAD.IADD R7, R7, 0x1, R2 ;  /* 0x0000000107077824 */ /* 0x000fe400078e0202 */
[----:B------:R-:W-:Y:S02]  /*17a0*/  IMAD R2, R27, c[0x0][0x218], RZ ;  /* 0x000086001b027a24 */ /* 0x000fe400078e02ff */
[----:B------:R-:W-:-:S04]  /*17b0*/  IMAD.WIDE.U32 R6, R29, c[0x0][0x218], R6 ;  /* 0x000086001d067a25 */ /* 0x000fc800078e0006 */
[----:B------:R-:W-:Y:S01]  /*17c0*/  IMAD R24, R29, c[0x0][0x21c], R2 ;  /* 0x000087001d187a24 */ /* 0x000fe200078e0202 */
[----:B------:R-:W-:-:S04]  /*17d0*/  IADD3 R2, P0, R6, UR20, RZ ;  /* 0x0000001406027c10 */ /* 0x000fc8000ff1e0ff */
[----:B------:R-:W-:Y:S02]  /*17e0*/  IADD3.X R6, R7, UR5, R24, P0, !PT ;  /* 0x0000000507067c10 */ /* 0x000fe400087fe418 */
[----:B------:R-:W-:-:S04]  /*17f0*/  LEA R25, P0, R2, c[0x0][0x1f8], 0x1 ;  /* 0x00007e0002197a11 */ /* 0x000fc800078008ff */
[----:B------:R-:W-:Y:S01]  /*1800*/  LEA.HI.X R24, R2, c[0x0][0x1fc], R6, 0x1, P0 ;  /* 0x00007f0002187a11 */ /* 0x000fe200000f0c06 */
[----:B------:R-:W2:Y:S01]  /*1810*/  SHFL.IDX PT, R27, R25, RZ, 0x181f ;  /* 0x00181fff191b7589 */ /* 0x000ea200000e0000 */
[----:B------:R-:W-:-:S03]  /*1820*/  SHF.R.S32.HI R2, RZ, 0x1f, R160 ;  /* 0x0000001fff027819 */ /* 0x000fc600000114a0 */
[----:B------:R-:W3:Y:S01]  /*1830*/  SHFL.IDX PT, R30, R24, RZ, 0x181f ;  /* 0x00181fff181e7589 */ /* 0x000ee200000e0000 */
[----:B------:R-:W-:-:S03]  /*1840*/  LEA.HI R2, R2, R160, RZ, 0x3 ;  /* 0x000000a002027211 */ /* 0x000fc600078f18ff */
[----:B------:R-:W5:Y:S01]  /*1850*/  SHFL.IDX PT, R32, R25, 0x1, 0x181f ;  /* 0x00381f0019207f89 */ /* 0x000f6200000e0000 */
[----:B------:R-:W-:Y:S01]  /*1860*/  LOP3.LUT R6, R2, 0xfffffff8, RZ, 0xc0, !PT ;  /* 0xfffffff802067812 */ /* 0x000fe200078ec0ff */
[----:B------:R-:W-:Y:S02]  /*1870*/  IMAD.SHL.U32 R2, R158, 0x2, RZ ;  /* 0x000000029e027824 */ /* 0x000fe400078e00ff */
[----:B------:R-:W4:Y:S02]  /*1880*/  SHFL.IDX PT, R33, R24, 0x1, 0x181f ;  /* 0x00381f0018217f89 */ /* 0x000f2400000e0000 */
[----:B------:R-:W-:Y:S02]  /*1890*/  IMAD.WIDE R6, R6, 0x2, RZ ;  /* 0x0000000206067825 */ /* 0x000fe400078e02ff */
[----:B------:R-:W1:Y:S04]  /*18a0*/  SHFL.IDX PT, R31, R25, 0x2, 0x181f ;  /* 0x00581f00191f7f89 */ /* 0x000e6800000e0000 */
[----:B------:R-:W1:Y:S01]  /*18b0*/  SHFL.IDX PT, R34, R24, 0x2, 0x181f ;  /* 0x00581f0018227f89 */ /* 0x000e6200000e0000 */
[----:B--2---:R-:W-:-:S05]  /*18c0*/  IADD3 R28, P0, R27, R52, RZ ;  /* 0x000000341b1c7210 */ /* 0x004fca0007f1e0ff */
[----:B---3--:R-:W-:-:S05]  /*18d0*/  IMAD.X R29, R30, 0x1, R53, P0 ;  /* 0x000000011e1d7824 */ /* 0x008fca00000e0635 */
[----:B------:R2:W-:Y:S01]  /*18e0*/  LDGSTS.E.BYPASS.LTC128B.128 [R2+0x100], [R28.64], !P1 ;  /* 0x001000001c027fae */ /* 0x0005e2000c901d4c */
[----:B------:R-:W-:Y:S02]  /*18f0*/  ISETP.GE.AND P1, PT, R160, c[0x0][0x1d4], PT ;  /* 0x00007500a0007a0c */ /* 0x000fe40003f26270 */
[----:B--2---:R-:W-:Y:S02]  /*1900*/  IADD3 R28, P0, R27, R6, RZ ;  /* 0x000000061b1c7210 */ /* 0x004fe40007f1e0ff */
[----:B------:R-:W2:Y:S03]  /*1910*/  SHFL.IDX PT, R27, R25, 0x3, 0x181f ;  /* 0x00781f00191b7f89 */ /* 0x000ea600000e0000 */
[----:B------:R-:W-:Y:S01]  /*1920*/  IMAD.X R29, R30, 0x1, R7, P0 ;  /* 0x000000011e1d7824 */ /* 0x000fe200000e0607 */
[----:B------:R-:W-:Y:S01]  /*1930*/  ISETP.LT.OR P0, PT, R26, 0x1, P1 ;  /* 0x000000011a00780c */ /* 0x000fe20000f01670 */
[----:B------:R3:W1:-:S12]  /*1940*/  SHFL.IDX PT, R30, R24, 0x3, 0x181f ;  /* 0x00781f00181e7f89 */ /* 0x00065800000e0000 */
[----:B------:R5:W-:Y:S02]  /*1950*/  LDGSTS.E.BYPASS.LTC128B.128 [R2+0x2100], [R28.64], !P0 ;  /* 0x021000001c027fae */ /* 0x000be4000c101d4c */
[----:B-----5:R-:W-:-:S05]  /*1960*/  IADD3 R28, P0, R52, R32, RZ ;  /* 0x00000020341c7210 */ /* 0x020fca0007f1e0ff */
[----:B----4-:R-:W-:Y:S01]  /*1970*/  IMAD.X R29, R53, 0x1, R33, P0 ;  /* 0x00000001351d7824 */ /* 0x010fe200000e0621 */
[----:B------:R-:W-:-:S13]  /*1980*/  ISETP.LT.OR P0, PT, R26, 0x11, P2 ;  /* 0x000000111a00780c */ /* 0x000fda0001701670 */
[----:B------:R4:W-:Y:S02]  /*1990*/  LDGSTS.E.BYPASS.LTC128B.128 [R2+0x900], [R28.64], !P0 ;  /* 0x009000001c027fae */ /* 0x0009e4000c101d4c */
[----:B----4-:R-:W-:-:S05]  /*19a0*/  IADD3 R28, P0, R6, R32, RZ ;  /* 0x00000020061c7210 */ /* 0x010fca0007f1e0ff */
[----:B------:R-:W-:Y:S01]  /*19b0*/  IMAD.X R29, R7, 0x1, R33, P0 ;  /* 0x00000001071d7824 */ /* 0x000fe200000e0621 */
[----:B------:R-:W-:-:S13]  /*19c0*/  ISETP.LT.OR P0, PT, R26, 0x11, P1 ;  /* 0x000000111a00780c */ /* 0x000fda0000f01670 */
[----:B------:R1:W-:Y:S02]  /*19d0*/  LDGSTS.E.BYPASS.LTC128B.128 [R2+0x2900], [R28.64], !P0 ;  /* 0x029000001c027fae */ /* 0x0003e4000c101d4c */
[----:B-1----:R-:W-:-:S05]  /*19e0*/  IADD3 R28, P0, R52, R31, RZ ;  /* 0x0000001f341c7210 */ /* 0x002fca0007f1e0ff */
[----:B------:R-:W-:Y:S01]  /*19f0*/  IMAD.X R29, R53, 0x1, R34, P0 ;  /* 0x00000001351d7824 */ /* 0x000fe200000e0622 */
[C---:B------:R-:W-:Y:S02]  /*1a00*/  ISETP.LT.OR P0, PT, R26.reuse, 0x21, P2 ;  /* 0x000000211a00780c */ /* 0x040fe40001701670 */
[----:B------:R-:W-:-:S11]  /*1a10*/  ISETP.LT.OR P2, PT, R26, 0x31, P2 ;  /* 0x000000311a00780c */ /* 0x000fd60001741670 */
[----:B------:R1:W-:Y:S01]  /*1a20*/  LDGSTS.E.BYPASS.LTC128B.128 [R2+0x1100], [R28.64], !P0 ;  /* 0x011000001c027fae */ /* 0x0003e2000c101d4c */
[----:B---3--:R-:W-:-:S05]  /*1a30*/  IADD3 R24, P0, R6, R31, RZ ;  /* 0x0000001f06187210 */ /* 0x008fca0007f1e0ff */
[----:B------:R-:W-:Y:S01]  /*1a40*/  IMAD.X R25, R7, 0x1, R34, P0 ;  /* 0x0000000107197824 */ /* 0x000fe200000e0622 */
[C---:B------:R-:W-:Y:S02]  /*1a50*/  ISETP.LT.OR P0, PT, R26.reuse, 0x21, P1 ;  /* 0x000000211a00780c */ /* 0x040fe40000f01670 */
[----:B------:R-:W-:-:S11]  /*1a60*/  ISETP.LT.OR P1, PT, R26, 0x31, P1 ;  /* 0x000000311a00780c */ /* 0x000fd60000f21670 */
[----:B------:R2:W-:Y:S02]  /*1a70*/  LDGSTS.E.BYPASS.LTC128B.128 [R2+0x3100], [R24.64], !P0 ;  /* 0x0310000018027fae */ /* 0x0005e4000c101d4c */
[----:B--2---:R-:W-:-:S05]  /*1a80*/  IADD3 R24, P0, R52, R27, RZ ;  /* 0x0000001b34187210 */ /* 0x004fca0007f1e0ff */
[----:B------:R-:W-:Y:S01]  /*1a90*/  IMAD.X R25, R53, 0x1, R30, P0 ;  /* 0x0000000135197824 */ /* 0x000fe200000e061e */
[----:B------:R-:W-:-:S04]  /*1aa0*/  IADD3 R6, P0, R6, R27, RZ ;  /* 0x0000001b06067210 */ /* 0x000fc80007f1e0ff */
[----:B------:R1:W-:Y:S01]  /*1ab0*/  LDGSTS.E.BYPASS.LTC128B.128 [R2+0x1900], [R24.64], !P2 ;  /* 0x0190000018027fae */ /* 0x0003e2000d101d4c */
[----:B------:R-:W-:-:S05]  /*1ac0*/  IMAD.X R7, R7, 0x1, R30, P0 ;  /* 0x0000000107077824 */ /* 0x000fca00000e061e */
[----:B------:R1:W-:Y:S03]  /*1ad0*/  LDGSTS.E.BYPASS.LTC128B.128 [R2+0x3900], [R6.64], !P1 ;  /* 0x0390000006027fae */ /* 0x0003e6000c901d4c */
.L_x_706:
[C---:B-1234-:R-:W-:Y:S01]  /*1ae0*/  HMMA.16816.F32 R24, R8.reuse, R48, RZ ;  /* 0x000000300818723c */ /* 0x05efe200000018ff */
[C---:B------:R-:W-:Y:S01]  /*1af0*/  IMAD R240, R3.reuse, 0x2, R239 ;  /* 0x0000000203f07824 */ /* 0x040fe200078e02ef */
[----:B------:R-:W0:Y:S01]  /*1b00*/  LDGDEPBAR ;  /* 0x00000000000079af */ /* 0x000e220000000000 */
[C---:B------:R-:W-:Y:S01]  /*1b10*/  IMAD R238, R0.reuse, 0x2, R232 ;  /* 0x0000000200ee7824 */ /* 0x040fe200078e02e8 */
[----:B------:R-:W-:Y:S01]  /*1b20*/  UISETP.GE.AND UP0, UPT, UR9, 0x41, UPT ;  /* 0x000000410900788c */ /* 0x000fe2000bf06270 */
[----:B------:R-:W-:Y:S01]  /*1b30*/  IMAD R242, R3, 0x2, R241 ;  /* 0x0000000203f27824 */ /* 0x000fe200078e02f1 */
[----:B------:R-:W-:Y:S01]  /*1b40*/  IADD3 R248, R243, 0x2000, RZ ;  /* 0x00002000f3f87810 */ /* 0x000fe20007ffe0ff */
[----:B------:R-:W-:Y:S01]  /*1b50*/  IMAD R237, R0, 0x2, R243 ;  /* 0x0000000200ed7824 */ /* 0x000fe200078e02f3 */
[----:B------:R-:W-:Y:S01]  /*1b60*/  HMMA.16816.F32 R32, R8, R40, RZ ;  /* 0x000000280820723c */ /* 0x000fe200000018ff */
[----:B------:R-:W-:Y:S01]  /*1b70*/  LDSM.16.M88.4 R52, [R238+0x4100] ;  /* 0x00410000ee34783b */ /* 0x000fe20000000200 */
[----:B------:R-:W-:Y:S01]  /*1b80*/  IMAD R244, R4, 0x2, R240 ;  /* 0x0000000204f47824 */ /* 0x000fe200078e02f0 */
[----:B------:R-:W-:-:S02]  /*1b90*/  PLOP3.LUT P0, PT, PT, PT, UP0, 0x40, 0x0 ;  /* 0x000000000000781c */ /* 0x000fc40003f0e808 */
[C---:B------:R-:W-:Y:S02]  /*1ba0*/  IADD3 R247, R243.reuse, 0x2800, RZ ;  /* 0x00002800f3f77810 */ /* 0x040fe40007ffe0ff */
[C---:B------:R-:W-:Y:S01]  /*1bb0*/  IADD3 R246, R243.reuse, 0x3000, RZ ;  /* 0x00003000f3f67810 */ /* 0x040fe20007ffe0ff */
[----:B------:R-:W-:Y:S01]  /*1bc0*/  HMMA.16816.F32 R112, R8, R42, RZ ;  /* 0x0000002a0870723c */ /* 0x000fe200000018ff */
[----:B------:R-:W-:-:S07]  /*1bd0*/  IADD3 R245, R243, 0x3800, RZ ;  /* 0x00003800f3f57810 */ /* 0x000fce0007ffe0ff */
[----:B------:R-:W-:Y:S08]  /*1be0*/  HMMA.16816.F32 R88, R12, R40, RZ ;  /* 0x000000280c58723c */ /* 0x000ff000000018ff */
[----:B------:R-:W-:Y:S08]  /*1bf0*/  HMMA.16816.F32 R104, R8, R38, RZ ;  /* 0x000000260868723c */ /* 0x000ff000000018ff */
[C---:B------:R-:W-:Y:S08]  /*1c00*/  HMMA.16816.F32 R100, R12.reuse, R48, RZ ;  /* 0x000000300c64723c */ /* 0x040ff000000018ff */
[C---:B------:R-:W-:Y:S08]  /*1c10*/  HMMA.16816.F32 R92, R12.reuse, R44, RZ ;  /* 0x0000002c0c5c723c */ /* 0x040ff000000018ff */
[C---:B------:R-:W-:Y:S08]  /*1c20*/  HMMA.16816.F32 R64, R12.reuse, R36, RZ ;  /* 0x000000240c40723c */ /* 0x040ff000000018ff */
[C---:B------:R-:W-:Y:S08]  /*1c30*/  HMMA.16816.F32 R56, R12.reuse, R50, RZ ;  /* 0x000000320c38723c */ /* 0x040ff000000018ff */
[C---:B------:R-:W-:Y:S08]  /*1c40*/  HMMA.16816.F32 R68, R12.reuse, R46, RZ ;  /* 0x0000002e0c44723c */ /* 0x040ff000000018ff */
[C---:B------:R-:W-:Y:S08]  /*1c50*/  HMMA.16816.F32 R40, R12.reuse, R42, RZ ;  /* 0x0000002a0c28723c */ /* 0x040ff000000018ff */
[----:B------:R-:W-:Y:S08]  /*1c60*/  HMMA.16816.F32 R12, R12, R38, RZ ;  /* 0x000000260c0c723c */ /* 0x000ff000000018ff */
[C---:B------:R-:W-:Y:S08]  /*1c70*/  HMMA.16816.F32 R28, R8.reuse, R44, RZ ;  /* 0x0000002c081c723c */ /* 0x040ff000000018ff */
[C---:B------:R-:W-:Y:S01]  /*1c80*/  HMMA.16816.F32 R60, R8.reuse, R36, RZ ;  /* 0x00000024083c723c */ /* 0x040fe200000018ff */
[----:B------:R-:W-:Y:S07]  /*1c90*/  LDSM.16.M88.4 R36, [R238+0x5900] ;  /* 0x00590000ee24783b */ /* 0x000fee0000000200 */
[C---:B------:R-:W-:Y:S01]  /*1ca0*/  HMMA.16816.F32 R96, R8.reuse, R50, RZ ;  /* 0x000000320860723c */ /* 0x040fe200000018ff */
[----:B------:R-:W-:Y:S07]  /*1cb0*/  LDSM.16.M88.4 R48, [R238+0x4900] ;  /* 0x00490000ee30783b */ /* 0x000fee0000000200 */
[----:B------:R-:W-:Y:S01]  /*1cc0*/  HMMA.16816.F32 R108, R8, R46, RZ ;  /* 0x0000002e086c723c */ /* 0x000fe200000018ff */
[----:B------:R-:W-:Y:S07]  /*1cd0*/  LDSM.16.M88.4 R44, [R238+0x5100] ;  /* 0x00510000ee2c783b */ /* 0x000fee0000000200 */
[C---:B------:R-:W-:Y:S01]  /*1ce0*/  HMMA.16816.F32 R8, R16.reuse, R72, R24 ;  /* 0x000000481008723c */ /* 0x040fe20000001818 */
[----:B------:R-:W1:Y:S07]  /*1cf0*/  LDSM.16.M88.4 R24, [R240+0xa100] ;  /* 0x00a10000f018783b */ /* 0x000e6e0000000200 */
[-C--:B------:R-:W-:Y:S08]  /*1d00*/  HMMA.16816.F32 R120, R16, R78.reuse, R104 ;  /* 0x0000004e1078723c */ /* 0x080ff00000001868 */
[----:B------:R-:W-:Y:S01]  /*1d10*/  HMMA.16816.F32 R104, R20, R78, R12 ;  /* 0x0000004e1468723c */ /* 0x000fe2000000180c */
[----:B------:R-:W2:Y:S07]  /*1d20*/  LDSM.16.M88.4 R12, [R240+0x8100] ;  /* 0x00810000f00c783b */ /* 0x000eae0000000200 */
[C---:B------:R-:W-:Y:S08]  /*1d30*/  HMMA.16816.F32 R28, R16.reuse, R84, R28 ;  /* 0x00000054101c723c */ /* 0x040ff0000000181c */
[----:B------:R-:W-:Y:S08]  /*1d40*/  HMMA.16816.F32 R124, R16, R76, R60 ;  /* 0x0000004c107c723c */ /* 0x000ff0000000183c */
[----:B------:R-:W-:Y:S08]  /*1d50*/  HMMA.16816.F32 R56, R20, R74, R56 ;  /* 0x0000004a1438723c */ /* 0x000ff00000001838 */
[C---:B------:R-:W-:Y:S01]  /*1d60*/  HMMA.16816.F32 R116, R16.reuse, R80, R32 ;  /* 0x000000501074723c */ /* 0x040fe20000001820 */
[----:B------:R-:W-:Y:S07]  /*1d70*/  LDSM.16.M88.4 R32, [R237] ;  /* 0x00000000ed20783b */ /* 0x000fee0000000200 */
[C---:B------:R-:W-:Y:S08]  /*1d80*/  HMMA.16816.F32 R140, R16.reuse, R74, R96 ;  /* 0x0000004a108c723c */ /* 0x040ff00000001860 */
[C---:B------:R-:W-:Y:S08]  /*1d90*/  HMMA.16816.F32 R132, R16.reuse, R86, R108 ;  /* 0x000000561084723c */ /* 0x040ff0000000186c */
[----:B------:R-:W-:Y:S01]  /*1da0*/  HMMA.16816.F32 R128, R16, R82, R112 ;  /* 0x000000521080723c */ /* 0x000fe20000001870 */
[----:B------:R-:W-:Y:S07]  /*1db0*/  LDSM.16.M88.4 R16, [R242+0x8100] ;  /* 0x00810000f210783b */ /* 0x000fee0000000200 */
[C---:B------:R-:W-:Y:S08]  /*1dc0*/  HMMA.16816.F32 R136, R20.reuse, R84, R92 ;  /* 0x000000541488723c */ /* 0x040ff0000000185c */
[C---:B------:R-:W-:Y:S08]  /*1dd0*/  HMMA.16816.F32 R144, R20.reuse, R80, R88 ;  /* 0x000000501490723c */ /* 0x040ff00000001858 */
[C---:B------:R-:W-:Y:S08]  /*1de0*/  HMMA.16816.F32 R60, R20.reuse, R86, R68 ;  /* 0x00000056143c723c */ /* 0x040ff00000001844 */
[C---:B------:R-:W-:Y:S08]  /*1df0*/  HMMA.16816.F32 R108, R20.reuse, R72, R100 ;  /* 0x00000048146c723c */ /* 0x040ff00000001864 */
[C---:B------:R-:W-:Y:S08]  /*1e00*/  HMMA.16816.F32 R148, R20.reuse, R76, R64 ;  /* 0x0000004c1494723c */ /* 0x040ff00000001840 */
[----:B------:R-:W-:Y:S01]  /*1e10*/  HMMA.16816.F32 R112, R20, R82, R40 ;  /* 0x000000521470723c */ /* 0x000fe20000001828 */
[----:B------:R-:W-:Y:S04]  /*1e20*/  LDSM.16.M88.4 R20, [R237+0x1000] ;  /* 0x00100000ed14783b */ /* 0x000fe80000000200 */
[----:B------:R-:W-:Y:S03]  /*1e30*/  LDSM.16.M88.4 R40, [R237+0x1800] ;  /* 0x00180000ed28783b */ /* 0x000fe60000000200 */
[C---:B-1----:R-:W-:Y:S01]  /*1e40*/  HMMA.16816.F32 R68, R24.reuse, R52, R8 ;  /* 0x000000341844723c */ /* 0x042fe20000001808 */
[----:B------:R-:W1:Y:S07]  /*1e50*/  LDSM.16.M88.4 R8, [R242+0xa100] ;  /* 0x00a10000f208783b */ /* 0x000e6e0000000200 */
[----:B------:R-:W-:Y:S01]  /*1e60*/  HMMA.16816.F32 R96, R24, R48, R28 ;  /* 0x000000301860723c */ /* 0x000fe2000000181c */
[----:B------:R-:W3:Y:S07]  /*1e70*/  LDSM.16.M88.4 R28, [R237+0x800] ;  /* 0x00080000ed1c783b */ /* 0x000eee0000000200 */
[----:B--2---:R-:W-:Y:S08]  /*1e80*/  HMMA.16816.F32 R76, R12, R54, R56 ;  /* 0x000000360c4c723c */ /* 0x004ff00000001838 */
        /* <DEDUP_REMOVED lines=9> */
[C---:B------:R-:W-:Y:S01]  /*1f20*/  HMMA.16816.F32 R108, R12.reuse, R52, R108 ;  /* 0x000000340c6c723c */ /* 0x040fe2000000186c */
[----:B------:R-:W-:Y:S07]  /*1f30*/  LDSM.16.M88.4 R52, [R232+0x6100] ;  /* 0x00610000e834783b */ /* 0x000fee0000000200 */
[C---:B------:R-:W-:Y:S08]  /*1f40*/  HMMA.16816.F32 R44, R12.reuse, R46, R112 ;  /* 0x0000002e0c2c723c */ /* 0x040ff00000001870 */
[C---:B------:R-:W-:Y:S08]  /*1f50*/  HMMA.16816.F32 R48, R12.reuse, R36, R148 ;  /* 0x000000240c30723c */ /* 0x040ff00000001894 */
[----:B------:R-:W-:Y:S01]  /*1f60*/  HMMA.16816.F32 R24, R12, R38, R104 ;  /* 0x000000260c18723c */ /* 0x000fe20000001868 */
[----:B------:R-:W-:Y:S04]  /*1f70*/  LDSM.16.M88.4 R12, [R239+0xe100] ;  /* 0x00e10000ef0c783b */ /* 0x000fe80000000200 */
[----:B------:R-:W-:Y:S03]  /*1f80*/  LDSM.16.M88.4 R36, [R232+0x7100] ;  /* 0x00710000e824783b */ /* 0x000fe60000000200 */
[C---:B-1----:R-:W-:Y:S08]  /*1f90*/  HMMA.16816.F32 R104, R8.reuse, R34, R100 ;  /* 0x000000220868723c */ /* 0x042ff00000001864 */
[C---:B---3--:R-:W-:Y:S08]  /*1fa0*/  HMMA.16816.F32 R124, R8.reuse, R28, R96 ;  /* 0x0000001c087c723c */ /* 0x048ff00000001860 */
[C---:B------:R-:W-:Y:S08]  /*1fb0*/  HMMA.16816.F32 R140, R8.reuse, R20, R88 ;  /* 0x00000014088c723c */ /* 0x040ff00000001858 */
[----:B------:R-:W-:Y:S08]  /*1fc0*/  HMMA.16816.F32 R132, R8, R40, R80 ;  /* 0x000000280884723c */ /* 0x000ff00000001850 */
[C---:B------:R-:W-:Y:S08]  /*1fd0*/  HMMA.16816.F32 R80, R16.reuse, R32, R108 ;  /* 0x000000201050723c */ /* 0x040ff0000000186c */
[C---:B------:R-:W-:Y:S08]  /*1fe0*/  HMMA.16816.F32 R128, R16.reuse, R34, R76 ;  /* 0x000000221080723c */ /* 0x040ff0000000184c */
[C---:B------:R-:W-:Y:S08]  /*1ff0*/  HMMA.16816.F32 R120, R16.reuse, R28, R64 ;  /* 0x0000001c1078723c */ /* 0x040ff00000001840 */
[C---:B------:R-:W-:Y:S08]  /*2000*/  HMMA.16816.F32 R116, R16.reuse, R30, R60 ;  /* 0x0000001e1074723c */ /* 0x040ff0000000183c */
[C---:B------:R-:W-:Y:S01]  /*2010*/  HMMA.16816.F32 R112, R16.reuse, R20, R56 ;  /* 0x000000141070723c */ /* 0x040fe20000001838 */
[----:B------:R-:W-:Y:S07]  /*2020*/  LDSM.16.M88.4 R56, [R243+0x3800] ;  /* 0x00380000f338783b */ /* 0x000fee0000000200 */
[C---:B------:R-:W-:Y:S01]  /*2030*/  HMMA.16816.F32 R88, R16.reuse, R22, R44 ;  /* 0x000000161058723c */ /* 0x040fe2000000182c */
[----:B------:R-:W1:Y:S07]  /*2040*/  LDSM.16.M88.4 R44, [R232+0x6900] ;  /* 0x00690000e82c783b */ /* 0x000e6e0000000200 */
[C---:B------:R-:W-:Y:S01]  /*2050*/  HMMA.16816.F32 R100, R16.reuse, R40, R48 ;  /* 0x000000281064723c */ /* 0x040fe20000001830 */
[----:B------:R-:W-:Y:S07]  /*2060*/  LDSM.16.M88.4 R48, [R243+0x3000] ;  /* 0x00300000f330783b */ /* 0x000fee0000000200 */
[----:B------:R-:W-:Y:S01]  /*2070*/  HMMA.16816.F32 R96, R16, R42, R24 ;  /* 0x0000002a1060723c */ /* 0x000fe20000001818 */
[----:B------:R-:W2:Y:S04]  /*2080*/  LDSM.16.M88.4 R16, [R239+0xc100] ;  /* 0x00c10000ef10783b */ /* 0x000ea80000000200 */
[----:B------:R-:W-:Y:S03]  /*2090*/  LDSM.16.M88.4 R24, [R241+0xc100] ;  /* 0x00c10000f118783b */ /* 0x000fe60000000200 */
[C---:B------:R-:W-:Y:S01]  /*20a0*/  HMMA.16816.F32 R92, R8.reuse, R30, R92 ;  /* 0x0000001e085c723c */ /* 0x040fe2000000185c */
[----:B------:R-:W-:Y:S07]  /*20b0*/  LDSM.16.M88.4 R28, [R243+0x2800] ;  /* 0x00280000f31c783b */ /* 0x000fee0000000200 */
[C---:B------:R-:W-:Y:S01]  /*20c0*/  HMMA.16816.F32 R136, R8.reuse, R22, R84 ;  /* 0x000000160888723c */ /* 0x040fe20000001854 */
[----:B------:R-:W3:Y:S07]  /*20d0*/  LDSM.16.M88.4 R20, [R232+0x7900] ;  /* 0x00790000e814783b */ /* 0x000eee0000000200 */
[C---:B------:R-:W-:Y:S01]  /*20e0*/  HMMA.16816.F32 R68, R8.reuse, R32, R68 ;  /* 0x000000200844723c */ /* 0x040fe20000001844 */
[----:B------:R-:W-:Y:S07]  /*20f0*/  LDSM.16.M88.4 R32, [R243+0x2000] ;  /* 0x00200000f320783b */ /* 0x000fee0000000200 */
[----:B------:R-:W-:Y:S01]  /*2100*/  HMMA.16816.F32 R84, R8, R42, R72 ;  /* 0x0000002a0854723c */ /* 0x000fe20000001848 */
[----:B------:R-:W4:Y:S07]  /*2110*/  LDSM.16.M88.4 R8, [R241+0xe100] ;  /* 0x00e10000f108783b */ /* 0x000f2e0000000200 */
[C---:B-1----:R-:W-:Y:S08]  /*2120*/  HMMA.16816.F32 R64, R12.reuse, R44, R124 ;  /* 0x0000002c0c40723c */ /* 0x042ff0000000187c */
[----:B------:R-:W-:Y:S08]  /*2130*/  HMMA.16816.F32 R60, R12, R46, R92 ;  /* 0x0000002e0c3c723c */ /* 0x000ff0000000185c */
[C---:B--2---:R-:W-:Y:S08]  /*2140*/  HMMA.16816.F32 R40, R16.reuse, R44, R120 ;  /* 0x0000002c1028723c */ /* 0x044ff00000001878 */
[----:B------:R-:W-:Y:S08]  /*2150*/  HMMA.16816.F32 R44, R16, R46, R116 ;  /* 0x0000002e102c723c */ /* 0x000ff00000001874 */
[C---:B------:R-:W-:Y:S08]  /*2160*/  HMMA.16816.F32 R76, R12.reuse, R52, R68 ;  /* 0x000000340c4c723c */ /* 0x040ff00000001844 */
[----:B------:R-:W-:Y:S08]  /*2170*/  HMMA.16816.F32 R72, R12, R54, R104 ;  /* 0x000000360c48723c */ /* 0x000ff00000001868 */
[C---:B------:R-:W-:Y:S08]  /*2180*/  HMMA.16816.F32 R80, R16.reuse, R52, R80 ;  /* 0x000000341050723c */ /* 0x040ff00000001850 */
[----:B------:R-:W-:Y:S01]  /*2190*/  HMMA.16816.F32 R68, R16, R54, R128 ;  /* 0x000000361044723c */ /* 0x000fe20000001880 */
[----:B------:R-:W-:Y:S07]  /*21a0*/  LDSM.16.M88.4 R52, [R238+0x6100] ;  /* 0x00610000ee34783b */ /* 0x000fee0000000200 */
[C---:B------:R-:W-:Y:S08]  /*21b0*/  HMMA.16816.F32 R92, R12.reuse, R36, R140 ;  /* 0x000000240c5c723c */ /* 0x040ff0000000188c */
[C---:B------:R-:W-:Y:S08]  /*21c0*/  HMMA.16816.F32 R108, R12.reuse, R38, R136 ;  /* 0x000000260c6c723c */ /* 0x040ff00000001888 */
[C---:B---3--:R-:W-:Y:S08]  /*21d0*/  HMMA.16816.F32 R104, R12.reuse, R20, R132 ;  /* 0x000000140c68723c */ /* 0x048ff00000001884 */
[----:B------:R-:W-:Y:S08]  /*21e0*/  HMMA.16816.F32 R84, R12, R22, R84 ;  /* 0x000000160c54723c */ /* 0x000ff00000001854 */
[C---:B------:R-:W-:Y:S08]  /*21f0*/  HMMA.16816.F32 R12, R16.reuse, R36, R112 ;  /* 0x00000024100c723c */ /* 0x040ff00000001870 */
[C---:B------:R-:W-:Y:S01]  /*2200*/  HMMA.16816.F32 R88, R16.reuse, R38, R88 ;  /* 0x000000261058723c */ /* 0x040fe20000001858 */
[----:B------:R-:W-:Y:S07]  /*2210*/  LDSM.16.M88.4 R36, [R238+0x7900] ;  /* 0x00790000ee24783b */ /* 0x000fee0000000200 */
[C---:B------:R-:W-:Y:S08]  /*2220*/  HMMA.16816.F32 R100, R16.reuse, R20, R100 ;  /* 0x000000141064723c */ /* 0x040ff00000001864 */
[----:B------:R-:W-:Y:S01]  /*2230*/  HMMA.16816.F32 R96, R16, R22, R96 ;  /* 0x000000161060723c */ /* 0x000fe20000001860 */
[----:B------:R-:W1:Y:S04]  /*2240*/  LDSM.16.M88.4 R20, [R240+0xe100] ;  /* 0x00e10000f014783b */ /* 0x000e680000000200 */
[----:B------:R-:W2:Y:S03]  /*2250*/  LDSM.16.M88.4 R16, [R240+0xc100] ;  /* 0x00c10000f010783b */ /* 0x000ea60000000200 */
[C---:B------:R-:W-:Y:S01]  /*2260*/  HMMA.16816.F32 R116, R24.reuse, R30, R44 ;  /* 0x0000001e1874723c */ /* 0x040fe2000000182c */
[----:B------:R-:W3:Y:S07]  /*2270*/  LDSM.16.M88.4 R44, [R238+0x6900] ;  /* 0x00690000ee2c783b */ /* 0x000eee0000000200 */
[-C--:B------:R-:W-:Y:S01]  /*2280*/  HMMA.16816.F32 R124, R24, R28.reuse, R40 ;  /* 0x0000001c187c723c */ /* 0x080fe20000001828 */
[----:B------:R-:W5:Y:S07]  /*2290*/  LDSM.16.M88.4 R40, [R238+0x7100] ;  /* 0x00710000ee28783b */ /* 0x000f6e0000000200 */
[C---:B----4-:R-:W-:Y:S08]  /*22a0*/  HMMA.16816.F32 R148, R8.reuse, R28, R64 ;  /* 0x0000001c0894723c */ /* 0x050ff00000001840 */
[C---:B------:R-:W-:Y:S01]  /*22b0*/  HMMA.16816.F32 R144, R8.reuse, R30, R60 ;  /* 0x0000001e0890723c */ /* 0x040fe2000000183c */
[----:B------:R-:W-:Y:S07]  /*22c0*/  LDSM.16.M88.4 R28, [R237+0x3000] ;  /* 0x00300000ed1c783b */ /* 0x000fee0000000200 */
[C---:B------:R-:W-:Y:S08]  /*22d0*/  HMMA.16816.F32 R120, R8.reuse, R32, R76 ;  /* 0x000000200878723c */ /* 0x040ff0000000184c */
[----:B------:R-:W-:Y:S08]  /*22e0*/  HMMA.16816.F32 R152, R8, R34, R72 ;  /* 0x000000220898723c */ /* 0x000ff00000001848 */
[C---:B------:R-:W-:Y:S08]  /*22f0*/  HMMA.16816.F32 R64, R24.reuse, R32, R80 ;  /* 0x000000201840723c */ /* 0x040ff00000001850 */
[----:B------:R-:W-:Y:S01]  /*2300*/  HMMA.16816.F32 R60, R24, R34, R68 ;  /* 0x00000022183c723c */ /* 0x000fe20000001844 */
[----:B------:R-:W-:Y:S07]  /*2310*/  LDSM.16.M88.4 R32, [R237+0x2800] ;  /* 0x00280000ed20783b */ /* 0x000fee0000000200 */
[C---:B------:R-:W-:Y:S08]  /*2320*/  HMMA.16816.F32 R140, R8.reuse, R48, R92 ;  /* 0x00000030088c723c */ /* 0x040ff0000000185c */
[C---:B------:R-:W-:Y:S08]  /*2330*/  HMMA.16816.F32 R136, R8.reuse, R50, R108 ;  /* 0x000000320888723c */ /* 0x040ff0000000186c */
[C---:B------:R-:W-:Y:S08]  /*2340*/  HMMA.16816.F32 R132, R8.reuse, R56, R104 ;  /* 0x000000380884723c */ /* 0x040ff00000001868 */
[----:B------:R-:W-:Y:S01]  /*2350*/  HMMA.16816.F32 R128, R8, R58, R84 ;  /* 0x0000003a0880723c */ /* 0x000fe20000001854 */
[----:B------:R-:W4:Y:S07]  /*2360*/  LDSM.16.M88.4 R8, [R244+0xe100] ;  /* 0x00e10000f408783b */ /* 0x000f2e0000000200 */
[C---:B------:R-:W-:Y:S01]  /*2370*/  HMMA.16816.F32 R112, R24.reuse, R48, R12 ;  /* 0x000000301870723c */ /* 0x040fe2000000180c */
[----:B------:R-:W2:Y:S07]  /*2380*/  LDSM.16.M88.4 R12, [R242+0xc100] ;  /* 0x00c10000f20c783b */ /* 0x000eae0000000200 */
[C---:B------:R-:W-:Y:S01]  /*2390*/  HMMA.16816.F32 R108, R24.reuse, R50, R88 ;  /* 0x00000032186c723c */ /* 0x040fe20000001858 */
[----:B------:R-:W3:Y:S07]  /*23a0*/  LDSM.16.M88.4 R48, [R237+0x2000] ;  /* 0x00200000ed30783b */ /* 0x000eee0000000200 */
[C---:B------:R-:W-:Y:S08]  /*23b0*/  HMMA.16816.F32 R76, R24.reuse, R56, R100 ;  /* 0x00000038184c723c */ /* 0x040ff00000001864 */
[----:B------:R-:W-:Y:S01]  /*23c0*/  HMMA.16816.F32 R72, R24, R58, R96 ;  /* 0x0000003a1848723c */ /* 0x000fe20000001860 */
[----:B------:R-:W4:Y:S01]  /*23d0*/  LDSM.16.M88.4 R24, [R237+0x3800] ;  /* 0x00380000ed18783b */ /* 0x000f220000000200 */
[----:B------:R-:W-:-:S06]  /*23e0*/  DEPBAR.LE SB0, 0x0 ;  /* 0x000080000000791a */ /* 0x000fcc0000000000 */
[C---:B-1----:R-:W-:Y:S08]  /*23f0*/  HMMA.16816.F32 R104, R20.reuse, R52, R120 ;  /* 0x000000341468723c */ /* 0x042ff00000001878 */
[----:B------:R-:W-:Y:S08]  /*2400*/  HMMA.16816.F32 R100, R20, R54, R152 ;  /* 0x000000361464723c */ /* 0x000ff00000001898 */
[C---:B--2---:R-:W-:Y:S08]  /*2410*/  HMMA.16816.F32 R64, R16.reuse, R52, R64 ;  /* 0x000000341040723c */ /* 0x044ff00000001840 */
[----:B------:R-:W-:Y:S08]  /*2420*/  HMMA.16816.F32 R60, R16, R54, R60 ;  /* 0x00000036103c723c */ /* 0x000ff0000000183c */
[C---:B---3--:R-:W-:Y:S08]  /*2430*/  HMMA.16816.F32 R96, R20.reuse, R44, R148 ;  /* 0x0000002c1460723c */ /* 0x048ff00000001894 */
[----:B------:R-:W-:Y:S08]  /*2440*/  HMMA.16816.F32 R92, R20, R46, R144 ;  /* 0x0000002e145c723c */ /* 0x000ff00000001890 */
[C---:B------:R-:W-:Y:S08]  /*2450*/  HMMA.16816.F32 R56, R16.reuse, R44, R124 ;  /* 0x0000002c1038723c */ /* 0x040ff0000000187c */
[----:B------:R-:W-:Y:S08]  /*2460*/  HMMA.16816.F32 R52, R16, R46, R116 ;  /* 0x0000002e1034723c */ /* 0x000ff00000001874 */
[C---:B-----5:R-:W-:Y:S08]  /*2470*/  HMMA.16816.F32 R88, R20.reuse, R40, R140 ;  /* 0x000000281458723c */ /* 0x060ff0000000188c */
[C---:B------:R-:W-:Y:S08]  /*2480*/  HMMA.16816.F32 R84, R20.reuse, R42, R136 ;  /* 0x0000002a1454723c */ /* 0x040ff00000001888 */
[C---:B------:R-:W-:Y:S08]  /*2490*/  HMMA.16816.F32 R80, R20.reuse, R36, R132 ;  /* 0x000000241450723c */ /* 0x040ff00000001884 */
[----:B------:R-:W-:Y:S08]  /*24a0*/  HMMA.16816.F32 R68, R20, R38, R128 ;  /* 0x000000261444723c */ /* 0x000ff00000001880 */
[C---:B------:R-:W-:Y:S08]  /*24b0*/  HMMA.16816.F32 R44, R16.reuse, R40, R112 ;  /* 0x00000028102c723c */ /* 0x040ff00000001870 */
[C---:B------:R-:W-:Y:S08]  /*24c0*/  HMMA.16816.F32 R40, R16.reuse, R42, R108 ;  /* 0x0000002a1028723c */ /* 0x040ff0000000186c */
[C---:B------:R-:W-:Y:S08]  /*24d0*/  HMMA.16816.F32 R20, R16.reuse, R36, R76 ;  /* 0x000000241014723c */ /* 0x040ff0000000184c */
[----:B------:R-:W-:Y:S08]  /*24e0*/  HMMA.16816.F32 R16, R16, R38, R72 ;  /* 0x000000261010723c */ /* 0x000ff00000001848 */
[C---:B----4-:R-:W-:Y:S08]  /*24f0*/  HMMA.16816.F32 R88, R8.reuse, R28, R88 ;  /* 0x0000001c0858723c */ /* 0x050ff00000001858 */
[----:B------:R-:W-:Y:S08]  /*2500*/  HMMA.16816.F32 R84, R8, R30, R84 ;  /* 0x0000001e0854723c */ /* 0x000ff00000001854 */
[C---:B------:R-:W-:Y:S08]  /*2510*/  HMMA.16816.F32 R44, R12.reuse, R28, R44 ;  /* 0x0000001c0c2c723c */ /* 0x040ff0000000182c */
[----:B------:R-:W-:Y:S08]  /*2520*/  HMMA.16816.F32 R40, R12, R30, R40 ;  /* 0x0000001e0c28723c */ /* 0x000ff00000001828 */
        /* <DEDUP_REMOVED lines=11> */
[----:B------:R-:W-:Y:S01]  /*25e0*/  HMMA.16816.F32 R168, R12, R26, R16 ;  /* 0x0000001a0ca8723c */ /* 0x000fe20000001810 */
[----:B------:R-:W-:Y:S06]  /*25f0*/  BAR.SYNC.DEFER_BLOCKING 0x0 ;  /* 0x0000000000007b1d */ /* 0x000fec0000010000 */
[----:B------:R-:W-:Y:S05]  /*2600*/  @P0 BRA `(.L_x_707) ;  /* 0x000004b000000947 */ /* 0x000fea0003800000 */
[----:B------:R-:W-:Y:S01]  /*2610*/  ULEA UR4, UR7, UR10, 0x6 ;  /* 0x0000000a07047291 */ /* 0x000fe2000f8e303f */
[----:B------:R-:W-:Y:S01]  /*2620*/  ISETP.NE.AND P1, PT, R162, 0x1, PT ;  /* 0x00000001a200780c */ /* 0x000fe20003f25270 */
[----:B------:R-:W-:-:S04]  /*2630*/  IMAD.MOV.U32 R9, RZ, RZ, RZ ;  /* 0x000000ffff097224 */ /* 0x000fc800078e00ff */
        /* <DEDUP_REMOVED lines=13> */
[C---:B------:R-:W-:Y:S02]  /*2710*/  IADD3 R14, -R157.reuse, 0x10, RZ ;  /* 0x000000109d0e7810 */ /* 0x040fe40007ffe1ff */
[----:B------:R-:W-:Y:S01]  /*2720*/  ISETP.NE.U32.AND P6, PT, R157, RZ, PT ;  /* 0x000000ff9d00720c */ /* 0x000fe20003fc5070 */
[----:B------:R-:W-:-:S05]  /*2730*/  IMAD R10, R0, c[0x0][0x2b8], R2 ;  /* 0x0000ae00000a7a24 */ /* 0x000fca00078e0202 */
[----:B------:R-:W-:Y:S01]  /*2740*/  SHF.R.S32.HI R0, RZ, 0x1f, R10 ;  /* 0x0000001fff007819 */ /* 0x000fe2000001140a */
[----:B------:R-:W-:Y:S04]  /*2750*/  STL [R1+0x10], R10 ;  /* 0x0000100a01007387 */ /* 0x000fe80000100800 */
[----:B------:R-:W-:-:S04]  /*2760*/  IMAD R0, R0, c[0x0][0x1e0], RZ ;  /* 0x0000780000007a24 */ /* 0x000fc800078e02ff */
[C---:B------:R-:W-:Y:S02]  /*2770*/  IMAD R0, R10.reuse, c[0x0][0x1e4], R0 ;  /* 0x000079000a007a24 */ /* 0x040fe400078e0200 */
[----:B-1----:R-:W-:-:S04]  /*2780*/  IMAD.WIDE.U32 R6, R10, c[0x0][0x1e0], RZ ;  /* 0x000078000a067a25 */ /* 0x002fc800078e00ff */
[----:B------:R-:W-:Y:S01]  /*2790*/  IMAD.IADD R7, R7, 0x1, R0 ;  /* 0x0000000107077824 */ /* 0x000fe200078e0200 */
[----:B--2---:R-:W-:-:S03]  /*27a0*/  SHF.R.S32.HI R0, RZ, 0x1f, R9 ;  /* 0x0000001fff007819 */ /* 0x004fc60000011409 */
[----:B------:R-:W-:Y:S01]  /*27b0*/  IMAD.WIDE.U32 R6, R9, c[0x0][0x1f0], R6 ;  /* 0x00007c0009067a25 */ /* 0x000fe200078e0006 */
[----:B------:R-:W-:Y:S03]  /*27c0*/  STL [R1+0xc], R9 ;  /* 0x00000c0901007387 */ /* 0x000fe60000100800 */
[----:B------:R-:W-:-:S04]  /*27d0*/  IMAD R0, R0, c[0x0][0x1f0], RZ ;  /* 0x00007c0000007a24 */ /* 0x000fc800078e02ff */
[----:B------:R-:W-:Y:S01]  /*27e0*/  IMAD R2, R9, c[0x0][0x1f4], R0 ;  /* 0x00007d0009027a24 */ /* 0x000fe200078e0200 */
[----:B------:R-:W-:-:S04]  /*27f0*/  IADD3 R0, P0, R6, UR18, RZ ;  /* 0x0000001206007c10 */ /* 0x000fc8000ff1e0ff */
[----:B------:R-:W-:Y:S02]  /*2800*/  IADD3.X R6, R7, UR16, R2, P0, !PT ;  /* 0x0000001007067c10 */ /* 0x000fe400087fe402 */
[C---:B------:R-:W-:Y:S02]  /*2810*/  LEA R2, P0, R0.reuse, c[0x0][0x1c8], 0x1 ;  /* 0x0000720000027a11 */ /* 0x040fe400078008ff */
[----:B------:R-:W-:Y:S02]  /*2820*/  IADD3 R7, -R25, 0x10, RZ ;  /* 0x0000001019077810 */ /* 0x000fe40007ffe1ff */
[----:B------:R-:W-:Y:S01]  /*2830*/  LEA.HI.X R0, R0, c[0x0][0x1cc], R6, 0x1, P0 ;  /* 0x0000730000007a11 */ /* 0x000fe200000f0c06 */
[----:B------:R-:W1:Y:S01]  /*2840*/  SHFL.IDX PT, R8, R2, 0x3, 0x181f ;  /* 0x00781f0002087f89 */ /* 0x000e6200000e0000 */
[----:B------:R-:W-:Y:S02]  /*2850*/  SHF.R.S32.HI R6, RZ, 0x1f, R160 ;  /* 0x0000001fff067819 */ /* 0x000fe400000114a0 */
[----:B------:R-:W-:Y:S01]  /*2860*/  LOP3.LUT R12, R7, 0xf, RZ, 0xc0, !PT ;  /* 0x0000000f070c7812 */ /* 0x000fe200078ec0ff */
[----:B------:R-:W2:Y:S01]  /*2870*/  SHFL.IDX PT, R9, R0, 0x3, 0x181f ;  /* 0x00781f0000097f89 */ /* 0x000ea200000e0000 */
[----:B------:R-:W-:-:S03]  /*2880*/  LEA.HI R6, R6, R160, RZ, 0x3 ;  /* 0x000000a006067211 */ /* 0x000fc600078f18ff */
[----:B------:R-:W-:Y:S04]  /*2890*/  SHFL.IDX PT, R11, R2, 0x1, 0x181f ;  /* 0x00381f00020b7f89 */ /* 0x000fe800000e0000 */
[----:B------:R-:W3:Y:S04]  /*28a0*/  SHFL.IDX PT, R10, R2, RZ, 0x181f ;  /* 0x00181fff020a7589 */ /* 0x000ee800000e0000 */
[----:B------:R-:W-:Y:S04]  /*28b0*/  SHFL.IDX PT, R24, R0, 0x1, 0x181f ;  /* 0x00381f0000187f89 */ /* 0x000fe800000e0000 */
[----:B------:R4:W-:Y:S04]  /*28c0*/  SHFL.IDX PT, R22, R2, 0x2, 0x181f ;  /* 0x00581f0002167f89 */ /* 0x0009e800000e0000 */
[----:B------:R-:W5:Y:S01]  /*28d0*/  SHFL.IDX PT, R13, R0, RZ, 0x181f ;  /* 0x00181fff000d7589 */ /* 0x000f6200000e0000 */
[----:B-1----:R-:W-:-:S03]  /*28e0*/  IADD3 R20, P1, P0, R12, R8, R26 ;  /* 0x000000080c147210 */ /* 0x002fc6000783e01a */
[----:B------:R1:W5:Y:S01]  /*28f0*/  SHFL.IDX PT, R23, R0, 0x2, 0x181f ;  /* 0x00581f0000177f89 */ /* 0x00036200000e0000 */
[----:B--2---:R-:W-:Y:S02]  /*2900*/  IADD3.X R21, RZ, R9, R27, P1, P0 ;  /* 0x00000009ff157210 */ /* 0x004fe40000fe041b */
[----:B---3--:R-:W-:Y:S02]  /*2910*/  IADD3 R18, P2, R26, R10, RZ ;  /* 0x0000000a1a127210 */ /* 0x008fe40007f5e0ff */
[----:B----4-:R-:W-:-:S05]  /*2920*/  LOP3.LUT R2, R6, 0xfffffff8, RZ, 0xc0, !PT ;  /* 0xfffffff806027812 */ /* 0x010fca00078ec0ff */
[----:B------:R-:W-:Y:S01]  /*2930*/  IMAD.WIDE R6, R2, 0x2, RZ ;  /* 0x0000000202067825 */ /* 0x000fe200078e02ff */
[----:B-1----:R-:W-:-:S03]  /*2940*/  LOP3.LUT R0, R14, 0xf, RZ, 0xc0, !PT ;  /* 0x0000000f0e007812 */ /* 0x002fc600078ec0ff */
[----:B-----5:R-:W-:Y:S01]  /*2950*/  IMAD.X R19, R27, 0x1, R13, P2 ;  /* 0x000000011b137824 */ /* 0x020fe200010e060d */
[----:B------:R-:W-:Y:S02]  /*2960*/  IADD3 R12, P2, R6, R11, RZ ;  /* 0x0000000b060c7210 */ /* 0x000fe40007f5e0ff */
[----:B------:R-:W-:Y:S01]  /*2970*/  IADD3 R8, P1, P0, R0, R8, R6 ;  /* 0x0000000800087210 */ /* 0x000fe2000783e006 */
[----:B------:R-:W-:-:S03]  /*2980*/  IMAD.SHL.U32 R0, R158, 0x2, RZ ;  /* 0x000000029e007824 */ /* 0x000fc600078e00ff */
[----:B------:R-:W-:Y:S02]  /*2990*/  IADD3.X R9, RZ, R9, R7, P1, P0 ;  /* 0x00000009ff097210 */ /* 0x000fe40000fe0407 */
[----:B------:R-:W-:Y:S01]  /*29a0*/  IADD3 R14, P0, R26, R11, RZ ;  /* 0x0000000b1a0e7210 */ /* 0x000fe20007f1e0ff */
[----:B------:R1:W-:Y:S01]  /*29b0*/  LDGSTS.E.BYPASS.LTC128B.128 [R0+0x4100], [R18.64], !P3 ;  /* 0x0410000012007fae */ /* 0x0003e2000d901d4c */
[----:B------:R-:W-:-:S03]  /*29c0*/  IADD3 R16, P1, R6, R10, RZ ;  /* 0x0000000a06107210 */ /* 0x000fc60007f3e0ff */
[--C-:B------:R-:W-:Y:S01]  /*29d0*/  IMAD.X R15, R27, 0x1, R24.reuse, P0 ;  /* 0x000000011b0f7824 */ /* 0x100fe200000e0618 */
[-C--:B------:R-:W-:Y:S01]  /*29e0*/  IADD3 R10, P0, R26, R22.reuse, RZ ;  /* 0x000000161a0a7210 */ /* 0x080fe20007f1e0ff */
[C---:B------:R-:W-:Y:S01]  /*29f0*/  IMAD.X R17, R7.reuse, 0x1, R13, P1 ;  /* 0x0000000107117824 */ /* 0x040fe200008e060d */
[----:B------:R-:W-:Y:S01]  /*2a00*/  IADD3 R6, P1, R6, R22, RZ ;  /* 0x0000001606067210 */ /* 0x000fe20007f3e0ff */
[----:B------:R-:W-:Y:S02]  /*2a10*/  IMAD.X R13, R7, 0x1, R24, P2 ;  /* 0x00000001070d7824 */ /* 0x000fe400010e0618 */
[--C-:B------:R-:W-:Y:S01]  /*2a20*/  IMAD.X R11, R27, 0x1, R23.reuse, P0 ;  /* 0x000000011b0b7824 */ /* 0x100fe200000e0617 */
        /* <DEDUP_REMOVED lines=9> */
.L_x_707:
[----:B-1----:R-:W-:Y:S01]  /*2ac0*/  SHF.R.S32.HI R0, RZ, 0x1f, R156 ;  /* 0x0000001fff007819 */ /* 0x002fe2000001149c */
[----:B------:R-:W-:Y:S01]  /*2ad0*/  STL [R1+0x70], R246 ;  /* 0x000070f601007387 */ /* 0x000fe20000100800 */
[----:B------:R-:W-:-:S02]  /*2ae0*/  SHF.L.U32 R233, R5, 0x1, RZ ;  /* 0x0000000105e97819 */ /* 0x000fc400000006ff */
[----:B------:R-:W-:Y:S01]  /*2af0*/  LEA.HI R2, R0, R156, RZ, 0x2 ;  /* 0x0000009c00027211 */ /* 0x000fe200078f10ff */
[----:B------:R-:W-:Y:S02]  /*2b00*/  STL [R1+0x6c], R245 ;  /* 0x00006cf501007387 */ /* 0x000fe40000100800 */
[--C-:B------:R-:W-:Y:S01]  /*2b10*/  IMAD R234, R4, 0x2, R233.reuse ;  /* 0x0000000204ea7824 */ /* 0x100fe200078e02e9 */
[----:B------:R-:W-:Y:S01]  /*2b20*/  LOP3.LUT R0, R2, 0x7ffffffc, RZ, 0xc0, !PT ;  /* 0x7ffffffc02007812 */ /* 0x000fe200078ec0ff */
[----:B------:R-:W-:Y:S01]  /*2b30*/  STL [R1+0x68], R244 ;  /* 0x000068f401007387 */ /* 0x000fe20000100800 */
[C---:B------:R-:W-:Y:S02]  /*2b40*/  IMAD R236, R3.reuse, 0x2, R233 ;  /* 0x0000000203ec7824 */ /* 0x040fe400078e02e9 */
[----:B------:R-:W-:Y:S01]  /*2b50*/  LEA R235, R3, R234, 0x1 ;  /* 0x000000ea03eb7211 */ /* 0x000fe200078e08ff */
[----:B------:R-:W-:Y:S01]  /*2b60*/  STL [R1+0x64], R243 ;  /* 0x000064f301007387 */ /* 0x000fe20000100800 */
[----:B------:R-:W-:-:S03]  /*2b70*/  IMAD.IADD R0, R156, 0x1, -R0 ;  /* 0x000000019c007824 */ /* 0x000fc600078e0a00 */
[----:B------:R-:W-:Y:S04]  /*2b80*/  STL [R1+0x60], R242 ;  /* 0x000060f201007387 */ /* 0x000fe80000100800 */
[----:B------:R-:W-:Y:S04]  /*2b90*/  STL [R1+0x5c], R241 ;  /* 0x00005cf101007387 */ /* 0x000fe80000100800 */
[----:B------:R-:W-:Y:S04]  /*2ba0*/  STL [R1+0x58], R240 ;  /* 0x000058f001007387 */ /* 0x000fe80000100800 */
[----:B------:R-:W-:Y:S04]  /*2bb0*/  STL [R1+0x54], R239 ;  /* 0x000054ef01007387 */ /* 0x000fe80000100800 */
[----:B------:R-:W-:Y:S04]  /*2bc0*/  STL [R1+0x50], R238 ;  /* 0x000050ee01007387 */ /* 0x000fe80000100800 */
[----:B------:R-:W-:Y:S04]  /*2bd0*/  STL [R1+0x4c], R237 ;  /* 0x00004ced01007387 */ /* 0x000fe80000100800 */
[----:B------:R-:W-:Y:S04]  /*2be0*/  STL [R1+0x48], R232 ;  /* 0x000048e801007387 */ /* 0x000fe80000100800 */
[----:B------:R1:W-:Y:S04]  /*2bf0*/  STL [R1+0x44], R2 ;  /* 0x0000440201007387 */ /* 0x0003e80000100800 */
[----:B------:R-:W-:Y:S04]  /*2c00*/  LDSM.16.MT88.4 R76, [R234+0x100] ;  /* 0x00010000ea4c783b */ /* 0x000fe80000004200 */
[----:B------:R-:W-:Y:S04]  /*2c10*/  LDSM.16.MT88.4 R72, [R236+0x900] ;  /* 0x00090000ec48783b */ /* 0x000fe80000004200 */
[----:B------:R-:W-:Y:S04]  /*2c20*/  LDSM.16.MT88.4 R48, [R234+0x900] ;  /* 0x00090000ea30783b */ /* 0x000fe80000004200 */
[----:B------:R-:W0:Y:S01]  /*2c30*/  LDGDEPBAR ;  /* 0x00000000000079af */ /* 0x000e220000000000 */
[----:B-1----:R-:W-:-:S04]  /*2c40*/  IMAD.U32 R2, RZ, RZ, UR17 ;  /* 0x00000011ff027e24 */ /* 0x002fc8000f8e00ff */
[----:B------:R-:W-:-:S05]  /*2c50*/  IMAD R0, R0, -0x2, R2 ;  /* 0xfffffffe00007824 */ /* 0x000fca00078e0202 */
[C---:B------:R-:W-:Y:S02]  /*2c60*/  ISETP.GT.AND P1, PT, R0.reuse, RZ, PT ;  /* 0x000000ff0000720c */ /* 0x040fe40003f24270 */
[----:B------:R-:W-:Y:S02]  /*2c70*/  ISETP.GT.AND P0, PT, R0, 0x1, PT ;  /* 0x000000010000780c */ /* 0x000fe40003f04270 */
[----:B------:R-:W-:Y:S02]  /*2c80*/  FSEL R6, R104, -INF , P1 ;  /* 0xff80000068067808 */ /* 0x000fe40000800000 */
[----:B------:R-:W-:Y:S02]  /*2c90*/  FSEL R7, R105, -INF , P0 ;  /* 0xff80000069077808 */ /* 0x000fe40000000000 */
[C---:B------:R-:W-:Y:S02]  /*2ca0*/  ISETP.GT.AND P6, PT, R0.reuse, 0x8, PT ;  /* 0x000000080000780c */ /* 0x040fe40003fc4270 */
[----:B------:R-:W-:-:S02]  /*2cb0*/  ISETP.GT.AND P2, PT, R0, 0x9, PT ;  /* 0x000000090000780c */ /* 0x000fc40003f44270 */
[----:B------:R-:W-:Y:S02]  /*2cc0*/  FSEL R8, R100, -INF , P6 ;  /* 0xff80000064087808 */ /* 0x000fe40003000000 */
[----:B------:R-:W-:Y:S02]  /*2cd0*/  FMNMX.FTZ R2, R6, R7, !PT ;  /* 0x0000000706027209 */ /* 0x000fe40007810000 */
[----:B------:R-:W-:Y:S02]  /*2ce0*/  FSEL R10, R106, -INF , P1 ;  /* 0xff8000006a0a7808 */ /* 0x000fe40000800000 */
[----:B------:R-:W-:Y:S02]  /*2cf0*/  FSEL R135, R66, -INF , P1 ;  /* 0xff80000042877808 */ /* 0x000fe40000800000 */
[----:B------:R-:W-:Y:S02]  /*2d00*/  FSEL R123, R64, -INF , P1 ;  /* 0xff800000407b7808 */ /* 0x000fe40000800000 */
[----:B------:R-:W-:-:S02]  /*2d10*/  FSEL R9, R101, -INF , P2 ;  /* 0xff80000065097808 */ /* 0x000fc40001000000 */
[----:B------:R-:W-:Y:S02]  /*2d20*/  ISETP.GT.AND P1, PT, R0, 0x10, PT ;  /* 0x000000100000780c */ /* 0x000fe40003f24270 */
[----:B------:R-:W-:Y:S02]  /*2d30*/  FMNMX.FTZ R2, R8, R2, !PT ;  /* 0x0000000208027209 */ /* 0x000fe40007810000 */
[----:B------:R-:W-:Y:S02]  /*2d40*/  FSEL R11, R107, -INF , P0 ;  /* 0xff8000006b0b7808 */ /* 0x000fe40000000000 */
[----:B------:R-:W-:Y:S01]  /*2d50*/  FSEL R133, R67, -INF , P0 ;  /* 0xff80000043857808 */ /* 0x000fe20000000000 */
[----:B------:R-:W-:Y:S01]  /*2d60*/  LDSM.16.MT88.4 R104, [R235+0x2100] ;  /* 0x00210000eb68783b */ /* 0x000fe20000004200 */
[----:B------:R-:W-:Y:S02]  /*2d70*/  FSEL R122, R65, -INF , P0 ;  /* 0xff800000417a7808 */ /* 0x000fe40000000000 */
[----:B------:R-:W-:Y:S01]  /*2d80*/  ISETP.GT.AND P0, PT, R0, 0x11, PT ;  /* 0x000000110000780c */ /* 0x000fe20003f04270 */
[----:B------:R-:W-:Y:S01]  /*2d90*/  LDSM.16.MT88.4 R64, [R234+0x2900] ;  /* 0x00290000ea40783b */ /* 0x000fe20000004200 */
[----:B------:R-:W-:-:S02]  /*2da0*/  FSEL R16, R96, -INF , P1 ;  /* 0xff80000060107808 */ /* 0x000fc40000800000 */
[----:B------:R-:W-:Y:S02]  /*2db0*/  FMNMX.FTZ R2, R9, R2, !PT ;  /* 0x0000000209027209 */ /* 0x000fe40007810000 */
[----:B------:R-:W-:Y:S02]  /*2dc0*/  FSEL R14, R102, -INF , P6 ;  /* 0xff800000660e7808 */ /* 0x000fe40003000000 */
[----:B------:R-:W-:Y:S02]  /*2dd0*/  FSEL R132, R62, -INF , P6 ;  /* 0xff8000003e847808 */ /* 0x000fe40003000000 */
[----:B------:R-:W-:Y:S02]  /*2de0*/  FSEL R121, R60, -INF , P6 ;  /* 0xff8000003c797808 */ /* 0x000fe40003000000 */
[----:B------:R-:W-:Y:S02]  /*2df0*/  FSEL R17, R97, -INF , P0 ;  /* 0xff80000061117808 */ /* 0x000fe40000000000 */
[----:B------:R-:W-:-:S02]  /*2e00*/  ISETP.GT.AND P6, PT, R0, 0x18, PT ;  /* 0x000000180000780c */ /* 0x000fc40003fc4270 */
[----:B------:R-:W-:Y:S02]  /*2e10*/  FMNMX.FTZ R2, R16, R2, !PT ;  /* 0x0000000210027209 */ /* 0x000fe40007810000 */
[----:B------:R-:W-:Y:S02]  /*2e20*/  FSEL R21, R99, -INF , P0 ;  /* 0xff80000063157808 */ /* 0x000fe40000000000 */
[----:B------:R-:W-:Y:S02]  /*2e30*/  FSEL R128, R59, -INF , P0 ;  /* 0xff8000003b807808 */ /* 0x000fe40000000000 */
[----:B------:R-:W-:Y:S02]  /*2e40*/  FSEL R114, R57, -INF , P0 ;  /* 0xff80000039727808 */ /* 0x000fe40000000000 */
[----:B------:R-:W-:Y:S02]  /*2e50*/  ISETP.GT.AND P0, PT, R0, 0x19, PT ;  /* 0x000000190000780c */ /* 0x000fe40003f04270 */
[----:B------:R-:W-:-:S02]  /*2e60*/  FSEL R18, R92, -INF , P6 ;  /* 0xff8000005c127808 */ /* 0x000fc40003000000 */
[----:B------:R-:W-:Y:S02]  /*2e70*/  FMNMX.FTZ R2, R17, R2, !PT ;  /* 0x0000000211027209 */ /* 0x000fe40007810000 */
[----:B------:R-:W-:Y:S02]  /*2e80*/  FSEL R15, R103, -INF , P2 ;  /* 0xff800000670f7808 */ /* 0x000fe40001000000 */
[----:B------:R-:W-:Y:S01]  /*2e90*/  FSEL R131, R63, -INF , P2 ;  /* 0xff8000003f837808 */ /* 0x000fe20001000000 */
[----:B------:R-:W-:Y:S01]  /*2ea0*/  LDSM.16.MT88.4 R100, [R236+0x2100] ;  /* 0x00210000ec64783b */ /* 0x000fe20000004200 */
[----:B------:R-:W-:Y:S02]  /*2eb0*/  FSEL R120, R61, -INF , P2 ;  /* 0xff8000003d787808 */ /* 0x000fe40001000000 */
[----:B------:R-:W-:Y:S01]  /*2ec0*/  FSEL R19, R93, -INF , P0 ;  /* 0xff8000005d137808 */ /* 0x000fe20000000000 */
[----:B------:R-:W-:Y:S01]  /*2ed0*/  LDSM.16.MT88.4 R60, [R233+0x900] ;  /* 0x00090000e93c783b */ /* 0x000fe20000004200 */
        /* <DEDUP_REMOVED lines=29> */
[----:B------:R-:W-:Y:S01]  /*30b0*/  FSEL R182, R46, -INF , P2 ;  /* 0xff8000002eb67808 */ /* 0x000fe20001000000 */
[----:B------:R-:W-:Y:S01]  /*30c0*/  LDSM.16.MT88.4 R88, [R235+0x100] ;  /* 0x00010000eb58783b */ /* 0x000fe20000004200 */
        /* <DEDUP_REMOVED lines=19> */
[----:B------:R-:W-:Y:S02]  /*3200*/  FMNMX.FTZ R0, R232, R0, !PT ;  /* 0x00000000e8007209 */ /* 0x000fe40007810000 */
[----:B------:R-:W-:Y:S02]  /*3210*/  FSEL R22, R94, -INF , P6 ;  /* 0xff8000005e167808 */ /* 0x000fe40003000000 */
[----:B------:R-:W-:Y:S01]  /*3220*/  FMNMX.FTZ R0, R179, R0, !PT ;  /* 0x00000000b3007209 */ /* 0x000fe20007810000 */
[----:B------:R-:W-:Y:S01]  /*3230*/  LDSM.16.MT88.4 R92, [R233+0x2100] ;  /* 0x00210000e95c783b */ /* 0x000fe20000004200 */
[----:B------:R-:W-:-:S02]  /*3240*/  FSEL R237, R83, -INF , P2 ;  /* 0xff80000053ed7808 */ /* 0x000fc40001000000 */
[----:B------:R-:W-:Y:S01]  /*3250*/  FSEL R241, R70, -INF , P1 ;  /* 0xff80000046f17808 */ /* 0x000fe20000800000 */
[----:B------:R-:W1:Y:S01]  /*3260*/  SHFL.BFLY PT, R2, R0, 0x2, 0x1f ;  /* 0x0c401f0000027f89 */ /* 0x000e6200000e0000 */
[----:B------:R-:W-:Y:S02]  /*3270*/  FSEL R177, R71, -INF , P0 ;  /* 0xff80000047b17808 */ /* 0x000fe40000000000 */
[----:B------:R-:W-:Y:S01]  /*3280*/  FSEL R130, R54, -INF , P6 ;  /* 0xff80000036827808 */ /* 0x000fe20003000000 */
[----:B------:R-:W-:Y:S01]  /*3290*/  LDSM.16.MT88.4 R68, [R233+0x2900] ;  /* 0x00290000e944783b */ /* 0x000fe20000004200 */
[----:B------:R-:W-:Y:S02]  /*32a0*/  FSEL R113, R52, -INF , P6 ;  /* 0xff80000034717808 */ /* 0x000fe40003000000 */
[----:B------:R-:W-:Y:S01]  /*32b0*/  FSEL R207, R29, -INF , P2 ;  /* 0xff8000001dcf7808 */ /* 0x000fe20001000000 */
[----:B------:R-:W-:Y:S01]  /*32c0*/  LDSM.16.MT88.4 R52, [R236+0x2900] ;  /* 0x00290000ec34783b */ /* 0x000fe20000004200 */
[----:B------:R-:W-:-:S02]  /*32d0*/  FSEL R220, R168, -INF , P1 ;  /* 0xff800000a8dc7808 */ /* 0x000fc40000800000 */
[----:B------:R-:W-:Y:S02]  /*32e0*/  FSEL R203, R169, -INF , P0 ;  /* 0xff800000a9cb7808 */ /* 0x000fe40000000000 */
[----:B------:R-:W-:Y:S02]  /*32f0*/  FSEL R202, R31, -INF , P2 ;  /* 0xff8000001fca7808 */ /* 0x000fe40001000000 */
[----:B------:R-:W-:Y:S02]  /*3300*/  FSEL R201, R170, -INF , P1 ;  /* 0xff800000aac97808 */ /* 0x000fe40000800000 */
[----:B------:R-:W-:Y:S02]  /*3310*/  FSEL R200, R171, -INF , P0 ;  /* 0xff800000abc87808 */ /* 0x000fe40000000000 */
[----:B-1----:R-:W-:-:S05]  /*3320*/  FMNMX.FTZ R0, R0, R2, !PT ;  /* 0x0000000200007209 */ /* 0x002fca0007810000 */
[----:B------:R-:W1:Y:S02]  /*3330*/  SHFL.BFLY PT, R2, R0, 0x1, 0x1f ;  /* 0x0c201f0000027f89 */ /* 0x000e6400000e0000 */
[----:B-1----:R-:W-:Y:S02]  /*3340*/  FMNMX.FTZ R151, R0, R2, !PT ;  /* 0x0000000200977209 */ /* 0x002fe40007810000 */
[----:B------:R-:W-:Y:S02]  /*3350*/  FMNMX.FTZ R2, R10, R11, !PT ;  /* 0x0000000b0a027209 */ /* 0x000fe40007810000 */
[C---:B------:R-:W-:Y:S01]  /*3360*/  FSETP.NEU.FTZ.AND P6, PT, R151.reuse, -INF , PT ;  /* 0xff8000009700780b */ /* 0x040fe20003fdd000 */
[----:B------:R-:W-:Y:S01]  /*3370*/  FMUL.FTZ R0, R151, c[0x0][0x2d0] ;  /* 0x0000b40097007a20 */ /* 0x000fe20000410000 */
[----:B------:R-:W-:-:S04]  /*3380*/  FMNMX.FTZ R2, R14, R2, !PT ;  /* 0x000000020e027209 */ /* 0x000fc80007810000 */
[----:B------:R-:W-:Y:S02]  /*3390*/  FMNMX.FTZ R2, R15, R2, !PT ;  /* 0x000000020f027209 */ /* 0x000fe40007810000 */
[----:B------:R-:W-:Y:S02]  /*33a0*/  FSEL R13, R0, RZ, P6 ;  /* 0x000000ff000d7208 */ /* 0x000fe40003000000 */
[----:B------:R-:W-:-:S03]  /*33b0*/  FMNMX.FTZ R2, R20, R2, !PT ;  /* 0x0000000214027209 */ /* 0x000fc60007810000 */
[----:B------:R-:W-:Y:S01]  /*33c0*/  FFMA.FTZ R3, R16, c[0x0][0x2d0], -R13 ;  /* 0x0000b40010037a23 */ /* 0x000fe2000001080d */
[----:B------:R-:W-:-:S03]  /*33d0*/  FMNMX.FTZ R2, R21, R2, !PT ;  /* 0x0000000215027209 */ /* 0x000fc60007810000 */
[----:B------:R1:W-:Y:S01]  /*33e0*/  MUFU.EX2 R208, R3 ;  /* 0x0000000300d07308 */ /* 0x0003e20000000800 */
[----:B------:R-:W-:-:S04]  /*33f0*/  FMNMX.FTZ R2, R22, R2, !PT ;  /* 0x0000000216027209 */ /* 0x000fc80007810000 */
[----:B------:R-:W-:-:S04]  /*3400*/  FMNMX.FTZ R2, R23, R2, !PT ;  /* 0x0000000217027209 */ /* 0x000fc80007810000 */
[----:B------:R-:W-:-:S04]  /*3410*/  FMNMX.FTZ R2, R190, R2, !PT ;  /* 0x00000002be027209 */ /* 0x000fc80007810000 */
[----:B------:R-:W-:Y:S01]  /*3420*/  FMNMX.FTZ R2, R189, R2, !PT ;  /* 0x00000002bd027209 */ /* 0x000fe20007810000 */
[----:B-1----:R-:W-:-:S03]  /*3430*/  FFMA.FTZ R3, R17, c[0x0][0x2d0], -R13 ;  /* 0x0000b40011037a23 */ /* 0x002fc6000001080d */
[----:B------:R-:W-:Y:S01]  /*3440*/  FMNMX.FTZ R2, R188, R2, !PT ;  /* 0x00000002bc027209 */ /* 0x000fe20007810000 */
[----:B------:R1:W-:Y:S03]  /*3450*/  MUFU.EX2 R174, R3 ;  /* 0x0000000300ae7308 */ /* 0x0003e60000000800 */
[----:B------:R-:W-:-:S04]  /*3460*/  FMNMX.FTZ R2, R187, R2, !PT ;  /* 0x00000002bb027209 */ /* 0x000fc80007810000 */
[----:B------:R-:W-:-:S04]  /*3470*/  FMNMX.FTZ R2, R238, R2, !PT ;  /* 0x00000002ee027209 */ /* 0x000fc80007810000 */
[----:B------:R-:W-:-:S04]  /*3480*/  FMNMX.FTZ R2, R237, R2, !PT ;  /* 0x00000002ed027209 */ /* 0x000fc80007810000 */
[----:B------:R-:W-:Y:S01]  /*3490*/  FMNMX.FTZ R2, R241, R2, !PT ;  /* 0x00000002f1027209 */ /* 0x000fe20007810000 */
[----:B-1----:R-:W-:-:S03]  /*34a0*/  FFMA.FTZ R3, R18, c[0x0][0x2d0], -R13 ;  /* 0x0000b40012037a23 */ /* 0x002fc6000001080d */
[----:B------:R-:W-:Y:S01]  /*34b0*/  FMNMX.FTZ R2, R177, R2, !PT ;  /* 0x00000002b1027209 */ /* 0x000fe20007810000 */
[----:B------:R-:W-:Y:S04]  /*34c0*/  MUFU.EX2 R244, R3 ;  /* 0x0000000300f47308 */ /* 0x000fe80000000800 */
[----:B------:R-:W1:Y:S02]  /*34d0*/  SHFL.BFLY PT, R0, R2, 0x2, 0x1f ;  /* 0x0c401f0002007f89 */ /* 0x000e6400000e0000 */
[----:B-1----:R-:W-:-:S05]  /*34e0*/  FMNMX.FTZ R2, R2, R0, !PT ;  /* 0x0000000002027209 */ /* 0x002fca0007810000 */
[----:B------:R-:W1:Y:S02]  /*34f0*/  SHFL.BFLY PT, R0, R2, 0x1, 0x1f ;  /* 0x0c201f0002007f89 */ /* 0x000e6400000e0000 */
[----:B-1----:R-:W-:-:S04]  /*3500*/  FMNMX.FTZ R2, R2, R0, !PT ;  /* 0x0000000002027209 */ /* 0x002fc80007810000 */
[C---:B------:R-:W-:Y:S01]  /*3510*/  FSETP.NEU.FTZ.AND P6, PT, R2.reuse, -INF , PT ;  /* 0xff8000000200780b */ /* 0x040fe20003fdd000 */
[----:B------:R-:W-:-:S05]  /*3520*/  FMUL.FTZ R0, R2, c[0x0][0x2d0] ;  /* 0x0000b40002007a20 */ /* 0x000fca0000410000 */
[----:B------:R-:W-:Y:S01]  /*3530*/  FSEL R12, R0, RZ, P6 ;  /* 0x000000ff000c7208 */ /* 0x000fe20003000000 */
[----:B------:R-:W-:-:S04]  /*3540*/  FFMA.FTZ R0, R6, c[0x0][0x2d0], -R13 ;  /* 0x0000b40006007a23 */ /* 0x000fc8000001080d */
[----:B------:R1:W-:Y:S02]  /*3550*/  MUFU.EX2 R173, R0 ;  /* 0x0000000000ad7308 */ /* 0x0003e40000000800 */
[----:B-1----:R-:W-:-:S06]  /*3560*/  FFMA.FTZ R0, R7, c[0x0][0x2d0], -R13 ;  /* 0x0000b40007007a23 */ /* 0x002fcc000001080d */
[----:B------:R1:W2:Y:S02]  /*3570*/  MUFU.EX2 R240, R0 ;  /* 0x0000000000f07308 */ /* 0x0002a40000000800 */
[----:B-1----:R-:W-:Y:S01]  /*3580*/  FFMA.FTZ R0, R8, c[0x0][0x2d0], -R13 ;  /* 0x0000b40008007a23 */ /* 0x002fe2000001080d */
[----:B------:R-:W-:Y:S02]  /*3590*/  FMNMX.FTZ R8, R135, R133, !PT ;  /* 0x0000008587087209 */ /* 0x000fe40007810000 */
[----:B--2---:R-:W-:-:S03]  /*35a0*/  F2FP.PACK_AB R4, R240, R173 ;  /* 0x000000adf004723e */ /* 0x004fc600000000ff */
[----:B------:R1:W-:Y:S01]  /*35b0*/  MUFU.EX2 R210, R0 ;  /* 0x0000000000d27308 */ /* 0x0003e20000000800 */
[----:B------:R-:W-:-:S04]  /*35c0*/  FMNMX.FTZ R8, R132, R8, !PT ;  /* 0x0000000884087209 */ /* 0x000fc80007810000 */
[----:B------:R-:W-:-:S04]  /*35d0*/  FMNMX.FTZ R8, R131, R8, !PT ;  /* 0x0000000883087209 */ /* 0x000fc80007810000 */
[----:B------:R-:W-:-:S04]  /*35e0*/  FMNMX.FTZ R8, R129, R8, !PT ;  /* 0x0000000881087209 */ /* 0x000fc80007810000 */
[----:B------:R-:W-:Y:S01]  /*35f0*/  FMNMX.FTZ R3, R128, R8, !PT ;  /* 0x0000000880037209 */ /* 0x000fe20007810000 */
[--C-:B------:R-:W-:Y:S02]  /*3600*/  FFMA.FTZ R8, R19, c[0x0][0x2d0], -R13.reuse ;  /* 0x0000b40013087a23 */ /* 0x100fe4000001080d */
[----:B-1----:R-:W-:Y:S01]  /*3610*/  FFMA.FTZ R0, R9, c[0x0][0x2d0], -R13 ;  /* 0x0000b40009007a23 */ /* 0x002fe2000001080d */
[----:B------:R-:W-:Y:S01]  /*3620*/  FMNMX.FTZ R3, R130, R3, !PT ;  /* 0x0000000382037209 */ /* 0x000fe20007810000 */
[----:B------:R1:W-:Y:S03]  /*3630*/  MUFU.EX2 R242, R8 ;  /* 0x0000000800f27308 */ /* 0x0003e60000000800 */
[----:B------:R-:W-:-:S04]  /*3640*/  FMNMX.FTZ R3, R134, R3, !PT ;  /* 0x0000000386037209 */ /* 0x000fc80007810000 */
[----:B------:R-:W-:Y:S01]  /*3650*/  FMNMX.FTZ R3, R182, R3, !PT ;  /* 0x00000003b6037209 */ /* 0x000fe20007810000 */
[----:B------:R2:W3:Y:S01]  /*3660*/  MUFU.EX2 R178, R0 ;  /* 0x0000000000b27308 */ /* 0x0004e20000000800 */
[----:B-1----:R-:W-:-:S07]  /*3670*/  FFMA.FTZ R8, R20, c[0x0][0x2d0], -R12 ;  /* 0x0000b40014087a23 */ /* 0x002fce000001080c */
[----:B------:R1:W-:Y:S01]  /*3680*/  MUFU.EX2 R175, R8 ;  /* 0x0000000800af7308 */ /* 0x0003e20000000800 */
[----:B--2---:R-:W-:Y:S01]  /*3690*/  FFMA.FTZ R0, R10, c[0x0][0x2d0], -R12 ;  /* 0x0000b4000a007a23 */ /* 0x004fe2000001080c */
[----:B---3--:R-:W-:Y:S02]  /*36a0*/  F2FP.PACK_AB R6, R178, R210 ;  /* 0x000000d2b206723e */ /* 0x008fe400000000ff */
[----:B------:R-:W-:-:S04]  /*36b0*/  F2FP.PACK_AB R10, R242, R244 ;  /* 0x000000f4f20a723e */ /* 0x000fc800000000ff */
[----:B------:R2:W-:Y:S01]  /*36c0*/  MUFU.EX2 R209, R0 ;  /* 0x0000000000d17308 */ /* 0x0005e20000000800 */
[----:B-1----:R-:W-:Y:S01]  /*36d0*/  FMNMX.FTZ R8, R181, R3, !PT ;  /* 0x00000003b5087209 */ /* 0x002fe20007810000 */
[----:B------:R-:W-:-:S03]  /*36e0*/  FFMA.FTZ R3, R21, c[0x0][0x2d0], -R12 ;  /* 0x0000b40015037a23 */ /* 0x000fc6000001080c */
[----:B------:R-:W-:-:S03]  /*36f0*/  FMNMX.FTZ R8, R154, R8, !PT ;  /* 0x000000089a087209 */ /* 0x000fc60007810000 */
[----:B------:R1:W-:Y:S01]  /*3700*/  MUFU.EX2 R246, R3 ;  /* 0x0000000300f67308 */ /* 0x0003e20000000800 */
[----:B--2---:R-:W-:-:S07]  /*3710*/  FFMA.FTZ R0, R11, c[0x0][0x2d0], -R12 ;  /* 0x0000b4000b007a23 */ /* 0x004fce000001080c */
[----:B------:R2:W3:Y:S01]  /*3720*/  MUFU.EX2 R223, R0 ;  /* 0x0000000000df7308 */ /* 0x0004e20000000800 */
[----:B-1----:R-:W-:Y:S01]  /*3730*/  FMNMX.FTZ R3, R155, R8, !PT ;  /* 0x000000089b037209 */ /* 0x002fe20007810000 */
[----:B------:R-:W-:-:S03]  /*3740*/  FFMA.FTZ R8, R22, c[0x0][0x2d0], -R12 ;  /* 0x0000b40016087a23 */ /* 0x000fc6000001080c */
[----:B------:R-:W-:-:S03]  /*3750*/  FMNMX.FTZ R3, R222, R3, !PT ;  /* 0x00000003de037209 */ /* 0x000fc60007810000 */
[----:B------:R1:W-:Y:S01]  /*3760*/  MUFU.EX2 R243, R8 ;  /* 0x0000000800f37308 */ /* 0x0003e20000000800 */
[----:B--2---:R-:W-:Y:S01]  /*3770*/  FFMA.FTZ R0, R14, c[0x0][0x2d0], -R12 ;  /* 0x0000b4000e007a23 */ /* 0x004fe2000001080c */
[----:B---3--:R-:W-:Y:S02]  /*3780*/  F2FP.PACK_AB R5, R223, R209 ;  /* 0x000000d1df05723e */ /* 0x008fe400000000ff */
[----:B------:R-:W-:-:S04]  /*3790*/  FMNMX.FTZ R3, R202, R3, !PT ;  /* 0x00000003ca037209 */ /* 0x000fc80007810000 */
[----:B------:R2:W-:Y:S01]  /*37a0*/  MUFU.EX2 R211, R0 ;  /* 0x0000000000d37308 */ /* 0x0005e20000000800 */
[----:B------:R-:W-:-:S04]  /*37b0*/  FMNMX.FTZ R3, R201, R3, !PT ;  /* 0x00000003c9037209 */ /* 0x000fc80007810000 */
[----:B------:R-:W-:Y:S01]  /*37c0*/  FMNMX.FTZ R14, R200, R3, !PT ;  /* 0x00000003c80e7209 */ /* 0x000fe20007810000 */
[----:B-1----:R-:W-:-:S04]  /*37d0*/  FFMA.FTZ R8, R23, c[0x0][0x2d0], -R12 ;  /* 0x0000b40017087a23 */ /* 0x002fc8000001080c */
[----:B------:R1:W3:Y:S01]  /*37e0*/  MUFU.EX2 R170, R8 ;  /* 0x0000000800aa7308 */ /* 0x0002e20000000800 */
[----:B--2---:R-:W-:Y:S02]  /*37f0*/  FFMA.FTZ R0, R15, c[0x0][0x2d0], -R12 ;  /* 0x0000b4000f007a23 */ /* 0x004fe4000001080c */
[----:B------:R-:W-:Y:S05]  /*3800*/  SHFL.BFLY PT, R15, R14, 0x2, 0x1f ;  /* 0x0c401f000e0f7f89 */ /* 0x000fea00000e0000 */
[----:B------:R2:W4:Y:S01]  /*3810*/  MUFU.EX2 R176, R0 ;  /* 0x0000000000b07308 */ /* 0x0005220000000800 */
[----:B-1----:R-:W-:Y:S02]  /*3820*/  F2FP.PACK_AB R8, R174, R208 ;  /* 0x000000d0ae08723e */ /* 0x002fe400000000ff */
[----:B---3--:R-:W-:-:S02]  /*3830*/  F2FP.PACK_AB R11, R170, R243 ;  /* 0x000000f3aa0b723e */ /* 0x008fc400000000ff */
[----:B--2---:R-:W-:Y:S02]  /*3840*/  FMNMX.FTZ R0, R123, R122, !PT ;  /* 0x0000007a7b007209 */ /* 0x004fe40007810000 */
[----:B----4-:R-:W-:Y:S02]  /*3850*/  F2FP.PACK_AB R7, R176, R211 ;  /* 0x000000d3b007723e */ /* 0x010fe400000000ff */
[----:B------:R-:W-:-:S04]  /*3860*/  FMNMX.FTZ R0, R121, R0, !PT ;  /* 0x0000000079007209 */ /* 0x000fc80007810000 */
[----:B------:R-:W-:Y:S01]  /*3870*/  FMNMX.FTZ R0, R120, R0, !PT ;  /* 0x0000000078007209 */ /* 0x000fe20007810000 */
[----:B------:R-:W-:Y:S03]  /*3880*/  HMMA.16816.F32 R144, R4, R92, RZ ;  /* 0x0000005c0490723c */ /* 0x000fe600000018ff */
        /* <DEDUP_REMOVED lines=17> */
[C---:B------:R-:W-:Y:S04]  /*39a0*/  HMMA.16816.F32 R136, R4.reuse, R100, RZ ;  /* 0x000000640488723c */ /* 0x040fe800000018ff */
[----:B------:R-:W1:Y:S04]  /*39b0*/  SHFL.BFLY PT, R9, R0, 0x2, 0x1f ;  /* 0x0c401f0000097f89 */ /* 0x000e6800000e0000 */
[C---:B------:R-:W-:Y:S08]  /*39c0*/  HMMA.16816.F32 R124, R4.reuse, R104, RZ ;  /* 0x00000068047c723c */ /* 0x040ff000000018ff */
[C---:B------:R-:W-:Y:S08]  /*39d0*/  HMMA.16816.F32 R116, R4.reuse, R42, RZ ;  /* 0x0000002a0474723c */ /* 0x040ff000000018ff */
[----:B------:R-:W-:Y:S01]  /*39e0*/  HMMA.16816.F32 R108, R4, R78, RZ ;  /* 0x0000004e046c723c */ /* 0x000fe200000018ff */
[----:B-1----:R-:W-:-:S02]  /*39f0*/  FMNMX.FTZ R0, R0, R9, !PT ;  /* 0x0000000900007209 */ /* 0x002fc40007810000 */
[----:B------:R-:W-:-:S05]  /*3a00*/  F2FP.PACK_AB R9, R246, R175 ;  /* 0x000000aff609723e */ /* 0x000fca00000000ff */
[C---:B------:R-:W-:Y:S01]  /*3a10*/  HMMA.16816.F32 R80, R4.reuse, R86, RZ ;  /* 0x000000560450723c */ /* 0x040fe200000018ff */
[----:B------:R-:W1:Y:S07]  /*3a20*/  SHFL.BFLY PT, R16, R0, 0x1, 0x1f ;  /* 0x0c201f0000107f89 */ /* 0x000e6e00000e0000 */
[C---:B------:R-:W-:Y:S08]  /*3a30*/  HMMA.16816.F32 R36, R4.reuse, R90, RZ ;  /* 0x0000005a0424723c */ /* 0x040ff000000018ff */
[C---:B------:R-:W-:Y:S08]  /*3a40*/  HMMA.16816.F32 R32, R4.reuse, R94, RZ ;  /* 0x0000005e0420723c */ /* 0x040ff000000018ff */
[----:B------:R-:W-:Y:S01]  /*3a50*/  HMMA.16816.F32 R28, R4, R98, RZ ;  /* 0x00000062041c723c */ /* 0x000fe200000018ff */
[----:B-1----:R-:W-:-:S02]  /*3a60*/  FMNMX.FTZ R153, R0, R16, !PT ;  /* 0x0000001000997209 */ /* 0x002fc40007810000 */
[----:B------:R-:W-:Y:S02]  /*3a70*/  FMNMX.FTZ R0, R14, R15, !PT ;  /* 0x0000000f0e007209 */ /* 0x000fe40007810000 */
[C---:B------:R-:W-:Y:S01]  /*3a80*/  FSETP.NEU.FTZ.AND P0, PT, R153.reuse, -INF , PT ;  /* 0xff8000009900780b */ /* 0x040fe20003f1d000 */
[----:B------:R-:W-:Y:S02]  /*3a90*/  FMUL.FTZ R3, R153, c[0x0][0x2d0] ;  /* 0x0000b40099037a20 */ /* 0x000fe40000410000 */
[----:B------:R-:W-:Y:S03]  /*3aa0*/  HMMA.16816.F32 R16, R8, R68, R144 ;  /* 0x000000440810723c */ /* 0x000fe60000001890 */
[----:B------:R-:W-:-:S05]  /*3ab0*/  FSEL R3, R3, RZ, P0 ;  /* 0x000000ff03037208 */ /* 0x000fca0000000000 */
[C---:B------:R-:W-:Y:S08]  /*3ac0*/  HMMA.16816.F32 R24, R4.reuse, R102, RZ ;  /* 0x000000660418723c */ /* 0x040ff000000018ff */
[----:B------:R-:W-:Y:S01]  /*3ad0*/  HMMA.16816.F32 R20, R4, R106, RZ ;  /* 0x0000006a0414723c */ /* 0x000fe200000018ff */
[----:B------:R-:W1:Y:S06]  /*3ae0*/  SHFL.BFLY PT, R5, R0, 0x1, 0x1f ;  /* 0x0c201f0000057f89 */ /* 0x000e6c00000e0000 */
[----:B------:R-:W-:Y:S01]  /*3af0*/  FFMA.FTZ R4, R123, c[0x0][0x2d0], -R3 ;  /* 0x0000b4007b047a23 */ /* 0x000fe20000010803 */
[----:B------:R-:W-:Y:S01]  /*3b00*/  MOV R171, R19 ;  /* 0x0000001300ab7202 */ /* 0x000fe20000000f00 */
[----:B------:R-:W-:Y:S01]  /*3b10*/  IMAD.MOV.U32 R7, RZ, RZ, R17 ;  /* 0x000000ffff077224 */ /* 0x000fe200078e0011 */
[----:B------:R-:W-:Y:S01]  /*3b20*/  HMMA.16816.F32 R224, R8, R72, R164 ;  /* 0x0000004808e0723c */ /* 0x000fe200000018a4 */
[----:B------:R-:W-:Y:S01]  /*3b30*/  IMAD.MOV.U32 R169, RZ, RZ, R18 ;  /* 0x000000ffffa97224 */ /* 0x000fe200078e0012 */
[----:B------:R2:W-:Y:S01]  /*3b40*/  MUFU.EX2 R165, R4 ;  /* 0x0000000400a57308 */ /* 0x0005e20000000800 */
[----:B------:R-:W-:-:S04]  /*3b50*/  IMAD.MOV.U32 R168, RZ, RZ, R16 ;  /* 0x000000ffffa87224 */ /* 0x000fc800078e0010 */
[----:B------:R-:W-:Y:S01]  /*3b60*/  IMAD.MOV.U32 R167, RZ, RZ, R179 ;  /* 0x000000ffffa77224 */ /* 0x000fe200078e00b3 */
[----:B------:R-:W-:Y:S01]  /*3b70*/  HMMA.16816.F32 R16, R8, R64, R140 ;  /* 0x000000400810723c */ /* 0x000fe2000000188c */
[----:B-1----:R-:W-:-:S07]  /*3b80*/  FMNMX.FTZ R152, R0, R5, !PT ;  /* 0x0000000500987209 */ /* 0x002fce0007810000 */
[C---:B------:R-:W-:Y:S01]  /*3b90*/  HMMA.16816.F32 R196, R8.reuse, R60, R44 ;  /* 0x0000003c08c4723c */ /* 0x040fe2000000182c */
[----:B------:R-:W1:Y:S01]  /*3ba0*/  LDSM.16.MT88.4 R44, [R235+0x2900] ;  /* 0x00290000eb2c783b */ /* 0x000e620000004200 */
[--C-:B--2---:R-:W-:Y:S01]  /*3bb0*/  FFMA.FTZ R4, R122, c[0x0][0x2d0], -R3.reuse ;  /* 0x0000b4007a047a23 */ /* 0x104fe20000010803 */
[----:B------:R-:W-:Y:S01]  /*3bc0*/  FSETP.NEU.FTZ.AND P0, PT, R152, -INF , PT ;  /* 0xff8000009800780b */ /* 0x000fe20003f1d000 */
[--C-:B------:R-:W-:Y:S01]  /*3bd0*/  FFMA.FTZ R0, R114, c[0x0][0x2d0], -R3.reuse ;  /* 0x0000b40072007a23 */ /* 0x100fe20000010803 */
[----:B------:R-:W-:Y:S01]  /*3be0*/  MOV R143, R173 ;  /* 0x000000ad008f7202 */ /* 0x000fe20000000f00 */
[----:B------:R2:W-:Y:S01]  /*3bf0*/  MUFU.EX2 R164, R4 ;  /* 0x0000000400a47308 */ /* 0x0005e20000000800 */
[----:B------:R-:W-:Y:S01]  /*3c00*/  IMAD.MOV.U32 R142, RZ, RZ, R172 ;  /* 0x000000ffff8e7224 */ /* 0x000fe200078e00ac */
[C---:B------:R-:W-:Y:S06]  /*3c10*/  HMMA.16816.F32 R192, R8.reuse, R56, R160 ;  /* 0x0000003808c0723c */ /* 0x040fec00000018a0 */
[----:B------:R3:W-:Y:S02]  /*3c20*/  MUFU.EX2 R6, R0 ;  /* 0x0000000000067308 */ /* 0x0007e40000000800 */
[----:B------:R-:W-:Y:S01]  /*3c30*/  MOV R141, R18 ;  /* 0x00000012008d7202 */ /* 0x000fe20000000f00 */
[----:B------:R-:W-:Y:S01]  /*3c40*/  IMAD.MOV.U32 R140, RZ, RZ, R16 ;  /* 0x000000ffff8c7224 */ /* 0x000fe200078e0010 */
[----:B------:R-:W-:Y:S01]  /*3c50*/  HMMA.16816.F32 R216, R8, R48, R156 ;  /* 0x0000003008d8723c */ /* 0x000fe2000000189c */
[----:B--2---:R-:W-:-:S02]  /*3c60*/  FFMA.FTZ R4, R121, c[0x0][0x2d0], -R3 ;  /* 0x0000b40079047a23 */ /* 0x004fc40000010803 */
[----:B------:R-:W-:Y:S02]  /*3c70*/  IMAD.MOV.U32 R121, RZ, RZ, R19 ;  /* 0x000000ffff797224 */ /* 0x000fe400078e0013 */
[----:B------:R2:W-:Y:S03]  /*3c80*/  MUFU.EX2 R15, R4 ;  /* 0x00000004000f7308 */ /* 0x0005e60000000800 */
[----:B------:R-:W-:Y:S01]  /*3c90*/  HMMA.16816.F32 R116, R8, R62, R116 ;  /* 0x0000003e0874723c */ /* 0x000fe20000001874 */
[----:B---3--:R-:W-:-:S05]  /*3ca0*/  FMUL.FTZ R0, R152, c[0x0][0x2d0] ;  /* 0x0000b40098007a20 */ /* 0x008fca0000410000 */
[----:B------:R-:W-:Y:S01]  /*3cb0*/  IMAD.MOV.U32 R206, RZ, RZ, R193 ;  /* 0x000000ffffce7224 */ /* 0x000fe200078e00c1 */
[----:B------:R-:W-:Y:S01]  /*3cc0*/  MOV R204, R192 ;  /* 0x000000c000cc7202 */ /* 0x000fe20000000f00 */
[----:B------:R-:W-:Y:S01]  /*3cd0*/  IMAD.MOV.U32 R205, RZ, RZ, R194 ;  /* 0x000000ffffcd7224 */ /* 0x000fe200078e00c2 */
[----:B------:R-:W-:Y:S01]  /*3ce0*/  FSEL R0, R0, RZ, P0 ;  /* 0x000000ff00007208 */ /* 0x000fe20000000000 */
[----:B------:R-:W-:Y:S01]  /*3cf0*/  IMAD.MOV.U32 R191, RZ, RZ, R195 ;  /* 0x000000ffffbf7224 */ /* 0x000fe200078e00c3 */
[----:B------:R-:W-:Y:S01]  /*3d00*/  HMMA.16816.F32 R144, R8, R58, R36 ;  /* 0x0000003a0890723c */ /* 0x000fe20000001824 */
[----:B--2---:R-:W-:Y:S01]  /*3d10*/  FFMA.FTZ R4, R120, c[0x0][0x2d0], -R3 ;  /* 0x0000b40078047a23 */ /* 0x004fe20000010803 */
[----:B------:R-:W-:-:S06]  /*3d20*/  MOV R120, R17 ;  /* 0x0000001100787202 */ /* 0x000fcc0000000f00 */
[C---:B------:R-:W-:Y:S01]  /*3d30*/  HMMA.16816.F32 R16, R8.reuse, R52, R136 ;  /* 0x000000340810723c */ /* 0x040fe20000001888 */
[----:B------:R2:W3:Y:S06]  /*3d40*/  MUFU.EX2 R14, R4 ;  /* 0x00000004000e7308 */ /* 0x0004ec0000000800 */
[----:B------:R-:W-:Y:S01]  /*3d50*/  MOV R138, R211 ;  /* 0x000000d3008a7202 */ /* 0x000fe20000000f00 */
[----:B------:R-:W-:Y:S01]  /*3d60*/  HMMA.16816.F32 R192, R8, R50, R108 ;  /* 0x0000003208c0723c */ /* 0x000fe2000000186c */
[----:B------:R-:W-:-:S06]  /*3d70*/  IMAD.MOV.U32 R139, RZ, RZ, R7 ;  /* 0x000000ffff8b7224 */ /* 0x000fcc00078e0007 */
[----:B------:R-:W-:Y:S01]  /*3d80*/  IMAD.MOV.U32 R111, RZ, RZ, R210 ;  /* 0x000000ffff6f7224 */ /* 0x000fe200078e00d2 */
[C---:B------:R-:W-:Y:S01]  /*3d90*/  HMMA.16816.F32 R212, R8.reuse, R70, R32 ;  /* 0x0000004608d4723c */ /* 0x040fe20000001820 */
[----:B--2---:R-:W-:Y:S01]  /*3da0*/  FFMA.FTZ R4, R115, c[0x0][0x2d0], -R3 ;  /* 0x0000b40073047a23 */ /* 0x004fe20000010803 */
[----:B---3--:R-:W-:Y:S01]  /*3db0*/  MOV R109, R14 ;  /* 0x0000000e006d7202 */ /* 0x008fe20000000f00 */
[----:B------:R-:W-:Y:S02]  /*3dc0*/  IMAD.MOV.U32 R110, RZ, RZ, R209 ;  /* 0x000000ffff6e7224 */ /* 0x000fe400078e00d1 */
[----:B------:R2:W-:Y:S02]  /*3dd0*/  MUFU.EX2 R166, R4 ;  /* 0x0000000400a67308 */ /* 0x0005e40000000800 */
[----:B------:R-:W-:Y:S01]  /*3de0*/  IMAD.MOV.U32 R35, RZ, RZ, R174 ;  /* 0x000000ffff237224 */ /* 0x000fe200078e00ae */
[----:B------:R-:W-:Y:S01]  /*3df0*/  MOV R123, R19 ;  /* 0x00000013007b7202 */ /* 0x000fe20000000f00 */
[----:B------:R-:W-:Y:S01]  /*3e00*/  IMAD.MOV.U32 R137, RZ, RZ, R17 ;  /* 0x000000ffff897224 */ /* 0x000fe200078e0011 */
[----:B------:R-:W-:Y:S01]  /*3e10*/  HMMA.16816.F32 R156, R8, R54, R24 ;  /* 0x00000036089c723c */ /* 0x000fe20000001818 */
[----:B------:R-:W-:-:S02]  /*3e20*/  IMAD.MOV.U32 R136, RZ, RZ, R18 ;  /* 0x000000ffff887224 */ /* 0x000fc400078e0012 */
[----:B------:R-:W-:-:S05]  /*3e30*/  IMAD.MOV.U32 R122, RZ, RZ, R16 ;  /* 0x000000ffff7a7224 */ /* 0x000fca00078e0010 */
[----:B-1----:R-:W-:Y:S01]  /*3e40*/  HMMA.16816.F32 R16, R8, R44, R124 ;  /* 0x0000002c0810723c */ /* 0x002fe2000000187c */
[----:B--2---:R-:W-:-:S04]  /*3e50*/  FFMA.FTZ R4, R113, c[0x0][0x2d0], -R3 ;  /* 0x0000b40071047a23 */ /* 0x004fc80000010803 */
[----:B------:R1:W-:Y:S03]  /*3e60*/  MUFU.EX2 R245, R4 ;  /* 0x0000000400f57308 */ /* 0x0003e60000000800 */
[C---:B------:R-:W-:Y:S01]  /*3e70*/  HMMA.16816.F32 R160, R8.reuse, R46, R20 ;  /* 0x0000002e08a0723c */ /* 0x040fe20000001814 */
[----:B-1----:R-:W-:Y:S11]  /*3e80*/  FFMA.FTZ R4, R112, c[0x0][0x2d0], -R3 ;  /* 0x0000b40070047a23 */ /* 0x002ff60000010803 */
[----:B------:R-:W-:Y:S04]  /*3e90*/  @!UPT UIADD3 URZ, URZ, URZ, URZ ;  /* 0x0000003f3f3ff290 */ /* 0x000fe8000fffe03f */
[----:B------:R-:W-:Y:S01]  /*3ea0*/  MOV R126, R19 ;  /* 0x00000013007e7202 */ /* 0x000fe20000000f00 */
[----:B------:R-:W-:Y:S01]  /*3eb0*/  HMMA.16816.F32 R112, R8, R74, R80 ;  /* 0x0000004a0870723c */ /* 0x000fe20000001850 */
[----:B------:R-:W-:Y:S01]  /*3ec0*/  IMAD.MOV.U32 R127, RZ, RZ, R18 ;  /* 0x000000ffff7f7224 */ /* 0x000fe200078e0012 */
[----:B------:R1:W-:Y:S01]  /*3ed0*/  MUFU.EX2 R5, R4 ;  /* 0x0000000400057308 */ /* 0x0003e20000000800 */
[----:B------:R-:W-:Y:S02]  /*3ee0*/  IMAD.MOV.U32 R125, RZ, RZ, R17 ;  /* 0x000000ffff7d7224 */ /* 0x000fe400078e0011 */
[----:B------:R-:W-:Y:S02]  /*3ef0*/  IMAD.MOV.U32 R124, RZ, RZ, R16 ;  /* 0x000000ffff7c7224 */ /* 0x000fe400078e0010 */
[----:B------:R-:W-:Y:S01]  /*3f00*/  MOV R80, R6 ;  /* 0x0000000600507202 */ /* 0x000fe20000000f00 */
[----:B------:R-:W-:Y:S01]  /*3f10*/  IMAD.MOV.U32 R83, RZ, RZ, R177 ;  /* 0x000000ffff537224 */ /* 0x000fe200078e00b1 */
[----:B------:R-:W-:Y:S01]  /*3f20*/  MOV R81, R175 ;  /* 0x000000af00517202 */ /* 0x000fe20000000f00 */
[----:B------:R-:W-:-:S02]  /*3f30*/  IMAD.MOV.U32 R82, RZ, RZ, R176 ;  /* 0x000000ffff527224 */ /* 0x000fc400078e00b0 */
[----:B-1----:R-:W-:Y:S01]  /*3f40*/  FFMA.FTZ R4, R135, c[0x0][0x2d0], -R0 ;  /* 0x0000b40087047a23 */ /* 0x002fe20000010800 */
[----:B------:R-:W-:-:S03]  /*3f50*/  MOV R135, R178 ;  /* 0x000000b200877202 */ /* 0x000fc60000000f00 */
[----:B------:R1:W-:Y:S02]  /*3f60*/  MUFU.EX2 R108, R4 ;  /* 0x00000004006c7308 */ /* 0x0003e40000000800 */
[----:B-1----:R-:W-:-:S06]  /*3f70*/  FFMA.FTZ R4, R133, c[0x0][0x2d0], -R0 ;  /* 0x0000b40085047a23 */ /* 0x002fcc0000010800 */
[----:B------:R1:W2:Y:S02]  /*3f80*/  MUFU.EX2 R14, R4 ;  /* 0x00000004000e7308 */ /* 0x0002a40000000800 */
[----:B-1----:R-:W-:Y:S02]  /*3f90*/  FFMA.FTZ R4, R132, c[0x0][0x2d0], -R0 ;  /* 0x0000b40084047a23 */ /* 0x002fe40000010800 */
[----:B------:R-:W-:-:S04]  /*3fa0*/  IMAD.MOV.U32 R132, RZ, RZ, R15 ;  /* 0x000000ffff847224 */ /* 0x000fc800078e000f */
[----:B------:R1:W-:Y:S01]  /*3fb0*/  MUFU.EX2 R252, R4 ;  /* 0x0000000400fc7308 */ /* 0x0003e20000000800 */
[----:B------:R-:W-:Y:S02]  /*3fc0*/  IMAD.MOV.U32 R15, RZ, RZ, R208 ;  /* 0x000000ffff0f7224 */ /* 0x000fe400078e00d0 */
[----:B------:R-:W-:Y:S07]  /*3fd0*/  HMMA.16816.F32 R208, R8, R66, R28 ;  /* 0x0000004208d0723c */ /* 0x000fee000000181c */
[----:B------:R-:W-:-:S02]  /*3fe0*/  F2FP.PACK_AB R8, R164, R165 ;  /* 0x000000a5a408723e */ /* 0x000fc400000000ff */
[----:B------:R-:W-:Y:S02]  /*3ff0*/  F2FP.PACK_AB R10, R109, R132 ;  /* 0x000000846d0a723e */ /* 0x000fe400000000ff */
[----:B--2---:R-:W-:Y:S01]  /*4000*/  F2FP.PACK_AB R9, R14, R108 ;  /* 0x0000006c0e09723e */ /* 0x004fe200000000ff */
[--C-:B-1----:R-:W-:Y:S02]  /*4010*/  FFMA.FTZ R4, R131, c[0x0][0x2d0], -R0.reuse ;  /* 0x0000b40083047a23 */ /* 0x102fe40000010800 */
[----:B------:R-:W-:Y:S02]  /*4020*/  IMAD.MOV.U32 R131, RZ, RZ, R123 ;  /* 0x000000ffff837224 */ /* 0x000fe400078e007b */
[----:B------:R1:W2:Y:S02]  /*4030*/  MUFU.EX2 R133, R4 ;  /* 0x0000000400857308 */ /* 0x0002a40000000800 */
[----:B-1----:R-:W-:Y:S01]  /*4040*/  FFMA.FTZ R4, R129, c[0x0][0x2d0], -R0 ;  /* 0x0000b40081047a23 */ /* 0x002fe20000010800 */
[----:B--2---:R-:W-:-:S02]  /*4050*/  F2FP.PACK_AB R11, R133, R252 ;  /* 0x000000fc850b723e */ /* 0x004fc400000000ff */
[----:B------:R-:W-:-:S03]  /*4060*/  MOV R129, R137 ;  /* 0x0000008900817202 */ /* 0x000fc60000000f00 */
[----:B------:R1:W-:Y:S02]  /*4070*/  MUFU.EX2 R231, R4 ;  /* 0x0000000400e77308 */ /* 0x0003e40000000800 */
[C---:B------:R-:W-:Y:S08]  /*4080*/  HMMA.16816.F32 R20, R8.reuse, R40, RZ ;  /* 0x000000280814723c */ /* 0x040ff000000018ff */
[----:B------:R-:W-:Y:S01]  /*4090*/  HMMA.16816.F32 R16, R8, R76, RZ ;  /* 0x0000004c0810723c */ /* 0x000fe200000018ff */
[----:B-1----:R-:W-:Y:S01]  /*40a0*/  FFMA.FTZ R4, R128, c[0x0][0x2d0], -R0 ;  /* 0x0000b40080047a23 */ /* 0x002fe20000010800 */
[----:B------:R-:W-:-:S05]  /*40b0*/  MOV R128, R122 ;  /* 0x0000007a00807202 */ /* 0x000fca0000000f00 */
[----:B------:R-:W-:Y:S01]  /*40c0*/  IMAD.MOV.U32 R76, RZ, RZ, R5 ;  /* 0x000000ffff4c7224 */ /* 0x000fe200078e0005 */
[----:B------:R1:W2:Y:S01]  /*40d0*/  MUFU.EX2 R228, R4 ;  /* 0x0000000400e47308 */ /* 0x0002a20000000800 */
[----:B------:R-:W-:Y:S01]  /*40e0*/  HMMA.16816.F32 R36, R8, R84, RZ ;  /* 0x000000540824723c */ /* 0x000fe200000018ff */
[----:B------:R-:W-:Y:S02]  /*40f0*/  IMAD.MOV.U32 R77, RZ, RZ, R170 ;  /* 0x000000ffff4d7224 */ /* 0x000fe400078e00aa */
[----:B------:R-:W-:-:S04]  /*4100*/  F2FP.PACK_AB R6, R76, R245 ;  /* 0x000000f54c06723e */ /* 0x000fc800000000ff */
[----:B------:R-:W-:Y:S01]  /*4110*/  IMAD.MOV.U32 R85, RZ, RZ, R35 ;  /* 0x000000ffff557224 */ /* 0x000fe200078e0023 */
[----:B------:R-:W-:Y:S01]  /*4120*/  HMMA.16816.F32 R28, R8, R92, RZ ;  /* 0x0000005c081c723c */ /* 0x000fe200000018ff */
[----:B------:R-:W-:Y:S01]  /*4130*/  MOV R84, R80 ;  /* 0x0000005000547202 */ /* 0x000fe20000000f00 */
[----:B-1----:R-:W-:Y:S01]  /*4140*/  FFMA.FTZ R4, R130, c[0x0][0x2d0], -R0 ;  /* 0x0000b40082047a23 */ /* 0x002fe20000010800 */
[----:B--2---:R-:W-:-:S05]  /*4150*/  F2FP.PACK_AB R5, R228, R231 ;  /* 0x000000e7e405723e */ /* 0x004fca00000000ff */
[C---:B------:R-:W-:Y:S01]  /*4160*/  HMMA.16816.F32 R32, R8.reuse, R88, RZ ;  /* 0x000000580820723c */ /* 0x040fe200000018ff */
[----:B------:R-:W-:Y:S01]  /*4170*/  MOV R93, R83 ;  /* 0x00000053005d7202 */ /* 0x000fe20000000f00 */
[----:B------:R1:W-:Y:S01]  /*4180*/  MUFU.EX2 R230, R4 ;  /* 0x0000000400e67308 */ /* 0x0003e20000000800 */
[----:B------:R-:W-:Y:S02]  /*4190*/  IMAD.MOV.U32 R92, RZ, RZ, R135 ;  /* 0x000000ffff5c7224 */ /* 0x000fe400078e0087 */
[----:B------:R-:W-:Y:S02]  /*41a0*/  IMAD.MOV.U32 R135, RZ, RZ, R143 ;  /* 0x000000ffff877224 */ /* 0x000fe400078e008f */
[----:B------:R-:W-:Y:S01]  /*41b0*/  IMAD.MOV.U32 R89, RZ, RZ, R81 ;  /* 0x000000ffff597224 */ /* 0x000fe200078e0051 */
[----:B------:R-:W-:Y:S01]  /*41c0*/  HMMA.16816.F32 R24, R8, R96, RZ ;  /* 0x000000600818723c */ /* 0x000fe200000018ff */
[----:B------:R-:W-:Y:S02]  /*41d0*/  IMAD.MOV.U32 R88, RZ, RZ, R82 ;  /* 0x000000ffff587224 */ /* 0x000fe400078e0052 */
[----:B------:R-:W-:-:S04]  /*41e0*/  IMAD.MOV.U32 R130, RZ, RZ, R136 ;  /* 0x000000ffff827224 */ /* 0x000fc800078e0088 */
[----:B------:R-:W-:Y:S01]  /*41f0*/  IMAD.MOV.U32 R96, RZ, RZ, R141 ;  /* 0x000000ffff607224 */ /* 0x000fe200078e008d */
[----:B------:R-:W-:Y:S01]  /*4200*/  HMMA.16816.F32 R40, R8, R42, RZ ;  /* 0x0000002a0828723c */ /* 0x000fe200000018ff */
[----:B------:R-:W-:Y:S02]  /*4210*/  IMAD.MOV.U32 R97, RZ, RZ, R140 ;  /* 0x000000ffff617224 */ /* 0x000fe400078e008c */
[----:B-1----:R-:W-:Y:S02]  /*4220*/  FFMA.FTZ R4, R134, c[0x0][0x2d0], -R0 ;  /* 0x0000b40086047a23 */ /* 0x002fe40000010800 */
[----:B------:R-:W-:Y:S01]  /*4230*/  IMAD.MOV.U32 R134, RZ, RZ, R110 ;  /* 0x000000ffff867224 */ /* 0x000fe200078e006e */
[----:B------:R-:W-:Y:S01]  /*4240*/  MOV R110, R111 ;  /* 0x0000006f006e7202 */ /* 0x000fe20000000f00 */
[----:B------:R1:W2:Y:S01]  /*4250*/  MUFU.EX2 R229, R4 ;  /* 0x0000000400e57308 */ /* 0x0002a20000000800 */
[----:B------:R-:W-:Y:S01]  /*4260*/  IMAD.MOV.U32 R111, RZ, RZ, R138 ;  /* 0x000000ffff6f7224 */ /* 0x000fe200078e008a */
[----:B-1----:R-:W-:-:S02]  /*4270*/  F2FP.PACK_AB R4, R80, R166 ;  /* 0x000000a65004723e */ /* 0x002fc400000000ff */
[----:B--2---:R-:W-:-:S07]  /*4280*/  F2FP.PACK_AB R7, R229, R230 ;  /* 0x000000e6e507723e */ /* 0x004fce00000000ff */
[C---:B------:R-:W-:Y:S07]  /*4290*/  HMMA.16816.F32 R176, R4.reuse, R60, R20 ;  /* 0x0000003c04b0723c */ /* 0x040fee0000001814 */
[----:B------:R-:W-:Y:S01]  /*42a0*/  IMAD.MOV.U32 R60, RZ, RZ, R169 ;  /* 0x000000ffff3c7224 */ /* 0x000fe200078e00a9 */
[----:B------:R-:W-:Y:S01]  /*42b0*/  HMMA.16816.F32 R172, R4, R48, R16 ;  /* 0x0000003004ac723c */ /* 0x000fe20000001810 */
[----:B------:R-:W-:-:S06]  /*42c0*/  MOV R61, R168 ;  /* 0x000000a8003d7202 */ /* 0x000fcc0000000f00 */
[----:B------:R-:W-:Y:S01]  /*42d0*/  MOV R49, R171 ;  /* 0x000000ab00317202 */ /* 0x000fe20000000f00 */
[----:B------:R-:W-:Y:S01]  /*42e0*/  HMMA.16816.F32 R20, R8, R100, RZ ;  /* 0x000000640814723c */ /* 0x000fe200000018ff */
[----:B------:R-:W-:-:S06]  /*42f0*/  IMAD.MOV.U32 R48, RZ, RZ, R139 ;  /* 0x000000ffff307224 */ /* 0x000fcc00078e008b */
[----:B------:R-:W-:Y:S01]  /*4300*/  MOV R100, R127 ;  /* 0x0000007f00647202 */ /* 0x000fe20000000f00 */
[----:B------:R-:W-:Y:S01]  /*4310*/  HMMA.16816.F32 R16, R8, R104, RZ ;  /* 0x000000680810723c */ /* 0x000fe200000018ff */
[----:B------:R-:W-:-:S06]  /*4320*/  IMAD.MOV.U32 R101, RZ, RZ, R126 ;  /* 0x000000ffff657224 */ /* 0x000fcc00078e007e */
[----:B------:R-:W-:Y:S01]  /*4330*/  IMAD.MOV.U32 R105, RZ, RZ, R125 ;  /* 0x000000ffff697224 */ /* 0x000fe200078e007d */
[----:B------:R-:W-:Y:S01]  /*4340*/  HMMA.16816.F32 R80, R4, R56, R32 ;  /* 0x000000380450723c */ /* 0x000fe20000001820 */
[----:B------:R-:W-:-:S06]  /*4350*/  MOV R104, R124 ;  /* 0x0000007c00687202 */ /* 0x000fcc0000000f00 */
[----:B------:R-:W-:Y:S01]  /*4360*/  IMAD.MOV.U32 R35, RZ, RZ, R120 ;  /* 0x000000ffff237224 */ /* 0x000fe200078e0078 */
[----:B------:R-:W-:Y:S07]  /*4370*/  HMMA.16816.F32 R168, R4, R72, R36 ;  /* 0x0000004804a8723c */ /* 0x000fee0000001824 */
[----:B------:R-:W-:Y:S01]  /*4380*/  IMAD.MOV.U32 R73, RZ, RZ, R142 ;  /* 0x000000ffff497224 */ /* 0x000fe200078e008e */
[----:B------:R-:W-:Y:S01]  /*4390*/  HMMA.16816.F32 R36, R8, R78, RZ ;  /* 0x0000004e0824723c */ /* 0x000fe200000018ff */
[----:B------:R-:W-:-:S06]  /*43a0*/  IMAD.MOV.U32 R72, RZ, RZ, R121 ;  /* 0x000000ffff487224 */ /* 0x000fcc00078e0079 */
[----:B------:R-:W-:Y:S01]  /*43b0*/  MOV R78, R35 ;  /* 0x00000023004e7202 */ /* 0x000fe20000000f00 */
[----:B------:R-:W-:Y:S01]  /*43c0*/  HMMA.16816.F32 R136, R4, R68, R28 ;  /* 0x000000440488723c */ /* 0x000fe2000000181c */
[----:B------:R-:W-:Y:S01]  /*43d0*/  IMAD.MOV.U32 R79, RZ, RZ, R96 ;  /* 0x000000ffff4f7224 */ /* 0x000fe200078e0060 */
[----:B------:R-:W-:-:S06]  /*43e0*/  MOV R96, R61 ;  /* 0x0000003d00607202 */ /* 0x000fcc0000000f00 */
[C---:B------:R-:W-:Y:S08]  /*43f0*/  HMMA.16816.F32 R124, R4.reuse, R64, R24 ;  /* 0x00000040047c723c */ /* 0x040ff00000001818 */
[C---:B------:R-:W-:Y:S08]  /*4400*/  HMMA.16816.F32 R120, R4.reuse, R52, R20 ;  /* 0x000000340478723c */ /* 0x040ff00000001814 */
[----:B------:R-:W-:Y:S08]  /*4410*/  HMMA.16816.F32 R140, R4, R44, R16 ;  /* 0x0000002c048c723c */ /* 0x000ff00000001810 */
[C---:B------:R-:W-:Y:S07]  /*4420*/  HMMA.16816.F32 R32, R8.reuse, R86, RZ ;  /* 0x000000560820723c */ /* 0x040fee00000018ff */
[----:B------:R-:W-:Y:S01]  /*4430*/  IMAD.MOV.U32 R86, RZ, RZ, R49 ;  /* 0x000000ffff567224 */ /* 0x000fe200078e0031 */
[----:B------:R-:W-:Y:S01]  /*4440*/  HMMA.16816.F32 R28, R8, R90, RZ ;  /* 0x0000005a081c723c */ /* 0x000fe200000018ff */
[----:B------:R-:W-:-:S02]  /*4450*/  IMAD.MOV.U32 R49, RZ, RZ, R205 ;  /* 0x000000ffff317224 */ /* 0x000fc400078e00cd */
[----:B------:R-:W-:Y:S01]  /*4460*/  IMAD.MOV.U32 R87, RZ, RZ, R97 ;  /* 0x000000ffff577224 */ /* 0x000fe200078e0061 */
[----:B------:R-:W-:Y:S01]  /*4470*/  MOV R97, R48 ;  /* 0x0000003000617202 */ /* 0x000fe20000000f00 */
[----:B------:R-:W-:Y:S02]  /*4480*/  IMAD.MOV.U32 R48, RZ, RZ, R206 ;  /* 0x000000ffff307224 */ /* 0x000fe400078e00ce */
[----:B------:R-:W-:Y:S01]  /*4490*/  MOV R90, R204 ;  /* 0x000000cc005a7202 */ /* 0x000fe20000000f00 */
[----:B------:R-:W-:Y:S01]  /*44a0*/  HMMA.16816.F32 R24, R8, R94, RZ ;  /* 0x0000005e0818723c */ /* 0x000fe200000018ff */
[----:B------:R-:W-:-:S06]  /*44b0*/  IMAD.MOV.U32 R91, RZ, RZ, R60 ;  /* 0x000000ffff5b7224 */ /* 0x000fcc00078e003c */
[----:B------:R-:W-:Y:S01]  /*44c0*/  MOV R95, R104 ;  /* 0x00000068005f7202 */ /* 0x000fe20000000f00 */
[----:B------:R-:W-:Y:S01]  /*44d0*/  HMMA.16816.F32 R20, R8, R98, RZ ;  /* 0x000000620814723c */ /* 0x000fe200000018ff */
[----:B------:R-:W-:Y:S01]  /*44e0*/  IMAD.MOV.U32 R94, RZ, RZ, R73 ;  /* 0x000000ffff5e7224 */ /* 0x000fe200078e0049 */
[----:B------:R-:W-:Y:S01]  /*44f0*/  MOV R104, R88 ;  /* 0x0000005800687202 */ /* 0x000fe20000000f00 */
[----:B------:R-:W-:-:S04]  /*4500*/  IMAD.MOV.U32 R73, RZ, RZ, R93 ;  /* 0x000000ffff497224 */ /* 0x000fc800078e005d */
[----:B------:R-:W-:Y:S01]  /*4510*/  IMAD.MOV.U32 R98, RZ, RZ, R91 ;  /* 0x000000ffff627224 */ /* 0x000fe200078e005b */
[----:B------:R-:W-:Y:S01]  /*4520*/  HMMA.16816.F32 R16, R8, R102, RZ ;  /* 0x000000660810723c */ /* 0x000fe200000018ff */
[----:B------:R-:W-:Y:S01]  /*4530*/  IMAD.MOV.U32 R91, RZ, RZ, R100 ;  /* 0x000000ffff5b7224 */ /* 0x000fe200078e0064 */
[----:B------:R-:W-:Y:S02]  /*4540*/  MOV R99, R86 ;  /* 0x0000005600637202 */ /* 0x000fe40000000f00 */
[----:B------:R-:W-:-:S04]  /*4550*/  MOV R100, R85 ;  /* 0x0000005500647202 */ /* 0x000fc80000000f00 */
[----:B------:R-:W-:Y:S08]  /*4560*/  HMMA.16816.F32 R8, R8, R106, RZ ;  /* 0x0000006a0808723c */ /* 0x000ff000000018ff */
[C---:B------:R-:W-:Y:S08]  /*4570*/  HMMA.16816.F32 R40, R4.reuse, R62, R40 ;  /* 0x0000003e0428723c */ /* 0x040ff00000001828 */
[C---:B------:R-:W-:Y:S08]  /*4580*/  HMMA.16816.F32 R36, R4.reuse, R50, R36 ;  /* 0x000000320424723c */ /* 0x040ff00000001824 */
[C---:B------:R-:W-:Y:S08]  /*4590*/  HMMA.16816.F32 R32, R4.reuse, R74, R32 ;  /* 0x0000004a0420723c */ /* 0x040ff00000001820 */
[C---:B------:R-:W-:Y:S08]  /*45a0*/  HMMA.16816.F32 R28, R4.reuse, R58, R28 ;  /* 0x0000003a041c723c */ /* 0x040ff0000000181c */
[C---:B------:R-:W-:Y:S01]  /*45b0*/  HMMA.16816.F32 R68, R4.reuse, R70, R24 ;  /* 0x000000460444723c */ /* 0x040fe20000001818 */
[----:B------:R-:W-:Y:S07]  /*45c0*/  LDSM.16.MT88.4 R24, [R234+0x1100] ;  /* 0x00110000ea18783b */ /* 0x000fee0000004200 */
[C---:B------:R-:W-:Y:S01]  /*45d0*/  HMMA.16816.F32 R64, R4.reuse, R66, R20 ;  /* 0x000000420440723c */ /* 0x040fe20000001814 */
[----:B------:R-:W-:Y:S07]  /*45e0*/  LDSM.16.MT88.4 R20, [R236+0x1100] ;  /* 0x00110000ec14783b */ /* 0x000fee0000004200 */
[C---:B------:R-:W-:Y:S01]  /*45f0*/  HMMA.16816.F32 R52, R4.reuse, R54, R16 ;  /* 0x000000360434723c */ /* 0x040fe20000001810 */
[----:B------:R-:W1:Y:S07]  /*4600*/  LDSM.16.MT88.4 R16, [R233+0x1100] ;  /* 0x00110000e910783b */ /* 0x000e6e0000004200 */
[----:B------:R-:W-:Y:S07]  /*4610*/  HMMA.16816.F32 R44, R4, R46, R8 ;  /* 0x0000002e042c723c */ /* 0x000fee0000001808 */
[----:B------:R-:W-:-:S02]  /*4620*/  FFMA.FTZ R4, R149, c[0x0][0x2d0], -R3 ;  /* 0x0000b40095047a23 */ /* 0x000fc40000010803 */
[----:B------:R-:W-:Y:S02]  /*4630*/  FFMA.FTZ R5, R183, c[0x0][0x2d0], -R13 ;  /* 0x0000b400b7057a23 */ /* 0x000fe4000001080d */
[----:B------:R2:W-:Y:S08]  /*4640*/  MUFU.EX2 R149, R4 ;  /* 0x0000000400957308 */ /* 0x0005f00000000800 */
[----:B------:R-:W-:Y:S01]  /*4650*/  MUFU.EX2 R63, R5 ;  /* 0x00000005003f7308 */ /* 0x000fe20000000800 */
[----:B--2---:R-:W-:-:S07]  /*4660*/  FFMA.FTZ R4, R180, c[0x0][0x2d0], -R3 ;  /* 0x0000b400b4047a23 */ /* 0x004fce0000010803 */
[----:B------:R2:W3:Y:S02]  /*4670*/  MUFU.EX2 R204, R4 ;  /* 0x0000000400cc7308 */ /* 0x0004e40000000800 */
[----:B--2---:R-:W-:Y:S01]  /*4680*/  FFMA.FTZ R4, R150, c[0x0][0x2d0], -R3 ;  /* 0x0000b40096047a23 */ /* 0x004fe20000010803 */
[----:B---3--:R-:W-:-:S05]  /*4690*/  F2FP.PACK_AB R8, R204, R149 ;  /* 0x00000095cc08723e */ /* 0x008fca00000000ff */
[----:B------:R2:W-:Y:S02]  /*46a0*/  MUFU.EX2 R205, R4 ;  /* 0x0000000400cd7308 */ /* 0x0005e40000000800 */
[----:B--2---:R-:W-:-:S06]  /*46b0*/  FFMA.FTZ R4, R148, c[0x0][0x2d0], -R3 ;  /* 0x0000b40094047a23 */ /* 0x004fcc0000010803 */
        /* <DEDUP_REMOVED lines=14> */
[C---:B-1----:R-:W-:Y:S08]  /*47a0*/  HMMA.16816.F32 R176, R8.reuse, R16, R176 ;  /* 0x0000001008b0723c */ /* 0x042ff000000018b0 */
[----:B------:R-:W-:Y:S01]  /*47b0*/  HMMA.16816.F32 R40, R8, R18, R40 ;  /* 0x000000120828723c */ /* 0x000fe20000001828 */
[----:B--2---:R-:W-:-:S04]  /*47c0*/  FFMA.FTZ R4, R185, c[0x0][0x2d0], -R13 ;  /* 0x0000b400b9047a23 */ /* 0x004fc8000001080d */
[----:B------:R1:W-:Y:S03]  /*47d0*/  MUFU.EX2 R60, R4 ;  /* 0x00000004003c7308 */ /* 0x0003e60000000800 */
[C---:B------:R-:W-:Y:S08]  /*47e0*/  HMMA.16816.F32 R168, R8.reuse, R20, R168 ;  /* 0x0000001408a8723c */ /* 0x040ff000000018a8 */
[----:B------:R-:W-:Y:S01]  /*47f0*/  HMMA.16816.F32 R32, R8, R22, R32 ;  /* 0x000000160820723c */ /* 0x000fe20000001820 */
[----:B-1----:R-:W-:-:S07]  /*4800*/  FFMA.FTZ R4, R184, c[0x0][0x2d0], -R13 ;  /* 0x0000b400b8047a23 */ /* 0x002fce000001080d */
[C---:B------:R-:W-:Y:S01]  /*4810*/  HMMA.16816.F32 R172, R8.reuse, R24, R172 ;  /* 0x0000001808ac723c */ /* 0x040fe200000018ac */
[----:B------:R1:W2:Y:S07]  /*4820*/  MUFU.EX2 R150, R4 ;  /* 0x0000000400967308 */ /* 0x0002ae0000000800 */
[----:B------:R-:W-:Y:S01]  /*4830*/  HMMA.16816.F32 R36, R8, R26, R36 ;  /* 0x0000001a0824723c */ /* 0x000fe20000001824 */
[----:B-1----:R-:W-:Y:S01]  /*4840*/  FFMA.FTZ R4, R190, c[0x0][0x2d0], -R12 ;  /* 0x0000b400be047a23 */ /* 0x002fe2000001080c */
[----:B--2---:R-:W-:-:S03]  /*4850*/  F2FP.PACK_AB R6, R150, R63 ;  /* 0x0000003f9606723e */ /* 0x004fc600000000ff */
[----:B------:R1:W-:Y:S02]  /*4860*/  MUFU.EX2 R56, R4 ;  /* 0x0000000400387308 */ /* 0x0003e40000000800 */
[----:B-1----:R-:W-:-:S06]  /*4870*/  FFMA.FTZ R4, R189, c[0x0][0x2d0], -R12 ;  /* 0x0000b400bd047a23 */ /* 0x002fcc000001080c */
[----:B------:R1:W2:Y:S02]  /*4880*/  MUFU.EX2 R57, R4 ;  /* 0x0000000400397308 */ /* 0x0002a40000000800 */
[----:B-1----:R-:W-:Y:S01]  /*4890*/  FFMA.FTZ R4, R188, c[0x0][0x2d0], -R12 ;  /* 0x0000b400bc047a23 */ /* 0x002fe2000001080c */
[----:B--2---:R-:W-:-:S05]  /*48a0*/  F2FP.PACK_AB R5, R57, R56 ;  /* 0x000000383905723e */ /* 0x004fca00000000ff */
[----:B------:R1:W-:Y:S02]  /*48b0*/  MUFU.EX2 R59, R4 ;  /* 0x00000004003b7308 */ /* 0x0003e40000000800 */
[----:B-1----:R-:W-:-:S06]  /*48c0*/  FFMA.FTZ R4, R187, c[0x0][0x2d0], -R12 ;  /* 0x0000b400bb047a23 */ /* 0x002fcc000001080c */
[----:B------:R1:W2:Y:S02]  /*48d0*/  MUFU.EX2 R62, R4 ;  /* 0x00000004003e7308 */ /* 0x0002a40000000800 */
[----:B-1----:R-:W-:Y:S02]  /*48e0*/  F2FP.PACK_AB R4, R60, R58 ;  /* 0x0000003a3c04723e */ /* 0x002fe400000000ff */
[----:B--2---:R-:W-:-:S07]  /*48f0*/  F2FP.PACK_AB R7, R62, R59 ;  /* 0x0000003b3e07723e */ /* 0x004fce00000000ff */
[C---:B------:R-:W-:Y:S08]  /*4900*/  HMMA.16816.F32 R180, R4.reuse, R16, R196 ;  /* 0x0000001004b4723c */ /* 0x040ff000000018c4 */
[C---:B------:R-:W-:Y:S01]  /*4910*/  HMMA.16816.F32 R184, R4.reuse, R18, R116 ;  /* 0x0000001204b8723c */ /* 0x040fe20000001874 */
[----:B------:R-:W1:Y:S06]  /*4920*/  LDSM.16.MT88.4 R16, [R235+0x1100] ;  /* 0x00110000eb10783b */ /* 0x000e6c0000004200 */
[----:B------:R-:W-:Y:S01]  /*4930*/  IMAD.MOV.U32 R117, RZ, RZ, R48 ;  /* 0x000000ffff757224 */ /* 0x000fe200078e0030 */
[----:B------:R-:W-:Y:S01]  /*4940*/  MOV R118, R49 ;  /* 0x0000003100767202 */ /* 0x000fe20000000f00 */
[----:B------:R-:W-:Y:S01]  /*4950*/  IMAD.MOV.U32 R116, RZ, RZ, R90 ;  /* 0x000000ffff747224 */ /* 0x000fe200078e005a */
[----:B------:R-:W-:Y:S01]  /*4960*/  HMMA.16816.F32 R196, R4, R20, R224 ;  /* 0x0000001404c4723c */ /* 0x000fe200000018e0 */
[----:B------:R-:W-:-:S02]  /*4970*/  IMAD.MOV.U32 R119, RZ, RZ, R191 ;  /* 0x000000ffff777224 */ /* 0x000fc400078e00bf */
[----:B------:R-:W-:Y:S01]  /*4980*/  IMAD.MOV.U32 R90, RZ, RZ, R105 ;  /* 0x000000ffff5a7224 */ /* 0x000fe200078e0069 */
[----:B------:R-:W-:Y:S01]  /*4990*/  MOV R93, R244 ;  /* 0x000000f4005d7202 */ /* 0x000fe20000000f00 */
[----:B------:R-:W-:-:S03]  /*49a0*/  IMAD.MOV.U32 R105, RZ, RZ, R92 ;  /* 0x000000ffff697224 */ /* 0x000fc600078e005c */
[C---:B------:R-:W-:Y:S01]  /*49b0*/  HMMA.16816.F32 R48, R4.reuse, R22, R112 ;  /* 0x000000160430723c */ /* 0x040fe20000001870 */
[----:B------:R-:W2:Y:S07]  /*49c0*/  LDSM.16.MT88.4 R20, [R234+0x3100] ;  /* 0x00310000ea14783b */ /* 0x000eae0000004200 */
[C---:B------:R-:W-:Y:S08]  /*49d0*/  HMMA.16816.F32 R188, R4.reuse, R24, R216 ;  /* 0x0000001804bc723c */ /* 0x040ff000000018d8 */
[----:B------:R-:W-:Y:S01]  /*49e0*/  HMMA.16816.F32 R192, R4, R26, R192 ;  /* 0x0000001a04c0723c */ /* 0x000fe200000018c0 */
[----:B------:R-:W3:Y:S07]  /*49f0*/  LDSM.16.MT88.4 R24, [R233+0x3100] ;  /* 0x00310000e918783b */ /* 0x000eee0000004200 */
[-C--:B-1----:R-:W-:Y:S08]  /*4a00*/  HMMA.16816.F32 R224, R8, R16.reuse, R80 ;  /* 0x0000001008e0723c */ /* 0x082ff00000001850 */
[----:B------:R-:W-:Y:S07]  /*4a10*/  HMMA.16816.F32 R80, R4, R16, R116 ;  /* 0x000000100450723c */ /* 0x000fee0000001874 */
[----:B------:R-:W-:Y:S01]  /*4a20*/  MOV R118, R79 ;  /* 0x0000004f00767202 */ /* 0x000fe20000000f00 */
[----:B------:R-:W-:Y:S01]  /*4a30*/  IMAD.MOV.U32 R116, RZ, RZ, R87 ;  /* 0x000000ffff747224 */ /* 0x000fe200078e0057 */
[----:B------:R-:W-:Y:S01]  /*4a40*/  HMMA.16816.F32 R216, R8, R18, R28 ;  /* 0x0000001208d8723c */ /* 0x000fe2000000181c */
[----:B------:R-:W-:Y:S01]  /*4a50*/  IMAD.MOV.U32 R79, RZ, RZ, R84 ;  /* 0x000000ffff4f7224 */ /* 0x000fe200078e0054 */
[----:B------:R-:W-:Y:S01]  /*4a60*/  LDSM.16.MT88.4 R28, [R235+0x3100] ;  /* 0x00310000eb1c783b */ /* 0x000fe20000004200 */
[----:B------:R-:W-:Y:S01]  /*4a70*/  IMAD.MOV.U32 R117, RZ, RZ, R78 ;  /* 0x000000ffff757224 */ /* 0x000fe200078e004e */
[----:B------:R-:W-:Y:S01]  /*4a80*/  MOV R78, R101 ;  /* 0x00000065004e7202 */ /* 0x000fe20000000f00 */
[----:B------:R-:W-:-:S02]  /*4a90*/  IMAD.MOV.U32 R119, RZ, RZ, R72 ;  /* 0x000000ffff777224 */ /* 0x000fc400078e0048 */
[----:B------:R-:W-:Y:S01]  /*4aa0*/  IMAD.MOV.U32 R72, RZ, RZ, R89 ;  /* 0x000000ffff487224 */ /* 0x000fe200078e0059 */
[----:B------:R-:W-:Y:S01]  /*4ab0*/  HMMA.16816.F32 R84, R4, R18, R144 ;  /* 0x000000120454723c */ /* 0x000fe20000001890 */
[----:B------:R-:W1:Y:S01]  /*4ac0*/  LDSM.16.MT88.4 R16, [R236+0x3100] ;  /* 0x00310000ec10783b */ /* 0x000e620000004200 */
[----:B------:R-:W-:Y:S02]  /*4ad0*/  IMAD.MOV.U32 R101, RZ, RZ, R246 ;  /* 0x000000ffff657224 */ /* 0x000fe400078e00f6 */
[----:B------:R-:W-:Y:S01]  /*4ae0*/  IMAD.MOV.U32 R89, RZ, RZ, R76 ;  /* 0x000000ffff597224 */ /* 0x000fe200078e004c */
[----:B------:R-:W-:Y:S01]  /*4af0*/  MOV R76, R242 ;  /* 0x000000f2004c7202 */ /* 0x000fe20000000f00 */
[----:B------:R-:W-:Y:S02]  /*4b00*/  IMAD.MOV.U32 R92, RZ, RZ, R245 ;  /* 0x000000ffff5c7224 */ /* 0x000fe400078e00f5 */
[----:B------:R-:W-:Y:S01]  /*4b10*/  IMAD.MOV.U32 R88, RZ, RZ, R243 ;  /* 0x000000ffff587224 */ /* 0x000fe200078e00f3 */
[----:B------:R-:W-:Y:S01]  /*4b20*/  MOV R102, R90 ;  /* 0x0000005a00667202 */ /* 0x000fe20000000f00 */
[----:B------:R-:W-:-:S02]  /*4b30*/  IMAD.MOV.U32 R107, RZ, RZ, R95 ;  /* 0x000000ffff6b7224 */ /* 0x000fc400078e005f */
[----:B------:R-:W-:Y:S02]  /*4b40*/  IMAD.MOV.U32 R106, RZ, RZ, R94 ;  /* 0x000000ffff6a7224 */ /* 0x000fe400078e005e */
[----:B------:R-:W-:Y:S01]  /*4b50*/  IMAD.MOV.U32 R103, RZ, RZ, R91 ;  /* 0x000000ffff677224 */ /* 0x000fe200078e005b */
[----:B------:R-:W-:Y:S01]  /*4b60*/  MOV R91, R79 ;  /* 0x0000004f005b7202 */ /* 0x000fe20000000f00 */
[----:B------:R-:W-:Y:S01]  /*4b70*/  IMAD.MOV.U32 R95, RZ, RZ, R101 ;  /* 0x000000ffff5f7224 */ /* 0x000fe200078e0065 */
[----:B------:R-:W-:Y:S01]  /*4b80*/  MOV R101, R89 ;  /* 0x0000005900657202 */ /* 0x000fe20000000f00 */
[----:B------:R-:W-:Y:S01]  /*4b90*/  IMAD.MOV.U32 R94, RZ, RZ, R78 ;  /* 0x000000ffff5e7224 */ /* 0x000fe200078e004e */
[----:B------:R-:W-:Y:S01]  /*4ba0*/  MOV R78, R92 ;  /* 0x0000005c004e7202 */ /* 0x000fe20000000f00 */
[----:B------:R-:W-:Y:S01]  /*4bb0*/  IMAD.MOV.U32 R90, RZ, RZ, R100 ;  /* 0x000000ffff5a7224 */ /* 0x000fe200078e0064 */
[----:B------:R-:W-:Y:S01]  /*4bc0*/  MOV R89, R134 ;  /* 0x0000008600597202 */ /* 0x000fe20000000f00 */
[----:B------:R-:W-:Y:S01]  /*4bd0*/  IMAD.MOV.U32 R79, RZ, RZ, R93 ;  /* 0x000000ffff4f7224 */ /* 0x000fe200078e005d */
[----:B--2---:R-:W-:Y:S01]  /*4be0*/  HMMA.16816.F32 R112, R4, R20, R116 ;  /* 0x000000140470723c */ /* 0x004fe20000001874 */
[----:B------:R-:W-:Y:S01]  /*4bf0*/  IMAD.MOV.U32 R100, RZ, RZ, R88 ;  /* 0x000000ffff647224 */ /* 0x000fe200078e0058 */
[----:B------:R2:W5:Y:S01]  /*4c00*/  LDL.LU R246, [R1+0x70] ;  /* 0x0000700001f67983 */ /* 0x0005620000300800 */
[----:B------:R-:W-:-:S02]  /*4c10*/  IMAD.MOV.U32 R92, RZ, RZ, R76 ;  /* 0x000000ffff5c7224 */ /* 0x000fc400078e004c */
[----:B------:R-:W-:Y:S02]  /*4c20*/  IMAD.MOV.U32 R88, RZ, RZ, R77 ;  /* 0x000000ffff587224 */ /* 0x000fe400078e004d */
[----:B------:R-:W-:Y:S02]  /*4c30*/  IMAD.MOV.U32 R134, RZ, RZ, R240 ;  /* 0x000000ffff867224 */ /* 0x000fe400078e00f0 */
[----:B------:R-:W-:Y:S01]  /*4c40*/  IMAD.MOV.U32 R75, RZ, RZ, R94 ;  /* 0x000000ffff4b7224 */ /* 0x000fe200078e005e */
[----:B------:R-:W-:Y:S01]  /*4c50*/  MOV R119, R102 ;  /* 0x0000006600777202 */ /* 0x000fe20000000f00 */
[----:B------:R-:W-:Y:S02]  /*4c60*/  IMAD.MOV.U32 R76, RZ, RZ, R132 ;  /* 0x000000ffff4c7224 */ /* 0x000fe400078e0084 */
[----:B------:R-:W-:Y:S01]  /*4c70*/  IMAD.MOV.U32 R74, RZ, RZ, R103 ;  /* 0x000000ffff4a7224 */ /* 0x000fe200078e0067 */
[C---:B---3--:R-:W-:Y:S01]  /*4c80*/  HMMA.16816.F32 R96, R4.reuse, R24, R96 ;  /* 0x000000180460723c */ /* 0x048fe20000001860 */
[----:B------:R-:W-:Y:S01]  /*4c90*/  IMAD.MOV.U32 R77, RZ, RZ, R133 ;  /* 0x000000ffff4d7224 */ /* 0x000fe200078e0085 */
[----:B------:R-:W-:Y:S01]  /*4ca0*/  MOV R133, R238 ;  /* 0x000000ee00857202 */ /* 0x000fe20000000f00 */
[----:B------:R-:W-:Y:S01]  /*4cb0*/  IMAD.MOV.U32 R132, RZ, RZ, R239 ;  /* 0x000000ffff847224 */ /* 0x000fe200078e00ef */
[----:B------:R-:W-:Y:S01]  /*4cc0*/  MOV R93, R241 ;  /* 0x000000f1005d7202 */ /* 0x000fe20000000f00 */
[----:B------:R-:W-:Y:S01]  /*4cd0*/  IMAD.MOV.U32 R94, RZ, RZ, R79 ;  /* 0x000000ffff5e7224 */ /* 0x000fe200078e004f */
[----:B------:R2:W5:Y:S01]  /*4ce0*/  LDL.LU R245, [R1+0x6c] ;  /* 0x00006c0001f57983 */ /* 0x0005620000300800 */
        /* <DEDUP_REMOVED lines=11> */
[----:B-1----:R-:W-:Y:S01]  /*4da0*/  HMMA.16816.F32 R128, R4, R16, R128 ;  /* 0x000000100480723c */ /* 0x002fe20000001880 */
[----:B------:R-:W-:Y:S01]  /*4db0*/  IMAD.MOV.U32 R144, RZ, RZ, R118 ;  /* 0x000000ffff907224 */ /* 0x000fe200078e0076 */
[----:B------:R2:W5:Y:S01]  /*4dc0*/  LDL.LU R244, [R1+0x68] ;  /* 0x0000680001f47983 */ /* 0x0005620000300800 */
[----:B------:R-:W-:-:S02]  /*4dd0*/  IMAD.MOV.U32 R146, RZ, RZ, R74 ;  /* 0x000000ffff927224 */ /* 0x000fc400078e004a */
[----:B------:R-:W-:Y:S01]  /*4de0*/  IMAD.MOV.U32 R147, RZ, RZ, R75 ;  /* 0x000000ffff937224 */ /* 0x000fe200078e004b */
[----:B------:R-:W-:Y:S01]  /*4df0*/  MOV R75, R94 ;  /* 0x0000005e004b7202 */ /* 0x000fe20000000f00 */
[----:B------:R-:W-:Y:S01]  /*4e00*/  IMAD.MOV.U32 R78, RZ, RZ, R101 ;  /* 0x000000ffff4e7224 */ /* 0x000fe200078e0065 */
[----:B------:R-:W-:Y:S01]  /*4e10*/  HMMA.16816.F32 R64, R8, R22, R64 ;  /* 0x000000160840723c */ /* 0x000fe20000001840 */
[----:B------:R-:W-:Y:S01]  /*4e20*/  IMAD.MOV.U32 R74, RZ, RZ, R95 ;  /* 0x000000ffff4a7224 */ /* 0x000fe200078e005f */
[----:B------:R-:W-:Y:S01]  /*4e30*/  MOV R95, R135 ;  /* 0x00000087005f7202 */ /* 0x000fe20000000f00 */
[----:B------:R-:W-:Y:S01]  /*4e40*/  IMAD.MOV.U32 R94, RZ, RZ, R133 ;  /* 0x000000ffff5e7224 */ /* 0x000fe200078e0085 */
[----:B------:R2:W5:Y:S04]  /*4e50*/  LDL.LU R243, [R1+0x64] ;  /* 0x0000640001f37983 */ /* 0x0005680000300800 */
[C---:B------:R-:W-:Y:S01]  /*4e60*/  HMMA.16816.F32 R100, R4.reuse, R26, R212 ;  /* 0x0000001a0464723c */ /* 0x040fe200000018d4 */
[----:B------:R2:W5:Y:S04]  /*4e70*/  LDL.LU R242, [R1+0x60] ;  /* 0x0000600001f27983 */ /* 0x0005680000300800 */
[----:B------:R2:W5:Y:S02]  /*4e80*/  LDL.LU R241, [R1+0x5c] ;  /* 0x00005c0001f17983 */ /* 0x0005640000300800 */
[----:B------:R-:W-:Y:S01]  /*4e90*/  MOV R213, R134 ;  /* 0x0000008600d57202 */ /* 0x000fe20000000f00 */
[----:B------:R-:W-:Y:S01]  /*4ea0*/  IMAD.MOV.U32 R214, RZ, RZ, R132 ;  /* 0x000000ffffd67224 */ /* 0x000fe200078e0084 */
[----:B------:R-:W-:Y:S01]  /*4eb0*/  HMMA.16816.F32 R144, R4, R28, R144 ;  /* 0x0000001c0490723c */ /* 0x000fe20000001890 */
[----:B------:R-:W-:Y:S01]  /*4ec0*/  IMAD.MOV.U32 R215, RZ, RZ, R117 ;  /* 0x000000ffffd77224 */ /* 0x000fe200078e0075 */
[----:B------:R2:W5:Y:S01]  /*4ed0*/  LDL.LU R240, [R1+0x58] ;  /* 0x0000580001f07983 */ /* 0x0005620000300800 */
[----:B------:R-:W-:-:S05]  /*4ee0*/  IMAD.MOV.U32 R212, RZ, RZ, R92 ;  /* 0x000000ffffd47224 */ /* 0x000fca00078e005c */
[C---:B------:R-:W-:Y:S01]  /*4ef0*/  HMMA.16816.F32 R132, R4.reuse, R18, R156 ;  /* 0x000000120484723c */ /* 0x040fe2000000189c */
[----:B------:R-:W-:Y:S01]  /*4f00*/  IMAD.MOV.U32 R92, RZ, RZ, R232 ;  /* 0x000000ffff5c7224 */ /* 0x000fe200078e00e8 */
[----:B------:R2:W5:Y:S04]  /*4f10*/  LDL.LU R239, [R1+0x54] ;  /* 0x0000540001ef7983 */ /* 0x0005680000300800 */
[----:B------:R2:W5:Y:S01]  /*4f20*/  LDL.LU R238, [R1+0x50] ;  /* 0x0000500001ee7983 */ /* 0x0005620000300800 */
[----:B------:R-:W-:Y:S01]  /*4f30*/  IMAD.MOV.U32 R157, RZ, RZ, R88 ;  /* 0x000000ffff9d7224 */ /* 0x000fe200078e0058 */
[----:B------:R-:W-:Y:S01]  /*4f40*/  MOV R158, R79 ;  /* 0x0000004f009e7202 */ /* 0x000fe20000000f00 */
[----:B------:R-:W-:Y:S01]  /*4f50*/  IMAD.MOV.U32 R156, RZ, RZ, R89 ;  /* 0x000000ffff9c7224 */ /* 0x000fe200078e0059 */
[----:B------:R-:W-:Y:S01]  /*4f60*/  MOV R89, R76 ;  /* 0x0000004c00597202 */ /* 0x000fe20000000f00 */
[----:B------:R-:W-:Y:S01]  /*4f70*/  IMAD.MOV.U32 R159, RZ, RZ, R78 ;  /* 0x000000ffff9f7224 */ /* 0x000fe200078e004e */
[C---:B------:R-:W-:Y:S01]  /*4f80*/  HMMA.16816.F32 R116, R4.reuse, R22, R208 ;  /* 0x000000160474723c */ /* 0x040fe200000018d0 */
[----:B------:R-:W-:Y:S01]  /*4f90*/  IMAD.MOV.U32 R88, RZ, RZ, R77 ;  /* 0x000000ffff587224 */ /* 0x000fe200078e004d */
[----:B------:R2:W5:Y:S04]  /*4fa0*/  LDL.LU R237, [R1+0x4c] ;  /* 0x00004c0001ed7983 */ /* 0x0005680000300800 */
[----:B------:R2:W5:Y:S01]  /*4fb0*/  LDL.LU R232, [R1+0x48] ;  /* 0x0000480001e87983 */ /* 0x0005620000300800 */
[----:B------:R-:W-:Y:S01]  /*4fc0*/  PLOP3.LUT P0, PT, PT, PT, UP0, 0x40, 0x0 ;  /* 0x000000000000781c */ /* 0x000fe20003f0e808 */
[----:B------:R-:W-:Y:S07]  /*4fd0*/  HMMA.16816.F32 R76, R4, R30, R160 ;  /* 0x0000001e044c723c */ /* 0x000fee00000018a0 */
[----:B------:R-:W-:Y:S01]  /*4fe0*/  FFMA.FTZ R4, R221, c[0x0][0x2d0], -R3 ;  /* 0x0000b400dd047a23 */ /* 0x000fe20000010803 */
[----:B------:R-:W-:Y:S01]  /*4ff0*/  MOV R162, R95 ;  /* 0x0000005f00a27202 */ /* 0x000fe20000000f00 */
[----:B------:R-:W-:Y:S01]  /*5000*/  IMAD.MOV.U32 R7, RZ, RZ, R94 ;  /* 0x000000ffff077224 */ /* 0x000fe200078e005e */
[----:B------:R-:W-:Y:S01]  /*5010*/  HMMA.16816.F32 R52, R8, R18, R52 ;  /* 0x000000120834723c */ /* 0x000fe20000001834 */
[----:B------:R1:W-:Y:S01]  /*5020*/  MUFU.EX2 R23, R4 ;  /* 0x0000000400177308 */ /* 0x0003e20000000800 */
[----:B------:R-:W-:Y:S01]  /*5030*/  IMAD.MOV.U32 R160, RZ, RZ, R92 ;  /* 0x000000ffffa07224 */ /* 0x000fe200078e005c */
[----:B------:R-:W-:Y:S01]  /*5040*/  MOV R5, R213 ;  /* 0x000000d500057202 */ /* 0x000fe20000000f00 */
[----:B------:R-:W-:-:S02]  /*5050*/  IMAD.MOV.U32 R161, RZ, RZ, R93 ;  /* 0x000000ffffa17224 */ /* 0x000fc400078e005d */
[----:B------:R-:W-:Y:S02]  /*5060*/  IMAD.MOV.U32 R6, RZ, RZ, R214 ;  /* 0x000000ffff067224 */ /* 0x000fe400078e00d6 */
[----:B------:R-:W-:Y:S01]  /*5070*/  HMMA.16816.F32 R92, R8, R24, R136 ;  /* 0x00000018085c723c */ /* 0x000fe20000001888 */
[----:B------:R-:W-:-:S06]  /*5080*/  IMAD.MOV.U32 R163, RZ, RZ, R212 ;  /* 0x000000ffffa37224 */ /* 0x000fcc00078e00d4 */
[----:B------:R-:W-:Y:S01]  /*5090*/  MOV R139, R215 ;  /* 0x000000d7008b7202 */ /* 0x000fe20000000f00 */
[C---:B------:R-:W-:Y:S01]  /*50a0*/  HMMA.16816.F32 R208, R8.reuse, R20, R124 ;  /* 0x0000001408d0723c */ /* 0x040fe2000000187c */
[----:B-1----:R-:W-:Y:S01]  /*50b0*/  FFMA.FTZ R4, R207, c[0x0][0x2d0], -R3 ;  /* 0x0000b400cf047a23 */ /* 0x002fe20000010803 */
[----:B------:R-:W-:Y:S01]  /*50c0*/  MOV R137, R159 ;  /* 0x0000009f00897202 */ /* 0x000fe20000000f00 */
[----:B------:R-:W-:Y:S02]  /*50d0*/  IMAD.MOV.U32 R138, RZ, RZ, R6 ;  /* 0x000000ffff8a7224 */ /* 0x000fe400078e0006 */
[----:B------:R1:W-:Y:S01]  /*50e0*/  MUFU.EX2 R25, R4 ;  /* 0x0000000400197308 */ /* 0x0003e20000000800 */
[----:B------:R-:W-:Y:S01]  /*50f0*/  IMAD.MOV.U32 R136, RZ, RZ, R158 ;  /* 0x000000ffff887224 */ /* 0x000fe200078e009e */
[----:B------:R-:W-:Y:S01]  /*5100*/  MOV R207, R137 ;  /* 0x0000008900cf7202 */ /* 0x000fe20000000f00 */
[----:B------:R-:W-:Y:S01]  /*5110*/  HMMA.16816.F32 R124, R8, R16, R120 ;  /* 0x00000010087c723c */ /* 0x000fe20000001878 */
[----:B------:R-:W-:Y:S01]  /*5120*/  IMAD.MOV.U32 R6, RZ, RZ, R162 ;  /* 0x000000ffff067224 */ /* 0x000fe200078e00a2 */
[----:B------:R-:W-:Y:S01]  /*5130*/  LDSM.16.MT88.4 R120, [R234+0x3900] ;  /* 0x00390000ea78783b */ /* 0x000fe20000004200 */
[----:B------:R-:W-:-:S05]  /*5140*/  IMAD.MOV.U32 R221, RZ, RZ, R136 ;  /* 0x000000ffffdd7224 */ /* 0x000fca00078e0088 */
[----:B------:R-:W-:Y:S01]  /*5150*/  HMMA.16816.F32 R212, R8, R26, R68 ;  /* 0x0000001a08d4723c */ /* 0x000fe20000001844 */
[--C-:B-1----:R-:W-:Y:S02]  /*5160*/  FFMA.FTZ R4, R220, c[0x0][0x2d0], -R3.reuse ;  /* 0x0000b400dc047a23 */ /* 0x102fe40000010803 */
[----:B------:R-:W-:-:S04]  /*5170*/  FFMA.FTZ R3, R203, c[0x0][0x2d0], -R3 ;  /* 0x0000b400cb037a23 */ /* 0x000fc80000010803 */
[----:B------:R-:W-:Y:S01]  /*5180*/  MOV R70, R156 ;  /* 0x0000009c00467202 */ /* 0x000fe20000000f00 */
[----:B------:R-:W-:Y:S01]  /*5190*/  IMAD.MOV.U32 R71, RZ, RZ, R157 ;  /* 0x000000ffff477224 */ /* 0x000fe200078e009d */
[C---:B------:R-:W-:Y:S01]  /*51a0*/  HMMA.16816.F32 R140, R8.reuse, R28, R140 ;  /* 0x0000001c088c723c */ /* 0x040fe2000000188c */
[----:B------:R1:W-:Y:S01]  /*51b0*/  MUFU.EX2 R24, R3 ;  /* 0x0000000300187308 */ /* 0x0003e20000000800 */
[----:B------:R-:W3:Y:S01]  /*51c0*/  LDSM.16.MT88.4 R156, [R234+0x1900] ;  /* 0x00190000ea9c783b */ /* 0x000ee20000004200 */
[----:B------:R-:W-:Y:S01]  /*51d0*/  IMAD.MOV.U32 R69, RZ, RZ, R6 ;  /* 0x000000ffff457224 */ /* 0x000fe200078e0006 */
[----:B------:R-:W-:Y:S01]  /*51e0*/  MOV R6, R107 ;  /* 0x0000006b00067202 */ /* 0x000fe20000000f00 */
[----:B------:R-:W-:Y:S01]  /*51f0*/  IMAD.MOV.U32 R107, RZ, RZ, R72 ;  /* 0x000000ffff6b7224 */ /* 0x000fe200078e0048 */
[----:B------:R-:W-:Y:S02]  /*5200*/  MOV R27, R71 ;  /* 0x00000047001b7202 */ /* 0x000fe40000000f00 */
[----:B------:R-:W-:Y:S01]  /*5210*/  HMMA.16816.F32 R44, R8, R30, R44 ;  /* 0x0000001e082c723c */ /* 0x000fe2000000182c */
[----:B------:R-:W4:Y:S01]  /*5220*/  MUFU.EX2 R26, R4 ;  /* 0x00000004001a7308 */ /* 0x000f220000000800 */
[----:B------:R-:W-:-:S05]  /*5230*/  MOV R28, R6 ;  /* 0x00000006001c7202 */ /* 0x000fca0000000f00 */
[----:B------:R-:W-:Y:S02]  /*5240*/  FADD.FTZ R9, R108, R14 ;  /* 0x0000000e6c097221 */ /* 0x000fe40000010000 */
[--C-:B-1----:R-:W-:Y:S02]  /*5250*/  FFMA.FTZ R3, R222, c[0x0][0x2d0], -R0.reuse ;  /* 0x0000b400de037a23 */ /* 0x102fe40000010800 */
[----:B------:R-:W-:Y:S02]  /*5260*/  FADD.FTZ R10, R70, R223 ;  /* 0x000000df460a7221 */ /* 0x000fe40000010000 */
[----:B------:R1:W-:Y:S01]  /*5270*/  MUFU.EX2 R19, R3 ;  /* 0x0000000300137308 */ /* 0x0003e20000000800 */
[----:B------:R-:W-:Y:S02]  /*5280*/  IMAD.MOV.U32 R223, RZ, RZ, R107 ;  /* 0x000000ffffdf7224 */ /* 0x000fe400078e006b */
[----:B-1----:R-:W-:-:S05]  /*5290*/  FFMA.FTZ R3, R202, c[0x0][0x2d0], -R0 ;  /* 0x0000b400ca037a23 */ /* 0x002fca0000010800 */
[----:B------:R1:W-:Y:S02]  /*52a0*/  MUFU.EX2 R20, R3 ;  /* 0x0000000300147308 */ /* 0x0003e40000000800 */
[--C-:B-1----:R-:W-:Y:S02]  /*52b0*/  FFMA.FTZ R3, R201, c[0x0][0x2d0], -R0.reuse ;  /* 0x0000b400c9037a23 */ /* 0x102fe40000010800 */
[----:B------:R-:W-:-:S04]  /*52c0*/  FFMA.FTZ R0, R200, c[0x0][0x2d0], -R0 ;  /* 0x0000b400c8007a23 */ /* 0x000fc80000010800 */
[----:B------:R-:W-:Y:S08]  /*52d0*/  MUFU.EX2 R22, R3 ;  /* 0x0000000300167308 */ /* 0x000ff00000000800 */
[----:B------:R1:W-:Y:S02]  /*52e0*/  MUFU.EX2 R21, R0 ;  /* 0x0000000000157308 */ /* 0x0003e40000000800 */
[----:B-1----:R-:W-:-:S02]  /*52f0*/  FFMA.FTZ R0, R139, c[0x0][0x2d0], -R13 ;  /* 0x0000b4008b007a23 */ /* 0x002fc4000001080d */
[----:B------:R-:W-:-:S04]  /*5300*/  IMAD.MOV.U32 R139, RZ, RZ, R7 ;  /* 0x000000ffff8b7224 */ /* 0x000fc800078e0007 */
[----:B------:R1:W-:Y:S01]  /*5310*/  MUFU.EX2 R16, R0 ;  /* 0x0000000000107308 */ /* 0x0003e20000000800 */
[----:B------:R-:W-:-:S04]  /*5320*/  IMAD.MOV.U32 R7, RZ, RZ, R163 ;  /* 0x000000ffff077224 */ /* 0x000fc800078e00a3 */
[----:B------:R-:W-:Y:S02]  /*5330*/  IMAD.MOV.U32 R68, RZ, RZ, R7 ;  /* 0x000000ffff447224 */ /* 0x000fe400078e0007 */
[----:B------:R-:W-:Y:S02]  /*5340*/  IMAD.MOV.U32 R7, RZ, RZ, R90 ;  /* 0x000000ffff077224 */ /* 0x000fe400078e005a */
[----:B------:R-:W-:Y:S02]  /*5350*/  FADD.FTZ R8, R69, R68 ;  /* 0x0000004445087221 */ /* 0x000fe40000010000 */
[----:B------:R-:W-:Y:S02]  /*5360*/  IMAD.MOV.U32 R31, RZ, RZ, R7 ;  /* 0x000000ffff1f7224 */ /* 0x000fe400078e0007 */
[----:B-1----:R-:W-:Y:S01]  /*5370*/  FFMA.FTZ R0, R5, c[0x0][0x2d0], -R13 ;  /* 0x0000b40005007a23 */ /* 0x002fe2000001080d */
[----:B------:R-:W-:-:S03]  /*5380*/  MOV R5, R161 ;  /* 0x000000a100057202 */ /* 0x000fc60000000f00 */
[----:B------:R1:W1:Y:S02]  /*5390*/  MUFU.EX2 R17, R0 ;  /* 0x0000000000117308 */ /* 0x0002640000000800 */
[----:B------:R-:W-:Y:S02]  /*53a0*/  FFMA.FTZ R3, R5, c[0x0][0x2d0], -R12 ;  /* 0x0000b40005037a23 */ /* 0x000fe4000001080c */
[----:B------:R-:W-:Y:S01]  /*53b0*/  IMAD.MOV.U32 R5, RZ, RZ, R106 ;  /* 0x000000ffff057224 */ /* 0x000fe200078e006a */
[----:B------:R-:W-:Y:S02]  /*53c0*/  MOV R106, R91 ;  /* 0x0000005b006a7202 */ /* 0x000fe40000000f00 */
[----:B------:R-:W-:Y:S01]  /*53d0*/  MOV R91, R166 ;  /* 0x000000a6005b7202 */ /* 0x000fe20000000f00 */
[----:B------:R-:W-:Y:S01]  /*53e0*/  IMAD.MOV.U32 R29, RZ, RZ, R5 ;  /* 0x000000ffff1d7224 */ /* 0x000fe200078e0005 */
[----:B----4-:R-:W-:Y:S01]  /*53f0*/  F2FP.PACK_AB R166, R24, R26 ;  /* 0x0000001a18a6723e */ /* 0x010fe200000000ff */
[----:B------:R-:W-:Y:S01]  /*5400*/  LDSM.16.MT88.4 R4, [R235+0x3900] ;  /* 0x00390000eb04783b */ /* 0x000fe20000004200 */
[----:B------:R-:W-:Y:S01]  /*5410*/  MOV R30, R106 ;  /* 0x0000006a001e7202 */ /* 0x000fe20000000f00 */
[--C-:B-1----:R-:W-:Y:S01]  /*5420*/  FFMA.FTZ R0, R160, c[0x0][0x2d0], -R13.reuse ;  /* 0x0000b400a0007a23 */ /* 0x102fe2000001080d */
[----:B------:R-:W-:Y:S01]  /*5430*/  F2FP.PACK_AB R200, R17, R16 ;  /* 0x0000001011c8723e */ /* 0x000fe200000000ff */
[----:B------:R-:W1:Y:S02]  /*5440*/  LDSM.16.MT88.4 R160, [R233+0x1900] ;  /* 0x00190000e9a0783b */ /* 0x000e640000004200 */
[----:B------:R4:W-:Y:S02]  /*5450*/  MUFU.EX2 R18, R0 ;  /* 0x0000000000127308 */ /* 0x0009e40000000800 */
[----:B----4-:R-:W-:Y:S01]  /*5460*/  FFMA.FTZ R0, R167, c[0x0][0x2d0], -R13 ;  /* 0x0000b400a7007a23 */ /* 0x010fe2000001080d */
[----:B------:R-:W-:-:S05]  /*5470*/  MOV R167, R15 ;  /* 0x0000000f00a77202 */ /* 0x000fca0000000f00 */
[----:B------:R4:W2:Y:S01]  /*5480*/  MUFU.EX2 R15, R0 ;  /* 0x00000000000f7308 */ /* 0x0008a20000000800 */
[----:B------:R-:W-:Y:S01]  /*5490*/  IMAD.MOV.U32 R90, RZ, RZ, R167 ;  /* 0x000000ffff5a7224 */ /* 0x000fe200078e00a7 */
[----:B------:R-:W-:Y:S01]  /*54a0*/  F2FP.PACK_AB R167, R21, R22 ;  /* 0x0000001615a7723e */ /* 0x000fe200000000ff */
[----:B----4-:R-:W-:Y:S01]  /*54b0*/  FFMA.FTZ R0, R138, c[0x0][0x2d0], -R12 ;  /* 0x0000b4008a007a23 */ /* 0x010fe2000001080c */
[----:B--2---:R-:W-:Y:S01]  /*54c0*/  F2FP.PACK_AB R202, R15, R18 ;  /* 0x000000120fca723e */ /* 0x004fe200000000ff */
[----:B------:R-:W-:-:S03]  /*54d0*/  IMAD.MOV.U32 R138, RZ, RZ, R74 ;  /* 0x000000ffff8a7224 */ /* 0x000fc600078e004a */
[----:B------:R2:W-:Y:S01]  /*54e0*/  MUFU.EX2 R11, R0 ;  /* 0x00000000000b7308 */ /* 0x0005e20000000800 */
[----:B------:R-:W-:Y:S02]  /*54f0*/  IMAD.MOV.U32 R220, RZ, RZ, R138 ;  /* 0x000000ffffdc7224 */ /* 0x000fe400078e008a */
[----:B--2---:R-:W-:Y:S01]  /*5500*/  FFMA.FTZ R0, R139, c[0x0][0x2d0], -R12 ;  /* 0x0000b4008b007a23 */ /* 0x004fe2000001080c */
[----:B------:R-:W-:-:S04]  /*5510*/  MOV R139, R75 ;  /* 0x0000004b008b7202 */ /* 0x000fc80000000f00 */
[----:B------:R2:W4:Y:S01]  /*5520*/  MUFU.EX2 R13, R0 ;  /* 0x00000000000d7308 */ /* 0x0005220000000800 */
[----:B------:R-:W-:Y:S02]  /*5530*/  MOV R222, R139 ;  /* 0x0000008b00de7202 */ /* 0x000fe40000000f00 */
[----:B------:R-:W-:Y:S01]  /*5540*/  LDSM.16.MT88.4 R136, [R236+0x3900] ;  /* 0x00390000ec88783b */ /* 0x000fe20000004200 */
[----:B--2---:R-:W-:Y:S01]  /*5550*/  FFMA.FTZ R0, R73, c[0x0][0x2d0], -R12 ;  /* 0x0000b40049007a23 */ /* 0x004fe2000001080c */
[----:B----4-:R-:W-:-:S03]  /*5560*/  F2FP.PACK_AB R201, R13, R11 ;  /* 0x0000000b0dc9723e */ /* 0x010fc600000000ff */
[----:B------:R2:W-:Y:S01]  /*5570*/  MUFU.EX2 R12, R3 ;  /* 0x00000003000c7308 */ /* 0x0005e20000000800 */
[----:B------:R-:W4:Y:S07]  /*5580*/  LDSM.16.MT88.4 R72, [R236+0x1900] ;  /* 0x00190000ec48783b */ /* 0x000f2e0000004200 */
[----:B------:R-:W1:Y:S01]  /*5590*/  MUFU.EX2 R14, R0 ;  /* 0x00000000000e7308 */ /* 0x000e620000000800 */
[----:B--2---:R-:W-:Y:S01]  /*55a0*/  FADD.FTZ R3, R165, R164 ;  /* 0x000000a4a5037221 */ /* 0x004fe20000010000 */
[----:B------:R-:W-:-:S02]  /*55b0*/  F2FP.PACK_AB R164, R25, R23 ;  /* 0x0000001719a4723e */ /* 0x000fc400000000ff */
[----:B------:R-:W-:Y:S02]  /*55c0*/  F2FP.PACK_AB R165, R20, R19 ;  /* 0x0000001314a5723e */ /* 0x000fe400000000ff */
[----:B-1----:R-:W-:Y:S01]  /*55d0*/  F2FP.PACK_AB R203, R14, R12 ;  /* 0x0000000c0ecb723e */ /* 0x002fe200000000ff */
[----:B------:R-:W-:-:S04]  /*55e0*/  IMAD.MOV.U32 R0, RZ, RZ, R89 ;  /* 0x000000ffff007224 */ /* 0x000fc800078e0059 */
[----:B---3--:R-:W-:Y:S01]  /*55f0*/  HMMA.16816.F32 R172, R164, R156, R172 ;  /* 0x0000009ca4ac723c */ /* 0x008fe200000018ac */
[----:B------:R-:W-:Y:S02]  /*5600*/  FADD.FTZ R0, R0, R3 ;  /* 0x0000000300007221 */ /* 0x000fe40000010000 */
[----:B------:R-:W-:-:S05]  /*5610*/  FADD.FTZ R3, R252, R9 ;  /* 0x00000009fc037221 */ /* 0x000fca0000010000 */
[C---:B------:R-:W-:Y:S08]  /*5620*/  HMMA.16816.F32 R188, R200.reuse, R156, R188 ;  /* 0x0000009cc8bc723c */ /* 0x040ff000000018bc */
[-C--:B------:R-:W-:Y:S08]  /*5630*/  HMMA.16816.F32 R192, R200, R158.reuse, R192 ;  /* 0x0000009ec8c0723c */ /* 0x080ff000000018c0 */
[C---:B------:R-:W-:Y:S07]  /*5640*/  HMMA.16816.F32 R156, R164.reuse, R158, R36 ;  /* 0x0000009ea49c723c */ /* 0x040fee0000001824 */
[----:B------:R-:W-:Y:S01]  /*5650*/  MOV R37, R111 ;  /* 0x0000006f00257202 */ /* 0x000fe20000000f00 */
[----:B------:R-:W-:Y:S01]  /*5660*/  HMMA.16816.F32 R176, R164, R160, R176 ;  /* 0x000000a0a4b0723c */ /* 0x000fe200000018b0 */
[----:B------:R-:W-:Y:S01]  /*5670*/  MOV R38, R109 ;  /* 0x0000006d00267202 */ /* 0x000fe20000000f00 */
[----:B------:R-:W-:Y:S01]  /*5680*/  IMAD.MOV.U32 R36, RZ, RZ, R110 ;  /* 0x000000ffff247224 */ /* 0x000fe200078e006e */
[----:B------:R-:W-:Y:S01]  /*5690*/  MOV R39, R88 ;  /* 0x0000005800277202 */ /* 0x000fe20000000f00 */
[----:B------:R-:W-:-:S02]  /*56a0*/  FADD.FTZ R10, R37, R10 ;  /* 0x0000000a250a7221 */ /* 0x000fc40000010000 */
[----:B------:R-:W-:Y:S02]  /*56b0*/  FADD.FTZ R9, R38, R0 ;  /* 0x0000000026097221 */ /* 0x000fe40000010000 */
[----:B------:R-:W-:Y:S01]  /*56c0*/  HMMA.16816.F32 R180, R200, R160, R180 ;  /* 0x000000a0c8b4723c */ /* 0x000fe200000018b4 */
[----:B------:R-:W-:-:S07]  /*56d0*/  FADD.FTZ R8, R36, R8 ;  /* 0x0000000824087221 */ /* 0x000fce0000010000 */
[-C--:B------:R-:W-:Y:S08]  /*56e0*/  HMMA.16816.F32 R184, R200, R162.reuse, R184 ;  /* 0x000000a2c8b8723c */ /* 0x080ff000000018b8 */
[----:B------:R-:W-:Y:S07]  /*56f0*/  HMMA.16816.F32 R160, R164, R162, R40 ;  /* 0x000000a2a4a0723c */ /* 0x000fee0000001828 */
[----:B------:R-:W-:Y:S01]  /*5700*/  MOV R41, R104 ;  /* 0x0000006800297202 */ /* 0x000fe20000000f00 */
[----:B------:R-:W-:Y:S01]  /*5710*/  IMAD.MOV.U32 R42, RZ, RZ, R91 ;  /* 0x000000ffff2a7224 */ /* 0x000fe200078e005b */
[----:B------:R-:W-:Y:S01]  /*5720*/  HMMA.16816.F32 R144, R200, R4, R144 ;  /* 0x00000004c890723c */ /* 0x000fe20000001890 */
[----:B------:R-:W-:Y:S01]  /*5730*/  IMAD.MOV.U32 R40, RZ, RZ, R105 ;  /* 0x000000ffff287224 */ /* 0x000fe200078e0069 */
[----:B------:R-:W-:Y:S01]  /*5740*/  MOV R43, R90 ;  /* 0x0000005a002b7202 */ /* 0x000fe20000000f00 */
[----:B------:R-:W-:Y:S01]  /*5750*/  FADD.FTZ R0, R41, R10 ;  /* 0x0000000a29007221 */ /* 0x000fe20000010000 */
[----:B------:R-:W1:Y:S01]  /*5760*/  LDSM.16.MT88.4 R88, [R235+0x1900] ;  /* 0x00190000eb58783b */ /* 0x000e620000004200 */
[----:B------:R-:W-:-:S03]  /*5770*/  FADD.FTZ R9, R42, R9 ;  /* 0x000000092a097221 */ /* 0x000fc60000010000 */
[----:B------:R-:W-:Y:S01]  /*5780*/  HMMA.16816.F32 R140, R164, R4, R140 ;  /* 0x00000004a48c723c */ /* 0x000fe2000000188c */
[----:B------:R-:W2:Y:S06]  /*5790*/  LDSM.16.MT88.4 R104, [R233+0x3900] ;  /* 0x00390000e968783b */ /* 0x000eac0000004200 */
[----:B------:R-:W-:Y:S01]  /*57a0*/  FADD.FTZ R4, R39, R3 ;  /* 0x0000000327047221 */ /* 0x000fe20000010000 */
[----:B----4-:R-:W-:Y:S01]  /*57b0*/  HMMA.16816.F32 R196, R200, R72, R196 ;  /* 0x00000048c8c4723c */ /* 0x010fe200000018c4 */
[----:B------:R-:W-:Y:S02]  /*57c0*/  FADD.FTZ R3, R40, R8 ;  /* 0x0000000828037221 */ /* 0x000fe40000010000 */
[----:B------:R-:W-:-:S02]  /*57d0*/  FADD.FTZ R5, R223, R0 ;  /* 0x00000000df057221 */ /* 0x000fc40000010000 */
[----:B------:R-:W-:Y:S02]  /*57e0*/  FADD.FTZ R0, R30, R9 ;  /* 0x000000091e007221 */ /* 0x000fe40000010000 */
        /* <DEDUP_REMOVED lines=16> */
[C---:B-1----:R-:W-:Y:S01]  /*58f0*/  HMMA.16816.F32 R80, R200.reuse, R88, R80 ;  /* 0x00000058c850723c */ /* 0x042fe20000001850 */
        /* <DEDUP_REMOVED lines=9> */
[----:B--2---:R-:W-:Y:S01]  /*5990*/  HMMA.16816.F32 R96, R200, R104, R96 ;  /* 0x00000068c860723c */ /* 0x004fe20000001860 */
[----:B------:R-:W-:Y:S02]  /*59a0*/  FADD.FTZ R4, R60, R4 ;  /* 0x000000043c047221 */ /* 0x000fe40000010000 */
[----:B------:R-:W-:Y:S02]  /*59b0*/  FADD.FTZ R0, R206, R0 ;  /* 0x00000000ce007221 */ /* 0x000fe40000010000 */
[----:B------:R-:W-:-:S02]  /*59c0*/  FADD.FTZ R3, R154, R3 ;  /* 0x000000039a037221 */ /* 0x000fc40000010000 */
        /* <DEDUP_REMOVED lines=20> */
[----:B------:R-:W-:Y:S01]  /*5b10*/  FADD.FTZ R5, R12, R5 ;  /* 0x000000050c057221 */ /* 0x000fe20000010000 */
[C---:B------:R-:W-:Y:S01]  /*5b20*/  HMMA.16816.F32 R168, R164.reuse, R72, R168 ;  /* 0x00000048a4a8723c */ /* 0x040fe200000018a8 */
[----:B------:R-:W-:Y:S01]  /*5b30*/  FADD.FTZ R4, R18, R4 ;  /* 0x0000000412047221 */ /* 0x000fe20000010000 */
[----:B------:R1:W-:Y:S06]  /*5b40*/  STL [R1+0x14], R0 ;  /* 0x0000140001007387 */ /* 0x0003ec0000100800 */
[C---:B------:R-:W-:Y:S08]  /*5b50*/  HMMA.16816.F32 R76, R164.reuse, R88, R224 ;  /* 0x00000058a44c723c */ /* 0x040ff000000018e0 */
[C---:B------:R-:W-:Y:S08]  /*5b60*/  HMMA.16816.F32 R92, R164.reuse, R104, R92 ;  /* 0x00000068a45c723c */ /* 0x040ff0000000185c */
[----:B------:R-:W-:Y:S01]  /*5b70*/  HMMA.16816.F32 R108, R164, R120, R208 ;  /* 0x00000078a46c723c */ /* 0x000fe200000018d0 */
[----:B-1----:R-:W-:-:S07]  /*5b80*/  FADD.FTZ R0, R14, R5 ;  /* 0x000000050e007221 */ /* 0x002fce0000010000 */
[C---:B------:R-:W-:Y:S08]  /*5b90*/  HMMA.16816.F32 R124, R164.reuse, R136, R124 ;  /* 0x00000088a47c723c */ /* 0x040ff0000000187c */
[C---:B------:R-:W-:Y:S08]  /*5ba0*/  HMMA.16816.F32 R72, R164.reuse, R74, R32 ;  /* 0x0000004aa448723c */ /* 0x040ff00000001820 */
[C---:B------:R-:W-:Y:S08]  /*5bb0*/  HMMA.16816.F32 R88, R164.reuse, R90, R216 ;  /* 0x0000005aa458723c */ /* 0x040ff000000018d8 */
[C---:B------:R-:W-:Y:S08]  /*5bc0*/  HMMA.16816.F32 R104, R164.reuse, R106, R212 ;  /* 0x0000006aa468723c */ /* 0x040ff000000018d4 */
[C---:B------:R-:W-:Y:S08]  /*5bd0*/  HMMA.16816.F32 R120, R164.reuse, R122, R64 ;  /* 0x0000007aa478723c */ /* 0x040ff00000001840 */
[C---:B------:R-:W-:Y:S08]  /*5be0*/  HMMA.16816.F32 R136, R164.reuse, R138, R52 ;  /* 0x0000008aa488723c */ /* 0x040ff00000001834 */
[----:B------:R-:W-:Y:S07]  /*5bf0*/  HMMA.16816.F32 R164, R164, R6, R44 ;  /* 0x00000006a4a4723c */ /* 0x000fee000000182c */
[----:B------:R-:W-:-:S02]  /*5c00*/  FADD.FTZ R6, R21, R3 ;  /* 0x0000000315067221 */ /* 0x000fc40000010000 */
[----:B------:R-:W-:-:S03]  /*5c10*/  FADD.FTZ R3, R15, R4 ;  /* 0x000000040f037221 */ /* 0x000fc60000010000 */
[----:B------:R1:W-:Y:S04]  /*5c20*/  STL [R1+0x20], R6 ;  /* 0x0000200601007387 */ /* 0x0003e80000100800 */
[----:B------:R1:W-:Y:S04]  /*5c30*/  STL [R1+0x18], R0 ;  /* 0x0000180001007387 */ /* 0x0003e80000100800 */
[----:B------:R1:W-:Y:S01]  /*5c40*/  STL [R1+0x1c], R3 ;  /* 0x00001c0301007387 */ /* 0x0003e20000100800 */
[----:B------:R-:W-:Y:S05]  /*5c50*/  @P0 BRA `(.L_x_708) ;  /* 0x0000405000000947 */ /* 0x000fea0003800000 */
[----:B------:R-:W2:Y:S04]  /*5c60*/  LDL R221, [R1+0x28] ;  /* 0x0000280001dd7983 */ /* 0x000ea80000100800 */
[----:B------:R-:W3:Y:S01]  /*5c70*/  LDL R27, [R1+0x8] ;  /* 0x00000800011b7983 */ /* 0x000ee20000100800 */
[----:B------:R-:W-:Y:S01]  /*5c80*/  MOV R155, R2 ;  /* 0x00000002009b7202 */ /* 0x000fe20000000f00 */
[----:B------:R-:W-:Y:S01]  /*5c90*/  IMAD.MOV.U32 R149, RZ, RZ, R152 ;  /* 0x000000ffff957224 */ /* 0x000fe200078e0098 */
[----:B------:R-:W-:Y:S01]  /*5ca0*/  UIADD3 UR7, UR7, -0x2, URZ ;  /* 0xfffffffe07077890 */ /* 0x000fe2000fffe03f */
[----:B-1----:R-:W-:-:S02]  /*5cb0*/  IMAD.MOV.U32 R0, RZ, RZ, R153 ;  /* 0x000000ffff007224 */ /* 0x002fc400078e0099 */
[----:B------:R-:W-:Y:S01]  /*5cc0*/  IMAD.MOV.U32 R154, RZ, RZ, R151 ;  /* 0x000000ffff9a7224 */ /* 0x000fe200078e0097 */
[----:B--2---:R-:W-:-:S04]  /*5cd0*/  SHF.R.S32.HI R3, RZ, 0x1f, R221 ;  /* 0x0000001fff037819 */ /* 0x004fc800000114dd */
[----:B------:R-:W-:Y:S01]  /*5ce0*/  LEA.HI R3, R3, R221, RZ, 0x3 ;  /* 0x000000dd03037211 */ /* 0x000fe200078f18ff */
[----:B---3--:R-:W-:-:S03]  /*5cf0*/  IMAD.WIDE R6, R27, 0x2, RZ ;  /* 0x000000021b067825 */ /* 0x008fc600078e02ff */
[----:B------:R-:W-:Y:S02]  /*5d00*/  LOP3.LUT R3, R3, 0xfffffff8, RZ, 0xc0, !PT ;  /* 0xfffffff803037812 */ /* 0x000fe400078ec0ff */
[----:B------:R1:W-:Y:S02]  /*5d10*/  STL.64 [R1+0x30], R6 ;  /* 0x0000300601007387 */ /* 0x0003e40000100a00 */
[----:B------:R-:W-:Y:S02]  /*5d20*/  SHF.R.S32.HI R4, RZ, 0x1f, R3 ;  /* 0x0000001fff047819 */ /* 0x000fe40000011403 */
[C---:B------:R-:W-:Y:S02]  /*5d30*/  SHF.L.U32 R2, R3.reuse, 0x1, RZ ;  /* 0x0000000103027819 */ /* 0x040fe400000006ff */
[----:B------:R-:W-:-:S03]  /*5d40*/  SHF.L.U64.HI R4, R3, 0x1, R4 ;  /* 0x0000000103047819 */ /* 0x000fc60000010204 */
[----:B------:R1:W-:Y:S04]  /*5d50*/  STL [R1+0x4], R2 ;  /* 0x0000040201007387 */ /* 0x0003e80000100800 */
[----:B------:R1:W-:Y:S02]  /*5d60*/  STL [R1], R4 ;  /* 0x0000000401007387 */ /* 0x0003e40000100800 */
[----:B------:R-:W2:Y:S01]  /*5d70*/  LDL R27, [R1+0x38] ;  /* 0x00003800011b7983 */ /* 0x000ea20000100800 */
[----:B------:R-:W-:Y:S02]  /*5d80*/  SEL R3, RZ, 0x10, P3 ;  /* 0x00000010ff037807 */ /* 0x000fe40001800000 */
[----:B-1----:R-:W-:Y:S02]  /*5d90*/  SEL R2, RZ, 0x10, P4 ;  /* 0x00000010ff027807 */ /* 0x002fe40002000000 */
[----:B------:R-:W-:Y:S02]  /*5da0*/  ISETP.NE.U32.AND P6, PT, R3, RZ, PT ;  /* 0x000000ff0300720c */ /* 0x000fe40003fc5070 */
[----:B------:R-:W-:-:S02]  /*5db0*/  ISETP.NE.U32.AND P2, PT, R2, RZ, PT ;  /* 0x000000ff0200720c */ /* 0x000fc40003f45070 */
[----:B------:R-:W-:Y:S02]  /*5dc0*/  IADD3 R3, -R3, 0x10, RZ ;  /* 0x0000001003037810 */ /* 0x000fe40007ffe1ff */
[----:B------:R-:W-:Y:S02]  /*5dd0*/  IADD3 R2, -R2, 0x10, RZ ;  /* 0x0000001002027810 */ /* 0x000fe40007ffe1ff */
[----:B------:R-:W-:Y:S02]  /*5de0*/  LOP3.LUT R3, R3, 0xf, RZ, 0xc0, !PT ;  /* 0x0000000f03037812 */ /* 0x000fe400078ec0ff */
[----:B------:R-:W-:Y:S01]  /*5df0*/  LOP3.LUT R2, R2, 0xf, RZ, 0xc0, !PT ;  /* 0x0000000f02027812 */ /* 0x000fe200078ec0ff */
[----:B--2---:R-:W-:Y:S01]  /*5e00*/  IMAD.SHL.U32 R252, R27, 0x2, RZ ;  /* 0x000000021bfc7824 */ /* 0x004fe200078e00ff */
[----:B------:R-:W-:Y:S05]  /*5e10*/  BRA `(.L_x_709) ;  /* 0x0000044000007947 */ /* 0x000fea0003800000 */
.L_x_711:
[----:B------:R-:W2:Y:S01]  /*5e20*/  LDL R148, [R1+0x24] ;  /* 0x0000240001947983 */ /* 0x000ea20000100800 */
[----:B------:R-:W-:Y:S01]  /*5e30*/  IMAD.MOV.U32 R150, RZ, RZ, c[0x0][0x2b8] ;  /* 0x0000ae00ff967624 */ /* 0x000fe200078e00ff */
[----:B------:R-:W-:Y:S01]  /*5e40*/  ULEA UR4, UR7, UR10, 0x6 ;  /* 0x0000000a07047291 */ /* 0x000fe2000f8e303f */
[----:B------:R-:W-:Y:S01]  /*5e50*/  IMAD.MOV.U32 R152, RZ, RZ, RZ ;  /* 0x000000ffff987224 */ /* 0x000fe200078e00ff */
[----:B------:R-:W3:Y:S02]  /*5e60*/  LDL.64 R230, [R1+0x30] ;  /* 0x0000300001e67983 */ /* 0x000ee40000100a00 */
[----:B------:R-:W-:Y:S02]  /*5e70*/  ISETP.NE.AND P1, PT, R150, 0x1, PT ;  /* 0x000000019600780c */ /* 0x000fe40003f25270 */
[----:B------:R-:W4:Y:S01]  /*5e80*/  LDL R228, [R1+0x4] ;  /* 0x0000040001e47983 */ /* 0x000f220000100800 */
[----:B------:R-:W-:Y:S03]  /*5e90*/  IMAD.U32 R3, RZ, RZ, UR4 ;  /* 0x00000004ff037e24 */ /* 0x000fe6000f8e00ff */
[----:B------:R-:W5:Y:S02]  /*5ea0*/  LDL R229, [R1] ;  /* 0x0000000001e57983 */ /* 0x000f640000100800 */
[----:B--2---:R-:W-:Y:S05]  /*5eb0*/  IADD3 R3, R3, -0x40, R148 ;  /* 0xffffffc003037810 */ /* 0x004fea0007ffe094 */
[----:B------:R-:W-:Y:S04]  /*5ec0*/  @P1 IMAD.HI.U32 R148, R3, c[0x0][0x2bc], RZ ;  /* 0x0000af0003941a27 */ /* 0x000fe800078e00ff */
[--C-:B------:R-:W-:Y:S01]  /*5ed0*/  IMAD.MOV.U32 R2, RZ, RZ, R3.reuse ;  /* 0x000000ffff027224 */ /* 0x100fe200078e0003 */
[----:B------:R-:W-:Y:S04]  /*5ee0*/  @P1 SHF.R.U32.HI R2, RZ, c[0x0][0x2c0], R148 ;  /* 0x0000b000ff021a19 */ /* 0x000fe80000011694 */
[C---:B------:R-:W-:Y:S04]  /*5ef0*/  @!P5 IADD3 R148, P0, R2.reuse, UR14, RZ ;  /* 0x0000000e0294dc10 */ /* 0x040fe8000ff1e0ff */
[----:B------:R-:W-:Y:S01]  /*5f00*/  @!P5 LEA.HI.X.SX32 R151, R2, UR11, 0x1, P0 ;  /* 0x0000000b0297dc11 */ /* 0x000fe200080f0eff */
[----:B------:R-:W-:Y:S01]  /*5f10*/  IMAD.MOV R2, RZ, RZ, -R2 ;  /* 0x000000ffff027224 */ /* 0x000fe200078e0a02 */
[----:B------:R-:W-:Y:S03]  /*5f20*/  @!P5 LEA R150, P0, R148, c[0x0][0x2a0], 0x2 ;  /* 0x0000a8009496da11 */ /* 0x000fe600078010ff */
[----:B------:R-:W-:Y:S01]  /*5f30*/  IMAD R153, R2, c[0x0][0x2b8], R3 ;  /* 0x0000ae0002997a24 */ /* 0x000fe200078e0203 */
[----:B------:R-:W-:Y:S04]  /*5f40*/  @!P5 LEA.HI.X R151, R148, c[0x0][0x2a4], R151, 0x2, P0 ;  /* 0x0000a9009497da11 */ /* 0x000fe800000f1497 */
[----:B------:R-:W-:Y:S01]  /*5f50*/  STL [R1+0x10], R153 ;  /* 0x0000109901007387 */ /* 0x000fe20000100800 */
[----:B------:R-:W-:Y:S03]  /*5f60*/  SHF.R.S32.HI R2, RZ, 0x1f, R153 ;  /* 0x0000001fff027819 */ /* 0x000fe60000011499 */
[----:B------:R-:W2:Y:S02]  /*5f70*/  @!P5 LDG.E R152, [R150.64] ;  /* 0x0000000c9698d981 */ /* 0x000ea4000c1e1900 */
[----:B------:R-:W-:Y:S02]  /*5f80*/  IMAD R148, R2, c[0x0][0x1e0], RZ ;  /* 0x0000780002947a24 */ /* 0x000fe400078e02ff */
[C---:B------:R-:W-:Y:S04]  /*5f90*/  IMAD.WIDE.U32 R2, R153.reuse, c[0x0][0x1e0], RZ ;  /* 0x0000780099027a25 */ /* 0x040fe800078e00ff */
[----:B------:R-:W-:Y:S04]  /*5fa0*/  IMAD R148, R153, c[0x0][0x1e4], R148 ;  /* 0x0000790099947a24 */ /* 0x000fe800078e0294 */
[----:B------:R-:W-:Y:S01]  /*5fb0*/  IMAD.IADD R3, R3, 0x1, R148 ;  /* 0x0000000103037824 */ /* 0x000fe200078e0294 */
[----:B--2---:R-:W-:Y:S01]  /*5fc0*/  STL [R1+0xc], R152 ;  /* 0x00000c9801007387 */ /* 0x004fe20000100800 */
[----:B------:R-:W-:Y:S02]  /*5fd0*/  SHF.R.S32.HI R148, RZ, 0x1f, R152 ;  /* 0x0000001fff947819 */ /* 0x000fe40000011498 */
[----:B------:R-:W-:Y:S04]  /*5fe0*/  IMAD.WIDE.U32 R2, R152, c[0x0][0x1f0], R2 ;  /* 0x00007c0098027a25 */ /* 0x000fe800078e0002 */
[----:B------:R-:W-:Y:S01]  /*5ff0*/  IMAD R148, R148, c[0x0][0x1f0], RZ ;  /* 0x00007c0094947a24 */ /* 0x000fe200078e02ff */
[----:B------:R-:W-:Y:S03]  /*6000*/  IADD3 R2, P0, R2, UR18, RZ ;  /* 0x0000001202027c10 */ /* 0x000fe6000ff1e0ff */
[----:B------:R-:W-:Y:S05]  /*6010*/  IMAD R148, R152, c[0x0][0x1f4], R148 ;  /* 0x00007d0098947a24 */ /* 0x000fea00078e0294 */
[----:B------:R-:W-:Y:S02]  /*6020*/  IADD3.X R148, R3, UR16, R148, P0, !PT ;  /* 0x0000001003947c10 */ /* 0x000fe400087fe494 */
[C---:B------:R-:W-:Y:S04]  /*6030*/  LEA R3, P0, R2.reuse, c[0x0][0x1c8], 0x1 ;  /* 0x0000720002037a11 */ /* 0x040fe800078008ff */
[----:B------:R-:W-:Y:S01]  /*6040*/  LEA.HI.X R2, R2, c[0x0][0x1cc], R148, 0x1, P0 ;  /* 0x0000730002027a11 */ /* 0x000fe200000f0c94 */
[----:B------:R-:W-:Y:S04]  /*6050*/  SHFL.IDX PT, R206, R3, 0x1, 0x181f ;  /* 0x00381f0003ce7f89 */ /* 0x000fe800000e0000 */
[----:B------:R-:W3:Y:S04]  /*6060*/  SHFL.IDX PT, R148, R3, RZ, 0x181f ;  /* 0x00181fff03947589 */ /* 0x000ee800000e0000 */
[----:B------:R-:W1:Y:S04]  /*6070*/  SHFL.IDX PT, R150, R2, RZ, 0x181f ;  /* 0x00181fff02967589 */ /* 0x000e6800000e0000 */
[----:B------:R-:W2:Y:S04]  /*6080*/  SHFL.IDX PT, R151, R2, 0x1, 0x181f ;  /* 0x00381f0002977f89 */ /* 0x000ea800000e0000 */
[----:B------:R-:W2:Y:S04]  /*6090*/  SHFL.IDX PT, R212, R3, 0x2, 0x181f ;  /* 0x00581f0003d47f89 */ /* 0x000ea800000e0000 */
[----:B------:R-:W2:Y:S04]  /*60a0*/  SHFL.IDX PT, R213, R2, 0x2, 0x181f ;  /* 0x00581f0002d57f89 */ /* 0x000ea800000e0000 */
[----:B------:R-:W2:Y:S01]  /*60b0*/  SHFL.IDX PT, R3, R3, 0x3, 0x181f ;  /* 0x00781f0003037f89 */ /* 0x000ea200000e0000 */
[----:B---3--:R-:W-:Y:S05]  /*60c0*/  IADD3 R152, P0, R230, R148, RZ ;  /* 0x00000094e6987210 */ /* 0x008fea0007f1e0ff */
[C---:B-1----:R-:W-:Y:S01]  /*60d0*/  IMAD.X R153, R231.reuse, 0x1, R150, P0 ;  /* 0x00000001e7997824 */ /* 0x042fe200000e0696 */
[----:B----4-:R-:W-:Y:S02]  /*60e0*/  IADD3 R210, P0, R148, R228, RZ ;  /* 0x000000e494d27210 */ /* 0x010fe40007f1e0ff */
[----:B------:R-:W1:Y:S02]  /*60f0*/  SHFL.IDX PT, R148, R2, 0x3, 0x181f ;  /* 0x00781f0002947f89 */ /* 0x000e6400000e0000 */
[-C--:B-----5:R-:W-:Y:S02]  /*6100*/  IADD3.X R211, R150, R229.reuse, RZ, P0, !PT ;  /* 0x000000e596d37210 */ /* 0x0a0fe400007fe4ff */
[----:B------:R3:W-:Y:S01]  /*6110*/  LDGSTS.E.BYPASS.LTC128B.128 [R252+0x4100], [R152.64], !P3 ;  /* 0x0410000098fc7fae */ /* 0x0007e2000d901d4c */
[----:B------:R-:W-:Y:S03]  /*6120*/  IADD3 R208, P0, R230, R206, RZ ;  /* 0x000000cee6d07210 */ /* 0x000fe60007f1e0ff */
[----:B------:R4:W-:Y:S02]  /*6130*/  LDGSTS.E.BYPASS.LTC128B.128 [R252+0x6100], [R210.64], !P4 ;  /* 0x06100000d2fc7fae */ /* 0x0009e4000e101d4c */
[----:B--2---:R-:W-:Y:S01]  /*6140*/  IMAD.X R209, R231, 0x1, R151, P0 ;  /* 0x00000001e7d17824 */ /* 0x004fe200000e0697 */
[----:B------:R-:W-:Y:S04]  /*6150*/  IADD3 R206, P0, R206, R228, RZ ;  /* 0x000000e4cece7210 */ /* 0x000fe80007f1e0ff */
[----:B------:R4:W-:Y:S01]  /*6160*/  LDGSTS.E.BYPASS.LTC128B.128 [R252+0x4900], [R208.64], !P3 ;  /* 0x04900000d0fc7fae */ /* 0x0009e2000d901d4c */
[----:B------:R-:W-:Y:S01]  /*6170*/  IMAD.X R207, R151, 0x1, R229, P0 ;  /* 0x0000000197cf7824 */ /* 0x000fe200000e06e5 */
[----:B------:R-:W-:Y:S04]  /*6180*/  IADD3 R204, P0, R230, R212, RZ ;  /* 0x000000d4e6cc7210 */ /* 0x000fe80007f1e0ff */
[----:B------:R4:W-:Y:S01]  /*6190*/  LDGSTS.E.BYPASS.LTC128B.128 [R252+0x6900], [R206.64], !P4 ;  /* 0x06900000cefc7fae */ /* 0x0009e2000e101d4c */
[----:B------:R-:W-:Y:S05]  /*61a0*/  IMAD.X R205, R231, 0x1, R213, P0 ;  /* 0x00000001e7cd7824 */ /* 0x000fea00000e06d5 */
[----:B------:R4:W-:Y:S01]  /*61b0*/  LDGSTS.E.BYPASS.LTC128B.128 [R252+0x5100], [R204.64], !P3 ;  /* 0x05100000ccfc7fae */ /* 0x0009e2000d901d4c */
[-C--:B---3--:R-:W-:Y:S04]  /*61c0*/  IADD3 R152, P0, R212, R228.reuse, RZ ;  /* 0x000000e4d4987210 */ /* 0x088fe80007f1e0ff */
[----:B------:R-:W-:Y:S02]  /*61d0*/  IADD3.X R153, R213, R229, RZ, P0, !PT ;  /* 0x000000e5d5997210 */ /* 0x000fe400007fe4ff */
[----:B------:R-:W-:Y:S03]  /*61e0*/  IADD3 R150, P0, R230, R3, RZ ;  /* 0x00000003e6967210 */ /* 0x000fe60007f1e0ff */
[----:B------:R4:W-:Y:S02]  /*61f0*/  LDGSTS.E.BYPASS.LTC128B.128 [R252+0x7100], [R152.64], !P4 ;  /* 0x0710000098fc7fae */ /* 0x0009e4000e101d4c */
[----:B-1----:R-:W-:Y:S01]  /*6200*/  IMAD.X R151, R231, 0x1, R148, P0 ;  /* 0x00000001e7977824 */ /* 0x002fe200000e0694 */
[----:B------:R-:W-:Y:S04]  /*6210*/  IADD3 R2, P0, R3, R228, RZ ;  /* 0x000000e403027210 */ /* 0x000fe80007f1e0ff */
[----:B------:R4:W-:Y:S01]  /*6220*/  LDGSTS.E.BYPASS.LTC128B.128 [R252+0x5900], [R150.64], !P3 ;  /* 0x0590000096fc7fae */ /* 0x0009e2000d901d4c */
[----:B------:R-:W-:Y:S05]  /*6230*/  IMAD.X R3, R148, 0x1, R229, P0 ;  /* 0x0000000194037824 */ /* 0x000fea00000e06e5 */
[----:B------:R4:W-:Y:S01]  /*6240*/  LDGSTS.E.BYPASS.LTC128B.128 [R252+0x7900], [R2.64], !P4 ;  /* 0x0790000002fc7fae */ /* 0x0009e2000e101d4c */
[----:B------:R-:W-:-:S05]  /*6250*/  BRA `(.L_x_710) ;  /* 0x00000f0000007947 */ /* 0x000fca0003800000 */
.L_x_709:
[----:B------:R-:W2:Y:S01]  /*6260*/  LDL R5, [R1+0x10] ;  /* 0x0000100001057983 */ /* 0x000ea20000100800 */
[----:B------:R-:W-:Y:S04]  /*6270*/  DEPBAR.LE SB0, 0x0 ;  /* 0x000080000000791a */ /* 0x000fe80000000000 */
[----:B------:R-:W-:Y:S01]  /*6280*/  SEL R7, RZ, 0x10, P3 ;  /* 0x00000010ff077807 */ /* 0x000fe20001800000 */
[----:B------:R-:W3:Y:S01]  /*6290*/  LDL R6, [R1+0xc] ;  /* 0x00000c0001067983 */ /* 0x000ee20000100800 */
[----:B------:R-:W-:Y:S02]  /*62a0*/  UISETP.GE.AND UP0, UPT, UR7, 0x1, UPT ;  /* 0x000000010700788c */ /* 0x000fe4000bf06270 */
[----:B------:R-:W-:Y:S03]  /*62b0*/  IADD3 R7, -R7, 0x10, RZ ;  /* 0x0000001007077810 */ /* 0x000fe60007ffe1ff */
[----:B------:R-:W4:Y:S01]  /*62c0*/  LDL.64 R58, [R1+0x30] ;  /* 0x00003000013a7983 */ /* 0x000f220000100a00 */
[----:B------:R-:W-:Y:S05]  /*62d0*/  LOP3.LUT R7, R7, 0xf, RZ, 0xc0, !PT ;  /* 0x0000000f07077812 */ /* 0x000fea00078ec0ff */
[----:B------:R-:W4:Y:S06]  /*62e0*/  LDL R57, [R1+0x4] ;  /* 0x0000040001397983 */ /* 0x000f2c0000100800 */
[----:B------:R-:W4:Y:S06]  /*62f0*/  LDL R56, [R1] ;  /* 0x0000000001387983 */ /* 0x000f2c0000100800 */
[----:B------:R-:W-:Y:S06]  /*6300*/  BAR.SYNC.DEFER_BLOCKING 0x0 ;  /* 0x0000000000007b1d */ /* 0x000fec0000010000 */
[----:B-----5:R-:W-:Y:S06]  /*6310*/  LDSM.16.M88.4 R64, [R239+0x8100] ;  /* 0x00810000ef40783b */ /* 0x020fec0000000200 */
[----:B------:R-:W-:Y:S06]  /*6320*/  LDSM.16.M88.4 R16, [R232+0x4100] ;  /* 0x00410000e810783b */ /* 0x000fec0000000200 */
[----:B------:R-:W-:Y:S06]  /*6330*/  LDSM.16.M88.4 R60, [R239+0xa100] ;  /* 0x00a10000ef3c783b */ /* 0x000fec0000000200 */
[----:B------:R-:W-:Y:S06]  /*6340*/  LDSM.16.M88.4 R32, [R232+0x4900] ;  /* 0x00490000e820783b */ /* 0x000fec0000000200 */
[----:B------:R-:W-:Y:S06]  /*6350*/  LDSM.16.M88.4 R48, [R232+0x5100] ;  /* 0x00510000e830783b */ /* 0x000fec0000000200 */
[----:B------:R-:W-:Y:S06]  /*6360*/  LDSM.16.M88.4 R204, [R232+0x5900] ;  /* 0x00590000e8cc783b */ /* 0x000fec0000000200 */
[----:B------:R-:W-:Y:S06]  /*6370*/  LDSM.16.M88.4 R208, [R241+0x8100] ;  /* 0x00810000f1d0783b */ /* 0x000fec0000000200 */
[----:B------:R-:W-:Y:S06]  /*6380*/  LDSM.16.M88.4 R212, [R243] ;  /* 0x00000000f3d4783b */ /* 0x000fec0000000200 */
[----:B------:R-:W-:Y:S06]  /*6390*/  LDSM.16.M88.4 R216, [R241+0xa100] ;  /* 0x00a10000f1d8783b */ /* 0x000fec0000000200 */
[----:B------:R-:W-:Y:S06]  /*63a0*/  LDSM.16.M88.4 R220, [R251] ;  /* 0x00000000fbdc783b */ /* 0x000fec0000000200 */
[----:B------:R-:W-:Y:S06]  /*63b0*/  LDSM.16.M88.4 R224, [R250] ;  /* 0x00000000fae0783b */ /* 0x000fec0000000200 */
[----:B------:R-:W-:Y:S01]  /*63c0*/  LDSM.16.M88.4 R228, [R249] ;  /* 0x00000000f9e4783b */ /* 0x000fe20000000200 */
[----:B--2---:R-:W-:Y:S05]  /*63d0*/  SHF.R.S32.HI R2, RZ, 0x1f, R5 ;  /* 0x0000001fff027819 */ /* 0x004fea0000011405 */
[----:B------:R-:W-:Y:S02]  /*63e0*/  IMAD R4, R2, c[0x0][0x208], RZ ;  /* 0x0000820002047a24 */ /* 0x000fe400078e02ff */
[C---:B------:R-:W-:Y:S04]  /*63f0*/  IMAD.WIDE.U32 R2, R5.reuse, c[0x0][0x208], RZ ;  /* 0x0000820005027a25 */ /* 0x040fe800078e00ff */
[----:B------:R-:W-:Y:S01]  /*6400*/  IMAD R4, R5, c[0x0][0x20c], R4 ;  /* 0x0000830005047a24 */ /* 0x000fe200078e0204 */
[----:B---3--:R-:W-:Y:S03]  /*6410*/  SHF.R.S32.HI R5, RZ, 0x1f, R6 ;  /* 0x0000001fff057819 */ /* 0x008fe60000011406 */
[----:B------:R-:W-:Y:S02]  /*6420*/  IMAD.IADD R3, R3, 0x1, R4 ;  /* 0x0000000103037824 */ /* 0x000fe400078e0204 */
[----:B------:R-:W-:Y:S02]  /*6430*/  IMAD R5, R5, c[0x0][0x218], RZ ;  /* 0x0000860005057a24 */ /* 0x000fe400078e02ff */
[C---:B------:R-:W-:Y:S04]  /*6440*/  IMAD.WIDE.U32 R2, R6.reuse, c[0x0][0x218], R2 ;  /* 0x0000860006027a25 */ /* 0x040fe800078e0002 */
[----:B------:R-:W-:Y:S01]  /*6450*/  IMAD R5, R6, c[0x0][0x21c], R5 ;  /* 0x0000870006057a24 */ /* 0x000fe200078e0205 */
[----:B------:R-:W-:Y:S02]  /*6460*/  IADD3 R4, P0, R2, UR20, RZ ;  /* 0x0000001402047c10 */ /* 0x000fe4000ff1e0ff */
[----:B------:R-:W-:Y:S02]  /*6470*/  SEL R6, RZ, 0x10, P4 ;  /* 0x00000010ff067807 */ /* 0x000fe40002000000 */
[----:B------:R-:W-:Y:S02]  /*6480*/  IADD3.X R3, R3, UR5, R5, P0, !PT ;  /* 0x0000000503037c10 */ /* 0x000fe400087fe405 */
[----:B------:R-:W-:Y:S02]  /*6490*/  LEA R2, P0, R4, c[0x0][0x1f8], 0x1 ;  /* 0x00007e0004027a11 */ /* 0x000fe400078008ff */
[----:B------:R-:W-:Y:S02]  /*64a0*/  IADD3 R6, -R6, 0x10, RZ ;  /* 0x0000001006067810 */ /* 0x000fe40007ffe1ff */
[----:B------:R-:W-:Y:S01]  /*64b0*/  LEA.HI.X R3, R4, c[0x0][0x1fc], R3, 0x1, P0 ;  /* 0x00007f0004037a11 */ /* 0x000fe200000f0c03 */
[----:B------:R-:W-:Y:S01]  /*64c0*/  SHFL.IDX PT, R28, R2, RZ, 0x181f ;  /* 0x00181fff021c7589 */ /* 0x000fe200000e0000 */
[----:B------:R-:W-:Y:S05]  /*64d0*/  LOP3.LUT R6, R6, 0xf, RZ, 0xc0, !PT ;  /* 0x0000000f06067812 */ /* 0x000fea00078ec0ff */
[----:B------:R-:W4:Y:S06]  /*64e0*/  SHFL.IDX PT, R4, R2, 0x3, 0x181f ;  /* 0x00781f0002047f89 */ /* 0x000f2c00000e0000 */
[----:B------:R-:W1:Y:S06]  /*64f0*/  SHFL.IDX PT, R5, R3, 0x3, 0x181f ;  /* 0x00781f0003057f89 */ /* 0x000e6c00000e0000 */
[----:B------:R-:W2:Y:S06]  /*6500*/  SHFL.IDX PT, R36, R3, RZ, 0x181f ;  /* 0x00181fff03247589 */ /* 0x000eac00000e0000 */
[----:B------:R-:W3:Y:S06]  /*6510*/  SHFL.IDX PT, R40, R2, 0x1, 0x181f ;  /* 0x00381f0002287f89 */ /* 0x000eec00000e0000 */
[----:B------:R2:W-:Y:S01]  /*6520*/  SHFL.IDX PT, R46, R2, 0x2, 0x181f ;  /* 0x00581f00022e7f89 */ /* 0x0005e200000e0000 */
[-C--:B----4-:R-:W-:Y:S05]  /*6530*/  IADD3 R52, P1, P0, R7, R4.reuse, R58 ;  /* 0x0000000407347210 */ /* 0x090fea000783e03a */
[----:B------:R-:W4:Y:S01]  /*6540*/  SHFL.IDX PT, R37, R3, 0x1, 0x181f ;  /* 0x00381f0003257f89 */ /* 0x000f2200000e0000 */
[-C--:B-1----:R-:W-:Y:S02]  /*6550*/  IADD3.X R53, RZ, R5.reuse, R59, P1, P0 ;  /* 0x00000005ff357210 */ /* 0x082fe40000fe043b */
[----:B------:R-:W-:Y:S03]  /*6560*/  IADD3 R54, P1, P0, R6, R4, R57 ;  /* 0x0000000406367210 */ /* 0x000fe6000783e039 */
[----:B------:R1:W3:Y:S01]  /*6570*/  SHFL.IDX PT, R47, R3, 0x2, 0x181f ;  /* 0x00581f00032f7f89 */ /* 0x0002e200000e0000 */
[----:B------:R-:W-:Y:S02]  /*6580*/  IADD3.X R55, RZ, R5, R56, P1, P0 ;  /* 0x00000005ff377210 */ /* 0x000fe40000fe0438 */
[-C--:B------:R-:W-:Y:S03]  /*6590*/  HMMA.16816.F32 R4, R64, R16.reuse, RZ ;  /* 0x000000104004723c */ /* 0x080fe600000018ff */
[----:B------:R-:W-:Y:S05]  /*65a0*/  IADD3 R38, P0, R58, R28, RZ ;  /* 0x0000001c3a267210 */ /* 0x000fea0007f1e0ff */
[C---:B------:R-:W-:Y:S04]  /*65b0*/  HMMA.16816.F32 R8, R60.reuse, R16, RZ ;  /* 0x000000103c08723c */ /* 0x040fe800000018ff */
[C---:B--2---:R-:W-:Y:S01]  /*65c0*/  IMAD.X R39, R59.reuse, 0x1, R36, P0 ;  /* 0x000000013b277824 */ /* 0x044fe200000e0624 */
[-C--:B------:R-:W-:Y:S03]  /*65d0*/  IADD3 R2, P0, R28, R57.reuse, RZ ;  /* 0x000000391c027210 */ /* 0x080fe60007f1e0ff */
[-C--:B------:R-:W-:Y:S01]  /*65e0*/  HMMA.16816.F32 R12, R60, R18.reuse, RZ ;  /* 0x000000123c0c723c */ /* 0x080fe200000018ff */
[----:B------:R2:W-:Y:S03]  /*65f0*/  LDGSTS.E.BYPASS.LTC128B.128 [R252+0x100], [R38.64], !P3 ;  /* 0x0010000026fc7fae */ /* 0x0005e6000d901d4c */
[--C-:B-1----:R-:W-:Y:S01]  /*6600*/  IMAD.X R3, R36, 0x1, R56.reuse, P0 ;  /* 0x0000000124037824 */ /* 0x102fe200000e0638 */
[----:B---3--:R-:W-:Y:S03]  /*6610*/  IADD3 R42, P0, R58, R40, RZ ;  /* 0x000000283a2a7210 */ /* 0x008fe60007f1e0ff */
[C---:B------:R-:W-:Y:S01]  /*6620*/  HMMA.16816.F32 R16, R64.reuse, R18, RZ ;  /* 0x000000124010723c */ /* 0x040fe200000018ff */
[----:B------:R1:W-:Y:S03]  /*6630*/  LDGSTS.E.BYPASS.LTC128B.128 [R252+0x2100], [R2.64], !P4 ;  /* 0x0210000002fc7fae */ /* 0x0003e6000e101d4c */
[----:B----4-:R-:W-:Y:S01]  /*6640*/  IMAD.X R43, R59, 0x1, R37, P0 ;  /* 0x000000013b2b7824 */ /* 0x010fe200000e0625 */
[-C--:B------:R-:W-:Y:S03]  /*6650*/  IADD3 R40, P0, R40, R57.reuse, RZ ;  /* 0x0000003928287210 */ /* 0x080fe60007f1e0ff */
[-C--:B------:R-:W-:Y:S01]  /*6660*/  HMMA.16816.F32 R20, R64, R32.reuse, RZ ;  /* 0x000000204014723c */ /* 0x080fe200000018ff */
[----:B------:R3:W-:Y:S03]  /*6670*/  LDGSTS.E.BYPASS.LTC128B.128 [R252+0x900], [R42.64], !P3 ;  /* 0x009000002afc7fae */ /* 0x0007e6000d901d4c */
[--C-:B------:R-:W-:Y:S01]  /*6680*/  IMAD.X R41, R37, 0x1, R56.reuse, P0 ;  /* 0x0000000125297824 */ /* 0x100fe200000e0638 */
[----:B------:R-:W-:Y:S03]  /*6690*/  IADD3 R44, P0, R58, R46, RZ ;  /* 0x0000002e3a2c7210 */ /* 0x000fe60007f1e0ff */
[C---:B------:R-:W-:Y:S01]  /*66a0*/  HMMA.16816.F32 R24, R60.reuse, R32, RZ ;  /* 0x000000203c18723c */ /* 0x040fe200000018ff */
[----:B------:R3:W-:Y:S03]  /*66b0*/  LDGSTS.E.BYPASS.LTC128B.128 [R252+0x2900], [R40.64], !P4 ;  /* 0x0290000028fc7fae */ /* 0x0007e6000e101d4c */
[----:B------:R-:W-:Y:S04]  /*66c0*/  IMAD.X R45, R59, 0x1, R47, P0 ;  /* 0x000000013b2d7824 */ /* 0x000fe800000e062f */
[-C--:B------:R-:W-:Y:S01]  /*66d0*/  HMMA.16816.F32 R28, R60, R34.reuse, RZ ;  /* 0x000000223c1c723c */ /* 0x080fe200000018ff */
[----:B------:R4:W-:Y:S03]  /*66e0*/  LDGSTS.E.BYPASS.LTC128B.128 [R252+0x1100], [R44.64], !P3 ;  /* 0x011000002cfc7fae */ /* 0x0009e6000d901d4c */
[----:B-1----:R-:W-:Y:S04]  /*66f0*/  IADD3 R2, P0, R46, R57, RZ ;  /* 0x000000392e027210 */ /* 0x002fe80007f1e0ff */
[C---:B------:R-:W-:Y:S04]  /*6700*/  HMMA.16816.F32 R32, R64.reuse, R34, RZ ;  /* 0x000000224020723c */ /* 0x040fe800000018ff */
[----:B------:R-:W-:Y:S01]  /*6710*/  IMAD.X R3, R47, 0x1, R56, P0 ;  /* 0x000000012f037824 */ /* 0x000fe200000e0638 */
[----:B------:R-:W-:Y:S03]  /*6720*/  PLOP3.LUT P0, PT, PT, PT, UP0, 0x80, 0x0 ;  /* 0x000000000000781c */ /* 0x000fe60003f0f008 */
[-C--:B--2---:R-:W-:Y:S01]  /*6730*/  HMMA.16816.F32 R36, R64, R48.reuse, RZ ;  /* 0x000000304024723c */ /* 0x084fe200000018ff */
[----:B------:R1:W-:Y:S06]  /*6740*/  LDGSTS.E.BYPASS.LTC128B.128 [R252+0x3100], [R2.64], !P4 ;  /* 0x0310000002fc7fae */ /* 0x0003ec000e101d4c */
[----:B------:R2:W-:Y:S01]  /*6750*/  LDGSTS.E.BYPASS.LTC128B.128.ZFILL [R252+0x1900], [R52.64], P6 ;  /* 0x0190000034fc7fae */ /* 0x0005e2000b141d4c */
[C---:B---3--:R-:W-:Y:S05]  /*6760*/  HMMA.16816.F32 R40, R60.reuse, R48, RZ ;  /* 0x000000303c28723c */ /* 0x048fea00000018ff */
[----:B------:R2:W-:Y:S03]  /*6770*/  LDGSTS.E.BYPASS.LTC128B.128.ZFILL [R252+0x3900], [R54.64], P2 ;  /* 0x0390000036fc7fae */ /* 0x0005e60009141d4c */
[-C--:B----4-:R-:W-:Y:S03]  /*6780*/  HMMA.16816.F32 R44, R60, R50.reuse, RZ ;  /* 0x000000323c2c723c */ /* 0x090fe600000018ff */
[----:B------:R-:W0:Y:S05]  /*6790*/  LDGDEPBAR ;  /* 0x00000000000079af */ /* 0x000e2a0000000000 */
[C---:B------:R-:W-:Y:S08]  /*67a0*/  HMMA.16816.F32 R48, R64.reuse, R50, RZ ;  /* 0x000000324030723c */ /* 0x040ff000000018ff */
[-C--:B--2---:R-:W-:Y:S08]  /*67b0*/  HMMA.16816.F32 R52, R64, R204.reuse, RZ ;  /* 0x000000cc4034723c */ /* 0x084ff000000018ff */
[C---:B------:R-:W-:Y:S08]  /*67c0*/  HMMA.16816.F32 R56, R60.reuse, R204, RZ ;  /* 0x000000cc3c38723c */ /* 0x040ff000000018ff */
[-C--:B------:R-:W-:Y:S08]  /*67d0*/  HMMA.16816.F32 R60, R60, R206.reuse, RZ ;  /* 0x000000ce3c3c723c */ /* 0x080ff000000018ff */
[----:B------:R-:W-:Y:S01]  /*67e0*/  HMMA.16816.F32 R64, R64, R206, RZ ;  /* 0x000000ce4040723c */ /* 0x000fe200000018ff */
[----:B------:R-:W-:Y:S07]  /*67f0*/  LDSM.16.M88.4 R204, [R240+0x8100] ;  /* 0x00810000f0cc783b */ /* 0x000fee0000000200 */
[-C--:B------:R-:W-:Y:S08]  /*6800*/  HMMA.16816.F32 R4, R208, R212.reuse, R4 ;  /* 0x000000d4d004723c */ /* 0x080ff00000001804 */
[C---:B------:R-:W-:Y:S08]  /*6810*/  HMMA.16816.F32 R8, R216.reuse, R212, R8 ;  /* 0x000000d4d808723c */ /* 0x040ff00000001808 */
[-C--:B------:R-:W-:Y:S08]  /*6820*/  HMMA.16816.F32 R12, R216, R214.reuse, R12 ;  /* 0x000000d6d80c723c */ /* 0x080ff0000000180c */
[C---:B------:R-:W-:Y:S01]  /*6830*/  HMMA.16816.F32 R16, R208.reuse, R214, R16 ;  /* 0x000000d6d010723c */ /* 0x040fe20000001810 */
[----:B------:R-:W2:Y:S07]  /*6840*/  LDSM.16.M88.4 R212, [R238+0x4100] ;  /* 0x00410000eed4783b */ /* 0x000eae0000000200 */
[-C--:B------:R-:W-:Y:S08]  /*6850*/  HMMA.16816.F32 R20, R208, R220.reuse, R20 ;  /* 0x000000dcd014723c */ /* 0x080ff00000001814 */
[C---:B------:R-:W-:Y:S08]  /*6860*/  HMMA.16816.F32 R24, R216.reuse, R220, R24 ;  /* 0x000000dcd818723c */ /* 0x040ff00000001818 */
[-C--:B------:R-:W-:Y:S08]  /*6870*/  HMMA.16816.F32 R28, R216, R222.reuse, R28 ;  /* 0x000000ded81c723c */ /* 0x080ff0000000181c */
[C---:B------:R-:W-:Y:S01]  /*6880*/  HMMA.16816.F32 R32, R208.reuse, R222, R32 ;  /* 0x000000ded020723c */ /* 0x040fe20000001820 */
[----:B------:R-:W3:Y:S07]  /*6890*/  LDSM.16.M88.4 R220, [R240+0xa100] ;  /* 0x00a10000f0dc783b */ /* 0x000eee0000000200 */
[-C--:B------:R-:W-:Y:S08]  /*68a0*/  HMMA.16816.F32 R36, R208, R224.reuse, R36 ;  /* 0x000000e0d024723c */ /* 0x080ff00000001824 */
[C---:B------:R-:W-:Y:S08]  /*68b0*/  HMMA.16816.F32 R40, R216.reuse, R224, R40 ;  /* 0x000000e0d828723c */ /* 0x040ff00000001828 */
[-C--:B------:R-:W-:Y:S08]  /*68c0*/  HMMA.16816.F32 R44, R216, R226.reuse, R44 ;  /* 0x000000e2d82c723c */ /* 0x080ff0000000182c */
[C---:B------:R-:W-:Y:S01]  /*68d0*/  HMMA.16816.F32 R48, R208.reuse, R226, R48 ;  /* 0x000000e2d030723c */ /* 0x040fe20000001830 */
[----:B------:R-:W-:Y:S07]  /*68e0*/  LDSM.16.M88.4 R224, [R238+0x5900] ;  /* 0x00590000eee0783b */ /* 0x000fee0000000200 */
[-C--:B------:R-:W-:Y:S08]  /*68f0*/  HMMA.16816.F32 R52, R208, R228.reuse, R52 ;  /* 0x000000e4d034723c */ /* 0x080ff00000001834 */
[C---:B------:R-:W-:Y:S08]  /*6900*/  HMMA.16816.F32 R56, R216.reuse, R228, R56 ;  /* 0x000000e4d838723c */ /* 0x040ff00000001838 */
[-C--:B------:R-:W-:Y:S01]  /*6910*/  HMMA.16816.F32 R60, R216, R230.reuse, R60 ;  /* 0x000000e6d83c723c */ /* 0x080fe2000000183c */
[----:B------:R-:W-:Y:S07]  /*6920*/  LDSM.16.M88.4 R216, [R238+0x5100] ;  /* 0x00510000eed8783b */ /* 0x000fee0000000200 */
[----:B------:R-:W-:Y:S01]  /*6930*/  HMMA.16816.F32 R64, R208, R230, R64 ;  /* 0x000000e6d040723c */ /* 0x000fe20000001840 */
[----:B------:R-:W4:Y:S07]  /*6940*/  LDSM.16.M88.4 R208, [R238+0x4900] ;  /* 0x00490000eed0783b */ /* 0x000f2e0000000200 */
[-C--:B--2---:R-:W-:Y:S08]  /*6950*/  HMMA.16816.F32 R4, R204, R212.reuse, R4 ;  /* 0x000000d4cc04723c */ /* 0x084ff00000001804 */
[C---:B---3--:R-:W-:Y:S08]  /*6960*/  HMMA.16816.F32 R8, R220.reuse, R212, R8 ;  /* 0x000000d4dc08723c */ /* 0x048ff00000001808 */
[-C--:B------:R-:W-:Y:S08]  /*6970*/  HMMA.16816.F32 R12, R220, R214.reuse, R12 ;  /* 0x000000d6dc0c723c */ /* 0x080ff0000000180c */
[C---:B------:R-:W-:Y:S01]  /*6980*/  HMMA.16816.F32 R16, R204.reuse, R214, R16 ;  /* 0x000000d6cc10723c */ /* 0x040fe20000001810 */
[----:B------:R-:W-:Y:S07]  /*6990*/  LDSM.16.M88.4 R212, [R237] ;  /* 0x00000000edd4783b */ /* 0x000fee0000000200 */
[-C--:B----4-:R-:W-:Y:S08]  /*69a0*/  HMMA.16816.F32 R20, R204, R208.reuse, R20 ;  /* 0x000000d0cc14723c */ /* 0x090ff00000001814 */
        /* <DEDUP_REMOVED lines=11> */
[-C--:B------:R-:W-:Y:S01]  /*6a60*/  HMMA.16816.F32 R60, R220, R226.reuse, R60 ;  /* 0x000000e2dc3c723c */ /* 0x080fe2000000183c */
[----:B------:R-:W-:Y:S07]  /*6a70*/  LDSM.16.M88.4 R220, [R237+0x1000] ;  /* 0x00100000eddc783b */ /* 0x000fee0000000200 */
[----:B------:R-:W-:Y:S01]  /*6a80*/  HMMA.16816.F32 R64, R204, R226, R64 ;  /* 0x000000e2cc40723c */ /* 0x000fe20000001840 */
[----:B------:R-:W4:Y:S06]  /*6a90*/  LDSM.16.M88.4 R204, [R237+0x800] ;  /* 0x00080000edcc783b */ /* 0x000f2c0000000200 */
[----:B------:R-:W1:Y:S01]  /*6aa0*/  LDSM.16.M88.4 R224, [R237+0x1800] ;  /* 0x00180000ede0783b */ /* 0x000e620000000200 */
[-C--:B--2---:R-:W-:Y:S08]  /*6ab0*/  HMMA.16816.F32 R4, R208, R212.reuse, R4 ;  /* 0x000000d4d004723c */ /* 0x084ff00000001804 */
[C---:B---3--:R-:W-:Y:S08]  /*6ac0*/  HMMA.16816.F32 R8, R216.reuse, R212, R8 ;  /* 0x000000d4d808723c */ /* 0x048ff00000001808 */
[-C--:B------:R-:W-:Y:S08]  /*6ad0*/  HMMA.16816.F32 R12, R216, R214.reuse, R12 ;  /* 0x000000d6d80c723c */ /* 0x080ff0000000180c */
[C---:B------:R-:W-:Y:S01]  /*6ae0*/  HMMA.16816.F32 R16, R208.reuse, R214, R16 ;  /* 0x000000d6d010723c */ /* 0x040fe20000001810 */
[----:B------:R-:W-:Y:S07]  /*6af0*/  LDSM.16.M88.4 R212, [R232+0x6100] ;  /* 0x00610000e8d4783b */ /* 0x000fee0000000200 */
        /* <DEDUP_REMOVED lines=10> */
[-C--:B-1----:R-:W-:Y:S08]  /*6ba0*/  HMMA.16816.F32 R52, R208, R224.reuse, R52 ;  /* 0x000000e0d034723c */ /* 0x082ff00000001834 */
[C---:B------:R-:W-:Y:S08]  /*6bb0*/  HMMA.16816.F32 R56, R216.reuse, R224, R56 ;  /* 0x000000e0d838723c */ /* 0x040ff00000001838 */
[-C--:B------:R-:W-:Y:S01]  /*6bc0*/  HMMA.16816.F32 R60, R216, R226.reuse, R60 ;  /* 0x000000e2d83c723c */ /* 0x080fe2000000183c */
[----:B------:R-:W-:Y:S07]  /*6bd0*/  LDSM.16.M88.4 R216, [R232+0x7100] ;  /* 0x00710000e8d8783b */ /* 0x000fee0000000200 */
[----:B------:R-:W-:Y:S01]  /*6be0*/  HMMA.16816.F32 R64, R208, R226, R64 ;  /* 0x000000e2d040723c */ /* 0x000fe20000001840 */
[----:B------:R-:W1:Y:S06]  /*6bf0*/  LDSM.16.M88.4 R208, [R232+0x6900] ;  /* 0x00690000e8d0783b */ /* 0x000e6c0000000200 */
[----:B------:R-:W4:Y:S01]  /*6c00*/  LDSM.16.M88.4 R224, [R232+0x7900] ;  /* 0x00790000e8e0783b */ /* 0x000f220000000200 */
[-C--:B--2---:R-:W-:Y:S08]  /*6c10*/  HMMA.16816.F32 R4, R204, R212.reuse, R4 ;  /* 0x000000d4cc04723c */ /* 0x084ff00000001804 */
[C---:B---3--:R-:W-:Y:S08]  /*6c20*/  HMMA.16816.F32 R8, R220.reuse, R212, R8 ;  /* 0x000000d4dc08723c */ /* 0x048ff00000001808 */
[-C--:B------:R-:W-:Y:S08]  /*6c30*/  HMMA.16816.F32 R12, R220, R214.reuse, R12 ;  /* 0x000000d6dc0c723c */ /* 0x080ff0000000180c */
[C---:B------:R-:W-:Y:S01]  /*6c40*/  HMMA.16816.F32 R16, R204.reuse, R214, R16 ;  /* 0x000000d6cc10723c */ /* 0x040fe20000001810 */
[----:B------:R-:W-:Y:S07]  /*6c50*/  LDSM.16.M88.4 R212, [R248] ;  /* 0x00000000f8d4783b */ /* 0x000fee0000000200 */
[-C--:B-1----:R-:W-:Y:S08]  /*6c60*/  HMMA.16816.F32 R20, R204, R208.reuse, R20 ;  /* 0x000000d0cc14723c */ /* 0x082ff00000001814 */
[C---:B------:R-:W-:Y:S08]  /*6c70*/  HMMA.16816.F32 R24, R220.reuse, R208, R24 ;  /* 0x000000d0dc18723c */ /* 0x040ff00000001818 */
[-C--:B------:R-:W-:Y:S08]  /*6c80*/  HMMA.16816.F32 R28, R220, R210.reuse, R28 ;  /* 0x000000d2dc1c723c */ /* 0x080ff0000000181c */
[C---:B------:R-:W-:Y:S01]  /*6c90*/  HMMA.16816.F32 R32, R204.reuse, R210, R32 ;  /* 0x000000d2cc20723c */ /* 0x040fe20000001820 */
[----:B------:R-:W1:Y:S07]  /*6ca0*/  LDSM.16.M88.4 R208, [R241+0xc100] ;  /* 0x00c10000f1d0783b */ /* 0x000e6e0000000200 */
[-C--:B------:R-:W-:Y:S08]  /*6cb0*/  HMMA.16816.F32 R36, R204, R216.reuse, R36 ;  /* 0x000000d8cc24723c */ /* 0x080ff00000001824 */
[C---:B------:R-:W-:Y:S08]  /*6cc0*/  HMMA.16816.F32 R40, R220.reuse, R216, R40 ;  /* 0x000000d8dc28723c */ /* 0x040ff00000001828 */
[-C--:B------:R-:W-:Y:S08]  /*6cd0*/  HMMA.16816.F32 R44, R220, R218.reuse, R44 ;  /* 0x000000dadc2c723c */ /* 0x080ff0000000182c */
[C---:B------:R-:W-:Y:S01]  /*6ce0*/  HMMA.16816.F32 R48, R204.reuse, R218, R48 ;  /* 0x000000dacc30723c */ /* 0x040fe20000001830 */
[----:B------:R-:W2:Y:S07]  /*6cf0*/  LDSM.16.M88.4 R216, [R241+0xe100] ;  /* 0x00e10000f1d8783b */ /* 0x000eae0000000200 */
[-C--:B----4-:R-:W-:Y:S08]  /*6d00*/  HMMA.16816.F32 R52, R204, R224.reuse, R52 ;  /* 0x000000e0cc34723c */ /* 0x090ff00000001834 */
[C---:B------:R-:W-:Y:S08]  /*6d10*/  HMMA.16816.F32 R56, R220.reuse, R224, R56 ;  /* 0x000000e0dc38723c */ /* 0x040ff00000001838 */
[-C--:B------:R-:W-:Y:S01]  /*6d20*/  HMMA.16816.F32 R60, R220, R226.reuse, R60 ;  /* 0x000000e2dc3c723c */ /* 0x080fe2000000183c */
[----:B------:R-:W-:Y:S07]  /*6d30*/  LDSM.16.M88.4 R220, [R246] ;  /* 0x00000000f6dc783b */ /* 0x000fee0000000200 */
[----:B------:R-:W-:Y:S01]  /*6d40*/  HMMA.16816.F32 R64, R204, R226, R64 ;  /* 0x000000e2cc40723c */ /* 0x000fe20000001840 */
[----:B------:R-:W3:Y:S06]  /*6d50*/  LDSM.16.M88.4 R204, [R247] ;  /* 0x00000000f7cc783b */ /* 0x000eec0000000200 */
[----:B------:R-:W4:Y:S01]  /*6d60*/  LDSM.16.M88.4 R224, [R245] ;  /* 0x00000000f5e0783b */ /* 0x000f220000000200 */
[-C--:B-1----:R-:W-:Y:S08]  /*6d70*/  HMMA.16816.F32 R4, R208, R212.reuse, R4 ;  /* 0x000000d4d004723c */ /* 0x082ff00000001804 */
[C---:B--2---:R-:W-:Y:S08]  /*6d80*/  HMMA.16816.F32 R8, R216.reuse, R212, R8 ;  /* 0x000000d4d808723c */ /* 0x044ff00000001808 */
[-C--:B------:R-:W-:Y:S08]  /*6d90*/  HMMA.16816.F32 R12, R216, R214.reuse, R12 ;  /* 0x000000d6d80c723c */ /* 0x080ff0000000180c */
[C---:B------:R-:W-:Y:S01]  /*6da0*/  HMMA.16816.F32 R16, R208.reuse, R214, R16 ;  /* 0x000000d6d010723c */ /* 0x040fe20000001810 */
[----:B------:R-:W-:Y:S07]  /*6db0*/  LDSM.16.M88.4 R212, [R238+0x6100] ;  /* 0x00610000eed4783b */ /* 0x000fee0000000200 */
[-C--:B---3--:R-:W-:Y:S08]  /*6dc0*/  HMMA.16816.F32 R20, R208, R204.reuse, R20 ;  /* 0x000000ccd014723c */ /* 0x088ff00000001814 */
        /* <DEDUP_REMOVED lines=12> */
[----:B------:R-:W-:Y:S07]  /*6e90*/  LDSM.16.M88.4 R216, [R238+0x7100] ;  /* 0x00710000eed8783b */ /* 0x000fee0000000200 */
[----:B------:R-:W-:Y:S01]  /*6ea0*/  HMMA.16816.F32 R64, R208, R226, R64 ;  /* 0x000000e2d040723c */ /* 0x000fe20000001840 */
[----:B------:R-:W3:Y:S06]  /*6eb0*/  LDSM.16.M88.4 R208, [R238+0x6900] ;  /* 0x00690000eed0783b */ /* 0x000eec0000000200 */
[----:B------:R-:W4:Y:S01]  /*6ec0*/  LDSM.16.M88.4 R224, [R238+0x7900] ;  /* 0x00790000eee0783b */ /* 0x000f220000000200 */
        /* <DEDUP_REMOVED lines=22> */
[-C--:B-1----:R-:W-:Y:S01]  /*7030*/  HMMA.16816.F32 R4, R208, R212.reuse, R4 ;  /* 0x000000d4d004723c */ /* 0x082fe20000001804 */
[----:B------:R-:W-:Y:S04]  /*7040*/  DEPBAR.LE SB0, 0x0 ;  /* 0x000080000000791a */ /* 0x000fe80000000000 */
[----:B------:R-:W-:Y:S03]  /*7050*/  BAR.SYNC.DEFER_BLOCKING 0x0 ;  /* 0x0000000000007b1d */ /* 0x000fe60000010000 */
[C---:B--2---:R-:W-:Y:S08]  /*7060*/  HMMA.16816.F32 R8, R216.reuse, R212, R8 ;  /* 0x000000d4d808723c */ /* 0x044ff00000001808 */
[-C--:B------:R-:W-:Y:S08]  /*7070*/  HMMA.16816.F32 R12, R216, R214.reuse, R12 ;  /* 0x000000d6d80c723c */ /* 0x080ff0000000180c */
[C---:B------:R-:W-:Y:S08]  /*7080*/  HMMA.16816.F32 R16, R208.reuse, R214, R16 ;  /* 0x000000d6d010723c */ /* 0x040ff00000001810 */
[-C--:B---3--:R-:W-:Y:S08]  /*7090*/  HMMA.16816.F32 R20, R208, R204.reuse, R20 ;  /* 0x000000ccd014723c */ /* 0x088ff00000001814 */
[C---:B------:R-:W-:Y:S08]  /*70a0*/  HMMA.16816.F32 R24, R216.reuse, R204, R24 ;  /* 0x000000ccd818723c */ /* 0x040ff00000001818 */
[-C--:B------:R-:W-:Y:S08]  /*70b0*/  HMMA.16816.F32 R28, R216, R206.reuse, R28 ;  /* 0x000000ced81c723c */ /* 0x080ff0000000181c */
[C---:B------:R-:W-:Y:S08]  /*70c0*/  HMMA.16816.F32 R32, R208.reuse, R206, R32 ;  /* 0x000000ced020723c */ /* 0x040ff00000001820 */
[-C--:B------:R-:W-:Y:S08]  /*70d0*/  HMMA.16816.F32 R36, R208, R220.reuse, R36 ;  /* 0x000000dcd024723c */ /* 0x080ff00000001824 */
[C---:B------:R-:W-:Y:S08]  /*70e0*/  HMMA.16816.F32 R40, R216.reuse, R220, R40 ;  /* 0x000000dcd828723c */ /* 0x040ff00000001828 */
[-C--:B------:R-:W-:Y:S08]  /*70f0*/  HMMA.16816.F32 R44, R216, R222.reuse, R44 ;  /* 0x000000ded82c723c */ /* 0x080ff0000000182c */
[C---:B------:R-:W-:Y:S08]  /*7100*/  HMMA.16816.F32 R48, R208.reuse, R222, R48 ;  /* 0x000000ded030723c */ /* 0x040ff00000001830 */
[-C--:B----4-:R-:W-:Y:S08]  /*7110*/  HMMA.16816.F32 R52, R208, R224.reuse, R52 ;  /* 0x000000e0d034723c */ /* 0x090ff00000001834 */
[C---:B------:R-:W-:Y:S08]  /*7120*/  HMMA.16816.F32 R56, R216.reuse, R224, R56 ;  /* 0x000000e0d838723c */ /* 0x040ff00000001838 */
[-C--:B------:R-:W-:Y:S08]  /*7130*/  HMMA.16816.F32 R60, R216, R226.reuse, R60 ;  /* 0x000000e2d83c723c */ /* 0x080ff0000000183c */
[----:B------:R-:W-:Y:S01]  /*7140*/  HMMA.16816.F32 R64, R208, R226, R64 ;  /* 0x000000e2d040723c */ /* 0x000fe20000001840 */
[----:B------:R-:W-:-:S07]  /*7150*/  @P0 BRA `(.L_x_711) ;  /* 0xffffecc000000947 */ /* 0x000fce000383ffff */
.L_x_710:
[----:B----4-:R-:W-:Y:S01]  /*7160*/  FMNMX.FTZ R153, R4, R0, !PT ;  /* 0x0000000004997209 */ /* 0x010fe20007810000 */
[----:B------:R-:W-:Y:S01]  /*7170*/  STL [R1+0x48], R232 ;  /* 0x000048e801007387 */ /* 0x000fe20000100800 */
        /* <DEDUP_REMOVED lines=33> */
[----:B------:R-:W1:Y:S01]  /*7390*/  SHFL.BFLY PT, R150, R153, 0x2, 0x1f ;  /* 0x0c401f0099967f89 */ /* 0x000e6200000e0000 */
        /* <DEDUP_REMOVED lines=12> */
[----:B-1----:R-:W-:Y:S02]  /*7460*/  FMNMX.FTZ R153, R153, R150, !PT ;  /* 0x0000009699997209 */ /* 0x002fe40007810000 */
[----:B------:R-:W-:Y:S02]  /*7470*/  FMNMX.FTZ R2, R60, R2, !PT ;  /* 0x000000023c027209 */ /* 0x000fe40007810000 */
[----:B------:R-:W-:Y:S01]  /*7480*/  FMNMX.FTZ R3, R67, R3, !PT ;  /* 0x0000000343037209 */ /* 0x000fe20007810000 */
[----:B------:R-:W1:Y:S01]  /*7490*/  SHFL.BFLY PT, R150, R153, 0x1, 0x1f ;  /* 0x0c201f0099967f89 */ /* 0x000e6200000e0000 */
[----:B------:R-:W-:Y:S02]  /*74a0*/  FMNMX.FTZ R2, R61, R2, !PT ;  /* 0x000000023d027209 */ /* 0x000fe40007810000 */
[----:B------:R-:W-:Y:S02]  /*74b0*/  FMNMX.FTZ R148, R10, R155, !PT ;  /* 0x0000009b0a947209 */ /* 0x000fe40007810000 */
[----:B------:R-:W-:Y:S01]  /*74c0*/  ISETP.LT.AND P0, PT, RZ, UR7, PT ;  /* 0x00000007ff007c0c */ /* 0x000fe2000bf01270 */
[----:B------:R-:W-:Y:S01]  /*74d0*/  UIADD3 UR7, UR7, -0x1, URZ ;  /* 0xffffffff07077890 */ /* 0x000fe2000fffe03f */
[----:B------:R-:W-:Y:S01]  /*74e0*/  FMNMX.FTZ R148, R11, R148, !PT ;  /* 0x000000940b947209 */ /* 0x000fe20007810000 */
[----:B------:R-:W2:Y:S03]  /*74f0*/  SHFL.BFLY PT, R152, R3, 0x2, 0x1f ;  /* 0x0c401f0003987f89 */ /* 0x000ea600000e0000 */
[----:B------:R-:W-:Y:S04]  /*7500*/  FMNMX.FTZ R148, R14, R148, !PT ;  /* 0x000000940e947209 */ /* 0x000fe80007810000 */
[----:B------:R-:W-:Y:S01]  /*7510*/  FMNMX.FTZ R148, R15, R148, !PT ;  /* 0x000000940f947209 */ /* 0x000fe20007810000 */
[----:B------:R-:W3:Y:S03]  /*7520*/  SHFL.BFLY PT, R151, R2, 0x2, 0x1f ;  /* 0x0c401f0002977f89 */ /* 0x000ee600000e0000 */
[----:B------:R-:W-:Y:S04]  /*7530*/  FMNMX.FTZ R148, R26, R148, !PT ;  /* 0x000000941a947209 */ /* 0x000fe80007810000 */
[----:B------:R-:W-:Y:S02]  /*7540*/  FMNMX.FTZ R148, R27, R148, !PT ;  /* 0x000000941b947209 */ /* 0x000fe40007810000 */
[----:B-1----:R-:W-:Y:S02]  /*7550*/  FMNMX.FTZ R153, R153, R150, !PT ;  /* 0x0000009699997209 */ /* 0x002fe40007810000 */
[----:B------:R-:W-:Y:S03]  /*7560*/  FMNMX.FTZ R148, R30, R148, !PT ;  /* 0x000000941e947209 */ /* 0x000fe60007810000 */
[----:B------:R-:W-:Y:S01]  /*7570*/  FMUL.FTZ R204, R153, c[0x0][0x2d0] ;  /* 0x0000b40099cc7a20 */ /* 0x000fe20000410000 */
[----:B------:R-:W-:Y:S01]  /*7580*/  FMNMX.FTZ R148, R31, R148, !PT ;  /* 0x000000941f947209 */ /* 0x000fe20007810000 */
[----:B------:R-:W-:Y:S01]  /*7590*/  FADD.FTZ R0, -R153, R0 ;  /* 0x0000000099007221 */ /* 0x000fe20000010100 */
[----:B--2---:R-:W-:Y:S01]  /*75a0*/  FMNMX.FTZ R3, R3, R152, !PT ;  /* 0x0000009803037209 */ /* 0x004fe20007810000 */
[--C-:B------:R-:W-:Y:S01]  /*75b0*/  FFMA.FTZ R5, R5, c[0x0][0x2d0], -R204.reuse ;  /* 0x0000b40005057a23 */ /* 0x100fe200000108cc */
[----:B------:R-:W-:Y:S01]  /*75c0*/  FMNMX.FTZ R148, R42, R148, !PT ;  /* 0x000000942a947209 */ /* 0x000fe20007810000 */
[--C-:B------:R-:W-:Y:S02]  /*75d0*/  FFMA.FTZ R4, R4, c[0x0][0x2d0], -R204.reuse ;  /* 0x0000b40004047a23 */ /* 0x100fe400000108cc */
[----:B------:R-:W1:Y:S01]  /*75e0*/  SHFL.BFLY PT, R152, R3, 0x1, 0x1f ;  /* 0x0c201f0003987f89 */ /* 0x000e6200000e0000 */
[----:B------:R-:W2:Y:S01]  /*75f0*/  MUFU.EX2 R209, R5 ;  /* 0x0000000500d17308 */ /* 0x000ea20000000800 */
[----:B---3--:R-:W-:Y:S01]  /*7600*/  FMNMX.FTZ R151, R2, R151, !PT ;  /* 0x0000009702977209 */ /* 0x008fe20007810000 */
[--C-:B------:R-:W-:Y:S01]  /*7610*/  FFMA.FTZ R16, R16, c[0x0][0x2d0], -R204.reuse ;  /* 0x0000b40010107a23 */ /* 0x100fe200000108cc */
[----:B------:R-:W-:Y:S01]  /*7620*/  FMNMX.FTZ R148, R43, R148, !PT ;  /* 0x000000942b947209 */ /* 0x000fe20007810000 */
[--C-:B------:R-:W-:Y:S02]  /*7630*/  FFMA.FTZ R17, R17, c[0x0][0x2d0], -R204.reuse ;  /* 0x0000b40011117a23 */ /* 0x100fe400000108cc */
[----:B------:R-:W-:Y:S01]  /*7640*/  FMUL.FTZ R0, R0, c[0x0][0x2d0] ;  /* 0x0000b40000007a20 */ /* 0x000fe20000410000 */
[----:B------:R-:W3:Y:S01]  /*7650*/  SHFL.BFLY PT, R205, R151, 0x1, 0x1f ;  /* 0x0c201f0097cd7f89 */ /* 0x000ee200000e0000 */
[----:B------:R-:W-:Y:S01]  /*7660*/  FMNMX.FTZ R148, R46, R148, !PT ;  /* 0x000000942e947209 */ /* 0x000fe20007810000 */
[--C-:B------:R-:W-:Y:S01]  /*7670*/  FFMA.FTZ R213, R20, c[0x0][0x2d0], -R204.reuse ;  /* 0x0000b40014d57a23 */ /* 0x100fe200000108cc */
[----:B------:R4:W-:Y:S01]  /*7680*/  MUFU.EX2 R206, R4 ;  /* 0x0000000400ce7308 */ /* 0x0009e20000000800 */
[--C-:B------:R-:W-:Y:S01]  /*7690*/  FFMA.FTZ R212, R21, c[0x0][0x2d0], -R204.reuse ;  /* 0x0000b40015d47a23 */ /* 0x100fe200000108cc */
[----:B------:R-:W-:Y:S01]  /*76a0*/  FMNMX.FTZ R148, R47, R148, !PT ;  /* 0x000000942f947209 */ /* 0x000fe20007810000 */
[--C-:B------:R-:W-:Y:S02]  /*76b0*/  FFMA.FTZ R230, R64, c[0x0][0x2d0], -R204.reuse ;  /* 0x0000b40040e67a23 */ /* 0x100fe400000108cc */
[--C-:B------:R-:W-:Y:S01]  /*76c0*/  FFMA.FTZ R225, R36, c[0x0][0x2d0], -R204.reuse ;  /* 0x0000b40024e17a23 */ /* 0x100fe200000108cc */
[----:B------:R-:W-:Y:S01]  /*76d0*/  FMNMX.FTZ R2, R58, R148, !PT ;  /* 0x000000943a027209 */ /* 0x000fe20007810000 */
[--C-:B------:R-:W-:Y:S02]  /*76e0*/  FFMA.FTZ R224, R37, c[0x0][0x2d0], -R204.reuse ;  /* 0x0000b40025e07a23 */ /* 0x100fe400000108cc */
[--C-:B------:R-:W-:Y:S01]  /*76f0*/  FFMA.FTZ R223, R48, c[0x0][0x2d0], -R204.reuse ;  /* 0x0000b40030df7a23 */ /* 0x100fe200000108cc */
[----:B------:R-:W-:Y:S01]  /*7700*/  MUFU.EX2 R207, R16 ;  /* 0x0000001000cf7308 */ /* 0x000fe20000000800 */
[----:B------:R-:W-:Y:S01]  /*7710*/  FMNMX.FTZ R2, R59, R2, !PT ;  /* 0x000000023b027209 */ /* 0x000fe20007810000 */
[--C-:B------:R-:W-:Y:S01]  /*7720*/  FFMA.FTZ R222, R49, c[0x0][0x2d0], -R204.reuse ;  /* 0x0000b40031de7a23 */ /* 0x100fe200000108cc */
[----:B-1----:R-:W-:Y:S01]  /*7730*/  FMNMX.FTZ R152, R3, R152, !PT ;  /* 0x0000009803987209 */ /* 0x002fe20007810000 */
[--C-:B------:R-:W-:Y:S01]  /*7740*/  FFMA.FTZ R226, R52, c[0x0][0x2d0], -R204.reuse ;  /* 0x0000b40034e27a23 */ /* 0x100fe200000108cc */
[----:B--2---:R-:W-:Y:S01]  /*7750*/  MOV R20, R209 ;  /* 0x000000d100147202 */ /* 0x004fe20000000f00 */
[----:B------:R-:W-:Y:S02]  /*7760*/  FFMA.FTZ R229, R53, c[0x0][0x2d0], -R204 ;  /* 0x0000b40035e57a23 */ /* 0x000fe400000108cc */
[----:B------:R-:W-:Y:S02]  /*7770*/  FMUL.FTZ R5, R152, c[0x0][0x2d0] ;  /* 0x0000b40098057a20 */ /* 0x000fe40000410000 */
[----:B------:R1:W2:Y:S01]  /*7780*/  MUFU.EX2 R148, R0 ;  /* 0x0000000000947308 */ /* 0x0002a20000000800 */
[----:B---3--:R-:W-:Y:S01]  /*7790*/  FMNMX.FTZ R151, R151, R205, !PT ;  /* 0x000000cd97977209 */ /* 0x008fe20007810000 */
[--C-:B------:R-:W-:Y:S02]  /*77a0*/  FFMA.FTZ R6, R6, c[0x0][0x2d0], -R5.reuse ;  /* 0x0000b40006067a23 */ /* 0x100fe40000010805 */
[--C-:B------:R-:W-:Y:S02]  /*77b0*/  FFMA.FTZ R7, R7, c[0x0][0x2d0], -R5.reuse ;  /* 0x0000b40007077a23 */ /* 0x100fe40000010805 */
[----:B----4-:R-:W-:Y:S02]  /*77c0*/  FMUL.FTZ R4, R151, c[0x0][0x2d0] ;  /* 0x0000b40097047a20 */ /* 0x010fe40000410000 */
        /* <DEDUP_REMOVED lines=8> */
[----:B------:R3:W-:Y:S01]  /*7850*/  MUFU.EX2 R16, R8 ;  /* 0x0000000800107308 */ /* 0x0007e20000000800 */
[--C-:B------:R-:W-:Y:S01]  /*7860*/  FFMA.FTZ R13, R13, c[0x0][0x2d0], -R4.reuse ;  /* 0x0000b4000d0d7a23 */ /* 0x100fe20000010804 */
[----:B-1----:R-:W-:Y:S01]  /*7870*/  FMNMX.FTZ R0, R62, R2, !PT ;  /* 0x000000023e007209 */ /* 0x002fe20007810000 */
[----:B------:R-:W-:Y:S02]  /*7880*/  FFMA.FTZ R67, R67, c[0x0][0x2d0], -R5 ;  /* 0x0000b40043437a23 */ /* 0x000fe40000010805 */
[--C-:B------:R-:W-:Y:S01]  /*7890*/  FFMA.FTZ R215, R40, c[0x0][0x2d0], -R4.reuse ;  /* 0x0000b40028d77a23 */ /* 0x100fe20000010804 */
[----:B------:R-:W-:Y:S01]  /*78a0*/  FMNMX.FTZ R2, R63, R0, !PT ;  /* 0x000000003f027209 */ /* 0x000fe20007810000 */
[----:B------:R-:W-:Y:S01]  /*78b0*/  FADD.FTZ R0, -R152, R149 ;  /* 0x0000009598007221 */ /* 0x000fe20000010100 */
[----:B------:R-:W-:Y:S02]  /*78c0*/  MOV R40, R20 ;  /* 0x0000001400287202 */ /* 0x000fe40000000f00 */
[----:B------:R-:W1:Y:S01]  /*78d0*/  MUFU.EX2 R208, R6 ;  /* 0x0000000600d07308 */ /* 0x000e620000000800 */
[--C-:B------:R-:W-:Y:S01]  /*78e0*/  FFMA.FTZ R220, R44, c[0x0][0x2d0], -R4.reuse ;  /* 0x0000b4002cdc7a23 */ /* 0x100fe20000010804 */
[----:B------:R-:W2:Y:S01]  /*78f0*/  SHFL.BFLY PT, R3, R2, 0x2, 0x1f ;  /* 0x0c401f0002037f89 */ /* 0x000ea200000e0000 */
[----:B------:R-:W-:Y:S02]  /*7900*/  FMUL.FTZ R0, R0, c[0x0][0x2d0] ;  /* 0x0000b40000007a20 */ /* 0x000fe40000410000 */
[--C-:B------:R-:W-:Y:S02]  /*7910*/  FFMA.FTZ R231, R66, c[0x0][0x2d0], -R5.reuse ;  /* 0x0000b40042e77a23 */ /* 0x100fe40000010805 */
[C---:B--2---:R-:W-:Y:S01]  /*7920*/  FMUL.FTZ R20, R148.reuse, R172 ;  /* 0x000000ac94147220 */ /* 0x044fe20000410000 */
[----:B------:R-:W-:Y:S01]  /*7930*/  MOV R172, R67 ;  /* 0x0000004300ac7202 */ /* 0x000fe20000000f00 */
[C---:B------:R-:W-:Y:S01]  /*7940*/  FMUL.FTZ R48, R148.reuse, R156 ;  /* 0x0000009c94307220 */ /* 0x040fe20000410000 */
[----:B------:R2:W2:Y:S01]  /*7950*/  MUFU.EX2 R6, R12 ;  /* 0x0000000c00067308 */ /* 0x0004a20000000800 */
[----:B------:R-:W-:Y:S02]  /*7960*/  FMUL.FTZ R49, R148, R157 ;  /* 0x0000009d94317220 */ /* 0x000fe40000410000 */
[--C-:B------:R-:W-:Y:S01]  /*7970*/  FFMA.FTZ R205, R23, c[0x0][0x2d0], -R5.reuse ;  /* 0x0000b40017cd7a23 */ /* 0x100fe20000010805 */
[----:B---3--:R-:W-:Y:S01]  /*7980*/  MOV R8, R207 ;  /* 0x000000cf00087202 */ /* 0x008fe20000000f00 */
[--C-:B------:R-:W-:Y:S02]  /*7990*/  FFMA.FTZ R207, R22, c[0x0][0x2d0], -R5.reuse ;  /* 0x0000b40016cf7a23 */ /* 0x100fe40000010805 */
[--C-:B------:R-:W-:Y:S01]  /*79a0*/  FFMA.FTZ R218, R39, c[0x0][0x2d0], -R5.reuse ;  /* 0x0000b40027da7a23 */ /* 0x100fe20000010805 */
[----:B------:R-:W-:Y:S01]  /*79b0*/  MOV R45, R8 ;  /* 0x00000008002d7202 */ /* 0x000fe20000000f00 */
[--C-:B------:R-:W-:Y:S01]  /*79c0*/  FFMA.FTZ R8, R56, c[0x0][0x2d0], -R4.reuse ;  /* 0x0000b40038087a23 */ /* 0x100fe20000010804 */
[----:B------:R-:W-:Y:S01]  /*79d0*/  MUFU.EX2 R7, R9 ;  /* 0x0000000900077308 */ /* 0x000fe20000000800 */
[--C-:B------:R-:W-:Y:S02]  /*79e0*/  FFMA.FTZ R217, R50, c[0x0][0x2d0], -R5.reuse ;  /* 0x0000b40032d97a23 */ /* 0x100fe40000010805 */
[--C-:B------:R-:W-:Y:S01]  /*79f0*/  FFMA.FTZ R216, R51, c[0x0][0x2d0], -R5.reuse ;  /* 0x0000b40033d87a23 */ /* 0x100fe20000010805 */
[----:B-1----:R-:W-:Y:S01]  /*7a00*/  MOV R21, R208 ;  /* 0x000000d000157202 */ /* 0x002fe20000000f00 */
[--C-:B------:R-:W-:Y:S02]  /*7a10*/  FFMA.FTZ R208, R28, c[0x0][0x2d0], -R4.reuse ;  /* 0x0000b4001cd07a23 */ /* 0x100fe40000010804 */
[C---:B------:R-:W-:Y:S02]  /*7a20*/  FMUL.FTZ R28, R148.reuse, R164 ;  /* 0x000000a4941c7220 */ /* 0x040fe40000410000 */
[----:B------:R-:W-:Y:S01]  /*7a30*/  FFMA.FTZ R209, R29, c[0x0][0x2d0], -R4 ;  /* 0x0000b4001dd17a23 */ /* 0x000fe20000010804 */
[----:B------:R-:W-:Y:S01]  /*7a40*/  MUFU.EX2 R211, R17 ;  /* 0x0000001100d37308 */ /* 0x000fe20000000800 */
[C---:B------:R-:W-:Y:S01]  /*7a50*/  FMUL.FTZ R52, R148.reuse, R168 ;  /* 0x000000a894347220 */ /* 0x040fe20000410000 */
[----:B------:R-:W-:Y:S01]  /*7a60*/  MOV R168, R8 ;  /* 0x0000000800a87202 */ /* 0x000fe20000000f00 */
[C---:B------:R-:W-:Y:S01]  /*7a70*/  FMUL.FTZ R53, R148.reuse, R169 ;  /* 0x000000a994357220 */ /* 0x040fe20000410000 */
[----:B--2---:R-:W-:Y:S01]  /*7a80*/  MOV R12, R210 ;  /* 0x000000d2000c7202 */ /* 0x004fe20000000f00 */
[--C-:B------:R-:W-:Y:S01]  /*7a90*/  FFMA.FTZ R210, R33, c[0x0][0x2d0], -R204.reuse ;  /* 0x0000b40021d27a23 */ /* 0x100fe200000108cc */
[----:B------:R-:W-:Y:S01]  /*7aa0*/  MOV R33, R6 ;  /* 0x0000000600217202 */ /* 0x000fe20000000f00 */
[C---:B------:R-:W-:Y:S01]  /*7ab0*/  FMUL.FTZ R72, R148.reuse, R72 ;  /* 0x0000004894487220 */ /* 0x040fe20000410000 */
[----:B------:R-:W-:Y:S01]  /*7ac0*/  MOV R56, R12 ;  /* 0x0000000c00387202 */ /* 0x000fe20000000f00 */
[C---:B------:R-:W-:Y:S01]  /*7ad0*/  FMUL.FTZ R73, R148.reuse, R73 ;  /* 0x0000004994497220 */ /* 0x040fe20000410000 */
[----:B------:R-:W1:Y:S01]  /*7ae0*/  MUFU.EX2 R17, R19 ;  /* 0x0000001300117308 */ /* 0x000e620000000800 */
[C---:B------:R-:W-:Y:S02]  /*7af0*/  FMUL.FTZ R76, R148.reuse, R76 ;  /* 0x0000004c944c7220 */ /* 0x040fe40000410000 */
[C---:B------:R-:W-:Y:S02]  /*7b00*/  FMUL.FTZ R77, R148.reuse, R77 ;  /* 0x0000004d944d7220 */ /* 0x040fe40000410000 */
[C---:B------:R-:W-:Y:S02]  /*7b10*/  FMUL.FTZ R88, R148.reuse, R88 ;  /* 0x0000005894587220 */ /* 0x040fe40000410000 */
[C---:B------:R-:W-:Y:S02]  /*7b20*/  FMUL.FTZ R89, R148.reuse, R89 ;  /* 0x0000005994597220 */ /* 0x040fe40000410000 */
[C---:B------:R-:W-:Y:S01]  /*7b30*/  FMUL.FTZ R92, R148.reuse, R92 ;  /* 0x0000005c945c7220 */ /* 0x040fe20000410000 */
[----:B------:R2:W3:Y:S01]  /*7b40*/  MUFU.EX2 R150, R0 ;  /* 0x0000000000967308 */ /* 0x0004e20000000800 */
        /* <DEDUP_REMOVED lines=8> */
[----:B-1----:R-:W-:Y:S01]  /*7bd0*/  MOV R12, R17 ;  /* 0x00000011000c7202 */ /* 0x002fe20000000f00 */
[C---:B------:R-:W-:Y:S01]  /*7be0*/  FMUL.FTZ R17, R148.reuse, R161 ;  /* 0x000000a194117220 */ /* 0x040fe20000410000 */
[----:B------:R-:W-:Y:S01]  /*7bf0*/  MOV R161, R7 ;  /* 0x0000000700a17202 */ /* 0x000fe20000000f00 */
[----:B------:R-:W-:Y:S01]  /*7c00*/  FMUL.FTZ R124, R148, R124 ;  /* 0x0000007c947c7220 */ /* 0x000fe20000410000 */
[----:B------:R-:W2:Y:S01]  /*7c10*/  LDL.LU R7, [R1+0x14] ;  /* 0x0000140001077983 */ /* 0x000ea20000300800 */
[----:B------:R-:W-:Y:S01]  /*7c20*/  MOV R19, R211 ;  /* 0x000000d300137202 */ /* 0x000fe20000000f00 */
[--C-:B------:R-:W-:Y:S01]  /*7c30*/  FFMA.FTZ R211, R32, c[0x0][0x2d0], -R204.reuse ;  /* 0x0000b40020d37a23 */ /* 0x100fe200000108cc */
[----:B------:R-:W-:Y:S01]  /*7c40*/  MUFU.EX2 R6, R13 ;  /* 0x0000000d00067308 */ /* 0x000fe20000000800 */
[----:B------:R-:W-:Y:S01]  /*7c50*/  MOV R164, R12 ;  /* 0x0000000c00a47202 */ /* 0x000fe20000000f00 */
[----:B------:R-:W-:Y:S02]  /*7c60*/  FFMA.FTZ R204, R65, c[0x0][0x2d0], -R204 ;  /* 0x0000b40041cc7a23 */ /* 0x000fe400000108cc */
[----:B--2---:R-:W-:Y:S01]  /*7c70*/  FADD.FTZ R0, -R151, R154 ;  /* 0x0000009a97007221 */ /* 0x004fe20000010100 */
[----:B------:R-:W-:Y:S01]  /*7c80*/  LDSM.16.MT88.4 R64, [R234+0x100] ;  /* 0x00010000ea40783b */ /* 0x000fe20000004200 */
[--C-:B------:R-:W-:Y:S02]  /*7c90*/  FFMA.FTZ R154, R35, c[0x0][0x2d0], -R5.reuse ;  /* 0x0000b400239a7a23 */ /* 0x100fe40000010805 */
[----:B------:R-:W-:Y:S02]  /*7ca0*/  FMUL.FTZ R0, R0, c[0x0][0x2d0] ;  /* 0x0000b40000007a20 */ /* 0x000fe40000410000 */
[C---:B------:R-:W-:Y:S01]  /*7cb0*/  FMUL.FTZ R125, R148.reuse, R125 ;  /* 0x0000007d947d7220 */ /* 0x040fe20000410000 */
[----:B------:R-:W-:Y:S01]  /*7cc0*/  MUFU.EX2 R207, R207 ;  /* 0x000000cf00cf7308 */ /* 0x000fe20000000800 */
[C---:B------:R-:W-:Y:S02]  /*7cd0*/  FMUL.FTZ R136, R148.reuse, R136 ;  /* 0x0000008894887220 */ /* 0x040fe40000410000 */
[C---:B------:R-:W-:Y:S02]  /*7ce0*/  FMUL.FTZ R137, R148.reuse, R137 ;  /* 0x0000008994897220 */ /* 0x040fe40000410000 */
[C---:B------:R-:W-:Y:S02]  /*7cf0*/  FMUL.FTZ R140, R148.reuse, R140 ;  /* 0x0000008c948c7220 */ /* 0x040fe40000410000 */
[C---:B------:R-:W-:Y:S02]  /*7d00*/  FMUL.FTZ R141, R148.reuse, R141 ;  /* 0x0000008d948d7220 */ /* 0x040fe40000410000 */
[----:B------:R-:W-:Y:S01]  /*7d10*/  FMUL.FTZ R29, R148, R165 ;  /* 0x000000a5941d7220 */ /* 0x000fe20000410000 */
[----:B------:R1:W2:Y:S01]  /*7d20*/  MUFU.EX2 R149, R0 ;  /* 0x0000000000957308 */ /* 0x0002a20000000800 */
[--C-:B------:R-:W-:Y:S02]  /*7d30*/  FFMA.FTZ R219, R38, c[0x0][0x2d0], -R5.reuse ;  /* 0x0000b40026db7a23 */ /* 0x100fe40000010805 */
[--C-:B------:R-:W-:Y:S02]  /*7d40*/  FFMA.FTZ R227, R54, c[0x0][0x2d0], -R5.reuse ;  /* 0x0000b40036e37a23 */ /* 0x100fe40000010805 */
[----:B------:R-:W-:Y:S02]  /*7d50*/  FFMA.FTZ R228, R55, c[0x0][0x2d0], -R5 ;  /* 0x0000b40037e47a23 */ /* 0x000fe40000010805 */
[--C-:B------:R-:W-:Y:S02]  /*7d60*/  FFMA.FTZ R24, R24, c[0x0][0x2d0], -R4.reuse ;  /* 0x0000b40018187a23 */ /* 0x100fe40000010804 */
[--C-:B------:R-:W-:Y:S01]  /*7d70*/  FFMA.FTZ R25, R25, c[0x0][0x2d0], -R4.reuse ;  /* 0x0000b40019197a23 */ /* 0x100fe20000010804 */
[----:B------:R-:W-:Y:S01]  /*7d80*/  MUFU.EX2 R205, R205 ;  /* 0x000000cd00cd7308 */ /* 0x000fe20000000800 */
[C---:B---3--:R-:W-:Y:S02]  /*7d90*/  FMUL.FTZ R50, R150.reuse, R158 ;  /* 0x0000009e96327220 */ /* 0x048fe40000410000 */
[C---:B------:R-:W-:Y:S02]  /*7da0*/  FMUL.FTZ R51, R150.reuse, R159 ;  /* 0x0000009f96337220 */ /* 0x040fe40000410000 */
[----:B------:R-:W-:Y:S01]  /*7db0*/  LDSM.16.MT88.4 R156, [R236+0x100] ;  /* 0x00010000ec9c783b */ /* 0x000fe20000004200 */
[C---:B------:R-:W-:Y:S02]  /*7dc0*/  FMUL.FTZ R22, R150.reuse, R174 ;  /* 0x000000ae96167220 */ /* 0x040fe40000410000 */
[C---:B------:R-:W-:Y:S02]  /*7dd0*/  FMUL.FTZ R23, R150.reuse, R175 ;  /* 0x000000af96177220 */ /* 0x040fe40000410000 */
[C---:B------:R-:W-:Y:S01]  /*7de0*/  FMUL.FTZ R54, R150.reuse, R170 ;  /* 0x000000aa96367220 */ /* 0x040fe20000410000 */
[----:B------:R3:W-:Y:S01]  /*7df0*/  MUFU.EX2 R174, R212 ;  /* 0x000000d400ae7308 */ /* 0x0007e20000000800 */
[----:B------:R-:W-:Y:S01]  /*7e00*/  FMUL.FTZ R55, R150, R171 ;  /* 0x000000ab96377220 */ /* 0x000fe20000410000 */
[----:B-1----:R-:W-:Y:S01]  /*7e10*/  FMNMX.FTZ R0, R2, R3, !PT ;  /* 0x0000000302007209 */ /* 0x002fe20007810000 */
[C---:B--2---:R-:W-:Y:S02]  /*7e20*/  FMUL.FTZ R8, R149.reuse, R180 ;  /* 0x000000b495087220 */ /* 0x044fe40000410000 */
[C---:B------:R-:W-:Y:S01]  /*7e30*/  FMUL.FTZ R12, R149.reuse, R184 ;  /* 0x000000b8950c7220 */ /* 0x040fe20000410000 */
[----:B------:R-:W-:Y:S01]  /*7e40*/  MOV R184, R19 ;  /* 0x0000001300b87202 */ /* 0x000fe20000000f00 */
[----:B------:R-:W1:Y:S01]  /*7e50*/  SHFL.BFLY PT, R2, R0, 0x1, 0x1f ;  /* 0x0c201f0000027f89 */ /* 0x000e6200000e0000 */
[C---:B------:R-:W-:Y:S02]  /*7e60*/  FMUL.FTZ R13, R149.reuse, R185 ;  /* 0x000000b9950d7220 */ /* 0x040fe40000410000 */
[----:B------:R-:W-:Y:S01]  /*7e70*/  MUFU.EX2 R175, R25 ;  /* 0x0000001900af7308 */ /* 0x000fe20000000800 */
[C---:B------:R-:W-:Y:S02]  /*7e80*/  FMUL.FTZ R36, R149.reuse, R192 ;  /* 0x000000c095247220 */ /* 0x040fe40000410000 */
[C---:B------:R-:W-:Y:S02]  /*7e90*/  FMUL.FTZ R37, R149.reuse, R193 ;  /* 0x000000c195257220 */ /* 0x040fe40000410000 */
[C---:B------:R-:W-:Y:S02]  /*7ea0*/  FMUL.FTZ R68, R149.reuse, R68 ;  /* 0x0000004495447220 */ /* 0x040fe40000410000 */
[C---:B------:R-:W-:Y:S02]  /*7eb0*/  FMUL.FTZ R69, R149.reuse, R69 ;  /* 0x0000004595457220 */ /* 0x040fe40000410000 */
[C---:B------:R-:W-:Y:S01]  /*7ec0*/  FMUL.FTZ R74, R150.reuse, R74 ;  /* 0x0000004a964a7220 */ /* 0x040fe20000410000 */
[----:B------:R2:W-:Y:S01]  /*7ed0*/  MUFU.EX2 R193, R211 ;  /* 0x000000d300c17308 */ /* 0x0005e20000000800 */
[C---:B------:R-:W-:Y:S02]  /*7ee0*/  FMUL.FTZ R75, R150.reuse, R75 ;  /* 0x0000004b964b7220 */ /* 0x040fe40000410000 */
[C---:B------:R-:W-:Y:S01]  /*7ef0*/  FMUL.FTZ R78, R150.reuse, R78 ;  /* 0x0000004e964e7220 */ /* 0x040fe20000410000 */
[----:B---3--:R-:W-:Y:S01]  /*7f00*/  MOV R212, R161 ;  /* 0x000000a100d47202 */ /* 0x008fe20000000f00 */
[----:B------:R-:W-:Y:S02]  /*7f10*/  FMUL.FTZ R79, R150, R79 ;  /* 0x0000004f964f7220 */ /* 0x000fe40000410000 */
[C---:B------:R-:W-:Y:S02]  /*7f20*/  FMUL.FTZ R80, R149.reuse, R80 ;  /* 0x0000005095507220 */ /* 0x040fe40000410000 */
[C---:B------:R-:W-:Y:S01]  /*7f30*/  FMUL.FTZ R81, R149.reuse, R81 ;  /* 0x0000005195517220 */ /* 0x040fe20000410000 */
[----:B------:R-:W-:Y:S01]  /*7f40*/  MUFU.EX2 R225, R225 ;  /* 0x000000e100e17308 */ /* 0x000fe20000000800 */
[C---:B------:R-:W-:Y:S01]  /*7f50*/  FMUL.FTZ R84, R149.reuse, R84 ;  /* 0x0000005495547220 */ /* 0x040fe20000410000 */
[----:B-1----:R-:W-:Y:S01]  /*7f60*/  FMNMX.FTZ R2, R0, R2, !PT ;  /* 0x0000000200027209 */ /* 0x002fe20007810000 */
[----:B------:R-:W-:Y:S02]  /*7f70*/  FMUL.FTZ R85, R149, R85 ;  /* 0x0000005595557220 */ /* 0x000fe40000410000 */
[----:B------:R-:W-:Y:S02]  /*7f80*/  FMUL.FTZ R90, R150, R90 ;  /* 0x0000005a965a7220 */ /* 0x000fe40000410000 */
[C---:B------:R-:W-:Y:S02]  /*7f90*/  FMUL.FTZ R3, R2.reuse, c[0x0][0x2d0] ;  /* 0x0000b40002037a20 */ /* 0x040fe40000410000 */
[----:B------:R-:W-:Y:S01]  /*7fa0*/  FADD.FTZ R0, -R2, R155 ;  /* 0x0000009b02007221 */ /* 0x000fe20000010100 */
[----:B------:R-:W-:Y:S01]  /*7fb0*/  MUFU.EX2 R220, R220 ;  /* 0x000000dc00dc7308 */ /* 0x000fe20000000800 */
[----:B------:R-:W-:Y:S02]  /*7fc0*/  FFMA.FTZ R10, R10, c[0x0][0x2d0], -R3 ;  /* 0x0000b4000a0a7a23 */ /* 0x000fe40000010803 */
[----:B------:R-:W-:Y:S01]  /*7fd0*/  FFMA.FTZ R155, R34, c[0x0][0x2d0], -R5 ;  /* 0x0000b400229b7a23 */ /* 0x000fe20000010805 */
[----:B--2---:R-:W-:Y:S01]  /*7fe0*/  MOV R211, R56 ;  /* 0x0000003800d37202 */ /* 0x004fe20000000f00 */
[--C-:B------:R-:W-:Y:S02]  /*7ff0*/  FFMA.FTZ R11, R11, c[0x0][0x2d0], -R3.reuse ;  /* 0x0000b4000b0b7a23 */ /* 0x100fe40000010803 */
[--C-:B------:R-:W-:Y:S02]  /*8000*/  FFMA.FTZ R15, R15, c[0x0][0x2d0], -R3.reuse ;  /* 0x0000b4000f0f7a23 */ /* 0x100fe40000010803 */
[----:B------:R-:W-:Y:S01]  /*8010*/  FMUL.FTZ R0, R0, c[0x0][0x2d0] ;  /* 0x0000b40000007a20 */ /* 0x000fe20000410000 */
[----:B------:R-:W1:Y:S01]  /*8020*/  MUFU.EX2 R32, R10 ;  /* 0x0000000a00207308 */ /* 0x000e620000000800 */
[--C-:B------:R-:W-:Y:S02]  /*8030*/  FFMA.FTZ R14, R14, c[0x0][0x2d0], -R3.reuse ;  /* 0x0000b4000e0e7a23 */ /* 0x100fe40000010803 */
[----:B------:R-:W-:Y:S02]  /*8040*/  FMUL.FTZ R5, R148, R177 ;  /* 0x000000b194057220 */ /* 0x000fe40000410000 */
        /* <DEDUP_REMOVED lines=10> */
[C---:B------:R-:W-:Y:S02]  /*80f0*/  FMUL.FTZ R107, R150.reuse, R107 ;  /* 0x0000006b966b7220 */ /* 0x040fe40000410000 */
[----:B------:R-:W-:Y:S01]  /*8100*/  FMUL.FTZ R110, R150, R110 ;  /* 0x0000006e966e7220 */ /* 0x000fe20000410000 */
[----:B-1----:R-:W-:Y:S01]  /*8110*/  MOV R41, R32 ;  /* 0x0000002000297202 */ /* 0x002fe20000000f00 */
[--C-:B------:R-:W-:Y:S01]  /*8120*/  FFMA.FTZ R10, R60, c[0x0][0x2d0], -R4.reuse ;  /* 0x0000b4003c0a7a23 */ /* 0x100fe20000010804 */
[----:B------:R-:W-:Y:S01]  /*8130*/  MOV R60, R232 ;  /* 0x000000e8003c7202 */ /* 0x000fe20000000f00 */
[--C-:B------:R-:W-:Y:S01]  /*8140*/  FFMA.FTZ R232, R61, c[0x0][0x2d0], -R4.reuse ;  /* 0x0000b4003de87a23 */ /* 0x100fe20000010804 */
[----:B------:R-:W-:Y:S01]  /*8150*/  MOV R61, R33 ;  /* 0x00000021003d7202 */ /* 0x000fe20000000f00 */
[----:B------:R-:W-:Y:S01]  /*8160*/  FMUL.FTZ R111, R150, R111 ;  /* 0x0000006f966f7220 */ /* 0x000fe20000410000 */
[----:B------:R-:W1:Y:S01]  /*8170*/  LDSM.16.MT88.4 R32, [R233+0x100] ;  /* 0x00010000e920783b */ /* 0x000e620000004200 */
[----:B------:R-:W3:Y:S01]  /*8180*/  MUFU.EX2 R18, R14 ;  /* 0x0000000e00127308 */ /* 0x000ee20000000800 */
[----:B------:R-:W-:Y:S01]  /*8190*/  FMUL.FTZ R112, R149, R112 ;  /* 0x0000007095707220 */ /* 0x000fe20000410000 */
[----:B--2---:R-:W-:Y:S01]  /*81a0*/  MOV R44, R9 ;  /* 0x00000009002c7202 */ /* 0x004fe20000000f00 */
[----:B------:R-:W-:Y:S01]  /*81b0*/  FFMA.FTZ R9, R57, c[0x0][0x2d0], -R4 ;  /* 0x0000b40039097a23 */ /* 0x000fe20000010804 */
[----:B------:R-:W-:Y:S01]  /*81c0*/  MOV R57, R16 ;  /* 0x0000001000397202 */ /* 0x000fe20000000f00 */
[C---:B------:R-:W-:Y:S01]  /*81d0*/  FMUL.FTZ R16, R148.reuse, R160 ;  /* 0x000000a094107220 */ /* 0x040fe20000410000 */
[----:B------:R-:W-:Y:S01]  /*81e0*/  MOV R160, R21 ;  /* 0x0000001500a07202 */ /* 0x000fe20000000f00 */
[----:B------:R-:W-:Y:S01]  /*81f0*/  FMUL.FTZ R4, R148, R176 ;  /* 0x000000b094047220 */ /* 0x000fe20000410000 */
[----:B------:R-:W-:Y:S02]  /*8200*/  F2FP.PACK_AB R176, R40, R206 ;  /* 0x000000ce28b0723e */ /* 0x000fe400000000ff */
[----:B------:R-:W2:Y:S01]  /*8210*/  MUFU.EX2 R0, R0 ;  /* 0x0000000000007308 */ /* 0x000ea20000000800 */
[----:B------:R-:W-:Y:S01]  /*8220*/  F2FP.PACK_AB R177, R56, R160 ;  /* 0x000000a038b1723e */ /* 0x000fe200000000ff */
[----:B------:R-:W-:Y:S01]  /*8230*/  FMUL.FTZ R21, R148, R173 ;  /* 0x000000ad94157220 */ /* 0x000fe20000410000 */
[----:B------:R-:W-:Y:S01]  /*8240*/  F2FP.PACK_AB R180, R161, R57 ;  /* 0x00000039a1b4723e */ /* 0x000fe200000000ff */
[C---:B------:R-:W-:Y:S01]  /*8250*/  FMUL.FTZ R113, R149.reuse, R113 ;  /* 0x0000007195717220 */ /* 0x040fe20000410000 */
[----:B------:R-:W-:Y:S01]  /*8260*/  MOV R169, R9 ;  /* 0x0000000900a97202 */ /* 0x000fe20000000f00 */
[C---:B------:R-:W-:Y:S01]  /*8270*/  FMUL.FTZ R9, R149.reuse, R181 ;  /* 0x000000b595097220 */ /* 0x040fe20000410000 */
[----:B------:R-:W-:Y:S01]  /*8280*/  F2FP.PACK_AB R181, R44, R41 ;  /* 0x000000292cb5723e */ /* 0x000fe200000000ff */
[C---:B------:R-:W-:Y:S01]  /*8290*/  FMUL.FTZ R116, R149.reuse, R116 ;  /* 0x0000007495747220 */ /* 0x040fe20000410000 */
[----:B------:R-:W-:Y:S01]  /*82a0*/  MOV R173, R10 ;  /* 0x0000000a00ad7202 */ /* 0x000fe20000000f00 */
[C---:B------:R-:W-:Y:S01]  /*82b0*/  FMUL.FTZ R117, R149.reuse, R117 ;  /* 0x0000007595757220 */ /* 0x040fe20000410000 */
[----:B------:R-:W3:Y:S01]  /*82c0*/  LDL.LU R56, [R1+0x1c] ;  /* 0x00001c0001387983 */ /* 0x000ee20000300800 */
[C---:B------:R-:W-:Y:S01]  /*82d0*/  FMUL.FTZ R122, R150.reuse, R122 ;  /* 0x0000007a967a7220 */ /* 0x040fe20000410000 */
[----:B------:R-:W-:Y:S01]  /*82e0*/  MUFU.EX2 R221, R221 ;  /* 0x000000dd00dd7308 */ /* 0x000fe20000000800 */
[----:B---3--:R-:W-:Y:S01]  /*82f0*/  MOV R185, R18 ;  /* 0x0000001200b97202 */ /* 0x008fe20000000f00 */
[C---:B------:R-:W-:Y:S02]  /*8300*/  FMUL.FTZ R123, R150.reuse, R123 ;  /* 0x0000007b967b7220 */ /* 0x040fe40000410000 */
[C---:B------:R-:W-:Y:S02]  /*8310*/  FMUL.FTZ R126, R150.reuse, R126 ;  /* 0x0000007e967e7220 */ /* 0x040fe40000410000 */
[----:B------:R-:W-:Y:S02]  /*8320*/  FMUL.FTZ R127, R150, R127 ;  /* 0x0000007f967f7220 */ /* 0x000fe40000410000 */
[C---:B------:R-:W-:Y:S02]  /*8330*/  FMUL.FTZ R128, R149.reuse, R128 ;  /* 0x0000008095807220 */ /* 0x040fe40000410000 */
[C---:B------:R-:W-:Y:S01]  /*8340*/  FMUL.FTZ R129, R149.reuse, R129 ;  /* 0x0000008195817220 */ /* 0x040fe20000410000 */
[----:B------:R-:W-:Y:S01]  /*8350*/  MUFU.EX2 R192, R155 ;  /* 0x0000009b00c07308 */ /* 0x000fe20000000800 */
[C---:B--2---:R-:W-:Y:S02]  /*8360*/  FMUL.FTZ R10, R0.reuse, R182 ;  /* 0x000000b6000a7220 */ /* 0x044fe40000410000 */
[C---:B------:R-:W-:Y:S01]  /*8370*/  FMUL.FTZ R14, R0.reuse, R186 ;  /* 0x000000ba000e7220 */ /* 0x040fe20000410000 */
[----:B------:R-:W-:Y:S01]  /*8380*/  MOV R186, R168 ;  /* 0x000000a800ba7202 */ /* 0x000fe20000000f00 */
[C---:B------:R-:W-:Y:S01]  /*8390*/  FMUL.FTZ R15, R0.reuse, R187 ;  /* 0x000000bb000f7220 */ /* 0x040fe20000410000 */
[----:B------:R-:W-:Y:S01]  /*83a0*/  MOV R187, R172 ;  /* 0x000000ac00bb7202 */ /* 0x000fe20000000f00 */
        /* <DEDUP_REMOVED lines=28> */
[C---:B------:R-:W-:Y:S02]  /*8570*/  FMUL.FTZ R139, R150.reuse, R139 ;  /* 0x0000008b968b7220 */ /* 0x040fe40000410000 */
[C---:B------:R-:W-:Y:S02]  /*8580*/  FMUL.FTZ R142, R150.reuse, R142 ;  /* 0x0000008e968e7220 */ /* 0x040fe40000410000 */
[----:B------:R-:W-:Y:S02]  /*8590*/  FMUL.FTZ R143, R150, R143 ;  /* 0x0000008f968f7220 */ /* 0x000fe40000410000 */
[C---:B------:R-:W-:Y:S01]  /*85a0*/  FMUL.FTZ R144, R149.reuse, R144 ;  /* 0x0000009095907220 */ /* 0x040fe20000410000 */
[----:B------:R-:W-:Y:S01]  /*85b0*/  MUFU.EX2 R227, R227 ;  /* 0x000000e300e37308 */ /* 0x000fe20000000800 */
[----:B------:R-:W-:Y:S02]  /*85c0*/  FMUL.FTZ R145, R149, R145 ;  /* 0x0000009195917220 */ /* 0x000fe40000410000 */
[C---:B------:R-:W-:Y:S02]  /*85d0*/  FMUL.FTZ R146, R0.reuse, R146 ;  /* 0x0000009200927220 */ /* 0x040fe40000410000 */
[----:B------:R-:W-:Y:S02]  /*85e0*/  FMUL.FTZ R147, R0, R147 ;  /* 0x0000009300937220 */ /* 0x000fe40000410000 */
[--C-:B------:R-:W-:Y:S02]  /*85f0*/  FFMA.FTZ R168, R58, c[0x0][0x2d0], -R3.reuse ;  /* 0x0000b4003aa87a23 */ /* 0x100fe40000010803 */
[--C-:B------:R-:W-:Y:S01]  /*8600*/  FFMA.FTZ R170, R62, c[0x0][0x2d0], -R3.reuse ;  /* 0x0000b4003eaa7a23 */ /* 0x100fe20000010803 */
[----:B------:R-:W-:Y:S01]  /*8610*/  MUFU.EX2 R228, R228 ;  /* 0x000000e400e47308 */ /* 0x000fe20000000800 */
[--C-:B------:R-:W-:Y:S02]  /*8620*/  FFMA.FTZ R26, R26, c[0x0][0x2d0], -R3.reuse ;  /* 0x0000b4001a1a7a23 */ /* 0x100fe40000010803 */
[--C-:B------:R-:W-:Y:S02]  /*8630*/  FFMA.FTZ R27, R27, c[0x0][0x2d0], -R3.reuse ;  /* 0x0000b4001b1b7a23 */ /* 0x100fe40000010803 */
[--C-:B------:R-:W-:Y:S02]  /*8640*/  FFMA.FTZ R30, R30, c[0x0][0x2d0], -R3.reuse ;  /* 0x0000b4001e1e7a23 */ /* 0x100fe40000010803 */
[--C-:B------:R-:W-:Y:S02]  /*8650*/  FFMA.FTZ R31, R31, c[0x0][0x2d0], -R3.reuse ;  /* 0x0000b4001f1f7a23 */ /* 0x100fe40000010803 */
[C---:B--2---:R-:W-:Y:S01]  /*8660*/  FMUL.FTZ R24, R149.reuse, R200 ;  /* 0x000000c895187220 */ /* 0x044fe20000410000 */
[----:B------:R-:W-:Y:S01]  /*8670*/  MOV R200, R61 ;  /* 0x0000003d00c87202 */ /* 0x000fe20000000f00 */
[----:B------:R2:W-:Y:S01]  /*8680*/  MUFU.EX2 R171, R26 ;  /* 0x0000001a00ab7308 */ /* 0x0005e20000000800 */
[----:B------:R-:W-:Y:S01]  /*8690*/  FMUL.FTZ R25, R149, R201 ;  /* 0x000000c995197220 */ /* 0x000fe20000410000 */
[----:B------:R-:W-:Y:S01]  /*86a0*/  MOV R201, R60 ;  /* 0x0000003c00c97202 */ /* 0x000fe20000000f00 */
[----:B------:R-:W-:Y:S07]  /*86b0*/  FFMA.FTZ R155, R46, c[0x0][0x2d0], -R3 ;  /* 0x0000b4002e9b7a23 */ /* 0x000fee0000010803 */
[----:B------:R1:W1:Y:S10]  /*86c0*/  MUFU.EX2 R194, R27 ;  /* 0x0000001b00c27308 */ /* 0x0002740000000800 */
[----:B------:R-:W-:Y:S01]  /*86d0*/  MUFU.EX2 R230, R230 ;  /* 0x000000e600e67308 */ /* 0x000fe20000000800 */
[C---:B--2---:R-:W-:Y:S01]  /*86e0*/  FMUL.FTZ R26, R0.reuse, R202 ;  /* 0x000000ca001a7220 */ /* 0x044fe20000410000 */
[----:B------:R-:W-:Y:S01]  /*86f0*/  MOV R202, R45 ;  /* 0x0000002d00ca7202 */ /* 0x000fe20000000f00 */
[----:B-1----:R-:W-:Y:S01]  /*8700*/  FMUL.FTZ R27, R0, R203 ;  /* 0x000000cb001b7220 */ /* 0x002fe20000410000 */
[----:B------:R-:W-:Y:S02]  /*8710*/  MOV R203, R44 ;  /* 0x0000002c00cb7202 */ /* 0x000fe40000000f00 */
[----:B---3--:R-:W-:Y:S01]  /*8720*/  F2FP.PACK_AB R44, R175, R172 ;  /* 0x000000acaf2c723e */ /* 0x008fe200000000ff */
[----:B------:R-:W-:Y:S01]  /*8730*/  FFMA.FTZ R165, R148, R7, R206 ;  /* 0x0000000794a57223 */ /* 0x000fe200000100ce */
[----:B------:R-:W-:Y:S01]  /*8740*/  MOV R148, R6 ;  /* 0x0000000600947202 */ /* 0x000fe20000000f00 */
[C---:B------:R-:W-:Y:S01]  /*8750*/  FMUL.FTZ R6, R150.reuse, R178 ;  /* 0x000000b296067220 */ /* 0x040fe20000410000 */
[----:B------:R-:W-:Y:S01]  /*8760*/  F2FP.PACK_AB R178, R19, R45 ;  /* 0x0000002d13b2723e */ /* 0x000fe200000000ff */
[----:B------:R-:W-:Y:S01]  /*8770*/  FMUL.FTZ R7, R150, R179 ;  /* 0x000000b396077220 */ /* 0x000fe20000410000 */
[----:B------:R-:W-:Y:S01]  /*8780*/  F2FP.PACK_AB R179, R164, R60 ;  /* 0x0000003ca4b3723e */ /* 0x000fe200000000ff */
[----:B------:R-:W-:Y:S01]  /*8790*/  FMUL.FTZ R19, R150, R163 ;  /* 0x000000a396137220 */ /* 0x000fe20000410000 */
[----:B------:R-:W-:Y:S01]  /*87a0*/  MOV R206, R11 ;  /* 0x0000000b00ce7202 */ /* 0x000fe20000000f00 */
[----:B------:R-:W-:Y:S01]  /*87b0*/  FMUL.FTZ R11, R0, R183 ;  /* 0x000000b7000b7220 */ /* 0x000fe20000410000 */
[----:B------:R-:W-:Y:S02]  /*87c0*/  F2FP.PACK_AB R182, R148, R61 ;  /* 0x0000003d94b6723e */ /* 0x000fe400000000ff */
[----:B------:R-:W-:Y:S01]  /*87d0*/  F2FP.PACK_AB R183, R206, R18 ;  /* 0x00000012ceb7723e */ /* 0x000fe200000000ff */
[-C--:B------:R-:W-:Y:S05]  /*87e0*/  HMMA.16816.F32 R4, R176, R32.reuse, R4 ;  /* 0x00000020b004723c */ /* 0x080fea0000001804 */
[----:B------:R-:W-:Y:S01]  /*87f0*/  FMUL.FTZ R18, R150, R162 ;  /* 0x000000a296127220 */ /* 0x000fe20000410000 */
[----:B------:R-:W-:Y:S02]  /*8800*/  F2FP.PACK_AB R45, R194, R171 ;  /* 0x000000abc22d723e */ /* 0x000fe400000000ff */
[C---:B------:R-:W-:Y:S07]  /*8810*/  HMMA.16816.F32 R8, R180.reuse, R32, R8 ;  /* 0x00000020b408723c */ /* 0x040fee0000001808 */
[C---:B------:R-:W-:Y:S01]  /*8820*/  FMUL.FTZ R32, R149.reuse, R188 ;  /* 0x000000bc95207220 */ /* 0x040fe20000410000 */
[-C--:B------:R-:W-:Y:S01]  /*8830*/  HMMA.16816.F32 R12, R180, R34.reuse, R12 ;  /* 0x00000022b40c723c */ /* 0x080fe2000000180c */
[----:B------:R1:W-:Y:S03]  /*8840*/  MUFU.EX2 R188, R210 ;  /* 0x000000d200bc7308 */ /* 0x0003e60000000800 */
[C---:B------:R-:W-:Y:S04]  /*8850*/  FMUL.FTZ R33, R149.reuse, R189 ;  /* 0x000000bd95217220 */ /* 0x040fe80000410000 */
[C---:B------:R-:W-:Y:S03]  /*8860*/  HMMA.16816.F32 R16, R176.reuse, R34, R16 ;  /* 0x00000022b010723c */ /* 0x040fe60000001810 */
[----:B------:R2:W-:Y:S04]  /*8870*/  MUFU.EX2 R189, R30 ;  /* 0x0000001e00bd7308 */ /* 0x0005e80000000800 */
[C---:B------:R-:W-:Y:S01]  /*8880*/  FMUL.FTZ R34, R0.reuse, R190 ;  /* 0x000000be00227220 */ /* 0x040fe20000410000 */
[-C--:B------:R-:W-:Y:S04]  /*8890*/  HMMA.16816.F32 R20, R176, R64.reuse, R20 ;  /* 0x00000040b014723c */ /* 0x080fe80000001814 */
[----:B------:R-:W-:Y:S01]  /*88a0*/  FMUL.FTZ R35, R0, R191 ;  /* 0x000000bf00237220 */ /* 0x000fe20000410000 */
[----:B------:R-:W3:Y:S01]  /*88b0*/  MUFU.EX2 R190, R208 ;  /* 0x000000d000be7308 */ /* 0x000ee20000000800 */
[----:B-1----:R-:W-:Y:S05]  /*88c0*/  MOV R210, R40 ;  /* 0x0000002800d27202 */ /* 0x002fea0000000f00 */
[C---:B------:R-:W-:Y:S01]  /*88d0*/  HMMA.16816.F32 R32, R180.reuse, R64, R32 ;  /* 0x00000040b420723c */ /* 0x040fe20000001820 */
[----:B------:R-:W4:Y:S03]  /*88e0*/  LDL.LU R40, [R1+0x18] ;  /* 0x0000180001287983 */ /* 0x000f260000300800 */
[----:B------:R-:W-:Y:S01]  /*88f0*/  FADD.FTZ R165, R210, R165 ;  /* 0x000000a5d2a57221 */ /* 0x000fe20000010000 */
[----:B------:R1:W1:Y:S02]  /*8900*/  MUFU.EX2 R191, R154 ;  /* 0x0000009a00bf7308 */ /* 0x0002640000000800 */
[C---:B------:R-:W-:Y:S01]  /*8910*/  FMUL.FTZ R64, R149.reuse, R196 ;  /* 0x000000c495407220 */ /* 0x040fe20000410000 */
[-C--:B------:R-:W-:Y:S04]  /*8920*/  HMMA.16816.F32 R36, R180, R66.reuse, R36 ;  /* 0x00000042b424723c */ /* 0x080fe80000001824 */
[----:B--2---:R-:W-:Y:S02]  /*8930*/  FMUL.FTZ R30, R150, R166 ;  /* 0x000000a6961e7220 */ /* 0x004fe40000410000 */
[----:B------:R-:W-:Y:S01]  /*8940*/  FMUL.FTZ R65, R149, R197 ;  /* 0x000000c595417220 */ /* 0x000fe20000410000 */
[----:B------:R2:W2:Y:S01]  /*8950*/  MUFU.EX2 R196, R31 ;  /* 0x0000001f00c47308 */ /* 0x0004a20000000800 */
[C---:B------:R-:W-:Y:S04]  /*8960*/  HMMA.16816.F32 R48, R176.reuse, R66, R48 ;  /* 0x00000042b030723c */ /* 0x040fe80000001830 */
[----:B---3--:R-:W-:Y:S02]  /*8970*/  F2FP.PACK_AB R46, R195, R190 ;  /* 0x000000bec32e723e */ /* 0x008fe400000000ff */
[----:B------:R-:W-:Y:S01]  /*8980*/  MOV R197, R185 ;  /* 0x000000b900c57202 */ /* 0x000fe20000000f00 */
[C---:B------:R-:W-:Y:S01]  /*8990*/  FMUL.FTZ R66, R0.reuse, R198 ;  /* 0x000000c600427220 */ /* 0x040fe20000410000 */
[-C--:B------:R-:W-:Y:S01]  /*89a0*/  HMMA.16816.F32 R52, R176, R156.reuse, R52 ;  /* 0x0000009cb034723c */ /* 0x080fe20000001834 */
[----:B------:R-:W-:Y:S03]  /*89b0*/  MUFU.EX2 R208, R170 ;  /* 0x000000aa00d07308 */ /* 0x000fe60000000800 */
[----:B------:R-:W-:Y:S01]  /*89c0*/  FMUL.FTZ R67, R0, R199 ;  /* 0x000000c700437220 */ /* 0x000fe20000410000 */
[----:B------:R-:W-:Y:S01]  /*89d0*/  MOV R185, R169 ;  /* 0x000000a900b97202 */ /* 0x000fe20000000f00 */
[--C-:B------:R-:W-:Y:S01]  /*89e0*/  FFMA.FTZ R169, R59, c[0x0][0x2d0], -R3.reuse ;  /* 0x0000b4003ba97a23 */ /* 0x100fe20000010803 */
[----:B------:R-:W-:Y:S01]  /*89f0*/  MOV R199, R164 ;  /* 0x000000a400c77202 */ /* 0x000fe20000000f00 */
[--C-:B-1----:R-:W-:Y:S01]  /*8a00*/  FFMA.FTZ R154, R43, c[0x0][0x2d0], -R3.reuse ;  /* 0x0000b4002b9a7a23 */ /* 0x102fe20000010803 */
[----:B------:R-:W-:Y:S02]  /*8a10*/  MOV R164, R173 ;  /* 0x000000ad00a47202 */ /* 0x000fe40000000f00 */
[C---:B------:R-:W-:Y:S01]  /*8a20*/  HMMA.16816.F32 R64, R180.reuse, R156, R64 ;  /* 0x0000009cb440723c */ /* 0x040fe20000001840 */
[----:B------:R1:W3:Y:S03]  /*8a30*/  MUFU.EX2 R173, R213 ;  /* 0x000000d500ad7308 */ /* 0x0002e60000000800 */
[----:B--2---:R-:W-:Y:S01]  /*8a40*/  FMUL.FTZ R31, R150, R167 ;  /* 0x000000a7961f7220 */ /* 0x004fe20000410000 */
[----:B------:R-:W-:Y:S02]  /*8a50*/  F2FP.PACK_AB R43, R191, R192 ;  /* 0x000000c0bf2b723e */ /* 0x000fe400000000ff */
[----:B------:R-:W-:Y:S01]  /*8a60*/  MOV R198, R184 ;  /* 0x000000b800c67202 */ /* 0x000fe20000000f00 */
[-C--:B------:R-:W-:Y:S04]  /*8a70*/  HMMA.16816.F32 R68, R180, R158.reuse, R68 ;  /* 0x0000009eb444723c */ /* 0x080fe80000001844 */
[----:B------:R-:W-:Y:S01]  /*8a80*/  MOV R184, R164 ;  /* 0x000000a400b87202 */ /* 0x000fe20000000f00 */
[--C-:B------:R-:W-:Y:S01]  /*8a90*/  FFMA.FTZ R164, R47, c[0x0][0x2d0], -R3.reuse ;  /* 0x0000b4002fa47a23 */ /* 0x100fe20000010803 */
[----:B------:R-:W-:Y:S02]  /*8aa0*/  F2FP.PACK_AB R47, R196, R189 ;  /* 0x000000bdc42f723e */ /* 0x000fe400000000ff */
[C---:B------:R-:W-:Y:S01]  /*8ab0*/  HMMA.16816.F32 R72, R176.reuse, R158, R72 ;  /* 0x0000009eb048723c */ /* 0x040fe20000001848 */
[----:B------:R-:W2:Y:S03]  /*8ac0*/  LDSM.16.MT88.4 R156, [R235+0x100] ;  /* 0x00010000eb9c783b */ /* 0x000ea60000004200 */
[----:B------:R-:W-:Y:S02]  /*8ad0*/  MOV R210, R197 ;  /* 0x000000c500d27202 */ /* 0x000fe40000000f00 */
[----:B------:R-:W-:Y:S01]  /*8ae0*/  MUFU.EX2 R197, R219 ;  /* 0x000000db00c57308 */ /* 0x000fe20000000800 */
[----:B-1----:R-:W-:Y:S01]  /*8af0*/  MOV R213, R148 ;  /* 0x0000009400d57202 */ /* 0x002fe20000000f00 */
[--C-:B------:R-:W-:Y:S01]  /*8b00*/  FFMA.FTZ R148, R42, c[0x0][0x2d0], -R3.reuse ;  /* 0x0000b4002a947a23 */ /* 0x100fe20000010803 */
[----:B------:R-:W-:Y:S03]  /*8b10*/  F2FP.PACK_AB R42, R188, R193 ;  /* 0x000000c1bc2a723e */ /* 0x000fe600000000ff */
[----:B------:R-:W-:Y:S02]  /*8b20*/  FFMA.FTZ R3, R63, c[0x0][0x2d0], -R3 ;  /* 0x0000b4003f037a23 */ /* 0x000fe40000010803 */
[----:B------:R-:W-:Y:S02]  /*8b30*/  LDSM.16.MT88.4 R60, [R236+0x900] ;  /* 0x00090000ec3c783b */ /* 0x000fe40000004200 */
[----:B------:R-:W-:Y:S10]  /*8b40*/  MUFU.EX2 R219, R155 ;  /* 0x0000009b00db7308 */ /* 0x000ff40000000800 */
[----:B------:R-:W1:Y:S01]  /*8b50*/  MUFU.EX2 R155, R3 ;  /* 0x00000003009b7308 */ /* 0x000e620000000800 */
[-C--:B--2---:R-:W-:Y:S03]  /*8b60*/  HMMA.16816.F32 R76, R176, R156.reuse, R76 ;  /* 0x0000009cb04c723c */ /* 0x084fe6000000184c */
[----:B------:R-:W-:Y:S02]  /*8b70*/  FFMA.FTZ R149, R149, R56, R57 ;  /* 0x0000003895957223 */ /* 0x000fe40000010039 */
[----:B------:R-:W-:Y:S02]  /*8b80*/  LDSM.16.MT88.4 R56, [R234+0x900] ;  /* 0x00090000ea38783b */ /* 0x000fe40000004200 */
[----:B------:R-:W-:Y:S01]  /*8b90*/  FADD.FTZ R149, R212, R149 ;  /* 0x00000095d4957221 */ /* 0x000fe20000010000 */
[C---:B------:R-:W-:Y:S04]  /*8ba0*/  HMMA.16816.F32 R80, R180.reuse, R156, R80 ;  /* 0x0000009cb450723c */ /* 0x040fe80000001850 */
[----:B------:R-:W-:Y:S02]  /*8bb0*/  MOV R212, R199 ;  /* 0x000000c700d47202 */ /* 0x000fe40000000f00 */
[----:B------:R-:W-:Y:S02]  /*8bc0*/  MUFU.EX2 R199, R218 ;  /* 0x000000da00c77308 */ /* 0x000fe40000000800 */
[-C--:B------:R-:W-:Y:S08]  /*8bd0*/  HMMA.16816.F32 R84, R180, R158.reuse, R84 ;  /* 0x0000009eb454723c */ /* 0x080ff00000001854 */
[C---:B------:R-:W-:Y:S01]  /*8be0*/  HMMA.16816.F32 R88, R176.reuse, R158, R88 ;  /* 0x0000009eb058723c */ /* 0x040fe20000001858 */
[----:B------:R-:W2:Y:S01]  /*8bf0*/  LDSM.16.MT88.4 R156, [R233+0x2100] ;  /* 0x00210000e99c783b */ /* 0x000ea20000004200 */
[----:B------:R-:W-:Y:S06]  /*8c00*/  MUFU.EX2 R218, R164 ;  /* 0x000000a400da7308 */ /* 0x000fec0000000800 */
[-C--:B--2---:R-:W-:Y:S08]  /*8c10*/  HMMA.16816.F32 R92, R176, R156.reuse, R92 ;  /* 0x0000009cb05c723c */ /* 0x084ff0000000185c */
[C---:B------:R-:W-:Y:S08]  /*8c20*/  HMMA.16816.F32 R96, R180.reuse, R156, R96 ;  /* 0x0000009cb460723c */ /* 0x040ff00000001860 */
[-C--:B------:R-:W-:Y:S08]  /*8c30*/  HMMA.16816.F32 R100, R180, R158.reuse, R100 ;  /* 0x0000009eb464723c */ /* 0x080ff00000001864 */
[C---:B------:R-:W-:Y:S01]  /*8c40*/  HMMA.16816.F32 R104, R176.reuse, R158, R104 ;  /* 0x0000009eb068723c */ /* 0x040fe20000001868 */
[----:B------:R-:W2:Y:S07]  /*8c50*/  LDSM.16.MT88.4 R156, [R234+0x2100] ;  /* 0x00210000ea9c783b */ /* 0x000eae0000004200 */
[-C--:B--2---:R-:W-:Y:S08]  /*8c60*/  HMMA.16816.F32 R108, R176, R156.reuse, R108 ;  /* 0x0000009cb06c723c */ /* 0x084ff0000000186c */
[C---:B------:R-:W-:Y:S08]  /*8c70*/  HMMA.16816.F32 R112, R180.reuse, R156, R112 ;  /* 0x0000009cb470723c */ /* 0x040ff00000001870 */
[-C--:B------:R-:W-:Y:S08]  /*8c80*/  HMMA.16816.F32 R116, R180, R158.reuse, R116 ;  /* 0x0000009eb474723c */ /* 0x080ff00000001874 */
[C---:B------:R-:W-:Y:S01]  /*8c90*/  HMMA.16816.F32 R120, R176.reuse, R158, R120 ;  /* 0x0000009eb078723c */ /* 0x040fe20000001878 */
[----:B------:R-:W2:Y:S07]  /*8ca0*/  LDSM.16.MT88.4 R156, [R236+0x2100] ;  /* 0x00210000ec9c783b */ /* 0x000eae0000004200 */
[-C--:B--2---:R-:W-:Y:S08]  /*8cb0*/  HMMA.16816.F32 R124, R176, R156.reuse, R124 ;  /* 0x0000009cb07c723c */ /* 0x084ff0000000187c */
[C---:B------:R-:W-:Y:S04]  /*8cc0*/  HMMA.16816.F32 R128, R180.reuse, R156, R128 ;  /* 0x0000009cb480723c */ /* 0x040fe80000001880 */
[----:B----4-:R-:W-:Y:S01]  /*8cd0*/  FFMA.FTZ R0, R0, R40, R41 ;  /* 0x0000002800007223 */ /* 0x010fe20000010029 */
[----:B------:R-:W-:Y:S03]  /*8ce0*/  F2FP.PACK_AB R41, R205, R207 ;  /* 0x000000cfcd29723e */ /* 0x000fe600000000ff */
[-C--:B------:R-:W-:Y:S04]  /*8cf0*/  HMMA.16816.F32 R132, R180, R158.reuse, R132 ;  /* 0x0000009eb484723c */ /* 0x080fe80000001884 */
[----:B---3--:R-:W-:Y:S01]  /*8d00*/  F2FP.PACK_AB R40, R174, R173 ;  /* 0x000000adae28723e */ /* 0x008fe200000000ff */
[----:B------:R-:W-:Y:S01]  /*8d10*/  FADD.FTZ R0, R203, R0 ;  /* 0x00000000cb007221 */ /* 0x000fe20000010000 */
[----:B-1----:R-:W-:Y:S02]  /*8d20*/  F2FP.PACK_AB R203, R155, R208 ;  /* 0x000000d09bcb723e */ /* 0x002fe400000000ff */
[C---:B------:R-:W-:Y:S01]  /*8d30*/  HMMA.16816.F32 R136, R176.reuse, R158, R136 ;  /* 0x0000009eb088723c */ /* 0x040fe20000001888 */
[----:B------:R-:W1:Y:S03]  /*8d40*/  LDSM.16.MT88.4 R156, [R235+0x2100] ;  /* 0x00210000eb9c783b */ /* 0x000e660000004200 */
[----:B------:R-:W-:Y:S02]  /*8d50*/  FADD.FTZ R0, R210, R0 ;  /* 0x00000000d2007221 */ /* 0x000fe40000010000 */
[----:B------:R-:W-:Y:S02]  /*8d60*/  MUFU.EX2 R210, R184 ;  /* 0x000000b800d27308 */ /* 0x000fe40000000800 */
[-C--:B-1----:R-:W-:Y:S08]  /*8d70*/  HMMA.16816.F32 R140, R176, R156.reuse, R140 ;  /* 0x0000009cb08c723c */ /* 0x082ff0000000188c */
[C---:B------:R-:W-:Y:S01]  /*8d80*/  HMMA.16816.F32 R144, R180.reuse, R156, R144 ;  /* 0x0000009cb490723c */ /* 0x040fe20000001890 */
[----:B------:R-:W2:Y:S04]  /*8d90*/  LDL.LU R157, [R1+0x20] ;  /* 0x00002000019d7983 */ /* 0x000ea80000300800 */
[----:B------:R1:W5:Y:S02]  /*8da0*/  LDL.LU R232, [R1+0x48] ;  /* 0x0000480001e87983 */ /* 0x0003640000300800 */
[----:B------:R-:W-:Y:S01]  /*8db0*/  MOV R156, R160 ;  /* 0x000000a0009c7202 */ /* 0x000fe20000000f00 */
[-C--:B------:R-:W-:Y:S01]  /*8dc0*/  HMMA.16816.F32 R24, R180, R158.reuse, R24 ;  /* 0x0000009eb418723c */ /* 0x080fe20000001818 */
[----:B------:R-:W3:Y:S01]  /*8dd0*/  LDSM.16.MT88.4 R160, [R233+0x900] ;  /* 0x00090000e9a0783b */ /* 0x000ee20000004200 */
[----:B------:R-:W-:Y:S06]  /*8de0*/  MUFU.EX2 R180, R223 ;  /* 0x000000df00b47308 */ /* 0x000fec0000000800 */
[----:B------:R-:W-:Y:S04]  /*8df0*/  HMMA.16816.F32 R28, R176, R158, R28 ;  /* 0x0000009eb01c723c */ /* 0x000fe8000000181c */
[----:B------:R-:W-:Y:S10]  /*8e00*/  MUFU.EX2 R176, R222 ;  /* 0x000000de00b07308 */ /* 0x000ff40000000800 */
[----:B------:R-:W4:Y:S10]  /*8e10*/  MUFU.EX2 R179, R217 ;  /* 0x000000d900b37308 */ /* 0x000f340000000800 */
[----:B------:R-:W-:Y:S01]  /*8e20*/  MUFU.EX2 R217, R204 ;  /* 0x000000cc00d97308 */ /* 0x000fe20000000800 */
[-C--:B---3--:R-:W-:Y:S09]  /*8e30*/  HMMA.16816.F32 R4, R40, R160.reuse, R4 ;  /* 0x000000a02804723c */ /* 0x088ff20000001804 */
[----:B------:R-:W3:Y:S03]  /*8e40*/  MUFU.EX2 R177, R216 ;  /* 0x000000d800b17308 */ /* 0x000ee60000000800 */
[----:B----4-:R-:W-:Y:S01]  /*8e50*/  MOV R170, R179 ;  /* 0x000000b300aa7202 */ /* 0x010fe20000000f00 */
[C---:B------:R-:W-:Y:S06]  /*8e60*/  HMMA.16816.F32 R8, R44.reuse, R160, R8 ;  /* 0x000000a02c08723c */ /* 0x040fec0000001808 */
[----:B------:R-:W-:Y:S02]  /*8e70*/  MUFU.EX2 R178, R214 ;  /* 0x000000d600b27308 */ /* 0x000fe40000000800 */
[-C--:B------:R-:W-:Y:S08]  /*8e80*/  HMMA.16816.F32 R12, R44, R162.reuse, R12 ;  /* 0x000000a22c0c723c */ /* 0x080ff0000000180c */
[----:B------:R-:W-:Y:S01]  /*8e90*/  MUFU.EX2 R223, R148 ;  /* 0x0000009400df7308 */ /* 0x000fe20000000800 */
[C---:B------:R-:W-:Y:S01]  /*8ea0*/  HMMA.16816.F32 R16, R40.reuse, R162, R16 ;  /* 0x000000a22810723c */ /* 0x040fe20000001810 */
[----:B------:R-:W-:Y:S08]  /*8eb0*/  LDSM.16.MT88.4 R160, [R233+0x3100] ;  /* 0x00310000e9a0783b */ /* 0x000ff00000004200 */
[----:B------:R-:W-:Y:S01]  /*8ec0*/  MUFU.EX2 R222, R154 ;  /* 0x0000009a00de7308 */ /* 0x000fe20000000800 */
[-C--:B------:R-:W-:Y:S08]  /*8ed0*/  HMMA.16816.F32 R20, R40, R56.reuse, R20 ;  /* 0x000000382814723c */ /* 0x080ff00000001814 */
[C---:B------:R-:W-:Y:S01]  /*8ee0*/  HMMA.16816.F32 R32, R44.reuse, R56, R32 ;  /* 0x000000382c20723c */ /* 0x040fe20000001820 */
[----:B------:R3:W-:Y:S07]  /*8ef0*/  MUFU.EX2 R216, R231 ;  /* 0x000000e700d87308 */ /* 0x0007ee0000000800 */
[-C--:B------:R-:W-:Y:S03]  /*8f00*/  HMMA.16816.F32 R36, R44, R58.reuse, R36 ;  /* 0x0000003a2c24723c */ /* 0x080fe60000001824 */
[----:B------:R-:W-:Y:S05]  /*8f10*/  MUFU.EX2 R214, R186 ;  /* 0x000000ba00d67308 */ /* 0x000fea0000000800 */
[C---:B------:R-:W-:Y:S01]  /*8f20*/  HMMA.16816.F32 R48, R40.reuse, R58, R48 ;  /* 0x0000003a2830723c */ /* 0x040fe20000001830 */
[----:B------:R-:W-:Y:S07]  /*8f30*/  LDSM.16.MT88.4 R56, [R233+0x2900] ;  /* 0x00290000e938783b */ /* 0x000fee0000004200 */
[-C--:B------:R-:W-:Y:S04]  /*8f40*/  HMMA.16816.F32 R52, R40, R60.reuse, R52 ;  /* 0x0000003c2834723c */ /* 0x080fe80000001834 */
[----:B---3--:R-:W-:Y:S04]  /*8f50*/  MOV R231, R177 ;  /* 0x000000b100e77202 */ /* 0x008fe80000000f00 */
[C---:B------:R-:W-:Y:S08]  /*8f60*/  HMMA.16816.F32 R64, R44.reuse, R60, R64 ;  /* 0x0000003c2c40723c */ /* 0x040ff00000001840 */
[-C--:B------:R-:W-:Y:S08]  /*8f70*/  HMMA.16816.F32 R68, R44, R62.reuse, R68 ;  /* 0x0000003e2c44723c */ /* 0x080ff00000001844 */
[C---:B------:R-:W-:Y:S01]  /*8f80*/  HMMA.16816.F32 R72, R40.reuse, R62, R72 ;  /* 0x0000003e2848723c */ /* 0x040fe20000001848 */
[----:B------:R-:W-:Y:S03]  /*8f90*/  LDSM.16.MT88.4 R60, [R234+0x2900] ;  /* 0x00290000ea3c783b */ /* 0x000fe60000004200 */
[----:B--2---:R-:W-:Y:S05]  /*8fa0*/  FFMA.FTZ R150, R150, R157, R156 ;  /* 0x0000009d96967223 */ /* 0x004fea000001009c */
[----:B------:R-:W2:Y:S03]  /*8fb0*/  LDSM.16.MT88.4 R156, [R235+0x900] ;  /* 0x00090000eb9c783b */ /* 0x000ea60000004200 */
[----:B------:R-:W-:Y:S01]  /*8fc0*/  FADD.FTZ R150, R211, R150 ;  /* 0x00000096d3967221 */ /* 0x000fe20000010000 */
[----:B------:R-:W-:Y:S02]  /*8fd0*/  MOV R211, R198 ;  /* 0x000000c600d37202 */ /* 0x000fe40000000f00 */
[----:B------:R-:W3:Y:S10]  /*8fe0*/  MUFU.EX2 R198, R224 ;  /* 0x000000e000c67308 */ /* 0x000ef40000000800 */
[----:B------:R-:W4:Y:S10]  /*8ff0*/  MUFU.EX2 R224, R215 ;  /* 0x000000d700e07308 */ /* 0x000f340000000800 */
[----:B------:R-:W-:Y:S01]  /*9000*/  MUFU.EX2 R215, R187 ;  /* 0x000000bb00d77308 */ /* 0x000fe20000000800 */
[-C--:B--2---:R-:W-:Y:S08]  /*9010*/  HMMA.16816.F32 R76, R40, R156.reuse, R76 ;  /* 0x0000009c284c723c */ /* 0x084ff0000000184c */
[C---:B------:R-:W-:Y:S08]  /*9020*/  HMMA.16816.F32 R80, R44.reuse, R156, R80 ;  /* 0x0000009c2c50723c */ /* 0x040ff00000001850 */
[-C--:B------:R-:W-:Y:S08]  /*9030*/  HMMA.16816.F32 R84, R44, R158.reuse, R84 ;  /* 0x0000009e2c54723c */ /* 0x080ff00000001854 */
[C---:B------:R-:W-:Y:S01]  /*9040*/  HMMA.16816.F32 R88, R40.reuse, R158, R88 ;  /* 0x0000009e2858723c */ /* 0x040fe20000001858 */
[----:B------:R-:W2:Y:S07]  /*9050*/  LDSM.16.MT88.4 R156, [R236+0x2900] ;  /* 0x00290000ec9c783b */ /* 0x000eae0000004200 */
[-C--:B------:R-:W-:Y:S08]  /*9060*/  HMMA.16816.F32 R92, R40, R56.reuse, R92 ;  /* 0x00000038285c723c */ /* 0x080ff0000000185c */
[C---:B------:R-:W-:Y:S08]  /*9070*/  HMMA.16816.F32 R96, R44.reuse, R56, R96 ;  /* 0x000000382c60723c */ /* 0x040ff00000001860 */
[-C--:B------:R-:W-:Y:S08]  /*9080*/  HMMA.16816.F32 R100, R44, R58.reuse, R100 ;  /* 0x0000003a2c64723c */ /* 0x080ff00000001864 */
[C---:B------:R-:W-:Y:S01]  /*9090*/  HMMA.16816.F32 R104, R40.reuse, R58, R104 ;  /* 0x0000003a2868723c */ /* 0x040fe20000001868 */
[----:B------:R-:W1:Y:S07]  /*90a0*/  LDSM.16.MT88.4 R56, [R235+0x2900] ;  /* 0x00290000eb38783b */ /* 0x000e6e0000004200 */
[-C--:B------:R-:W-:Y:S08]  /*90b0*/  HMMA.16816.F32 R108, R40, R60.reuse, R108 ;  /* 0x0000003c286c723c */ /* 0x080ff0000000186c */
[C---:B------:R-:W-:Y:S08]  /*90c0*/  HMMA.16816.F32 R112, R44.reuse, R60, R112 ;  /* 0x0000003c2c70723c */ /* 0x040ff00000001870 */
[-C--:B------:R-:W-:Y:S08]  /*90d0*/  HMMA.16816.F32 R116, R44, R62.reuse, R116 ;  /* 0x0000003e2c74723c */ /* 0x080ff00000001874 */
[C---:B------:R-:W-:Y:S01]  /*90e0*/  HMMA.16816.F32 R120, R40.reuse, R62, R120 ;  /* 0x0000003e2878723c */ /* 0x040fe20000001878 */
[----:B------:R-:W3:Y:S07]  /*90f0*/  LDSM.16.MT88.4 R60, [R233+0x1100] ;  /* 0x00110000e93c783b */ /* 0x000eee0000004200 */
[-C--:B--2---:R-:W-:Y:S08]  /*9100*/  HMMA.16816.F32 R124, R40, R156.reuse, R124 ;  /* 0x0000009c287c723c */ /* 0x084ff0000000187c */
[C---:B------:R-:W-:Y:S08]  /*9110*/  HMMA.16816.F32 R128, R44.reuse, R156, R128 ;  /* 0x0000009c2c80723c */ /* 0x040ff00000001880 */
[-C--:B------:R-:W-:Y:S08]  /*9120*/  HMMA.16816.F32 R132, R44, R158.reuse, R132 ;  /* 0x0000009e2c84723c */ /* 0x080ff00000001884 */
[C---:B------:R-:W-:Y:S01]  /*9130*/  HMMA.16816.F32 R136, R40.reuse, R158, R136 ;  /* 0x0000009e2888723c */ /* 0x040fe20000001888 */
[----:B------:R-:W2:Y:S07]  /*9140*/  LDSM.16.MT88.4 R156, [R234+0x1100] ;  /* 0x00110000ea9c783b */ /* 0x000eae0000004200 */
[-C--:B-1----:R-:W-:Y:S08]  /*9150*/  HMMA.16816.F32 R140, R40, R56.reuse, R140 ;  /* 0x00000038288c723c */ /* 0x082ff0000000188c */
[C---:B------:R-:W-:Y:S08]  /*9160*/  HMMA.16816.F32 R144, R44.reuse, R56, R144 ;  /* 0x000000382c90723c */ /* 0x040ff00000001890 */
[-C--:B------:R-:W-:Y:S07]  /*9170*/  HMMA.16816.F32 R24, R44, R58.reuse, R24 ;  /* 0x0000003a2c18723c */ /* 0x080fee0000001818 */
[----:B------:R-:W-:Y:S01]  /*9180*/  FADD.FTZ R44, R202, R165 ;  /* 0x000000a5ca2c7221 */ /* 0x000fe20000010000 */
[----:B------:R-:W-:Y:S01]  /*9190*/  HMMA.16816.F32 R28, R40, R58, R28 ;  /* 0x0000003a281c723c */ /* 0x000fe2000000181c */
[----:B------:R-:W1:Y:S03]  /*91a0*/  LDSM.16.MT88.4 R56, [R236+0x1100] ;  /* 0x00110000ec38783b */ /* 0x000e660000004200 */
[----:B------:R-:W-:Y:S01]  /*91b0*/  FADD.FTZ R46, R201, R150 ;  /* 0x00000096c92e7221 */ /* 0x000fe20000010000 */
[----:B------:R-:W-:Y:S01]  /*91c0*/  F2FP.PACK_AB R47, R218, R219 ;  /* 0x000000dbda2f723e */ /* 0x000fe200000000ff */
[----:B------:R-:W-:Y:S01]  /*91d0*/  FADD.FTZ R45, R200, R149 ;  /* 0x00000095c82d7221 */ /* 0x000fe20000010000 */
[----:B---3--:R-:W-:Y:S01]  /*91e0*/  F2FP.PACK_AB R40, R198, R225 ;  /* 0x000000e1c628723e */ /* 0x008fe200000000ff */
[----:B------:R-:W-:Y:S01]  /*91f0*/  FADD.FTZ R150, R211, R44 ;  /* 0x0000002cd3967221 */ /* 0x000fe20000010000 */
[----:B------:R-:W-:Y:S01]  /*9200*/  F2FP.PACK_AB R41, R199, R197 ;  /* 0x000000c5c729723e */ /* 0x000fe200000000ff */
[----:B------:R-:W-:Y:S01]  /*9210*/  LDSM.16.MT88.4 R164, [R234+0x3100] ;  /* 0x00310000eaa4783b */ /* 0x000fe20000004200 */
[----:B------:R3:W-:Y:S01]  /*9220*/  MUFU.EX2 R211, R169 ;  /* 0x000000a900d37308 */ /* 0x0007e20000000800 */
[----:B------:R-:W-:Y:S01]  /*9230*/  F2FP.PACK_AB R42, R176, R180 ;  /* 0x000000b4b02a723e */ /* 0x000fe200000000ff */
[----:B------:R-:W-:Y:S01]  /*9240*/  FADD.FTZ R149, R212, R46 ;  /* 0x0000002ed4957221 */ /* 0x000fe20000010000 */
[----:B------:R-:W-:Y:S01]  /*9250*/  F2FP.PACK_AB R43, R177, R179 ;  /* 0x000000b3b12b723e */ /* 0x000fe200000000ff */
[----:B------:R-:W-:Y:S01]  /*9260*/  FADD.FTZ R148, R213, R45 ;  /* 0x0000002dd5947221 */ /* 0x000fe20000010000 */
[----:B----4-:R-:W-:Y:S01]  /*9270*/  F2FP.PACK_AB R44, R178, R224 ;  /* 0x000000e0b22c723e */ /* 0x010fe200000000ff */
[----:B------:R-:W-:Y:S01]  /*9280*/  FADD.FTZ R3, R173, R150 ;  /* 0x00000096ad037221 */ /* 0x000fe20000010000 */
[----:B------:R-:W-:Y:S02]  /*9290*/  F2FP.PACK_AB R45, R222, R223 ;  /* 0x000000dfde2d723e */ /* 0x000fe400000000ff */
[----:B------:R-:W-:Y:S01]  /*92a0*/  F2FP.PACK_AB R46, R221, R220 ;  /* 0x000000dcdd2e723e */ /* 0x000fe200000000ff */
[-C--:B------:R-:W-:Y:S01]  /*92b0*/  HMMA.16816.F32 R4, R40, R60.reuse, R4 ;  /* 0x0000003c2804723c */ /* 0x080fe20000001804 */
[----:B------:R4:W1:Y:S02]  /*92c0*/  MUFU.EX2 R212, R168 ;  /* 0x000000a800d47308 */ /* 0x0008640000000800 */
[----:B------:R-:W-:Y:S01]  /*92d0*/  MOV R173, R176 ;  /* 0x000000b000ad7202 */ /* 0x000fe20000000f00 */
[----:B------:R-:W-:Y:S01]  /*92e0*/  FADD.FTZ R150, R174, R3 ;  /* 0x00000003ae967221 */ /* 0x000fe20000010000 */
[----:B------:R-:W-:Y:S02]  /*92f0*/  F2FP.PACK_AB R202, R209, R210 ;  /* 0x000000d2d1ca723e */ /* 0x000fe400000000ff */
[----:B------:R-:W-:Y:S01]  /*9300*/  MOV R3, R194 ;  /* 0x000000c200037202 */ /* 0x000fe20000000f00 */
[C---:B------:R-:W-:Y:S03]  /*9310*/  HMMA.16816.F32 R8, R44.reuse, R60, R8 ;  /* 0x0000003c2c08723c */ /* 0x040fe60000001808 */
[----:B------:R-:W2:Y:S01]  /*9320*/  MUFU.EX2 R213, R185 ;  /* 0x000000b900d57308 */ /* 0x000ea20000000800 */
[----:B---3--:R-:W-:Y:S04]  /*9330*/  MOV R169, R180 ;  /* 0x000000b400a97202 */ /* 0x008fe80000000f00 */
[-C--:B------:R-:W-:Y:S08]  /*9340*/  HMMA.16816.F32 R12, R44, R62.reuse, R12 ;  /* 0x0000003e2c0c723c */ /* 0x080ff0000000180c */
[C---:B------:R-:W-:Y:S01]  /*9350*/  HMMA.16816.F32 R16, R40.reuse, R62, R16 ;  /* 0x0000003e2810723c */ /* 0x040fe20000001810 */
[----:B------:R-:W3:Y:S03]  /*9360*/  LDSM.16.MT88.4 R60, [R235+0x1100] ;  /* 0x00110000eb3c783b */ /* 0x000ee60000004200 */
[----:B----4-:R-:W-:Y:S02]  /*9370*/  MOV R168, R178 ;  /* 0x000000b200a87202 */ /* 0x010fe40000000f00 */
[----:B-1----:R-:W-:Y:S02]  /*9380*/  F2FP.PACK_AB R201, R211, R212 ;  /* 0x000000d4d3c9723e */ /* 0x002fe400000000ff */
[-C--:B--2---:R-:W-:Y:S04]  /*9390*/  HMMA.16816.F32 R20, R40, R156.reuse, R20 ;  /* 0x0000009c2814723c */ /* 0x084fe80000001814 */
[----:B------:R-:W-:Y:S04]  /*93a0*/  F2FP.PACK_AB R200, R213, R214 ;  /* 0x000000d6d5c8723e */ /* 0x000fe800000000ff */
        /* <DEDUP_REMOVED lines=8> */
[----:B------:R-:W2:Y:S07]  /*9430*/  LDSM.16.MT88.4 R56, [R235+0x3100] ;  /* 0x00310000eb38783b */ /* 0x000eae0000004200 */
[-C--:B---3--:R-:W-:Y:S08]  /*9440*/  HMMA.16816.F32 R76, R40, R60.reuse, R76 ;  /* 0x0000003c284c723c */ /* 0x088ff0000000184c */
[C---:B------:R-:W-:Y:S08]  /*9450*/  HMMA.16816.F32 R80, R44.reuse, R60, R80 ;  /* 0x0000003c2c50723c */ /* 0x040ff00000001850 */
[-C--:B------:R-:W-:Y:S08]  /*9460*/  HMMA.16816.F32 R84, R44, R62.reuse, R84 ;  /* 0x0000003e2c54723c */ /* 0x080ff00000001854 */
[C---:B------:R-:W-:Y:S01]  /*9470*/  HMMA.16816.F32 R88, R40.reuse, R62, R88 ;  /* 0x0000003e2858723c */ /* 0x040fe20000001858 */
[----:B------:R-:W-:Y:S07]  /*9480*/  LDSM.16.MT88.4 R60, [R235+0x1900] ;  /* 0x00190000eb3c783b */ /* 0x000fee0000004200 */
[-C--:B------:R-:W-:Y:S08]  /*9490*/  HMMA.16816.F32 R92, R40, R160.reuse, R92 ;  /* 0x000000a0285c723c */ /* 0x080ff0000000185c */
[C---:B------:R-:W-:Y:S08]  /*94a0*/  HMMA.16816.F32 R96, R44.reuse, R160, R96 ;  /* 0x000000a02c60723c */ /* 0x040ff00000001860 */
[-C--:B------:R-:W-:Y:S08]  /*94b0*/  HMMA.16816.F32 R100, R44, R162.reuse, R100 ;  /* 0x000000a22c64723c */ /* 0x080ff00000001864 */
[C---:B------:R-:W-:Y:S01]  /*94c0*/  HMMA.16816.F32 R104, R40.reuse, R162, R104 ;  /* 0x000000a22868723c */ /* 0x040fe20000001868 */
[----:B------:R-:W3:Y:S07]  /*94d0*/  LDSM.16.MT88.4 R160, [R233+0x1900] ;  /* 0x00190000e9a0783b */ /* 0x000eee0000004200 */
[-C--:B------:R-:W-:Y:S08]  /*94e0*/  HMMA.16816.F32 R108, R40, R164.reuse, R108 ;  /* 0x000000a4286c723c */ /* 0x080ff0000000186c */
[C---:B------:R-:W-:Y:S07]  /*94f0*/  HMMA.16816.F32 R112, R44.reuse, R164, R112 ;  /* 0x000000a42c70723c */ /* 0x040fee0000001870 */
[----:B------:R-:W-:Y:S01]  /*9500*/  F2FP.PACK_AB R164, R229, R226 ;  /* 0x000000e2e5a4723e */ /* 0x000fe200000000ff */
[-C--:B------:R-:W-:Y:S04]  /*9510*/  HMMA.16816.F32 R116, R44, R166.reuse, R116 ;  /* 0x000000a62c74723c */ /* 0x080fe80000001874 */
[----:B------:R-:W-:Y:S04]  /*9520*/  F2FP.PACK_AB R165, R228, R227 ;  /* 0x000000e3e4a5723e */ /* 0x000fe800000000ff */
[C---:B------:R-:W-:Y:S07]  /*9530*/  HMMA.16816.F32 R120, R40.reuse, R166, R120 ;  /* 0x000000a62878723c */ /* 0x040fee0000001878 */
[----:B------:R-:W-:Y:S01]  /*9540*/  F2FP.PACK_AB R166, R217, R230 ;  /* 0x000000e6d9a6723e */ /* 0x000fe200000000ff */
[-C--:B-1----:R-:W-:Y:S04]  /*9550*/  HMMA.16816.F32 R124, R40, R156.reuse, R124 ;  /* 0x0000009c287c723c */ /* 0x082fe8000000187c */
[----:B------:R-:W-:Y:S04]  /*9560*/  F2FP.PACK_AB R167, R215, R216 ;  /* 0x000000d8d7a7723e */ /* 0x000fe800000000ff */
[C---:B------:R-:W-:Y:S08]  /*9570*/  HMMA.16816.F32 R128, R44.reuse, R156, R128 ;  /* 0x0000009c2c80723c */ /* 0x040ff00000001880 */
[-C--:B------:R-:W-:Y:S08]  /*9580*/  HMMA.16816.F32 R132, R44, R158.reuse, R132 ;  /* 0x0000009e2c84723c */ /* 0x080ff00000001884 */
[C---:B------:R-:W-:Y:S01]  /*9590*/  HMMA.16816.F32 R136, R40.reuse, R158, R136 ;  /* 0x0000009e2888723c */ /* 0x040fe20000001888 */
[----:B------:R-:W1:Y:S07]  /*95a0*/  LDSM.16.MT88.4 R156, [R234+0x1900] ;  /* 0x00190000ea9c783b */ /* 0x000e6e0000004200 */
[-C--:B--2---:R-:W-:Y:S08]  /*95b0*/  HMMA.16816.F32 R140, R40, R56.reuse, R140 ;  /* 0x00000038288c723c */ /* 0x084ff0000000188c */
[C---:B------:R-:W-:Y:S07]  /*95c0*/  HMMA.16816.F32 R144, R44.reuse, R56, R144 ;  /* 0x000000382c90723c */ /* 0x040fee0000001890 */
[----:B------:R-:W-:Y:S01]  /*95d0*/  FADD.FTZ R57, R172, R148 ;  /* 0x00000094ac397221 */ /* 0x000fe20000010000 */
[-C--:B------:R-:W-:Y:S01]  /*95e0*/  HMMA.16816.F32 R24, R44, R58.reuse, R24 ;  /* 0x0000003a2c18723c */ /* 0x080fe20000001818 */
[----:B------:R-:W2:Y:S03]  /*95f0*/  LDSM.16.MT88.4 R44, [R236+0x1900] ;  /* 0x00190000ec2c783b */ /* 0x000ea60000004200 */
[----:B------:R-:W-:Y:S02]  /*9600*/  FADD.FTZ R148, R175, R57 ;  /* 0x00000039af947221 */ /* 0x000fe40000010000 */
[----:B------:R-:W-:Y:S02]  /*9610*/  FADD.FTZ R56, R206, R0 ;  /* 0x00000000ce387221 */ /* 0x000fe40000010000 */
[----:B------:R-:W-:Y:S01]  /*9620*/  HMMA.16816.F32 R28, R40, R58, R28 ;  /* 0x0000003a281c723c */ /* 0x000fe2000000181c */
[----:B------:R-:W4:Y:S03]  /*9630*/  LDSM.16.MT88.4 R40, [R233+0x3900] ;  /* 0x00390000e928783b */ /* 0x000f260000004200 */
[----:B------:R-:W-:Y:S02]  /*9640*/  FADD.FTZ R0, R207, R149 ;  /* 0x00000095cf007221 */ /* 0x000fe40000010000 */
[----:B------:R-:W-:Y:S02]  /*9650*/  FADD.FTZ R154, R171, R56 ;  /* 0x00000038ab9a7221 */ /* 0x000fe40000010000 */
[-C--:B---3--:R-:W-:Y:S01]  /*9660*/  HMMA.16816.F32 R176, R164, R160.reuse, R4 ;  /* 0x000000a0a4b0723c */ /* 0x088fe20000001804 */
[----:B------:R-:W3:Y:S04]  /*9670*/  LDSM.16.MT88.4 R56, [R234+0x3900] ;  /* 0x00390000ea38783b */ /* 0x000ee80000004200 */
[----:B------:R-:W-:Y:S01]  /*9680*/  FADD.FTZ R149, R205, R0 ;  /* 0x00000000cd957221 */ /* 0x000fe20000010000 */
[----:B------:R-:W-:Y:S01]  /*9690*/  MOV R0, R193 ;  /* 0x000000c100007202 */ /* 0x000fe20000000f00 */
[----:B------:R-:W-:Y:S01]  /*96a0*/  FADD.FTZ R3, R3, R154 ;  /* 0x0000009a03037221 */ /* 0x000fe20000010000 */
[C---:B------:R-:W-:Y:S01]  /*96b0*/  HMMA.16816.F32 R180, R200.reuse, R160, R8 ;  /* 0x000000a0c8b4723c */ /* 0x040fe20000001808 */
[----:B------:R-:W2:Y:S03]  /*96c0*/  LDSM.16.MT88.4 R204, [R236+0x3900] ;  /* 0x00390000eccc783b */ /* 0x000ea60000004200 */
[----:B------:R-:W-:Y:S01]  /*96d0*/  FADD.FTZ R0, R0, R150 ;  /* 0x0000009600007221 */ /* 0x000fe20000010000 */
[----:B------:R-:W-:Y:S02]  /*96e0*/  MOV R154, R151 ;  /* 0x00000097009a7202 */ /* 0x000fe40000000f00 */
[----:B------:R-:W-:Y:S01]  /*96f0*/  MOV R9, R191 ;  /* 0x000000bf00097202 */ /* 0x000fe20000000f00 */
[-C--:B------:R-:W-:Y:S01]  /*9700*/  HMMA.16816.F32 R184, R200, R162.reuse, R12 ;  /* 0x000000a2c8b8723c */ /* 0x080fe2000000180c */
[----:B------:R-:W2:Y:S03]  /*9710*/  LDSM.16.MT88.4 R4, [R235+0x3900] ;  /* 0x00390000eb04783b */ /* 0x000ea60000004200 */
[----:B------:R-:W-:Y:S02]  /*9720*/  MOV R8, R190 ;  /* 0x000000be00087202 */ /* 0x000fe40000000f00 */
[----:B------:R-:W-:Y:S02]  /*9730*/  MOV R11, R195 ;  /* 0x000000c3000b7202 */ /* 0x000fe40000000f00 */
[C---:B------:R-:W-:Y:S04]  /*9740*/  HMMA.16816.F32 R160, R164.reuse, R162, R16 ;  /* 0x000000a2a4a0723c */ /* 0x040fe80000001810 */
[----:B------:R-:W-:Y:S01]  /*9750*/  MOV R15, R173 ;  /* 0x000000ad000f7202 */ /* 0x000fe20000000f00 */
[----:B------:R-:W-:Y:S01]  /*9760*/  FADD.FTZ R8, R8, R148 ;  /* 0x0000009408087221 */ /* 0x000fe20000010000 */
[----:B------:R-:W-:Y:S02]  /*9770*/  MOV R12, R192 ;  /* 0x000000c0000c7202 */ /* 0x000fe40000000f00 */
[-C--:B-1----:R-:W-:Y:S04]  /*9780*/  HMMA.16816.F32 R172, R164, R156.reuse, R20 ;  /* 0x0000009ca4ac723c */ /* 0x082fe80000001814 */
[----:B------:R-:W-:Y:S01]  /*9790*/  MOV R14, R170 ;  /* 0x000000aa000e7202 */ /* 0x000fe20000000f00 */
[----:B------:R-:W-:Y:S01]  /*97a0*/  FADD.FTZ R11, R11, R8 ;  /* 0x000000080b0b7221 */ /* 0x000fe20000010000 */
[----:B------:R-:W-:Y:S01]  /*97b0*/  MOV R13, R169 ;  /* 0x000000a9000d7202 */ /* 0x000fe20000000f00 */
[----:B------:R-:W-:Y:S01]  /*97c0*/  FADD.FTZ R12, R12, R149 ;  /* 0x000000950c0c7221 */ /* 0x000fe20000010000 */
[----:B------:R-:W-:Y:S04]  /*97d0*/  MOV R22, R189 ;  /* 0x000000bd00167202 */ /* 0x000fe80000000f00 */
[----:B------:R-:W-:Y:S01]  /*97e0*/  MOV R23, R188 ;  /* 0x000000bc00177202 */ /* 0x000fe20000000f00 */
[----:B------:R-:W-:Y:S01]  /*97f0*/  FADD.FTZ R3, R22, R3 ;  /* 0x0000000316037221 */ /* 0x000fe20000010000 */
[C---:B------:R-:W-:Y:S04]  /*9800*/  HMMA.16816.F32 R188, R200.reuse, R156, R32 ;  /* 0x0000009cc8bc723c */ /* 0x040fe80000001820 */
[----:B------:R-:W-:Y:S01]  /*9810*/  MOV R19, R168 ;  /* 0x000000a800137202 */ /* 0x000fe20000000f00 */
[----:B------:R-:W-:Y:S01]  /*9820*/  FADD.FTZ R0, R23, R0 ;  /* 0x0000000017007221 */ /* 0x000fe20000010000 */
[----:B------:R-:W-:Y:S01]  /*9830*/  MOV R18, R199 ;  /* 0x000000c700127202 */ /* 0x000fe20000000f00 */
[----:B------:R-:W-:Y:S01]  /*9840*/  FADD.FTZ R12, R9, R12 ;  /* 0x0000000c090c7221 */ /* 0x000fe20000010000 */
[-C--:B------:R-:W-:Y:S04]  /*9850*/  HMMA.16816.F32 R192, R200, R158.reuse, R36 ;  /* 0x0000009ec8c0723c */ /* 0x080fe80000001824 */
[----:B------:R-:W-:Y:S01]  /*9860*/  MOV R17, R198 ;  /* 0x000000c600117202 */ /* 0x000fe20000000f00 */
[----:B------:R-:W-:Y:S01]  /*9870*/  FADD.FTZ R9, R225, R0 ;  /* 0x00000000e1097221 */ /* 0x000fe20000010000 */
[----:B------:R-:W-:Y:S02]  /*9880*/  MOV R16, R197 ;  /* 0x000000c500107202 */ /* 0x000fe40000000f00 */
[C---:B------:R-:W-:Y:S04]  /*9890*/  HMMA.16816.F32 R156, R164.reuse, R158, R48 ;  /* 0x0000009ea49c723c */ /* 0x040fe80000001830 */
[----:B------:R-:W-:Y:S01]  /*98a0*/  MOV R10, R196 ;  /* 0x000000c4000a7202 */ /* 0x000fe20000000f00 */
[----:B------:R-:W-:Y:S01]  /*98b0*/  FADD.FTZ R8, R16, R12 ;  /* 0x0000000c10087221 */ /* 0x000fe20000010000 */
[----:B------:R-:W-:Y:S02]  /*98c0*/  MOV R149, R152 ;  /* 0x0000009800957202 */ /* 0x000fe40000000f00 */
[-C--:B--2---:R-:W-:Y:S04]  /*98d0*/  HMMA.16816.F32 R168, R164, R44.reuse, R52 ;  /* 0x0000002ca4a8723c */ /* 0x084fe80000001834 */
[----:B------:R-:W-:Y:S02]  /*98e0*/  FADD.FTZ R10, R10, R3 ;  /* 0x000000030a0a7221 */ /* 0x000fe40000010000 */
[----:B------:R-:W-:Y:S02]  /*98f0*/  FADD.FTZ R3, R224, R11 ;  /* 0x0000000be0037221 */ /* 0x000fe40000010000 */
[C---:B------:R-:W-:Y:S04]  /*9900*/  HMMA.16816.F32 R196, R200.reuse, R44, R64 ;  /* 0x0000002cc8c4723c */ /* 0x040fe80000001840 */
[----:B------:R-:W-:Y:S02]  /*9910*/  FADD.FTZ R11, R17, R9 ;  /* 0x00000009110b7221 */ /* 0x000fe40000010000 */
[----:B------:R-:W-:Y:S02]  /*9920*/  FADD.FTZ R0, R223, R10 ;  /* 0x0000000adf007221 */ /* 0x000fe40000010000 */
[-C--:B------:R-:W-:Y:S04]  /*9930*/  HMMA.16816.F32 R68, R200, R46.reuse, R68 ;  /* 0x0000002ec844723c */ /* 0x080fe80000001844 */
        /* <DEDUP_REMOVED lines=9> */
[----:B------:R-:W-:Y:S04]  /*99d0*/  FADD.FTZ R8, R221, R0 ;  /* 0x00000000dd087221 */ /* 0x000fe80000010000 */
[-C--:B------:R-:W-:Y:S04]  /*99e0*/  HMMA.16816.F32 R84, R200, R62.reuse, R84 ;  /* 0x0000003ec854723c */ /* 0x080fe80000001854 */
[----:B------:R-:W-:Y:S04]  /*99f0*/  FADD.FTZ R8, R214, R8 ;  /* 0x00000008d6087221 */ /* 0x000fe80000010000 */
[C---:B------:R-:W-:Y:S08]  /*9a00*/  HMMA.16816.F32 R88, R164.reuse, R62, R88 ;  /* 0x0000003ea458723c */ /* 0x040ff00000001858 */
[-C--:B----4-:R-:W-:Y:S08]  /*9a10*/  HMMA.16816.F32 R92, R164, R40.reuse, R92 ;  /* 0x00000028a45c723c */ /* 0x090ff0000000185c */
[C---:B------:R-:W-:Y:S08]  /*9a20*/  HMMA.16816.F32 R96, R200.reuse, R40, R96 ;  /* 0x00000028c860723c */ /* 0x040ff00000001860 */
        /* <DEDUP_REMOVED lines=10> */
[-C--:B------:R-:W-:Y:S08]  /*9ad0*/  HMMA.16816.F32 R140, R164, R4.reuse, R140 ;  /* 0x00000004a48c723c */ /* 0x080ff0000000188c */
[C---:B------:R-:W-:Y:S07]  /*9ae0*/  HMMA.16816.F32 R144, R200.reuse, R4, R144 ;  /* 0x00000004c890723c */ /* 0x040fee0000001890 */
[----:B------:R-:W-:Y:S01]  /*9af0*/  FADD.FTZ R4, R13, R11 ;  /* 0x0000000b0d047221 */ /* 0x000fe20000010000 */
[-C--:B------:R-:W-:Y:S04]  /*9b00*/  HMMA.16816.F32 R200, R200, R6.reuse, R24 ;  /* 0x00000006c8c8723c */ /* 0x080fe80000001818 */
[----:B------:R-:W-:Y:S02]  /*9b10*/  FADD.FTZ R9, R15, R4 ;  /* 0x000000040f097221 */ /* 0x000fe40000010000 */
[----:B------:R-:W-:Y:S02]  /*9b20*/  FADD.FTZ R5, R231, R3 ;  /* 0x00000003e7057221 */ /* 0x000fe40000010000 */
[----:B------:R-:W-:Y:S01]  /*9b30*/  FADD.FTZ R3, R226, R9 ;  /* 0x00000009e2037221 */ /* 0x000fe20000010000 */
[----:B------:R-:W-:Y:S04]  /*9b40*/  HMMA.16816.F32 R164, R164, R6, R28 ;  /* 0x00000006a4a4723c */ /* 0x000fe8000000181c */
[----:B------:R-:W-:Y:S02]  /*9b50*/  FADD.FTZ R4, R218, R10 ;  /* 0x0000000ada047221 */ /* 0x000fe40000010000 */
[----:B------:R-:W-:Y:S02]  /*9b60*/  FADD.FTZ R0, R227, R5 ;  /* 0x00000005e3007221 */ /* 0x000fe40000010000 */
[----:B------:R-:W-:Y:S04]  /*9b70*/  FADD.FTZ R3, R229, R3 ;  /* 0x00000003e5037221 */ /* 0x000fe80000010000 */
[----:B------:R-:W-:Y:S02]  /*9b80*/  FADD.FTZ R4, R212, R4 ;  /* 0x00000004d4047221 */ /* 0x000fe40000010000 */
[----:B------:R-:W-:Y:S02]  /*9b90*/  FADD.FTZ R5, R228, R0 ;  /* 0x00000000e4057221 */ /* 0x000fe40000010000 */
[----:B------:R-:W-:Y:S02]  /*9ba0*/  FADD.FTZ R6, R230, R3 ;  /* 0x00000003e6067221 */ /* 0x000fe40000010000 */
[----:B------:R-:W-:Y:S02]  /*9bb0*/  FADD.FTZ R0, R213, R8 ;  /* 0x00000008d5007221 */ /* 0x000fe40000010000 */
[----:B------:R-:W-:Y:S02]  /*9bc0*/  FADD.FTZ R6, R217, R6 ;  /* 0x00000006d9067221 */ /* 0x000fe40000010000 */
[----:B------:R-:W-:Y:S02]  /*9bd0*/  FADD.FTZ R4, R211, R4 ;  /* 0x00000004d3047221 */ /* 0x000fe40000010000 */
[----:B------:R-:W-:Y:S01]  /*9be0*/  FADD.FTZ R5, R216, R5 ;  /* 0x00000005d8057221 */ /* 0x000fe20000010000 */
[----:B------:R-:W-:Y:S01]  /*9bf0*/  STL [R1+0x14], R6 ;  /* 0x0000140601007387 */ /* 0x000fe20000100800 */
[----:B------:R-:W-:Y:S02]  /*9c00*/  FADD.FTZ R3, R210, R0 ;  /* 0x00000000d2037221 */ /* 0x000fe40000010000 */
[----:B------:R-:W-:Y:S02]  /*9c10*/  FADD.FTZ R0, R208, R4 ;  /* 0x00000004d0007221 */ /* 0x000fe40000010000 */
[----:B------:R-:W-:Y:S02]  /*9c20*/  FADD.FTZ R4, R215, R5 ;  /* 0x00000005d7047221 */ /* 0x000fe40000010000 */
[----:B------:R-:W-:Y:S02]  /*9c30*/  FADD.FTZ R3, R209, R3 ;  /* 0x00000003d1037221 */ /* 0x000fe40000010000 */
[----:B------:R-:W-:Y:S01]  /*9c40*/  FADD.FTZ R0, R155, R0 ;  /* 0x000000009b007221 */ /* 0x000fe20000010000 */
[----:B------:R-:W-:Y:S01]  /*9c50*/  STL [R1+0x20], R4 ;  /* 0x0000200401007387 */ /* 0x000fe20000100800 */
[----:B------:R-:W-:Y:S03]  /*9c60*/  MOV R155, R2 ;  /* 0x00000002009b7202 */ /* 0x000fe60000000f00 */
[----:B------:R-:W-:Y:S04]  /*9c70*/  STL [R1+0x1c], R3 ;  /* 0x00001c0301007387 */ /* 0x000fe80000100800 */
[----:B------:R1:W-:Y:S02]  /*9c80*/  STL [R1+0x18], R0 ;  /* 0x0000180001007387 */ /* 0x0003e40000100800 */
[----:B-1----:R-:W-:Y:S01]  /*9c90*/  MOV R0, R153 ;  /* 0x0000009900007202 */ /* 0x002fe20000000f00 */
[----:B-----5:R-:W-:-:S05]  /*9ca0*/  @P0 BRA `(.L_x_709) ;  /* 0xffffc5b000000947 */ /* 0x020fca000383ffff */
.L_x_708:
[----:B-1----:R-:W2:Y:S04]  /*9cb0*/  LDL.LU R6, [R1+0x14] ;  /* 0x0000140001067983 */ /* 0x002ea80000300800 */
[----:B------:R-:W1:Y:S01]  /*9cc0*/  S2R R8, SR_TID.X ;  /* 0x0000000000087919 */ /* 0x000e620000002100 */
[----:B------:R-:W-:Y:S01]  /*9cd0*/  MOV R150, c[0x0][0x4e8] ;  /* 0x00013a0000967a02 */ /* 0x000fe20000000f00 */
[----:B------:R-:W3:Y:S01]  /*9ce0*/  S2UR UR7, SR_CTAID.Y ;  /* 0x00000000000779c3 */ /* 0x000ee20000002600 */
[----:B------:R-:W-:Y:S01]  /*9cf0*/  ULDC.64 UR4, c[0x0][0x490] ;  /* 0x0001240000047ab9 */ /* 0x000fe20000000a00 */
[----:B------:R-:W4:Y:S04]  /*9d00*/  LDL.LU R3, [R1+0x20] ;  /* 0x0000200001037983 */ /* 0x000f280000300800 */
[----:B------:R-:W4:Y:S04]  /*9d10*/  LDL.LU R5, [R1+0x1c] ;  /* 0x00001c0001057983 */ /* 0x000f280000300800 */
[----:B------:R-:W4:Y:S04]  /*9d20*/  LDL.LU R4, [R1+0x18] ;  /* 0x0000180001047983 */ /* 0x000f280000300800 */
[----:B------:R-:W4:Y:S01]  /*9d30*/  LDL.LU R9, [R1+0x40] ;  /* 0x0000400001097983 */ /* 0x000f220000300800 */
[----:B------:R-:W-:-:S03]  /*9d40*/  ISETP.NE.AND P0, PT, R150, 0x1, PT ;  /* 0x000000019600780c */ /* 0x000fc60003f05270 */
[----:B------:R-:W4:Y:S01]  /*9d50*/  LDL.LU R154, [R1+0x44] ;  /* 0x00004400019a7983 */ /* 0x000f220000300800 */
[----:B---3--:R-:W-:-:S04]  /*9d60*/  USHF.R.S32.HI UR6, URZ, 0x1f, UR7 ;  /* 0x0000001f3f067899 */ /* 0x008fc80008011407 */
[----:B------:R-:W-:Y:S02]  /*9d70*/  UIMAD UR8, UR6, UR4, URZ ;  /* 0x00000004060872a4 */ /* 0x000fe4000f8e023f */
[----:B------:R-:W-:Y:S02]  /*9d80*/  UIMAD.WIDE.U32 UR10, UR7, UR4, URZ ;  /* 0x00000004070a72a5 */ /* 0x000fe4000f8e003f */
[----:B------:R-:W-:-:S03]  /*9d90*/  UIMAD UR8, UR7, UR5, UR8 ;  /* 0x00000005070872a4 */ /* 0x000fc6000f8e0208 */
[----:B------:R-:W-:Y:S02]  /*9da0*/  ULDC.64 UR4, c[0x0][0x3e8] ;  /* 0x0000fa0000047ab9 */ /* 0x000fe40000000a00 */
[----:B------:R-:W-:Y:S02]  /*9db0*/  UIMAD.WIDE.U32 UR14, UR7, UR4, URZ ;  /* 0x00000004070e72a5 */ /* 0x000fe4000f8e003f */
[----:B------:R-:W-:-:S04]  /*9dc0*/  UIMAD UR6, UR6, UR4, URZ ;  /* 0x00000004060672a4 */ /* 0x000fc8000f8e023f */
[----:B------:R-:W-:Y:S01]  /*9dd0*/  UIMAD UR5, UR7, UR5, UR6 ;  /* 0x00000005070572a4 */ /* 0x000fe2000f8e0206 */
[----:B------:R-:W-:Y:S06]  /*9de0*/  BAR.SYNC.DEFER_BLOCKING 0x1, 0x80 ;  /* 0x0042000000007b1d */ /* 0x000fec0000010000 */
[----:B--2---:R-:W2:Y:S04]  /*9df0*/  SHFL.BFLY PT, R16, R6, 0x2, 0x1f ;  /* 0x0c401f0006107f89 */ /* 0x004ea800000e0000 */
[----:B----4-:R-:W3:Y:S04]  /*9e00*/  SHFL.BFLY PT, R12, R3, 0x2, 0x1f ;  /* 0x0c401f00030c7f89 */ /* 0x010ee800000e0000 */
[----:B------:R-:W4:Y:S04]  /*9e10*/  SHFL.BFLY PT, R10, R5, 0x2, 0x1f ;  /* 0x0c401f00050a7f89 */ /* 0x000f2800000e0000 */
[----:B------:R-:W1:Y:S01]  /*9e20*/  SHFL.BFLY PT, R15, R4, 0x2, 0x1f ;  /* 0x0c401f00040f7f89 */ /* 0x000e6200000e0000 */
[----:B------:R-:W-:Y:S01]  /*9e30*/  MOV R17, R9 ;  /* 0x0000000900117202 */ /* 0x000fe20000000f00 */
[----:B--2---:R-:W-:-:S05]  /*9e40*/  FADD.FTZ R16, R16, R6 ;  /* 0x0000000610107221 */ /* 0x004fca0000010000 */
[----:B------:R-:W2:Y:S01]  /*9e50*/  SHFL.BFLY PT, R0, R16, 0x1, 0x1f ;  /* 0x0c201f0010007f89 */ /* 0x000ea200000e0000 */
[----:B---3--:R-:W-:Y:S02]  /*9e60*/  FADD.FTZ R12, R12, R3 ;  /* 0x000000030c0c7221 */ /* 0x008fe40000010000 */
[----:B----4-:R-:W-:-:S03]  /*9e70*/  FADD.FTZ R10, R10, R5 ;  /* 0x000000050a0a7221 */ /* 0x010fc60000010000 */
[----:B------:R-:W3:Y:S01]  /*9e80*/  SHFL.BFLY PT, R3, R12, 0x1, 0x1f ;  /* 0x0c201f000c037f89 */ /* 0x000ee200000e0000 */
[----:B-1----:R-:W-:Y:S01]  /*9e90*/  SHF.R.S32.HI R5, RZ, 0x1f, R8 ;  /* 0x0000001fff057819 */ /* 0x002fe20000011408 */
[----:B------:R-:W-:Y:S02]  /*9ea0*/  FADD.FTZ R15, R15, R4 ;  /* 0x000000040f0f7221 */ /* 0x000fe40000010000 */
[----:B------:R-:W1:Y:S01]  /*9eb0*/  SHFL.BFLY PT, R4, R10, 0x1, 0x1f ;  /* 0x0c201f000a047f89 */ /* 0x000e6200000e0000 */
[CC--:B------:R-:W-:Y:S02]  /*9ec0*/  LEA.HI R149, R5.reuse, R8.reuse, RZ, 0x5 ;  /* 0x0000000805957211 */ /* 0x0c0fe400078f28ff */
[----:B------:R-:W-:Y:S01]  /*9ed0*/  LEA.HI R5, R5, R8, RZ, 0x2 ;  /* 0x0000000805057211 */ /* 0x000fe200078f10ff */
[----:B------:R-:W4:Y:S01]  /*9ee0*/  SHFL.BFLY PT, R7, R15, 0x1, 0x1f ;  /* 0x0c201f000f077f89 */ /* 0x000f2200000e0000 */
[----:B------:R-:W-:Y:S02]  /*9ef0*/  LOP3.LUT R6, R149, 0xffffffe0, RZ, 0xc0, !PT ;  /* 0xffffffe095067812 */ /* 0x000fe400078ec0ff */
[----:B------:R-:W-:Y:S01]  /*9f00*/  LOP3.LUT R18, R5, 0xfffffffc, RZ, 0xc0, !PT ;  /* 0xfffffffc05127812 */ /* 0x000fe200078ec0ff */
[----:B--2---:R-:W-:Y:S01]  /*9f10*/  FADD.FTZ R16, R16, R0 ;  /* 0x0000000010107221 */ /* 0x004fe20000010000 */
[----:B------:R-:W-:-:S02]  /*9f20*/  MOV R0, RZ ;  /* 0x000000ff00007202 */ /* 0x000fc40000000f00 */
[----:B------:R-:W-:Y:S02]  /*9f30*/  IADD3 R18, -R18, R8, RZ ;  /* 0x0000000812127210 */ /* 0x000fe40007ffe1ff */
[----:B------:R-:W-:Y:S01]  /*9f40*/  FSETP.NE.FTZ.AND P3, PT, R16, RZ, PT ;  /* 0x000000ff1000720b */ /* 0x000fe20003f75000 */
[----:B---3--:R-:W-:Y:S02]  /*9f50*/  FADD.FTZ R12, R12, R3 ;  /* 0x000000030c0c7221 */ /* 0x008fe40000010000 */
[----:B------:R-:W-:-:S03]  /*9f60*/  @P0 IMAD.HI.U32 R3, R9, c[0x0][0x4ec], RZ ;  /* 0x00013b0009030a27 */ /* 0x000fc600078e00ff */
[----:B------:R-:W-:Y:S01]  /*9f70*/  FSETP.NE.FTZ.AND P2, PT, R12, RZ, PT ;  /* 0x000000ff0c00720b */ /* 0x000fe20003f55000 */
[----:B-1----:R-:W-:Y:S01]  /*9f80*/  FADD.FTZ R10, R10, R4 ;  /* 0x000000040a0a7221 */ /* 0x002fe20000010000 */
[----:B------:R-:W-:Y:S02]  /*9f90*/  MOV R4, RZ ;  /* 0x000000ff00047202 */ /* 0x000fe40000000f00 */
[----:B------:R-:W-:-:S03]  /*9fa0*/  @P0 SHF.R.U32.HI R17, RZ, c[0x0][0x4f0], R3 ;  /* 0x00013c00ff110a19 */ /* 0x000fc60000011603 */
[----:B------:R-:W1:Y:S01]  /*9fb0*/  @P3 MUFU.RCP R0, R16 ;  /* 0x0000001000003308 */ /* 0x000e620000001000 */
[----:B------:R-:W-:Y:S01]  /*9fc0*/  FSETP.NE.FTZ.AND P1, PT, R10, RZ, PT ;  /* 0x000000ff0a00720b */ /* 0x000fe20003f35000 */
[----:B----4-:R-:W-:Y:S01]  /*9fd0*/  FADD.FTZ R15, R15, R7 ;  /* 0x000000070f0f7221 */ /* 0x010fe20000010000 */
[----:B------:R-:W-:Y:S02]  /*9fe0*/  IADD3 R3, -R6, R8, RZ ;  /* 0x0000000806037210 */ /* 0x000fe40007ffe1ff */
[----:B------:R-:W-:Y:S02]  /*9ff0*/  IADD3 R6, -R17, RZ, RZ ;  /* 0x000000ff11067210 */ /* 0x000fe40007ffe1ff */
[----:B------:R-:W-:Y:S01]  /*a000*/  LOP3.LUT P4, RZ, R3, 0x3, RZ, 0xc0, !PT ;  /* 0x0000000303ff7812 */ /* 0x000fe2000788c0ff */
[----:B------:R-:W2:Y:S01]  /*a010*/  @P2 MUFU.RCP R4, R12 ;  /* 0x0000000c00042308 */ /* 0x000ea20000001000 */
[C---:B-1----:R-:W-:Y:S02]  /*a020*/  FMUL.FTZ R54, R0.reuse, R92 ;  /* 0x0000005c00367220 */ /* 0x042fe40000410000 */
[----:B------:R-:W3:Y:S01]  /*a030*/  LDL.LU R92, [R1+0x38] ;  /* 0x00003800015c7983 */ /* 0x000ee20000300800 */
[----:B------:R-:W-:-:S02]  /*a040*/  FMUL.FTZ R89, R0, R89 ;  /* 0x0000005900597220 */ /* 0x000fc40000410000 */
[C---:B------:R-:W-:Y:S01]  /*a050*/  FMUL.FTZ R58, R0.reuse, R88 ;  /* 0x00000058003a7220 */ /* 0x040fe20000410000 */
[----:B------:R-:W-:Y:S01]  /*a060*/  FSETP.NE.FTZ.AND P0, PT, R15, RZ, PT ;  /* 0x000000ff0f00720b */ /* 0x000fe20003f15000 */
[----:B------:R-:W-:Y:S02]  /*a070*/  FMUL.FTZ R177, R0, R177 ;  /* 0x000000b100b17220 */ /* 0x000fe40000410000 */
[C---:B--2---:R-:W-:Y:S02]  /*a080*/  FMUL.FTZ R91, R4.reuse, R91 ;  /* 0x0000005b045b7220 */ /* 0x044fe40000410000 */
[----:B------:R-:W-:Y:S01]  /*a090*/  FMUL.FTZ R57, R4, R90 ;  /* 0x0000005a04397220 */ /* 0x000fe20000410000 */
[----:B------:R-:W-:Y:S01]  /*a0a0*/  F2FP.PACK_AB R58, R89, R58 ;  /* 0x0000003a593a723e */ /* 0x000fe200000000ff */
[----:B------:R1:W5:Y:S01]  /*a0b0*/  LDL R90, [R1+0x8] ;  /* 0x00000800015a7983 */ /* 0x0003620000100800 */
[C---:B------:R-:W-:Y:S02]  /*a0c0*/  FMUL.FTZ R176, R0.reuse, R176 ;  /* 0x000000b000b07220 */ /* 0x040fe40000410000 */
[----:B------:R-:W-:Y:S01]  /*a0d0*/  F2FP.PACK_AB R57, R91, R57 ;  /* 0x000000395b39723e */ /* 0x000fe200000000ff */
[----:B------:R1:W5:Y:S01]  /*a0e0*/  LDL R89, [R1+0x28] ;  /* 0x0000280001597983 */ /* 0x0003620000100800 */
[----:B------:R-:W-:-:S02]  /*a0f0*/  FMUL.FTZ R161, R0, R161 ;  /* 0x000000a100a17220 */ /* 0x000fc40000410000 */
[C---:B------:R-:W-:Y:S01]  /*a100*/  FMUL.FTZ R20, R0.reuse, R160 ;  /* 0x000000a000147220 */ /* 0x040fe20000410000 */
[----:B------:R-:W2:Y:S01]  /*a110*/  LDL R91, [R1+0x3c] ;  /* 0x00003c00015b7983 */ /* 0x000ea20000100800 */
[----:B------:R-:W-:Y:S01]  /*a120*/  MOV R3, RZ ;  /* 0x000000ff00037202 */ /* 0x000fe20000000f00 */
[C---:B------:R-:W-:Y:S02]  /*a130*/  FMUL.FTZ R173, R0.reuse, R173 ;  /* 0x000000ad00ad7220 */ /* 0x040fe40000410000 */
[C---:B------:R-:W-:Y:S02]  /*a140*/  FMUL.FTZ R26, R0.reuse, R172 ;  /* 0x000000ac001a7220 */ /* 0x040fe40000410000 */
[C---:B------:R-:W-:Y:S01]  /*a150*/  FMUL.FTZ R157, R0.reuse, R157 ;  /* 0x0000009d009d7220 */ /* 0x040fe20000410000 */
[----:B------:R-:W4:Y:S01]  /*a160*/  @P1 MUFU.RCP R3, R10 ;  /* 0x0000000a00031308 */ /* 0x000f220000001000 */
        /* <DEDUP_REMOVED lines=21> */
[----:B------:R-:W-:Y:S01]  /*a2c0*/  FMUL.FTZ R164, R0, R164 ;  /* 0x000000a400a47220 */ /* 0x000fe20000410000 */
[----:B------:R-:W-:Y:S01]  /*a2d0*/  MOV R0, RZ ;  /* 0x000000ff00007202 */ /* 0x000fe20000000f00 */
[----:B----4-:R-:W-:Y:S01]  /*a2e0*/  FMUL.FTZ R64, R3, R68 ;  /* 0x0000004403407220 */ /* 0x010fe20000410000 */
[----:B------:R-:W-:Y:S01]  /*a2f0*/  SHF.R.S32.HI R8, RZ, 0x2, R5 ;  /* 0x00000002ff087819 */ /* 0x000fe20000011405 */
[----:B------:R-:W-:-:S03]  /*a300*/  IMAD R148, R6, c[0x0][0x4e8], R9 ;  /* 0x00013a0006947a24 */ /* 0x000fc600078e0209 */
[----:B------:R-:W4:Y:S01]  /*a310*/  @P0 MUFU.RCP R0, R15 ;  /* 0x0000000f00000308 */ /* 0x000f220000001000 */
        /* <DEDUP_REMOVED lines=31> */
[----:B------:R-:W-:Y:S01]  /*a510*/  SHF.R.S32.HI R3, RZ, 0x1f, R5 ;  /* 0x0000001fff037819 */ /* 0x000fe20000011405 */
[----:B------:R-:W1:Y:S03]  /*a520*/  @P0 MUFU.LG2 R15, R15 ;  /* 0x0000000f000f0308 */ /* 0x000e660000000c00 */
[----:B------:R-:W-:Y:S01]  /*a530*/  LEA.HI R3, R3, R8, RZ, 0x3 ;  /* 0x0000000803037211 */ /* 0x000fe200078f18ff */
[C---:B------:R-:W-:Y:S01]  /*a540*/  FMUL.FTZ R179, R4.reuse, R179 ;  /* 0x000000b304b37220 */ /* 0x040fe20000410000 */
[----:B------:R-:W-:Y:S01]  /*a550*/  MOV R6, UR10 ;  /* 0x0000000a00067c02 */ /* 0x000fe20008000f00 */
[C---:B------:R-:W-:Y:S01]  /*a560*/  FMUL.FTZ R178, R4.reuse, R178 ;  /* 0x000000b204b27220 */ /* 0x040fe20000410000 */
[----:B------:R-:W-:Y:S01]  /*a570*/  LOP3.LUT R3, R3, 0xfffffff8, RZ, 0xc0, !PT ;  /* 0xfffffff803037812 */ /* 0x000fe200078ec0ff */
        /* <DEDUP_REMOVED lines=27> */
[----:B------:R-:W-:Y:S01]  /*a730*/  FMUL.FTZ R166, R4, R166 ;  /* 0x000000a604a67220 */ /* 0x000fe20000410000 */
[----:B------:R-:W-:Y:S01]  /*a740*/  MOV R4, UR14 ;  /* 0x0000000e00047c02 */ /* 0x000fe20008000f00 */
[C---:B----4-:R-:W-:Y:S02]  /*a750*/  FMUL.FTZ R83, R0.reuse, R83 ;  /* 0x0000005300537220 */ /* 0x050fe40000410000 */
[----:B------:R-:W-:Y:S01]  /*a760*/  FMUL.FTZ R59, R0, R82 ;  /* 0x00000052003b7220 */ /* 0x000fe20000410000 */
[----:B------:R-:W-:Y:S01]  /*a770*/  IADD3 R14, R8, -R3, RZ ;  /* 0x80000003080e7210 */ /* 0x000fe20007ffe0ff */
[C---:B------:R-:W-:Y:S01]  /*a780*/  FMUL.FTZ R183, R0.reuse, R183 ;  /* 0x000000b700b77220 */ /* 0x040fe20000410000 */
[----:B------:R-:W-:Y:S01]  /*a790*/  MOV R8, R6 ;  /* 0x0000000600087202 */ /* 0x000fe20000000f00 */
[C---:B------:R-:W-:Y:S01]  /*a7a0*/  FMUL.FTZ R25, R0.reuse, R182 ;  /* 0x000000b600197220 */ /* 0x040fe20000410000 */
[----:B------:R-:W-:Y:S01]  /*a7b0*/  MOV R6, R4 ;  /* 0x0000000400067202 */ /* 0x000fe20000000f00 */
[C---:B------:R-:W-:Y:S01]  /*a7c0*/  FMUL.FTZ R187, R0.reuse, R187 ;  /* 0x000000bb00bb7220 */ /* 0x040fe20000410000 */
[----:B------:R-:W-:Y:S01]  /*a7d0*/  @P2 MOV R3, 0x3f317218 ;  /* 0x3f31721800032802 */ /* 0x000fe20000000f00 */
[C---:B------:R-:W-:Y:S01]  /*a7e0*/  FMUL.FTZ R23, R0.reuse, R186 ;  /* 0x000000ba00177220 */ /* 0x040fe20000410000 */
[----:B------:R-:W-:Y:S01]  /*a7f0*/  @P3 MOV R4, 0x3f317218 ;  /* 0x3f31721800043802 */ /* 0x000fe20000000f00 */
[C---:B------:R-:W-:Y:S01]  /*a800*/  FMUL.FTZ R191, R0.reuse, R191 ;  /* 0x000000bf00bf7220 */ /* 0x040fe20000410000 */
[----:B------:R-:W-:Y:S01]  /*a810*/  F2FP.PACK_AB R59, R83, R59 ;  /* 0x0000003b533b723e */ /* 0x000fe200000000ff */
        /* <DEDUP_REMOVED lines=24> */
[----:B------:R-:W-:Y:S01]  /*a9a0*/  FMUL.FTZ R67, R0, R202 ;  /* 0x000000ca00437220 */ /* 0x000fe20000410000 */
[----:B------:R-:W-:Y:S01]  /*a9b0*/  @P1 MOV R0, 0x3f317218 ;  /* 0x3f31721800001802 */ /* 0x000fe20000000f00 */
[----:B------:R-:W4:Y:S01]  /*a9c0*/  S2R R83, SR_CTAID.Z ;  /* 0x0000000000537919 */ /* 0x000f220000002700 */
[----:B------:R-:W4:Y:S01]  /*a9d0*/  @P1 MUFU.LG2 R10, R10 ;  /* 0x0000000a000a1308 */ /* 0x000f220000000c00 */
[----:B------:R-:W-:Y:S01]  /*a9e0*/  @P0 IMAD.MOV.U32 R11, RZ, RZ, 0x3f317218 ;  /* 0x3f317218ff0b0424 */ /* 0x000fe200078e00ff */
[----:B------:R-:W-:Y:S01]  /*a9f0*/  MOV R5, UR15 ;  /* 0x0000000f00057c02 */ /* 0x000fe20008000f00 */
[----:B------:R-:W-:-:S02]  /*aa00*/  @P2 FMUL.FTZ R5, R3, c[0x0][0x2d0] ;  /* 0x0000b40003052a20 */ /* 0x000fc40000410000 */
[----:B------:R-:W-:Y:S02]  /*aa10*/  @P3 FMUL.FTZ R13, R4, c[0x0][0x2d0] ;  /* 0x0000b400040d3a20 */ /* 0x000fe40000410000 */
[----:B------:R-:W-:Y:S01]  /*aa20*/  @P1 FMUL.FTZ R3, R0, c[0x0][0x2d0] ;  /* 0x0000b40000031a20 */ /* 0x000fe20000410000 */
[----:B------:R-:W4:Y:S01]  /*aa30*/  @P2 MUFU.LG2 R12, R12 ;  /* 0x0000000c000c2308 */ /* 0x000f220000000c00 */
[----:B-1----:R-:W-:Y:S02]  /*aa40*/  @P0 FMUL.FTZ R4, R15, 0.69314718246459960938 ;  /* 0x3f3172180f040820 */ /* 0x002fe40000410000 */
[----:B------:R-:W-:Y:S01]  /*aa50*/  @P0 FMUL.FTZ R0, R11, c[0x0][0x2d0] ;  /* 0x0000b4000b000a20 */ /* 0x000fe20000410000 */
[----:B------:R-:W-:-:S04]  /*aa60*/  MOV R86, 0xff800000 ;  /* 0xff80000000567802 */ /* 0x000fc80000000f00 */
[----:B------:R-:W1:Y:S01]  /*aa70*/  @P3 MUFU.LG2 R16, R16 ;  /* 0x0000001000103308 */ /* 0x000e620000000c00 */
[----:B------:R-:W-:Y:S01]  /*aa80*/  @P0 FFMA.FTZ R86, R0, R2, R4 ;  /* 0x0000000200560223 */ /* 0x000fe20000010004 */
[----:B------:R-:W-:Y:S01]  /*aa90*/  SHF.R.S32.HI R0, RZ, 0x5, R149 ;  /* 0x00000005ff007819 */ /* 0x000fe20000011495 */
[----:B----4-:R-:W-:-:S03]  /*aaa0*/  @P1 FMUL.FTZ R10, R10, 0.69314718246459960938 ;  /* 0x3f3172180a0a1820 */ /* 0x010fc60000410000 */
[----:B------:R-:W-:Y:S01]  /*aab0*/  SHF.R.S32.HI R2, RZ, 0x1f, R0 ;  /* 0x0000001fff027819 */ /* 0x000fe20000011400 */
[----:B------:R-:W-:-:S03]  /*aac0*/  @P2 FMUL.FTZ R12, R12, 0.69314718246459960938 ;  /* 0x3f3172180c0c2820 */ /* 0x000fc60000410000 */
[----:B------:R-:W-:Y:S02]  /*aad0*/  LEA.HI R2, R2, R0, RZ, 0x2 ;  /* 0x0000000002027211 */ /* 0x000fe400078f10ff */
[----:B------:R-:W-:Y:S01]  /*aae0*/  MOV R88, 0xff800000 ;  /* 0xff80000000587802 */ /* 0x000fe20000000f00 */
[----:B------:R-:W-:Y:S01]  /*aaf0*/  @P1 FFMA.FTZ R88, R3, R151, R10 ;  /* 0x0000009703581223 */ /* 0x000fe2000001000a */
[----:B------:R-:W-:Y:S01]  /*ab00*/  UIADD3 UR5, UR15, UR5, URZ ;  /* 0x000000050f057290 */ /* 0x000fe2000fffe03f */
[----:B------:R-:W-:Y:S01]  /*ab10*/  MOV R84, 0xff800000 ;  /* 0xff80000000547802 */ /* 0x000fe20000000f00 */
[----:B-1----:R-:W-:Y:S01]  /*ab20*/  @P3 FMUL.FTZ R16, R16, 0.69314718246459960938 ;  /* 0x3f31721810103820 */ /* 0x002fe20000410000 */
[----:B------:R-:W-:Y:S01]  /*ab30*/  LOP3.LUT R3, R2, 0xffffffc, RZ, 0xc0, !PT ;  /* 0x0ffffffc02037812 */ /* 0x000fe200078ec0ff */
[----:B------:R-:W-:Y:S01]  /*ab40*/  @P2 FFMA.FTZ R84, R5, R152, R12 ;  /* 0x0000009805542223 */ /* 0x000fe2000001000c */
[----:B------:R-:W-:Y:S02]  /*ab50*/  LEA.HI R4, R18, R18, RZ, 0x1 ;  /* 0x0000001212047211 */ /* 0x000fe400078f08ff */
[----:B------:R-:W-:Y:S01]  /*ab60*/  MOV R85, 0xff800000 ;  /* 0xff80000000557802 */ /* 0x000fe20000000f00 */
[----:B------:R-:W-:Y:S01]  /*ab70*/  @P3 FFMA.FTZ R85, R13, R153, R16 ;  /* 0x000000990d553223 */ /* 0x000fe20000010010 */
[----:B------:R-:W-:-:S02]  /*ab80*/  SHF.R.S32.HI R5, RZ, 0x1f, R83 ;  /* 0x0000001fff057819 */ /* 0x000fc40000011453 */
[----:B------:R-:W-:Y:S02]  /*ab90*/  F2FP.PACK_AB R55, R87, R55 ;  /* 0x000000375737723e */ /* 0x000fe400000000ff */
[----:B------:R-:W1:Y:S01]  /*aba0*/  S2R R87, SR_CTAID.X ;  /* 0x0000000000577919 */ /* 0x000e620000002500 */
[C---:B------:R-:W-:Y:S02]  /*abb0*/  IADD3 R10, R0.reuse, -R3, RZ ;  /* 0x80000003000a7210 */ /* 0x040fe40007ffe0ff */
[----:B------:R-:W-:Y:S02]  /*abc0*/  LEA R13, R0, R18, 0x9 ;  /* 0x00000012000d7211 */ /* 0x000fe400078e48ff */
[----:B------:R-:W-:Y:S02]  /*abd0*/  MOV R7, UR11 ;  /* 0x0000000b00077c02 */ /* 0x000fe40008000f00 */
[C---:B------:R-:W-:Y:S02]  /*abe0*/  LOP3.LUT R2, R4.reuse, 0x1ffffffe, RZ, 0xc0, !PT ;  /* 0x1ffffffe04027812 */ /* 0x040fe400078ec0ff */
[----:B------:R-:W-:Y:S01]  /*abf0*/  SHF.L.U32 R0, R4, 0x5, RZ ;  /* 0x0000000504007819 */ /* 0x000fe200000006ff */
[C---:B------:R-:W-:Y:S01]  /*ac00*/  IMAD R82, R5.reuse, c[0x0][0x498], RZ ;  /* 0x0001260005527a24 */ /* 0x040fe200078e02ff */
[----:B------:R-:W-:Y:S01]  /*ac10*/  MOV R7, UR5 ;  /* 0x0000000500077c02 */ /* 0x000fe20008000f00 */
[----:B------:R-:W-:Y:S01]  /*ac20*/  IMAD R11, R5, c[0x0][0x3f0], RZ ;  /* 0x0000fc00050b7a24 */ /* 0x000fe200078e02ff */
[----:B------:R-:W-:-:S02]  /*ac30*/  SHF.L.U32 R4, R14, 0x6, RZ ;  /* 0x000000060e047819 */ /* 0x000fc400000006ff */
[----:B------:R-:W-:Y:S02]  /*ac40*/  SHF.R.S32.HI R5, RZ, 0x2, R154 ;  /* 0x00000002ff057819 */ /* 0x000fe4000001149a */
[----:B------:R-:W-:Y:S02]  /*ac50*/  IADD3 R12, R18, -R2, RZ ;  /* 0x80000002120c7210 */ /* 0x000fe40007ffe0ff */
[----:B------:R-:W-:Y:S01]  /*ac60*/  LOP3.LUT R0, R0, 0xffffffc0, RZ, 0xc0, !PT ;  /* 0xffffffc000007812 */ /* 0x000fe200078ec0ff */
[----:B------:R-:W-:Y:S01]  /*ac70*/  IMAD.WIDE.U32 R2, R83, c[0x0][0x3f0], R6 ;  /* 0x0000fc0053027a25 */ /* 0x000fe200078e0006 */
[----:B------:R-:W-:Y:S02]  /*ac80*/  LOP3.LUT R4, R4, 0x1c0, RZ, 0xc0, !PT ;  /* 0x000001c004047812 */ /* 0x000fe400078ec0ff */
[----:B------:R-:W-:Y:S01]  /*ac90*/  LEA R6, R10, R5, 0x4 ;  /* 0x000000050a067211 */ /* 0x000fe200078e20ff */
[----:B------:R-:W-:Y:S01]  /*aca0*/  UIADD3 UR8, UR11, UR8, URZ ;  /* 0x000000080b087290 */ /* 0x000fe2000fffe03f */
[----:B------:R-:W-:-:S02]  /*acb0*/  LOP3.LUT R7, R14, 0x1, RZ, 0xc0, !PT ;  /* 0x000000010e077812 */ /* 0x000fc400078ec0ff */
[----:B------:R-:W-:Y:S02]  /*acc0*/  LEA R5, R12, R0, 0x3 ;  /* 0x000000000c057211 */ /* 0x000fe400078e18ff */
[----:B------:R-:W-:Y:S02]  /*acd0*/  LEA.HI R0, R4, R4, RZ, 0x1d ;  /* 0x0000000404007211 */ /* 0x000fe400078fe8ff */
[----:B------:R-:W-:Y:S02]  /*ace0*/  R2P PR, R14, 0x6 ;  /* 0x000000060e007804 */ /* 0x000fe40000000000 */
[----:B------:R-:W-:Y:S02]  /*acf0*/  ISETP.NE.U32.AND P0, PT, R7, 0x1, PT ;  /* 0x000000010700780c */ /* 0x000fe40003f05070 */
[----:B------:R-:W-:Y:S02]  /*ad00*/  LEA R7, R13, R0, 0x1 ;  /* 0x000000000d077211 */ /* 0x000fe400078e08ff */
[----:B------:R-:W-:-:S02]  /*ad10*/  MOV R9, UR8 ;  /* 0x0000000800097c02 */ /* 0x000fc40008000f00 */
[----:B------:R-:W-:Y:S02]  /*ad20*/  SHF.L.U32 R7, R7, 0x1, RZ ;  /* 0x0000000107077819 */ /* 0x000fe400000006ff */
[----:B------:R-:W-:Y:S01]  /*ad30*/  F2FP.PACK_AB R56, R19, R56 ;  /* 0x000000381338723e */ /* 0x000fe200000000ff */
[----:B------:R-:W-:Y:S01]  /*ad40*/  IMAD.WIDE.U32 R18, R83, c[0x0][0x498], R8 ;  /* 0x0001260053127a25 */ /* 0x000fe200078e0008 */
[----:B------:R-:W-:Y:S02]  /*ad50*/  IADD3 R8, R7, 0x80, RZ ;  /* 0x0000008007087810 */ /* 0x000fe40007ffe0ff */
[----:B------:R-:W-:Y:S02]  /*ad60*/  IADD3 R5, R6, R5, RZ ;  /* 0x0000000506057210 */ /* 0x000fe40007ffe0ff */
[----:B-1----:R-:W-:Y:S02]  /*ad70*/  LEA R0, R87, R6, 0x7 ;  /* 0x0000000657007211 */ /* 0x002fe400078e38ff */
[----:B------:R-:W-:-:S02]  /*ad80*/  IADD3 R6, R7, 0x70, RZ ;  /* 0x0000007007067810 */ /* 0x000fc40007ffe0ff */
[----:B------:R-:W-:Y:S02]  /*ad90*/  @P0 IADD3 R6, R8, 0x10, RZ ;  /* 0x0000001008060810 */ /* 0x000fe40007ffe0ff */
[----:B------:R-:W-:Y:S02]  /*ada0*/  ISETP.NE.AND P0, PT, R150, 0x1, PT ;  /* 0x000000019600780c */ /* 0x000fe40003f05270 */
[----:B------:R-:W-:Y:S01]  /*adb0*/  SHF.R.S32.HI R4, RZ, 0x1f, R17 ;  /* 0x0000001fff047819 */ /* 0x000fe20000011411 */
[C---:B------:R-:W-:Y:S02]  /*adc0*/  IMAD R82, R83.reuse, c[0x0][0x49c], R82 ;  /* 0x0001270053527a24 */ /* 0x040fe400078e0252 */
[----:B------:R-:W-:Y:S01]  /*add0*/  IMAD R11, R83, c[0x0][0x3f4], R11 ;  /* 0x0000fd00530b7a24 */ /* 0x000fe200078e020b */
[----:B------:R-:W-:Y:S01]  /*ade0*/  LEA R10, R87, R5, 0x7 ;  /* 0x00000005570a7211 */ /* 0x000fe200078e38ff */
[----:B------:R-:W-:Y:S02]  /*adf0*/  IMAD R4, R4, c[0x0][0x3e0], RZ ;  /* 0x0000f80004047a24 */ /* 0x000fe400078e02ff */
[----:B------:R-:W-:Y:S01]  /*ae00*/  IMAD R83, R150, c[0x0][0x388], RZ ;  /* 0x0000e20096537a24 */ /* 0x000fe200078e02ff */
[----:B------:R-:W-:Y:S01]  /*ae10*/  IADD3 R5, R0, 0x8, RZ ;  /* 0x0000000800057810 */ /* 0x000fe20007ffe0ff */
[----:B------:R-:W-:Y:S01]  /*ae20*/  IMAD R9, R17, c[0x0][0x3e4], R4 ;  /* 0x0000f90011097a24 */ /* 0x000fe200078e0204 */
[----:B------:R-:W-:-:S02]  /*ae30*/  IADD3 R3, R3, R11, RZ ;  /* 0x0000000b03037210 */ /* 0x000fc40007ffe0ff */
[CC--:B------:R-:W-:Y:S02]  /*ae40*/  ISETP.GE.OR P6, PT, R0.reuse, R83.reuse, P4 ;  /* 0x000000530000720c */ /* 0x0c0fe400027c6670 */
[C---:B------:R-:W-:Y:S02]  /*ae50*/  IADD3 R4, R0.reuse, 0x40, RZ ;  /* 0x0000004000047810 */ /* 0x040fe40007ffe0ff */
[----:B------:R-:W-:Y:S02]  /*ae60*/  IADD3 R0, R0, 0x48, RZ ;  /* 0x0000004800007810 */ /* 0x000fe40007ffe0ff */
[-C--:B------:R-:W-:Y:S01]  /*ae70*/  ISETP.GE.OR P5, PT, R5, R83.reuse, P4 ;  /* 0x000000530500720c */ /* 0x080fe200027a6670 */
[----:B------:R-:W-:Y:S01]  /*ae80*/  @P0 IMAD.HI.U32 R5, R10, c[0x0][0x4ec], RZ ;  /* 0x00013b000a050a27 */ /* 0x000fe200078e00ff */
[-C--:B------:R-:W-:Y:S02]  /*ae90*/  ISETP.GE.OR P3, PT, R4, R83.reuse, P4 ;  /* 0x000000530400720c */ /* 0x080fe40002766670 */
[----:B------:R-:W-:Y:S01]  /*aea0*/  ISETP.GE.OR P4, PT, R0, R83, P4 ;  /* 0x000000530000720c */ /* 0x000fe20002786670 */
[----:B------:R-:W-:Y:S01]  /*aeb0*/  IMAD.WIDE.U32 R2, R17, c[0x0][0x3e0], R2 ;  /* 0x0000f80011027a25 */ /* 0x000fe200078e0002 */
[----:B------:R-:W-:-:S03]  /*aec0*/  F2FP.PACK_AB R16, R177, R176 ;  /* 0x000000b0b110723e */ /* 0x000fc600000000ff */
[----:B------:R-:W-:Y:S01]  /*aed0*/  IMAD.MOV.U32 R0, RZ, RZ, R10 ;  /* 0x000000ffff007224 */ /* 0x000fe200078e000a */
[----:B------:R-:W-:Y:S02]  /*aee0*/  @P0 SHF.R.U32.HI R0, RZ, c[0x0][0x4f0], R5 ;  /* 0x00013c00ff000a19 */ /* 0x000fe40000011605 */
[----:B------:R-:W-:Y:S02]  /*aef0*/  IADD3 R3, R3, R9, RZ ;  /* 0x0000000903037210 */ /* 0x000fe40007ffe0ff */
[----:B------:R-:W-:Y:S01]  /*af00*/  IADD3 R8, -R0, RZ, RZ ;  /* 0x000000ff00087210 */ /* 0x000fe20007ffe1ff */
[----:B------:R1:W-:Y:S01]  /*af10*/  STS [R7+0x80], R16 ;  /* 0x0000801007007388 */ /* 0x0003e20000000800 */
[----:B------:R-:W-:Y:S02]  /*af20*/  SHF.R.S32.HI R4, RZ, 0x1f, R148 ;  /* 0x0000001fff047819 */ /* 0x000fe40000011494 */
[----:B------:R-:W-:-:S03]  /*af30*/  SHF.R.S32.HI R9, RZ, 0x1f, R0 ;  /* 0x0000001fff097819 */ /* 0x000fc60000011400 */
[----:B------:R-:W-:Y:S01]  /*af40*/  IMAD R5, R4, c[0x0][0x3d8], RZ ;  /* 0x0000f60004057a24 */ /* 0x000fe200078e02ff */
[----:B------:R-:W-:-:S03]  /*af50*/  IADD3 R4, P0, R0, R18, RZ ;  /* 0x0000001200047210 */ /* 0x000fc60007f1e0ff */
[C---:B------:R-:W-:Y:S01]  /*af60*/  IMAD R18, R148.reuse, c[0x0][0x3dc], R5 ;  /* 0x0000f70094127a24 */ /* 0x040fe200078e0205 */
[----:B------:R-:W-:Y:S01]  /*af70*/  IADD3.X R5, R9, R19, R82, P0, !PT ;  /* 0x0000001309057210 */ /* 0x000fe200007fe452 */
[----:B-1----:R-:W-:-:S04]  /*af80*/  IMAD.WIDE.U32 R16, R148, c[0x0][0x3d8], R2 ;  /* 0x0000f60094107a25 */ /* 0x002fc800078e0002 */
[----:B------:R-:W-:Y:S01]  /*af90*/  IMAD R2, R8, c[0x0][0x4e8], R10 ;  /* 0x00013a0008027a24 */ /* 0x000fe200078e020a */
[----:B------:R-:W-:-:S04]  /*afa0*/  MOV R3, 0x20 ;  /* 0x0000002000037802 */ /* 0x000fc80000000f00 */
[----:B------:R-:W-:Y:S02]  /*afb0*/  SHF.R.S32.HI R8, RZ, 0x1f, R2 ;  /* 0x0000001fff087819 */ /* 0x000fe40000011402 */
[----:B------:R-:W-:-:S03]  /*afc0*/  SEL R3, R3, 0xffffffe0, !P1 ;  /* 0xffffffe003037807 */ /* 0x000fc60004800000 */
[----:B------:R-:W-:Y:S01]  /*afd0*/  IMAD R8, R8, c[0x0][0x488], RZ ;  /* 0x0001220008087a24 */ /* 0x000fe200078e02ff */
[----:B------:R-:W-:Y:S01]  /*afe0*/  IADD3 R0, R7, R3, RZ ;  /* 0x0000000307007210 */ /* 0x000fe20007ffe0ff */
[----:B------:R-:W-:Y:S01]  /*aff0*/  IMAD.WIDE.U32 R4, R2, c[0x0][0x488], R4 ;  /* 0x0001220002047a25 */ /* 0x000fe200078e0004 */
[----:B------:R-:W-:-:S03]  /*b000*/  F2FP.PACK_AB R15, R179, R178 ;  /* 0x000000b2b30f723e */ /* 0x000fc600000000ff */
[----:B------:R-:W-:Y:S01]  /*b010*/  IMAD R9, R2, c[0x0][0x48c], R8 ;  /* 0x0001230002097a24 */ /* 0x000fe200078e0208 */
[----:B------:R-:W-:Y:S02]  /*b020*/  IADD3 R2, R3, R6, RZ ;  /* 0x0000000603027210 */ /* 0x000fe40007ffe0ff */
[----:B------:R-:W-:Y:S02]  /*b030*/  MOV R3, 0x40 ;  /* 0x0000004000037802 */ /* 0x000fe40000000f00 */
[----:B------:R-:W-:Y:S02]  /*b040*/  F2FP.PACK_AB R20, R161, R20 ;  /* 0x00000014a114723e */ /* 0x000fe400000000ff */
[----:B------:R-:W-:Y:S02]  /*b050*/  F2FP.PACK_AB R21, R163, R21 ;  /* 0x00000015a315723e */ /* 0x000fe400000000ff */
[----:B------:R-:W-:Y:S02]  /*b060*/  F2FP.PACK_AB R22, R181, R22 ;  /* 0x00000016b516723e */ /* 0x000fe400000000ff */
[----:B------:R-:W-:-:S02]  /*b070*/  F2FP.PACK_AB R25, R183, R25 ;  /* 0x00000019b719723e */ /* 0x000fc400000000ff */
[----:B------:R-:W-:Y:S02]  /*b080*/  F2FP.PACK_AB R24, R185, R24 ;  /* 0x00000018b918723e */ /* 0x000fe400000000ff */
[----:B------:R-:W-:Y:S02]  /*b090*/  F2FP.PACK_AB R23, R187, R23 ;  /* 0x00000017bb17723e */ /* 0x000fe400000000ff */
[----:B------:R-:W-:Y:S02]  /*b0a0*/  LEA R10, P0, R4, c[0x0][0x450], 0x2 ;  /* 0x00011400040a7a11 */ /* 0x000fe400078010ff */
[----:B------:R-:W-:Y:S01]  /*b0b0*/  IADD3 R9, R5, R9, RZ ;  /* 0x0000000905097210 */ /* 0x000fe20007ffe0ff */
[----:B------:R-:W-:Y:S01]  /*b0c0*/  STS [R7+0x480], R15 ;  /* 0x0004800f07007388 */ /* 0x000fe20000000800 */
[----:B------:R-:W-:Y:S02]  /*b0d0*/  F2FP.PACK_AB R26, R173, R26 ;  /* 0x0000001aad1a723e */ /* 0x000fe400000000ff */
[----:B------:R-:W-:-:S02]  /*b0e0*/  F2FP.PACK_AB R27, R175, R27 ;  /* 0x0000001baf1b723e */ /* 0x000fc400000000ff */
[----:B------:R-:W-:Y:S01]  /*b0f0*/  SEL R5, R3, 0xffffffc0, !P2 ;  /* 0xffffffc003057807 */ /* 0x000fe20005000000 */
[----:B------:R-:W-:Y:S01]  /*b100*/  STS [R6], R20 ;  /* 0x0000001406007388 */ /* 0x000fe20000000800 */
[----:B------:R-:W-:Y:S02]  /*b110*/  F2FP.PACK_AB R28, R157, R28 ;  /* 0x0000001c9d1c723e */ /* 0x000fe400000000ff */
[----:B------:R-:W-:Y:S01]  /*b120*/  F2FP.PACK_AB R29, R159, R29 ;  /* 0x0000001d9f1d723e */ /* 0x000fe200000000ff */
[----:B------:R-:W-:Y:S01]  /*b130*/  STS [R6+0x400], R21 ;  /* 0x0004001506007388 */ /* 0x000fe20000000800 */
[----:B------:R-:W-:Y:S02]  /*b140*/  F2FP.PACK_AB R30, R189, R30 ;  /* 0x0000001ebd1e723e */ /* 0x000fe400000000ff */
[----:B------:R-:W-:Y:S01]  /*b150*/  F2FP.PACK_AB R31, R191, R31 ;  /* 0x0000001fbf1f723e */ /* 0x000fe200000000ff */
[----:B------:R-:W-:Y:S01]  /*b160*/  STS [R7+0x2080], R22 ;  /* 0x0020801607007388 */ /* 0x000fe20000000800 */
[----:B------:R-:W-:-:S02]  /*b170*/  F2FP.PACK_AB R38, R193, R38 ;  /* 0x00000026c126723e */ /* 0x000fc400000000ff */
[----:B------:R-:W-:Y:S01]  /*b180*/  F2FP.PACK_AB R37, R195, R37 ;  /* 0x00000025c325723e */ /* 0x000fe200000000ff */
[----:B------:R-:W-:Y:S01]  /*b190*/  STS [R7+0x2480], R25 ;  /* 0x0024801907007388 */ /* 0x000fe20000000800 */
[----:B------:R-:W-:Y:S02]  /*b1a0*/  LEA.HI.X R9, R4, c[0x0][0x454], R9, 0x2, P0 ;  /* 0x0001150004097a11 */ /* 0x000fe400000f1409 */
[----:B------:R-:W-:Y:S01]  /*b1b0*/  F2FP.PACK_AB R36, R169, R36 ;  /* 0x00000024a924723e */ /* 0x000fe200000000ff */
[----:B------:R-:W-:Y:S01]  /*b1c0*/  STS [R6+0x2000], R24 ;  /* 0x0020001806007388 */ /* 0x000fe20000000800 */
[----:B------:R-:W-:Y:S02]  /*b1d0*/  F2FP.PACK_AB R35, R171, R35 ;  /* 0x00000023ab23723e */ /* 0x000fe400000000ff */
[----:B------:R-:W-:Y:S01]  /*b1e0*/  IADD3 R4, R7, R5, RZ ;  /* 0x0000000507047210 */ /* 0x000fe20007ffe0ff */
[----:B------:R-:W-:Y:S01]  /*b1f0*/  STS [R6+0x2400], R23 ;  /* 0x0024001706007388 */ /* 0x000fe20000000800 */
[----:B------:R-:W-:-:S02]  /*b200*/  F2FP.PACK_AB R33, R46, R33 ;  /* 0x000000212e21723e */ /* 0x000fc400000000ff */
[----:B------:R-:W-:Y:S01]  /*b210*/  F2FP.PACK_AB R32, R41, R32 ;  /* 0x000000202920723e */ /* 0x000fe200000000ff */
[----:B------:R-:W-:Y:S01]  /*b220*/  STS [R0+0x80], R26 ;  /* 0x0000801a00007388 */ /* 0x000fe20000000800 */
[----:B------:R-:W-:Y:S02]  /*b230*/  IADD3 R8, R5, R6, RZ ;  /* 0x0000000605087210 */ /* 0x000fe40007ffe0ff */
[----:B------:R-:W-:Y:S01]  /*b240*/  F2FP.PACK_AB R34, R197, R34 ;  /* 0x00000022c522723e */ /* 0x000fe200000000ff */
[----:B------:R-:W-:Y:S01]  /*b250*/  STS [R0+0x480], R27 ;  /* 0x0004801b00007388 */ /* 0x000fe20000000800 */
[----:B------:R-:W-:Y:S02]  /*b260*/  F2FP.PACK_AB R39, R199, R39 ;  /* 0x00000027c727723e */ /* 0x000fe400000000ff */
[----:B------:R-:W-:Y:S01]  /*b270*/  F2FP.PACK_AB R64, R69, R64 ;  /* 0x000000404540723e */ /* 0x000fe200000000ff */
[----:B------:R-:W-:Y:S01]  /*b280*/  STS [R2], R28 ;  /* 0x0000001c02007388 */ /* 0x000fe20000000800 */
[----:B------:R-:W-:-:S03]  /*b290*/  F2FP.PACK_AB R63, R71, R63 ;  /* 0x0000003f473f723e */ /* 0x000fc600000000ff */
[----:B------:R-:W-:Y:S01]  /*b2a0*/  STS [R2+0x400], R29 ;  /* 0x0004001d02007388 */ /* 0x000fe20000000800 */
[----:B------:R-:W-:Y:S02]  /*b2b0*/  F2FP.PACK_AB R62, R50, R62 ;  /* 0x0000003e323e723e */ /* 0x000fe400000000ff */
[----:B------:R-:W-:Y:S01]  /*b2c0*/  F2FP.PACK_AB R61, R42, R61 ;  /* 0x0000003d2a3d723e */ /* 0x000fe200000000ff */
[----:B------:R-:W-:Y:S01]  /*b2d0*/  STS [R0+0x2080], R30 ;  /* 0x0020801e00007388 */ /* 0x000fe20000000800 */
[----:B------:R-:W-:-:S03]  /*b2e0*/  IADD3 R3, R5, R0, RZ ;  /* 0x0000000005037210 */ /* 0x000fc60007ffe0ff */
[----:B------:R-:W-:Y:S01]  /*b2f0*/  STS [R0+0x2480], R31 ;  /* 0x0024801f00007388 */ /* 0x000fe20000000800 */
[----:B------:R-:W-:-:S03]  /*b300*/  IADD3 R5, R2, R5, RZ ;  /* 0x0000000502057210 */ /* 0x000fc60007ffe0ff */
[----:B------:R-:W-:Y:S01]  /*b310*/  STS [R2+0x2000], R38 ;  /* 0x0020002602007388 */ /* 0x000fe20000000800 */
[----:B------:R-:W-:-:S03]  /*b320*/  F2FP.PACK_AB R60, R81, R60 ;  /* 0x0000003c513c723e */ /* 0x000fc600000000ff */
[----:B------:R-:W-:Y:S01]  /*b330*/  STS [R2+0x2400], R37 ;  /* 0x0024002502007388 */ /* 0x000fe20000000800 */
[----:B------:R-:W-:-:S03]  /*b340*/  F2FP.PACK_AB R54, R93, R54 ;  /* 0x000000365d36723e */ /* 0x000fc600000000ff */
[----:B------:R-:W-:Y:S01]  /*b350*/  STS [R4+0x80], R36 ;  /* 0x0000802404007388 */ /* 0x000fe20000000800 */
[----:B------:R-:W-:-:S03]  /*b360*/  F2FP.PACK_AB R53, R95, R53 ;  /* 0x000000355f35723e */ /* 0x000fc600000000ff */
[----:B------:R-:W-:Y:S01]  /*b370*/  STS [R4+0x480], R35 ;  /* 0x0004802304007388 */ /* 0x000fe20000000800 */
[----:B------:R-:W-:-:S03]  /*b380*/  F2FP.PACK_AB R50, R105, R104 ;  /* 0x000000686932723e */ /* 0x000fc600000000ff */
[----:B------:R-:W-:Y:S01]  /*b390*/  STS [R8], R33 ;  /* 0x0000002108007388 */ /* 0x000fe20000000800 */
[----:B------:R-:W-:-:S03]  /*b3a0*/  F2FP.PACK_AB R49, R107, R49 ;  /* 0x000000316b31723e */ /* 0x000fc600000000ff */
        /* <DEDUP_REMOVED lines=52> */
[----:B------:R3:W-:Y:S01]  /*b6f0*/  STS [R0+0x6480], R43 ;  /* 0x0064802b00007388 */ /* 0x0007e20000000800 */
[----:B------:R-:W-:-:S03]  /*b700*/  F2FP.PACK_AB R68, R201, R68 ;  /* 0x00000044c944723e */ /* 0x000fc600000000ff */
[----:B------:R-:W-:Y:S01]  /*b710*/  STS [R2+0x6000], R40 ;  /* 0x0060002802007388 */ /* 0x000fe20000000800 */
[----:B------:R-:W-:-:S03]  /*b720*/  F2FP.PACK_AB R67, R203, R67 ;  /* 0x00000043cb43723e */ /* 0x000fc600000000ff */
        /* <DEDUP_REMOVED lines=17> */
[----:B------:R-:W-:Y:S04]  /*b840*/  SHFL.IDX PT, R14, R10, RZ, 0x1c1f ;  /* 0x001c1fff0a0e7589 */ /* 0x000fe800000e0000 */
[----:B------:R-:W1:Y:S04]  /*b850*/  SHFL.IDX PT, R15, R9, RZ, 0x1c1f ;  /* 0x001c1fff090f7589 */ /* 0x000e6800000e0000 */
[----:B------:R-:W-:Y:S06]  /*b860*/  BAR.SYNC.DEFER_BLOCKING 0x1, 0x80 ;  /* 0x0042000000007b1d */ /* 0x000fec0000010000 */
[----:B------:R-:W-:Y:S04]  /*b870*/  SHFL.IDX PT, R6, R10, 0x1, 0x1c1f ;  /* 0x003c1f000a067f89 */ /* 0x000fe800000e0000 */
[----:B------:R-:W4:Y:S04]  /*b880*/  SHFL.IDX PT, R7, R9, 0x1, 0x1c1f ;  /* 0x003c1f0009077f89 */ /* 0x000f2800000e0000 */
[----:B------:R-:W-:Y:S04]  /*b890*/  SHFL.IDX PT, R12, R10, 0x2, 0x1c1f ;  /* 0x005c1f000a0c7f89 */ /* 0x000fe800000e0000 */
[----:B------:R-:W2:Y:S04]  /*b8a0*/  SHFL.IDX PT, R13, R9, 0x2, 0x1c1f ;  /* 0x005c1f00090d7f89 */ /* 0x000ea800000e0000 */
[----:B------:R-:W-:Y:S04]  /*b8b0*/  SHFL.IDX PT, R10, R10, 0x3, 0x1c1f ;  /* 0x007c1f000a0a7f89 */ /* 0x000fe800000e0000 */
[----:B------:R-:W2:Y:S01]  /*b8c0*/  SHFL.IDX PT, R11, R9, 0x3, 0x1c1f ;  /* 0x007c1f00090b7f89 */ /* 0x000ea200000e0000 */
[----:B---3--:R-:W-:-:S03]  /*b8d0*/  SHF.L.U32 R0, R92, 0x1, RZ ;  /* 0x000000015c007819 */ /* 0x008fc600000006ff */
[----:B-1----:R-:W-:Y:S04]  /*b8e0*/  @!P6 ST.E [R14.64], R85 ;  /* 0x000000550e00e985 */ /* 0x002fe8000c10190c */
[----:B----4-:R1:W-:Y:S04]  /*b8f0*/  @!P5 ST.E [R6.64], R84 ;  /* 0x000000540600d985 */ /* 0x0103e8000c10190c */
[----:B--2---:R2:W-:Y:S04]  /*b900*/  @!P3 ST.E [R12.64], R88 ;  /* 0x000000580c00b985 */ /* 0x0045e8000c10190c */
[----:B------:R2:W-:Y:S04]  /*b910*/  @!P4 ST.E [R10.64], R86 ;  /* 0x000000560a00c985 */ /* 0x0005e8000c10190c */
[----:B------:R2:W3:Y:S04]  /*b920*/  LDS.128 R24, [R0+0x880] ;  /* 0x0008800000187984 */ /* 0x0004e80000000c00 */
[----:B------:R2:W4:Y:S04]  /*b930*/  LDS.128 R32, [R0+0x1080] ;  /* 0x0010800000207984 */ /* 0x0005280000000c00 */
[----:B------:R2:W1:Y:S04]  /*b940*/  LDS.128 R40, [R0+0x1880] ;  /* 0x0018800000287984 */ /* 0x0004680000000c00 */
[----:B------:R2:W1:Y:S04]  /*b950*/  LDS.128 R48, [R0+0x2080] ;  /* 0x0020800000307984 */ /* 0x0004680000000c00 */
[----:B------:R2:W2:Y:S04]  /*b960*/  LDS.128 R56, [R0+0x2880] ;  /* 0x0028800000387984 */ /* 0x0004a80000000c00 */
        /* <DEDUP_REMOVED lines=8> */
[----:B------:R2:W2:Y:S01]  /*b9f0*/  LDS.128 R72, [R0+0x7880] ;  /* 0x0078800000487984 */ /* 0x0004a20000000c00 */
[----:B------:R-:W-:-:S02]  /*ba00*/  IADD3 R2, R17, R18, RZ ;  /* 0x0000001211027210 */ /* 0x000fc40007ffe0ff */
[----:B-1----:R-:W-:-:S04]  /*ba10*/  LEA R7, P0, R16, c[0x0][0x380], 0x1 ;  /* 0x0000e00010077a11 */ /* 0x002fc800078008ff */
[----:B------:R-:W-:Y:S02]  /*ba20*/  LEA.HI.X R6, R16, c[0x0][0x384], R2, 0x1, P0 ;  /* 0x0000e10010067a11 */ /* 0x000fe400000f0c02 */
[----:B------:R-:W-:Y:S01]  /*ba30*/  ISETP.GE.AND P0, PT, R91, R83, PT ;  /* 0x000000535b00720c */ /* 0x000fe20003f06270 */
[----:B------:R1:W1:Y:S01]  /*ba40*/  SHFL.IDX PT, R2, R7, RZ, 0x181f ;  /* 0x00181fff07027589 */ /* 0x00026200000e0000 */
[----:B------:R-:W-:Y:S03]  /*ba50*/  BSSY B0, `(.L_x_712) ;  /* 0x000000e000007945 */ /* 0x000fe60003800000 */
[----:B------:R1:W1:Y:S08]  /*ba60*/  SHFL.IDX PT, R3, R6, RZ, 0x181f ;  /* 0x00181fff06037589 */ /* 0x00027000000e0000 */
[----:B------:R-:W-:Y:S05]  /*ba70*/  @P0 BRA `(.L_x_713) ;  /* 0x000000b000000947 */ /* 0x000fea0003800000 */
[----:B--234-:R-:W2:Y:S01]  /*ba80*/  LDS.128 R12, [R0+0x80] ;  /* 0x00008000000c7984 */ /* 0x01cea20000000c00 */
[----:B-----5:R-:W-:-:S02]  /*ba90*/  ISETP.GE.AND P0, PT, R89, c[0x0][0x3c8], PT ;  /* 0x0000f20059007a0c */ /* 0x020fc40003f06270 */
[----:B------:R-:W-:Y:S01]  /*baa0*/  ISETP.GE.AND P1, PT, R90, c[0x0][0x3c8], PT ;  /* 0x0000f2005a007a0c */ /* 0x000fe20003f26270 */
[----:B------:R3:W4:-:S12]  /*bab0*/  LDS.128 R8, [R0+0x4080] ;  /* 0x0040800000087984 */ /* 0x0007180000000c00 */
[----:B-1----:R-:W-:Y:S01]  /*bac0*/  @!P1 IMAD.WIDE R4, R90, 0x2, R2 ;  /* 0x000000025a049825 */ /* 0x002fe200078e0202 */
[----:B---3--:R-:W-:-:S04]  /*bad0*/  @!P0 SHF.R.S32.HI R0, RZ, 0x1f, R89 ;  /* 0x0000001fff008819 */ /* 0x008fc80000011459 */
[----:B------:R-:W-:-:S04]  /*bae0*/  @!P0 LEA.HI R0, R0, R89, RZ, 0x3 ;  /* 0x0000005900008211 */ /* 0x000fc800078f18ff */
[----:B------:R-:W-:-:S05]  /*baf0*/  @!P0 LOP3.LUT R0, R0, 0xfffffff8, RZ, 0xc0, !PT ;  /* 0xfffffff800008812 */ /* 0x000fca00078ec0ff */
[----:B------:R-:W-:Y:S01]  /*bb00*/  @!P0 IMAD.WIDE R2, R0, 0x2, R2 ;  /* 0x0000000200028825 */ /* 0x000fe200078e0202 */
[----:B--2---:R1:W-:Y:S04]  /*bb10*/  @!P1 ST.E.128 [R4.64], R12 ;  /* 0x0000000c04009985 */ /* 0x0043e8000c101d0c */
[----:B----4-:R1:W-:Y:S02]  /*bb20*/  @!P0 ST.E.128 [R2.64], R8 ;  /* 0x0000000802008985 */ /* 0x0103e4000c101d0c */
.L_x_713:
[----:B---34-:R-:W-:Y:S05]  /*bb30*/  BSYNC B0 ;  /* 0x0000000000007941 */ /* 0x018fea0003800000 */
.L_x_712:
[----:B--2---:R-:W-:Y:S01]  /*bb40*/  IADD3 R0, R91, 0x10, RZ ;  /* 0x000000105b007810 */ /* 0x004fe20007ffe0ff */
[----:B-1----:R1:W2:Y:S01]  /*bb50*/  SHFL.IDX PT, R3, R6, 0x1, 0x181f ;  /* 0x00381f0006037f89 */ /* 0x0022a200000e0000 */
[----:B------:R-:W-:Y:S02]  /*bb60*/  BSSY B0, `(.L_x_714) ;  /* 0x000000d000007945 */ /* 0x000fe40003800000 */
[----:B------:R-:W-:Y:S01]  /*bb70*/  ISETP.GE.AND P0, PT, R0, R83, PT ;  /* 0x000000530000720c */ /* 0x000fe20003f06270 */
[----:B------:R1:W3:-:S12]  /*bb80*/  SHFL.IDX PT, R2, R7, 0x1, 0x181f ;  /* 0x00381f0007027f89 */ /* 0x0002d800000e0000 */
[----:B------:R-:W-:Y:S05]  /*bb90*/  @P0 BRA `(.L_x_715) ;  /* 0x0000009000000947 */ /* 0x000fea0003800000 */
[----:B-----5:R-:W-:Y:S02]  /*bba0*/  ISETP.GE.AND P0, PT, R89, c[0x0][0x3c8], PT ;  /* 0x0000f20059007a0c */ /* 0x020fe40003f06270 */
[----:B------:R-:W-:-:S11]  /*bbb0*/  ISETP.GE.AND P1, PT, R90, c[0x0][0x3c8], PT ;  /* 0x0000f2005a007a0c */ /* 0x000fd60003f26270 */
[----:B------:R-:W-:Y:S02]  /*bbc0*/  @!P0 SHF.R.S32.HI R0, RZ, 0x1f, R89 ;  /* 0x0000001fff008819 */ /* 0x000fe40000011459 */
[----:B--23--:R-:W-:Y:S02]  /*bbd0*/  @!P1 IMAD.WIDE R4, R90, 0x2, R2 ;  /* 0x000000025a049825 */ /* 0x00cfe400078e0202 */
[----:B------:R-:W-:-:S03]  /*bbe0*/  @!P0 LEA.HI R0, R0, R89, RZ, 0x3 ;  /* 0x0000005900008211 */ /* 0x000fc600078f18ff */
[----:B------:R2:W-:Y:S01]  /*bbf0*/  @!P1 ST.E.128 [R4.64], R24 ;  /* 0x0000001804009985 */ /* 0x0005e2000c101d0c */
[----:B------:R-:W-:-:S05]  /*bc00*/  @!P0 LOP3.LUT R0, R0, 0xfffffff8, RZ, 0xc0, !PT ;  /* 0xfffffff800008812 */ /* 0x000fca00078ec0ff */
[----:B------:R-:W-:-:S05]  /*bc10*/  @!P0 IMAD.WIDE R2, R0, 0x2, R2 ;  /* 0x0000000200028825 */ /* 0x000fca00078e0202 */
[----:B------:R2:W-:Y:S02]  /*bc20*/  @!P0 ST.E.128 [R2.64], R20 ;  /* 0x0000001402008985 */ /* 0x0005e4000c101d0c */
.L_x_715:
[----:B------:R-:W-:Y:S05]  /*bc30*/  BSYNC B0 ;  /* 0x0000000000007941 */ /* 0x000fea0003800000 */
.L_x_714:
[----:B------:R-:W-:Y:S01]  /*bc40*/  IADD3 R0, R91, 0x20, RZ ;  /* 0x000000205b007810 */ /* 0x000fe20007ffe0ff */
[----:B--2---:R2:W4:Y:S01]  /*bc50*/  SHFL.IDX PT, R3, R6, 0x2, 0x181f ;  /* 0x00581f0006037f89 */ /* 0x00452200000e0000 */
[----:B------:R-:W-:Y:S02]  /*bc60*/  BSSY B0, `(.L_x_716) ;  /* 0x000000d000007945 */ /* 0x000fe40003800000 */
[----:B------:R-:W-:Y:S01]  /*bc70*/  ISETP.GE.AND P0, PT, R0, R83, PT ;  /* 0x000000530000720c */ /* 0x000fe20003f06270 */
[----:B---3--:R2:W3:-:S12]  /*bc80*/  SHFL.IDX PT, R2, R7, 0x2, 0x181f ;  /* 0x00581f0007027f89 */ /* 0x0084d800000e0000 */
[----:B------:R-:W-:Y:S05]  /*bc90*/  @P0 BRA `(.L_x_717) ;  /* 0x0000009000000947 */ /* 0x000fea0003800000 */
[----:B-----5:R-:W-:Y:S02]  /*bca0*/  ISETP.GE.AND P0, PT, R89, c[0x0][0x3c8], PT ;  /* 0x0000f20059007a0c */ /* 0x020fe40003f06270 */
        /* <DEDUP_REMOVED lines=8> */
.L_x_717:
[----:B------:R-:W-:Y:S05]  /*bd30*/  BSYNC B0 ;  /* 0x0000000000007941 */ /* 0x000fea0003800000 */
.L_x_716:
[----:B------:R-:W-:Y:S01]  /*bd40*/  IADD3 R0, R91, 0x30, RZ ;  /* 0x000000305b007810 */ /* 0x000fe20007ffe0ff */
[----:B---34-:R3:W4:Y:S01]  /*bd50*/  SHFL.IDX PT, R3, R6, 0x3, 0x181f ;  /* 0x00781f0006037f89 */ /* 0x01872200000e0000 */
[----:B------:R-:W-:Y:S02]  /*bd60*/  BSSY B0, `(.L_x_718) ;  /* 0x000000d000007945 */ /* 0x000fe40003800000 */
[----:B------:R-:W-:Y:S01]  /*bd70*/  ISETP.GE.AND P0, PT, R0, R83, PT ;  /* 0x000000530000720c */ /* 0x000fe20003f06270 */
[----:B------:R3:W1:-:S12]  /*bd80*/  SHFL.IDX PT, R2, R7, 0x3, 0x181f ;  /* 0x00781f0007027f89 */ /* 0x00065800000e0000 */
[----:B------:R-:W-:Y:S05]  /*bd90*/  @P0 BRA `(.L_x_719) ;  /* 0x0000009000000947 */ /* 0x000fea0003800000 */
[----:B-----5:R-:W-:Y:S02]  /*bda0*/  ISETP.GE.AND P0, PT, R89, c[0x0][0x3c8], PT ;  /* 0x0000f20059007a0c */ /* 0x020fe40003f06270 */
        /* <DEDUP_REMOVED lines=8> */
.L_x_719:
[----:B------:R-:W-:Y:S05]  /*be30*/  BSYNC B0 ;  /* 0x0000000000007941 */ /* 0x000fea0003800000 */
.L_x_718:
[----:B------:R-:W-:Y:S01]  /*be40*/  IADD3 R0, R91, 0x40, RZ ;  /* 0x000000405b007810 */ /* 0x000fe20007ffe0ff */
[----:B-1--4-:R1:W4:Y:S01]  /*be50*/  SHFL.IDX PT, R3, R6, 0x4, 0x181f ;  /* 0x00981f0006037f89 */ /* 0x01232200000e0000 */
[----:B------:R-:W-:Y:S02]  /*be60*/  BSSY B0, `(.L_x_720) ;  /* 0x000000d000007945 */ /* 0x000fe40003800000 */
[----:B------:R-:W-:Y:S01]  /*be70*/  ISETP.GE.AND P0, PT, R0, R83, PT ;  /* 0x000000530000720c */ /* 0x000fe20003f06270 */
[----:B------:R1:W2:-:S12]  /*be80*/  SHFL.IDX PT, R2, R7, 0x4, 0x181f ;  /* 0x00981f0007027f89 */ /* 0x00029800000e0000 */
[----:B------:R-:W-:Y:S05]  /*be90*/  @P0 BRA `(.L_x_721) ;  /* 0x0000009000000947 */ /* 0x000fea0003800000 */
[----:B-----5:R-:W-:Y:S02]  /*bea0*/  ISETP.GE.AND P0, PT, R89, c[0x0][0x3c8], PT ;  /* 0x0000f20059007a0c */ /* 0x020fe40003f06270 */
[----:B------:R-:W-:-:S11]  /*beb0*/  ISETP.GE.AND P1, PT, R90, c[0x0][0x3c8], PT ;  /* 0x0000f2005a007a0c */ /* 0x000fd60003f26270 */
[----:B------:R-:W-:Y:S02]  /*bec0*/  @!P0 SHF.R.S32.HI R0, RZ, 0x1f, R89 ;  /* 0x0000001fff008819 */ /* 0x000fe40000011459 */
[----:B--2-4-:R-:W-:Y:S02]  /*bed0*/  @!P1 IMAD.WIDE R4, R90, 0x2, R2 ;  /* 0x000000025a049825 */ /* 0x014fe400078e0202 */
[----:B------:R-:W-:-:S03]  /*bee0*/  @!P0 LEA.HI R0, R0, R89, RZ, 0x3 ;  /* 0x0000005900008211 */ /* 0x000fc600078f18ff */
[----:B------:R2:W-:Y:S01]  /*bef0*/  @!P1 ST.E.128 [R4.64], R48 ;  /* 0x0000003004009985 */ /* 0x0005e2000c101d0c */
[----:B------:R-:W-:-:S05]  /*bf00*/  @!P0 LOP3.LUT R0, R0, 0xfffffff8, RZ, 0xc0, !PT ;  /* 0xfffffff800008812 */ /* 0x000fca00078ec0ff */
[----:B------:R-:W-:-:S05]  /*bf10*/  @!P0 IMAD.WIDE R2, R0, 0x2, R2 ;  /* 0x0000000200028825 */ /* 0x000fca00078e0202 */
[----:B------:R2:W-:Y:S02]  /*bf20*/  @!P0 ST.E.128 [R2.64], R44 ;  /* 0x0000002c02008985 */ /* 0x0005e4000c101d0c */
.L_x_721:
[----:B------:R-:W-:Y:S05]  /*bf30*/  BSYNC B0 ;  /* 0x0000000000007941 */ /* 0x000fea0003800000 */
.L_x_720:
[----:B------:R-:W-:Y:S01]  /*bf40*/  IADD3 R0, R91, 0x50, RZ ;  /* 0x000000505b007810 */ /* 0x000fe20007ffe0ff */
[----:B--2-4-:R2:W4:Y:S01]  /*bf50*/  SHFL.IDX PT, R3, R6, 0x5, 0x181f ;  /* 0x00b81f0006037f89 */ /* 0x01452200000e0000 */
        /* <DEDUP_REMOVED lines=13> */
.L_x_723:
[----:B------:R-:W-:Y:S05]  /*c030*/  BSYNC B0 ;  /* 0x0000000000007941 */ /* 0x000fea0003800000 */
.L_x_722:
        /* <DEDUP_REMOVED lines=15> */
.L_x_725:
[----:B------:R-:W-:Y:S05]  /*c130*/  BSYNC B0 ;  /* 0x0000000000007941 */ /* 0x000fea0003800000 */
.L_x_724:
[----:B------:R-:W-:Y:S01]  /*c140*/  IADD3 R0, R91, 0x70, RZ ;  /* 0x000000705b007810 */ /* 0x000fe20007ffe0ff */
[----:B--2-4-:R2:W4:Y:S03]  /*c150*/  SHFL.IDX PT, R3, R6, 0x7, 0x181f ;  /* 0x00f81f0006037f89 */ /* 0x01452600000e0000 */
[----:B------:R-:W-:Y:S01]  /*c160*/  ISETP.GE.AND P0, PT, R0, R83, PT ;  /* 0x000000530000720c */ /* 0x000fe20003f06270 */
[----:B------:R2:W1:-:S12]  /*c170*/  SHFL.IDX PT, R2, R7, 0x7, 0x181f ;  /* 0x00f81f0007027f89 */ /* 0x00045800000e0000 */
[----:B------:R-:W-:Y:S05]  /*c180*/  @P0 EXIT ;  /* 0x000000000000094d */ /* 0x000fea0003800000 */
[----:B-----5:R-:W-:-:S13]  /*c190*/  ISETP.GE.AND P0, PT, R90, c[0x0][0x3c8], PT ;  /* 0x0000f2005a007a0c */ /* 0x020fda0003f06270 */
        /* <DEDUP_REMOVED lines=10> */
.L_x_726:
        /* <DEDUP_REMOVED lines=12> */
.L_x_2034:


//--------------------- .text._ZN7cutlass13device_kernelIN5flash19enable_sm80_to_sm89INS1_16FlashAttnFwdSm80INS1_25CollectiveMainloopFwdSm80ILi4ELi1ELb0EN4cute5tupleIJNS5_1CILi128EEENS7_ILi64EEES8_EEELi128ENS_6half_tEfNS_4arch4Sm80ELb0ELb0ELb0ELb1ELb1ELb0ELb1ELb0EEENS1_21CollectiveEpilogueFwdINS6_IJS8_S8_S9_EEENS6_IJNS7_ILi1EEESH_SH_EEESB_SD_Li128ELb1ELb1ELb0ELb0EEENS1_19SingleTileSchedulerILb1ELb0ELb1ELi128EEEEEEEEEvNT_6ParamsE --------------------------
	.section	.text._ZN7cutlass13device_kernelIN5flash19enable_sm80_to_sm89INS1_16FlashAttnFwdSm80INS1_25CollectiveMainloopFwdSm80ILi4ELi1ELb0EN4cute5tupleIJNS5_1CILi128EEENS7_ILi64EEES8_EEELi128ENS_6half_tEfNS_4arch4Sm80ELb0ELb0ELb0ELb1ELb1ELb0ELb1ELb0EEENS1_21CollectiveEpilogueFwdINS6_IJS8_S8_S9_EEENS6_IJNS7_ILi1EEESH_SH_EEESB_SD_Li128ELb1ELb1ELb0ELb0EEENS1_19SingleTileSchedulerILb1ELb0ELb1ELi128EEEEEEEEEvNT_6ParamsE,"ax",@progbits
	.sectioninfo	@"SHI_REGISTERS=255"
	.align	128
.text._ZN7cutlass13device_kernelIN5flash19enable_sm80_to_sm89INS1_16FlashAttnFwdSm80INS1_25CollectiveMainloopFwdSm80ILi4ELi1ELb0EN4cute5tupleIJNS5_1CILi128EEENS7_ILi64EEES8_EEELi128ENS_6half_tEfNS_4arch4Sm80ELb0ELb0ELb0ELb1ELb1ELb0ELb1ELb0EEENS1_21CollectiveEpilogueFwdINS6_IJS8_S8_S9_EEENS6_IJNS7_ILi1EEESH_SH_EEESB_SD_Li128ELb1ELb1ELb0ELb0EEENS1_19SingleTileSchedulerILb1ELb0ELb1ELi128EEEEEEEEEvNT_6ParamsE:
        .type           _ZN7cutlass13device_kernelIN5flash19enable_sm80_to_sm89INS1_16FlashAttnFwdSm80INS1_25CollectiveMainloopFwdSm80ILi4ELi1ELb0EN4cute5tupleIJNS5_1CILi128EEENS7_ILi64EEES8_EEELi128ENS_6half_tEfNS_4arch4Sm80ELb0ELb0ELb0ELb1ELb1ELb0ELb1ELb0EEENS1_21CollectiveEpilogueFwdINS6_IJS8_S8_S9_EEENS6_IJNS7_ILi1EEESH_SH_EEESB_SD_Li128ELb1ELb1ELb0ELb0EEENS1_19SingleTileSchedulerILb1ELb0ELb1ELi128EEEEEEEEEvNT_6ParamsE,@function
        .size           _ZN7cutlass13device_kernelIN5flash19enable_sm80_to_sm89INS1_16FlashAttnFwdSm80INS1_25CollectiveMainloopFwdSm80ILi4ELi1ELb0EN4cute5tupleIJNS5_1CILi128EEENS7_ILi64EEES8_EEELi128ENS_6half_tEfNS_4arch4Sm80ELb0ELb0ELb0ELb1ELb1ELb0ELb1ELb0EEENS1_21CollectiveEpilogueFwdINS6_IJS8_S8_S9_EEENS6_IJNS7_ILi1EEESH_SH_EEESB_SD_Li128ELb1ELb1ELb0ELb0EEENS1_19SingleTileSchedulerILb1ELb0ELb1ELi128EEEEEEEEEvNT_6ParamsE,(.L_x_2035 - _ZN7cutlass13device_kernelIN5flash19enable_sm80_to_sm89INS1_16FlashAttnFwdSm80INS1_25CollectiveMainloopFwdSm80ILi4ELi1ELb0EN4cute5tupleIJNS5_1CILi128EEENS7_ILi64EEES8_EEELi128ENS_6half_tEfNS_4arch4Sm80ELb0ELb0ELb0ELb1ELb1ELb0ELb1ELb0EEENS1_21CollectiveEpilogueFwdINS6_IJS8_S8_S9_EEENS6_IJNS7_ILi1EEESH_SH_EEESB_SD_Li128ELb1ELb1ELb0ELb0EEENS1_19SingleTileSchedulerILb1ELb0ELb1ELi128EEEEEEEEEvNT_6ParamsE)
        .other          _ZN7cutlass13device_kernelIN5flash19enable_sm80_to_sm89INS1_16FlashAttnFwdSm80INS1_25CollectiveMainloopFwdSm80ILi4ELi1ELb0EN4cute5tupleIJNS5_1CILi128EEENS7_ILi64EEES8_EEELi128ENS_6half_tEfNS_4arch4Sm80ELb0ELb0ELb0ELb1ELb1ELb0ELb1ELb0EEENS1_21CollectiveEpilogueFwdINS6_IJS8_S8_S9_EEENS6_IJNS7_ILi1EEESH_SH_EEESB_SD_Li128ELb1ELb1ELb0ELb0EEENS1_19SingleTileSchedulerILb1ELb0ELb1ELi128EEEEEEEEEvNT_6ParamsE,@"STO_CUDA_ENTRY STV_DEFAULT"
_ZN7cutlass13device_kernelIN5flash19enable_sm80_to_sm89INS1_16FlashAttnFwdSm80INS1_25CollectiveMainloopFwdSm80ILi4ELi1ELb0EN4cute5tupleIJNS5_1CILi128EEENS7_ILi64EEES8_EEELi128ENS_6half_tEfNS_4arch4Sm80ELb0ELb0ELb0ELb1ELb1ELb0ELb1ELb0EEENS1_21CollectiveEpilogueFwdINS6_IJS8_S8_S9_EEENS6_IJNS7_ILi1EEESH_SH_EEESB_SD_Li128ELb1ELb1ELb0ELb0EEENS1_19SingleTileSchedulerILb1ELb0ELb1ELi128EEEEEEEEEvNT_6ParamsE:
        /* <DEDUP_REMOVED lines=21> */
.L_x_728:
        /* <DEDUP_REMOVED lines=13> */
.L_x_730:
[----:B------:R-:W-:Y:S02]  /*0220*/  ULDC UR6, c[0x0][0x54c] ;  /* 0x0001530000067ab9 */ /* 0x000fe40000000800 */
.L_x_729:
[----:B------:R-:W-:Y:S02]  /*0230*/  ULDC UR4, c[0x0][0x548] ;  /* 0x0001520000047ab9 */ /* 0x000fe40000000800 */
[----:B------:R-:W-:-:S02]  /*0240*/  USHF.L.U32 UR5, UR5, 0x7, URZ ;  /* 0x0000000705057899 */ /* 0x000fc4000800063f */
[----:B------:R-:W-:-:S04]  /*0250*/  UIMAD UR4, UR6, UR4, URZ ;  /* 0x00000004060472a4 */ /* 0x000fc8000f8e023f */
[----:B------:R-:W-:-:S04]  /*0260*/  UISETP.GE.AND UP0, UPT, UR5, UR4, UPT ;  /* 0x000000040500728c */ /* 0x000fc8000bf06270 */
[----:B------:R-:W-:Y:S01]  /*0270*/  USEL UR10, UR10, 0xffffffff, !UP0 ;  /* 0xffffffff0a0a7887 */ /* 0x000fe2000c000000 */
[----:B------:R-:W-:Y:S05]  /*0280*/  BRA `(.L_x_731) ;  /* 0x000001b000007947 */ /* 0x000fea0003800000 */
.L_x_727:
        /* <DEDUP_REMOVED lines=8> */
.L_x_732:
        /* <DEDUP_REMOVED lines=13> */
.L_x_734:
[----:B------:R-:W-:Y:S02]  /*03e0*/  ULDC UR6, c[0x0][0x54c] ;  /* 0x0001530000067ab9 */ /* 0x000fe40000000800 */
.L_x_733:
[----:B------:R-:W-:Y:S02]  /*03f0*/  ULDC UR4, c[0x0][0x548] ;  /* 0x0001520000047ab9 */ /* 0x000fe40000000800 */
[----:B------:R-:W-:-:S02]  /*0400*/  USHF.L.U32 UR5, UR5, 0x7, URZ ;  /* 0x0000000705057899 */ /* 0x000fc4000800063f */
[----:B------:R-:W-:-:S04]  /*0410*/  UIMAD UR4, UR6, UR4, URZ ;  /* 0x00000004060472a4 */ /* 0x000fc8000f8e023f */
[----:B------:R-:W-:-:S04]  /*0420*/  UISETP.GE.AND UP0, UPT, UR5, UR4, UPT ;  /* 0x000000040500728c */ /* 0x000fc8000bf06270 */
[----:B------:R-:W-:-:S06]  /*0430*/  USEL UR10, UR10, 0xffffffff, !UP0 ;  /* 0xffffffff0a0a7887 */ /* 0x000fcc000c000000 */
.L_x_731:
        /* <DEDUP_REMOVED lines=19> */
[----:B------:R-:W2:Y:S01]  /*0570*/  @P2 LDG.E R4, [R4.64] ;  /* 0x0000000c04042981 */ /* 0x000ea2000c1e1900 */
[----:B------:R-:W-:-:S04]  /*0580*/  UISETP.NE.U32.AND UP0, UPT, URZ, UR4, UPT ;  /* 0x000000043f00728c */ /* 0x000fc8000bf05070 */
[----:B------:R-:W-:Y:S01]  /*0590*/  UISETP.NE.AND.EX UP0, UPT, URZ, UR5, UPT, UP0 ;  /* 0x000000053f00728c */ /* 0x000fe2000bf05300 */
[----:B------:R-:W3:Y:S02]  /*05a0*/  @P1 LDG.E R3, [R8.64] ;  /* 0x0000000c08031981 */ /* 0x000ee4000c1e1900 */
[----:B------:R-:W-:-:S03]  /*05b0*/  ULDC.64 UR4, c[0x0][0x360] ;  /* 0x0000d80000047ab9 */ /* 0x000fc60000000a00 */
[----:B------:R-:W-:-:S05]  /*05c0*/  PLOP3.LUT P0, PT, PT, PT, UP0, 0x80, 0x0 ;  /* 0x000000000000781c */ /* 0x000fca0003f0f008 */
[----:B------:R-:W-:Y:S01]  /*05d0*/  @UP0 UIMAD.WIDE UR4, UR10, UR15, UR4 ;  /* 0x0000000f0a0402a5 */ /* 0x000fe2000f8e0204 */
[----:B------:R-:W-:-:S05]  /*05e0*/  MOV R0, c[0x0][0x168] ;  /* 0x00005a0000007a02 */ /* 0x000fca0000000f00 */
[----:B------:R-:W-:Y:S01]  /*05f0*/  IMAD.U32 R6, RZ, RZ, UR4 ;  /* 0x00000004ff067e24 */ /* 0x000fe2000f8e00ff */
[----:B------:R-:W-:-:S05]  /*0600*/  MOV R7, UR5 ;  /* 0x0000000500077c02 */ /* 0x000fca0008000f00 */
[----:B------:R1:W5:Y:S01]  /*0610*/  @P0 LDG.E R0, [R6.64] ;  /* 0x0000000c06000981 */ /* 0x000362000c1e1900 */
[----:B------:R-:W4:Y:S01]  /*0620*/  S2UR UR8, SR_CTAID.Y ;  /* 0x00000000000879c3 */ /* 0x000f220000002600 */
[----:B------:R-:W-:Y:S02]  /*0630*/  UMOV UR9, URZ ;  /* 0x0000003f00097c82 */ /* 0x000fe40008000000 */
[----:B------:R-:W-:Y:S02]  /*0640*/  UMOV UR14, URZ ;  /* 0x0000003f000e7c82 */ /* 0x000fe40008000000 */
[----:B------:R-:W-:Y:S02]  /*0650*/  ULDC UR5, c[0x0][0x2ac] ;  /* 0x0000ab0000057ab9 */ /* 0x000fe40000000800 */
[----:B------:R-:W-:Y:S02]  /*0660*/  ULDC UR4, c[0x0][0x1d0] ;  /* 0x0000740000047ab9 */ /* 0x000fe40000000800 */
[----:B------:R-:W-:-:S02]  /*0670*/  UIMAD UR4, UR5, UR4, URZ ;  /* 0x00000004050472a4 */ /* 0x000fc4000f8e023f */
[----:B----4-:R-:W-:Y:S01]  /*0680*/  USHF.R.S32.HI UR7, URZ, 0x1f, UR8 ;  /* 0x0000001f3f077899 */ /* 0x010fe20008011408 */
[----:B--2---:R1:W2:Y:S08]  /*0690*/  @P2 R2UR UR9, R4 ;  /* 0x00000000040923c2 */ /* 0x0042b000000e0000 */
[----:B---3--:R1:W3:Y:S02]  /*06a0*/  @P1 R2UR UR14, R3 ;  /* 0x00000000030e13c2 */ /* 0x0082e400000e0000 */
[----:B-1-3--:R-:W-:Y:S05]  /*06b0*/  @P0 BRA `(.L_x_735) ;  /* 0x0000004000000947 */ /* 0x00afea0003800000 */
[----:B------:R-:W-:Y:S05]  /*06c0*/  @!P1 BRA `(.L_x_735) ;  /* 0x0000003000009947 */ /* 0x000fea0003800000 */
[----:B-----5:R1:W3:Y:S04]  /*06d0*/  LDG.E R0, [R8.64] ;  /* 0x0000000c08007981 */ /* 0x0202e8000c1e1900 */
[----:B-1----:R-:W3:Y:S02]  /*06e0*/  LDG.E R8, [R8.64+0x4] ;  /* 0x0000040c08087981 */ /* 0x002ee4000c1e1900 */
[----:B---3--:R-:W-:-:S02]  /*06f0*/  IADD3 R0, -R0, R8, RZ ;  /* 0x0000000800007210 */ /* 0x008fc40007ffe1ff */
.L_x_735:
[----:B------:R-:W-:-:S04]  /*0700*/  ISETP.NE.U32.AND P0, PT, RZ, c[0x0][0x368], PT ;  /* 0x0000da00ff007a0c */ /* 0x000fc80003f05070 */
[----:B------:R-:W-:-:S13]  /*0710*/  ISETP.NE.AND.EX P0, PT, RZ, c[0x0][0x36c], PT, P0 ;  /* 0x0000db00ff007a0c */ /* 0x000fda0003f05300 */
[----:B------:R-:W-:Y:S05]  /*0720*/  @!P0 BRA `(.L_x_736) ;  /* 0x0000007000008947 */ /* 0x000fea0003800000 */
[----:B------:R-:W-:Y:S02]  /*0730*/  ULDC.64 UR4, c[0x0][0x368] ;  /* 0x0000da0000047ab9 */ /* 0x000fe40000000a00 */
[----:B------:R-:W-:-:S06]  /*0740*/  UIMAD.WIDE UR4, UR10, UR15, UR4 ;  /* 0x0000000f0a0472a5 */ /* 0x000fcc000f8e0204 */
[----:B------:R-:W-:Y:S02]  /*0750*/  MOV R4, UR4 ;  /* 0x0000000400047c02 */ /* 0x000fe40008000f00 */
[----:B------:R-:W-:-:S05]  /*0760*/  MOV R5, UR5 ;  /* 0x0000000500057c02 */ /* 0x000fca0008000f00 */
[----:B------:R-:W3:Y:S02]  /*0770*/  LDG.E R4, [R4.64] ;  /* 0x0000000c04047981 */ /* 0x000ee4000c1e1900 */
[----:B---3--:R1:W3:Y:S02]  /*0780*/  R2UR UR4, R4 ;  /* 0x00000000040473c2 */ /* 0x0082e400000e0000 */
[----:B-1-3--:R-:W-:Y:S05]  /*0790*/  BRA `(.L_x_737) ;  /* 0x000000c000007947 */ /* 0x00afea0003800000 */
.L_x_736:
[----:B------:R-:W-:-:S04]  /*07a0*/  ISETP.NE.U32.AND P0, PT, RZ, c[0x0][0x350], PT ;  /* 0x0000d400ff007a0c */ /* 0x000fc80003f05070 */
[----:B------:R-:W-:-:S13]  /*07b0*/  ISETP.NE.AND.EX P0, PT, RZ, c[0x0][0x354], PT, P0 ;  /* 0x0000d500ff007a0c */ /* 0x000fda0003f05300 */
[----:B------:R-:W-:Y:S05]  /*07c0*/  @!P0 BRA `(.L_x_737) ;  /* 0x0000009000008947 */ /* 0x000fea0003800000 */
[----:B------:R-:W-:Y:S02]  /*07d0*/  ULDC.64 UR4, c[0x0][0x350] ;  /* 0x0000d40000047ab9 */ /* 0x000fe40000000a00 */
[----:B------:R-:W-:-:S06]  /*07e0*/  UIMAD.WIDE UR4, UR10, UR15, UR4 ;  /* 0x0000000f0a0472a5 */ /* 0x000fcc000f8e0204 */
[----:B------:R-:W-:Y:S02]  /*07f0*/  MOV R6, UR4 ;  /* 0x0000000400067c02 */ /* 0x000fe40008000f00 */
[----:B------:R-:W-:-:S05]  /*0800*/  MOV R7, UR5 ;  /* 0x0000000500077c02 */ /* 0x000fca0008000f00 */
[----:B------:R-:W3:Y:S04]  /*0810*/  LDG.E R4, [R6.64] ;  /* 0x0000000c06047981 */ /* 0x000ee8000c1e1900 */
[----:B------:R-:W4:Y:S01]  /*0820*/  LDG.E R3, [R6.64+0x4] ;  /* 0x0000040c06037981 */ /* 0x000f22000c1e1900 */
[----:B---3--:R-:W1:Y:S08]  /*0830*/  R2UR UR5, R4 ;  /* 0x00000000040573c2 */ /* 0x008e7000000e0000 */
[----:B----4-:R-:W1:Y:S02]  /*0840*/  R2UR UR4, R3 ;  /* 0x00000000030473c2 */ /* 0x010e6400000e0000 */
[----:B-1----:R-:W-:-:S06]  /*0850*/  UIADD3 UR4, -UR5, UR4, URZ ;  /* 0x0000000405047290 */ /* 0x002fcc000fffe13f */
.L_x_737:
[----:B--2---:R-:W-:Y:S01]  /*0860*/  UIADD3 UR6, -UR9, UR4, URZ ;  /* 0x0000000409067290 */ /* 0x004fe2000fffe13f */
[----:B------:R-:W-:Y:S01]  /*0870*/  PLOP3.LUT P4, PT, PT, PT, PT, 0x80, 0x0 ;  /* 0x000000000000781c */ /* 0x000fe20003f8f070 */
[----:B------:R-:W-:Y:S01]  /*0880*/  CS2R R10, SRZ ;  /* 0x00000000000a7805 */ /* 0x000fe2000001ff00 */
[----:B------:R-:W-:Y:S01]  /*0890*/  IMAD.MOV.U32 R166, RZ, RZ, RZ ;  /* 0x000000ffffa67224 */ /* 0x000fe200078e00ff */
[----:B------:R-:W-:Y:S01]  /*08a0*/  UISETP.GE.AND UP0, UPT, UR6, 0x1, UPT ;  /* 0x000000010600788c */ /* 0x000fe2000bf06270 */
[----:B------:R-:W-:Y:S01]  /*08b0*/  IMAD.MOV.U32 R164, RZ, RZ, RZ ;  /* 0x000000ffffa47224 */ /* 0x000fe200078e00ff */
[----:B------:R-:W-:Y:S01]  /*08c0*/  UIADD3 UR4, UR6, 0x3f, URZ ;  /* 0x0000003f06047890 */ /* 0x000fe2000fffe03f */
[----:B------:R-:W-:Y:S01]  /*08d0*/  CS2R R6, SRZ ;  /* 0x0000000000067805 */ /* 0x000fe2000001ff00 */
[----:B------:R-:W-:Y:S01]  /*08e0*/  MOV R162, RZ ;  /* 0x000000ff00a27202 */ /* 0x000fe20000000f00 */
[----:B------:R-:W-:Y:S01]  /*08f0*/  IMAD.MOV.U32 R160, RZ, RZ, RZ ;  /* 0x000000ffffa07224 */ /* 0x000fe200078e00ff */
        /* <DEDUP_REMOVED lines=65> */
[----:B------:R-:W-:Y:S01]  /*0d10*/  IMAD.MOV.U32 R5, RZ, RZ, RZ ;  /* 0x000000ffff057224 */ /* 0x000fe200078e00ff */
        /* <DEDUP_REMOVED lines=9> */
[----:B------:R-:W1:Y:S01]  /*0db0*/  S2R R13, SR_CTAID.X ;  /* 0x00000000000d7919 */ /* 0x000e620000002500 */
[----:B------:R-:W-:Y:S01]  /*0dc0*/  SHF.R.S32.HI R9, RZ, 0x1f, R2 ;  /* 0x0000001fff097819 */ /* 0x000fe20000011402 */
[----:B------:R-:W-:Y:S02]  /*0dd0*/  USHF.R.S32.HI UR15, URZ, 0x1f, UR14 ;  /* 0x0000001f3f0f7899 */ /* 0x000fe4000801140e */
[----:B------:R2:W3:Y:S01]  /*0de0*/  @P0 LDG.E R4, [R4.64] ;  /* 0x0000000c04040981 */ /* 0x0004e2000c1e1900 */
[----:B------:R-:W-:Y:S01]  /*0df0*/  LEA.HI R6, R9, R2, RZ, 0x3 ;  /* 0x0000000209067211 */ /* 0x000fe200078f18ff */
[----:B------:R-:W-:Y:S01]  /*0e00*/  ULDC.64 UR4, c[0x0][0x178] ;  /* 0x00005e0000047ab9 */ /* 0x000fe20000000a00 */
[----:B------:R-:W-:Y:S01]  /*0e10*/  IMAD.MOV.U32 R3, RZ, RZ, c[0x0][0x2c4] ;  /* 0x0000b100ff037624 */ /* 0x000fe200078e00ff */
[----:B------:R-:W-:Y:S01]  /*0e20*/  UIMAD UR15, UR15, UR4, URZ ;  /* 0x000000040f0f72a4 */ /* 0x000fe2000f8e023f */
[----:B------:R-:W-:Y:S01]  /*0e30*/  LOP3.LUT R46, R6, 0xfffffff8, RZ, 0xc0, !PT ;  /* 0xfffffff8062e7812 */ /* 0x000fe200078ec0ff */
[----:B------:R-:W-:Y:S01]  /*0e40*/  UIMAD.WIDE.U32 UR16, UR14, UR4, URZ ;  /* 0x000000040e1072a5 */ /* 0x000fe2000f8e003f */
[----:B------:R-:W-:Y:S01]  /*0e50*/  SHF.R.S32.HI R6, RZ, 0x3, R6 ;  /* 0x00000003ff067819 */ /* 0x000fe20000011406 */
[----:B------:R-:W-:Y:S01]  /*0e60*/  UIMAD UR15, UR14, UR5, UR15 ;  /* 0x000000050e0f72a4 */ /* 0x000fe2000f8e020f */
[----:B------:R-:W-:Y:S01]  /*0e70*/  ISETP.NE.AND P1, PT, R3, 0x1, PT ;  /* 0x000000010300780c */ /* 0x000fe20003f25270 */
[----:B------:R-:W-:Y:S01]  /*0e80*/  IMAD.IADD R46, R2, 0x1, -R46 ;  /* 0x00000001022e7824 */ /* 0x000fe200078e0a2e */
[----:B------:R-:W-:Y:S01]  /*0e90*/  ULDC.64 UR4, c[0x0][0x1b8] ;  /* 0x00006e0000047ab9 */ /* 0x000fe20000000a00 */
[----:B------:R-:W-:Y:S01]  /*0ea0*/  IMAD.SHL.U32 R250, R6, 0x40, RZ ;  /* 0x0000004006fa7824 */ /* 0x000fe200078e00ff */
[----:B------:R-:W-:Y:S01]  /*0eb0*/  UIADD3 UR17, UR17, UR15, URZ ;  /* 0x0000000f11117290 */ /* 0x000fe2000fffe03f */
[----:B------:R-:W-:Y:S01]  /*0ec0*/  IMAD R124, R46, 0x10, R6 ;  /* 0x000000102e7c7824 */ /* 0x000fe200078e0206 */
[----:B------:R-:W-:Y:S01]  /*0ed0*/  USHF.R.S32.HI UR15, URZ, 0x1f, UR10 ;  /* 0x0000001f3f0f7899 */ /* 0x000fe2000801140a */
[----:B-----5:R-:W-:Y:S01]  /*0ee0*/  IMAD R0, R0, c[0x0][0x2c4], RZ ;  /* 0x0000b10000007a24 */ /* 0x020fe200078e02ff */
[----:B------:R-:W-:Y:S01]  /*0ef0*/  UIMAD UR14, UR7, UR4, URZ ;  /* 0x00000004070e72a4 */ /* 0x000fe2000f8e023f */
[----:B------:R-:W-:Y:S01]  /*0f00*/  IMAD.SHL.U32 R45, R46, 0x8, RZ ;  /* 0x000000082e2d7824 */ /* 0x000fe200078e00ff */
[----:B------:R-:W-:Y:S01]  /*0f10*/  USEL UR15, UR15, URZ, !UP1 ;  /* 0x0000003f0f0f7287 */ /* 0x000fe2000c800000 */
[C---:B-1----:R-:W-:Y:S01]  /*0f20*/  IMAD R8, R13.reuse, 0x80, R124 ;  /* 0x000000800d087824 */ /* 0x042fe200078e027c */
[----:B------:R-:W-:Y:S01]  /*0f30*/  UIMAD UR14, UR8, UR5, UR14 ;  /* 0x00000005080e72a4 */ /* 0x000fe2000f8e020e */
[----:B------:R1:W-:Y:S01]  /*0f40*/  STL [R1], R124 ;  /* 0x0000007c01007387 */ /* 0x0003e20000100800 */
[----:B------:R-:W-:Y:S01]  /*0f50*/  UIMAD.WIDE.U32 UR18, UR8, UR4, UR16 ;  /* 0x00000004081272a5 */ /* 0x000fe2000f8e0010 */
[----:B------:R-:W-:Y:S01]  /*0f60*/  @P1 IMAD.HI.U32 R3, R8, c[0x0][0x2c8], RZ ;  /* 0x0000b20008031a27 */ /* 0x000fe200078e00ff */
[----:B------:R-:W-:Y:S01]  /*0f70*/  USEL UR16, UR10, URZ, !UP1 ;  /* 0x0000003f0a107287 */ /* 0x000fe2000c800000 */
[----:B------:R-:W-:Y:S01]  /*0f80*/  LOP3.LUT R250, R250, 0x1c0, RZ, 0xc0, !PT ;  /* 0x000001c0fafa7812 */ /* 0x000fe200078ec0ff */
[----:B------:R-:W-:Y:S01]  /*0f90*/  ULDC.64 UR4, c[0x0][0x1c0] ;  /* 0x0000700000047ab9 */ /* 0x000fe20000000a00 */
[----:B------:R-:W-:Y:S01]  /*0fa0*/  IMAD.MOV.U32 R7, RZ, RZ, R8 ;  /* 0x000000ffff077224 */ /* 0x000fe200078e0008 */
[----:B------:R-:W-:Y:S01]  /*0fb0*/  UIMAD UR15, UR15, UR4, URZ ;  /* 0x000000040f0f72a4 */ /* 0x000fe2000f8e023f */
[----:B------:R-:W-:Y:S01]  /*0fc0*/  @P1 SHF.R.U32.HI R7, RZ, c[0x0][0x2cc], R3 ;  /* 0x0000b300ff071a19 */ /* 0x000fe20000011603 */
[----:B------:R-:W-:Y:S01]  /*0fd0*/  UIADD3 UR19, UR19, UR14, URZ ;  /* 0x0000000e13137290 */ /* 0x000fe2000fffe03f */
[----:B------:R-:W-:Y:S01]  /*0fe0*/  IMAD R13, R13, 0x80, R6 ;  /* 0x000000800d0d7824 */ /* 0x000fe200078e0206 */
[----:B------:R-:W-:Y:S01]  /*0ff0*/  UIMAD UR5, UR16, UR5, UR15 ;  /* 0x00000005100572a4 */ /* 0x000fe2000f8e020f */
[--C-:B--2---:R-:W-:Y:S01]  /*1000*/  SHF.R.S32.HI R5, RZ, 0x1f, R7.reuse ;  /* 0x0000001fff057819 */ /* 0x104fe20000011407 */
[----:B------:R-:W-:Y:S01]  /*1010*/  UIMAD.WIDE.U32 UR16, UR16, UR4, UR18 ;  /* 0x00000004101072a5 */ /* 0x000fe2000f8e0012 */
[----:B------:R-:W-:Y:S01]  /*1020*/  IMAD.MOV R3, RZ, RZ, -R7 ;  /* 0x000000ffff037224 */ /* 0x000fe200078e0a07 */
[----:B------:R-:W-:Y:S01]  /*1030*/  ISETP.GE.AND P4, PT, R13, R0, PT ;  /* 0x000000000d00720c */ /* 0x000fe20003f86270 */
[----:B------:R-:W-:Y:S01]  /*1040*/  USHF.R.S32.HI UR11, URZ, 0x6, UR11 ;  /* 0x000000063f0b7899 */ /* 0x000fe2000801140b */
[----:B------:R-:W-:Y:S01]  /*1050*/  IMAD R5, R5, c[0x0][0x1b0], RZ ;  /* 0x00006c0005057a24 */ /* 0x000fe200078e02ff */
[----:B------:R-:W-:Y:S01]  /*1060*/  UIADD3 UR5, UR17, UR5, URZ ;  /* 0x0000000511057290 */ /* 0x000fe2000fffe03f */
[----:B------:R-:W-:Y:S01]  /*1070*/  IMAD.U32 R11, RZ, RZ, UR17 ;  /* 0x00000011ff0b7e24 */ /* 0x000fe2000f8e00ff */
[C---:B------:R-:W-:Y:S01]  /*1080*/  IADD3 R40, R45.reuse, 0x40, RZ ;  /* 0x000000402d287810 */ /* 0x040fe20007ffe0ff */
[----:B------:R-:W-:Y:S01]  /*1090*/  IMAD.U32 R10, RZ, RZ, UR16 ;  /* 0x00000010ff0a7e24 */ /* 0x000fe2000f8e00ff */
[----:B------:R-:W-:Y:S01]  /*10a0*/  ISETP.GE.AND P3, PT, R45, c[0x0][0x198], PT ;  /* 0x000066002d007a0c */ /* 0x000fe20003f66270 */
[----:B------:R-:W-:Y:S01]  /*10b0*/  IMAD R3, R3, c[0x0][0x2c4], R8 ;  /* 0x0000b10003037a24 */ /* 0x000fe200078e0208 */
[----:B------:R-:W-:Y:S01]  /*10c0*/  BSSY B0, `(.L_x_739) ;  /* 0x000002e000007945 */ /* 0x000fe20003800000 */
[----:B------:R-:W-:-:S02]  /*10d0*/  IMAD.U32 R11, RZ, RZ, UR5 ;  /* 0x00000005ff0b7e24 */ /* 0x000fc4000f8e00ff */
[C---:B------:R-:W-:Y:S01]  /*10e0*/  IMAD R5, R7.reuse, c[0x0][0x1b4], R5 ;  /* 0x00006d0007057a24 */ /* 0x040fe200078e0205 */
[----:B------:R-:W-:Y:S01]  /*10f0*/  SHF.R.S32.HI R8, RZ, 0x1f, R3 ;  /* 0x0000001fff087819 */ /* 0x000fe20000011403 */
[----:B------:R-:W-:-:S04]  /*1100*/  IMAD.WIDE.U32 R10, R7, c[0x0][0x1b0], R10 ;  /* 0x00006c00070a7a25 */ /* 0x000fc800078e000a */
[----:B------:R-:W-:Y:S01]  /*1110*/  IMAD R8, R8, c[0x0][0x1a8], RZ ;  /* 0x00006a0008087a24 */ /* 0x000fe200078e02ff */
[----:B------:R-:W-:Y:S01]  /*1120*/  IADD3 R17, R11, R5, RZ ;  /* 0x000000050b117210 */ /* 0x000fe20007ffe0ff */
[----:B------:R-:W-:Y:S01]  /*1130*/  IMAD.MOV.U32 R16, RZ, RZ, R10 ;  /* 0x000000ffff107224 */ /* 0x000fe200078e000a */
[-C--:B------:R-:W-:Y:S01]  /*1140*/  LEA.HI R10, R9, R2.reuse, RZ, 0x4 ;  /* 0x00000002090a7211 */ /* 0x080fe200078f20ff */
[----:B------:R-:W-:Y:S01]  /*1150*/  IMAD R8, R3, c[0x0][0x1ac], R8 ;  /* 0x00006b0003087a24 */ /* 0x000fe200078e0208 */
[----:B------:R-:W-:Y:S01]  /*1160*/  LEA.HI R11, R9, R2, RZ, 0x6 ;  /* 0x00000002090b7211 */ /* 0x000fe200078f30ff */
[----:B------:R-:W-:Y:S01]  /*1170*/  IMAD.WIDE.U32 R16, R3, c[0x0][0x1a8], R16 ;  /* 0x00006a0003107a25 */ /* 0x000fe200078e0010 */
[----:B------:R-:W-:-:S03]  /*1180*/  LOP3.LUT R3, R10, 0xfffffff0, RZ, 0xc0, !PT ;  /* 0xfffffff00a037812 */ /* 0x000fc600078ec0ff */
[----:B------:R-:W-:Y:S01]  /*1190*/  IMAD.IADD R8, R17, 0x1, R8 ;  /* 0x0000000111087824 */ /* 0x000fe200078e0208 */
[----:B------:R-:W-:Y:S01]  /*11a0*/  LEA R14, P1, R16, c[0x0][0x160], 0x1 ;  /* 0x00005800100e7a11 */ /* 0x000fe200078208ff */
[----:B------:R-:W-:Y:S02]  /*11b0*/  IMAD.IADD R3, R2, 0x1, -R3 ;  /* 0x0000000102037824 */ /* 0x000fe400078e0a03 */
[----:B------:R-:W-:Y:S01]  /*11c0*/  IMAD.SHL.U32 R11, R11, 0x8, RZ ;  /* 0x000000080b0b7824 */ /* 0x000fe200078e00ff */
[----:B------:R-:W-:Y:S02]  /*11d0*/  LEA.HI.X R8, R16, c[0x0][0x164], R8, 0x1, P1 ;  /* 0x0000590010087a11 */ /* 0x000fe400008f0c08 */
[----:B------:R-:W-:Y:S01]  /*11e0*/  SHF.R.S32.HI R5, RZ, 0x1f, R3 ;  /* 0x0000001fff057819 */ /* 0x000fe20000011403 */
[----:B------:R1:W2:Y:S03]  /*11f0*/  SHFL.IDX PT, R16, R14, RZ, 0x181f ;  /* 0x00181fff0e107589 */ /* 0x0002a600000e0000 */
[----:B------:R-:W-:Y:S01]  /*1200*/  LEA.HI R5, R5, R3, RZ, 0x3 ;  /* 0x0000000305057211 */ /* 0x000fe200078f18ff */
[----:B------:R1:W4:Y:S03]  /*1210*/  SHFL.IDX PT, R17, R8, RZ, 0x181f ;  /* 0x00181fff08117589 */ /* 0x00032600000e0000 */
[----:B------:R-:W-:-:S04]  /*1220*/  LOP3.LUT R7, R5, 0xfffffff8, RZ, 0xc0, !PT ;  /* 0xfffffff805077812 */ /* 0x000fc800078ec0ff */
[----:B------:R-:W-:Y:S01]  /*1230*/  IADD3 R7, R3, -R7, RZ ;  /* 0x8000000703077210 */ /* 0x000fe20007ffe0ff */
[----:B------:R-:W-:Y:S01]  /*1240*/  IMAD.MOV.U32 R3, RZ, RZ, 0x20 ;  /* 0x00000020ff037424 */ /* 0x000fe200078e00ff */
[----:B---3--:R3:W1:Y:S01]  /*1250*/  @P0 R2UR UR14, R4 ;  /* 0x00000000040e03c2 */ /* 0x00866200000e0000 */
[----:B------:R-:W-:Y:S01]  /*1260*/  ISETP.GE.AND P0, PT, R40, c[0x0][0x198], PT ;  /* 0x0000660028007a0c */ /* 0x000fe20003f06270 */
[----:B-1----:R-:W-:-:S03]  /*1270*/  @!UP0 UMOV UR14, UR10 ;  /* 0x0000000a000e8c82 */ /* 0x002fc60008000000 */
[----:B------:R-:W-:-:S05]  /*1280*/  R2P PR, R7, 0x6 ;  /* 0x0000000607007804 */ /* 0x000fca0000000000 */
[----:B------:R-:W-:Y:S02]  /*1290*/  SEL R3, R3, 0xffffffe0, !P2 ;  /* 0xffffffe003037807 */ /* 0x000fe40005000000 */
[----:B---3--:R-:W-:Y:S02]  /*12a0*/  SHF.R.U32.HI R4, RZ, 0x3, R250 ;  /* 0x00000003ff047819 */ /* 0x008fe400000116fa */
[----:B------:R-:W-:-:S04]  /*12b0*/  LOP3.LUT R250, R250, 0x38, R45, 0xf8, !PT ;  /* 0x00000038fafa7812 */ /* 0x000fc800078ef82d */
[----:B------:R-:W-:Y:S01]  /*12c0*/  LOP3.LUT R250, R250, R4, RZ, 0x3c, !PT ;  /* 0x00000004fafa7212 */ /* 0x000fe200078e3cff */
[----:B------:R-:W-:-:S03]  /*12d0*/  IMAD.MOV.U32 R4, RZ, RZ, 0x10 ;  /* 0x00000010ff047424 */ /* 0x000fc600078e00ff */
[----:B------:R-:W-:Y:S02]  /*12e0*/  LOP3.LUT R250, R250, 0xfffffe00, R11, 0xf8, !PT ;  /* 0xfffffe00fafa7812 */ /* 0x000fe400078ef80b */
[----:B------:R-:W-:Y:S01]  /*12f0*/  SEL R4, R4, 0xfffffff0, !P1 ;  /* 0xfffffff004047807 */ /* 0x000fe20004800000 */
[----:B------:R-:W-:Y:S05]  /*1300*/  @P4 BRA `(.L_x_740) ;  /* 0x0000009000004947 */ /* 0x000fea0003800000 */
[----:B--2-4-:R-:W-:Y:S01]  /*1310*/  SHF.R.S32.HI R11, RZ, 0x1f, R40 ;  /* 0x0000001fff0b7819 */ /* 0x014fe20000011428 */
[----:B------:R-:W-:Y:S01]  /*1320*/  IMAD.WIDE R18, R45, 0x2, R16 ;  /* 0x000000022d127825 */ /* 0x000fe200078e0210 */
[----:B------:R-:W-:Y:S02]  /*1330*/  SHF.L.U32 R12, R250, 0x1, RZ ;  /* 0x00000001fa0c7819 */ /* 0x000fe400000006ff */
[----:B------:R-:W-:-:S03]  /*1340*/  LEA.HI R11, R11, R40, RZ, 0x3 ;  /* 0x000000280b0b7211 */ /* 0x000fc600078f18ff */
[----:B------:R-:W-:Y:S01]  /*1350*/  @!PT LDS RZ, [RZ] ;  /* 0x00000000fffff984 */ /* 0x000fe20000000800 */
[----:B------:R1:W-:Y:S01]  /*1360*/  LDGSTS.E.BYPASS.LTC128B.128 [R12+0x8100], [R18.64], !P3 ;  /* 0x08100000120c7fae */ /* 0x0003e2000d901d4c */
[----:B------:R-:W-:-:S05]  /*1370*/  LOP3.LUT R11, R11, 0xfffffff8, RZ, 0xc0, !PT ;  /* 0xfffffff80b0b7812 */ /* 0x000fca00078ec0ff */
[----:B------:R-:W-:-:S05]  /*1380*/  IMAD.WIDE R16, R11, 0x2, R16 ;  /* 0x000000020b107825 */ /* 0x000fca00078e0210 */
[----:B------:R1:W-:Y:S02]  /*1390*/  LDGSTS.E.BYPASS.LTC128B.128 [R12+0xc100], [R16.64], !P0 ;  /* 0x0c100000100c7fae */ /* 0x0003e4000c101d4c */
.L_x_740:
[----:B--2-4-:R-:W-:Y:S05]  /*13a0*/  BSYNC B0 ;  /* 0x0000000000007941 */ /* 0x014fea0003800000 */
.L_x_739:
[----:B------:R-:W-:Y:S01]  /*13b0*/  IADD3 R11, R13, 0x10, RZ ;  /* 0x000000100d0b7810 */ /* 0x000fe20007ffe0ff */
[----:B-1----:R1:W2:Y:S01]  /*13c0*/  SHFL.IDX PT, R17, R8, 0x1, 0x181f ;  /* 0x00381f0008117f89 */ /* 0x0022a200000e0000 */
[----:B------:R-:W-:Y:S02]  /*13d0*/  BSSY B0, `(.L_x_741) ;  /* 0x000000d000007945 */ /* 0x000fe40003800000 */
[----:B------:R-:W-:Y:S01]  /*13e0*/  ISETP.GE.AND P1, PT, R11, R0, PT ;  /* 0x000000000b00720c */ /* 0x000fe20003f26270 */
[----:B------:R1:W3:-:S12]  /*13f0*/  SHFL.IDX PT, R16, R14, 0x1, 0x181f ;  /* 0x00381f000e107f89 */ /* 0x0002d800000e0000 */
[----:B------:R-:W-:Y:S05]  /*1400*/  @P1 BRA `(.L_x_742) ;  /* 0x0000009000001947 */ /* 0x000fea0003800000 */
[----:B------:R-:W-:Y:S01]  /*1410*/  SHF.R.S32.HI R11, RZ, 0x1f, R40 ;  /* 0x0000001fff0b7819 */ /* 0x000fe20000011428 */
[----:B--23--:R-:W-:Y:S01]  /*1420*/  IMAD.WIDE R18, R45, 0x2, R16 ;  /* 0x000000022d127825 */ /* 0x00cfe200078e0210 */
[----:B------:R-:W-:Y:S02]  /*1430*/  SHF.L.U32 R12, R250, 0x1, RZ ;  /* 0x00000001fa0c7819 */ /* 0x000fe400000006ff */
[----:B------:R-:W-:-:S03]  /*1440*/  LEA.HI R11, R11, R40, RZ, 0x3 ;  /* 0x000000280b0b7211 */ /* 0x000fc600078f18ff */
[----:B------:R-:W-:Y:S01]  /*1450*/  @!PT LDS RZ, [RZ] ;  /* 0x00000000fffff984 */ /* 0x000fe20000000800 */
[----:B------:R2:W-:Y:S01]  /*1460*/  LDGSTS.E.BYPASS.LTC128B.128 [R12+0x8900], [R18.64], !P3 ;  /* 0x08900000120c7fae */ /* 0x0005e2000d901d4c */
[----:B------:R-:W-:-:S05]  /*1470*/  LOP3.LUT R11, R11, 0xfffffff8, RZ, 0xc0, !PT ;  /* 0xfffffff80b0b7812 */ /* 0x000fca00078ec0ff */
[----:B------:R-:W-:-:S05]  /*1480*/  IMAD.WIDE R16, R11, 0x2, R16 ;  /* 0x000000020b107825 */ /* 0x000fca00078e0210 */
[----:B------:R2:W-:Y:S02]  /*1490*/  LDGSTS.E.BYPASS.LTC128B.128 [R12+0xc900], [R16.64], !P0 ;  /* 0x0c900000100c7fae */ /* 0x0005e4000c101d4c */
.L_x_742:
[----:B------:R-:W-:Y:S05]  /*14a0*/  BSYNC B0 ;  /* 0x0000000000007941 */ /* 0x000fea0003800000 */
.L_x_741:
[----:B------:R-:W-:Y:S01]  /*14b0*/  IADD3 R11, R13, 0x20, RZ ;  /* 0x000000200d0b7810 */ /* 0x000fe20007ffe0ff */
[----:B--2---:R2:W4:Y:S01]  /*14c0*/  SHFL.IDX PT, R17, R8, 0x2, 0x181f ;  /* 0x00581f0008117f89 */ /* 0x00452200000e0000 */
[----:B------:R-:W-:Y:S02]  /*14d0*/  BSSY B0, `(.L_x_743) ;  /* 0x000000d000007945 */ /* 0x000fe40003800000 */
[----:B------:R-:W-:Y:S01]  /*14e0*/  ISETP.GE.AND P1, PT, R11, R0, PT ;  /* 0x000000000b00720c */ /* 0x000fe20003f26270 */
[----:B---3--:R2:W3:-:S12]  /*14f0*/  SHFL.IDX PT, R16, R14, 0x2, 0x181f ;  /* 0x00581f000e107f89 */ /* 0x0084d800000e0000 */
[----:B------:R-:W-:Y:S05]  /*1500*/  @P1 BRA `(.L_x_744) ;  /* 0x0000009000001947 */ /* 0x000fea0003800000 */
[----:B------:R-:W-:Y:S01]  /*1510*/  SHF.R.S32.HI R11, RZ, 0x1f, R40 ;  /* 0x0000001fff0b7819 */ /* 0x000fe20000011428 */
[----:B---34-:R-:W-:Y:S01]  /*1520*/  IMAD.WIDE R18, R45, 0x2, R16 ;  /* 0x000000022d127825 */ /* 0x018fe200078e0210 */
[----:B------:R-:W-:Y:S02]  /*1530*/  SHF.L.U32 R12, R250, 0x1, RZ ;  /* 0x00000001fa0c7819 */ /* 0x000fe400000006ff */
[----:B------:R-:W-:-:S03]  /*1540*/  LEA.HI R11, R11, R40, RZ, 0x3 ;  /* 0x000000280b0b7211 */ /* 0x000fc600078f18ff */
[----:B------:R-:W-:Y:S01]  /*1550*/  @!PT LDS RZ, [RZ] ;  /* 0x00000000fffff984 */ /* 0x000fe20000000800 */
[----:B------:R3:W-:Y:S01]  /*1560*/  LDGSTS.E.BYPASS.LTC128B.128 [R12+0x9100], [R18.64], !P3 ;  /* 0x09100000120c7fae */ /* 0x0007e2000d901d4c */
[----:B------:R-:W-:-:S05]  /*1570*/  LOP3.LUT R11, R11, 0xfffffff8, RZ, 0xc0, !PT ;  /* 0xfffffff80b0b7812 */ /* 0x000fca00078ec0ff */
[----:B------:R-:W-:-:S05]  /*1580*/  IMAD.WIDE R16, R11, 0x2, R16 ;  /* 0x000000020b107825 */ /* 0x000fca00078e0210 */
[----:B------:R3:W-:Y:S02]  /*1590*/  LDGSTS.E.BYPASS.LTC128B.128 [R12+0xd100], [R16.64], !P0 ;  /* 0x0d100000100c7fae */ /* 0x0007e4000c101d4c */
.L_x_744:
[----:B------:R-:W-:Y:S05]  /*15a0*/  BSYNC B0 ;  /* 0x0000000000007941 */ /* 0x000fea0003800000 */
.L_x_743:
[----:B------:R-:W-:Y:S01]  /*15b0*/  IADD3 R11, R13, 0x30, RZ ;  /* 0x000000300d0b7810 */ /* 0x000fe20007ffe0ff */
[----:B---34-:R3:W4:Y:S01]  /*15c0*/  SHFL.IDX PT, R17, R8, 0x3, 0x181f ;  /* 0x00781f0008117f89 */ /* 0x01872200000e0000 */
[----:B------:R-:W-:Y:S02]  /*15d0*/  BSSY B0, `(.L_x_745) ;  /* 0x000000d000007945 */ /* 0x000fe40003800000 */
[----:B------:R-:W-:Y:S01]  /*15e0*/  ISETP.GE.AND P1, PT, R11, R0, PT ;  /* 0x000000000b00720c */ /* 0x000fe20003f26270 */
[----:B------:R3:W1:-:S12]  /*15f0*/  SHFL.IDX PT, R16, R14, 0x3, 0x181f ;  /* 0x00781f000e107f89 */ /* 0x00065800000e0000 */
[----:B------:R-:W-:Y:S05]  /*1600*/  @P1 BRA `(.L_x_746) ;  /* 0x0000009000001947 */ /* 0x000fea0003800000 */
[----:B------:R-:W-:Y:S01]  /*1610*/  SHF.R.S32.HI R11, RZ, 0x1f, R40 ;  /* 0x0000001fff0b7819 */ /* 0x000fe20000011428 */
[----:B-1--4-:R-:W-:Y:S01]  /*1620*/  IMAD.WIDE R18, R45, 0x2, R16 ;  /* 0x000000022d127825 */ /* 0x012fe200078e0210 */
[----:B------:R-:W-:Y:S02]  /*1630*/  SHF.L.U32 R12, R250, 0x1, RZ ;  /* 0x00000001fa0c7819 */ /* 0x000fe400000006ff */
[----:B------:R-:W-:-:S03]  /*1640*/  LEA.HI R11, R11, R40, RZ, 0x3 ;  /* 0x000000280b0b7211 */ /* 0x000fc600078f18ff */
[----:B------:R-:W-:Y:S01]  /*1650*/  @!PT LDS RZ, [RZ] ;  /* 0x00000000fffff984 */ /* 0x000fe20000000800 */
[----:B------:R1:W-:Y:S01]  /*1660*/  LDGSTS.E.BYPASS.LTC128B.128 [R12+0x9900], [R18.64], !P3 ;  /* 0x09900000120c7fae */ /* 0x0003e2000d901d4c */
[----:B------:R-:W-:-:S05]  /*1670*/  LOP3.LUT R11, R11, 0xfffffff8, RZ, 0xc0, !PT ;  /* 0xfffffff80b0b7812 */ /* 0x000fca00078ec0ff */
[----:B------:R-:W-:-:S05]  /*1680*/  IMAD.WIDE R16, R11, 0x2, R16 ;  /* 0x000000020b107825 */ /* 0x000fca00078e0210 */
[----:B------:R1:W-:Y:S02]  /*1690*/  LDGSTS.E.BYPASS.LTC128B.128 [R12+0xd900], [R16.64], !P0 ;  /* 0x0d900000100c7fae */ /* 0x0003e4000c101d4c */
.L_x_746:
[----:B------:R-:W-:Y:S05]  /*16a0*/  BSYNC B0 ;  /* 0x0000000000007941 */ /* 0x000fea0003800000 */
.L_x_745:
[----:B------:R-:W-:Y:S01]  /*16b0*/  IADD3 R11, R13, 0x40, RZ ;  /* 0x000000400d0b7810 */ /* 0x000fe20007ffe0ff */
[----:B-1--4-:R1:W4:Y:S01]  /*16c0*/  SHFL.IDX PT, R17, R8, 0x4, 0x181f ;  /* 0x00981f0008117f89 */ /* 0x01232200000e0000 */
[----:B------:R-:W-:Y:S02]  /*16d0*/  BSSY B0, `(.L_x_747) ;  /* 0x000000d000007945 */ /* 0x000fe40003800000 */
[----:B------:R-:W-:Y:S01]  /*16e0*/  ISETP.GE.AND P1, PT, R11, R0, PT ;  /* 0x000000000b00720c */ /* 0x000fe20003f26270 */
[----:B------:R1:W2:-:S12]  /*16f0*/  SHFL.IDX PT, R16, R14, 0x4, 0x181f ;  /* 0x00981f000e107f89 */ /* 0x00029800000e0000 */
[----:B------:R-:W-:Y:S05]  /*1700*/  @P1 BRA `(.L_x_748) ;  /* 0x0000009000001947 */ /* 0x000fea0003800000 */
[----:B------:R-:W-:Y:S01]  /*1710*/  SHF.R.S32.HI R11, RZ, 0x1f, R40 ;  /* 0x0000001fff0b7819 */ /* 0x000fe20000011428 */
[----:B--2-4-:R-:W-:Y:S01]  /*1720*/  IMAD.WIDE R18, R45, 0x2, R16 ;  /* 0x000000022d127825 */ /* 0x014fe200078e0210 */
[----:B------:R-:W-:Y:S02]  /*1730*/  SHF.L.U32 R12, R250, 0x1, RZ ;  /* 0x00000001fa0c7819 */ /* 0x000fe400000006ff */
[----:B------:R-:W-:-:S03]  /*1740*/  LEA.HI R11, R11, R40, RZ, 0x3 ;  /* 0x000000280b0b7211 */ /* 0x000fc600078f18ff */
[----:B------:R-:W-:Y:S01]  /*1750*/  @!PT LDS RZ, [RZ] ;  /* 0x00000000fffff984 */ /* 0x000fe20000000800 */
[----:B------:R2:W-:Y:S01]  /*1760*/  LDGSTS.E.BYPASS.LTC128B.128 [R12+0xa100], [R18.64], !P3 ;  /* 0x0a100000120c7fae */ /* 0x0005e2000d901d4c */
[----:B------:R-:W-:-:S05]  /*1770*/  LOP3.LUT R11, R11, 0xfffffff8, RZ, 0xc0, !PT ;  /* 0xfffffff80b0b7812 */ /* 0x000fca00078ec0ff */
[----:B------:R-:W-:-:S05]  /*1780*/  IMAD.WIDE R16, R11, 0x2, R16 ;  /* 0x000000020b107825 */ /* 0x000fca00078e0210 */
[----:B------:R2:W-:Y:S02]  /*1790*/  LDGSTS.E.BYPASS.LTC128B.128 [R12+0xe100], [R16.64], !P0 ;  /* 0x0e100000100c7fae */ /* 0x0005e4000c101d4c */
.L_x_748:
[----:B------:R-:W-:Y:S05]  /*17a0*/  BSYNC B0 ;  /* 0x0000000000007941 */ /* 0x000fea0003800000 */
.L_x_747:
[----:B------:R-:W-:Y:S01]  /*17b0*/  IADD3 R11, R13, 0x50, RZ ;  /* 0x000000500d0b7810 */ /* 0x000fe20007ffe0ff */
[----:B--2-4-:R2:W4:Y:S01]  /*17c0*/  SHFL.IDX PT, R17, R8, 0x5, 0x181f ;  /* 0x00b81f0008117f89 */ /* 0x01452200000e0000 */
        /* <DEDUP_REMOVED lines=13> */
.L_x_750:
[----:B------:R-:W-:Y:S05]  /*18a0*/  BSYNC B0 ;  /* 0x0000000000007941 */ /* 0x000fea0003800000 */
.L_x_749:
        /* <DEDUP_REMOVED lines=15> */
.L_x_752:
[----:B------:R-:W-:Y:S05]  /*19a0*/  BSYNC B0 ;  /* 0x0000000000007941 */ /* 0x000fea0003800000 */
.L_x_751:
[----:B-123--:R-:W-:Y:S01]  /*19b0*/  SHFL.IDX PT, R14, R14, 0x7, 0x181f ;  /* 0x00f81f000e0e7f89 */ /* 0x00efe200000e0000 */
[----:B------:R-:W-:Y:S01]  /*19c0*/  IADD3 R13, R13, 0x70, RZ ;  /* 0x000000700d0d7810 */ /* 0x000fe20007ffe0ff */
[----:B------:R-:W-:Y:S01]  /*19d0*/  IMAD.U32 R12, RZ, RZ, UR11 ;  /* 0x0000000bff0c7e24 */ /* 0x000fe2000f8e00ff */
[----:B------:R-:W-:Y:S01]  /*19e0*/  SHF.R.S32.HI R44, RZ, 0x1f, R40 ;  /* 0x0000001fff2c7819 */ /* 0x000fe20000011428 */
[----:B------:R-:W1:Y:S01]  /*19f0*/  SHFL.IDX PT, R15, R8, 0x7, 0x181f ;  /* 0x00f81f00080f7f89 */ /* 0x000e6200000e0000 */
[----:B------:R-:W-:Y:S01]  /*1a00*/  ISETP.GE.AND P4, PT, R13, R0, PT ;  /* 0x000000000d00720c */ /* 0x000fe20003f86270 */
[----:B------:R-:W-:Y:S01]  /*1a10*/  IMAD.MOV.U32 R11, RZ, RZ, c[0x0][0x2b8] ;  /* 0x0000ae00ff0b7624 */ /* 0x000fe200078e00ff */
[----:B------:R-:W-:Y:S01]  /*1a20*/  LEA.HI R44, R44, R40, RZ, 0x3 ;  /* 0x000000282c2c7211 */ /* 0x000fe200078f18ff */
[----:B------:R-:W-:Y:S01]  /*1a30*/  IMAD R12, R12, 0x40, R124 ;  /* 0x000000400c0c7824 */ /* 0x000fe200078e027c */
[----:B------:R-:W-:Y:S01]  /*1a40*/  USHF.R.S32.HI UR15, URZ, 0x1f, UR14 ;  /* 0x0000001f3f0f7899 */ /* 0x000fe2000801140e */
[----:B------:R-:W-:Y:S01]  /*1a50*/  IMAD.SHL.U32 R250, R250, 0x2, RZ ;  /* 0x00000002fafa7824 */ /* 0x000fe200078e00ff */
[----:B------:R-:W-:Y:S01]  /*1a60*/  ISETP.NE.AND P1, PT, R11, 0x1, PT ;  /* 0x000000010b00780c */ /* 0x000fe20003f25270 */
[----:B------:R-:W-:Y:S01]  /*1a70*/  ULDC.64 UR4, c[0x0][0x2b0] ;  /* 0x0000ac0000047ab9 */ /* 0x000fe20000000a00 */
[----:B------:R-:W-:Y:S01]  /*1a80*/  LOP3.LUT R44, R44, 0xfffffff8, RZ, 0xc0, !PT ;  /* 0xfffffff82c2c7812 */ /* 0x000fe200078ec0ff */
[----:B------:R-:W-:Y:S01]  /*1a90*/  UIMAD UR15, UR15, UR4, URZ ;  /* 0x000000040f0f72a4 */ /* 0x000fe2000f8e023f */
[----:B------:R-:W-:Y:S01]  /*1aa0*/  IADD3 R12, R12, -0x40, RZ ;  /* 0xffffffc00c0c7810 */ /* 0x000fe20007ffe0ff */
[----:B------:R-:W-:Y:S01]  /*1ab0*/  UIMAD.WIDE.U32 UR16, UR14, UR4, URZ ;  /* 0x000000040e1072a5 */ /* 0x000fe2000f8e003f */
[----:B------:R-:W-:Y:S01]  /*1ac0*/  IMAD.MOV.U32 R251, RZ, RZ, RZ ;  /* 0x000000fffffb7224 */ /* 0x000fe200078e00ff */
[----:B------:R-:W-:Y:S01]  /*1ad0*/  UIMAD UR14, UR14, UR5, UR15 ;  /* 0x000000050e0e72a4 */ /* 0x000fe2000f8e020f */
[----:B------:R-:W-:-:S02]  /*1ae0*/  ISETP.GE.AND P5, PT, R12, UR6, PT ;  /* 0x000000060c007c0c */ /* 0x000fc4000bfa6270 */
[----:B------:R-:W-:Y:S01]  /*1af0*/  IADD3 R252, R12, UR9, RZ ;  /* 0x000000090cfc7c10 */ /* 0x000fe2000fffe0ff */
[----:B------:R-:W-:Y:S01]  /*1b00*/  UIADD3 UR14, UR17, UR14, URZ ;  /* 0x0000000e110e7290 */ /* 0x000fe2000fffe03f */
[----:B------:R-:W-:Y:S01]  /*1b10*/  ISETP.GT.OR P5, PT, R124, 0x3f, P5 ;  /* 0x0000003f7c00780c */ /* 0x000fe20002fa4670 */
[----:B------:R-:W-:Y:S02]  /*1b20*/  ULDC.64 UR4, c[0x0][0x1e8] ;  /* 0x00007a0000047ab9 */ /* 0x000fe40000000a00 */
[----:B------:R-:W-:Y:S02]  /*1b30*/  IMAD.MOV.U32 R0, RZ, RZ, R252 ;  /* 0x000000ffff007224 */ /* 0x000fe400078e00fc */
[----:B-1--4-:R-:W-:-:S04]  /*1b40*/  @!P4 IMAD.WIDE R16, R45, 0x2, R14 ;  /* 0x000000022d10c825 */ /* 0x012fc800078e020e */
[----:B------:R-:W-:Y:S01]  /*1b50*/  @!P4 IMAD.WIDE R14, R44, 0x2, R14 ;  /* 0x000000022c0ec825 */ /* 0x000fe200078e020e */
[----:B------:R-:W-:Y:S01]  /*1b60*/  @!PT LDS RZ, [RZ] ;  /* 0x00000000fffff984 */ /* 0x000fe20000000800 */
[----:B------:R1:W-:Y:S03]  /*1b70*/  @!P4 LDGSTS.E.BYPASS.LTC128B.128 [R250+0xb900], [R16.64], !P3 ;  /* 0x0b90000010facfae */ /* 0x0003e6000d901d4c */
[----:B------:R-:W-:Y:S01]  /*1b80*/  @P1 IMAD.HI.U32 R8, R252, c[0x0][0x2bc], RZ ;  /* 0x0000af00fc081a27 */ /* 0x000fe200078e00ff */
[----:B------:R2:W-:Y:S04]  /*1b90*/  @!P4 LDGSTS.E.BYPASS.LTC128B.128 [R250+0xf900], [R14.64], !P0 ;  /* 0x0f9000000efacfae */ /* 0x0005e8000c101d4c */
[----:B------:R-:W0:Y:S01]  /*1ba0*/  LDGDEPBAR ;  /* 0x00000000000079af */ /* 0x000e220000000000 */
[----:B------:R-:W-:-:S04]  /*1bb0*/  @P1 SHF.R.U32.HI R0, RZ, c[0x0][0x2c0], R8 ;  /* 0x0000b000ff001a19 */ /* 0x000fc80000011608 */
[----:B------:R-:W-:-:S04]  /*1bc0*/  @!P5 IADD3 R11, P2, R0, UR16, RZ ;  /* 0x00000010000bdc10 */ /* 0x000fc8000ff5e0ff */
[----:B------:R-:W-:Y:S02]  /*1bd0*/  @!P5 LEA.HI.X.SX32 R8, R0, UR14, 0x1, P2 ;  /* 0x0000000e0008dc11 */ /* 0x000fe400090f0eff */
[----:B------:R-:W-:-:S04]  /*1be0*/  @!P5 LEA R12, P2, R11, c[0x0][0x2a0], 0x2 ;  /* 0x0000a8000b0cda11 */ /* 0x000fc800078410ff */
[----:B------:R-:W-:Y:S01]  /*1bf0*/  @!P5 LEA.HI.X R13, R11, c[0x0][0x2a4], R8, 0x2, P2 ;  /* 0x0000a9000b0dda11 */ /* 0x000fe200010f1408 */
[----:B------:R-:W-:Y:S06]  /*1c00*/  BAR.SYNC.DEFER_BLOCKING 0x0 ;  /* 0x0000000000007b1d */ /* 0x000fec0000010000 */
[----:B------:R-:W3:Y:S01]  /*1c10*/  @!P5 LDG.E R251, [R12.64] ;  /* 0x0000000c0cfbd981 */ /* 0x000ee2000c1e1900 */
[----:B------:R-:W-:Y:S01]  /*1c20*/  IMAD.MOV R0, RZ, RZ, -R0 ;  /* 0x000000ffff007224 */ /* 0x000fe200078e0a00 */
[----:B------:R-:W-:Y:S01]  /*1c30*/  UIMAD UR15, UR7, UR4, URZ ;  /* 0x00000004070f72a4 */ /* 0x000fe2000f8e023f */
[----:B------:R-:W-:Y:S01]  /*1c40*/  ISETP.GE.AND P4, PT, R45, c[0x0][0x1d4], PT ;  /* 0x000075002d007a0c */ /* 0x000fe20003f86270 */
[----:B------:R-:W-:Y:S01]  /*1c50*/  UIMAD.WIDE.U32 UR20, UR8, UR4, URZ ;  /* 0x00000004081472a5 */ /* 0x000fe2000f8e003f */
[----:B------:R-:W-:Y:S01]  /*1c60*/  IMAD R252, R0, c[0x0][0x2b8], R252 ;  /* 0x0000ae0000fc7a24 */ /* 0x000fe200078e02fc */
[----:B------:R-:W-:Y:S01]  /*1c70*/  UIMAD UR5, UR8, UR5, UR15 ;  /* 0x00000005080572a4 */ /* 0x000fe2000f8e020f */
[----:B------:R-:W-:Y:S01]  /*1c80*/  SHF.R.S32.HI R248, RZ, 0x4, R10 ;  /* 0x00000004fff87819 */ /* 0x000fe2000001140a */
[----:B------:R-:W-:Y:S01]  /*1c90*/  ULEA UR15, UR11, 0xffffffc0, 0x6 ;  /* 0xffffffc00b0f7891 */ /* 0x000fe2000f8e303f */
[----:B-1----:R-:W-:Y:S01]  /*1ca0*/  IMAD.WIDE.U32 R16, R252, c[0x0][0x1e0], RZ ;  /* 0x00007800fc107a25 */ /* 0x002fe200078e00ff */
[----:B------:R-:W-:Y:S01]  /*1cb0*/  SHF.R.S32.HI R8, RZ, 0x1f, R252 ;  /* 0x0000001fff087819 */ /* 0x000fe200000114fc */
[----:B------:R-:W-:Y:S01]  /*1cc0*/  UIADD3 UR18, UR21, UR5, URZ ;  /* 0x0000000515127290 */ /* 0x000fe2000fffe03f */
[----:B------:R-:W-:Y:S01]  /*1cd0*/  ISETP.GE.AND P3, PT, R40, c[0x0][0x1d4], PT ;  /* 0x0000750028007a0c */ /* 0x000fe20003f66270 */
[----:B------:R-:W-:Y:S01]  /*1ce0*/  UIADD3 UR15, UR6, -UR15, URZ ;  /* 0x8000000f060f7290 */ /* 0x000fe2000fffe03f */
[----:B------:R-:W-:Y:S01]  /*1cf0*/  LEA.HI R10, R10, R248, RZ, 0x1 ;  /* 0x000000f80a0a7211 */ /* 0x000fe200078f08ff */
[C---:B--2---:R-:W-:Y:S01]  /*1d00*/  IMAD R14, R8.reuse, c[0x0][0x1e0], RZ ;  /* 0x00007800080e7a24 */ /* 0x044fe200078e02ff */
[----:B------:R-:W-:Y:S01]  /*1d10*/  ULDC.64 UR4, c[0x0][0x210] ;  /* 0x0000840000047ab9 */ /* 0x000fe20000000a00 */
[----:B------:R-:W-:Y:S01]  /*1d20*/  IMAD R8, R8, c[0x0][0x208], RZ ;  /* 0x0000820008087a24 */ /* 0x000fe200078e02ff */
[----:B------:R-:W-:Y:S01]  /*1d30*/  LOP3.LUT R10, R10, 0xfffffffe, RZ, 0xc0, !PT ;  /* 0xfffffffe0a0a7812 */ /* 0x000fe200078ec0ff */
[C---:B------:R-:W-:Y:S01]  /*1d40*/  IMAD R14, R252.reuse, c[0x0][0x1e4], R14 ;  /* 0x00007900fc0e7a24 */ /* 0x040fe200078e020e */
[----:B------:R-:W-:Y:S01]  /*1d50*/  UIMAD UR7, UR7, UR4, URZ ;  /* 0x00000004070772a4 */ /* 0x000fe2000f8e023f */
[----:B------:R-:W-:Y:S01]  /*1d60*/  IMAD R8, R252, c[0x0][0x20c], R8 ;  /* 0x00008300fc087a24 */ /* 0x000fe200078e0208 */
[----:B------:R-:W-:Y:S01]  /*1d70*/  UIMAD.WIDE.U32 UR22, UR8, UR4, URZ ;  /* 0x00000004081672a5 */ /* 0x000fe2000f8e003f */
[----:B------:R-:W-:Y:S01]  /*1d80*/  IMAD.IADD R15, R17, 0x1, R14 ;  /* 0x00000001110f7824 */ /* 0x000fe200078e020e */
[----:B------:R-:W-:Y:S01]  /*1d90*/  UIMAD UR5, UR8, UR5, UR7 ;  /* 0x00000005080572a4 */ /* 0x000fe2000f8e0207 */
[----:B------:R-:W-:Y:S01]  /*1da0*/  IMAD.MOV.U32 R14, RZ, RZ, R16 ;  /* 0x000000ffff0e7224 */ /* 0x000fe200078e0010 */
[----:B------:R-:W-:Y:S01]  /*1db0*/  UISETP.GE.AND UP0, UPT, UR6, 0x41, UPT ;  /* 0x000000410600788c */ /* 0x000fe2000bf06270 */
[----:B------:R-:W-:Y:S01]  /*1dc0*/  IMAD.IADD R248, R248, 0x1, -R10 ;  /* 0x00000001f8f87824 */ /* 0x000fe200078e0a0a */
[----:B------:R-:W-:Y:S01]  /*1dd0*/  UIADD3 UR5, UR23, UR5, URZ ;  /* 0x0000000517057290 */ /* 0x000fe2000fffe03f */
[----:B------:R-:W-:Y:S01]  /*1de0*/  IMAD.WIDE R42, R45, 0x2, RZ ;  /* 0x000000022d2a7825 */ /* 0x000fe200078e02ff */
[----:B------:R-:W-:-:S02]  /*1df0*/  SHF.R.S32.HI R47, RZ, 0x1f, R45 ;  /* 0x0000001fff2f7819 */ /* 0x000fc4000001142d */
[----:B---3--:R-:W-:Y:S01]  /*1e00*/  SHF.R.S32.HI R12, RZ, 0x1f, R251 ;  /* 0x0000001fff0c7819 */ /* 0x008fe200000114fb */
[----:B------:R-:W-:-:S04]  /*1e10*/  IMAD.WIDE.U32 R14, R251, c[0x0][0x1f0], R14 ;  /* 0x00007c00fb0e7a25 */ /* 0x000fc800078e000e */
[----:B------:R-:W-:Y:S01]  /*1e20*/  IMAD R0, R12, c[0x0][0x1f0], RZ ;  /* 0x00007c000c007a24 */ /* 0x000fe200078e02ff */
[----:B------:R-:W-:Y:S01]  /*1e30*/  IADD3 R11, P0, R14, UR20, RZ ;  /* 0x000000140e0b7c10 */ /* 0x000fe2000ff1e0ff */
[----:B------:R-:W-:Y:S02]  /*1e40*/  IMAD R12, R12, c[0x0][0x218], RZ ;  /* 0x000086000c0c7a24 */ /* 0x000fe400078e02ff */
[C---:B------:R-:W-:Y:S02]  /*1e50*/  IMAD R0, R251.reuse, c[0x0][0x1f4], R0 ;  /* 0x00007d00fb007a24 */ /* 0x040fe400078e0200 */
[----:B------:R-:W-:-:S03]  /*1e60*/  IMAD R12, R251, c[0x0][0x21c], R12 ;  /* 0x00008700fb0c7a24 */ /* 0x000fc600078e020c */
[----:B------:R-:W-:Y:S02]  /*1e70*/  IADD3.X R0, R15, UR18, R0, P0, !PT ;  /* 0x000000120f007c10 */ /* 0x000fe400087fe400 */
[----:B------:R-:W-:-:S04]  /*1e80*/  LEA R13, P0, R11, c[0x0][0x1c8], 0x1 ;  /* 0x000072000b0d7a11 */ /* 0x000fc800078008ff */
[----:B------:R-:W-:Y:S01]  /*1e90*/  LEA.HI.X R11, R11, c[0x0][0x1cc], R0, 0x1, P0 ;  /* 0x000073000b0b7a11 */ /* 0x000fe200000f0c00 */
[----:B------:R-:W-:Y:S01]  /*1ea0*/  SHFL.IDX PT, R20, R13, RZ, 0x181f ;  /* 0x00181fff0d147589 */ /* 0x000fe200000e0000 */
[----:B------:R-:W-:-:S03]  /*1eb0*/  IADD3 R0, -R6, UR15, RZ ;  /* 0x0000000f06007c10 */ /* 0x000fc6000fffe1ff */
[----:B------:R-:W1:Y:S01]  /*1ec0*/  SHFL.IDX PT, R21, R11, RZ, 0x181f ;  /* 0x00181fff0b157589 */ /* 0x000e6200000e0000 */
[C---:B------:R-:W-:Y:S02]  /*1ed0*/  ISETP.GE.AND P6, PT, R0.reuse, 0x1, PT ;  /* 0x000000010000780c */ /* 0x040fe40003fc6270 */
[C---:B------:R-:W-:Y:S01]  /*1ee0*/  ISETP.GE.AND P5, PT, R0.reuse, 0x11, PT ;  /* 0x000000110000780c */ /* 0x040fe20003fa6270 */
[----:B------:R-:W-:Y:S01]  /*1ef0*/  SHFL.IDX PT, R16, R13, 0x1, 0x181f ;  /* 0x00381f000d107f89 */ /* 0x000fe200000e0000 */
[C---:B------:R-:W-:Y:S02]  /*1f00*/  ISETP.GE.AND P2, PT, R0.reuse, 0x21, PT ;  /* 0x000000210000780c */ /* 0x040fe40003f46270 */
[----:B------:R-:W-:Y:S01]  /*1f10*/  ISETP.GT.AND P0, PT, R0, 0x30, PT ;  /* 0x000000300000780c */ /* 0x000fe20003f04270 */
[----:B------:R-:W2:Y:S04]  /*1f20*/  SHFL.IDX PT, R17, R11, 0x1, 0x181f ;  /* 0x00381f000b117f89 */ /* 0x000ea800000e0000 */
[----:B------:R-:W-:Y:S04]  /*1f30*/  SHFL.IDX PT, R14, R13, 0x2, 0x181f ;  /* 0x00581f000d0e7f89 */ /* 0x000fe800000e0000 */
[----:B------:R-:W3:Y:S04]  /*1f40*/  SHFL.IDX PT, R15, R11, 0x2, 0x181f ;  /* 0x00581f000b0f7f89 */ /* 0x000ee800000e0000 */
[----:B------:R4:W-:Y:S04]  /*1f50*/  SHFL.IDX PT, R18, R13, 0x3, 0x181f ;  /* 0x00781f000d127f89 */ /* 0x0009e800000e0000 */
[----:B------:R3:W5:Y:S01]  /*1f60*/  SHFL.IDX PT, R19, R11, 0x3, 0x181f ;  /* 0x00781f000b137f89 */ /* 0x00076200000e0000 */
[----:B-1----:R-:W-:-:S04]  /*1f70*/  @P6 IMAD.WIDE R22, R45, 0x2, R20 ;  /* 0x000000022d166825 */ /* 0x002fc800078e0214 */
[C---:B------:R-:W-:Y:S01]  /*1f80*/  @P6 IMAD.WIDE R24, R44.reuse, 0x2, R20 ;  /* 0x000000022c186825 */ /* 0x040fe200078e0214 */
[----:B------:R1:W-:Y:S03]  /*1f90*/  @P6 LDGSTS.E.BYPASS.LTC128B.128 [R250+0x4100], [R22.64], !P4 ;  /* 0x0410000016fa6fae */ /* 0x0003e6000e101d4c */
[--C-:B--2---:R-:W-:Y:S01]  /*1fa0*/  @P5 IMAD.WIDE R20, R45, 0x2, R16.reuse ;  /* 0x000000022d145825 */ /* 0x104fe200078e0210 */
[----:B------:R2:W-:Y:S03]  /*1fb0*/  @P6 LDGSTS.E.BYPASS.LTC128B.128 [R250+0x6100], [R24.64], !P3 ;  /* 0x0610000018fa6fae */ /* 0x0005e6000d901d4c */
[----:B------:R-:W-:Y:S01]  /*1fc0*/  @P5 IMAD.WIDE R16, R44, 0x2, R16 ;  /* 0x000000022c105825 */ /* 0x000fe200078e0210 */
[----:B------:R1:W-:Y:S04]  /*1fd0*/  @P5 LDGSTS.E.BYPASS.LTC128B.128 [R250+0x4900], [R20.64], !P4 ;  /* 0x0490000014fa5fae */ /* 0x0003e8000e101d4c */
[----:B------:R2:W-:Y:S01]  /*1fe0*/  @P5 LDGSTS.E.BYPASS.LTC128B.128 [R250+0x6900], [R16.64], !P3 ;  /* 0x0690000010fa5fae */ /* 0x0005e2000d901d4c */
[----:B------:R-:W-:Y:S01]  /*1ff0*/  ISETP.GE.AND P5, PT, R40, c[0x0][0x1d4], PT ;  /* 0x0000750028007a0c */ /* 0x000fe20003fa6270 */
[----:B----4-:R-:W-:-:S02]  /*2000*/  IMAD.SHL.U32 R13, R5, 0x40, RZ ;  /* 0x00000040050d7824 */ /* 0x010fc400078e00ff */
[----:B---3--:R-:W-:-:S05]  /*2010*/  @P2 IMAD.WIDE R10, R45, 0x2, R14 ;  /* 0x000000022d0a2825 */ /* 0x008fca00078e020e */
[----:B------:R3:W-:Y:S01]  /*2020*/  @P2 LDGSTS.E.BYPASS.LTC128B.128 [R250+0x5100], [R10.64], !P4 ;  /* 0x051000000afa2fae */ /* 0x0007e2000e101d4c */
[----:B-1----:R-:W-:-:S04]  /*2030*/  @P2 IMAD.WIDE R20, R44, 0x2, R14 ;  /* 0x000000022c142825 */ /* 0x002fc800078e020e */
[--C-:B-----5:R-:W-:Y:S01]  /*2040*/  @P0 IMAD.WIDE R14, R45, 0x2, R18.reuse ;  /* 0x000000022d0e0825 */ /* 0x120fe200078e0212 */
[----:B------:R1:W-:Y:S03]  /*2050*/  @P2 LDGSTS.E.BYPASS.LTC128B.128 [R250+0x7100], [R20.64], !P3 ;  /* 0x0710000014fa2fae */ /* 0x0003e6000d901d4c */
[----:B------:R-:W-:Y:S01]  /*2060*/  @P0 IMAD.WIDE R18, R44, 0x2, R18 ;  /* 0x000000022c120825 */ /* 0x000fe200078e0212 */
[----:B------:R4:W-:Y:S04]  /*2070*/  @P0 LDGSTS.E.BYPASS.LTC128B.128 [R250+0x5900], [R14.64], !P4 ;  /* 0x059000000efa0fae */ /* 0x0009e8000e101d4c */
[----:B------:R5:W-:Y:S01]  /*2080*/  @P0 LDGSTS.E.BYPASS.LTC128B.128 [R250+0x7900], [R18.64], !P3 ;  /* 0x0790000012fa0fae */ /* 0x000be2000d901d4c */
[----:B---3--:R-:W-:Y:S01]  /*2090*/  IMAD.SHL.U32 R10, R6, 0x8, RZ ;  /* 0x00000008060a7824 */ /* 0x008fe200078e00ff */
[----:B------:R-:W-:Y:S01]  /*20a0*/  LEA.HI R6, R9, R2, RZ, 0x5 ;  /* 0x0000000209067211 */ /* 0x000fe200078f28ff */
[----:B------:R-:W-:Y:S01]  /*20b0*/  IMAD.SHL.U32 R11, R7, 0x40, RZ ;  /* 0x00000040070b7824 */ /* 0x000fe200078e00ff */
[----:B------:R-:W0:Y:S01]  /*20c0*/  LDGDEPBAR ;  /* 0x00000000000079af */ /* 0x000e220000000000 */
[----:B------:R-:W-:-:S03]  /*20d0*/  IMAD.SHL.U32 R7, R248, 0x8, RZ ;  /* 0x00000008f8077824 */ /* 0x000fc600078e00ff */
[----:B------:R-:W-:-:S04]  /*20e0*/  LOP3.LUT R11, R11, 0x1c0, RZ, 0xc0, !PT ;  /* 0x000001c00b0b7812 */ /* 0x000fc800078ec0ff */
[----:B------:R-:W-:Y:S02]  /*20f0*/  LOP3.LUT R7, R11, 0x8, R7, 0xf8, !PT ;  /* 0x000000080b077812 */ /* 0x000fe400078ef807 */
[----:B------:R-:W-:-:S04]  /*2100*/  SHF.R.U32.HI R11, RZ, 0x3, R11 ;  /* 0x00000003ff0b7819 */ /* 0x000fc8000001160b */
[----:B------:R-:W-:Y:S02]  /*2110*/  LOP3.LUT R5, R7, R11, RZ, 0x3c, !PT ;  /* 0x0000000b07057212 */ /* 0x000fe400078e3cff */
[----:B------:R-:W-:Y:S01]  /*2120*/  LOP3.LUT R7, R13, 0xfffffe00, RZ, 0xc0, !PT ;  /* 0xfffffe000d077812 */ /* 0x000fe200078ec0ff */
[----:B----4-:R-:W-:-:S05]  /*2130*/  IMAD.SHL.U32 R14, R46, 0x40, RZ ;  /* 0x000000402e0e7824 */ /* 0x010fca00078e00ff */
[----:B------:R-:W-:Y:S01]  /*2140*/  LOP3.LUT R14, R14, 0x1c0, RZ, 0xc0, !PT ;  /* 0x000001c00e0e7812 */ /* 0x000fe200078ec0ff */
[----:B------:R-:W-:-:S04]  /*2150*/  DEPBAR.LE SB0, 0x1 ;  /* 0x000080400000791a */ /* 0x000fc80000000000 */
[----:B------:R-:W-:Y:S01]  /*2160*/  LOP3.LUT R9, R14, 0x8, R10, 0xf8, !PT ;  /* 0x000000080e097812 */ /* 0x000fe200078ef80a */
[----:B------:R-:W-:-:S04]  /*2170*/  DEPBAR.LE SB0, 0x0 ;  /* 0x000080000000791a */ /* 0x000fc80000000000 */
[----:B------:R-:W-:Y:S01]  /*2180*/  SHF.R.U32.HI R14, RZ, 0x3, R14 ;  /* 0x00000003ff0e7819 */ /* 0x000fe2000001160e */
[----:B------:R-:W-:-:S03]  /*2190*/  IMAD.SHL.U32 R10, R6, 0x20, RZ ;  /* 0x00000020060a7824 */ /* 0x000fc600078e00ff */
[----:B------:R-:W-:Y:S01]  /*21a0*/  LOP3.LUT R9, R9, R14, RZ, 0x3c, !PT ;  /* 0x0000000e09097212 */ /* 0x000fe200078e3cff */
[----:B------:R-:W-:Y:S01]  /*21b0*/  IMAD.WIDE.U32 R14, R252, c[0x0][0x208], RZ ;  /* 0x00008200fc0e7a25 */ /* 0x000fe200078e00ff */
[----:B------:R-:W-:-:S03]  /*21c0*/  LOP3.LUT R10, R10, 0x7ffffc00, RZ, 0xc0, !PT ;  /* 0x7ffffc000a0a7812 */ /* 0x000fc600078ec0ff */
[----:B------:R-:W-:Y:S01]  /*21d0*/  IMAD.IADD R15, R15, 0x1, R8 ;  /* 0x000000010f0f7824 */ /* 0x000fe200078e0208 */
[CC--:B------:R-:W-:Y:S01]  /*21e0*/  IADD3 R249, R5.reuse, R7.reuse, R10 ;  /* 0x0000000705f97210 */ /* 0x0c0fe20007ffe00a */
[----:B------:R-:W-:Y:S01]  /*21f0*/  IMAD R248, R248, 0x200, R9 ;  /* 0x00000200f8f87824 */ /* 0x000fe200078e0209 */
[----:B------:R-:W-:Y:S01]  /*2200*/  LOP3.LUT R5, R5, R7, RZ, 0xfc, !PT ;  /* 0x0000000705057212 */ /* 0x000fe200078efcff */
[----:B------:R-:W-:-:S04]  /*2210*/  IMAD.WIDE.U32 R14, R251, c[0x0][0x218], R14 ;  /* 0x00008600fb0e7a25 */ /* 0x000fc800078e000e */
[----:B------:R-:W-:Y:S01]  /*2220*/  IMAD.SHL.U32 R248, R248, 0x2, RZ ;  /* 0x00000002f8f87824 */ /* 0x000fe200078e00ff */
[----:B------:R-:W-:Y:S01]  /*2230*/  BAR.SYNC.DEFER_BLOCKING 0x0 ;  /* 0x0000000000007b1d */ /* 0x000fe20000010000 */
[----:B------:R-:W-:Y:S01]  /*2240*/  IADD3 R36, P0, R14, UR22, RZ ;  /* 0x000000160e247c10 */ /* 0x000fe2000ff1e0ff */
[----:B------:R-:W-:Y:S02]  /*2250*/  IMAD.SHL.U32 R249, R249, 0x2, RZ ;  /* 0x00000002f9f97824 */ /* 0x000fe400078e00ff */
[----:B------:R-:W-:Y:S02]  /*2260*/  IADD3 R41, R248, 0x4100, RZ ;  /* 0x00004100f8297810 */ /* 0x000fe40007ffe0ff */
[----:B------:R-:W-:Y:S01]  /*2270*/  IADD3.X R12, R15, UR5, R12, P0, !PT ;  /* 0x000000050f0c7c10 */ /* 0x000fe200087fe40c */
[--C-:B------:R-:W-:Y:S01]  /*2280*/  IMAD R245, R4, 0x2, R249.reuse ;  /* 0x0000000204f57824 */ /* 0x100fe200078e02f9 */
[----:B------:R-:W-:Y:S01]  /*2290*/  LEA R106, P0, R36, c[0x0][0x1f8], 0x1 ;  /* 0x00007e00246a7a11 */ /* 0x000fe200078008ff */
[C---:B------:R-:W-:Y:S01]  /*22a0*/  IMAD R244, R3.reuse, 0x2, R249 ;  /* 0x0000000203f47824 */ /* 0x040fe200078e02f9 */
[----:B------:R-:W-:Y:S01]  /*22b0*/  IADD3 R247, R248, 0x4120, RZ ;  /* 0x00004120f8f77810 */ /* 0x000fe20007ffe0ff */
[----:B------:R-:W-:Y:S01]  /*22c0*/  IMAD R242, R3, 0x2, R245 ;  /* 0x0000000203f27824 */ /* 0x000fe200078e02f5 */
[----:B------:R-:W-:Y:S01]  /*22d0*/  LEA.HI.X R36, R36, c[0x0][0x1fc], R12, 0x1, P0 ;  /* 0x00007f0024247a11 */ /* 0x000fe200000f0c0c */
[----:B------:R-:W3:Y:S01]  /*22e0*/  SHFL.IDX PT, R110, R106, 0x2, 0x181f ;  /* 0x00581f006a6e7f89 */ /* 0x000ee200000e0000 */
[----:B------:R-:W-:Y:S01]  /*22f0*/  LOP3.LUT P0, RZ, R46, 0x2, RZ, 0xc0, !PT ;  /* 0x000000022eff7812 */ /* 0x000fe2000780c0ff */
[----:B------:R-:W-:-:S02]  /*2300*/  IMAD R241, R4, 0x2, R244 ;  /* 0x0000000204f17824 */ /* 0x000fc400078e02f4 */
[----:B------:R-:W4:Y:S04]  /*2310*/  SHFL.IDX PT, R74, R106, RZ, 0x181f ;  /* 0x00181fff6a4a7589 */ /* 0x000f2800000e0000 */
[----:B------:R-:W1:Y:S04]  /*2320*/  SHFL.IDX PT, R37, R36, 0x2, 0x181f ;  /* 0x00581f0024257f89 */ /* 0x000e6800000e0000 */
[----:B------:R-:W2:Y:S02]  /*2330*/  SHFL.IDX PT, R112, R106, 0x1, 0x181f ;  /* 0x00381f006a707f89 */ /* 0x000ea400000e0000 */
[----:B------:R-:W-:Y:S01]  /*2340*/  @P0 IADD3 R247, R41, -0x20, RZ ;  /* 0xffffffe029f70810 */ /* 0x000fe20007ffe0ff */
[----:B------:R-:W-:Y:S01]  /*2350*/  IMAD.WIDE R40, R44, 0x2, RZ ;  /* 0x000000022c287825 */ /* 0x000fe200078e02ff */
[----:B------:R-:W5:Y:S02]  /*2360*/  SHFL.IDX PT, R39, R36, RZ, 0x181f ;  /* 0x00181fff24277589 */ /* 0x000f6400000e0000 */
[----:B------:R-:W-:-:S02]  /*2370*/  IADD3 R237, R247, 0x800, RZ ;  /* 0x00000800f7ed7810 */ /* 0x000fc40007ffe0ff */
[----:B------:R-:W5:Y:S01]  /*2380*/  SHFL.IDX PT, R106, R106, 0x3, 0x181f ;  /* 0x00781f006a6a7f89 */ /* 0x000f6200000e0000 */
[C---:B------:R-:W-:Y:S02]  /*2390*/  IADD3 R236, R247.reuse, 0x1000, RZ ;  /* 0x00001000f7ec7810 */ /* 0x040fe40007ffe0ff */
[C---:B------:R-:W-:Y:S01]  /*23a0*/  IADD3 R235, R247.reuse, 0x1800, RZ ;  /* 0x00001800f7eb7810 */ /* 0x040fe20007ffe0ff */
[----:B------:R-:W5:Y:S01]  /*23b0*/  SHFL.IDX PT, R38, R36, 0x1, 0x181f ;  /* 0x00381f0024267f89 */ /* 0x000f6200000e0000 */
[----:B---3--:R-:W-:Y:S02]  /*23c0*/  IADD3 R108, P2, R42, R110, RZ ;  /* 0x0000006e2a6c7210 */ /* 0x008fe40007f5e0ff */
[C---:B------:R-:W-:Y:S01]  /*23d0*/  IADD3 R233, R247.reuse, 0x2000, RZ ;  /* 0x00002000f7e97810 */ /* 0x040fe20007ffe0ff */
[----:B------:R-:W3:Y:S01]  /*23e0*/  SHFL.IDX PT, R36, R36, 0x3, 0x181f ;  /* 0x00781f0024247f89 */ /* 0x000ee200000e0000 */
[C---:B----4-:R-:W-:Y:S02]  /*23f0*/  IADD3 R72, P0, R74.reuse, R42, RZ ;  /* 0x0000002a4a487210 */ /* 0x050fe40007f1e0ff */
[----:B------:R-:W-:Y:S01]  /*2400*/  IADD3 R232, R247, 0x2800, RZ ;  /* 0x00002800f7e87810 */ /* 0x000fe20007ffe0ff */
[----:B-1----:R-:W-:Y:S01]  /*2410*/  IMAD.X R109, R43, 0x1, R37, P2 ;  /* 0x000000012b6d7824 */ /* 0x002fe200010e0625 */
[----:B------:R-:W-:Y:S01]  /*2420*/  IADD3 R74, P2, R74, R40, RZ ;  /* 0x000000284a4a7210 */ /* 0x000fe20007f5e0ff */
[----:B------:R-:W-:Y:S01]  /*2430*/  LDSM.16.M88.4 R68, [R249+0xa100] ;  /* 0x00a10000f944783b */ /* 0x000fe20000000200 */
[----:B------:R-:W-:-:S02]  /*2440*/  IADD3 R203, R247, 0x3000, RZ ;  /* 0x00003000f7cb7810 */ /* 0x000fc40007ffe0ff */
[----:B--2---:R-:W-:Y:S01]  /*2450*/  IADD3 R114, P6, R42, R112, RZ ;  /* 0x000000702a727210 */ /* 0x004fe20007fde0ff */
[----:B------:R-:W1:Y:S01]  /*2460*/  LDSM.16.M88.4 R92, [R248+0x4100] ;  /* 0x00410000f85c783b */ /* 0x000e620000000200 */
[----:B------:R-:W-:Y:S01]  /*2470*/  IADD3 R202, R247, 0x3800, RZ ;  /* 0x00003800f7ca7810 */ /* 0x000fe20007ffe0ff */
[C---:B-----5:R-:W-:Y:S02]  /*2480*/  IMAD.X R73, R39.reuse, 0x1, R43, P0 ;  /* 0x0000000127497824 */ /* 0x060fe400000e062b */
[----:B------:R-:W-:Y:S01]  /*2490*/  IMAD.X R75, R39, 0x1, R41, P2 ;  /* 0x00000001274b7824 */ /* 0x000fe200010e0629 */
[----:B------:R-:W-:Y:S01]  /*24a0*/  IADD3 R110, P2, R40, R110, RZ ;  /* 0x0000006e286e7210 */ /* 0x000fe20007f5e0ff */
[----:B------:R-:W2:Y:S01]  /*24b0*/  LDSM.16.M88.4 R84, [R248+0x4900] ;  /* 0x00490000f854783b */ /* 0x000ea20000000200 */
[----:B------:R-:W-:Y:S01]  /*24c0*/  IADD3 R104, P0, R42, R106, RZ ;  /* 0x0000006a2a687210 */ /* 0x000fe20007f1e0ff */
[----:B------:R-:W-:Y:S01]  /*24d0*/  IMAD.X R115, R43, 0x1, R38, P6 ;  /* 0x000000012b737824 */ /* 0x000fe200030e0626 */
[----:B------:R-:W-:Y:S01]  /*24e0*/  ISETP.GE.AND P6, PT, R45, c[0x0][0x1d4], PT ;  /* 0x000075002d007a0c */ /* 0x000fe20003fc6270 */
[----:B------:R-:W-:Y:S01]  /*24f0*/  IMAD.X R111, R41, 0x1, R37, P2 ;  /* 0x00000001296f7824 */ /* 0x000fe200010e0625 */
[----:B------:R-:W4:Y:S01]  /*2500*/  LDSM.16.M88.4 R76, [R248+0x5100] ;  /* 0x00510000f84c783b */ /* 0x000f220000000200 */
[----:B---3--:R-:W-:Y:S01]  /*2510*/  IMAD.X R105, R43, 0x1, R36, P0 ;  /* 0x000000012b697824 */ /* 0x008fe200000e0624 */
[----:B------:R-:W-:-:S02]  /*2520*/  IADD3 R112, P0, R40, R112, RZ ;  /* 0x0000007028707210 */ /* 0x000fc40007f1e0ff */
[----:B------:R-:W-:Y:S01]  /*2530*/  ISETP.LT.OR P2, PT, R0, 0x1, P6 ;  /* 0x000000010000780c */ /* 0x000fe20003741670 */
[----:B------:R-:W3:Y:S02]  /*2540*/  LDSM.16.M88.4 R64, [R249+0x8100] ;  /* 0x00810000f940783b */ /* 0x000ee40000000200 */
[C---:B------:R-:W-:Y:S01]  /*2550*/  IMAD.X R113, R41.reuse, 0x1, R38, P0 ;  /* 0x0000000129717824 */ /* 0x040fe200000e0626 */
[----:B------:R-:W-:Y:S01]  /*2560*/  IADD3 R106, P0, R40, R106, RZ ;  /* 0x0000006a286a7210 */ /* 0x000fe20007f1e0ff */
[----:B------:R-:W5:Y:S04]  /*2570*/  LDSM.16.M88.4 R100, [R248+0x5900] ;  /* 0x00590000f864783b */ /* 0x000f680000000200 */
[----:B------:R-:W-:Y:S01]  /*2580*/  IMAD.X R107, R41, 0x1, R36, P0 ;  /* 0x00000001296b7824 */ /* 0x000fe200000e0624 */
[C---:B------:R-:W-:Y:S01]  /*2590*/  ISETP.LT.OR P0, PT, R0.reuse, 0x1, P5 ;  /* 0x000000010000780c */ /* 0x040fe20002f01670 */
[----:B------:R-:W-:Y:S04]  /*25a0*/  LDSM.16.M88.4 R60, [R245+0xa100] ;  /* 0x00a10000f53c783b */ /* 0x000fe80000000200 */
[----:B------:R-:W-:Y:S04]  /*25b0*/  LDSM.16.M88.4 R56, [R247] ;  /* 0x00000000f738783b */ /* 0x000fe80000000200 */
[----:B------:R-:W-:Y:S04]  /*25c0*/  LDSM.16.M88.4 R52, [R247+0x800] ;  /* 0x00080000f734783b */ /* 0x000fe80000000200 */
[----:B------:R-:W-:Y:S01]  /*25d0*/  LDSM.16.M88.4 R36, [R245+0x8100] ;  /* 0x00810000f524783b */ /* 0x000fe20000000200 */
[C---:B-1----:R-:W-:Y:S03]  /*25e0*/  HMMA.16816.F32 R32, R68.reuse, R92, RZ ;  /* 0x0000005c4420723c */ /* 0x042fe600000018ff */
[----:B------:R-:W-:Y:S04]  /*25f0*/  LDSM.16.M88.4 R48, [R247+0x1000] ;  /* 0x00100000f730783b */ /* 0x000fe80000000200 */
[----:B------:R-:W1:Y:S01]  /*2600*/  LDSM.16.M88.4 R40, [R247+0x1800] ;  /* 0x00180000f728783b */ /* 0x000e620000000200 */
[----:B--2---:R-:W-:Y:S03]  /*2610*/  HMMA.16816.F32 R24, R68, R84, RZ ;  /* 0x000000544418723c */ /* 0x004fe600000018ff */
[----:B------:R-:W-:Y:S01]  /*2620*/  @!PT LDS RZ, [RZ] ;  /* 0x00000000fffff984 */ /* 0x000fe20000000800 */
[----:B------:R-:W-:Y:S01]  /*2630*/  @!PT LDS RZ, [RZ] ;  /* 0x00000000fffff984 */ /* 0x000fe20000000800 */
[----:B------:R-:W-:Y:S01]  /*2640*/  @!PT LDS RZ, [RZ] ;  /* 0x00000000fffff984 */ /* 0x000fe20000000800 */
[----:B------:R2:W-:Y:S01]  /*2650*/  LDGSTS.E.BYPASS.LTC128B.128 [R250+0x100], [R72.64], !P2 ;  /* 0x0010000048fa7fae */ /* 0x0005e2000d101d4c */
[----:B------:R-:W-:-:S03]  /*2660*/  ISETP.LT.OR P2, PT, R0, 0x11, P6 ;  /* 0x000000110000780c */ /* 0x000fc60003741670 */
[----:B------:R2:W-:Y:S01]  /*2670*/  LDGSTS.E.BYPASS.LTC128B.128 [R250+0x2100], [R74.64], !P0 ;  /* 0x021000004afa7fae */ /* 0x0005e2000c101d4c */
[C---:B------:R-:W-:Y:S01]  /*2680*/  ISETP.LT.OR P0, PT, R0.reuse, 0x11, P5 ;  /* 0x000000110000780c */ /* 0x040fe20002f01670 */
[C---:B----4-:R-:W-:Y:S08]  /*2690*/  HMMA.16816.F32 R16, R68.reuse, R76, RZ ;  /* 0x0000004c4410723c */ /* 0x050ff000000018ff */
[----:B------:R4:W-:Y:S01]  /*26a0*/  LDGSTS.E.BYPASS.LTC128B.128 [R250+0x900], [R114.64], !P2 ;  /* 0x0090000072fa7fae */ /* 0x0009e2000d101d4c */
[C---:B------:R-:W-:Y:S01]  /*26b0*/  ISETP.LT.OR P2, PT, R0.reuse, 0x21, P6 ;  /* 0x000000210000780c */ /* 0x040fe20003741670 */
[----:B------:R-:W-:Y:S01]  /*26c0*/  HMMA.16816.F32 R28, R68, R94, RZ ;  /* 0x0000005e441c723c */ /* 0x000fe200000018ff */
[C---:B------:R-:W-:Y:S01]  /*26d0*/  ISETP.LT.OR P6, PT, R0.reuse, 0x31, P6 ;  /* 0x000000310000780c */ /* 0x040fe200037c1670 */
[----:B------:R4:W-:Y:S01]  /*26e0*/  LDGSTS.E.BYPASS.LTC128B.128 [R250+0x2900], [R112.64], !P0 ;  /* 0x0290000070fa7fae */ /* 0x0009e2000c101d4c */
[----:B------:R-:W-:-:S02]  /*26f0*/  ISETP.LT.OR P0, PT, R0, 0x21, P5 ;  /* 0x000000210000780c */ /* 0x000fc40002f01670 */
[----:B------:R-:W-:Y:S01]  /*2700*/  ISETP.LT.OR P5, PT, R0, 0x31, P5 ;  /* 0x000000310000780c */ /* 0x000fe20002fa1670 */
[----:B------:R-:W-:Y:S02]  /*2710*/  IMAD.MOV.U32 R0, RZ, RZ, 0x40 ;  /* 0x00000040ff007424 */ /* 0x000fe400078e00ff */
[C---:B------:R-:W-:Y:S04]  /*2720*/  HMMA.16816.F32 R20, R68.reuse, R86, RZ ;  /* 0x000000564414723c */ /* 0x040fe800000018ff */
[----:B------:R1:W-:Y:S01]  /*2730*/  LDGSTS.E.BYPASS.LTC128B.128 [R250+0x1100], [R108.64], !P2 ;  /* 0x011000006cfa7fae */ /* 0x0003e2000d101d4c */
[----:B------:R-:W-:Y:S02]  /*2740*/  LOP3.LUT P2, RZ, R46, 0x4, RZ, 0xc0, !PT ;  /* 0x000000042eff7812 */ /* 0x000fe4000784c0ff */
[----:B------:R-:W-:Y:S01]  /*2750*/  SHF.R.S32.HI R46, RZ, 0x1f, R44 ;  /* 0x0000001fff2e7819 */ /* 0x000fe2000001142c */
[----:B------:R-:W-:Y:S01]  /*2760*/  HMMA.16816.F32 R12, R68, R78, RZ ;  /* 0x0000004e440c723c */ /* 0x000fe200000018ff */
[----:B------:R-:W-:Y:S01]  /*2770*/  SEL R0, R0, 0xffffffc0, !P2 ;  /* 0xffffffc000007807 */ /* 0x000fe20005000000 */
[----:B------:R1:W-:Y:S01]  /*2780*/  LDGSTS.E.BYPASS.LTC128B.128 [R250+0x3100], [R110.64], !P0 ;  /* 0x031000006efa7fae */ /* 0x0003e2000c101d4c */
[----:B------:R-:W-:-:S02]  /*2790*/  PLOP3.LUT P2, PT, PT, PT, UP0, 0x40, 0x0 ;  /* 0x000000000000781c */ /* 0x000fc40003f4e808 */
[----:B------:R-:W-:Y:S01]  /*27a0*/  ISETP.GT.AND P0, PT, R124, 0x3f, PT ;  /* 0x0000003f7c00780c */ /* 0x000fe20003f04270 */
[----:B------:R-:W-:Y:S01]  /*27b0*/  IMAD.IADD R243, R248, 0x1, R0 ;  /* 0x00000001f8f37824 */ /* 0x000fe200078e0200 */
[----:B------:R2:W-:Y:S01]  /*27c0*/  LDGSTS.E.BYPASS.LTC128B.128 [R250+0x1900], [R104.64], !P6 ;  /* 0x0190000068fa7fae */ /* 0x0005e2000f101d4c */
[C---:B---3--:R-:W-:Y:S01]  /*27d0*/  HMMA.16816.F32 R96, R64.reuse, R92, RZ ;  /* 0x0000005c4060723c */ /* 0x048fe200000018ff */
[----:B------:R-:W-:Y:S01]  /*27e0*/  IMAD.IADD R234, R0, 0x1, R247 ;  /* 0x0000000100ea7824 */ /* 0x000fe200078e02f7 */
[----:B------:R-:W-:Y:S01]  /*27f0*/  IADD3 R0, R250, 0x100, RZ ;  /* 0x00000100fa007810 */ /* 0x000fe20007ffe0ff */
[----:B------:R2:W-:Y:S04]  /*2800*/  LDGSTS.E.BYPASS.LTC128B.128 [R250+0x3900], [R106.64], !P5 ;  /* 0x039000006afa7fae */ /* 0x0005e8000e901d4c */
[----:B------:R-:W-:Y:S01]  /*2810*/  LDSM.16.M88.4 R120, [R244+0xa100] ;  /* 0x00a10000f478783b */ /* 0x000fe20000000200 */
[C---:B------:R-:W-:Y:S03]  /*2820*/  HMMA.16816.F32 R88, R64.reuse, R84, RZ ;  /* 0x000000544058723c */ /* 0x040fe600000018ff */
[----:B------:R-:W-:Y:S04]  /*2830*/  LDSM.16.M88.4 R116, [R243+0x4100] ;  /* 0x00410000f374783b */ /* 0x000fe80000000200 */
[----:B----4-:R-:W-:Y:S01]  /*2840*/  LDSM.16.M88.4 R112, [R243+0x4900] ;  /* 0x00490000f370783b */ /* 0x010fe20000000200 */
[----:B------:R-:W-:Y:S03]  /*2850*/  HMMA.16816.F32 R80, R64, R76, RZ ;  /* 0x0000004c4050723c */ /* 0x000fe600000018ff */
[----:B------:R-:W0:Y:S04]  /*2860*/  LDGDEPBAR ;  /* 0x00000000000079af */ /* 0x000e280000000000 */
[----:B-1----:R-:W-:Y:S01]  /*2870*/  LDSM.16.M88.4 R108, [R243+0x5100] ;  /* 0x00510000f36c783b */ /* 0x002fe20000000200 */
[----:B-----5:R-:W-:Y:S03]  /*2880*/  HMMA.16816.F32 R8, R68, R100, RZ ;  /* 0x000000644408723c */ /* 0x020fe600000018ff */
[----:B--2---:R-:W1:Y:S05]  /*2890*/  LDSM.16.M88.4 R104, [R243+0x5900] ;  /* 0x00590000f368783b */ /* 0x004e6a0000000200 */
[C---:B------:R-:W-:Y:S08]  /*28a0*/  HMMA.16816.F32 R92, R64.reuse, R94, RZ ;  /* 0x0000005e405c723c */ /* 0x040ff000000018ff */
[C---:B------:R-:W-:Y:S08]  /*28b0*/  HMMA.16816.F32 R84, R64.reuse, R86, RZ ;  /* 0x000000564054723c */ /* 0x040ff000000018ff */
[C---:B------:R-:W-:Y:S08]  /*28c0*/  HMMA.16816.F32 R76, R64.reuse, R78, RZ ;  /* 0x0000004e404c723c */ /* 0x040ff000000018ff */
[----:B------:R-:W-:Y:S08]  /*28d0*/  HMMA.16816.F32 R72, R64, R100, RZ ;  /* 0x000000644048723c */ /* 0x000ff000000018ff */
[-C--:B------:R-:W-:Y:S08]  /*28e0*/  HMMA.16816.F32 R68, R68, R102.reuse, RZ ;  /* 0x000000664444723c */ /* 0x080ff000000018ff */
[----:B------:R-:W-:Y:S01]  /*28f0*/  HMMA.16816.F32 R64, R64, R102, RZ ;  /* 0x000000664040723c */ /* 0x000fe200000018ff */
[----:B------:R-:W2:Y:S07]  /*2900*/  LDSM.16.M88.4 R100, [R244+0x8100] ;  /* 0x00810000f464783b */ /* 0x000eae0000000200 */
        /* <DEDUP_REMOVED lines=13> */
[C---:B------:R-:W-:Y:S01]  /*29e0*/  HMMA.16816.F32 R92, R36.reuse, R58, R92 ;  /* 0x0000003a245c723c */ /* 0x040fe2000000185c */
[----:B------:R-:W-:Y:S07]  /*29f0*/  LDSM.16.M88.4 R56, [R234] ;  /* 0x00000000ea38783b */ /* 0x000fee0000000200 */
[C---:B------:R-:W-:Y:S01]  /*2a00*/  HMMA.16816.F32 R84, R36.reuse, R54, R84 ;  /* 0x000000362454723c */ /* 0x040fe20000001854 */
[----:B------:R-:W-:Y:S07]  /*2a10*/  LDSM.16.M88.4 R52, [R234+0x800] ;  /* 0x00080000ea34783b */ /* 0x000fee0000000200 */
[C---:B------:R-:W-:Y:S01]  /*2a20*/  HMMA.16816.F32 R76, R36.reuse, R50, R76 ;  /* 0x00000032244c723c */ /* 0x040fe2000000184c */
[----:B------:R-:W-:Y:S07]  /*2a30*/  LDSM.16.M88.4 R48, [R234+0x1000] ;  /* 0x00100000ea30783b */ /* 0x000fee0000000200 */
[----:B------:R-:W-:Y:S01]  /*2a40*/  HMMA.16816.F32 R64, R36, R42, R64 ;  /* 0x0000002a2440723c */ /* 0x000fe20000001840 */
[----:B------:R-:W3:Y:S04]  /*2a50*/  LDSM.16.M88.4 R40, [R234+0x1800] ;  /* 0x00180000ea28783b */ /* 0x000ee80000000200 */
[----:B------:R-:W4:Y:S03]  /*2a60*/  LDSM.16.M88.4 R36, [R242+0x8100] ;  /* 0x00810000f224783b */ /* 0x000f260000000200 */
[C---:B-1----:R-:W-:Y:S08]  /*2a70*/  HMMA.16816.F32 R8, R120.reuse, R104, R8 ;  /* 0x000000687808723c */ /* 0x042ff00000001808 */
        /* <DEDUP_REMOVED lines=8> */
[C---:B--2---:R-:W-:Y:S08]  /*2b00*/  HMMA.16816.F32 R96, R100.reuse, R116, R96 ;  /* 0x000000746460723c */ /* 0x044ff00000001860 */
        /* <DEDUP_REMOVED lines=10> */
[----:B------:R-:W1:Y:S04]  /*2bb0*/  LDSM.16.M88.4 R104, [R248+0x7900] ;  /* 0x00790000f868783b */ /* 0x000e680000000200 */
[----:B------:R-:W2:Y:S03]  /*2bc0*/  LDSM.16.M88.4 R100, [R249+0xc100] ;  /* 0x00c10000f964783b */ /* 0x000ea60000000200 */
[C---:B---3--:R-:W-:Y:S08]  /*2bd0*/  HMMA.16816.F32 R8, R60.reuse, R40, R8 ;  /* 0x000000283c08723c */ /* 0x048ff00000001808 */
        /* <DEDUP_REMOVED lines=8> */
[C---:B----4-:R-:W-:Y:S08]  /*2c60*/  HMMA.16816.F32 R96, R36.reuse, R56, R96 ;  /* 0x000000382460723c */ /* 0x050ff00000001860 */
        /* <DEDUP_REMOVED lines=55> */
[----:B------:R-:W4:Y:S01]  /*2fe0*/  LDSM.16.M88.4 R40, [R234+0x3000] ;  /* 0x00300000ea28783b */ /* 0x000f220000000200 */
[----:B------:R-:W-:-:S04]  /*2ff0*/  DEPBAR.LE SB0, 0x0 ;  /* 0x000080000000791a */ /* 0x000fc80000000000 */
[C---:B-1----:R-:W-:Y:S08]  /*3000*/  HMMA.16816.F32 R8, R116.reuse, R100, R8 ;  /* 0x000000647408723c */ /* 0x042ff00000001808 */
[C---:B------:R-:W-:Y:S08]  /*3010*/  HMMA.16816.F32 R32, R116.reuse, R112, R32 ;  /* 0x000000707420723c */ /* 0x040ff00000001820 */
[C---:B------:R-:W-:Y:S08]  /*3020*/  HMMA.16816.F32 R28, R116.reuse, R114, R28 ;  /* 0x00000072741c723c */ /* 0x040ff0000000181c */
[C---:B------:R-:W-:Y:S08]  /*3030*/  HMMA.16816.F32 R24, R116.reuse, R108, R24 ;  /* 0x0000006c7418723c */ /* 0x040ff00000001818 */
[C---:B------:R-:W-:Y:S08]  /*3040*/  HMMA.16816.F32 R20, R116.reuse, R110, R20 ;  /* 0x0000006e7414723c */ /* 0x040ff00000001814 */
[C---:B--2---:R-:W-:Y:S08]  /*3050*/  HMMA.16816.F32 R16, R116.reuse, R104, R16 ;  /* 0x000000687410723c */ /* 0x044ff00000001810 */
        /* <DEDUP_REMOVED lines=15> */
[C---:B----4-:R-:W-:Y:S08]  /*3150*/  HMMA.16816.F32 R16, R56.reuse, R40, R16 ;  /* 0x000000283810723c */ /* 0x050ff00000001810 */
        /* <DEDUP_REMOVED lines=58> */
[----:B--2---:R-:W-:Y:S02]  /*3500*/  IADD3.X R55, RZ, R39, R38, P5, P2 ;  /* 0x00000027ff377210 */ /* 0x004fe40002fe4426 */
[----:B------:R-:W-:Y:S02]  /*3510*/  IADD3 R52, P5, P2, R52, R53, R0 ;  /* 0x0000003534347210 */ /* 0x000fe40007abe000 */
[C---:B---3--:R-:W-:Y:S02]  /*3520*/  IADD3 R56, P6, R48.reuse, R37, RZ ;  /* 0x0000002530387210 */ /* 0x048fe40007fde0ff */
[--C-:B------:R-:W-:Y:S02]  /*3530*/  IADD3.X R53, RZ, R39, R7.reuse, P5, P2 ;  /* 0x00000027ff357210 */ /* 0x100fe40002fe4407 */
[-C--:B------:R-:W-:Y:S02]  /*3540*/  IADD3 R58, P5, R48, R0.reuse, RZ ;  /* 0x00000000303a7210 */ /* 0x080fe40007fbe0ff */
[CC--:B----4-:R-:W-:Y:S01]  /*3550*/  IADD3 R48, P2, R42.reuse, R37.reuse, RZ ;  /* 0x000000252a307210 */ /* 0x0d0fe20007f5e0ff */
        /* <DEDUP_REMOVED lines=19> */
.L_x_753:
[----:B------:R-:W-:Y:S01]  /*3690*/  LOP3.LUT R6, R6, 0xffffffe0, RZ, 0xc0, !PT ;  /* 0xffffffe006067812 */ /* 0x000fe200078ec0ff */
[----:B------:R-:W-:Y:S01]  /*36a0*/  IMAD.SHL.U32 R246, R5, 0x2, RZ ;  /* 0x0000000205f67824 */ /* 0x000fe200078e00ff */
[----:B------:R-:W0:Y:S03]  /*36b0*/  LDGDEPBAR ;  /* 0x00000000000079af */ /* 0x000e260000000000 */
[----:B------:R-:W-:Y:S01]  /*36c0*/  IMAD.IADD R2, R2, 0x1, -R6 ;  /* 0x0000000102027824 */ /* 0x000fe200078e0a06 */
[----:B------:R-:W-:Y:S01]  /*36d0*/  LDSM.16.MT88.4 R180, [R246+0x100] ;  /* 0x00010000f6b4783b */ /* 0x000fe20000004200 */
[----:B------:R-:W-:-:S02]  /*36e0*/  IMAD.U32 R6, RZ, RZ, UR15 ;  /* 0x0000000fff067e24 */ /* 0x000fc4000f8e00ff */
[----:B------:R-:W-:Y:S01]  /*36f0*/  IMAD R240, R4, 0x2, R246 ;  /* 0x0000000204f07824 */ /* 0x000fe200078e02f6 */
[----:B------:R-:W-:Y:S01]  /*3700*/  SHF.R.S32.HI R0, RZ, 0x1f, R2 ;  /* 0x0000001fff007819 */ /* 0x000fe20000011402 */
[C---:B------:R-:W-:Y:S01]  /*3710*/  IMAD R239, R3.reuse, 0x2, R246 ;  /* 0x0000000203ef7824 */ /* 0x040fe200078e02f6 */
[----:B------:R-:W-:Y:S01]  /*3720*/  LDSM.16.MT88.4 R128, [R246+0x2100] ;  /* 0x00210000f680783b */ /* 0x000fe20000004200 */
[----:B------:R-:W-:Y:S01]  /*3730*/  IMAD R238, R3, 0x2, R240 ;  /* 0x0000000203ee7824 */ /* 0x000fe200078e02f0 */
[----:B------:R-:W-:Y:S02]  /*3740*/  LEA.HI R0, R0, R2, RZ, 0x2 ;  /* 0x0000000200007211 */ /* 0x000fe400078f10ff */
[----:B------:R-:W-:Y:S02]  /*3750*/  LDSM.16.MT88.4 R144, [R240+0x2100] ;  /* 0x00210000f090783b */ /* 0x000fe40000004200 */
[----:B------:R-:W-:Y:S02]  /*3760*/  LOP3.LUT R0, R0, 0x7ffffffc, RZ, 0xc0, !PT ;  /* 0x7ffffffc00007812 */ /* 0x000fe400078ec0ff */
[----:B------:R-:W-:Y:S03]  /*3770*/  LDSM.16.MT88.4 R112, [R238+0x100] ;  /* 0x00010000ee70783b */ /* 0x000fe60000004200 */
[----:B------:R-:W-:Y:S01]  /*3780*/  IMAD.IADD R0, R2, 0x1, -R0 ;  /* 0x0000000102007824 */ /* 0x000fe200078e0a00 */
[----:B------:R-:W-:Y:S03]  /*3790*/  LDSM.16.MT88.4 R156, [R239+0x2100] ;  /* 0x00210000ef9c783b */ /* 0x000fe60000004200 */
[----:B------:R-:W-:Y:S01]  /*37a0*/  IMAD R6, R0, -0x2, R6 ;  /* 0xfffffffe00067824 */ /* 0x000fe200078e0206 */
[----:B--2---:R-:W-:Y:S04]  /*37b0*/  LDSM.16.MT88.4 R40, [R246+0x900] ;  /* 0x00090000f628783b */ /* 0x004fe80000004200 */
[----:B------:R-:W-:-:S02]  /*37c0*/  ISETP.GT.AND P5, PT, R6, RZ, PT ;  /* 0x000000ff0600720c */ /* 0x000fc40003fa4270 */
[----:B------:R-:W-:Y:S02]  /*37d0*/  ISETP.GT.AND P6, PT, R6, 0x1, PT ;  /* 0x000000010600780c */ /* 0x000fe40003fc4270 */
[----:B------:R-:W-:Y:S02]  /*37e0*/  FSEL R32, R32, -INF , P5 ;  /* 0xff80000020207808 */ /* 0x000fe40002800000 */
[----:B------:R-:W-:Y:S02]  /*37f0*/  FSEL R33, R33, -INF , P6 ;  /* 0xff80000021217808 */ /* 0x000fe40003000000 */
[----:B------:R-:W-:Y:S02]  /*3800*/  ISETP.GT.AND P2, PT, R6, 0x8, PT ;  /* 0x000000080600780c */ /* 0x000fe40003f44270 */
[----:B------:R-:W-:Y:S02]  /*3810*/  FSEL R34, R34, -INF , P5 ;  /* 0xff80000022227808 */ /* 0x000fe40002800000 */
[----:B------:R-:W-:-:S02]  /*3820*/  FSEL R119, R98, -INF , P5 ;  /* 0xff80000062777808 */ /* 0x000fc40002800000 */
[----:B------:R-:W-:Y:S02]  /*3830*/  FSEL R65, R96, -INF , P5 ;  /* 0xff80000060417808 */ /* 0x000fe40002800000 */
[----:B------:R-:W-:Y:S02]  /*3840*/  ISETP.GT.AND P5, PT, R6, 0x9, PT ;  /* 0x000000090600780c */ /* 0x000fe40003fa4270 */
[----:B------:R-:W-:Y:S02]  /*3850*/  FSEL R28, R28, -INF , P2 ;  /* 0xff8000001c1c7808 */ /* 0x000fe40001000000 */
[----:B------:R-:W-:Y:S02]  /*3860*/  FMNMX.FTZ R0, R32, R33, !PT ;  /* 0x0000002120007209 */ /* 0x000fe40007810000 */
[----:B------:R-:W-:Y:S02]  /*3870*/  FSEL R35, R35, -INF , P6 ;  /* 0xff80000023237808 */ /* 0x000fe40003000000 */
[----:B------:R-:W-:-:S02]  /*3880*/  FSEL R67, R99, -INF , P6 ;  /* 0xff80000063437808 */ /* 0x000fc40003000000 */
[----:B------:R-:W-:Y:S02]  /*3890*/  FSEL R60, R97, -INF , P6 ;  /* 0xff800000613c7808 */ /* 0x000fe40003000000 */
[----:B------:R-:W-:Y:S01]  /*38a0*/  FSEL R29, R29, -INF , P5 ;  /* 0xff8000001d1d7808 */ /* 0x000fe20002800000 */
[----:B------:R-:W-:Y:S01]  /*38b0*/  LDSM.16.MT88.4 R96, [R239+0x100] ;  /* 0x00010000ef60783b */ /* 0x000fe20000004200 */
[----:B------:R-:W-:Y:S02]  /*38c0*/  ISETP.GT.AND P6, PT, R6, 0x10, PT ;  /* 0x000000100600780c */ /* 0x000fe40003fc4270 */
[----:B------:R-:W-:Y:S02]  /*38d0*/  FMNMX.FTZ R0, R28, R0, !PT ;  /* 0x000000001c007209 */ /* 0x000fe40007810000 */
        /* <DEDUP_REMOVED lines=9> */
[----:B------:R-:W-:Y:S02]  /*3970*/  FSEL R25, R25, -INF , P2 ;  /* 0xff80000019197808 */ /* 0x000fe40001000000 */
        /* <DEDUP_REMOVED lines=39> */
[----:B------:R-:W-:Y:S01]  /*3bf0*/  FSEL R177, R79, -INF , P5 ;  /* 0xff8000004fb17808 */ /* 0x000fe20002800000 */
[----:B------:R-:W-:Y:S01]  /*3c00*/  LDSM.16.MT88.4 R12, [R239+0x2900] ;  /* 0x00290000ef0c783b */ /* 0x000fe20000004200 */
[----:B------:R-:W-:-:S02]  /*3c10*/  FSEL R7, R77, -INF , P5 ;  /* 0xff8000004d077808 */ /* 0x000fc40002800000 */
[----:B------:R-:W-:Y:S02]  /*3c20*/  ISETP.GT.AND P5, PT, R6, 0x31, PT ;  /* 0x000000310600780c */ /* 0x000fe40003fa4270 */
[----:B------:R-:W-:Y:S01]  /*3c30*/  FSEL R215, R100, -INF , P2 ;  /* 0xff80000064d77808 */ /* 0x000fe20001000000 */
[----:B------:R-:W-:Y:S01]  /*3c40*/  IMAD.MOV.U32 R100, RZ, RZ, R36 ;  /* 0x000000ffff647224 */ /* 0x000fe200078e0024 */
[----:B------:R-:W-:Y:S01]  /*3c50*/  FMNMX.FTZ R0, R135, R0, !PT ;  /* 0x0000000087007209 */ /* 0x000fe20007810000 */
[----:B------:R-:W-:Y:S01]  /*3c60*/  LDSM.16.MT88.4 R36, [R238+0x2100] ;  /* 0x00210000ee24783b */ /* 0x000fe20000004200 */
[----:B------:R-:W-:Y:S02]  /*3c70*/  FSEL R132, R18, -INF , P6 ;  /* 0xff80000012847808 */ /* 0x000fe40003000000 */
[----:B------:R-:W-:Y:S01]  /*3c80*/  FSEL R179, R82, -INF , P6 ;  /* 0xff80000052b37808 */ /* 0x000fe20003000000 */
[----:B------:R-:W-:Y:S01]  /*3c90*/  LDSM.16.MT88.4 R16, [R240+0x2900] ;  /* 0x00290000f010783b */ /* 0x000fe20000004200 */
[----:B------:R-:W-:-:S02]  /*3ca0*/  FSEL R230, R80, -INF , P6 ;  /* 0xff80000050e67808 */ /* 0x000fc40003000000 */
[C---:B------:R-:W-:Y:S01]  /*3cb0*/  ISETP.GT.AND P6, PT, R6.reuse, 0x38, PT ;  /* 0x000000380600780c */ /* 0x040fe20003fc4270 */
[----:B------:R-:W-:Y:S01]  /*3cc0*/  LDSM.16.MT88.4 R80, [R240+0x100] ;  /* 0x00010000f050783b */ /* 0x000fe20000004200 */
        /* <DEDUP_REMOVED lines=8> */
[----:B------:R-:W-:Y:S02]  /*3d50*/  FMNMX.FTZ R0, R212, R0, !PT ;  /* 0x00000000d4007209 */ /* 0x000fe40007810000 */
[----:B------:R-:W-:Y:S01]  /*3d60*/  FSEL R211, R102, -INF , P2 ;  /* 0xff80000066d37808 */ /* 0x000fe20001000000 */
[----:B------:R-:W-:Y:S01]  /*3d70*/  IMAD.MOV.U32 R102, RZ, RZ, R7 ;  /* 0x000000ffff667224 */ /* 0x000fe200078e0007 */
[----:B------:R-:W-:Y:S01]  /*3d80*/  FSEL R218, R218, -INF , P2 ;  /* 0xff800000dada7808 */ /* 0x000fe20001000000 */
[----:B------:R-:W1:Y:S01]  /*3d90*/  SHFL.BFLY PT, R2, R0, 0x2, 0x1f ;  /* 0x0c401f0000027f89 */ /* 0x000e6200000e0000 */
[----:B------:R-:W-:-:S02]  /*3da0*/  FSEL R209, R70, -INF , P6 ;  /* 0xff80000046d17808 */ /* 0x000fc40003000000 */
[----:B------:R-:W-:Y:S02]  /*3db0*/  FSEL R207, R71, -INF , P5 ;  /* 0xff80000047cf7808 */ /* 0x000fe40002800000 */
[----:B------:R-:W-:Y:S02]  /*3dc0*/  FMNMX.FTZ R196, R65, R60, !PT ;  /* 0x0000003c41c47209 */ /* 0x000fe40007810000 */
[----:B------:R-:W-:Y:S02]  /*3dd0*/  FMNMX.FTZ R4, R119, R67, !PT ;  /* 0x0000004377047209 */ /* 0x000fe40007810000 */
[----:B------:R-:W-:Y:S02]  /*3de0*/  FMNMX.FTZ R196, R63, R196, !PT ;  /* 0x000000c43fc47209 */ /* 0x000fe40007810000 */
[----:B------:R-:W-:Y:S02]  /*3df0*/  FSEL R225, R8, -INF , P6 ;  /* 0xff80000008e17808 */ /* 0x000fe40003000000 */
[----:B------:R-:W-:-:S02]  /*3e00*/  FMNMX.FTZ R196, R62, R196, !PT ;  /* 0x000000c43ec47209 */ /* 0x000fc40007810000 */
[----:B------:R-:W-:Y:S02]  /*3e10*/  FMNMX.FTZ R4, R118, R4, !PT ;  /* 0x0000000476047209 */ /* 0x000fe40007810000 */
[----:B------:R-:W-:Y:S02]  /*3e20*/  FMNMX.FTZ R196, R64, R196, !PT ;  /* 0x000000c440c47209 */ /* 0x000fe40007810000 */
[----:B------:R-:W-:Y:S02]  /*3e30*/  FSEL R226, R9, -INF , P5 ;  /* 0xff80000009e27808 */ /* 0x000fe40002800000 */
[----:B------:R-:W-:Y:S02]  /*3e40*/  FMNMX.FTZ R196, R61, R196, !PT ;  /* 0x000000c43dc47209 */ /* 0x000fe40007810000 */
[----:B------:R-:W-:Y:S02]  /*3e50*/  FMNMX.FTZ R4, R66, R4, !PT ;  /* 0x0000000442047209 */ /* 0x000fe40007810000 */
[----:B-1----:R-:W-:-:S02]  /*3e60*/  FMNMX.FTZ R0, R0, R2, !PT ;  /* 0x0000000200007209 */ /* 0x002fc40007810000 */
[----:B------:R-:W-:Y:S02]  /*3e70*/  FMNMX.FTZ R196, R84, R196, !PT ;  /* 0x000000c454c47209 */ /* 0x000fe40007810000 */
[----:B------:R-:W-:Y:S01]  /*3e80*/  FMNMX.FTZ R4, R117, R4, !PT ;  /* 0x0000000475047209 */ /* 0x000fe20007810000 */
[----:B------:R-:W1:Y:S01]  /*3e90*/  SHFL.BFLY PT, R2, R0, 0x1, 0x1f ;  /* 0x0c201f0000027f89 */ /* 0x000e6200000e0000 */
        /* <DEDUP_REMOVED lines=12> */
[----:B-1----:R-:W-:Y:S02]  /*3f60*/  FMNMX.FTZ R2, R0, R2, !PT ;  /* 0x0000000200027209 */ /* 0x002fe40007810000 */
[----:B------:R-:W-:Y:S02]  /*3f70*/  FMNMX.FTZ R0, R34, R35, !PT ;  /* 0x0000002322007209 */ /* 0x000fe40007810000 */
[C---:B------:R-:W-:Y:S01]  /*3f80*/  FSETP.NEU.FTZ.AND P2, PT, R2.reuse, -INF , PT ;  /* 0xff8000000200780b */ /* 0x040fe20003f5d000 */
[----:B------:R-:W-:Y:S01]  /*3f90*/  FMUL.FTZ R216, R2, c[0x0][0x2d0] ;  /* 0x0000b40002d87a20 */ /* 0x000fe20000410000 */
[----:B------:R-:W-:-:S02]  /*3fa0*/  FMNMX.FTZ R0, R30, R0, !PT ;  /* 0x000000001e007209 */ /* 0x000fc40007810000 */
[----:B------:R-:W-:Y:S02]  /*3fb0*/  FSEL R221, R10, -INF , P6 ;  /* 0xff8000000add7808 */ /* 0x000fe40003000000 */
[----:B------:R-:W-:Y:S02]  /*3fc0*/  FMNMX.FTZ R0, R31, R0, !PT ;  /* 0x000000001f007209 */ /* 0x000fe40007810000 */
[----:B------:R-:W-:Y:S02]  /*3fd0*/  FSEL R216, R216, RZ, P2 ;  /* 0x000000ffd8d87208 */ /* 0x000fe40001000000 */
[----:B------:R-:W-:Y:S02]  /*3fe0*/  FMNMX.FTZ R0, R26, R0, !PT ;  /* 0x000000001a007209 */ /* 0x000fe40007810000 */
[----:B------:R-:W-:Y:S01]  /*3ff0*/  ISETP.GT.AND P2, PT, R6, 0x31, PT ;  /* 0x000000310600780c */ /* 0x000fe20003f44270 */
[--C-:B------:R-:W-:Y:S01]  /*4000*/  FFMA.FTZ R205, R32, c[0x0][0x2d0], -R216.reuse ;  /* 0x0000b40020cd7a23 */ /* 0x100fe200000108d8 */
[----:B------:R-:W-:Y:S01]  /*4010*/  FMNMX.FTZ R0, R27, R0, !PT ;  /* 0x000000001b007209 */ /* 0x000fe20007810000 */
[--C-:B------:R-:W-:Y:S01]  /*4020*/  FFMA.FTZ R204, R33, c[0x0][0x2d0], -R216.reuse ;  /* 0x0000b40021cc7a23 */ /* 0x100fe200000108d8 */
[----:B------:R-:W-:Y:S01]  /*4030*/  FSEL R210, R103, -INF , P2 ;  /* 0xff80000067d27808 */ /* 0x000fe20001000000 */
[--C-:B------:R-:W-:Y:S01]  /*4040*/  FFMA.FTZ R58, R28, c[0x0][0x2d0], -R216.reuse ;  /* 0x0000b4001c3a7a23 */ /* 0x100fe200000108d8 */
[----:B------:R-:W-:Y:S01]  /*4050*/  FMNMX.FTZ R0, R22, R0, !PT ;  /* 0x0000000016007209 */ /* 0x000fe20007810000 */
[--C-:B------:R-:W-:Y:S01]  /*4060*/  FFMA.FTZ R54, R29, c[0x0][0x2d0], -R216.reuse ;  /* 0x0000b4001d367a23 */ /* 0x100fe200000108d8 */
[----:B------:R-:W-:Y:S01]  /*4070*/  FSEL R222, R11, -INF , P5 ;  /* 0xff8000000bde7808 */ /* 0x000fe20002800000 */
[----:B------:R-:W-:Y:S01]  /*4080*/  MUFU.EX2 R205, R205 ;  /* 0x000000cd00cd7308 */ /* 0x000fe20000000800 */
[----:B------:R-:W-:Y:S01]  /*4090*/  FMNMX.FTZ R0, R23, R0, !PT ;  /* 0x0000000017007209 */ /* 0x000fe20007810000 */
[----:B------:R-:W-:-:S02]  /*40a0*/  FFMA.FTZ R57, R24, c[0x0][0x2d0], -R216 ;  /* 0x0000b40018397a23 */ /* 0x000fc400000108d8 */
[--C-:B------:R-:W-:Y:S01]  /*40b0*/  FFMA.FTZ R53, R25, c[0x0][0x2d0], -R216.reuse ;  /* 0x0000b40019357a23 */ /* 0x100fe200000108d8 */
[----:B------:R-:W-:Y:S01]  /*40c0*/  FMNMX.FTZ R0, R132, R0, !PT ;  /* 0x0000000084007209 */ /* 0x000fe20007810000 */
[--C-:B------:R-:W-:Y:S02]  /*40d0*/  FFMA.FTZ R52, R20, c[0x0][0x2d0], -R216.reuse ;  /* 0x0000b40014347a23 */ /* 0x100fe400000108d8 */
[----:B------:R-:W1:Y:S01]  /*40e0*/  MUFU.EX2 R204, R204 ;  /* 0x000000cc00cc7308 */ /* 0x000e620000000800 */
[----:B------:R-:W-:Y:S01]  /*40f0*/  FMNMX.FTZ R0, R133, R0, !PT ;  /* 0x0000000085007209 */ /* 0x000fe20007810000 */
[--C-:B------:R-:W-:Y:S02]  /*4100*/  FFMA.FTZ R51, R21, c[0x0][0x2d0], -R216.reuse ;  /* 0x0000b40015337a23 */ /* 0x100fe400000108d8 */
[--C-:B------:R-:W-:Y:S01]  /*4110*/  FFMA.FTZ R215, R215, c[0x0][0x2d0], -R216.reuse ;  /* 0x0000b400d7d77a23 */ /* 0x100fe200000108d8 */
[----:B------:R-:W-:Y:S01]  /*4120*/  FMNMX.FTZ R0, R174, R0, !PT ;  /* 0x00000000ae007209 */ /* 0x000fe20007810000 */
[----:B------:R-:W-:-:S02]  /*4130*/  FFMA.FTZ R214, R214, c[0x0][0x2d0], -R216 ;  /* 0x0000b400d6d67a23 */ /* 0x000fc400000108d8 */
[----:B------:R-:W2:Y:S01]  /*4140*/  MUFU.EX2 R58, R58 ;  /* 0x0000003a003a7308 */ /* 0x000ea20000000800 */
[----:B------:R-:W-:Y:S01]  /*4150*/  FMNMX.FTZ R0, R175, R0, !PT ;  /* 0x00000000af007209 */ /* 0x000fe20007810000 */
[--C-:B------:R-:W-:Y:S02]  /*4160*/  FFMA.FTZ R213, R213, c[0x0][0x2d0], -R216.reuse ;  /* 0x0000b400d5d57a23 */ /* 0x100fe400000108d8 */
[----:B------:R-:W-:Y:S01]  /*4170*/  FFMA.FTZ R212, R212, c[0x0][0x2d0], -R216 ;  /* 0x0000b400d4d47a23 */ /* 0x000fe200000108d8 */
[----:B------:R-:W-:-:S03]  /*4180*/  FMNMX.FTZ R0, R211, R0, !PT ;  /* 0x00000000d3007209 */ /* 0x000fc60007810000 */
[----:B------:R-:W3:Y:S01]  /*4190*/  MUFU.EX2 R54, R54 ;  /* 0x0000003600367308 */ /* 0x000ee20000000800 */
[----:B------:R-:W-:Y:S02]  /*41a0*/  FMNMX.FTZ R0, R210, R0, !PT ;  /* 0x00000000d2007209 */ /* 0x000fe40007810000 */
[----:B-1----:R-:W-:Y:S01]  /*41b0*/  F2FP.PACK_AB R164, R204, R205 ;  /* 0x000000cdcca4723e */ /* 0x002fe200000000ff */
[----:B------:R-:W-:Y:S01]  /*41c0*/  FADD.FTZ R204, R205, R204 ;  /* 0x000000cccdcc7221 */ /* 0x000fe20000010000 */
[----:B------:R-:W-:-:S03]  /*41d0*/  FMNMX.FTZ R0, R209, R0, !PT ;  /* 0x00000000d1007209 */ /* 0x000fc60007810000 */
[----:B------:R-:W1:Y:S01]  /*41e0*/  MUFU.EX2 R57, R57 ;  /* 0x0000003900397308 */ /* 0x000e620000000800 */
[----:B------:R-:W-:Y:S01]  /*41f0*/  FMNMX.FTZ R7, R207, R0, !PT ;  /* 0x00000000cf077209 */ /* 0x000fe20007810000 */
[----:B--2---:R-:W-:-:S04]  /*4200*/  FADD.FTZ R204, R58, R204 ;  /* 0x000000cc3acc7221 */ /* 0x004fc80000010000 */
[----:B------:R-:W2:Y:S01]  /*4210*/  SHFL.BFLY PT, R0, R7, 0x2, 0x1f ;  /* 0x0c401f0007007f89 */ /* 0x000ea200000e0000 */
[C---:B---3--:R-:W-:Y:S01]  /*4220*/  F2FP.PACK_AB R166, R54.reuse, R58 ;  /* 0x0000003a36a6723e */ /* 0x048fe200000000ff */
[----:B------:R-:W3:Y:S01]  /*4230*/  MUFU.EX2 R53, R53 ;  /* 0x0000003500357308 */ /* 0x000ee20000000800 */
[----:B------:R-:W-:-:S04]  /*4240*/  FADD.FTZ R204, R54, R204 ;  /* 0x000000cc36cc7221 */ /* 0x000fc80000010000 */
[----:B-1----:R-:W-:-:S03]  /*4250*/  FADD.FTZ R204, R57, R204 ;  /* 0x000000cc39cc7221 */ /* 0x002fc60000010000 */
[----:B------:R-:W1:Y:S08]  /*4260*/  MUFU.EX2 R52, R52 ;  /* 0x0000003400347308 */ /* 0x000e700000000800 */
[----:B------:R-:W4:Y:S01]  /*4270*/  MUFU.EX2 R51, R51 ;  /* 0x0000003300337308 */ /* 0x000f220000000800 */
[----:B---3--:R-:W-:Y:S01]  /*4280*/  FADD.FTZ R204, R53, R204 ;  /* 0x000000cc35cc7221 */ /* 0x008fe20000010000 */
[----:B--2---:R-:W-:-:S06]  /*4290*/  FMNMX.FTZ R7, R7, R0, !PT ;  /* 0x0000000007077209 */ /* 0x004fcc0007810000 */
[----:B------:R-:W-:Y:S01]  /*42a0*/  MUFU.EX2 R215, R215 ;  /* 0x000000d700d77308 */ /* 0x000fe20000000800 */
[----:B-1----:R-:W-:Y:S01]  /*42b0*/  FADD.FTZ R204, R52, R204 ;  /* 0x000000cc34cc7221 */ /* 0x002fe20000010000 */
[----:B------:R-:W1:Y:S06]  /*42c0*/  SHFL.BFLY PT, R0, R7, 0x1, 0x1f ;  /* 0x0c201f0007007f89 */ /* 0x000e6c00000e0000 */
[----:B------:R-:W-:Y:S01]  /*42d0*/  MUFU.EX2 R214, R214 ;  /* 0x000000d600d67308 */ /* 0x000fe20000000800 */
[----:B----4-:R-:W-:-:S07]  /*42e0*/  FADD.FTZ R204, R51, R204 ;  /* 0x000000cc33cc7221 */ /* 0x010fce0000010000 */
[----:B------:R-:W-:Y:S08]  /*42f0*/  MUFU.EX2 R213, R213 ;  /* 0x000000d500d57308 */ /* 0x000ff00000000800 */
[----:B------:R-:W-:Y:S01]  /*4300*/  MUFU.EX2 R212, R212 ;  /* 0x000000d400d47308 */ /* 0x000fe20000000800 */
[----:B-1----:R-:W-:-:S04]  /*4310*/  FMNMX.FTZ R0, R0, R7, !PT ;  /* 0x0000000700007209 */ /* 0x002fc80007810000 */
[C---:B------:R-:W-:Y:S01]  /*4320*/  FSETP.NEU.FTZ.AND P2, PT, R0.reuse, -INF , PT ;  /* 0xff8000000000780b */ /* 0x040fe20003f5d000 */
[----:B------:R-:W-:-:S05]  /*4330*/  FMUL.FTZ R208, R0, c[0x0][0x2d0] ;  /* 0x0000b40000d07a20 */ /* 0x000fca0000410000 */
[----:B------:R-:W-:Y:S02]  /*4340*/  FSEL R208, R208, RZ, P2 ;  /* 0x000000ffd0d07208 */ /* 0x000fe40001000000 */
[----:B------:R-:W-:Y:S02]  /*4350*/  ISETP.GT.AND P2, PT, R6, 0x31, PT ;  /* 0x000000310600780c */ /* 0x000fe40003f44270 */
[----:B------:R-:W-:Y:S01]  /*4360*/  F2FP.PACK_AB R6, R51, R52 ;  /* 0x000000343306723e */ /* 0x000fe200000000ff */
[--C-:B------:R-:W-:Y:S01]  /*4370*/  FFMA.FTZ R201, R34, c[0x0][0x2d0], -R208.reuse ;  /* 0x0000b40022c97a23 */ /* 0x100fe200000108d0 */
[----:B------:R-:W-:Y:S01]  /*4380*/  FSEL R223, R217, -INF , P2 ;  /* 0xff800000d9df7808 */ /* 0x000fe20001000000 */
[--C-:B------:R-:W-:Y:S01]  /*4390*/  FFMA.FTZ R206, R35, c[0x0][0x2d0], -R208.reuse ;  /* 0x0000b40023ce7a23 */ /* 0x100fe200000108d0 */
[----:B------:R-:W-:Y:S01]  /*43a0*/  FSEL R219, R219, -INF , P2 ;  /* 0xff800000dbdb7808 */ /* 0x000fe20001000000 */
[--C-:B------:R-:W-:Y:S01]  /*43b0*/  FFMA.FTZ R59, R30, c[0x0][0x2d0], -R208.reuse ;  /* 0x0000b4001e3b7a23 */ /* 0x100fe200000108d0 */
[----:B------:R-:W-:Y:S01]  /*43c0*/  FMNMX.FTZ R196, R223, R196, !PT ;  /* 0x000000c4dfc47209 */ /* 0x000fe20007810000 */
[--C-:B------:R-:W-:Y:S01]  /*43d0*/  FFMA.FTZ R55, R31, c[0x0][0x2d0], -R208.reuse ;  /* 0x0000b4001f377a23 */ /* 0x100fe200000108d0 */
[----:B------:R-:W-:Y:S01]  /*43e0*/  MUFU.EX2 R201, R201 ;  /* 0x000000c900c97308 */ /* 0x000fe20000000800 */
[--C-:B------:R-:W-:Y:S01]  /*43f0*/  FFMA.FTZ R56, R26, c[0x0][0x2d0], -R208.reuse ;  /* 0x0000b4001a387a23 */ /* 0x100fe200000108d0 */
[----:B------:R-:W-:Y:S01]  /*4400*/  FMNMX.FTZ R196, R225, R196, !PT ;  /* 0x000000c4e1c47209 */ /* 0x000fe20007810000 */
[--C-:B------:R-:W-:Y:S01]  /*4410*/  FFMA.FTZ R50, R27, c[0x0][0x2d0], -R208.reuse ;  /* 0x0000b4001b327a23 */ /* 0x100fe200000108d0 */
[----:B------:R-:W-:Y:S01]  /*4420*/  LDSM.16.MT88.4 R32, [R240+0x900] ;  /* 0x00090000f020783b */ /* 0x000fe20000004200 */
[--C-:B------:R-:W-:Y:S01]  /*4430*/  FFMA.FTZ R49, R22, c[0x0][0x2d0], -R208.reuse ;  /* 0x0000b40016317a23 */ /* 0x100fe200000108d0 */
[----:B------:R-:W-:Y:S01]  /*4440*/  FMNMX.FTZ R196, R226, R196, !PT ;  /* 0x000000c4e2c47209 */ /* 0x000fe20007810000 */
[--C-:B------:R-:W-:Y:S01]  /*4450*/  FFMA.FTZ R48, R23, c[0x0][0x2d0], -R208.reuse ;  /* 0x0000b40017307a23 */ /* 0x100fe200000108d0 */
[----:B------:R-:W1:Y:S01]  /*4460*/  MUFU.EX2 R206, R206 ;  /* 0x000000ce00ce7308 */ /* 0x000e620000000800 */
[----:B------:R-:W-:Y:S01]  /*4470*/  LDSM.16.MT88.4 R28, [R239+0x900] ;  /* 0x00090000ef1c783b */ /* 0x000fe20000004200 */
[----:B------:R-:W-:-:S02]  /*4480*/  FFMA.FTZ R211, R211, c[0x0][0x2d0], -R208 ;  /* 0x0000b400d3d37a23 */ /* 0x000fc400000108d0 */
[--C-:B------:R-:W-:Y:S01]  /*4490*/  FFMA.FTZ R210, R210, c[0x0][0x2d0], -R208.reuse ;  /* 0x0000b400d2d27a23 */ /* 0x100fe200000108d0 */
[----:B------:R-:W2:Y:S01]  /*44a0*/  SHFL.BFLY PT, R3, R196, 0x2, 0x1f ;  /* 0x0c401f00c4037f89 */ /* 0x000ea200000e0000 */
[----:B------:R-:W-:Y:S02]  /*44b0*/  FFMA.FTZ R209, R209, c[0x0][0x2d0], -R208 ;  /* 0x0000b400d1d17a23 */ /* 0x000fe400000108d0 */
[----:B------:R-:W3:Y:S01]  /*44c0*/  MUFU.EX2 R59, R59 ;  /* 0x0000003b003b7308 */ /* 0x000ee20000000800 */
[----:B------:R-:W-:Y:S04]  /*44d0*/  LDSM.16.MT88.4 R24, [R238+0x900] ;  /* 0x00090000ee18783b */ /* 0x000fe80000004200 */
[----:B------:R-:W-:Y:S03]  /*44e0*/  LDSM.16.MT88.4 R20, [R246+0x2900] ;  /* 0x00290000f614783b */ /* 0x000fe60000004200 */
[----:B------:R-:W4:Y:S01]  /*44f0*/  MUFU.EX2 R55, R55 ;  /* 0x0000003700377308 */ /* 0x000f220000000800 */
[----:B-1----:R-:W-:Y:S01]  /*4500*/  F2FP.PACK_AB R165, R206, R201 ;  /* 0x000000c9cea5723e */ /* 0x002fe200000000ff */
[----:B------:R-:W-:-:S06]  /*4510*/  FADD.FTZ R201, R201, R206 ;  /* 0x000000cec9c97221 */ /* 0x000fcc0000010000 */
[----:B------:R-:W1:Y:S01]  /*4520*/  MUFU.EX2 R56, R56 ;  /* 0x0000003800387308 */ /* 0x000e620000000800 */
[----:B---3--:R-:W-:Y:S01]  /*4530*/  FADD.FTZ R201, R59, R201 ;  /* 0x000000c93bc97221 */ /* 0x008fe20000010000 */
[----:B--2---:R-:W-:Y:S02]  /*4540*/  FMNMX.FTZ R196, R196, R3, !PT ;  /* 0x00000003c4c47209 */ /* 0x004fe40007810000 */
[----:B------:R-:W-:-:S04]  /*4550*/  FMNMX.FTZ R3, R177, R4, !PT ;  /* 0x00000004b1037209 */ /* 0x000fc80007810000 */
[----:B------:R-:W2:Y:S01]  /*4560*/  MUFU.EX2 R50, R50 ;  /* 0x0000003200327308 */ /* 0x000ea20000000800 */
[C---:B----4-:R-:W-:Y:S01]  /*4570*/  F2FP.PACK_AB R167, R55.reuse, R59 ;  /* 0x0000003b37a7723e */ /* 0x050fe200000000ff */
[----:B------:R-:W3:Y:S01]  /*4580*/  SHFL.BFLY PT, R8, R196, 0x1, 0x1f ;  /* 0x0c201f00c4087f89 */ /* 0x000ee200000e0000 */
[----:B------:R-:W-:Y:S01]  /*4590*/  FMNMX.FTZ R3, R218, R3, !PT ;  /* 0x00000003da037209 */ /* 0x000fe20007810000 */
[----:B------:R-:W-:Y:S01]  /*45a0*/  FADD.FTZ R201, R55, R201 ;  /* 0x000000c937c97221 */ /* 0x000fe20000010000 */
[----:B------:R-:W-:Y:S02]  /*45b0*/  F2FP.PACK_AB R4, R53, R57 ;  /* 0x000000393504723e */ /* 0x000fe400000000ff */
[----:B------:R-:W-:Y:S01]  /*45c0*/  FMNMX.FTZ R3, R219, R3, !PT ;  /* 0x00000003db037209 */ /* 0x000fe20007810000 */
[----:B------:R-:W-:Y:S01]  /*45d0*/  HMMA.16816.F32 R188, R164, R180, RZ ;  /* 0x000000b4a4bc723c */ /* 0x000fe200000018ff */
[----:B------:R-:W4:Y:S01]  /*45e0*/  MUFU.EX2 R49, R49 ;  /* 0x0000003100317308 */ /* 0x000f220000000800 */
[----:B-1----:R-:W-:Y:S01]  /*45f0*/  FADD.FTZ R201, R56, R201 ;  /* 0x000000c938c97221 */ /* 0x002fe20000010000 */
[----:B------:R-:W-:-:S04]  /*4600*/  FMNMX.FTZ R3, R221, R3, !PT ;  /* 0x00000003dd037209 */ /* 0x000fc80007810000 */
[----:B------:R-:W-:Y:S01]  /*4610*/  FMNMX.FTZ R3, R222, R3, !PT ;  /* 0x00000003de037209 */ /* 0x000fe20007810000 */
[C---:B------:R-:W-:Y:S01]  /*4620*/  HMMA.16816.F32 R72, R164.reuse, R80, RZ ;  /* 0x00000050a448723c */ /* 0x040fe200000018ff */
[----:B------:R-:W1:Y:S01]  /*4630*/  MUFU.EX2 R48, R48 ;  /* 0x0000003000307308 */ /* 0x000e620000000800 */
[C---:B--2---:R-:W-:Y:S01]  /*4640*/  F2FP.PACK_AB R5, R50.reuse, R56 ;  /* 0x000000383205723e */ /* 0x044fe200000000ff */
[----:B------:R-:W-:Y:S01]  /*4650*/  FADD.FTZ R201, R50, R201 ;  /* 0x000000c932c97221 */ /* 0x000fe20000010000 */
[----:B------:R-:W2:Y:S04]  /*4660*/  SHFL.BFLY PT, R68, R3, 0x2, 0x1f ;  /* 0x0c401f0003447f89 */ /* 0x000ea800000e0000 */
[C---:B------:R-:W-:Y:S01]  /*4670*/  HMMA.16816.F32 R88, R164.reuse, R96, RZ ;  /* 0x00000060a458723c */ /* 0x040fe200000018ff */
[----:B------:R-:W-:Y:S01]  /*4680*/  MUFU.EX2 R211, R211 ;  /* 0x000000d300d37308 */ /* 0x000fe20000000800 */
[----:B---3--:R-:W-:Y:S01]  /*4690*/  FMNMX.FTZ R196, R196, R8, !PT ;  /* 0x00000008c4c47209 */ /* 0x008fe20007810000 */
[----:B----4-:R-:W-:Y:S01]  /*46a0*/  FADD.FTZ R201, R49, R201 ;  /* 0x000000c931c97221 */ /* 0x010fe20000010000 */
[----:B------:R-:W-:Y:S02]  /*46b0*/  LDSM.16.MT88.4 R8, [R238+0x2900] ;  /* 0x00290000ee08783b */ /* 0x000fe40000004200 */
[C---:B------:R-:W-:Y:S01]  /*46c0*/  FSETP.NEU.FTZ.AND P2, PT, R196.reuse, -INF , PT ;  /* 0xff800000c400780b */ /* 0x040fe20003f5d000 */
[----:B------:R-:W-:Y:S01]  /*46d0*/  FMUL.FTZ R227, R196, c[0x0][0x2d0] ;  /* 0x0000b400c4e37a20 */ /* 0x000fe20000410000 */
[----:B------:R-:W-:Y:S01]  /*46e0*/  HMMA.16816.F32 R104, R164, R112, RZ ;  /* 0x00000070a468723c */ /* 0x000fe200000018ff */
[C---:B-1----:R-:W-:Y:S01]  /*46f0*/  F2FP.PACK_AB R7, R48.reuse, R49 ;  /* 0x000000313007723e */ /* 0x042fe200000000ff */
[----:B------:R-:W-:Y:S01]  /*4700*/  MUFU.EX2 R210, R210 ;  /* 0x000000d200d27308 */ /* 0x000fe20000000800 */
[----:B------:R-:W-:Y:S01]  /*4710*/  FADD.FTZ R201, R48, R201 ;  /* 0x000000c930c97221 */ /* 0x000fe20000010000 */
[----:B------:R-:W-:-:S04]  /*4720*/  FSEL R227, R227, RZ, P2 ;  /* 0x000000ffe3e37208 */ /* 0x000fc80001000000 */
[C---:B------:R-:W-:Y:S01]  /*4730*/  HMMA.16816.F32 R120, R164.reuse, R128, RZ ;  /* 0x00000080a478723c */ /* 0x040fe200000018ff */
[--C-:B------:R-:W-:Y:S02]  /*4740*/  FFMA.FTZ R217, R65, c[0x0][0x2d0], -R227.reuse ;  /* 0x0000b40041d97a23 */ /* 0x100fe400000108e3 */
[--C-:B------:R-:W-:Y:S01]  /*4750*/  FFMA.FTZ R224, R60, c[0x0][0x2d0], -R227.reuse ;  /* 0x0000b4003ce07a23 */ /* 0x100fe200000108e3 */
[----:B--2---:R-:W-:Y:S01]  /*4760*/  FMNMX.FTZ R3, R3, R68, !PT ;  /* 0x0000004403037209 */ /* 0x004fe20007810000 */
[--C-:B------:R-:W-:Y:S02]  /*4770*/  FFMA.FTZ R60, R63, c[0x0][0x2d0], -R227.reuse ;  /* 0x0000b4003f3c7a23 */ /* 0x100fe400000108e3 */
[--C-:B------:R-:W-:Y:S01]  /*4780*/  FFMA.FTZ R63, R62, c[0x0][0x2d0], -R227.reuse ;  /* 0x0000b4003e3f7a23 */ /* 0x100fe200000108e3 */
[----:B------:R-:W-:Y:S01]  /*4790*/  MUFU.EX2 R217, R217 ;  /* 0x000000d900d97308 */ /* 0x000fe20000000800 */
[----:B------:R-:W1:Y:S01]  /*47a0*/  SHFL.BFLY PT, R65, R3, 0x1, 0x1f ;  /* 0x0c201f0003417f89 */ /* 0x000e6200000e0000 */
[----:B------:R-:W-:Y:S01]  /*47b0*/  HMMA.16816.F32 R136, R164, R144, RZ ;  /* 0x00000090a488723c */ /* 0x000fe200000018ff */
[----:B------:R-:W-:-:S02]  /*47c0*/  FFMA.FTZ R62, R64, c[0x0][0x2d0], -R227 ;  /* 0x0000b400403e7a23 */ /* 0x000fc400000108e3 */
[--C-:B------:R-:W-:Y:S02]  /*47d0*/  FFMA.FTZ R61, R61, c[0x0][0x2d0], -R227.reuse ;  /* 0x0000b4003d3d7a23 */ /* 0x100fe400000108e3 */
[--C-:B------:R-:W-:Y:S01]  /*47e0*/  FFMA.FTZ R64, R84, c[0x0][0x2d0], -R227.reuse ;  /* 0x0000b40054407a23 */ /* 0x100fe200000108e3 */
[----:B------:R-:W2:Y:S01]  /*47f0*/  MUFU.EX2 R224, R224 ;  /* 0x000000e000e07308 */ /* 0x000ea20000000800 */
[--C-:B------:R-:W-:Y:S01]  /*4800*/  FFMA.FTZ R230, R230, c[0x0][0x2d0], -R227.reuse ;  /* 0x0000b400e6e67a23 */ /* 0x100fe200000108e3 */
[C---:B------:R-:W-:Y:S01]  /*4810*/  HMMA.16816.F32 R148, R164.reuse, R156, RZ ;  /* 0x0000009ca494723c */ /* 0x040fe200000018ff */
[--C-:B------:R-:W-:Y:S02]  /*4820*/  FFMA.FTZ R231, R231, c[0x0][0x2d0], -R227.reuse ;  /* 0x0000b400e7e77a23 */ /* 0x100fe400000108e3 */
[--C-:B------:R-:W-:Y:S02]  /*4830*/  FFMA.FTZ R220, R220, c[0x0][0x2d0], -R227.reuse ;  /* 0x0000b400dcdc7a23 */ /* 0x100fe400000108e3 */
[--C-:B------:R-:W-:Y:S01]  /*4840*/  FFMA.FTZ R223, R223, c[0x0][0x2d0], -R227.reuse ;  /* 0x0000b400dfdf7a23 */ /* 0x100fe200000108e3 */
[----:B------:R-:W3:Y:S01]  /*4850*/  MUFU.EX2 R60, R60 ;  /* 0x0000003c003c7308 */ /* 0x000ee20000000800 */
[--C-:B------:R-:W-:Y:S01]  /*4860*/  FFMA.FTZ R225, R225, c[0x0][0x2d0], -R227.reuse ;  /* 0x0000b400e1e17a23 */ /* 0x100fe200000108e3 */
[----:B------:R-:W-:Y:S01]  /*4870*/  HMMA.16816.F32 R168, R164, R36, RZ ;  /* 0x00000024a4a8723c */ /* 0x000fe200000018ff */
[----:B------:R-:W-:-:S05]  /*4880*/  FFMA.FTZ R226, R226, c[0x0][0x2d0], -R227 ;  /* 0x0000b400e2e27a23 */ /* 0x000fca00000108e3 */
[----:B------:R-:W4:Y:S01]  /*4890*/  MUFU.EX2 R63, R63 ;  /* 0x0000003f003f7308 */ /* 0x000f220000000800 */
[----:B-1----:R-:W-:Y:S01]  /*48a0*/  FMNMX.FTZ R3, R3, R65, !PT ;  /* 0x0000004103037209 */ /* 0x002fe20007810000 */
[C---:B------:R-:W-:Y:S01]  /*48b0*/  HMMA.16816.F32 R184, R164.reuse, R182, RZ ;  /* 0x000000b6a4b8723c */ /* 0x040fe200000018ff */
[----:B--2---:R-:W-:Y:S01]  /*48c0*/  F2FP.PACK_AB R160, R224, R217 ;  /* 0x000000d9e0a0723e */ /* 0x004fe200000000ff */
[----:B------:R-:W-:Y:S01]  /*48d0*/  FADD.FTZ R217, R217, R224 ;  /* 0x000000e0d9d97221 */ /* 0x000fe20000010000 */
[C---:B------:R-:W-:Y:S01]  /*48e0*/  FSETP.NEU.FTZ.AND P2, PT, R3.reuse, -INF , PT ;  /* 0xff8000000300780b */ /* 0x040fe20003f5d000 */
[----:B------:R-:W-:Y:S02]  /*48f0*/  FMUL.FTZ R65, R3, c[0x0][0x2d0] ;  /* 0x0000b40003417a20 */ /* 0x000fe40000410000 */
[----:B------:R-:W1:Y:S01]  /*4900*/  MUFU.EX2 R62, R62 ;  /* 0x0000003e003e7308 */ /* 0x000e620000000800 */
[----:B---3--:R-:W-:Y:S01]  /*4910*/  FADD.FTZ R217, R60, R217 ;  /* 0x000000d93cd97221 */ /* 0x008fe20000010000 */
[----:B------:R-:W-:Y:S01]  /*4920*/  HMMA.16816.F32 R76, R164, R82, RZ ;  /* 0x00000052a44c723c */ /* 0x000fe200000018ff */
[----:B------:R-:W-:Y:S01]  /*4930*/  FSEL R200, R65, RZ, P2 ;  /* 0x000000ff41c87208 */ /* 0x000fe20001000000 */
[----:B------:R-:W-:Y:S01]  /*4940*/  FFMA.FTZ R65, R85, c[0x0][0x2d0], -R227 ;  /* 0x0000b40055417a23 */ /* 0x000fe200000108e3 */
[----:B------:R-:W-:-:S03]  /*4950*/  FSETP.NEU.FTZ.AND P2, PT, R3, -INF , PT ;  /* 0xff8000000300780b */ /* 0x000fc60003f5d000 */
[--C-:B------:R-:W-:Y:S01]  /*4960*/  FFMA.FTZ R229, R67, c[0x0][0x2d0], -R200.reuse ;  /* 0x0000b40043e57a23 */ /* 0x100fe200000108c8 */
[----:B----4-:R-:W-:Y:S01]  /*4970*/  F2FP.PACK_AB R162, R63, R60 ;  /* 0x0000003c3fa2723e */ /* 0x010fe200000000ff */
[--C-:B------:R-:W-:Y:S01]  /*4980*/  FFMA.FTZ R228, R119, c[0x0][0x2d0], -R200.reuse ;  /* 0x0000b40077e47a23 */ /* 0x100fe200000108c8 */
[C---:B------:R-:W-:Y:S01]  /*4990*/  HMMA.16816.F32 R92, R164.reuse, R98, RZ ;  /* 0x00000062a45c723c */ /* 0x040fe200000018ff */
[--C-:B------:R-:W-:Y:S01]  /*49a0*/  FFMA.FTZ R67, R118, c[0x0][0x2d0], -R200.reuse ;  /* 0x0000b40076437a23 */ /* 0x100fe200000108c8 */
[----:B------:R-:W2:Y:S01]  /*49b0*/  MUFU.EX2 R61, R61 ;  /* 0x0000003d003d7308 */ /* 0x000ea20000000800 */
[--C-:B------:R-:W-:Y:S02]  /*49c0*/  FFMA.FTZ R66, R66, c[0x0][0x2d0], -R200.reuse ;  /* 0x0000b40042427a23 */ /* 0x100fe400000108c8 */
[--C-:B------:R-:W-:Y:S02]  /*49d0*/  FFMA.FTZ R197, R117, c[0x0][0x2d0], -R200.reuse ;  /* 0x0000b40075c57a23 */ /* 0x100fe400000108c8 */
[--C-:B------:R-:W-:Y:S01]  /*49e0*/  FFMA.FTZ R199, R116, c[0x0][0x2d0], -R200.reuse ;  /* 0x0000b40074c77a23 */ /* 0x100fe200000108c8 */
[----:B------:R-:W-:Y:S01]  /*49f0*/  HMMA.16816.F32 R108, R164, R114, RZ ;  /* 0x00000072a46c723c */ /* 0x000fe200000018ff */
[--C-:B------:R-:W-:Y:S01]  /*4a00*/  FFMA.FTZ R198, R86, c[0x0][0x2d0], -R200.reuse ;  /* 0x0000b40056c67a23 */ /* 0x100fe200000108c8 */
[----:B------:R-:W-:Y:S01]  /*4a10*/  MUFU.EX2 R228, R228 ;  /* 0x000000e400e47308 */ /* 0x000fe20000000800 */
[----:B------:R-:W-:-:S02]  /*4a20*/  FFMA.FTZ R200, R87, c[0x0][0x2d0], -R200 ;  /* 0x0000b40057c87a23 */ /* 0x000fc400000108c8 */
[----:B------:R-:W-:-:S03]  /*4a30*/  FADD.FTZ R217, R63, R217 ;  /* 0x000000d93fd97221 */ /* 0x000fc60000010000 */
[----:B------:R-:W-:Y:S01]  /*4a40*/  HMMA.16816.F32 R124, R164, R130, RZ ;  /* 0x00000082a47c723c */ /* 0x000fe200000018ff */
[----:B-1----:R-:W-:Y:S01]  /*4a50*/  FADD.FTZ R217, R62, R217 ;  /* 0x000000d93ed97221 */ /* 0x002fe20000010000 */
[----:B------:R-:W1:Y:S03]  /*4a60*/  MUFU.EX2 R229, R229 ;  /* 0x000000e500e57308 */ /* 0x000e660000000800 */
[----:B--2---:R-:W-:-:S03]  /*4a70*/  FADD.FTZ R217, R61, R217 ;  /* 0x000000d93dd97221 */ /* 0x004fc60000010000 */
[C---:B------:R-:W-:Y:S02]  /*4a80*/  HMMA.16816.F32 R140, R164.reuse, R146, RZ ;  /* 0x00000092a48c723c */ /* 0x040fe400000018ff */
[----:B------:R-:W2:Y:S06]  /*4a90*/  MUFU.EX2 R67, R67 ;  /* 0x0000004300437308 */ /* 0x000eac0000000800 */
[----:B------:R-:W-:Y:S02]  /*4aa0*/  HMMA.16816.F32 R152, R164, R158, RZ ;  /* 0x0000009ea498723c */ /* 0x000fe400000018ff */
[----:B------:R-:W3:Y:S01]  /*4ab0*/  MUFU.EX2 R66, R66 ;  /* 0x0000004200427308 */ /* 0x000ee20000000800 */
[----:B-1----:R-:W-:Y:S01]  /*4ac0*/  F2FP.PACK_AB R161, R229, R228 ;  /* 0x000000e4e5a1723e */ /* 0x002fe200000000ff */
[----:B------:R-:W-:-:S04]  /*4ad0*/  FADD.FTZ R228, R228, R229 ;  /* 0x000000e5e4e47221 */ /* 0x000fc80000010000 */
[----:B------:R-:W-:Y:S02]  /*4ae0*/  HMMA.16816.F32 R164, R164, R38, RZ ;  /* 0x00000026a4a4723c */ /* 0x000fe400000018ff */
[----:B------:R-:W1:Y:S01]  /*4af0*/  MUFU.EX2 R64, R64 ;  /* 0x0000004000407308 */ /* 0x000e620000000800 */
[----:B--2---:R-:W-:-:S05]  /*4b00*/  FADD.FTZ R228, R67, R228 ;  /* 0x000000e443e47221 */ /* 0x004fca0000010000 */
[----:B------:R-:W-:Y:S01]  /*4b10*/  HMMA.16816.F32 R188, R4, R40, R188 ;  /* 0x0000002804bc723c */ /* 0x000fe200000018bc */
[C---:B---3--:R-:W-:Y:S01]  /*4b20*/  F2FP.PACK_AB R163, R66.reuse, R67 ;  /* 0x0000004342a3723e */ /* 0x048fe200000000ff */
[----:B------:R-:W2:Y:S01]  /*4b30*/  MUFU.EX2 R65, R65 ;  /* 0x0000004100417308 */ /* 0x000ea20000000800 */
[----:B------:R-:W-:-:S05]  /*4b40*/  FADD.FTZ R228, R66, R228 ;  /* 0x000000e442e47221 */ /* 0x000fca0000010000 */
[----:B------:R-:W-:Y:S01]  /*4b50*/  HMMA.16816.F32 R72, R4, R32, R72 ;  /* 0x000000200448723c */ /* 0x000fe20000001848 */
[----:B-1----:R-:W-:Y:S01]  /*4b60*/  FADD.FTZ R217, R64, R217 ;  /* 0x000000d940d97221 */ /* 0x002fe20000010000 */
[----:B------:R-:W1:Y:S06]  /*4b70*/  MUFU.EX2 R197, R197 ;  /* 0x000000c500c57308 */ /* 0x000e6c0000000800 */
[----:B------:R-:W-:Y:S02]  /*4b80*/  HMMA.16816.F32 R192, R160, R180, RZ ;  /* 0x000000b4a0c0723c */ /* 0x000fe400000018ff */
[----:B------:R-:W3:Y:S01]  /*4b90*/  MUFU.EX2 R199, R199 ;  /* 0x000000c700c77308 */ /* 0x000ee20000000800 */
[----:B--2---:R-:W-:-:S04]  /*4ba0*/  FADD.FTZ R217, R65, R217 ;  /* 0x000000d941d97221 */ /* 0x004fc80000010000 */
[----:B------:R-:W-:Y:S01]  /*4bb0*/  IMAD.MOV.U32 R181, RZ, RZ, R102 ;  /* 0x000000ffffb57224 */ /* 0x000fe200078e0066 */
[----:B------:R-:W-:Y:S01]  /*4bc0*/  HMMA.16816.F32 R88, R4, R28, R88 ;  /* 0x0000001c0458723c */ /* 0x000fe20000001858 */
[----:B------:R-:W-:Y:S01]  /*4bd0*/  IMAD.MOV.U32 R180, RZ, RZ, R100 ;  /* 0x000000ffffb47224 */ /* 0x000fe200078e0064 */
[----:B------:R-:W2:Y:S01]  /*4be0*/  MUFU.EX2 R198, R198 ;  /* 0x000000c600c67308 */ /* 0x000ea20000000800 */
[----:B-1----:R-:W-:-:S05]  /*4bf0*/  FADD.FTZ R228, R197, R228 ;  /* 0x000000e4c5e47221 */ /* 0x002fca0000010000 */
[----:B------:R-:W-:Y:S02]  /*4c00*/  HMMA.16816.F32 R104, R4, R24, R104 ;  /* 0x000000180468723c */ /* 0x000fe40000001868 */
[----:B------:R-:W1:Y:S01]  /*4c10*/  MUFU.EX2 R200, R200 ;  /* 0x000000c800c87308 */ /* 0x000e620000000800 */
[----:B---3--:R-:W-:-:S05]  /*4c20*/  FADD.FTZ R228, R199, R228 ;  /* 0x000000e4c7e47221 */ /* 0x008fca0000010000 */
[----:B------:R-:W-:Y:S02]  /*4c30*/  HMMA.16816.F32 R120, R4, R20, R120 ;  /* 0x000000140478723c */ /* 0x000fe40000001878 */
[----:B------:R-:W-:Y:S01]  /*4c40*/  MUFU.EX2 R220, R220 ;  /* 0x000000dc00dc7308 */ /* 0x000fe20000000800 */
[----:B--2---:R-:W-:-:S05]  /*4c50*/  FADD.FTZ R228, R198, R228 ;  /* 0x000000e4c6e47221 */ /* 0x004fca0000010000 */
[----:B------:R-:W-:Y:S02]  /*4c60*/  HMMA.16816.F32 R136, R4, R16, R136 ;  /* 0x000000100488723c */ /* 0x000fe40000001888 */
[----:B------:R-:W-:Y:S01]  /*4c70*/  MUFU.EX2 R223, R223 ;  /* 0x000000df00df7308 */ /* 0x000fe20000000800 */
[----:B-1----:R-:W-:-:S05]  /*4c80*/  FADD.FTZ R228, R200, R228 ;  /* 0x000000e4c8e47221 */ /* 0x002fca0000010000 */
[C---:B------:R-:W-:Y:S02]  /*4c90*/  HMMA.16816.F32 R148, R4.reuse, R12, R148 ;  /* 0x0000000c0494723c */ /* 0x040fe40000001894 */
[----:B------:R-:W-:Y:S06]  /*4ca0*/  MUFU.EX2 R225, R225 ;  /* 0x000000e100e17308 */ /* 0x000fec0000000800 */
[C---:B------:R-:W-:Y:S02]  /*4cb0*/  HMMA.16816.F32 R168, R4.reuse, R8, R168 ;  /* 0x0000000804a8723c */ /* 0x040fe400000018a8 */
[----:B------:R-:W-:Y:S06]  /*4cc0*/  MUFU.EX2 R226, R226 ;  /* 0x000000e200e27308 */ /* 0x000fec0000000800 */
[C---:B------:R-:W-:Y:S08]  /*4cd0*/  HMMA.16816.F32 R184, R4.reuse, R42, R184 ;  /* 0x0000002a04b8723c */ /* 0x040ff000000018b8 */
[C---:B------:R-:W-:Y:S08]  /*4ce0*/  HMMA.16816.F32 R76, R4.reuse, R34, R76 ;  /* 0x00000022044c723c */ /* 0x040ff0000000184c */
[C---:B------:R-:W-:Y:S08]  /*4cf0*/  HMMA.16816.F32 R92, R4.reuse, R30, R92 ;  /* 0x0000001e045c723c */ /* 0x040ff0000000185c */
[C---:B------:R-:W-:Y:S08]  /*4d00*/  HMMA.16816.F32 R108, R4.reuse, R26, R108 ;  /* 0x0000001a046c723c */ /* 0x040ff0000000186c */
[C---:B------:R-:W-:Y:S08]  /*4d10*/  HMMA.16816.F32 R124, R4.reuse, R22, R124 ;  /* 0x00000016047c723c */ /* 0x040ff0000000187c */
[C---:B------:R-:W-:Y:S08]  /*4d20*/  HMMA.16816.F32 R140, R4.reuse, R18, R140 ;  /* 0x00000012048c723c */ /* 0x040ff0000000188c */
[C---:B------:R-:W-:Y:S08]  /*4d30*/  HMMA.16816.F32 R152, R4.reuse, R14, R152 ;  /* 0x0000000e0498723c */ /* 0x040ff00000001898 */
[----:B------:R-:W-:Y:S07]  /*4d40*/  HMMA.16816.F32 R164, R4, R10, R164 ;  /* 0x0000000a04a4723c */ /* 0x000fee00000018a4 */
[----:B------:R-:W-:Y:S01]  /*4d50*/  F2FP.PACK_AB R4, R61, R62 ;  /* 0x0000003e3d04723e */ /* 0x000fe200000000ff */
[----:B------:R-:W-:Y:S01]  /*4d60*/  HMMA.16816.F32 R68, R160, R80, RZ ;  /* 0x00000050a044723c */ /* 0x000fe200000018ff */
[----:B------:R-:W-:-:S02]  /*4d70*/  F2FP.PACK_AB R5, R199, R197 ;  /* 0x000000c5c705723e */ /* 0x000fc400000000ff */
[----:B------:R-:W-:Y:S02]  /*4d80*/  F2FP.PACK_AB R6, R65, R64 ;  /* 0x000000404106723e */ /* 0x000fe400000000ff */
[----:B------:R-:W-:Y:S02]  /*4d90*/  F2FP.PACK_AB R7, R200, R198 ;  /* 0x000000c6c807723e */ /* 0x000fe400000000ff */
[----:B------:R-:W-:Y:S01]  /*4da0*/  IMAD.MOV.U32 R80, RZ, RZ, R179 ;  /* 0x000000ffff507224 */ /* 0x000fe200078e00b3 */
[----:B------:R-:W-:Y:S01]  /*4db0*/  HMMA.16816.F32 R100, R160, R112, RZ ;  /* 0x00000070a064723c */ /* 0x000fe200000018ff */
[----:B------:R-:W-:-:S06]  /*4dc0*/  IMAD.MOV.U32 R81, RZ, RZ, R178 ;  /* 0x000000ffff517224 */ /* 0x000fcc00078e00b2 */
[----:B------:R-:W-:Y:S01]  /*4dd0*/  IMAD.MOV.U32 R112, RZ, RZ, R135 ;  /* 0x000000ffff707224 */ /* 0x000fe200078e0087 */
[----:B------:R-:W-:Y:S01]  /*4de0*/  HMMA.16816.F32 R192, R4, R40, R192 ;  /* 0x0000002804c0723c */ /* 0x000fe200000018c0 */
[----:B------:R-:W-:-:S06]  /*4df0*/  IMAD.MOV.U32 R113, RZ, RZ, R134 ;  /* 0x000000ffff717224 */ /* 0x000fcc00078e0086 */
[----:B------:R-:W-:Y:S01]  /*4e00*/  IMAD.MOV.U32 R40, RZ, RZ, R177 ;  /* 0x000000ffff287224 */ /* 0x000fe200078e00b1 */
[----:B------:R-:W-:Y:S01]  /*4e10*/  HMMA.16816.F32 R116, R160, R128, RZ ;  /* 0x00000080a074723c */ /* 0x000fe200000018ff */
[----:B------:R-:W-:-:S06]  /*4e20*/  IMAD.MOV.U32 R41, RZ, RZ, R176 ;  /* 0x000000ffff297224 */ /* 0x000fcc00078e00b0 */
[----:B------:R-:W-:Y:S01]  /*4e30*/  IMAD.MOV.U32 R128, RZ, RZ, R133 ;  /* 0x000000ffff807224 */ /* 0x000fe200078e0085 */
[----:B------:R-:W-:Y:S01]  /*4e40*/  HMMA.16816.F32 R176, R160, R156, RZ ;  /* 0x0000009ca0b0723c */ /* 0x000fe200000018ff */
[----:B------:R-:W-:-:S07]  /*4e50*/  IMAD.MOV.U32 R129, RZ, RZ, R132 ;  /* 0x000000ffff817224 */ /* 0x000fce00078e0084 */
[C---:B------:R-:W-:Y:S08]  /*4e60*/  HMMA.16816.F32 R132, R160.reuse, R144, RZ ;  /* 0x00000090a084723c */ /* 0x040ff000000018ff */
[----:B------:R-:W-:Y:S07]  /*4e70*/  HMMA.16816.F32 R84, R160, R96, RZ ;  /* 0x00000060a054723c */ /* 0x000fee00000018ff */
[----:B------:R-:W-:Y:S01]  /*4e80*/  IMAD.MOV.U32 R96, RZ, RZ, R173 ;  /* 0x000000ffff607224 */ /* 0x000fe200078e00ad */
[----:B------:R-:W-:Y:S01]  /*4e90*/  HMMA.16816.F32 R68, R4, R32, R68 ;  /* 0x000000200444723c */ /* 0x000fe20000001844 */
[----:B------:R-:W-:-:S06]  /*4ea0*/  IMAD.MOV.U32 R97, RZ, RZ, R172 ;  /* 0x000000ffff617224 */ /* 0x000fcc00078e00ac */
[----:B------:R-:W-:Y:S01]  /*4eb0*/  IMAD.MOV.U32 R32, RZ, RZ, R175 ;  /* 0x000000ffff207224 */ /* 0x000fe200078e00af */
[----:B------:R-:W-:Y:S01]  /*4ec0*/  HMMA.16816.F32 R100, R4, R24, R100 ;  /* 0x000000180464723c */ /* 0x000fe20000001864 */
[----:B------:R-:W-:Y:S02]  /*4ed0*/  IMAD.MOV.U32 R33, RZ, RZ, R174 ;  /* 0x000000ffff217224 */ /* 0x000fe400078e00ae */
[--C-:B------:R-:W-:Y:S02]  /*4ee0*/  FFMA.FTZ R32, R32, c[0x0][0x2d0], -R208.reuse ;  /* 0x0000b40020207a23 */ /* 0x100fe400000108d0 */
[----:B------:R-:W-:Y:S02]  /*4ef0*/  FFMA.FTZ R33, R33, c[0x0][0x2d0], -R208 ;  /* 0x0000b40021217a23 */ /* 0x000fe400000108d0 */
[----:B------:R-:W-:Y:S01]  /*4f00*/  IMAD.MOV.U32 R25, RZ, RZ, R128 ;  /* 0x000000ffff197224 */ /* 0x000fe200078e0080 */
[----:B------:R-:W-:Y:S01]  /*4f10*/  HMMA.16816.F32 R172, R160, R36, RZ ;  /* 0x00000024a0ac723c */ /* 0x000fe200000018ff */
[----:B------:R-:W-:Y:S01]  /*4f20*/  IMAD.MOV.U32 R24, RZ, RZ, R129 ;  /* 0x000000ffff187224 */ /* 0x000fe200078e0081 */
[----:B------:R-:W-:Y:S05]  /*4f30*/  MUFU.EX2 R32, R32 ;  /* 0x0000002000207308 */ /* 0x000fea0000000800 */
[----:B------:R-:W-:Y:S01]  /*4f40*/  IMAD.MOV.U32 R36, RZ, RZ, R112 ;  /* 0x000000ffff247224 */ /* 0x000fe200078e0070 */
[----:B------:R-:W-:Y:S01]  /*4f50*/  HMMA.16816.F32 R116, R4, R20, R116 ;  /* 0x000000140474723c */ /* 0x000fe20000001874 */
[----:B------:R-:W-:Y:S01]  /*4f60*/  IMAD.MOV.U32 R37, RZ, RZ, R113 ;  /* 0x000000ffff257224 */ /* 0x000fe200078e0071 */
[----:B------:R-:W-:Y:S01]  /*4f70*/  MUFU.EX2 R33, R33 ;  /* 0x0000002100217308 */ /* 0x000fe20000000800 */
[----:B------:R-:W-:-:S02]  /*4f80*/  FFMA.FTZ R36, R36, c[0x0][0x2d0], -R216 ;  /* 0x0000b40024247a23 */ /* 0x000fc400000108d8 */
[----:B------:R-:W-:Y:S02]  /*4f90*/  FFMA.FTZ R37, R37, c[0x0][0x2d0], -R216 ;  /* 0x0000b40025257a23 */ /* 0x000fe400000108d8 */
[----:B------:R-:W-:Y:S01]  /*4fa0*/  IMAD.MOV.U32 R21, RZ, RZ, R96 ;  /* 0x000000ffff157224 */ /* 0x000fe200078e0060 */
[C---:B------:R-:W-:Y:S01]  /*4fb0*/  HMMA.16816.F32 R132, R4.reuse, R16, R132 ;  /* 0x000000100484723c */ /* 0x040fe20000001884 */
[----:B------:R-:W-:Y:S01]  /*4fc0*/  IMAD.MOV.U32 R20, RZ, RZ, R97 ;  /* 0x000000ffff147224 */ /* 0x000fe200078e0061 */
[----:B------:R-:W-:Y:S05]  /*4fd0*/  MUFU.EX2 R36, R36 ;  /* 0x0000002400247308 */ /* 0x000fea0000000800 */
[----:B------:R-:W-:Y:S01]  /*4fe0*/  IMAD.MOV.U32 R16, RZ, RZ, R80 ;  /* 0x000000ffff107224 */ /* 0x000fe200078e0050 */
[----:B------:R-:W-:Y:S01]  /*4ff0*/  HMMA.16816.F32 R176, R4, R12, R176 ;  /* 0x0000000c04b0723c */ /* 0x000fe200000018b0 */
[----:B------:R-:W-:Y:S01]  /*5000*/  IMAD.MOV.U32 R17, RZ, RZ, R81 ;  /* 0x000000ffff117224 */ /* 0x000fe200078e0051 */
[----:B------:R-:W-:Y:S05]  /*5010*/  MUFU.EX2 R37, R37 ;  /* 0x0000002500257308 */ /* 0x000fea0000000800 */
[----:B------:R-:W-:Y:S01]  /*5020*/  IMAD.MOV.U32 R12, RZ, RZ, R180 ;  /* 0x000000ffff0c7224 */ /* 0x000fe200078e00b4 */
[----:B------:R-:W-:Y:S01]  /*5030*/  HMMA.16816.F32 R80, R160, R82, RZ ;  /* 0x00000052a050723c */ /* 0x000fe200000018ff */
[----:B------:R-:W-:-:S07]  /*5040*/  IMAD.MOV.U32 R13, RZ, RZ, R181 ;  /* 0x000000ffff0d7224 */ /* 0x000fce00078e00b5 */
[C---:B------:R-:W-:Y:S08]  /*5050*/  HMMA.16816.F32 R180, R160.reuse, R182, RZ ;  /* 0x000000b6a0b4723c */ /* 0x040ff000000018ff */
[C---:B------:R-:W-:Y:S08]  /*5060*/  HMMA.16816.F32 R96, R160.reuse, R98, RZ ;  /* 0x00000062a060723c */ /* 0x040ff000000018ff */
[C---:B------:R-:W-:Y:S08]  /*5070*/  HMMA.16816.F32 R112, R160.reuse, R114, RZ ;  /* 0x00000072a070723c */ /* 0x040ff000000018ff */
[C---:B------:R-:W-:Y:S08]  /*5080*/  HMMA.16816.F32 R128, R160.reuse, R130, RZ ;  /* 0x00000082a080723c */ /* 0x040ff000000018ff */
[C---:B------:R-:W-:Y:S08]  /*5090*/  HMMA.16816.F32 R144, R160.reuse, R146, RZ ;  /* 0x00000092a090723c */ /* 0x040ff000000018ff */
[C---:B------:R-:W-:Y:S08]  /*50a0*/  HMMA.16816.F32 R156, R160.reuse, R158, RZ ;  /* 0x0000009ea09c723c */ /* 0x040ff000000018ff */
[----:B------:R-:W-:Y:S07]  /*50b0*/  HMMA.16816.F32 R160, R160, R38, RZ ;  /* 0x00000026a0a0723c */ /* 0x000fee00000018ff */
[--C-:B------:R-:W-:Y:S01]  /*50c0*/  FFMA.FTZ R39, R20, c[0x0][0x2d0], -R216.reuse ;  /* 0x0000b40014277a23 */ /* 0x100fe200000108d8 */
[----:B------:R-:W-:Y:S01]  /*50d0*/  HMMA.16816.F32 R172, R4, R8, R172 ;  /* 0x0000000804ac723c */ /* 0x000fe200000018ac */
[----:B------:R-:W-:-:S04]  /*50e0*/  FFMA.FTZ R38, R21, c[0x0][0x2d0], -R216 ;  /* 0x0000b40015267a23 */ /* 0x000fc800000108d8 */
[----:B------:R-:W1:Y:S03]  /*50f0*/  MUFU.EX2 R39, R39 ;  /* 0x0000002700277308 */ /* 0x000e660000000800 */
[C---:B------:R-:W-:Y:S05]  /*5100*/  HMMA.16816.F32 R96, R4.reuse, R30, R96 ;  /* 0x0000001e0460723c */ /* 0x040fea0000001860 */
[----:B------:R-:W2:Y:S02]  /*5110*/  MUFU.EX2 R38, R38 ;  /* 0x0000002600267308 */ /* 0x000ea40000000800 */
[----:B------:R-:W-:Y:S01]  /*5120*/  FMUL.FTZ R31, R3, c[0x0][0x2d0] ;  /* 0x0000b400031f7a20 */ /* 0x000fe20000410000 */
[----:B------:R-:W-:Y:S01]  /*5130*/  HMMA.16816.F32 R160, R4, R10, R160 ;  /* 0x0000000a04a0723c */ /* 0x000fe200000018a0 */
[----:B------:R-:W3:Y:S01]  /*5140*/  LDSM.16.MT88.4 R8, [R246+0x1100] ;  /* 0x00110000f608783b */ /* 0x000ee20000004200 */
[----:B------:R-:W-:-:S02]  /*5150*/  F2FP.PACK_AB R30, R212, R213 ;  /* 0x000000d5d41e723e */ /* 0x000fc400000000ff */
[----:B------:R-:W-:Y:S01]  /*5160*/  FSEL R31, R31, RZ, P2 ;  /* 0x000000ff1f1f7208 */ /* 0x000fe20001000000 */
[----:B-1----:R-:W-:Y:S01]  /*5170*/  FADD.FTZ R204, R39, R204 ;  /* 0x000000cc27cc7221 */ /* 0x002fe20000010000 */
[----:B------:R-:W-:Y:S02]  /*5180*/  PLOP3.LUT P2, PT, PT, PT, UP0, 0x40, 0x0 ;  /* 0x000000000000781c */ /* 0x000fe40003f4e808 */
[----:B------:R-:W-:Y:S01]  /*5190*/  HMMA.16816.F32 R84, R4, R28, R84 ;  /* 0x0000001c0454723c */ /* 0x000fe20000001854 */
[----:B------:R1:W-:Y:S01]  /*51a0*/  MUFU.EX2 R29, R230 ;  /* 0x000000e6001d7308 */ /* 0x0003e20000000800 */
[--C-:B------:R-:W-:Y:S02]  /*51b0*/  FFMA.FTZ R41, R41, c[0x0][0x2d0], -R31.reuse ;  /* 0x0000b40029297a23 */ /* 0x100fe4000001081f */
[--C-:B------:R-:W-:Y:S02]  /*51c0*/  FFMA.FTZ R40, R40, c[0x0][0x2d0], -R31.reuse ;  /* 0x0000b40028287a23 */ /* 0x100fe4000001081f */
[----:B------:R-:W-:-:S02]  /*51d0*/  FFMA.FTZ R218, R218, c[0x0][0x2d0], -R31 ;  /* 0x0000b400dada7a23 */ /* 0x000fc4000001081f */
[C---:B------:R-:W-:Y:S01]  /*51e0*/  HMMA.16816.F32 R180, R4.reuse, R42, R180 ;  /* 0x0000002a04b4723c */ /* 0x040fe200000018b4 */
[----:B------:R4:W5:Y:S01]  /*51f0*/  MUFU.EX2 R28, R231 ;  /* 0x000000e7001c7308 */ /* 0x0009620000000800 */
[--C-:B------:R-:W-:Y:S02]  /*5200*/  FFMA.FTZ R219, R219, c[0x0][0x2d0], -R31.reuse ;  /* 0x0000b400dbdb7a23 */ /* 0x100fe4000001081f */
[--C-:B------:R-:W-:Y:S02]  /*5210*/  FFMA.FTZ R221, R221, c[0x0][0x2d0], -R31.reuse ;  /* 0x0000b400dddd7a23 */ /* 0x100fe4000001081f */
[----:B------:R-:W-:Y:S02]  /*5220*/  FFMA.FTZ R222, R222, c[0x0][0x2d0], -R31 ;  /* 0x0000b400dede7a23 */ /* 0x000fe4000001081f */
[----:B------:R-:W-:Y:S01]  /*5230*/  HMMA.16816.F32 R80, R4, R34, R80 ;  /* 0x000000220450723c */ /* 0x000fe20000001850 */
[----:B-1----:R-:W-:Y:S01]  /*5240*/  FFMA.FTZ R230, R13, c[0x0][0x2d0], -R227 ;  /* 0x0000b4000de67a23 */ /* 0x002fe200000108e3 */
[----:B------:R-:W-:Y:S01]  /*5250*/  MUFU.EX2 R41, R41 ;  /* 0x0000002900297308 */ /* 0x000fe20000000800 */
[----:B------:R-:W-:-:S02]  /*5260*/  FFMA.FTZ R43, R16, c[0x0][0x2d0], -R31 ;  /* 0x0000b400102b7a23 */ /* 0x000fc4000001081f */
[----:B------:R-:W-:Y:S02]  /*5270*/  FFMA.FTZ R42, R17, c[0x0][0x2d0], -R31 ;  /* 0x0000b400112a7a23 */ /* 0x000fe4000001081f */
[--C-:B------:R-:W-:Y:S01]  /*5280*/  FFMA.FTZ R35, R24, c[0x0][0x2d0], -R208.reuse ;  /* 0x0000b40018237a23 */ /* 0x100fe200000108d0 */
[C---:B------:R-:W-:Y:S01]  /*5290*/  HMMA.16816.F32 R112, R4.reuse, R26, R112 ;  /* 0x0000001a0470723c */ /* 0x040fe20000001870 */
[----:B----4-:R-:W-:Y:S01]  /*52a0*/  FFMA.FTZ R231, R12, c[0x0][0x2d0], -R227 ;  /* 0x0000b4000ce77a23 */ /* 0x010fe200000108e3 */
[----:B------:R-:W-:Y:S01]  /*52b0*/  MUFU.EX2 R230, R230 ;  /* 0x000000e600e67308 */ /* 0x000fe20000000800 */
[--C-:B------:R-:W-:Y:S01]  /*52c0*/  FFMA.FTZ R34, R25, c[0x0][0x2d0], -R208.reuse ;  /* 0x0000b40019227a23 */ /* 0x100fe200000108d0 */
[----:B--2---:R-:W-:Y:S01]  /*52d0*/  F2FP.PACK_AB R24, R38, R39 ;  /* 0x000000272618723e */ /* 0x004fe200000000ff */
[----:B------:R-:W-:Y:S02]  /*52e0*/  FFMA.FTZ R208, R207, c[0x0][0x2d0], -R208 ;  /* 0x0000b400cfd07a23 */ /* 0x000fe400000108d0 */
[----:B------:R-:W-:Y:S01]  /*52f0*/  F2FP.PACK_AB R26, R36, R37 ;  /* 0x00000025241a723e */ /* 0x000fe200000000ff */
[----:B------:R-:W-:Y:S01]  /*5300*/  HMMA.16816.F32 R128, R4, R22, R128 ;  /* 0x000000160480723c */ /* 0x000fe20000001880 */
[----:B------:R-:W-:Y:S01]  /*5310*/  F2FP.PACK_AB R27, R32, R33 ;  /* 0x00000021201b723e */ /* 0x000fe200000000ff */
[----:B------:R-:W1:Y:S01]  /*5320*/  MUFU.EX2 R231, R231 ;  /* 0x000000e700e77308 */ /* 0x000e620000000800 */
[----:B------:R-:W-:Y:S01]  /*5330*/  LDSM.16.MT88.4 R20, [R246+0x3100] ;  /* 0x00310000f614783b */ /* 0x000fe20000004200 */
[----:B-----5:R-:W-:-:S02]  /*5340*/  IMAD.MOV.U32 R227, RZ, RZ, R28 ;  /* 0x000000ffffe37224 */ /* 0x020fc400078e001c */
[----:B------:R-:W-:Y:S02]  /*5350*/  IMAD.MOV.U32 R216, RZ, RZ, R29 ;  /* 0x000000ffffd87224 */ /* 0x000fe400078e001d */
[C---:B------:R-:W-:Y:S01]  /*5360*/  HMMA.16816.F32 R144, R4.reuse, R18, R144 ;  /* 0x000000120490723c */ /* 0x040fe20000001890 */
[----:B------:R-:W2:Y:S01]  /*5370*/  LDSM.16.MT88.4 R16, [R240+0x1100] ;  /* 0x00110000f010783b */ /* 0x000ea20000004200 */
[----:B------:R-:W4:Y:S01]  /*5380*/  MUFU.EX2 R43, R43 ;  /* 0x0000002b002b7308 */ /* 0x000f220000000800 */
[----:B------:R-:W-:Y:S02]  /*5390*/  FADD.FTZ R217, R216, R217 ;  /* 0x000000d9d8d97221 */ /* 0x000fe40000010000 */
[----:B------:R-:W-:Y:S02]  /*53a0*/  FADD.FTZ R204, R38, R204 ;  /* 0x000000cc26cc7221 */ /* 0x000fe40000010000 */
[----:B------:R-:W-:Y:S01]  /*53b0*/  FADD.FTZ R217, R227, R217 ;  /* 0x000000d9e3d97221 */ /* 0x000fe20000010000 */
[----:B------:R-:W-:Y:S01]  /*53c0*/  HMMA.16816.F32 R156, R4, R14, R156 ;  /* 0x0000000e049c723c */ /* 0x000fe2000000189c */
[----:B------:R-:W5:Y:S01]  /*53d0*/  LDSM.16.MT88.4 R12, [R239+0x1100] ;  /* 0x00110000ef0c783b */ /* 0x000f620000004200 */
[----:B------:R-:W3:Y:S01]  /*53e0*/  MUFU.EX2 R42, R42 ;  /* 0x0000002a002a7308 */ /* 0x000ee20000000800 */
[----:B-1----:R-:W-:-:S02]  /*53f0*/  FADD.FTZ R217, R231, R217 ;  /* 0x000000d9e7d97221 */ /* 0x002fc40000010000 */
[----:B------:R-:W-:Y:S02]  /*5400*/  FADD.FTZ R204, R37, R204 ;  /* 0x000000cc25cc7221 */ /* 0x000fe40000010000 */
[----:B------:R-:W-:Y:S01]  /*5410*/  F2FP.PACK_AB R4, R28, R29 ;  /* 0x0000001d1c04723e */ /* 0x000fe200000000ff */
[C---:B------:R-:W-:Y:S01]  /*5420*/  FADD.FTZ R217, R230.reuse, R217 ;  /* 0x000000d9e6d97221 */ /* 0x040fe20000010000 */
[----:B------:R-:W-:Y:S01]  /*5430*/  F2FP.PACK_AB R6, R230, R231 ;  /* 0x000000e7e606723e */ /* 0x000fe200000000ff */
[----:B------:R-:W1:Y:S01]  /*5440*/  MUFU.EX2 R40, R40 ;  /* 0x0000002800287308 */ /* 0x000e620000000800 */
[----:B------:R-:W-:Y:S01]  /*5450*/  F2FP.PACK_AB R28, R214, R215 ;  /* 0x000000d7d61c723e */ /* 0x000fe200000000ff */
[----:B----4-:R-:W-:Y:S01]  /*5460*/  FADD.FTZ R228, R43, R228 ;  /* 0x000000e42be47221 */ /* 0x010fe20000010000 */
[----:B------:R-:W-:Y:S01]  /*5470*/  F2FP.PACK_AB R29, R210, R211 ;  /* 0x000000d3d21d723e */ /* 0x000fe200000000ff */
[----:B------:R-:W-:Y:S02]  /*5480*/  FADD.FTZ R217, R220, R217 ;  /* 0x000000d9dcd97221 */ /* 0x000fe40000010000 */
[----:B------:R-:W-:-:S02]  /*5490*/  FADD.FTZ R204, R36, R204 ;  /* 0x000000cc24cc7221 */ /* 0x000fc40000010000 */
[----:B------:R-:W4:Y:S01]  /*54a0*/  MUFU.EX2 R35, R35 ;  /* 0x0000002300237308 */ /* 0x000f220000000800 */
[C---:B---3--:R-:W-:Y:S01]  /*54b0*/  F2FP.PACK_AB R5, R42.reuse, R43 ;  /* 0x0000002b2a05723e */ /* 0x048fe200000000ff */
[----:B------:R-:W-:Y:S02]  /*54c0*/  FADD.FTZ R228, R42, R228 ;  /* 0x000000e42ae47221 */ /* 0x000fe40000010000 */
[----:B------:R-:W-:Y:S02]  /*54d0*/  FADD.FTZ R217, R223, R217 ;  /* 0x000000d9dfd97221 */ /* 0x000fe40000010000 */
[----:B------:R-:W-:Y:S02]  /*54e0*/  FADD.FTZ R228, R41, R228 ;  /* 0x000000e429e47221 */ /* 0x000fe40000010000 */
[----:B------:R-:W3:Y:S01]  /*54f0*/  MUFU.EX2 R34, R34 ;  /* 0x0000002200227308 */ /* 0x000ee20000000800 */
[C---:B-1----:R-:W-:Y:S01]  /*5500*/  F2FP.PACK_AB R7, R40.reuse, R41 ;  /* 0x000000292807723e */ /* 0x042fe200000000ff */
[----:B------:R-:W-:-:S02]  /*5510*/  FADD.FTZ R228, R40, R228 ;  /* 0x000000e428e47221 */ /* 0x000fc40000010000 */
[----:B------:R-:W-:Y:S02]  /*5520*/  FADD.FTZ R204, R215, R204 ;  /* 0x000000ccd7cc7221 */ /* 0x000fe40000010000 */
[----:B------:R-:W-:Y:S02]  /*5530*/  FADD.FTZ R217, R225, R217 ;  /* 0x000000d9e1d97221 */ /* 0x000fe40000010000 */
[----:B------:R-:W-:Y:S01]  /*5540*/  HMMA.16816.F32 R192, R4, R8, R192 ;  /* 0x0000000804c0723c */ /* 0x000fe200000018c0 */
[----:B------:R-:W1:Y:S01]  /*5550*/  MUFU.EX2 R218, R218 ;  /* 0x000000da00da7308 */ /* 0x000e620000000800 */
[----:B----4-:R-:W-:Y:S02]  /*5560*/  FADD.FTZ R201, R35, R201 ;  /* 0x000000c923c97221 */ /* 0x010fe40000010000 */
[----:B------:R-:W-:Y:S01]  /*5570*/  FADD.FTZ R204, R214, R204 ;  /* 0x000000ccd6cc7221 */ /* 0x000fe20000010000 */
[----:B---3--:R-:W-:-:S03]  /*5580*/  F2FP.PACK_AB R25, R34, R35 ;  /* 0x000000232219723e */ /* 0x008fc600000000ff */
[----:B------:R-:W-:Y:S01]  /*5590*/  HMMA.16816.F32 R180, R4, R10, R180 ;  /* 0x0000000a04b4723c */ /* 0x000fe200000018b4 */
[----:B------:R-:W3:Y:S01]  /*55a0*/  MUFU.EX2 R219, R219 ;  /* 0x000000db00db7308 */ /* 0x000ee20000000800 */
[----:B------:R-:W-:Y:S02]  /*55b0*/  FADD.FTZ R201, R34, R201 ;  /* 0x000000c922c97221 */ /* 0x000fe40000010000 */
[----:B------:R-:W-:Y:S02]  /*55c0*/  FADD.FTZ R204, R213, R204 ;  /* 0x000000ccd5cc7221 */ /* 0x000fe40000010000 */
[----:B------:R-:W-:Y:S02]  /*55d0*/  FADD.FTZ R201, R33, R201 ;  /* 0x000000c921c97221 */ /* 0x000fe40000010000 */
[----:B------:R-:W-:Y:S01]  /*55e0*/  HMMA.16816.F32 R188, R24, R8, R188 ;  /* 0x0000000818bc723c */ /* 0x000fe200000018bc */
[----:B------:R-:W4:Y:S01]  /*55f0*/  MUFU.EX2 R221, R221 ;  /* 0x000000dd00dd7308 */ /* 0x000f220000000800 */
[----:B------:R-:W-:-:S02]  /*5600*/  FADD.FTZ R201, R32, R201 ;  /* 0x000000c920c97221 */ /* 0x000fc40000010000 */
[----:B-1----:R-:W-:Y:S02]  /*5610*/  FADD.FTZ R228, R218, R228 ;  /* 0x000000e4dae47221 */ /* 0x002fe40000010000 */
[----:B------:R-:W-:Y:S02]  /*5620*/  FADD.FTZ R201, R211, R201 ;  /* 0x000000c9d3c97221 */ /* 0x000fe40000010000 */
[----:B------:R-:W-:Y:S01]  /*5630*/  HMMA.16816.F32 R184, R24, R10, R184 ;  /* 0x0000000a18b8723c */ /* 0x000fe200000018b8 */
[----:B------:R-:W1:Y:S01]  /*5640*/  LDSM.16.MT88.4 R8, [R238+0x1100] ;  /* 0x00110000ee08783b */ /* 0x000e620000004200 */
[----:B------:R-:W-:Y:S01]  /*5650*/  MUFU.EX2 R222, R222 ;  /* 0x000000de00de7308 */ /* 0x000fe20000000800 */
[----:B---3--:R-:W-:Y:S02]  /*5660*/  FADD.FTZ R228, R219, R228 ;  /* 0x000000e4dbe47221 */ /* 0x008fe40000010000 */
[----:B------:R-:W-:-:S03]  /*5670*/  FADD.FTZ R201, R210, R201 ;  /* 0x000000c9d2c97221 */ /* 0x000fc60000010000 */
[-C--:B--2---:R-:W-:Y:S01]  /*5680*/  HMMA.16816.F32 R68, R4, R16.reuse, R68 ;  /* 0x000000100444723c */ /* 0x084fe20000001844 */
[----:B----4-:R-:W-:Y:S01]  /*5690*/  FADD.FTZ R228, R221, R228 ;  /* 0x000000e4dde47221 */ /* 0x010fe20000010000 */
[----:B------:R-:W2:Y:S06]  /*56a0*/  MUFU.EX2 R207, R209 ;  /* 0x000000d100cf7308 */ /* 0x000eac0000000800 */
[C---:B------:R-:W-:Y:S02]  /*56b0*/  HMMA.16816.F32 R72, R24.reuse, R16, R72 ;  /* 0x000000101848723c */ /* 0x040fe40000001848 */
[----:B------:R-:W3:Y:S06]  /*56c0*/  MUFU.EX2 R208, R208 ;  /* 0x000000d000d07308 */ /* 0x000eec0000000800 */
[----:B------:R-:W-:Y:S01]  /*56d0*/  HMMA.16816.F32 R76, R24, R18, R76 ;  /* 0x00000012184c723c */ /* 0x000fe2000000184c */
[----:B--2---:R-:W-:-:S07]  /*56e0*/  FADD.FTZ R201, R207, R201 ;  /* 0x000000c9cfc97221 */ /* 0x004fce0000010000 */
[----:B------:R-:W-:Y:S01]  /*56f0*/  HMMA.16816.F32 R80, R4, R18, R80 ;  /* 0x000000120450723c */ /* 0x000fe20000001850 */
[----:B------:R-:W2:Y:S01]  /*5700*/  LDSM.16.MT88.4 R16, [R240+0x3100] ;  /* 0x00310000f010783b */ /* 0x000ea20000004200 */
[----:B---3--:R-:W-:-:S06]  /*5710*/  F2FP.PACK_AB R31, R208, R207 ;  /* 0x000000cfd01f723e */ /* 0x008fcc00000000ff */
[-C--:B-----5:R-:W-:Y:S08]  /*5720*/  HMMA.16816.F32 R84, R4, R12.reuse, R84 ;  /* 0x0000000c0454723c */ /* 0x0a0ff00000001854 */
[C---:B------:R-:W-:Y:S08]  /*5730*/  HMMA.16816.F32 R88, R24.reuse, R12, R88 ;  /* 0x0000000c1858723c */ /* 0x040ff00000001858 */
[-C--:B------:R-:W-:Y:S08]  /*5740*/  HMMA.16816.F32 R92, R24, R14.reuse, R92 ;  /* 0x0000000e185c723c */ /* 0x080ff0000000185c */
[C---:B------:R-:W-:Y:S01]  /*5750*/  HMMA.16816.F32 R96, R4.reuse, R14, R96 ;  /* 0x0000000e0460723c */ /* 0x040fe20000001860 */
[----:B------:R-:W3:Y:S07]  /*5760*/  LDSM.16.MT88.4 R12, [R239+0x3100] ;  /* 0x00310000ef0c783b */ /* 0x000eee0000004200 */
[-C--:B-1----:R-:W-:Y:S08]  /*5770*/  HMMA.16816.F32 R100, R4, R8.reuse, R100 ;  /* 0x000000080464723c */ /* 0x082ff00000001864 */
[C---:B------:R-:W-:Y:S08]  /*5780*/  HMMA.16816.F32 R104, R24.reuse, R8, R104 ;  /* 0x000000081868723c */ /* 0x040ff00000001868 */
[-C--:B------:R-:W-:Y:S08]  /*5790*/  HMMA.16816.F32 R108, R24, R10.reuse, R108 ;  /* 0x0000000a186c723c */ /* 0x080ff0000000186c */
[----:B------:R-:W-:Y:S01]  /*57a0*/  HMMA.16816.F32 R112, R4, R10, R112 ;  /* 0x0000000a0470723c */ /* 0x000fe20000001870 */
[----:B------:R-:W1:Y:S07]  /*57b0*/  LDSM.16.MT88.4 R8, [R238+0x3100] ;  /* 0x00310000ee08783b */ /* 0x000e6e0000004200 */
[C---:B--2---:R-:W-:Y:S08]  /*57c0*/  HMMA.16816.F32 R136, R24.reuse, R16, R136 ;  /* 0x000000101888723c */ /* 0x044ff00000001888 */
[C---:B---3--:R-:W-:Y:S08]  /*57d0*/  HMMA.16816.F32 R148, R24.reuse, R12, R148 ;  /* 0x0000000c1894723c */ /* 0x048ff00000001894 */
[C---:B------:R-:W-:Y:S08]  /*57e0*/  HMMA.16816.F32 R140, R24.reuse, R18, R140 ;  /* 0x00000012188c723c */ /* 0x040ff0000000188c */
[----:B------:R-:W-:Y:S08]  /*57f0*/  HMMA.16816.F32 R152, R24, R14, R152 ;  /* 0x0000000e1898723c */ /* 0x000ff00000001898 */
[----:B------:R-:W-:Y:S08]  /*5800*/  HMMA.16816.F32 R132, R4, R16, R132 ;  /* 0x000000100484723c */ /* 0x000ff00000001884 */
[C---:B-1----:R-:W-:Y:S08]  /*5810*/  HMMA.16816.F32 R168, R24.reuse, R8, R168 ;  /* 0x0000000818a8723c */ /* 0x042ff000000018a8 */
[----:B------:R-:W-:Y:S08]  /*5820*/  HMMA.16816.F32 R164, R24, R10, R164 ;  /* 0x0000000a18a4723c */ /* 0x000ff000000018a4 */
        /* <DEDUP_REMOVED lines=9> */
[----:B------:R-:W-:Y:S07]  /*58c0*/  HMMA.16816.F32 R128, R4, R22, R128 ;  /* 0x000000160480723c */ /* 0x000fee0000001880 */
[----:B------:R-:W-:Y:S01]  /*58d0*/  F2FP.PACK_AB R4, R223, R220 ;  /* 0x000000dcdf04723e */ /* 0x000fe200000000ff */
[----:B------:R-:W-:Y:S01]  /*58e0*/  HMMA.16816.F32 R120, R24, R20, R120 ;  /* 0x000000141878723c */ /* 0x000fe20000001878 */
[----:B------:R-:W-:-:S02]  /*58f0*/  F2FP.PACK_AB R5, R219, R218 ;  /* 0x000000dadb05723e */ /* 0x000fc400000000ff */
[----:B------:R-:W-:Y:S02]  /*5900*/  F2FP.PACK_AB R6, R226, R225 ;  /* 0x000000e1e206723e */ /* 0x000fe400000000ff */
[----:B------:R-:W-:-:S03]  /*5910*/  F2FP.PACK_AB R7, R222, R221 ;  /* 0x000000ddde07723e */ /* 0x000fc600000000ff */
[----:B------:R-:W-:Y:S01]  /*5920*/  HMMA.16816.F32 R124, R24, R22, R124 ;  /* 0x00000016187c723c */ /* 0x000fe2000000187c */
[----:B------:R-:W4:Y:S04]  /*5930*/  LDSM.16.MT88.4 R24, [R238+0x1900] ;  /* 0x00190000ee18783b */ /* 0x000f280000004200 */
[----:B------:R-:W5:Y:S03]  /*5940*/  LDSM.16.MT88.4 R20, [R246+0x3900] ;  /* 0x00390000f614783b */ /* 0x000f660000004200 */
[-C--:B-1----:R-:W-:Y:S08]  /*5950*/  HMMA.16816.F32 R192, R4, R16.reuse, R192 ;  /* 0x0000001004c0723c */ /* 0x082ff000000018c0 */
[C---:B------:R-:W-:Y:S08]  /*5960*/  HMMA.16816.F32 R188, R28.reuse, R16, R188 ;  /* 0x000000101cbc723c */ /* 0x040ff000000018bc */
[-C--:B------:R-:W-:Y:S08]  /*5970*/  HMMA.16816.F32 R184, R28, R18.reuse, R184 ;  /* 0x000000121cb8723c */ /* 0x080ff000000018b8 */
[C---:B------:R-:W-:Y:S01]  /*5980*/  HMMA.16816.F32 R180, R4.reuse, R18, R180 ;  /* 0x0000001204b4723c */ /* 0x040fe200000018b4 */
[----:B------:R-:W1:Y:S07]  /*5990*/  LDSM.16.MT88.4 R16, [R240+0x3900] ;  /* 0x00390000f010783b */ /* 0x000e6e0000004200 */
[-C--:B--2---:R-:W-:Y:S08]  /*59a0*/  HMMA.16816.F32 R68, R4, R12.reuse, R68 ;  /* 0x0000000c0444723c */ /* 0x084ff00000001844 */
        /* <DEDUP_REMOVED lines=8> */
[----:B------:R-:W3:Y:S07]  /*5a30*/  LDSM.16.MT88.4 R8, [R238+0x3900] ;  /* 0x00390000ee08783b */ /* 0x000eee0000004200 */
[C---:B----4-:R-:W-:Y:S08]  /*5a40*/  HMMA.16816.F32 R100, R4.reuse, R24, R100 ;  /* 0x000000180464723c */ /* 0x050ff00000001864 */
        /* <DEDUP_REMOVED lines=8> */
[----:B------:R-:W-:Y:S07]  /*5ad0*/  HMMA.16816.F32 R160, R4, R10, R160 ;  /* 0x0000000a04a0723c */ /* 0x000fee00000018a0 */
[----:B------:R-:W-:Y:S01]  /*5ae0*/  FADD.FTZ R4, R226, R217 ;  /* 0x000000d9e2047221 */ /* 0x000fe20000010000 */
[----:B------:R-:W-:Y:S01]  /*5af0*/  HMMA.16816.F32 R104, R28, R24, R104 ;  /* 0x000000181c68723c */ /* 0x000fe20000001868 */
[----:B------:R-:W-:-:S02]  /*5b00*/  FADD.FTZ R6, R222, R228 ;  /* 0x000000e4de067221 */ /* 0x000fc40000010000 */
[----:B------:R-:W-:Y:S01]  /*5b10*/  FADD.FTZ R5, R212, R204 ;  /* 0x000000ccd4057221 */ /* 0x000fe20000010000 */
[----:B------:R1:W-:Y:S04]  /*5b20*/  STL [R1+0x20], R4 ;  /* 0x0000200401007387 */ /* 0x0003e80000100800 */
[----:B------:R2:W-:Y:S01]  /*5b30*/  STL [R1+0x1c], R6 ;  /* 0x00001c0601007387 */ /* 0x0005e20000100800 */
[C---:B------:R-:W-:Y:S08]  /*5b40*/  HMMA.16816.F32 R108, R28.reuse, R26, R108 ;  /* 0x0000001a1c6c723c */ /* 0x040ff0000000186c */
[C---:B------:R-:W-:Y:S08]  /*5b50*/  HMMA.16816.F32 R120, R28.reuse, R20, R120 ;  /* 0x000000141c78723c */ /* 0x040ff00000001878 */
[----:B------:R-:W-:Y:S01]  /*5b60*/  HMMA.16816.F32 R124, R28, R22, R124 ;  /* 0x000000161c7c723c */ /* 0x000fe2000000187c */
[----:B-1----:R-:W-:-:S07]  /*5b70*/  FADD.FTZ R4, R208, R201 ;  /* 0x000000c9d0047221 */ /* 0x002fce0000010000 */
[C---:B------:R-:W-:Y:S01]  /*5b80*/  HMMA.16816.F32 R136, R28.reuse, R16, R136 ;  /* 0x000000101c88723c */ /* 0x040fe20000001888 */
[----:B------:R2:W-:Y:S04]  /*5b90*/  STL [R1+0x14], R4 ;  /* 0x0000140401007387 */ /* 0x0005e80000100800 */
[----:B------:R2:W-:Y:S03]  /*5ba0*/  STL [R1+0x18], R5 ;  /* 0x0000180501007387 */ /* 0x0005e60000100800 */
[C---:B------:R-:W-:Y:S08]  /*5bb0*/  HMMA.16816.F32 R140, R28.reuse, R18, R140 ;  /* 0x000000121c8c723c */ /* 0x040ff0000000188c */
[C---:B------:R-:W-:Y:S08]  /*5bc0*/  HMMA.16816.F32 R148, R28.reuse, R12, R148 ;  /* 0x0000000c1c94723c */ /* 0x040ff00000001894 */
[C---:B------:R-:W-:Y:S08]  /*5bd0*/  HMMA.16816.F32 R152, R28.reuse, R14, R152 ;  /* 0x0000000e1c98723c */ /* 0x040ff00000001898 */
[C---:B------:R-:W-:Y:S08]  /*5be0*/  HMMA.16816.F32 R168, R28.reuse, R8, R168 ;  /* 0x000000081ca8723c */ /* 0x040ff000000018a8 */
[----:B------:R-:W-:Y:S01]  /*5bf0*/  HMMA.16816.F32 R164, R28, R10, R164 ;  /* 0x0000000a1ca4723c */ /* 0x000fe200000018a4 */
[----:B------:R-:W-:Y:S07]  /*5c00*/  @P2 BRA `(.L_x_754) ;  /* 0x00003c8000002947 */ /* 0x000fee0003800000 */
[C---:B--2---:R-:W-:Y:S01]  /*5c10*/  SHF.L.U64.HI R4, R45.reuse, 0x1, R47 ;  /* 0x000000012d047819 */ /* 0x044fe2000001022f */
[----:B------:R-:W-:Y:S01]  /*5c20*/  IMAD.SHL.U32 R6, R45, 0x2, RZ ;  /* 0x000000022d067824 */ /* 0x000fe200078e00ff */
[C---:B------:R-:W-:Y:S01]  /*5c30*/  SHF.L.U64.HI R5, R44.reuse, 0x1, R46 ;  /* 0x000000012c057819 */ /* 0x040fe2000001022e */
[----:B------:R-:W-:Y:S01]  /*5c40*/  IMAD.MOV.U32 R199, RZ, RZ, R196 ;  /* 0x000000ffffc77224 */ /* 0x000fe200078e00c4 */
[----:B------:R-:W-:Y:S01]  /*5c50*/  MOV R200, R3 ;  /* 0x0000000300c87202 */ /* 0x000fe20000000f00 */
[----:B------:R1:W-:Y:S01]  /*5c60*/  STL [R1+0x10], R4 ;  /* 0x0000100401007387 */ /* 0x0003e20000100800 */
[----:B------:R-:W-:Y:S01]  /*5c70*/  MOV R197, R0 ;  /* 0x0000000000c57202 */ /* 0x000fe20000000f00 */
[----:B------:R-:W-:Y:S01]  /*5c80*/  IMAD.MOV.U32 R198, RZ, RZ, R2 ;  /* 0x000000ffffc67224 */ /* 0x000fe200078e0002 */
[----:B------:R-:W-:Y:S01]  /*5c90*/  UIADD3 UR11, UR11, -0x2, URZ ;  /* 0xfffffffe0b0b7890 */ /* 0x000fe2000fffe03f */
[----:B------:R2:W-:Y:S04]  /*5ca0*/  STL [R1+0xc], R6 ;  /* 0x00000c0601007387 */ /* 0x0005e80000100800 */
[----:B------:R2:W-:Y:S01]  /*5cb0*/  STL [R1+0x8], R5 ;  /* 0x0000080501007387 */ /* 0x0005e20000100800 */
[----:B-1----:R-:W-:-:S05]  /*5cc0*/  IMAD.SHL.U32 R4, R44, 0x2, RZ ;  /* 0x000000022c047824 */ /* 0x002fca00078e00ff */
[----:B------:R2:W-:Y:S01]  /*5cd0*/  STL [R1+0x4], R4 ;  /* 0x0000040401007387 */ /* 0x0005e20000100800 */
[----:B------:R-:W-:Y:S05]  /*5ce0*/  BRA `(.L_x_755) ;  /* 0x0000041000007947 */ /* 0x000fea0003800000 */
.L_x_757:
[----:B------:R-:W2:Y:S01]  /*5cf0*/  LDL R0, [R1] ;  /* 0x0000000001007983 */ /* 0x000ea20000100800 */
[----:B------:R-:W-:Y:S01]  /*5d00*/  ULEA UR4, UR11, UR9, 0x6 ;  /* 0x000000090b047291 */ /* 0x000fe2000f8e303f */
[----:B------:R-:W-:Y:S02]  /*5d10*/  IMAD.MOV.U32 R251, RZ, RZ, RZ ;  /* 0x000000fffffb7224 */ /* 0x000fe400078e00ff */
[----:B------:R-:W3:Y:S03]  /*5d20*/  LDL R230, [R1+0xc] ;  /* 0x00000c0001e67983 */ /* 0x000ee60000100800 */
[----:B------:R-:W-:Y:S01]  /*5d30*/  IMAD.U32 R252, RZ, RZ, UR4 ;  /* 0x00000004fffc7e24 */ /* 0x000fe2000f8e00ff */
[----:B------:R-:W4:Y:S04]  /*5d40*/  LDL R231, [R1+0x4] ;  /* 0x0000040001e77983 */ /* 0x000f280000100800 */
[----:B------:R-:W5:Y:S04]  /*5d50*/  LDL R228, [R1+0x10] ;  /* 0x0000100001e47983 */ /* 0x000f680000100800 */
[----:B------:R-:W3:Y:S01]  /*5d60*/  LDL R229, [R1+0x8] ;  /* 0x0000080001e57983 */ /* 0x000ee20000100800 */
[----:B--2---:R-:W-:Y:S05]  /*5d70*/  IADD3 R252, R252, -0x40, R0 ;  /* 0xffffffc0fcfc7810 */ /* 0x004fea0007ffe000 */
        /* <DEDUP_REMOVED lines=23> */
[----:B------:R-:W3:Y:S04]  /*5ef0*/  SHFL.IDX PT, R205, R2, RZ, 0x181f ;  /* 0x00181fff02cd7589 */ /* 0x000ee800000e0000 */
[----:B------:R-:W5:Y:S04]  /*5f00*/  SHFL.IDX PT, R206, R0, RZ, 0x181f ;  /* 0x00181fff00ce7589 */ /* 0x000f6800000e0000 */
[----:B------:R-:W1:Y:S04]  /*5f10*/  SHFL.IDX PT, R201, R2, 0x1, 0x181f ;  /* 0x00381f0002c97f89 */ /* 0x000e6800000e0000 */
[----:B------:R-:W2:Y:S04]  /*5f20*/  SHFL.IDX PT, R204, R0, 0x1, 0x181f ;  /* 0x00381f0000cc7f89 */ /* 0x000ea800000e0000 */
[----:B------:R-:W-:Y:S04]  /*5f30*/  SHFL.IDX PT, R3, R2, 0x2, 0x181f ;  /* 0x00581f0002037f89 */ /* 0x000fe800000e0000 */
[----:B------:R-:W-:Y:S04]  /*5f40*/  SHFL.IDX PT, R196, R0, 0x2, 0x181f ;  /* 0x00581f0000c47f89 */ /* 0x000fe800000e0000 */
[----:B------:R-:W2:Y:S01]  /*5f50*/  SHFL.IDX PT, R2, R2, 0x3, 0x181f ;  /* 0x00781f0002027f89 */ /* 0x000ea200000e0000 */
[CC--:B---3--:R-:W-:Y:S02]  /*5f60*/  IADD3 R208, P6, R205.reuse, R230.reuse, RZ ;  /* 0x000000e6cdd07210 */ /* 0x0c8fe40007fde0ff */
[----:B----4-:R-:W-:Y:S01]  /*5f70*/  IADD3 R212, P5, R205, R231, RZ ;  /* 0x000000e7cdd47210 */ /* 0x010fe20007fbe0ff */
[----:B------:R-:W3:Y:S02]  /*5f80*/  SHFL.IDX PT, R0, R0, 0x3, 0x181f ;  /* 0x00781f0000007f89 */ /* 0x000ee400000e0000 */
[C-C-:B-----5:R-:W-:Y:S01]  /*5f90*/  IMAD.X R209, R206.reuse, 0x1, R228.reuse, P6 ;  /* 0x00000001ced17824 */ /* 0x160fe200030e06e4 */
[----:B------:R-:W-:Y:S02]  /*5fa0*/  IADD3.X R213, R206, R229, RZ, P5, !PT ;  /* 0x000000e5ced57210 */ /* 0x000fe40002ffe4ff */
[CC--:B-1----:R-:W-:Y:S02]  /*5fb0*/  IADD3 R210, P2, R201.reuse, R230.reuse, RZ ;  /* 0x000000e6c9d27210 */ /* 0x0c2fe40007f5e0ff */
[----:B------:R1:W-:Y:S01]  /*5fc0*/  LDGSTS.E.BYPASS.LTC128B.128 [R250+0x4100], [R208.64], !P4 ;  /* 0x04100000d0fa7fae */ /* 0x0003e2000e101d4c */
[-C--:B------:R-:W-:Y:S02]  /*5fd0*/  IADD3 R206, P5, R201, R231.reuse, RZ ;  /* 0x000000e7c9ce7210 */ /* 0x080fe40007fbe0ff */
[C-C-:B--2---:R-:W-:Y:S01]  /*5fe0*/  IMAD.X R211, R204.reuse, 0x1, R228.reuse, P2 ;  /* 0x00000001ccd37824 */ /* 0x144fe200010e06e4 */
[----:B------:R2:W-:Y:S02]  /*5ff0*/  LDGSTS.E.BYPASS.LTC128B.128 [R250+0x6100], [R212.64], !P3 ;  /* 0x06100000d4fa7fae */ /* 0x0005e4000d901d4c */
[--C-:B------:R-:W-:Y:S02]  /*6000*/  IMAD.X R207, R204, 0x1, R229.reuse, P5 ;  /* 0x00000001cccf7824 */ /* 0x100fe400028e06e5 */
[----:B------:R4:W-:Y:S04]  /*6010*/  LDGSTS.E.BYPASS.LTC128B.128 [R250+0x4900], [R210.64], !P4 ;  /* 0x04900000d2fa7fae */ /* 0x0009e8000e101d4c */
[----:B------:R2:W-:Y:S01]  /*6020*/  LDGSTS.E.BYPASS.LTC128B.128 [R250+0x6900], [R206.64], !P3 ;  /* 0x06900000cefa7fae */ /* 0x0005e2000d901d4c */
[-C--:B------:R-:W-:Y:S05]  /*6030*/  IADD3 R204, P5, R2, R230.reuse, RZ ;  /* 0x000000e602cc7210 */ /* 0x080fea0007fbe0ff */
[--C-:B---3--:R-:W-:Y:S01]  /*6040*/  IMAD.X R205, R0, 0x1, R228.reuse, P5 ;  /* 0x0000000100cd7824 */ /* 0x108fe200028e06e4 */
[C---:B-1----:R-:W-:Y:S05]  /*6050*/  IADD3 R208, P2, R3.reuse, R230, RZ ;  /* 0x000000e603d07210 */ /* 0x042fea0007f5e0ff */
        /* <DEDUP_REMOVED lines=10> */
.L_x_755:
[----:B------:R-:W3:Y:S01]  /*6100*/  LDL R58, [R1+0xc] ;  /* 0x00000c00013a7983 */ /* 0x000ee20000100800 */
[----:B------:R-:W-:Y:S04]  /*6110*/  DEPBAR.LE SB0, 0x0 ;  /* 0x000080000000791a */ /* 0x000fe80000000000 */
[----:B------:R-:W-:Y:S01]  /*6120*/  SHF.R.S32.HI R0, RZ, 0x1f, R252 ;  /* 0x0000001fff007819 */ /* 0x000fe200000114fc */
[----:B------:R-:W4:Y:S01]  /*6130*/  LDL R57, [R1+0x10] ;  /* 0x0000100001397983 */ /* 0x000f220000100800 */
[----:B------:R-:W-:Y:S01]  /*6140*/  IMAD.WIDE.U32 R12, R252, c[0x0][0x208], RZ ;  /* 0x00008200fc0c7a25 */ /* 0x000fe200078e00ff */
[----:B------:R-:W-:Y:S01]  /*6150*/  IADD3 R54, R250, 0x100, RZ ;  /* 0x00000100fa367810 */ /* 0x000fe20007ffe0ff */
[----:B------:R-:W-:Y:S02]  /*6160*/  UISETP.GE.AND UP0, UPT, UR11, 0x1, UPT ;  /* 0x000000010b00788c */ /* 0x000fe4000bf06270 */
[----:B------:R-:W-:Y:S01]  /*6170*/  IMAD R0, R0, c[0x0][0x208], RZ ;  /* 0x0000820000007a24 */ /* 0x000fe200078e02ff */
[----:B------:R-:W5:Y:S03]  /*6180*/  LDL R56, [R1+0x4] ;  /* 0x0000040001387983 */ /* 0x000f660000100800 */
[----:B------:R-:W-:Y:S03]  /*6190*/  IMAD R0, R252, c[0x0][0x20c], R0 ;  /* 0x00008300fc007a24 */ /* 0x000fe600078e0200 */
[----:B--2---:R-:W2:Y:S01]  /*61a0*/  LDL R55, [R1+0x8] ;  /* 0x0000080001377983 */ /* 0x004ea20000100800 */
[----:B------:R-:W-:Y:S01]  /*61b0*/  IMAD.IADD R13, R13, 0x1, R0 ;  /* 0x000000010d0d7824 */ /* 0x000fe200078e0200 */
[----:B------:R-:W-:Y:S03]  /*61c0*/  SHF.R.S32.HI R0, RZ, 0x1f, R251 ;  /* 0x0000001fff007819 */ /* 0x000fe600000114fb */
[C---:B------:R-:W-:Y:S01]  /*61d0*/  IMAD.WIDE.U32 R12, R251.reuse, c[0x0][0x218], R12 ;  /* 0x00008600fb0c7a25 */ /* 0x040fe200078e000c */
[----:B------:R-:W-:Y:S03]  /*61e0*/  BAR.SYNC.DEFER_BLOCKING 0x0 ;  /* 0x0000000000007b1d */ /* 0x000fe60000010000 */
[----:B------:R-:W-:Y:S01]  /*61f0*/  IMAD R0, R0, c[0x0][0x218], RZ ;  /* 0x0000860000007a24 */ /* 0x000fe200078e02ff */
[----:B------:R-:W-:Y:S03]  /*6200*/  IADD3 R3, P2, R12, UR22, RZ ;  /* 0x000000160c037c10 */ /* 0x000fe6000ff5e0ff */
[----:B------:R-:W-:Y:S05]  /*6210*/  IMAD R0, R251, c[0x0][0x21c], R0 ;  /* 0x00008700fb007a24 */ /* 0x000fea00078e0200 */
[----:B------:R-:W-:Y:S02]  /*6220*/  IADD3.X R0, R13, UR5, R0, P2, !PT ;  /* 0x000000050d007c10 */ /* 0x000fe400097fe400 */
[C---:B------:R-:W-:Y:S04]  /*6230*/  LEA R2, P2, R3.reuse, c[0x0][0x1f8], 0x1 ;  /* 0x00007e0003027a11 */ /* 0x040fe800078408ff */
[----:B------:R-:W-:Y:S01]  /*6240*/  LEA.HI.X R0, R3, c[0x0][0x1fc], R0, 0x1, P2 ;  /* 0x00007f0003007a11 */ /* 0x000fe200010f0c00 */
[----:B------:R-:W-:Y:S06]  /*6250*/  LDSM.16.M88.4 R64, [R249+0x8100] ;  /* 0x00810000f940783b */ /* 0x000fec0000000200 */
[----:B------:R-:W1:Y:S06]  /*6260*/  LDSM.16.M88.4 R16, [R248+0x4100] ;  /* 0x00410000f810783b */ /* 0x000e6c0000000200 */
[----:B------:R-:W1:Y:S06]  /*6270*/  LDSM.16.M88.4 R60, [R249+0xa100] ;  /* 0x00a10000f93c783b */ /* 0x000e6c0000000200 */
[----:B------:R-:W1:Y:S06]  /*6280*/  LDSM.16.M88.4 R32, [R248+0x4900] ;  /* 0x00490000f820783b */ /* 0x000e6c0000000200 */
[----:B------:R-:W3:Y:S06]  /*6290*/  SHFL.IDX PT, R36, R2, RZ, 0x181f ;  /* 0x00181fff02247589 */ /* 0x000eec00000e0000 */
[----:B------:R-:W-:Y:S06]  /*62a0*/  LDSM.16.M88.4 R48, [R248+0x5100] ;  /* 0x00510000f830783b */ /* 0x000fec0000000200 */
[----:B------:R-:W-:Y:S06]  /*62b0*/  LDSM.16.M88.4 R204, [R248+0x5900] ;  /* 0x00590000f8cc783b */ /* 0x000fec0000000200 */
[----:B------:R-:W-:Y:S01]  /*62c0*/  LDSM.16.M88.4 R208, [R245+0x8100] ;  /* 0x00810000f5d0783b */ /* 0x000fe20000000200 */
[-C--:B-1----:R-:W-:Y:S05]  /*62d0*/  HMMA.16816.F32 R4, R64, R16.reuse, RZ ;  /* 0x000000104004723c */ /* 0x082fea00000018ff */
[----:B------:R-:W4:Y:S03]  /*62e0*/  SHFL.IDX PT, R37, R0, RZ, 0x181f ;  /* 0x00181fff00257589 */ /* 0x000f2600000e0000 */
[C---:B------:R-:W-:Y:S03]  /*62f0*/  HMMA.16816.F32 R8, R60.reuse, R16, RZ ;  /* 0x000000103c08723c */ /* 0x040fe600000018ff */
[----:B------:R-:W-:Y:S06]  /*6300*/  SHFL.IDX PT, R52, R2, 0x1, 0x181f ;  /* 0x00381f0002347f89 */ /* 0x000fec00000e0000 */
[----:B------:R-:W-:Y:S01]  /*6310*/  LDSM.16.M88.4 R212, [R247] ;  /* 0x00000000f7d4783b */ /* 0x000fe20000000200 */
[-C--:B------:R-:W-:Y:S05]  /*6320*/  HMMA.16816.F32 R12, R60, R18.reuse, RZ ;  /* 0x000000123c0c723c */ /* 0x080fea00000018ff */
[----:B------:R-:W-:Y:S03]  /*6330*/  SHFL.IDX PT, R3, R0, 0x1, 0x181f ;  /* 0x00381f0000037f89 */ /* 0x000fe600000e0000 */
[C---:B------:R-:W-:Y:S03]  /*6340*/  HMMA.16816.F32 R16, R64.reuse, R18, RZ ;  /* 0x000000124010723c */ /* 0x040fe600000018ff */
[----:B------:R-:W-:Y:S05]  /*6350*/  LDSM.16.M88.4 R216, [R245+0xa100] ;  /* 0x00a10000f5d8783b */ /* 0x000fea0000000200 */
[-C--:B------:R-:W-:Y:S01]  /*6360*/  HMMA.16816.F32 R20, R64, R32.reuse, RZ ;  /* 0x000000204014723c */ /* 0x080fe200000018ff */
[----:B------:R-:W-:Y:S06]  /*6370*/  LDSM.16.M88.4 R220, [R237] ;  /* 0x00000000eddc783b */ /* 0x000fec0000000200 */
[----:B------:R-:W-:Y:S01]  /*6380*/  LDSM.16.M88.4 R224, [R236] ;  /* 0x00000000ece0783b */ /* 0x000fe20000000200 */
[C---:B------:R-:W-:Y:S05]  /*6390*/  HMMA.16816.F32 R24, R60.reuse, R32, RZ ;  /* 0x000000203c18723c */ /* 0x040fea00000018ff */
[----:B------:R-:W-:Y:S03]  /*63a0*/  LDSM.16.M88.4 R228, [R235] ;  /* 0x00000000ebe4783b */ /* 0x000fe60000000200 */
[-C--:B------:R-:W-:Y:S03]  /*63b0*/  HMMA.16816.F32 R28, R60, R34.reuse, RZ ;  /* 0x000000223c1c723c */ /* 0x080fe600000018ff */
[----:B------:R-:W1:Y:S05]  /*63c0*/  SHFL.IDX PT, R44, R2, 0x2, 0x181f ;  /* 0x00581f00022c7f89 */ /* 0x000e6a00000e0000 */
[C---:B------:R-:W-:Y:S01]  /*63d0*/  HMMA.16816.F32 R32, R64.reuse, R34, RZ ;  /* 0x000000224020723c */ /* 0x040fe200000018ff */
[----:B------:R-:W1:Y:S06]  /*63e0*/  SHFL.IDX PT, R40, R0, 0x2, 0x181f ;  /* 0x00581f0000287f89 */ /* 0x000e6c00000e0000 */
[----:B------:R-:W1:Y:S06]  /*63f0*/  SHFL.IDX PT, R2, R2, 0x3, 0x181f ;  /* 0x00781f0002027f89 */ /* 0x000e6c00000e0000 */
[----:B------:R-:W1:Y:S01]  /*6400*/  SHFL.IDX PT, R0, R0, 0x3, 0x181f ;  /* 0x00781f0000007f89 */ /* 0x000e6200000e0000 */
[-C--:B---3--:R-:W-:Y:S05]  /*6410*/  IADD3 R38, P5, R36, R58.reuse, RZ ;  /* 0x0000003a24267210 */ /* 0x088fea0007fbe0ff */
[C-C-:B----4-:R-:W-:Y:S01]  /*6420*/  IMAD.X R39, R37.reuse, 0x1, R57.reuse, P5 ;  /* 0x0000000125277824 */ /* 0x150fe200028e0639 */
[----:B-1----:R-:W-:Y:S04]  /*6430*/  IADD3 R46, P5, R44, R58, RZ ;  /* 0x0000003a2c2e7210 */ /* 0x002fe80007fbe0ff */
[----:B------:R1:W-:Y:S01]  /*6440*/  LDGSTS.E.BYPASS.LTC128B.128 [R54], [R38.64], !P4 ;  /* 0x0000000026367fae */ /* 0x0003e2000e101d4c */
[----:B-----5:R-:W-:Y:S01]  /*6450*/  IADD3 R36, P2, R36, R56, RZ ;  /* 0x0000003824247210 */ /* 0x020fe20007f5e0ff */
[----:B------:R-:W-:Y:S04]  /*6460*/  IMAD.X R47, R40, 0x1, R57, P5 ;  /* 0x00000001282f7824 */ /* 0x000fe800028e0639 */
[----:B--2---:R-:W-:Y:S01]  /*6470*/  IMAD.X R37, R37, 0x1, R55, P2 ;  /* 0x0000000125257824 */ /* 0x004fe200010e0637 */
[C---:B------:R-:W-:Y:S02]  /*6480*/  IADD3 R42, P2, R52.reuse, R58, RZ ;  /* 0x0000003a342a7210 */ /* 0x040fe40007f5e0ff */
[-C--:B------:R-:W-:Y:S02]  /*6490*/  IADD3 R52, P6, R52, R56.reuse, RZ ;  /* 0x0000003834347210 */ /* 0x080fe40007fde0ff */
[----:B------:R1:W-:Y:S01]  /*64a0*/  LDGSTS.E.BYPASS.LTC128B.128 [R54+0x2000], [R36.64], !P3 ;  /* 0x0200000024367fae */ /* 0x0003e2000d901d4c */
[C---:B------:R-:W-:Y:S01]  /*64b0*/  IMAD.X R43, R3.reuse, 0x1, R57, P2 ;  /* 0x00000001032b7824 */ /* 0x040fe200010e0639 */
[----:B------:R-:W-:Y:S01]  /*64c0*/  IADD3 R44, P2, R44, R56, RZ ;  /* 0x000000382c2c7210 */ /* 0x000fe20007f5e0ff */
[--C-:B------:R-:W-:Y:S03]  /*64d0*/  IMAD.X R53, R3, 0x1, R55.reuse, P6 ;  /* 0x0000000103357824 */ /* 0x100fe600030e0637 */
[----:B------:R2:W-:Y:S01]  /*64e0*/  LDGSTS.E.BYPASS.LTC128B.128 [R54+0x800], [R42.64], !P4 ;  /* 0x008000002a367fae */ /* 0x0005e2000e101d4c */
[----:B------:R-:W-:Y:S05]  /*64f0*/  IMAD.X R45, R40, 0x1, R55, P2 ;  /* 0x00000001282d7824 */ /* 0x000fea00010e0637 */
[----:B------:R3:W-:Y:S06]  /*6500*/  LDGSTS.E.BYPASS.LTC128B.128 [R54+0x2800], [R52.64], !P3 ;  /* 0x0280000034367fae */ /* 0x0007ec000d901d4c */
[----:B------:R4:W-:Y:S06]  /*6510*/  LDGSTS.E.BYPASS.LTC128B.128 [R54+0x1000], [R46.64], !P4 ;  /* 0x010000002e367fae */ /* 0x0009ec000e101d4c */
[----:B------:R4:W-:Y:S01]  /*6520*/  LDGSTS.E.BYPASS.LTC128B.128 [R54+0x3000], [R44.64], !P3 ;  /* 0x030000002c367fae */ /* 0x0009e2000d901d4c */
[-C--:B-1----:R-:W-:Y:S08]  /*6530*/  HMMA.16816.F32 R36, R64, R48.reuse, RZ ;  /* 0x000000304024723c */ /* 0x082ff000000018ff */
[C---:B--2---:R-:W-:Y:S07]  /*6540*/  HMMA.16816.F32 R40, R60.reuse, R48, RZ ;  /* 0x000000303c28723c */ /* 0x044fee00000018ff */
[----:B------:R-:W-:Y:S05]  /*6550*/  IADD3 R48, P2, R2, R58, RZ ;  /* 0x0000003a02307210 */ /* 0x000fea0007f5e0ff */
[----:B------:R-:W-:Y:S01]  /*6560*/  IMAD.X R49, R0, 0x1, R57, P2 ;  /* 0x0000000100317824 */ /* 0x000fe200010e0639 */
[----:B------:R-:W-:Y:S01]  /*6570*/  IADD3 R2, P2, R2, R56, RZ ;  /* 0x0000003802027210 */ /* 0x000fe20007f5e0ff */
[-C--:B----4-:R-:W-:Y:S03]  /*6580*/  HMMA.16816.F32 R44, R60, R50.reuse, RZ ;  /* 0x000000323c2c723c */ /* 0x090fe600000018ff */
[----:B------:R1:W-:Y:S01]  /*6590*/  LDGSTS.E.BYPASS.LTC128B.128 [R54+0x1800], [R48.64], !P4 ;  /* 0x0180000030367fae */ /* 0x0003e2000e101d4c */
[----:B------:R-:W-:Y:S01]  /*65a0*/  IMAD.X R3, R0, 0x1, R55, P2 ;  /* 0x0000000100037824 */ /* 0x000fe200010e0637 */
[----:B------:R-:W-:Y:S04]  /*65b0*/  PLOP3.LUT P2, PT, PT, PT, UP0, 0x80, 0x0 ;  /* 0x000000000000781c */ /* 0x000fe80003f4f008 */
[----:B------:R3:W-:Y:S06]  /*65c0*/  LDGSTS.E.BYPASS.LTC128B.128 [R54+0x3800], [R2.64], !P3 ;  /* 0x0380000002367fae */ /* 0x0007ec000d901d4c */
[----:B------:R-:W0:Y:S01]  /*65d0*/  LDGDEPBAR ;  /* 0x00000000000079af */ /* 0x000e220000000000 */
[C---:B-1----:R-:W-:Y:S08]  /*65e0*/  HMMA.16816.F32 R48, R64.reuse, R50, RZ ;  /* 0x000000324030723c */ /* 0x042ff000000018ff */
[-C--:B---3--:R-:W-:Y:S08]  /*65f0*/  HMMA.16816.F32 R52, R64, R204.reuse, RZ ;  /* 0x000000cc4034723c */ /* 0x088ff000000018ff */
        /* <DEDUP_REMOVED lines=24> */
[----:B------:R-:W3:Y:S07]  /*6780*/  LDSM.16.M88.4 R208, [R243+0x4900] ;  /* 0x00490000f3d0783b */ /* 0x000eee0000000200 */
[-C--:B-1----:R-:W-:Y:S08]  /*6790*/  HMMA.16816.F32 R4, R204, R212.reuse, R4 ;  /* 0x000000d4cc04723c */ /* 0x082ff00000001804 */
[C---:B--2---:R-:W-:Y:S08]  /*67a0*/  HMMA.16816.F32 R8, R220.reuse, R212, R8 ;  /* 0x000000d4dc08723c */ /* 0x044ff00000001808 */
[-C--:B------:R-:W-:Y:S08]  /*67b0*/  HMMA.16816.F32 R12, R220, R214.reuse, R12 ;  /* 0x000000d6dc0c723c */ /* 0x080ff0000000180c */
[C---:B------:R-:W-:Y:S01]  /*67c0*/  HMMA.16816.F32 R16, R204.reuse, R214, R16 ;  /* 0x000000d6cc10723c */ /* 0x040fe20000001810 */
[----:B------:R-:W-:Y:S07]  /*67d0*/  LDSM.16.M88.4 R212, [R234] ;  /* 0x00000000ead4783b */ /* 0x000fee0000000200 */
        /* <DEDUP_REMOVED lines=124> */
.L_x_756:
[----:B------:R-:W-:Y:S01]  /*6fa0*/  FMNMX.FTZ R201, R8, R198, !PT ;  /* 0x000000c608c97209 */ /* 0x000fe20007810000 */
[----:B------:R-:W0:Y:S01]  /*6fb0*/  LDGDEPBAR ;  /* 0x00000000000079af */ /* 0x000e220000000000 */
[----:B--2---:R-:W-:Y:S02]  /*6fc0*/  FMNMX.FTZ R205, R4, R199, !PT ;  /* 0x000000c704cd7209 */ /* 0x004fe40007810000 */
        /* <DEDUP_REMOVED lines=63> */
[----:B------:R-:W2:Y:S01]  /*73c0*/  SHFL.BFLY PT, R196, R205, 0x2, 0x1f ;  /* 0x0c401f00cdc47f89 */ /* 0x000ea200000e0000 */
[----:B------:R-:W-:Y:S01]  /*73d0*/  ISETP.LT.AND P2, PT, RZ, UR11, PT ;  /* 0x0000000bff007c0c */ /* 0x000fe2000bf41270 */
[----:B------:R-:W-:Y:S01]  /*73e0*/  UIADD3 UR11, UR11, -0x1, URZ ;  /* 0xffffffff0b0b7890 */ /* 0x000fe2000fffe03f */
[----:B------:R-:W-:Y:S02]  /*73f0*/  FMNMX.FTZ R0, R62, R0, !PT ;  /* 0x000000003e007209 */ /* 0x000fe40007810000 */
[----:B-1----:R-:W-:Y:S02]  /*7400*/  FMNMX.FTZ R2, R201, R2, !PT ;  /* 0x00000002c9027209 */ /* 0x002fe40007810000 */
[----:B------:R-:W-:Y:S01]  /*7410*/  FMNMX.FTZ R0, R63, R0, !PT ;  /* 0x000000003f007209 */ /* 0x000fe20007810000 */
[----:B------:R-:W1:Y:S02]  /*7420*/  SHFL.BFLY PT, R3, R204, 0x2, 0x1f ;  /* 0x0c401f00cc037f89 */ /* 0x000e6400000e0000 */
[C---:B------:R-:W-:Y:S02]  /*7430*/  FADD.FTZ R198, -R2.reuse, R198 ;  /* 0x000000c602c67221 */ /* 0x040fe40000010100 */
[----:B------:R-:W-:Y:S02]  /*7440*/  FMUL.FTZ R219, R2, c[0x0][0x2d0] ;  /* 0x0000b40002db7a20 */ /* 0x000fe40000410000 */
[----:B------:R-:W-:Y:S02]  /*7450*/  FMUL.FTZ R198, R198, c[0x0][0x2d0] ;  /* 0x0000b400c6c67a20 */ /* 0x000fe40000410000 */
[----:B------:R-:W3:Y:S01]  /*7460*/  SHFL.BFLY PT, R201, R0, 0x2, 0x1f ;  /* 0x0c401f0000c97f89 */ /* 0x000ee200000e0000 */
[--C-:B------:R-:W-:Y:S02]  /*7470*/  FFMA.FTZ R229, R8, c[0x0][0x2d0], -R219.reuse ;  /* 0x0000b40008e57a23 */ /* 0x100fe400000108db */
[--C-:B------:R-:W-:Y:S01]  /*7480*/  FFMA.FTZ R226, R9, c[0x0][0x2d0], -R219.reuse ;  /* 0x0000b40009e27a23 */ /* 0x100fe200000108db */
[----:B------:R-:W4:Y:S01]  /*7490*/  MUFU.EX2 R198, R198 ;  /* 0x000000c600c67308 */ /* 0x000f220000000800 */
[--C-:B------:R-:W-:Y:S02]  /*74a0*/  FFMA.FTZ R213, R12, c[0x0][0x2d0], -R219.reuse ;  /* 0x0000b4000cd57a23 */ /* 0x100fe400000108db */
[--C-:B------:R-:W-:Y:S01]  /*74b0*/  FFMA.FTZ R212, R13, c[0x0][0x2d0], -R219.reuse ;  /* 0x0000b4000dd47a23 */ /* 0x100fe200000108db */
[----:B--2---:R-:W-:Y:S01]  /*74c0*/  FMNMX.FTZ R205, R205, R196, !PT ;  /* 0x000000c4cdcd7209 */ /* 0x004fe20007810000 */
[--C-:B------:R-:W-:Y:S02]  /*74d0*/  FFMA.FTZ R221, R24, c[0x0][0x2d0], -R219.reuse ;  /* 0x0000b40018dd7a23 */ /* 0x100fe400000108db */
[----:B------:R-:W-:Y:S02]  /*74e0*/  FFMA.FTZ R219, R25, c[0x0][0x2d0], -R219 ;  /* 0x0000b40019db7a23 */ /* 0x000fe400000108db */
[----:B------:R-:W2:Y:S01]  /*74f0*/  SHFL.BFLY PT, R196, R205, 0x1, 0x1f ;  /* 0x0c201f00cdc47f89 */ /* 0x000ea200000e0000 */
[----:B------:R-:W-:Y:S01]  /*7500*/  MUFU.EX2 R229, R229 ;  /* 0x000000e500e57308 */ /* 0x000fe20000000800 */
[----:B-1----:R-:W-:Y:S06]  /*7510*/  FMNMX.FTZ R204, R204, R3, !PT ;  /* 0x00000003cccc7209 */ /* 0x002fec0007810000 */
[----:B------:R-:W1:Y:S01]  /*7520*/  SHFL.BFLY PT, R3, R204, 0x1, 0x1f ;  /* 0x0c201f00cc037f89 */ /* 0x000e6200000e0000 */
[----:B---3--:R-:W-:Y:S02]  /*7530*/  FMNMX.FTZ R201, R0, R201, !PT ;  /* 0x000000c900c97209 */ /* 0x008fe40007810000 */
[----:B------:R-:W3:Y:S01]  /*7540*/  MUFU.EX2 R226, R226 ;  /* 0x000000e200e27308 */ /* 0x000ee20000000800 */
[C---:B----4-:R-:W-:Y:S04]  /*7550*/  FMUL.FTZ R8, R198.reuse, R188 ;  /* 0x000000bcc6087220 */ /* 0x050fe80000410000 */
[----:B------:R-:W4:Y:S01]  /*7560*/  SHFL.BFLY PT, R0, R201, 0x1, 0x1f ;  /* 0x0c201f00c9007f89 */ /* 0x000f2200000e0000 */
[C---:B------:R-:W-:Y:S02]  /*7570*/  FMUL.FTZ R9, R198.reuse, R189 ;  /* 0x000000bdc6097220 */ /* 0x040fe40000410000 */
[C---:B------:R-:W-:Y:S02]  /*7580*/  FMUL.FTZ R12, R198.reuse, R184 ;  /* 0x000000b8c60c7220 */ /* 0x040fe40000410000 */
[C---:B------:R-:W-:Y:S01]  /*7590*/  FMUL.FTZ R13, R198.reuse, R185 ;  /* 0x000000b9c60d7220 */ /* 0x040fe20000410000 */
[----:B------:R-:W-:Y:S01]  /*75a0*/  MUFU.EX2 R213, R213 ;  /* 0x000000d500d57308 */ /* 0x000fe20000000800 */
[C---:B------:R-:W-:Y:S01]  /*75b0*/  FMUL.FTZ R72, R198.reuse, R72 ;  /* 0x00000048c6487220 */ /* 0x040fe20000410000 */
[----:B--2---:R-:W-:Y:S01]  /*75c0*/  FMNMX.FTZ R196, R205, R196, !PT ;  /* 0x000000c4cdc47209 */ /* 0x004fe20007810000 */
[C---:B------:R-:W-:Y:S02]  /*75d0*/  FMUL.FTZ R73, R198.reuse, R73 ;  /* 0x00000049c6497220 */ /* 0x040fe40000410000 */
[----:B------:R-:W-:Y:S02]  /*75e0*/  FMUL.FTZ R76, R198, R76 ;  /* 0x0000004cc64c7220 */ /* 0x000fe40000410000 */
[C---:B------:R-:W-:Y:S02]  /*75f0*/  FADD.FTZ R199, -R196.reuse, R199 ;  /* 0x000000c7c4c77221 */ /* 0x040fe40000010100 */
[----:B------:R-:W-:Y:S01]  /*7600*/  FMUL.FTZ R216, R196, c[0x0][0x2d0] ;  /* 0x0000b400c4d87a20 */ /* 0x000fe20000410000 */
[----:B-1----:R-:W-:Y:S01]  /*7610*/  FMNMX.FTZ R3, R204, R3, !PT ;  /* 0x00000003cc037209 */ /* 0x002fe20007810000 */
[----:B------:R-:W-:Y:S01]  /*7620*/  FMUL.FTZ R199, R199, c[0x0][0x2d0] ;  /* 0x0000b400c7c77a20 */ /* 0x000fe20000410000 */
[----:B------:R-:W1:Y:S01]  /*7630*/  LDSM.16.MT88.4 R204, [R246+0x100] ;  /* 0x00010000f6cc783b */ /* 0x000e620000004200 */
[----:B------:R-:W-:Y:S01]  /*7640*/  FFMA.FTZ R210, R16, c[0x0][0x2d0], -R216 ;  /* 0x0000b40010d27a23 */ /* 0x000fe200000108d8 */
[----:B------:R-:W-:Y:S01]  /*7650*/  MUFU.EX2 R212, R212 ;  /* 0x000000d400d47308 */ /* 0x000fe20000000800 */
[C---:B------:R-:W-:Y:S01]  /*7660*/  FADD.FTZ R200, -R3.reuse, R200 ;  /* 0x000000c803c87221 */ /* 0x040fe20000010100 */
[----:B---3--:R-:W-:Y:S01]  /*7670*/  F2FP.PACK_AB R188, R226, R229 ;  /* 0x000000e5e2bc723e */ /* 0x008fe200000000ff */
[----:B------:R-:W-:Y:S01]  /*7680*/  FMUL.FTZ R218, R3, c[0x0][0x2d0] ;  /* 0x0000b40003da7a20 */ /* 0x000fe20000410000 */
[----:B----4-:R-:W-:Y:S01]  /*7690*/  FMNMX.FTZ R0, R0, R201, !PT ;  /* 0x000000c900007209 */ /* 0x010fe20007810000 */
[----:B------:R-:W-:Y:S02]  /*76a0*/  FMUL.FTZ R200, R200, c[0x0][0x2d0] ;  /* 0x0000b400c8c87a20 */ /* 0x000fe40000410000 */
[----:B------:R-:W-:Y:S02]  /*76b0*/  FFMA.FTZ R208, R17, c[0x0][0x2d0], -R216 ;  /* 0x0000b40011d07a23 */ /* 0x000fe400000108d8 */
[--C-:B------:R-:W-:Y:S01]  /*76c0*/  FFMA.FTZ R209, R18, c[0x0][0x2d0], -R218.reuse ;  /* 0x0000b40012d17a23 */ /* 0x100fe200000108da */
[----:B------:R-:W2:Y:S01]  /*76d0*/  MUFU.EX2 R199, R199 ;  /* 0x000000c700c77308 */ /* 0x000ea20000000800 */
[----:B------:R-:W-:Y:S02]  /*76e0*/  FFMA.FTZ R211, R19, c[0x0][0x2d0], -R218 ;  /* 0x0000b40013d37a23 */ /* 0x000fe400000108da */
[--C-:B------:R-:W-:Y:S02]  /*76f0*/  FFMA.FTZ R224, R4, c[0x0][0x2d0], -R216.reuse ;  /* 0x0000b40004e07a23 */ /* 0x100fe400000108d8 */
[----:B------:R-:W-:Y:S02]  /*7700*/  FFMA.FTZ R225, R5, c[0x0][0x2d0], -R216 ;  /* 0x0000b40005e17a23 */ /* 0x000fe400000108d8 */
[--C-:B------:R-:W-:Y:S02]  /*7710*/  FFMA.FTZ R227, R6, c[0x0][0x2d0], -R218.reuse ;  /* 0x0000b40006e37a23 */ /* 0x100fe400000108da */
[----:B------:R-:W-:Y:S01]  /*7720*/  FFMA.FTZ R223, R7, c[0x0][0x2d0], -R218 ;  /* 0x0000b40007df7a23 */ /* 0x000fe200000108da */
[----:B------:R-:W3:Y:S01]  /*7730*/  MUFU.EX2 R200, R200 ;  /* 0x000000c800c87308 */ /* 0x000ee20000000800 */
[C---:B------:R-:W-:Y:S02]  /*7740*/  FMUL.FTZ R231, R0.reuse, c[0x0][0x2d0] ;  /* 0x0000b40000e77a20 */ /* 0x040fe40000410000 */
[----:B------:R-:W-:Y:S02]  /*7750*/  FADD.FTZ R197, -R0, R197 ;  /* 0x000000c500c57221 */ /* 0x000fe40000010100 */
[--C-:B------:R-:W-:Y:S02]  /*7760*/  FFMA.FTZ R230, R10, c[0x0][0x2d0], -R231.reuse ;  /* 0x0000b4000ae67a23 */ /* 0x100fe400000108e7 */
[----:B------:R-:W-:Y:S02]  /*7770*/  FMUL.FTZ R197, R197, c[0x0][0x2d0] ;  /* 0x0000b400c5c57a20 */ /* 0x000fe40000410000 */
[--C-:B------:R-:W-:Y:S01]  /*7780*/  FFMA.FTZ R228, R11, c[0x0][0x2d0], -R231.reuse ;  /* 0x0000b4000be47a23 */ /* 0x100fe200000108e7 */
[----:B------:R-:W-:Y:S01]  /*7790*/  MUFU.EX2 R223, R223 ;  /* 0x000000df00df7308 */ /* 0x000fe20000000800 */
[--C-:B------:R-:W-:Y:S02]  /*77a0*/  FFMA.FTZ R214, R14, c[0x0][0x2d0], -R231.reuse ;  /* 0x0000b4000ed67a23 */ /* 0x100fe400000108e7 */
[--C-:B------:R-:W-:Y:S02]  /*77b0*/  FFMA.FTZ R201, R15, c[0x0][0x2d0], -R231.reuse ;  /* 0x0000b4000fc97a23 */ /* 0x100fe400000108e7 */
[C---:B--2---:R-:W-:Y:S02]  /*77c0*/  FMUL.FTZ R16, R199.reuse, R180 ;  /* 0x000000b4c7107220 */ /* 0x044fe40000410000 */
[C---:B------:R-:W-:Y:S02]  /*77d0*/  FMUL.FTZ R17, R199.reuse, R181 ;  /* 0x000000b5c7117220 */ /* 0x040fe40000410000 */
[C---:B------:R-:W-:Y:S01]  /*77e0*/  FMUL.FTZ R4, R199.reuse, R192 ;  /* 0x000000c0c7047220 */ /* 0x040fe20000410000 */
[----:B------:R-:W-:Y:S01]  /*77f0*/  MUFU.EX2 R224, R224 ;  /* 0x000000e000e07308 */ /* 0x000fe20000000800 */
[C---:B------:R-:W-:Y:S02]  /*7800*/  FMUL.FTZ R5, R199.reuse, R193 ;  /* 0x000000c1c7057220 */ /* 0x040fe40000410000 */
[C---:B------:R-:W-:Y:S02]  /*7810*/  FMUL.FTZ R68, R199.reuse, R68 ;  /* 0x00000044c7447220 */ /* 0x040fe40000410000 */
[C---:B---3--:R-:W-:Y:S02]  /*7820*/  FMUL.FTZ R18, R200.reuse, R182 ;  /* 0x000000b6c8127220 */ /* 0x048fe40000410000 */
[C---:B------:R-:W-:Y:S02]  /*7830*/  FMUL.FTZ R19, R200.reuse, R183 ;  /* 0x000000b7c8137220 */ /* 0x040fe40000410000 */
[----:B------:R-:W2:Y:S01]  /*7840*/  LDSM.16.MT88.4 R180, [R240+0x100] ;  /* 0x00010000f0b4783b */ /* 0x000ea20000004200 */
[----:B------:R-:W3:Y:S01]  /*7850*/  MUFU.EX2 R225, R225 ;  /* 0x000000e100e17308 */ /* 0x000ee20000000800 */
[C---:B------:R-:W-:Y:S02]  /*7860*/  FMUL.FTZ R6, R200.reuse, R194 ;  /* 0x000000c2c8067220 */ /* 0x040fe40000410000 */
[C---:B------:R-:W-:Y:S02]  /*7870*/  FMUL.FTZ R7, R200.reuse, R195 ;  /* 0x000000c3c8077220 */ /* 0x040fe40000410000 */
[C---:B------:R-:W-:Y:S02]  /*7880*/  FMUL.FTZ R69, R199.reuse, R69 ;  /* 0x00000045c7457220 */ /* 0x040fe40000410000 */
[C---:B------:R-:W-:Y:S02]  /*7890*/  FMUL.FTZ R70, R200.reuse, R70 ;  /* 0x00000046c8467220 */ /* 0x040fe40000410000 */
[----:B------:R-:W-:Y:S01]  /*78a0*/  FMUL.FTZ R71, R200, R71 ;  /* 0x00000047c8477220 */ /* 0x000fe20000410000 */
[----:B------:R-:W-:Y:S01]  /*78b0*/  MUFU.EX2 R210, R210 ;  /* 0x000000d200d27308 */ /* 0x000fe20000000800 */
[----:B------:R-:W-:Y:S02]  /*78c0*/  FMUL.FTZ R77, R198, R77 ;  /* 0x0000004dc64d7220 */ /* 0x000fe40000410000 */
[C---:B------:R-:W-:Y:S02]  /*78d0*/  FMUL.FTZ R80, R199.reuse, R80 ;  /* 0x00000050c7507220 */ /* 0x040fe40000410000 */
[C---:B------:R-:W-:Y:S02]  /*78e0*/  FMUL.FTZ R81, R199.reuse, R81 ;  /* 0x00000051c7517220 */ /* 0x040fe40000410000 */
[C---:B------:R-:W-:Y:S02]  /*78f0*/  FMUL.FTZ R82, R200.reuse, R82 ;  /* 0x00000052c8527220 */ /* 0x040fe40000410000 */
[C---:B------:R-:W-:Y:S01]  /*7900*/  FMUL.FTZ R83, R200.reuse, R83 ;  /* 0x00000053c8537220 */ /* 0x040fe20000410000 */
[----:B------:R-:W4:Y:S01]  /*7910*/  MUFU.EX2 R208, R208 ;  /* 0x000000d000d07308 */ /* 0x000f220000000800 */
[C---:B------:R-:W-:Y:S02]  /*7920*/  FMUL.FTZ R84, R199.reuse, R84 ;  /* 0x00000054c7547220 */ /* 0x040fe40000410000 */
[----:B------:R-:W-:Y:S01]  /*7930*/  FMUL.FTZ R85, R199, R85 ;  /* 0x00000055c7557220 */ /* 0x000fe20000410000 */
[----:B---3--:R-:W-:Y:S01]  /*7940*/  F2FP.PACK_AB R192, R225, R224 ;  /* 0x000000e0e1c0723e */ /* 0x008fe200000000ff */
[C---:B------:R-:W-:Y:S02]  /*7950*/  FMUL.FTZ R86, R200.reuse, R86 ;  /* 0x00000056c8567220 */ /* 0x040fe40000410000 */
[----:B------:R-:W-:Y:S02]  /*7960*/  FMUL.FTZ R87, R200, R87 ;  /* 0x00000057c8577220 */ /* 0x000fe40000410000 */
[C---:B------:R-:W-:Y:S01]  /*7970*/  FMUL.FTZ R88, R198.reuse, R88 ;  /* 0x00000058c6587220 */ /* 0x040fe20000410000 */
[----:B------:R-:W3:Y:S01]  /*7980*/  MUFU.EX2 R227, R227 ;  /* 0x000000e300e37308 */ /* 0x000ee20000000800 */
[C---:B------:R-:W-:Y:S02]  /*7990*/  FMUL.FTZ R89, R198.reuse, R89 ;  /* 0x00000059c6597220 */ /* 0x040fe40000410000 */
[C---:B------:R-:W-:Y:S02]  /*79a0*/  FMUL.FTZ R92, R198.reuse, R92 ;  /* 0x0000005cc65c7220 */ /* 0x040fe40000410000 */
[----:B------:R-:W-:Y:S02]  /*79b0*/  FMUL.FTZ R93, R198, R93 ;  /* 0x0000005dc65d7220 */ /* 0x000fe40000410000 */
[C---:B------:R-:W-:Y:S02]  /*79c0*/  FMUL.FTZ R96, R199.reuse, R96 ;  /* 0x00000060c7607220 */ /* 0x040fe40000410000 */
[C---:B------:R-:W-:Y:S01]  /*79d0*/  FMUL.FTZ R97, R199.reuse, R97 ;  /* 0x00000061c7617220 */ /* 0x040fe20000410000 */
[----:B------:R-:W-:Y:S01]  /*79e0*/  MUFU.EX2 R209, R209 ;  /* 0x000000d100d17308 */ /* 0x000fe20000000800 */
[C---:B------:R-:W-:Y:S02]  /*79f0*/  FMUL.FTZ R98, R200.reuse, R98 ;  /* 0x00000062c8627220 */ /* 0x040fe40000410000 */
[----:B------:R-:W-:Y:S01]  /*7a00*/  FMUL.FTZ R99, R200, R99 ;  /* 0x00000063c8637220 */ /* 0x000fe20000410000 */
[----:B----4-:R-:W-:Y:S01]  /*7a10*/  F2FP.PACK_AB R194, R208, R210 ;  /* 0x000000d2d0c2723e */ /* 0x010fe200000000ff */
[C---:B------:R-:W-:Y:S02]  /*7a20*/  FMUL.FTZ R100, R199.reuse, R100 ;  /* 0x00000064c7647220 */ /* 0x040fe40000410000 */
[----:B------:R-:W-:Y:S02]  /*7a30*/  FMUL.FTZ R101, R199, R101 ;  /* 0x00000065c7657220 */ /* 0x000fe40000410000 */
[C---:B------:R-:W-:Y:S01]  /*7a40*/  FMUL.FTZ R102, R200.reuse, R102 ;  /* 0x00000066c8667220 */ /* 0x040fe20000410000 */
[----:B------:R-:W4:Y:S01]  /*7a50*/  MUFU.EX2 R211, R211 ;  /* 0x000000d300d37308 */ /* 0x000f220000000800 */
[----:B------:R-:W-:Y:S02]  /*7a60*/  FMUL.FTZ R103, R200, R103 ;  /* 0x00000067c8677220 */ /* 0x000fe40000410000 */
[C---:B------:R-:W-:Y:S01]  /*7a70*/  FMUL.FTZ R104, R198.reuse, R104 ;  /* 0x00000068c6687220 */ /* 0x040fe20000410000 */
[----:B---3--:R-:W-:Y:S01]  /*7a80*/  F2FP.PACK_AB R193, R223, R227 ;  /* 0x000000e3dfc1723e */ /* 0x008fe200000000ff */
[C---:B------:R-:W-:Y:S02]  /*7a90*/  FMUL.FTZ R105, R198.reuse, R105 ;  /* 0x00000069c6697220 */ /* 0x040fe40000410000 */
[C---:B------:R-:W-:Y:S02]  /*7aa0*/  FMUL.FTZ R108, R198.reuse, R108 ;  /* 0x0000006cc66c7220 */ /* 0x040fe40000410000 */
[----:B------:R-:W-:Y:S01]  /*7ab0*/  FMUL.FTZ R109, R198, R109 ;  /* 0x0000006dc66d7220 */ /* 0x000fe20000410000 */
[----:B------:R-:W3:Y:S01]  /*7ac0*/  MUFU.EX2 R197, R197 ;  /* 0x000000c500c57308 */ /* 0x000ee20000000800 */
        /* <DEDUP_REMOVED lines=8> */
[----:B----4-:R-:W-:Y:S01]  /*7b50*/  F2FP.PACK_AB R195, R211, R209 ;  /* 0x000000d1d3c3723e */ /* 0x010fe200000000ff */
[----:B------:R-:W-:Y:S02]  /*7b60*/  FMUL.FTZ R119, R200, R119 ;  /* 0x00000077c8777220 */ /* 0x000fe40000410000 */
[C---:B------:R-:W-:Y:S02]  /*7b70*/  FMUL.FTZ R120, R198.reuse, R120 ;  /* 0x00000078c6787220 */ /* 0x040fe40000410000 */
[----:B------:R-:W-:Y:S01]  /*7b80*/  FMUL.FTZ R121, R198, R121 ;  /* 0x00000079c6797220 */ /* 0x000fe20000410000 */
[----:B------:R-:W4:Y:S01]  /*7b90*/  MUFU.EX2 R228, R228 ;  /* 0x000000e400e47308 */ /* 0x000f220000000800 */
[-C--:B-1----:R-:W-:Y:S05]  /*7ba0*/  HMMA.16816.F32 R4, R192, R204.reuse, R4 ;  /* 0x000000ccc004723c */ /* 0x082fea0000001804 */
[C---:B---3--:R-:W-:Y:S01]  /*7bb0*/  FMUL.FTZ R10, R197.reuse, R190 ;  /* 0x000000bec50a7220 */ /* 0x048fe20000410000 */
[----:B------:R-:W-:Y:S01]  /*7bc0*/  F2FP.PACK_AB R190, R212, R213 ;  /* 0x000000d5d4be723e */ /* 0x000fe200000000ff */
[C---:B------:R-:W-:Y:S02]  /*7bd0*/  FMUL.FTZ R11, R197.reuse, R191 ;  /* 0x000000bfc50b7220 */ /* 0x040fe40000410000 */
[----:B------:R-:W-:Y:S03]  /*7be0*/  MUFU.EX2 R214, R214 ;  /* 0x000000d600d67308 */ /* 0x000fe60000000800 */
[C---:B------:R-:W-:Y:S02]  /*7bf0*/  FMUL.FTZ R14, R197.reuse, R186 ;  /* 0x000000bac50e7220 */ /* 0x040fe40000410000 */
[C---:B------:R-:W-:Y:S02]  /*7c00*/  FMUL.FTZ R15, R197.reuse, R187 ;  /* 0x000000bbc50f7220 */ /* 0x040fe40000410000 */
[C---:B------:R-:W-:Y:S02]  /*7c10*/  FMUL.FTZ R74, R197.reuse, R74 ;  /* 0x0000004ac54a7220 */ /* 0x040fe40000410000 */
[C---:B------:R-:W-:Y:S01]  /*7c20*/  FMUL.FTZ R75, R197.reuse, R75 ;  /* 0x0000004bc54b7220 */ /* 0x040fe20000410000 */
[----:B------:R-:W1:Y:S01]  /*7c30*/  MUFU.EX2 R201, R201 ;  /* 0x000000c900c97308 */ /* 0x000e620000000800 */
[C---:B------:R-:W-:Y:S02]  /*7c40*/  FMUL.FTZ R78, R197.reuse, R78 ;  /* 0x0000004ec54e7220 */ /* 0x040fe40000410000 */
[C---:B------:R-:W-:Y:S01]  /*7c50*/  FMUL.FTZ R79, R197.reuse, R79 ;  /* 0x0000004fc54f7220 */ /* 0x040fe20000410000 */
[----:B----4-:R-:W-:Y:S01]  /*7c60*/  F2FP.PACK_AB R189, R228, R230 ;  /* 0x000000e6e4bd723e */ /* 0x010fe200000000ff */
        /* <DEDUP_REMOVED lines=14> */
[----:B------:R-:W-:Y:S02]  /*7d50*/  FMUL.FTZ R125, R198, R125 ;  /* 0x0000007dc67d7220 */ /* 0x000fe40000410000 */
[C---:B------:R-:W-:Y:S02]  /*7d60*/  FMUL.FTZ R126, R197.reuse, R126 ;  /* 0x0000007ec57e7220 */ /* 0x040fe40000410000 */
[C---:B------:R-:W-:Y:S04]  /*7d70*/  HMMA.16816.F32 R8, R188.reuse, R204, R8 ;  /* 0x000000ccbc08723c */ /* 0x040fe80000001808 */
[----:B------:R-:W-:Y:S02]  /*7d80*/  FMUL.FTZ R127, R197, R127 ;  /* 0x0000007fc57f7220 */ /* 0x000fe40000410000 */
[C---:B------:R-:W-:Y:S02]  /*7d90*/  FMUL.FTZ R128, R199.reuse, R128 ;  /* 0x00000080c7807220 */ /* 0x040fe40000410000 */
[-C--:B------:R-:W-:Y:S04]  /*7da0*/  HMMA.16816.F32 R12, R188, R206.reuse, R12 ;  /* 0x000000cebc0c723c */ /* 0x080fe8000000180c */
[C---:B------:R-:W-:Y:S02]  /*7db0*/  FMUL.FTZ R129, R199.reuse, R129 ;  /* 0x00000081c7817220 */ /* 0x040fe40000410000 */
[C---:B------:R-:W-:Y:S02]  /*7dc0*/  FMUL.FTZ R130, R200.reuse, R130 ;  /* 0x00000082c8827220 */ /* 0x040fe40000410000 */
[C---:B------:R-:W-:Y:S04]  /*7dd0*/  HMMA.16816.F32 R16, R192.reuse, R206, R16 ;  /* 0x000000cec010723c */ /* 0x040fe80000001810 */
[C---:B------:R-:W-:Y:S02]  /*7de0*/  FMUL.FTZ R131, R200.reuse, R131 ;  /* 0x00000083c8837220 */ /* 0x040fe40000410000 */
[C---:B------:R-:W-:Y:S02]  /*7df0*/  FMUL.FTZ R132, R199.reuse, R132 ;  /* 0x00000084c7847220 */ /* 0x040fe40000410000 */
[-C--:B--2---:R-:W-:Y:S04]  /*7e00*/  HMMA.16816.F32 R68, R192, R180.reuse, R68 ;  /* 0x000000b4c044723c */ /* 0x084fe80000001844 */
        /* <DEDUP_REMOVED lines=8> */
[C---:B------:R-:W-:Y:S01]  /*7e90*/  HMMA.16816.F32 R80, R192.reuse, R182, R80 ;  /* 0x000000b6c050723c */ /* 0x040fe20000001850 */
[----:B------:R-:W1:Y:S03]  /*7ea0*/  LDSM.16.MT88.4 R180, [R239+0x100] ;  /* 0x00010000efb4783b */ /* 0x000e660000004200 */
[C---:B------:R-:W-:Y:S02]  /*7eb0*/  FMUL.FTZ R139, R197.reuse, R139 ;  /* 0x0000008bc58b7220 */ /* 0x040fe40000410000 */
[C---:B------:R-:W-:Y:S02]  /*7ec0*/  FMUL.FTZ R140, R198.reuse, R140 ;  /* 0x0000008cc68c7220 */ /* 0x040fe40000410000 */
[----:B------:R-:W-:Y:S04]  /*7ed0*/  FMUL.FTZ R141, R198, R141 ;  /* 0x0000008dc68d7220 */ /* 0x000fe80000410000 */
[C---:B------:R-:W-:Y:S02]  /*7ee0*/  FMUL.FTZ R142, R197.reuse, R142 ;  /* 0x0000008ec58e7220 */ /* 0x040fe40000410000 */
[----:B------:R-:W-:Y:S02]  /*7ef0*/  FMUL.FTZ R143, R197, R143 ;  /* 0x0000008fc58f7220 */ /* 0x000fe40000410000 */
[C---:B------:R-:W-:Y:S02]  /*7f00*/  FMUL.FTZ R144, R199.reuse, R144 ;  /* 0x00000090c7907220 */ /* 0x040fe40000410000 */
[C---:B------:R-:W-:Y:S02]  /*7f10*/  FMUL.FTZ R145, R199.reuse, R145 ;  /* 0x00000091c7917220 */ /* 0x040fe40000410000 */
[C---:B------:R-:W-:Y:S02]  /*7f20*/  FMUL.FTZ R146, R200.reuse, R146 ;  /* 0x00000092c8927220 */ /* 0x040fe40000410000 */
[----:B------:R-:W-:Y:S02]  /*7f30*/  FMUL.FTZ R147, R200, R147 ;  /* 0x00000093c8937220 */ /* 0x000fe40000410000 */
[--C-:B------:R-:W-:Y:S02]  /*7f40*/  FFMA.FTZ R204, R20, c[0x0][0x2d0], -R216.reuse ;  /* 0x0000b40014cc7a23 */ /* 0x100fe400000108d8 */
[----:B------:R-:W-:Y:S02]  /*7f50*/  FMUL.FTZ R20, R199, R176 ;  /* 0x000000b0c7147220 */ /* 0x000fe40000410000 */
[----:B------:R-:W-:Y:S02]  /*7f60*/  FFMA.FTZ R205, R21, c[0x0][0x2d0], -R216 ;  /* 0x0000b40015cd7a23 */ /* 0x000fe400000108d8 */
[----:B------:R-:W-:Y:S01]  /*7f70*/  FMUL.FTZ R21, R199, R177 ;  /* 0x000000b1c7157220 */ /* 0x000fe20000410000 */
[----:B------:R-:W-:Y:S01]  /*7f80*/  MUFU.EX2 R204, R204 ;  /* 0x000000cc00cc7308 */ /* 0x000fe20000000800 */
[--C-:B------:R-:W-:Y:S02]  /*7f90*/  FFMA.FTZ R206, R22, c[0x0][0x2d0], -R218.reuse ;  /* 0x0000b40016ce7a23 */ /* 0x100fe400000108da */
[C---:B------:R-:W-:Y:S02]  /*7fa0*/  FMUL.FTZ R22, R200.reuse, R178 ;  /* 0x000000b2c8167220 */ /* 0x040fe40000410000 */
[----:B------:R-:W-:Y:S02]  /*7fb0*/  FFMA.FTZ R207, R23, c[0x0][0x2d0], -R218 ;  /* 0x0000b40017cf7a23 */ /* 0x000fe400000108da */
[----:B------:R-:W-:Y:S02]  /*7fc0*/  FMUL.FTZ R23, R200, R179 ;  /* 0x000000b3c8177220 */ /* 0x000fe40000410000 */
[----:B------:R-:W-:Y:S01]  /*7fd0*/  LDSM.16.MT88.4 R176, [R238+0x2100] ;  /* 0x00210000eeb0783b */ /* 0x000fe20000004200 */
[-C--:B-1----:R-:W-:Y:S01]  /*7fe0*/  HMMA.16816.F32 R84, R192, R180.reuse, R84 ;  /* 0x000000b4c054723c */ /* 0x082fe20000001854 */
[----:B------:R-:W-:Y:S02]  /*7ff0*/  MUFU.EX2 R205, R205 ;  /* 0x000000cd00cd7308 */ /* 0x000fe40000000800 */
[C---:B------:R-:W-:Y:S02]  /*8000*/  FMUL.FTZ R148, R198.reuse, R148 ;  /* 0x00000094c6947220 */ /* 0x040fe40000410000 */
[C---:B------:R-:W-:Y:S02]  /*8010*/  FMUL.FTZ R149, R198.reuse, R149 ;  /* 0x00000095c6957220 */ /* 0x040fe40000410000 */
[C---:B------:R-:W-:Y:S01]  /*8020*/  FMUL.FTZ R152, R198.reuse, R152 ;  /* 0x00000098c6987220 */ /* 0x040fe20000410000 */
[C---:B------:R-:W-:Y:S03]  /*8030*/  HMMA.16816.F32 R88, R188.reuse, R180, R88 ;  /* 0x000000b4bc58723c */ /* 0x040fe60000001858 */
[----:B------:R-:W-:Y:S01]  /*8040*/  MUFU.EX2 R206, R206 ;  /* 0x000000ce00ce7308 */ /* 0x000fe20000000800 */
[----:B------:R-:W-:Y:S02]  /*8050*/  FMUL.FTZ R153, R198, R153 ;  /* 0x00000099c6997220 */ /* 0x000fe40000410000 */
[C---:B------:R-:W-:Y:S02]  /*8060*/  FMUL.FTZ R156, R199.reuse, R156 ;  /* 0x0000009cc79c7220 */ /* 0x040fe40000410000 */
[-C--:B------:R-:W-:Y:S04]  /*8070*/  HMMA.16816.F32 R92, R188, R182.reuse, R92 ;  /* 0x000000b6bc5c723c */ /* 0x080fe8000000185c */
[C---:B------:R-:W-:Y:S01]  /*8080*/  FMUL.FTZ R157, R199.reuse, R157 ;  /* 0x0000009dc79d7220 */ /* 0x040fe20000410000 */
[----:B------:R-:W-:Y:S01]  /*8090*/  MUFU.EX2 R207, R207 ;  /* 0x000000cf00cf7308 */ /* 0x000fe20000000800 */
[C---:B------:R-:W-:Y:S02]  /*80a0*/  FMUL.FTZ R158, R200.reuse, R158 ;  /* 0x0000009ec89e7220 */ /* 0x040fe40000410000 */
[C---:B------:R-:W-:Y:S01]  /*80b0*/  HMMA.16816.F32 R96, R192.reuse, R182, R96 ;  /* 0x000000b6c060723c */ /* 0x040fe20000001860 */
[----:B------:R-:W1:Y:S03]  /*80c0*/  LDSM.16.MT88.4 R180, [R238+0x100] ;  /* 0x00010000eeb4783b */ /* 0x000e660000004200 */
[----:B------:R-:W-:Y:S02]  /*80d0*/  FMUL.FTZ R159, R200, R159 ;  /* 0x0000009fc89f7220 */ /* 0x000fe40000410000 */
[C---:B------:R-:W-:Y:S02]  /*80e0*/  FMUL.FTZ R24, R199.reuse, R172 ;  /* 0x000000acc7187220 */ /* 0x040fe40000410000 */
[----:B------:R-:W-:Y:S04]  /*80f0*/  FMUL.FTZ R25, R199, R173 ;  /* 0x000000adc7197220 */ /* 0x000fe80000410000 */
[C---:B------:R-:W-:Y:S02]  /*8100*/  FMUL.FTZ R150, R197.reuse, R150 ;  /* 0x00000096c5967220 */ /* 0x040fe40000410000 */
[C---:B------:R-:W-:Y:S02]  /*8110*/  FMUL.FTZ R151, R197.reuse, R151 ;  /* 0x00000097c5977220 */ /* 0x040fe40000410000 */
[C---:B------:R-:W-:Y:S02]  /*8120*/  FMUL.FTZ R154, R197.reuse, R154 ;  /* 0x0000009ac59a7220 */ /* 0x040fe40000410000 */
[----:B------:R-:W-:Y:S02]  /*8130*/  FMUL.FTZ R155, R197, R155 ;  /* 0x0000009bc59b7220 */ /* 0x000fe40000410000 */
[--C-:B------:R-:W-:Y:S02]  /*8140*/  FFMA.FTZ R220, R26, c[0x0][0x2d0], -R231.reuse ;  /* 0x0000b4001adc7a23 */ /* 0x100fe400000108e7 */
[C---:B------:R-:W-:Y:S02]  /*8150*/  FMUL.FTZ R26, R200.reuse, R174 ;  /* 0x000000aec81a7220 */ /* 0x040fe40000410000 */
[----:B------:R-:W-:Y:S02]  /*8160*/  FFMA.FTZ R222, R27, c[0x0][0x2d0], -R231 ;  /* 0x0000b4001bde7a23 */ /* 0x000fe400000108e7 */
[----:B------:R-:W-:Y:S01]  /*8170*/  FMUL.FTZ R27, R200, R175 ;  /* 0x000000afc81b7220 */ /* 0x000fe20000410000 */
[----:B------:R-:W-:Y:S01]  /*8180*/  MUFU.EX2 R220, R220 ;  /* 0x000000dc00dc7308 */ /* 0x000fe20000000800 */
[--C-:B------:R-:W-:Y:S02]  /*8190*/  FFMA.FTZ R215, R32, c[0x0][0x2d0], -R216.reuse ;  /* 0x0000b40020d77a23 */ /* 0x100fe400000108d8 */
[----:B------:R-:W-:Y:S02]  /*81a0*/  FFMA.FTZ R216, R33, c[0x0][0x2d0], -R216 ;  /* 0x0000b40021d87a23 */ /* 0x000fe400000108d8 */
[----:B------:R-:W-:Y:S02]  /*81b0*/  FMUL.FTZ R33, R196, c[0x0][0x2d0] ;  /* 0x0000b400c4217a20 */ /* 0x000fe40000410000 */
[----:B------:R-:W-:Y:S02]  /*81c0*/  FFMA.FTZ R217, R34, c[0x0][0x2d0], -R218 ;  /* 0x0000b40022d97a23 */ /* 0x000fe400000108da */
[--C-:B------:R-:W-:Y:S01]  /*81d0*/  FFMA.FTZ R186, R48, c[0x0][0x2d0], -R33.reuse ;  /* 0x0000b40030ba7a23 */ /* 0x100fe20000010821 */
[----:B------:R-:W-:Y:S01]  /*81e0*/  MUFU.EX2 R215, R215 ;  /* 0x000000d700d77308 */ /* 0x000fe20000000800 */
[--C-:B------:R-:W-:Y:S02]  /*81f0*/  FFMA.FTZ R185, R49, c[0x0][0x2d0], -R33.reuse ;  /* 0x0000b40031b97a23 */ /* 0x100fe40000010821 */
[--C-:B------:R-:W-:Y:S01]  /*8200*/  FFMA.FTZ R184, R52, c[0x0][0x2d0], -R33.reuse ;  /* 0x0000b40034b87a23 */ /* 0x100fe20000010821 */
[-C--:B-1----:R-:W-:Y:S03]  /*8210*/  HMMA.16816.F32 R100, R192, R180.reuse, R100 ;  /* 0x000000b4c064723c */ /* 0x082fe60000001864 */
[--C-:B------:R-:W-:Y:S02]  /*8220*/  FFMA.FTZ R187, R37, c[0x0][0x2d0], -R33.reuse ;  /* 0x0000b40025bb7a23 */ /* 0x100fe40000010821 */
[----:B------:R-:W-:Y:S01]  /*8230*/  FMUL.FTZ R37, R2, c[0x0][0x2d0] ;  /* 0x0000b40002257a20 */ /* 0x000fe20000410000 */
[----:B------:R-:W-:Y:S01]  /*8240*/  MUFU.EX2 R186, R186 ;  /* 0x000000ba00ba7308 */ /* 0x000fe20000000800 */
[----:B------:R-:W-:Y:S01]  /*8250*/  FFMA.FTZ R32, R36, c[0x0][0x2d0], -R33 ;  /* 0x0000b40024207a23 */ /* 0x000fe20000010821 */
[C---:B------:R-:W-:Y:S04]  /*8260*/  HMMA.16816.F32 R104, R188.reuse, R180, R104 ;  /* 0x000000b4bc68723c */ /* 0x040fe80000001868 */
[----:B------:R-:W-:Y:S01]  /*8270*/  FMUL.FTZ R36, R3, c[0x0][0x2d0] ;  /* 0x0000b40003247a20 */ /* 0x000fe20000410000 */
[----:B------:R-:W-:Y:S01]  /*8280*/  MOV R173, R32 ;  /* 0x0000002000ad7202 */ /* 0x000fe20000000f00 */
[----:B------:R-:W-:Y:S02]  /*8290*/  FMUL.FTZ R32, R198, R168 ;  /* 0x000000a8c6207220 */ /* 0x000fe40000410000 */
[-C--:B------:R-:W-:Y:S01]  /*82a0*/  HMMA.16816.F32 R108, R188, R182.reuse, R108 ;  /* 0x000000b6bc6c723c */ /* 0x080fe2000000186c */
[----:B------:R-:W-:Y:S03]  /*82b0*/  MUFU.EX2 R216, R216 ;  /* 0x000000d800d87308 */ /* 0x000fe60000000800 */
[--C-:B------:R-:W-:Y:S02]  /*82c0*/  FFMA.FTZ R52, R50, c[0x0][0x2d0], -R36.reuse ;  /* 0x0000b40032347a23 */ /* 0x100fe40000010824 */
[--C-:B------:R-:W-:Y:S02]  /*82d0*/  FFMA.FTZ R175, R66, c[0x0][0x2d0], -R36.reuse ;  /* 0x0000b40042af7a23 */ /* 0x100fe40000010824 */
[C---:B------:R-:W-:Y:S01]  /*82e0*/  HMMA.16816.F32 R112, R192.reuse, R182, R112 ;  /* 0x000000b6c070723c */ /* 0x040fe20000001870 */
[----:B------:R-:W1:Y:S02]  /*82f0*/  LDSM.16.MT88.4 R180, [R246+0x2100] ;  /* 0x00210000f6b4783b */ /* 0x000e640000004200 */
[----:B------:R-:W-:Y:S01]  /*8300*/  MUFU.EX2 R173, R173 ;  /* 0x000000ad00ad7308 */ /* 0x000fe20000000800 */
[----:B------:R-:W-:Y:S02]  /*8310*/  FFMA.FTZ R174, R67, c[0x0][0x2d0], -R36 ;  /* 0x0000b40043ae7a23 */ /* 0x000fe40000010824 */
[--C-:B------:R-:W-:Y:S02]  /*8320*/  FFMA.FTZ R28, R28, c[0x0][0x2d0], -R37.reuse ;  /* 0x0000b4001c1c7a23 */ /* 0x100fe40000010825 */
[----:B------:R-:W-:Y:S04]  /*8330*/  FFMA.FTZ R218, R35, c[0x0][0x2d0], -R218 ;  /* 0x0000b40023da7a23 */ /* 0x000fe800000108da */
[----:B------:R-:W-:Y:S01]  /*8340*/  FMUL.FTZ R35, R197, R171 ;  /* 0x000000abc5237220 */ /* 0x000fe20000410000 */
[----:B------:R2:W-:Y:S01]  /*8350*/  MUFU.EX2 R172, R28 ;  /* 0x0000001c00ac7308 */ /* 0x0005e20000000800 */
[--C-:B------:R-:W-:Y:S02]  /*8360*/  FFMA.FTZ R171, R51, c[0x0][0x2d0], -R36.reuse ;  /* 0x0000b40033ab7a23 */ /* 0x100fe40000010824 */
[----:B------:R-:W-:Y:S01]  /*8370*/  LDSM.16.MT88.4 R48, [R246+0x900] ;  /* 0x00090000f630783b */ /* 0x000fe20000004200 */
[----:B------:R-:W-:Y:S02]  /*8380*/  FMUL.FTZ R34, R197, R170 ;  /* 0x000000aac5227220 */ /* 0x000fe40000410000 */
[----:B------:R-:W-:Y:S02]  /*8390*/  FFMA.FTZ R168, R29, c[0x0][0x2d0], -R37 ;  /* 0x0000b4001da87a23 */ /* 0x000fe40000010825 */
[----:B------:R-:W-:Y:S02]  /*83a0*/  FMUL.FTZ R37, R198, R165 ;  /* 0x000000a5c6257220 */ /* 0x000fe40000410000 */
[----:B------:R-:W-:Y:S01]  /*83b0*/  FMUL.FTZ R29, R199, R161 ;  /* 0x000000a1c71d7220 */ /* 0x000fe20000410000 */
[----:B------:R-:W-:Y:S01]  /*83c0*/  MUFU.EX2 R217, R217 ;  /* 0x000000d900d97308 */ /* 0x000fe20000000800 */
[--C-:B------:R-:W-:Y:S02]  /*83d0*/  FFMA.FTZ R170, R31, c[0x0][0x2d0], -R231.reuse ;  /* 0x0000b4001faa7a23 */ /* 0x100fe400000108e7 */
[----:B------:R-:W-:Y:S07]  /*83e0*/  FMUL.FTZ R31, R200, R163 ;  /* 0x000000a3c81f7220 */ /* 0x000fee0000410000 */
[----:B------:R-:W3:Y:S01]  /*83f0*/  MUFU.EX2 R218, R218 ;  /* 0x000000da00da7308 */ /* 0x000ee20000000800 */
[----:B--2---:R-:W-:Y:S02]  /*8400*/  FMUL.FTZ R28, R199, R160 ;  /* 0x000000a0c71c7220 */ /* 0x004fe40000410000 */
[----:B------:R-:W-:Y:S01]  /*8410*/  FFMA.FTZ R160, R63, c[0x0][0x2d0], -R231 ;  /* 0x0000b4003fa07a23 */ /* 0x000fe200000108e7 */
[-C--:B-1----:R-:W-:Y:S06]  /*8420*/  HMMA.16816.F32 R116, R192, R180.reuse, R116 ;  /* 0x000000b4c074723c */ /* 0x082fec0000001874 */
[----:B------:R-:W1:Y:S02]  /*8430*/  MUFU.EX2 R222, R222 ;  /* 0x000000de00de7308 */ /* 0x000e640000000800 */
[C---:B------:R-:W-:Y:S08]  /*8440*/  HMMA.16816.F32 R120, R188.reuse, R180, R120 ;  /* 0x000000b4bc78723c */ /* 0x040ff00000001878 */
[----:B------:R-:W2:Y:S01]  /*8450*/  MUFU.EX2 R168, R168 ;  /* 0x000000a800a87308 */ /* 0x000ea20000000800 */
[-C--:B------:R-:W-:Y:S09]  /*8460*/  HMMA.16816.F32 R124, R188, R182.reuse, R124 ;  /* 0x000000b6bc7c723c */ /* 0x080ff2000000187c */
[----:B------:R-:W-:Y:S01]  /*8470*/  MUFU.EX2 R170, R170 ;  /* 0x000000aa00aa7308 */ /* 0x000fe20000000800 */
[C---:B------:R-:W-:Y:S01]  /*8480*/  HMMA.16816.F32 R128, R192.reuse, R182, R128 ;  /* 0x000000b6c080723c */ /* 0x040fe20000001880 */
[----:B------:R-:W4:Y:S07]  /*8490*/  LDSM.16.MT88.4 R180, [R240+0x2100] ;  /* 0x00210000f0b4783b */ /* 0x000f2e0000004200 */
[-C--:B----4-:R-:W-:Y:S08]  /*84a0*/  HMMA.16816.F32 R132, R192, R180.reuse, R132 ;  /* 0x000000b4c084723c */ /* 0x090ff00000001884 */
[C---:B------:R-:W-:Y:S08]  /*84b0*/  HMMA.16816.F32 R136, R188.reuse, R180, R136 ;  /* 0x000000b4bc88723c */ /* 0x040ff00000001888 */
[-C--:B------:R-:W-:Y:S08]  /*84c0*/  HMMA.16816.F32 R140, R188, R182.reuse, R140 ;  /* 0x000000b6bc8c723c */ /* 0x080ff0000000188c */
[C---:B------:R-:W-:Y:S01]  /*84d0*/  HMMA.16816.F32 R144, R192.reuse, R182, R144 ;  /* 0x000000b6c090723c */ /* 0x040fe20000001890 */
[----:B------:R-:W4:Y:S07]  /*84e0*/  LDSM.16.MT88.4 R180, [R239+0x2100] ;  /* 0x00210000efb4783b */ /* 0x000f2e0000004200 */
[-C--:B----4-:R-:W-:Y:S08]  /*84f0*/  HMMA.16816.F32 R20, R192, R180.reuse, R20 ;  /* 0x000000b4c014723c */ /* 0x090ff00000001814 */
[C---:B------:R-:W-:Y:S07]  /*8500*/  HMMA.16816.F32 R148, R188.reuse, R180, R148 ;  /* 0x000000b4bc94723c */ /* 0x040fee0000001894 */
[--C-:B------:R-:W-:Y:S01]  /*8510*/  FFMA.FTZ R181, R64, c[0x0][0x2d0], -R33.reuse ;  /* 0x0000b40040b57a23 */ /* 0x100fe20000010821 */
[-C--:B------:R-:W-:Y:S04]  /*8520*/  HMMA.16816.F32 R152, R188, R182.reuse, R152 ;  /* 0x000000b6bc98723c */ /* 0x080fe80000001898 */
[--C-:B------:R-:W-:Y:S02]  /*8530*/  FFMA.FTZ R180, R65, c[0x0][0x2d0], -R33.reuse ;  /* 0x0000b40041b47a23 */ /* 0x100fe40000010821 */
[--C-:B------:R-:W-:Y:S02]  /*8540*/  FFMA.FTZ R65, R38, c[0x0][0x2d0], -R36.reuse ;  /* 0x0000b40026417a23 */ /* 0x100fe40000010824 */
[C---:B------:R-:W-:Y:S04]  /*8550*/  HMMA.16816.F32 R156, R192.reuse, R182, R156 ;  /* 0x000000b6c09c723c */ /* 0x040fe8000000189c */
[--C-:B------:R-:W-:Y:S02]  /*8560*/  FFMA.FTZ R64, R54, c[0x0][0x2d0], -R36.reuse ;  /* 0x0000b40036407a23 */ /* 0x100fe40000010824 */
[--C-:B------:R-:W-:Y:S02]  /*8570*/  FFMA.FTZ R38, R39, c[0x0][0x2d0], -R36.reuse ;  /* 0x0000b40027267a23 */ /* 0x100fe40000010824 */
[-C--:B------:R-:W-:Y:S04]  /*8580*/  HMMA.16816.F32 R24, R192, R176.reuse, R24 ;  /* 0x000000b0c018723c */ /* 0x080fe80000001818 */
[----:B------:R-:W-:Y:S01]  /*8590*/  FFMA.FTZ R183, R53, c[0x0][0x2d0], -R33 ;  /* 0x0000b40035b77a23 */ /* 0x000fe20000010821 */
[----:B------:R-:W-:Y:S01]  /*85a0*/  MOV R165, R38 ;  /* 0x0000002600a57202 */ /* 0x000fe20000000f00 */
[C---:B------:R-:W-:Y:S02]  /*85b0*/  FMUL.FTZ R33, R198.reuse, R169 ;  /* 0x000000a9c6217220 */ /* 0x040fe40000410000 */
[----:B------:R-:W-:Y:S04]  /*85c0*/  FFMA.FTZ R182, R55, c[0x0][0x2d0], -R36 ;  /* 0x0000b40037b67a23 */ /* 0x000fe80000010824 */
[----:B------:R-:W-:Y:S01]  /*85d0*/  FMUL.FTZ R36, R198, R164 ;  /* 0x000000a4c6247220 */ /* 0x000fe20000410000 */
[C---:B------:R-:W-:Y:S04]  /*85e0*/  HMMA.16816.F32 R32, R188.reuse, R176, R32 ;  /* 0x000000b0bc20723c */ /* 0x040fe80000001820 */
[C---:B------:R-:W-:Y:S02]  /*85f0*/  FMUL.FTZ R38, R197.reuse, R166 ;  /* 0x000000a6c5267220 */ /* 0x040fe40000410000 */
[----:B------:R-:W-:Y:S01]  /*8600*/  FMUL.FTZ R39, R197, R167 ;  /* 0x000000a7c5277220 */ /* 0x000fe20000410000 */
[----:B------:R-:W-:Y:S01]  /*8610*/  MOV R167, R52 ;  /* 0x0000003400a77202 */ /* 0x000fe20000000f00 */
[--C-:B------:R-:W-:Y:S01]  /*8620*/  FFMA.FTZ R169, R30, c[0x0][0x2d0], -R231.reuse ;  /* 0x0000b4001ea97a23 */ /* 0x100fe200000108e7 */
[----:B------:R-:W4:Y:S03]  /*8630*/  LDSM.16.MT88.4 R52, [R240+0x900] ;  /* 0x00090000f034783b */ /* 0x000f260000004200 */
[----:B------:R-:W-:Y:S01]  /*8640*/  FMUL.FTZ R30, R200, R162 ;  /* 0x000000a2c81e7220 */ /* 0x000fe20000410000 */
[-C--:B------:R-:W-:Y:S01]  /*8650*/  HMMA.16816.F32 R36, R188, R178.reuse, R36 ;  /* 0x000000b2bc24723c */ /* 0x080fe20000001824 */
[----:B------:R-:W-:Y:S02]  /*8660*/  MUFU.EX2 R189, R187 ;  /* 0x000000bb00bd7308 */ /* 0x000fe40000000800 */
[----:B------:R-:W-:Y:S04]  /*8670*/  FFMA.FTZ R162, R62, c[0x0][0x2d0], -R231 ;  /* 0x0000b4003ea27a23 */ /* 0x000fe800000108e7 */
[----:B------:R-:W-:Y:S01]  /*8680*/  FMUL.FTZ R191, R2, c[0x0][0x2d0] ;  /* 0x0000b40002bf7a20 */ /* 0x000fe20000410000 */
[----:B------:R-:W-:Y:S01]  /*8690*/  HMMA.16816.F32 R28, R192, R178, R28 ;  /* 0x000000b2c01c723c */ /* 0x000fe2000000181c */
[----:B------:R-:W5:Y:S02]  /*86a0*/  LDL.LU R179, [R1+0x20] ;  /* 0x0000200001b37983 */ /* 0x000f640000300800 */
[----:B------:R-:W2:Y:S01]  /*86b0*/  MUFU.EX2 R169, R169 ;  /* 0x000000a900a97308 */ /* 0x000ea20000000800 */
[----:B------:R-:W-:Y:S01]  /*86c0*/  FFMA.FTZ R164, R57, c[0x0][0x2d0], -R191 ;  /* 0x0000b40039a47a23 */ /* 0x000fe200000108bf */
[----:B------:R-:W5:Y:S01]  /*86d0*/  LDL.LU R178, [R1+0x1c] ;  /* 0x00001c0001b27983 */ /* 0x000f620000300800 */
[----:B------:R-:W-:Y:S01]  /*86e0*/  FFMA.FTZ R57, R43, c[0x0][0x2d0], -R231 ;  /* 0x0000b4002b397a23 */ /* 0x000fe200000108e7 */
[----:B---3--:R-:W-:Y:S01]  /*86f0*/  F2FP.PACK_AB R43, R218, R217 ;  /* 0x000000d9da2b723e */ /* 0x008fe200000000ff */
[----:B------:R-:W-:Y:S01]  /*8700*/  FFMA.FTZ R161, R61, c[0x0][0x2d0], -R191 ;  /* 0x0000b4003da17a23 */ /* 0x000fe200000108bf */
[----:B------:R-:W-:Y:S03]  /*8710*/  MOV R190, R165 ;  /* 0x000000a500be7202 */ /* 0x000fe60000000f00 */
[----:B------:R-:W-:Y:S01]  /*8720*/  FFMA.FTZ R61, R42, c[0x0][0x2d0], -R231 ;  /* 0x0000b4002a3d7a23 */ /* 0x000fe200000108e7 */
[----:B------:R-:W-:Y:S01]  /*8730*/  F2FP.PACK_AB R42, R216, R215 ;  /* 0x000000d7d82a723e */ /* 0x000fe200000000ff */
[--C-:B------:R-:W-:Y:S01]  /*8740*/  FFMA.FTZ R177, R40, c[0x0][0x2d0], -R191.reuse ;  /* 0x0000b40028b17a23 */ /* 0x100fe200000108bf */
[----:B------:R-:W-:Y:S01]  /*8750*/  F2FP.PACK_AB R40, R205, R204 ;  /* 0x000000cccd28723e */ /* 0x000fe200000000ff */
[--C-:B------:R-:W-:Y:S01]  /*8760*/  FFMA.FTZ R176, R41, c[0x0][0x2d0], -R191.reuse ;  /* 0x0000b40029b07a23 */ /* 0x100fe200000108bf */
[----:B------:R-:W-:Y:S01]  /*8770*/  F2FP.PACK_AB R41, R207, R206 ;  /* 0x000000cecf29723e */ /* 0x000fe200000000ff */
[----:B------:R3:W-:Y:S01]  /*8780*/  MUFU.EX2 R192, R65 ;  /* 0x0000004100c07308 */ /* 0x0007e20000000800 */
[--C-:B------:R-:W-:Y:S01]  /*8790*/  FFMA.FTZ R67, R44, c[0x0][0x2d0], -R191.reuse ;  /* 0x0000b4002c437a23 */ /* 0x100fe200000108bf */
[----:B------:R-:W-:Y:S01]  /*87a0*/  F2FP.PACK_AB R44, R219, R221 ;  /* 0x000000dddb2c723e */ /* 0x000fe200000000ff */
[----:B------:R-:W-:Y:S01]  /*87b0*/  FFMA.FTZ R66, R45, c[0x0][0x2d0], -R191 ;  /* 0x0000b4002d427a23 */ /* 0x000fe200000108bf */
[----:B-1----:R-:W-:Y:S01]  /*87c0*/  F2FP.PACK_AB R45, R222, R220 ;  /* 0x000000dcde2d723e */ /* 0x002fe200000000ff */
[----:B------:R-:W-:Y:S01]  /*87d0*/  FFMA.FTZ R165, R59, c[0x0][0x2d0], -R231 ;  /* 0x0000b4003ba57a23 */ /* 0x000fe200000108e7 */
[-C--:B------:R-:W-:Y:S04]  /*87e0*/  HMMA.16816.F32 R4, R40, R48.reuse, R4 ;  /* 0x000000302804723c */ /* 0x080fe80000001804 */
[----:B------:R-:W-:Y:S01]  /*87f0*/  MUFU.EX2 R62, R67 ;  /* 0x00000043003e7308 */ /* 0x000fe20000000800 */
[----:B------:R-:W-:Y:S02]  /*8800*/  FFMA.FTZ R166, R56, c[0x0][0x2d0], -R191 ;  /* 0x0000b40038a67a23 */ /* 0x000fe400000108bf */
[----:B------:R-:W-:Y:S01]  /*8810*/  FFMA.FTZ R56, R46, c[0x0][0x2d0], -R231 ;  /* 0x0000b4002e387a23 */ /* 0x000fe200000108e7 */
[----:B--2---:R-:W-:Y:S01]  /*8820*/  F2FP.PACK_AB R46, R168, R172 ;  /* 0x000000aca82e723e */ /* 0x004fe200000000ff */
[----:B------:R-:W-:Y:S03]  /*8830*/  FFMA.FTZ R163, R60, c[0x0][0x2d0], -R191 ;  /* 0x0000b4003ca37a23 */ /* 0x000fe600000108bf */
[--C-:B------:R-:W-:Y:S01]  /*8840*/  FFMA.FTZ R60, R47, c[0x0][0x2d0], -R231.reuse ;  /* 0x0000b4002f3c7a23 */ /* 0x100fe200000108e7 */
[----:B------:R-:W-:Y:S01]  /*8850*/  F2FP.PACK_AB R47, R170, R169 ;  /* 0x000000a9aa2f723e */ /* 0x000fe200000000ff */
[----:B------:R-:W-:Y:S01]  /*8860*/  MUFU.EX2 R195, R66 ;  /* 0x0000004200c37308 */ /* 0x000fe20000000800 */
[----:B------:R-:W-:Y:S01]  /*8870*/  MOV R191, R167 ;  /* 0x000000a700bf7202 */ /* 0x000fe20000000f00 */
[----:B------:R-:W-:Y:S01]  /*8880*/  FFMA.FTZ R167, R58, c[0x0][0x2d0], -R231 ;  /* 0x0000b4003aa77a23 */ /* 0x000fe200000108e7 */
[----:B---3--:R-:W2:Y:S03]  /*8890*/  LDL.LU R65, [R1+0x18] ;  /* 0x0000180001417983 */ /* 0x008ea60000300800 */
[C---:B------:R-:W-:Y:S01]  /*88a0*/  HMMA.16816.F32 R8, R44.reuse, R48, R8 ;  /* 0x000000302c08723c */ /* 0x040fe20000001808 */
[----:B------:R-:W3:Y:S03]  /*88b0*/  LDL.LU R63, [R1+0x14] ;  /* 0x00001400013f7983 */ /* 0x000ee60000300800 */
[----:B------:R-:W-:Y:S04]  /*88c0*/  MUFU.EX2 R60, R60 ;  /* 0x0000003c003c7308 */ /* 0x000fe80000000800 */
[-C--:B------:R-:W-:Y:S06]  /*88d0*/  HMMA.16816.F32 R12, R44, R50.reuse, R12 ;  /* 0x000000322c0c723c */ /* 0x080fec000000180c */
[----:B------:R-:W-:Y:S02]  /*88e0*/  MUFU.EX2 R187, R191 ;  /* 0x000000bf00bb7308 */ /* 0x000fe40000000800 */
[C---:B------:R-:W-:Y:S01]  /*88f0*/  HMMA.16816.F32 R16, R40.reuse, R50, R16 ;  /* 0x000000322810723c */ /* 0x040fe20000001810 */
[----:B------:R-:W1:Y:S07]  /*8900*/  LDSM.16.MT88.4 R48, [R239+0x900] ;  /* 0x00090000ef30783b */ /* 0x000e6e0000004200 */
[-C--:B----4-:R-:W-:Y:S01]  /*8910*/  HMMA.16816.F32 R68, R40, R52.reuse, R68 ;  /* 0x000000342844723c */ /* 0x090fe20000001844 */
[----:B------:R-:W-:Y:S07]  /*8920*/  MUFU.EX2 R191, R56 ;  /* 0x0000003800bf7308 */ /* 0x000fee0000000800 */
[C---:B------:R-:W-:Y:S03]  /*8930*/  HMMA.16816.F32 R72, R44.reuse, R52, R72 ;  /* 0x000000342c48723c */ /* 0x040fe60000001848 */
[----:B------:R-:W-:Y:S05]  /*8940*/  MUFU.EX2 R231, R171 ;  /* 0x000000ab00e77308 */ /* 0x000fea0000000800 */
[-C--:B------:R-:W-:Y:S05]  /*8950*/  HMMA.16816.F32 R76, R44, R54.reuse, R76 ;  /* 0x000000362c4c723c */ /* 0x080fea000000184c */
[----:B------:R4:W-:Y:S03]  /*8960*/  MUFU.EX2 R171, R57 ;  /* 0x0000003900ab7308 */ /* 0x0009e60000000800 */
[C---:B------:R-:W-:Y:S01]  /*8970*/  HMMA.16816.F32 R80, R40.reuse, R54, R80 ;  /* 0x000000362850723c */ /* 0x040fe20000001850 */
[----:B------:R-:W4:Y:S06]  /*8980*/  LDSM.16.MT88.4 R52, [R238+0x900] ;  /* 0x00090000ee34783b */ /* 0x000f2c0000004200 */
[----:B------:R-:W-:Y:S01]  /*8990*/  MUFU.EX2 R188, R190 ;  /* 0x000000be00bc7308 */ /* 0x000fe20000000800 */
[-C--:B-1----:R-:W-:Y:S08]  /*89a0*/  HMMA.16816.F32 R84, R40, R48.reuse, R84 ;  /* 0x000000302854723c */ /* 0x082ff00000001854 */
[C---:B------:R-:W-:Y:S01]  /*89b0*/  HMMA.16816.F32 R88, R44.reuse, R48, R88 ;  /* 0x000000302c58723c */ /* 0x040fe20000001858 */
[----:B------:R-:W-:Y:S01]  /*89c0*/  MUFU.EX2 R190, R61 ;  /* 0x0000003d00be7308 */ /* 0x000fe20000000800 */
[----:B----4-:R-:W-:Y:S06]  /*89d0*/  LDSM.16.MT88.4 R56, [R240+0x1100] ;  /* 0x00110000f038783b */ /* 0x010fec0000004200 */
[-C--:B------:R-:W-:Y:S03]  /*89e0*/  HMMA.16816.F32 R92, R44, R50.reuse, R92 ;  /* 0x000000322c5c723c */ /* 0x080fe6000000185c */
[----:B------:R-:W-:Y:S05]  /*89f0*/  MUFU.EX2 R194, R185 ;  /* 0x000000b900c27308 */ /* 0x000fea0000000800 */
[C---:B------:R-:W-:Y:S01]  /*8a00*/  HMMA.16816.F32 R96, R40.reuse, R50, R96 ;  /* 0x000000322860723c */ /* 0x040fe20000001860 */
[----:B------:R-:W1:Y:S04]  /*8a10*/  LDSM.16.MT88.4 R48, [R246+0x2900] ;  /* 0x00290000f630783b */ /* 0x000e680000004200 */
[----:B------:R-:W-:Y:S03]  /*8a20*/  MUFU.EX2 R193, R177 ;  /* 0x000000b100c17308 */ /* 0x000fe60000000800 */
[-C--:B------:R-:W-:Y:S07]  /*8a30*/  HMMA.16816.F32 R100, R40, R52.reuse, R100 ;  /* 0x000000342864723c */ /* 0x080fee0000001864 */
[----:B------:R-:W4:Y:S01]  /*8a40*/  MUFU.EX2 R185, R176 ;  /* 0x000000b000b97308 */ /* 0x000f220000000800 */
[C---:B------:R-:W-:Y:S08]  /*8a50*/  HMMA.16816.F32 R104, R44.reuse, R52, R104 ;  /* 0x000000342c68723c */ /* 0x040ff00000001868 */
[-C--:B------:R-:W-:Y:S01]  /*8a60*/  HMMA.16816.F32 R108, R44, R54.reuse, R108 ;  /* 0x000000362c6c723c */ /* 0x080fe2000000186c */
[----:B------:R-:W-:Y:S07]  /*8a70*/  MUFU.EX2 R163, R163 ;  /* 0x000000a300a37308 */ /* 0x000fee0000000800 */
[C---:B------:R-:W-:Y:S01]  /*8a80*/  HMMA.16816.F32 R112, R40.reuse, R54, R112 ;  /* 0x000000362870723c */ /* 0x040fe20000001870 */
[----:B------:R-:W4:Y:S07]  /*8a90*/  LDSM.16.MT88.4 R52, [R240+0x2900] ;  /* 0x00290000f034783b */ /* 0x000f2e0000004200 */
[-C--:B-1----:R-:W-:Y:S08]  /*8aa0*/  HMMA.16816.F32 R116, R40, R48.reuse, R116 ;  /* 0x000000302874723c */ /* 0x082ff00000001874 */
[C---:B------:R-:W-:Y:S08]  /*8ab0*/  HMMA.16816.F32 R120, R44.reuse, R48, R120 ;  /* 0x000000302c78723c */ /* 0x040ff00000001878 */
[-C--:B------:R-:W-:Y:S08]  /*8ac0*/  HMMA.16816.F32 R124, R44, R50.reuse, R124 ;  /* 0x000000322c7c723c */ /* 0x080ff0000000187c */
[C---:B------:R-:W-:Y:S01]  /*8ad0*/  HMMA.16816.F32 R128, R40.reuse, R50, R128 ;  /* 0x000000322880723c */ /* 0x040fe20000001880 */
[----:B------:R-:W1:Y:S07]  /*8ae0*/  LDSM.16.MT88.4 R48, [R239+0x2900] ;  /* 0x00290000ef30783b */ /* 0x000e6e0000004200 */
[-C--:B----4-:R-:W-:Y:S08]  /*8af0*/  HMMA.16816.F32 R132, R40, R52.reuse, R132 ;  /* 0x000000342884723c */ /* 0x090ff00000001884 */
[C---:B------:R-:W-:Y:S08]  /*8b00*/  HMMA.16816.F32 R136, R44.reuse, R52, R136 ;  /* 0x000000342c88723c */ /* 0x040ff00000001888 */
[-C--:B------:R-:W-:Y:S08]  /*8b10*/  HMMA.16816.F32 R140, R44, R54.reuse, R140 ;  /* 0x000000362c8c723c */ /* 0x080ff0000000188c */
        /* <DEDUP_REMOVED lines=9> */
[-C--:B------:R-:W-:Y:S07]  /*8bb0*/  HMMA.16816.F32 R36, R44, R54.reuse, R36 ;  /* 0x000000362c24723c */ /* 0x080fee0000001824 */
[----:B------:R-:W-:Y:S01]  /*8bc0*/  F2FP.PACK_AB R44, R185, R193 ;  /* 0x000000c1b92c723e */ /* 0x000fe200000000ff */
[----:B------:R-:W-:Y:S01]  /*8bd0*/  HMMA.16816.F32 R28, R40, R54, R28 ;  /* 0x00000036281c723c */ /* 0x000fe2000000181c */
[----:B------:R-:W4:Y:S03]  /*8be0*/  LDSM.16.MT88.4 R52, [R239+0x1100] ;  /* 0x00110000ef34783b */ /* 0x000f260000004200 */
[----:B------:R-:W-:Y:S02]  /*8bf0*/  F2FP.PACK_AB R45, R171, R190 ;  /* 0x000000beab2d723e */ /* 0x000fe400000000ff */
[----:B------:R-:W-:Y:S02]  /*8c00*/  F2FP.PACK_AB R46, R195, R62 ;  /* 0x0000003ec32e723e */ /* 0x000fe400000000ff */
[----:B------:R-:W-:Y:S04]  /*8c10*/  F2FP.PACK_AB R40, R189, R173 ;  /* 0x000000adbd28723e */ /* 0x000fe800000000ff */
[----:B------:R-:W-:Y:S02]  /*8c20*/  F2FP.PACK_AB R41, R188, R192 ;  /* 0x000000c0bc29723e */ /* 0x000fe400000000ff */
[----:B------:R-:W-:Y:S01]  /*8c30*/  F2FP.PACK_AB R42, R194, R186 ;  /* 0x000000bac22a723e */ /* 0x000fe200000000ff */
[----:B-----5:R-:W-:Y:S01]  /*8c40*/  FFMA.FTZ R224, R199, R179, R224 ;  /* 0x000000b3c7e07223 */ /* 0x020fe200000100e0 */
[----:B------:R-:W-:Y:S01]  /*8c50*/  F2FP.PACK_AB R43, R231, R187 ;  /* 0x000000bbe72b723e */ /* 0x000fe200000000ff */
[----:B------:R5:W-:Y:S01]  /*8c60*/  MUFU.EX2 R199, R64 ;  /* 0x0000004000c77308 */ /* 0x000be20000000800 */
[----:B------:R-:W-:Y:S02]  /*8c70*/  FFMA.FTZ R227, R200, R178, R227 ;  /* 0x000000b2c8e37223 */ /* 0x000fe400000100e3 */
[----:B------:R-:W-:Y:S02]  /*8c80*/  FADD.FTZ R176, R225, R224 ;  /* 0x000000e0e1b07221 */ /* 0x000fe40000010000 */
[----:B------:R-:W-:Y:S01]  /*8c90*/  FADD.FTZ R177, R223, R227 ;  /* 0x000000e3dfb17221 */ /* 0x000fe20000010000 */
[-C--:B-1----:R-:W-:Y:S03]  /*8ca0*/  HMMA.16816.F32 R4, R40, R48.reuse, R4 ;  /* 0x000000302804723c */ /* 0x082fe60000001804 */
[----:B------:R-:W-:Y:S01]  /*8cb0*/  MOV R227, R60 ;  /* 0x0000003c00e37202 */ /* 0x000fe20000000f00 */
[----:B------:R-:W-:Y:S01]  /*8cc0*/  MUFU.EX2 R200, R182 ;  /* 0x000000b600c87308 */ /* 0x000fe20000000800 */
[----:B------:R-:W-:Y:S01]  /*8cd0*/  FADD.FTZ R177, R209, R177 ;  /* 0x000000b1d1b17221 */ /* 0x000fe20000010000 */
[----:B------:R-:W-:Y:S01]  /*8ce0*/  MOV R209, R195 ;  /* 0x000000c300d17202 */ /* 0x000fe20000000f00 */
[----:B------:R-:W-:Y:S01]  /*8cf0*/  FADD.FTZ R176, R210, R176 ;  /* 0x000000b0d2b07221 */ /* 0x000fe20000010000 */
[----:B------:R-:W-:Y:S01]  /*8d00*/  F2FP.PACK_AB R47, R227, R191 ;  /* 0x000000bfe32f723e */ /* 0x000fe200000000ff */
[----:B------:R-:W-:Y:S03]  /*8d10*/  FADD.FTZ R211, R211, R177 ;  /* 0x000000b1d3d37221 */ /* 0x000fe60000010000 */
[----:B------:R-:W-:Y:S01]  /*8d20*/  MOV R177, R189 ;  /* 0x000000bd00b17202 */ /* 0x000fe20000000f00 */
[----:B------:R-:W-:Y:S01]  /*8d30*/  FADD.FTZ R208, R208, R176 ;  /* 0x000000b0d0d07221 */ /* 0x000fe20000010000 */
[----:B------:R-:W-:Y:S01]  /*8d40*/  MUFU.EX2 R223, R181 ;  /* 0x000000b500df7308 */ /* 0x000fe20000000800 */
[C---:B------:R-:W-:Y:S04]  /*8d50*/  HMMA.16816.F32 R8, R44.reuse, R48, R8 ;  /* 0x000000302c08723c */ /* 0x040fe80000001808 */
[----:B------:R-:W-:Y:S01]  /*8d60*/  MOV R176, R190 ;  /* 0x000000be00b07202 */ /* 0x000fe20000000f00 */
[----:B------:R-:W-:Y:S02]  /*8d70*/  FADD.FTZ R208, R204, R208 ;  /* 0x000000d0ccd07221 */ /* 0x000fe40000010000 */
[----:B------:R-:W-:Y:S01]  /*8d80*/  FADD.FTZ R211, R206, R211 ;  /* 0x000000d3ced37221 */ /* 0x000fe20000010000 */
[-C--:B------:R-:W-:Y:S01]  /*8d90*/  HMMA.16816.F32 R12, R44, R50.reuse, R12 ;  /* 0x000000322c0c723c */ /* 0x080fe2000000180c */
[----:B------:R-:W-:Y:S03]  /*8da0*/  MUFU.EX2 R224, R180 ;  /* 0x000000b400e07308 */ /* 0x000fe60000000800 */
[----:B------:R-:W-:Y:S02]  /*8db0*/  FADD.FTZ R208, R205, R208 ;  /* 0x000000d0cdd07221 */ /* 0x000fe40000010000 */
[----:B------:R-:W-:Y:S02]  /*8dc0*/  FADD.FTZ R211, R207, R211 ;  /* 0x000000d3cfd37221 */ /* 0x000fe40000010000 */
[C---:B------:R-:W-:Y:S01]  /*8dd0*/  HMMA.16816.F32 R16, R40.reuse, R50, R16 ;  /* 0x000000322810723c */ /* 0x040fe20000001810 */
[----:B------:R-:W1:Y:S02]  /*8de0*/  LDSM.16.MT88.4 R48, [R238+0x1100] ;  /* 0x00110000ee30783b */ /* 0x000e640000004200 */
[----:B------:R4:W-:Y:S01]  /*8df0*/  MUFU.EX2 R225, R175 ;  /* 0x000000af00e17308 */ /* 0x0009e20000000800 */
[----:B--2---:R-:W-:Y:S02]  /*8e00*/  FFMA.FTZ R229, R198, R65, R229 ;  /* 0x00000041c6e57223 */ /* 0x004fe400000100e5 */
[----:B---3--:R-:W-:Y:S02]  /*8e10*/  FFMA.FTZ R230, R197, R63, R230 ;  /* 0x0000003fc5e67223 */ /* 0x008fe400000100e6 */
[-C--:B------:R-:W-:Y:S01]  /*8e20*/  HMMA.16816.F32 R68, R40, R56.reuse, R68 ;  /* 0x000000382844723c */ /* 0x080fe20000001844 */
[----:B-----5:R-:W-:Y:S03]  /*8e30*/  LDSM.16.MT88.4 R64, [R239+0x3100] ;  /* 0x00310000ef40783b */ /* 0x020fe60000004200 */
[----:B------:R-:W-:Y:S01]  /*8e40*/  FADD.FTZ R178, R226, R229 ;  /* 0x000000e5e2b27221 */ /* 0x000fe20000010000 */
[----:B------:R2:W-:Y:S01]  /*8e50*/  MUFU.EX2 R198, R183 ;  /* 0x000000b700c67308 */ /* 0x0005e20000000800 */
[----:B------:R-:W-:Y:S02]  /*8e60*/  FADD.FTZ R179, R228, R230 ;  /* 0x000000e6e4b37221 */ /* 0x000fe40000010000 */
[C---:B------:R-:W-:Y:S04]  /*8e70*/  HMMA.16816.F32 R72, R44.reuse, R56, R72 ;  /* 0x000000382c48723c */ /* 0x040fe80000001848 */
[----:B------:R-:W-:Y:S01]  /*8e80*/  FADD.FTZ R178, R213, R178 ;  /* 0x000000b2d5b27221 */ /* 0x000fe20000010000 */
[----:B------:R-:W-:Y:S01]  /*8e90*/  MOV R213, R194 ;  /* 0x000000c200d57202 */ /* 0x000fe20000000f00 */
[----:B------:R-:W-:Y:S01]  /*8ea0*/  FADD.FTZ R179, R214, R179 ;  /* 0x000000b3d6b37221 */ /* 0x000fe20000010000 */
[----:B------:R3:W-:Y:S01]  /*8eb0*/  MUFU.EX2 R197, R184 ;  /* 0x000000b800c57308 */ /* 0x0007e20000000800 */
[-C--:B------:R-:W-:Y:S04]  /*8ec0*/  HMMA.16816.F32 R76, R44, R58.reuse, R76 ;  /* 0x0000003a2c4c723c */ /* 0x080fe8000000184c */
[----:B----4-:R-:W-:Y:S01]  /*8ed0*/  MOV R175, R227 ;  /* 0x000000e300af7202 */ /* 0x010fe20000000f00 */
[----:B------:R-:W-:Y:S01]  /*8ee0*/  FADD.FTZ R201, R201, R179 ;  /* 0x000000b3c9c97221 */ /* 0x000fe20000010000 */
[----:B------:R-:W-:Y:S01]  /*8ef0*/  MOV R214, R191 ;  /* 0x000000bf00d67202 */ /* 0x000fe20000000f00 */
[----:B------:R-:W-:Y:S01]  /*8f00*/  FADD.FTZ R212, R212, R178 ;  /* 0x000000b2d4d47221 */ /* 0x000fe20000010000 */
[C---:B------:R-:W-:Y:S01]  /*8f10*/  HMMA.16816.F32 R80, R40.reuse, R58, R80 ;  /* 0x0000003a2850723c */ /* 0x040fe20000001850 */
[----:B------:R-:W-:Y:S01]  /*8f20*/  LDSM.16.MT88.4 R56, [R240+0x3100] ;  /* 0x00310000f038783b */ /* 0x000fe20000004200 */
[----:B------:R4:W-:Y:S02]  /*8f30*/  MUFU.EX2 R226, R174 ;  /* 0x000000ae00e27308 */ /* 0x0009e40000000800 */
[----:B------:R-:W-:Y:S01]  /*8f40*/  MOV R210, R175 ;  /* 0x000000af00d27202 */ /* 0x000fe20000000f00 */
[----:B------:R-:W-:Y:S01]  /*8f50*/  FADD.FTZ R208, R215, R208 ;  /* 0x000000d0d7d07221 */ /* 0x000fe20000010000 */
[----:B------:R-:W-:Y:S01]  /*8f60*/  MOV R175, R192 ;  /* 0x000000c000af7202 */ /* 0x000fe20000000f00 */
[----:B------:R-:W-:Y:S01]  /*8f70*/  FADD.FTZ R201, R220, R201 ;  /* 0x000000c9dcc97221 */ /* 0x000fe20000010000 */
[-C--:B------:R-:W-:Y:S01]  /*8f80*/  HMMA.16816.F32 R84, R40, R52.reuse, R84 ;  /* 0x000000342854723c */ /* 0x080fe20000001854 */
[----:B--2---:R-:W-:Y:S03]  /*8f90*/  LDSM.16.MT88.4 R180, [R246+0x1900] ;  /* 0x00190000f6b4783b */ /* 0x004fe60000004200 */
[----:B------:R-:W-:Y:S01]  /*8fa0*/  MUFU.EX2 R227, R166 ;  /* 0x000000a600e37308 */ /* 0x000fe20000000800 */
[----:B------:R-:W-:Y:S01]  /*8fb0*/  MOV R178, R188 ;  /* 0x000000bc00b27202 */ /* 0x000fe20000000f00 */
[----:B------:R-:W-:Y:S01]  /*8fc0*/  FADD.FTZ R208, R216, R208 ;  /* 0x000000d0d8d07221 */ /* 0x000fe20000010000 */
[----:B---3--:R-:W-:Y:S01]  /*8fd0*/  MOV R184, R62 ;  /* 0x0000003e00b87202 */ /* 0x008fe20000000f00 */
[C---:B------:R-:W-:Y:S01]  /*8fe0*/  HMMA.16816.F32 R88, R44.reuse, R52, R88 ;  /* 0x000000342c58723c */ /* 0x040fe20000001858 */
[----:B------:R-:W2:Y:S03]  /*8ff0*/  LDSM.16.MT88.4 R60, [R246+0x3100] ;  /* 0x00310000f63c783b */ /* 0x000ea60000004200 */
[----:B------:R-:W-:Y:S02]  /*9000*/  FADD.FTZ R208, R173, R208 ;  /* 0x000000d0add07221 */ /* 0x000fe40000010000 */
[----:B------:R-:W3:Y:S01]  /*9010*/  MUFU.EX2 R228, R164 ;  /* 0x000000a400e47308 */ /* 0x000ee20000000800 */
[----:B------:R-:W-:Y:S01]  /*9020*/  FADD.FTZ R201, R222, R201 ;  /* 0x000000c9dec97221 */ /* 0x000fe20000010000 */
[-C--:B------:R-:W-:Y:S04]  /*9030*/  HMMA.16816.F32 R92, R44, R54.reuse, R92 ;  /* 0x000000362c5c723c */ /* 0x080fe8000000185c */
[----:B----4-:R-:W-:Y:S01]  /*9040*/  MOV R174, R193 ;  /* 0x000000c100ae7202 */ /* 0x010fe20000000f00 */
[----:B------:R-:W-:Y:S02]  /*9050*/  FADD.FTZ R201, R169, R201 ;  /* 0x000000c9a9c97221 */ /* 0x000fe40000010000 */
[----:B------:R-:W-:Y:S01]  /*9060*/  FADD.FTZ R212, R221, R212 ;  /* 0x000000d4ddd47221 */ /* 0x000fe20000010000 */
[C---:B------:R-:W-:Y:S01]  /*9070*/  HMMA.16816.F32 R96, R40.reuse, R54, R96 ;  /* 0x000000362860723c */ /* 0x040fe20000001860 */
[----:B------:R-:W4:Y:S01]  /*9080*/  LDSM.16.MT88.4 R52, [R238+0x3100] ;  /* 0x00310000ee34783b */ /* 0x000f220000004200 */
[----:B------:R-:W-:Y:S02]  /*9090*/  MUFU.EX2 R229, R167 ;  /* 0x000000a700e57308 */ /* 0x000fe40000000800 */
[----:B------:R-:W-:Y:S02]  /*90a0*/  FADD.FTZ R201, R170, R201 ;  /* 0x000000c9aac97221 */ /* 0x000fe40000010000 */
[----:B------:R-:W-:Y:S02]  /*90b0*/  FADD.FTZ R212, R219, R212 ;  /* 0x000000d4dbd47221 */ /* 0x000fe40000010000 */
[-C--:B-1----:R-:W-:Y:S04]  /*90c0*/  HMMA.16816.F32 R100, R40, R48.reuse, R100 ;  /* 0x000000302864723c */ /* 0x082fe80000001864 */
[----:B------:R-:W-:Y:S01]  /*90d0*/  FADD.FTZ R212, R172, R212 ;  /* 0x000000d4acd47221 */ /* 0x000fe20000010000 */
[----:B------:R-:W1:Y:S01]  /*90e0*/  MUFU.EX2 R230, R165 ;  /* 0x000000a500e67308 */ /* 0x000e620000000800 */
[----:B---3--:R-:W-:Y:S01]  /*90f0*/  F2FP.PACK_AB R164, R228, R227 ;  /* 0x000000e3e4a4723e */ /* 0x008fe200000000ff */
[----:B------:R-:W-:Y:S01]  /*9100*/  FADD.FTZ R211, R217, R211 ;  /* 0x000000d3d9d37221 */ /* 0x000fe20000010000 */
[C---:B------:R-:W-:Y:S04]  /*9110*/  HMMA.16816.F32 R104, R44.reuse, R48, R104 ;  /* 0x000000302c68723c */ /* 0x040fe80000001868 */
[----:B------:R-:W-:Y:S02]  /*9120*/  FADD.FTZ R212, R168, R212 ;  /* 0x000000d4a8d47221 */ /* 0x000fe40000010000 */
[----:B------:R-:W-:Y:S02]  /*9130*/  FADD.FTZ R211, R218, R211 ;  /* 0x000000d3dad37221 */ /* 0x000fe40000010000 */
[-C--:B------:R-:W-:Y:S08]  /*9140*/  HMMA.16816.F32 R108, R44, R50.reuse, R108 ;  /* 0x000000322c6c723c */ /* 0x080ff0000000186c */
[C---:B------:R-:W-:Y:S01]  /*9150*/  HMMA.16816.F32 R112, R40.reuse, R50, R112 ;  /* 0x000000322870723c */ /* 0x040fe20000001870 */
[----:B------:R-:W3:Y:S03]  /*9160*/  LDSM.16.MT88.4 R48, [R240+0x1900] ;  /* 0x00190000f030783b */ /* 0x000ee60000004200 */
[----:B-1----:R-:W-:Y:S04]  /*9170*/  F2FP.PACK_AB R165, R230, R229 ;  /* 0x000000e5e6a5723e */ /* 0x002fe800000000ff */
[-C--:B--2---:R-:W-:Y:S08]  /*9180*/  HMMA.16816.F32 R116, R40, R60.reuse, R116 ;  /* 0x0000003c2874723c */ /* 0x084ff00000001874 */
        /* <DEDUP_REMOVED lines=8> */
[----:B------:R-:W1:Y:S07]  /*9210*/  LDSM.16.MT88.4 R56, [R239+0x1900] ;  /* 0x00190000ef38783b */ /* 0x000e6e0000004200 */
[-C--:B------:R-:W-:Y:S08]  /*9220*/  HMMA.16816.F32 R20, R40, R64.reuse, R20 ;  /* 0x000000402814723c */ /* 0x080ff00000001814 */
[C---:B------:R-:W-:Y:S01]  /*9230*/  HMMA.16816.F32 R148, R44.reuse, R64, R148 ;  /* 0x000000402c94723c */ /* 0x040fe20000001894 */
[----:B------:R2:W5:Y:S07]  /*9240*/  MUFU.EX2 R64, R161 ;  /* 0x000000a100407308 */ /* 0x00056e0000000800 */
[-C--:B------:R-:W-:Y:S03]  /*9250*/  HMMA.16816.F32 R152, R44, R66.reuse, R152 ;  /* 0x000000422c98723c */ /* 0x080fe60000001898 */
[----:B------:R1:W-:Y:S05]  /*9260*/  MUFU.EX2 R65, R162 ;  /* 0x000000a200417308 */ /* 0x0003ea0000000800 */
[C---:B------:R-:W-:Y:S05]  /*9270*/  HMMA.16816.F32 R156, R40.reuse, R66, R156 ;  /* 0x00000042289c723c */ /* 0x040fea000000189c */
[----:B------:R3:W3:Y:S02]  /*9280*/  MUFU.EX2 R66, R160 ;  /* 0x000000a000427308 */ /* 0x0006e40000000800 */
[----:B------:R-:W-:Y:S01]  /*9290*/  MOV R67, R163 ;  /* 0x000000a300437202 */ /* 0x000fe20000000f00 */
[-C--:B----4-:R-:W-:Y:S04]  /*92a0*/  HMMA.16816.F32 R24, R40, R52.reuse, R24 ;  /* 0x000000342818723c */ /* 0x090fe80000001818 */
[----:B--2---:R-:W-:Y:S02]  /*92b0*/  F2FP.PACK_AB R161, R200, R199 ;  /* 0x000000c7c8a1723e */ /* 0x004fe400000000ff */
[----:B------:R-:W-:Y:S02]  /*92c0*/  F2FP.PACK_AB R163, R226, R225 ;  /* 0x000000e1e2a3723e */ /* 0x000fe400000000ff */
[C---:B------:R-:W-:Y:S04]  /*92d0*/  HMMA.16816.F32 R32, R44.reuse, R52, R32 ;  /* 0x000000342c20723c */ /* 0x040fe80000001820 */
[----:B-1----:R-:W-:Y:S02]  /*92e0*/  F2FP.PACK_AB R162, R224, R223 ;  /* 0x000000dfe0a2723e */ /* 0x002fe400000000ff */
[----:B-----5:R-:W-:Y:S02]  /*92f0*/  F2FP.PACK_AB R166, R64, R67 ;  /* 0x0000004340a6723e */ /* 0x020fe400000000ff */
[-C--:B------:R-:W-:Y:S01]  /*9300*/  HMMA.16816.F32 R36, R44, R54.reuse, R36 ;  /* 0x000000362c24723c */ /* 0x080fe20000001824 */
[----:B------:R-:W1:Y:S03]  /*9310*/  LDSM.16.MT88.4 R44, [R238+0x1900] ;  /* 0x00190000ee2c783b */ /* 0x000e660000004200 */
[----:B---3--:R-:W-:Y:S02]  /*9320*/  F2FP.PACK_AB R160, R198, R197 ;  /* 0x000000c5c6a0723e */ /* 0x008fe400000000ff */
[----:B------:R-:W-:Y:S02]  /*9330*/  F2FP.PACK_AB R167, R66, R65 ;  /* 0x0000004142a7723e */ /* 0x000fe400000000ff */
[----:B------:R-:W-:Y:S01]  /*9340*/  HMMA.16816.F32 R28, R40, R54, R28 ;  /* 0x00000036281c723c */ /* 0x000fe2000000181c */
[----:B------:R-:W2:Y:S07]  /*9350*/  LDSM.16.MT88.4 R40, [R246+0x3900] ;  /* 0x00390000f628783b */ /* 0x000eae0000004200 */
[-C--:B------:R-:W-:Y:S01]  /*9360*/  HMMA.16816.F32 R192, R160, R180.reuse, R4 ;  /* 0x000000b4a0c0723c */ /* 0x080fe20000001804 */
[----:B------:R-:W3:Y:S07]  /*9370*/  LDSM.16.MT88.4 R52, [R240+0x3900] ;  /* 0x00390000f034783b */ /* 0x000eee0000004200 */
[C---:B------:R-:W-:Y:S01]  /*9380*/  HMMA.16816.F32 R188, R164.reuse, R180, R8 ;  /* 0x000000b4a4bc723c */ /* 0x040fe20000001808 */
[----:B------:R-:W4:Y:S06]  /*9390*/  LDSM.16.MT88.4 R4, [R238+0x3900] ;  /* 0x00390000ee04783b */ /* 0x000f2c0000004200 */
[----:B------:R-:W-:Y:S02]  /*93a0*/  MOV R11, R184 ;  /* 0x000000b8000b7202 */ /* 0x000fe40000000f00 */
[----:B------:R-:W-:Y:S03]  /*93b0*/  MOV R10, R187 ;  /* 0x000000bb000a7202 */ /* 0x000fe60000000f00 */
[----:B------:R-:W-:Y:S02]  /*93c0*/  MOV R9, R186 ;  /* 0x000000ba00097202 */ /* 0x000fe40000000f00 */
[----:B------:R-:W-:Y:S02]  /*93d0*/  MOV R8, R185 ;  /* 0x000000b900087202 */ /* 0x000fe40000000f00 */
[-C--:B------:R-:W-:Y:S07]  /*93e0*/  HMMA.16816.F32 R184, R164, R182.reuse, R12 ;  /* 0x000000b6a4b8723c */ /* 0x080fee000000180c */
[----:B------:R-:W-:Y:S01]  /*93f0*/  MOV R12, R174 ;  /* 0x000000ae000c7202 */ /* 0x000fe20000000f00 */
[C---:B------:R-:W-:Y:S04]  /*9400*/  HMMA.16816.F32 R180, R160.reuse, R182, R16 ;  /* 0x000000b6a0b4723c */ /* 0x040fe80000001810 */
[----:B------:R-:W-:Y:S01]  /*9410*/  MOV R15, R178 ;  /* 0x000000b2000f7202 */ /* 0x000fe20000000f00 */
[----:B------:R-:W-:Y:S01]  /*9420*/  FADD.FTZ R212, R12, R212 ;  /* 0x000000d40cd47221 */ /* 0x000fe20000010000 */
[----:B------:R-:W-:Y:S02]  /*9430*/  MOV R14, R177 ;  /* 0x000000b1000e7202 */ /* 0x000fe40000000f00 */
[-C--:B------:R-:W-:Y:S04]  /*9440*/  HMMA.16816.F32 R68, R160, R48.reuse, R68 ;  /* 0x00000030a044723c */ /* 0x080fe80000001844 */
[----:B------:R-:W-:Y:S01]  /*9450*/  MOV R19, R175 ;  /* 0x000000af00137202 */ /* 0x000fe20000000f00 */
[----:B------:R-:W-:Y:S01]  /*9460*/  FADD.FTZ R208, R14, R208 ;  /* 0x000000d00ed07221 */ /* 0x000fe20000010000 */
[----:B------:R-:W-:Y:S01]  /*9470*/  MOV R13, R176 ;  /* 0x000000b0000d7202 */ /* 0x000fe20000000f00 */
[----:B------:R-:W-:Y:S01]  /*9480*/  FADD.FTZ R212, R8, R212 ;  /* 0x000000d408d47221 */ /* 0x000fe20000010000 */
[C---:B------:R-:W-:Y:S04]  /*9490*/  HMMA.16816.F32 R72, R164.reuse, R48, R72 ;  /* 0x00000030a448723c */ /* 0x040fe80000001848 */
[----:B------:R-:W-:Y:S02]  /*94a0*/  FADD.FTZ R201, R13, R201 ;  /* 0x000000c90dc97221 */ /* 0x000fe40000010000 */
[----:B------:R-:W-:Y:S02]  /*94b0*/  FADD.FTZ R208, R9, R208 ;  /* 0x000000d009d07221 */ /* 0x000fe40000010000 */
[-C--:B------:R-:W-:Y:S04]  /*94c0*/  HMMA.16816.F32 R76, R164, R50.reuse, R76 ;  /* 0x00000032a44c723c */ /* 0x080fe8000000184c */
[----:B------:R-:W-:Y:S02]  /*94d0*/  FADD.FTZ R201, R171, R201 ;  /* 0x000000c9abc97221 */ /* 0x000fe40000010000 */
[----:B------:R-:W-:Y:S02]  /*94e0*/  FADD.FTZ R208, R213, R208 ;  /* 0x000000d0d5d07221 */ /* 0x000fe40000010000 */
[C---:B------:R-:W-:Y:S04]  /*94f0*/  HMMA.16816.F32 R80, R160.reuse, R50, R80 ;  /* 0x00000032a050723c */ /* 0x040fe80000001850 */
[----:B------:R-:W-:Y:S01]  /*9500*/  FADD.FTZ R208, R197, R208 ;  /* 0x000000d0c5d07221 */ /* 0x000fe20000010000 */
[----:B------:R-:W-:Y:S01]  /*9510*/  MOV R197, R0 ;  /* 0x0000000000c57202 */ /* 0x000fe20000000f00 */
[----:B------:R-:W-:Y:S02]  /*9520*/  FADD.FTZ R212, R11, R212 ;  /* 0x000000d40bd47221 */ /* 0x000fe40000010000 */
[-C--:B------:R-:W-:Y:S04]  /*9530*/  HMMA.16816.F32 R84, R160, R56.reuse, R84 ;  /* 0x00000038a054723c */ /* 0x080fe80000001854 */
[----:B------:R-:W-:Y:S01]  /*9540*/  FADD.FTZ R208, R198, R208 ;  /* 0x000000d0c6d07221 */ /* 0x000fe20000010000 */
[----:B------:R-:W-:Y:S01]  /*9550*/  MOV R198, R2 ;  /* 0x0000000200c67202 */ /* 0x000fe20000000f00 */
        /* <DEDUP_REMOVED lines=10> */
[-C--:B-1----:R-:W-:Y:S04]  /*9600*/  HMMA.16816.F32 R100, R160, R44.reuse, R100 ;  /* 0x0000002ca064723c */ /* 0x082fe80000001864 */
        /* <DEDUP_REMOVED lines=10> */
[-C--:B--2---:R-:W-:Y:S04]  /*96b0*/  HMMA.16816.F32 R116, R160, R40.reuse, R116 ;  /* 0x00000028a074723c */ /* 0x084fe80000001874 */
[----:B------:R-:W-:Y:S01]  /*96c0*/  FADD.FTZ R211, R199, R211 ;  /* 0x000000d3c7d37221 */ /* 0x000fe20000010000 */
[----:B------:R-:W-:Y:S03]  /*96d0*/  MOV R199, R196 ;  /* 0x000000c400c77202 */ /* 0x000fe60000000f00 */
[C---:B------:R-:W-:Y:S04]  /*96e0*/  HMMA.16816.F32 R120, R164.reuse, R40, R120 ;  /* 0x00000028a478723c */ /* 0x040fe80000001878 */
[----:B------:R-:W-:Y:S01]  /*96f0*/  FADD.FTZ R211, R200, R211 ;  /* 0x000000d3c8d37221 */ /* 0x000fe20000010000 */
[----:B------:R-:W-:Y:S03]  /*9700*/  MOV R200, R3 ;  /* 0x0000000300c87202 */ /* 0x000fe60000000f00 */
[-C--:B------:R-:W-:Y:S04]  /*9710*/  HMMA.16816.F32 R124, R164, R42.reuse, R124 ;  /* 0x0000002aa47c723c */ /* 0x080fe8000000187c */
[----:B------:R-:W-:Y:S04]  /*9720*/  FADD.FTZ R211, R225, R211 ;  /* 0x000000d3e1d37221 */ /* 0x000fe80000010000 */
        /* <DEDUP_REMOVED lines=10> */
[C---:B------:R-:W-:Y:S07]  /*97d0*/  HMMA.16816.F32 R168, R164.reuse, R4, R32 ;  /* 0x00000004a4a8723c */ /* 0x040fee0000001820 */
[----:B------:R-:W-:Y:S01]  /*97e0*/  FADD.FTZ R4, R224, R208 ;  /* 0x000000d0e0047221 */ /* 0x000fe20000010000 */
[-C--:B------:R-:W-:Y:S04]  /*97f0*/  HMMA.16816.F32 R164, R164, R6.reuse, R36 ;  /* 0x00000006a4a4723c */ /* 0x080fe80000001824 */
[----:B------:R1:W-:Y:S01]  /*9800*/  STL [R1+0x20], R4 ;  /* 0x0000200401007387 */ /* 0x0003e20000100800 */
[----:B------:R-:W-:Y:S03]  /*9810*/  FADD.FTZ R5, R64, R212 ;  /* 0x000000d440057221 */ /* 0x000fe60000010000 */
[----:B------:R-:W-:Y:S07]  /*9820*/  HMMA.16816.F32 R160, R160, R6, R28 ;  /* 0x00000006a0a0723c */ /* 0x000fee000000181c */
[----:B------:R-:W-:Y:S05]  /*9830*/  FADD.FTZ R6, R226, R211 ;  /* 0x000000d3e2067221 */ /* 0x000fea0000010000 */
[----:B------:R2:W-:Y:S04]  /*9840*/  STL [R1+0x1c], R6 ;  /* 0x00001c0601007387 */ /* 0x0005e80000100800 */
[----:B------:R2:W-:Y:S01]  /*9850*/  STL [R1+0x18], R5 ;  /* 0x0000180501007387 */ /* 0x0005e20000100800 */
[----:B-1----:R-:W-:Y:S05]  /*9860*/  FADD.FTZ R4, R66, R201 ;  /* 0x000000c942047221 */ /* 0x002fea0000010000 */
[----:B------:R2:W-:Y:S02]  /*9870*/  STL [R1+0x14], R4 ;  /* 0x0000140401007387 */ /* 0x0005e40000100800 */
[----:B--2---:R-:W-:-:S05]  /*9880*/  @P2 BRA `(.L_x_755) ;  /* 0xffffc87000002947 */ /* 0x004fca000383ffff */
.L_x_754:
[----:B--2---:R-:W2:Y:S04]  /*9890*/  LDL.LU R5, [R1+0x20] ;  /* 0x0000200001057983 */ /* 0x004ea80000300800 */
[----:B------:R-:W3:Y:S04]  /*98a0*/  LDL.LU R9, [R1+0x1c] ;  /* 0x00001c0001097983 */ /* 0x000ee80000300800 */
[----:B------:R-:W4:Y:S04]  /*98b0*/  LDL.LU R11, [R1+0x18] ;  /* 0x00001800010b7983 */ /* 0x000f280000300800 */
[----:B------:R-:W5:Y:S01]  /*98c0*/  LDL.LU R7, [R1+0x14] ;  /* 0x0000140001077983 */ /* 0x000f620000300800 */
[----:B------:R-:W-:-:S02]  /*98d0*/  MOV R12, 0xff800000 ;  /* 0xff800000000c7802 */ /* 0x000fc40000000f00 */
[----:B------:R-:W-:Y:S02]  /*98e0*/  MOV R13, 0xff800000 ;  /* 0xff800000000d7802 */ /* 0x000fe40000000f00 */
[----:B------:R-:W-:Y:S02]  /*98f0*/  MOV R14, 0xff800000 ;  /* 0xff800000000e7802 */ /* 0x000fe40000000f00 */
[----:B------:R-:W-:Y:S01]  /*9900*/  PLOP3.LUT P4, PT, PT, PT, PT, 0x8, 0x0 ;  /* 0x000000000000781c */ /* 0x000fe20003f8e170 */
[----:B--2---:R-:W1:Y:S04]  /*9910*/  SHFL.BFLY PT, R4, R5, 0x2, 0x1f ;  /* 0x0c401f0005047f89 */ /* 0x004e6800000e0000 */
[----:B---3--:R-:W2:Y:S04]  /*9920*/  SHFL.BFLY PT, R6, R9, 0x2, 0x1f ;  /* 0x0c401f0009067f89 */ /* 0x008ea800000e0000 */
[----:B----4-:R-:W3:Y:S04]  /*9930*/  SHFL.BFLY PT, R8, R11, 0x2, 0x1f ;  /* 0x0c401f000b087f89 */ /* 0x010ee800000e0000 */
[----:B-----5:R-:W4:Y:S01]  /*9940*/  SHFL.BFLY PT, R10, R7, 0x2, 0x1f ;  /* 0x0c401f00070a7f89 */ /* 0x020f2200000e0000 */
[----:B-1----:R-:W-:-:S02]  /*9950*/  FADD.FTZ R4, R4, R5 ;  /* 0x0000000504047221 */ /* 0x002fc40000010000 */
[----:B--2---:R-:W-:-:S03]  /*9960*/  FADD.FTZ R6, R6, R9 ;  /* 0x0000000906067221 */ /* 0x004fc60000010000 */
[----:B------:R-:W1:Y:S01]  /*9970*/  SHFL.BFLY PT, R5, R4, 0x1, 0x1f ;  /* 0x0c201f0004057f89 */ /* 0x000e6200000e0000 */
[----:B---3--:R-:W-:-:S03]  /*9980*/  FADD.FTZ R8, R8, R11 ;  /* 0x0000000b08087221 */ /* 0x008fc60000010000 */
[----:B------:R-:W2:Y:S01]  /*9990*/  SHFL.BFLY PT, R9, R6, 0x1, 0x1f ;  /* 0x0c201f0006097f89 */ /* 0x000ea200000e0000 */
[----:B----4-:R-:W-:-:S03]  /*99a0*/  FADD.FTZ R10, R10, R7 ;  /* 0x000000070a0a7221 */ /* 0x010fc60000010000 */
[----:B------:R-:W3:Y:S01]  /*99b0*/  SHFL.BFLY PT, R11, R8, 0x1, 0x1f ;  /* 0x0c201f00080b7f89 */ /* 0x000ee200000e0000 */
[----:B------:R-:W-:Y:S01]  /*99c0*/  MOV R7, RZ ;  /* 0x000000ff00077202 */ /* 0x000fe20000000f00 */
[----:B-1----:R-:W-:Y:S02]  /*99d0*/  FADD.FTZ R4, R4, R5 ;  /* 0x0000000504047221 */ /* 0x002fe40000010000 */
[----:B------:R-:W1:Y:S01]  /*99e0*/  SHFL.BFLY PT, R5, R10, 0x1, 0x1f ;  /* 0x0c201f000a057f89 */ /* 0x000e6200000e0000 */
[----:B--2---:R-:W-:Y:S02]  /*99f0*/  FADD.FTZ R9, R6, R9 ;  /* 0x0000000906097221 */ /* 0x004fe40000010000 */
[----:B------:R-:W-:Y:S02]  /*9a00*/  FSETP.NE.FTZ.AND P3, PT, R4, RZ, PT ;  /* 0x000000ff0400720b */ /* 0x000fe40003f75000 */
[----:B------:R-:W-:Y:S01]  /*9a10*/  MOV R6, RZ ;  /* 0x000000ff00067202 */ /* 0x000fe20000000f00 */
[----:B---3--:R-:W-:Y:S01]  /*9a20*/  FADD.FTZ R8, R8, R11 ;  /* 0x0000000b08087221 */ /* 0x008fe20000010000 */
[----:B------:R-:W-:-:S04]  /*9a30*/  FSETP.NE.FTZ.AND P2, PT, R9, RZ, PT ;  /* 0x000000ff0900720b */ /* 0x000fc80003f55000 */
[----:B------:R-:W-:-:S05]  /*9a40*/  FSETP.NE.FTZ.AND P1, PT, R8, RZ, PT ;  /* 0x000000ff0800720b */ /* 0x000fca0003f35000 */
[----:B------:R-:W2:Y:S01]  /*9a50*/  @P3 MUFU.RCP R7, R4 ;  /* 0x0000000400073308 */ /* 0x000ea20000001000 */
[----:B------:R-:W-:-:S03]  /*9a60*/  @P3 MOV R18, 0x3f317218 ;  /* 0x3f31721800123802 */ /* 0x000fc60000000f00 */
[----:B------:R-:W-:Y:S02]  /*9a70*/  @P2 MOV R17, 0x3f317218 ;  /* 0x3f31721800112802 */ /* 0x000fe40000000f00 */
[----:B------:R-:W-:Y:S02]  /*9a80*/  @P3 FMUL.FTZ R18, R18, c[0x0][0x2d0] ;  /* 0x0000b40012123a20 */ /* 0x000fe40000410000 */
[----:B-1----:R-:W-:Y:S01]  /*9a90*/  FADD.FTZ R5, R5, R10 ;  /* 0x0000000a05057221 */ /* 0x002fe20000010000 */
[----:B------:R-:W-:Y:S01]  /*9aa0*/  @P2 MUFU.RCP R6, R9 ;  /* 0x0000000900062308 */ /* 0x000fe20000001000 */
[----:B------:R-:W-:Y:S01]  /*9ab0*/  CS2R R10, SRZ ;  /* 0x00000000000a7805 */ /* 0x000fe2000001ff00 */
[----:B------:R-:W-:Y:S01]  /*9ac0*/  @P1 MOV R16, 0x3f317218 ;  /* 0x3f31721800101802 */ /* 0x000fe20000000f00 */
[----:B------:R-:W-:Y:S01]  /*9ad0*/  @P2 FMUL.FTZ R17, R17, c[0x0][0x2d0] ;  /* 0x0000b40011112a20 */ /* 0x000fe20000410000 */
[----:B------:R-:W-:-:S03]  /*9ae0*/  FSETP.NE.FTZ.AND P0, PT, R5, RZ, PT ;  /* 0x000000ff0500720b */ /* 0x000fc60003f15000 */
[----:B------:R-:W-:Y:S01]  /*9af0*/  @P1 FMUL.FTZ R16, R16, c[0x0][0x2d0] ;  /* 0x0000b40010101a20 */ /* 0x000fe20000410000 */
[----:B------:R-:W-:Y:S01]  /*9b00*/  @P1 MUFU.RCP R10, R8 ;  /* 0x00000008000a1308 */ /* 0x000fe20000001000 */
[C---:B--2---:R-:W-:Y:S02]  /*9b10*/  FMUL.FTZ R192, R7.reuse, R192 ;  /* 0x000000c007c07220 */ /* 0x044fe40000410000 */
[C---:B------:R-:W-:Y:S02]  /*9b20*/  FMUL.FTZ R193, R7.reuse, R193 ;  /* 0x000000c107c17220 */ /* 0x040fe40000410000 */
[C---:B------:R-:W-:Y:S02]  /*9b30*/  FMUL.FTZ R180, R7.reuse, R180 ;  /* 0x000000b407b47220 */ /* 0x040fe40000410000 */
[C---:B------:R-:W-:Y:S01]  /*9b40*/  FMUL.FTZ R181, R7.reuse, R181 ;  /* 0x000000b507b57220 */ /* 0x040fe20000410000 */
[----:B------:R-:W1:Y:S01]  /*9b50*/  @P3 MUFU.LG2 R4, R4 ;  /* 0x0000000400043308 */ /* 0x000e620000000c00 */
[----:B------:R-:W-:Y:S01]  /*9b60*/  @P0 MOV R15, 0x3f317218 ;  /* 0x3f317218000f0802 */ /* 0x000fe20000000f00 */
[----:B------:R-:W-:-:S02]  /*9b70*/  FMUL.FTZ R68, R7, R68 ;  /* 0x0000004407447220 */ /* 0x000fc40000410000 */
[----:B------:R-:W-:Y:S02]  /*9b80*/  FMUL.FTZ R69, R7, R69 ;  /* 0x0000004507457220 */ /* 0x000fe40000410000 */
[----:B------:R-:W-:Y:S02]  /*9b90*/  @P0 FMUL.FTZ R15, R15, c[0x0][0x2d0] ;  /* 0x0000b4000f0f0a20 */ /* 0x000fe40000410000 */
[----:B------:R-:W2:Y:S01]  /*9ba0*/  @P2 MUFU.LG2 R9, R9 ;  /* 0x0000000900092308 */ /* 0x000ea20000000c00 */
[C---:B------:R-:W-:Y:S02]  /*9bb0*/  FMUL.FTZ R80, R7.reuse, R80 ;  /* 0x0000005007507220 */ /* 0x040fe40000410000 */
[C---:B------:R-:W-:Y:S02]  /*9bc0*/  FMUL.FTZ R81, R7.reuse, R81 ;  /* 0x0000005107517220 */ /* 0x040fe40000410000 */
[C---:B------:R-:W-:Y:S02]  /*9bd0*/  FMUL.FTZ R84, R7.reuse, R84 ;  /* 0x0000005407547220 */ /* 0x040fe40000410000 */
[----:B------:R-:W-:Y:S01]  /*9be0*/  FMUL.FTZ R85, R7, R85 ;  /* 0x0000005507557220 */ /* 0x000fe20000410000 */
[----:B------:R-:W3:Y:S01]  /*9bf0*/  @P1 MUFU.LG2 R8, R8 ;  /* 0x0000000800081308 */ /* 0x000ee20000000c00 */
[----:B-1----:R-:W-:-:S02]  /*9c00*/  @P3 FMUL.FTZ R4, R4, 0.69314718246459960938 ;  /* 0x3f31721804043820 */ /* 0x002fc40000410000 */
[C---:B------:R-:W-:Y:S02]  /*9c10*/  FMUL.FTZ R96, R7.reuse, R96 ;  /* 0x0000006007607220 */ /* 0x040fe40000410000 */
[C---:B------:R-:W-:Y:S02]  /*9c20*/  FMUL.FTZ R97, R7.reuse, R97 ;  /* 0x0000006107617220 */ /* 0x040fe40000410000 */
[----:B------:R-:W-:Y:S01]  /*9c30*/  FMUL.FTZ R100, R7, R100 ;  /* 0x0000006407647220 */ /* 0x000fe20000410000 */
[----:B------:R-:W1:Y:S01]  /*9c40*/  @P0 MUFU.LG2 R19, R5 ;  /* 0x0000000500130308 */ /* 0x000e620000000c00 */
[----:B--2---:R-:W-:Y:S02]  /*9c50*/  @P2 FMUL.FTZ R9, R9, 0.69314718246459960938 ;  /* 0x3f31721809092820 */ /* 0x004fe40000410000 */
[C---:B------:R-:W-:Y:S02]  /*9c60*/  FMUL.FTZ R101, R7.reuse, R101 ;  /* 0x0000006507657220 */ /* 0x040fe40000410000 */
[----:B------:R-:W-:-:S02]  /*9c70*/  FMUL.FTZ R112, R7, R112 ;  /* 0x0000007007707220 */ /* 0x000fc40000410000 */
[C---:B------:R-:W-:Y:S01]  /*9c80*/  FMUL.FTZ R113, R7.reuse, R113 ;  /* 0x0000007107717220 */ /* 0x040fe20000410000 */
[----:B------:R2:W4:Y:S01]  /*9c90*/  @P0 MUFU.RCP R11, R5 ;  /* 0x00000005000b0308 */ /* 0x0005220000001000 */
[----:B---3--:R-:W-:Y:S02]  /*9ca0*/  @P1 FMUL.FTZ R8, R8, 0.69314718246459960938 ;  /* 0x3f31721808081820 */ /* 0x008fe40000410000 */
[C---:B------:R-:W-:Y:S02]  /*9cb0*/  FMUL.FTZ R116, R7.reuse, R116 ;  /* 0x0000007407747220 */ /* 0x040fe40000410000 */
[C---:B------:R-:W-:Y:S02]  /*9cc0*/  FMUL.FTZ R117, R7.reuse, R117 ;  /* 0x0000007507757220 */ /* 0x040fe40000410000 */
[----:B------:R-:W-:Y:S02]  /*9cd0*/  FMUL.FTZ R128, R7, R128 ;  /* 0x0000008007807220 */ /* 0x000fe40000410000 */
[----:B-1----:R-:W-:-:S02]  /*9ce0*/  @P0 FMUL.FTZ R19, R19, 0.69314718246459960938 ;  /* 0x3f31721813130820 */ /* 0x002fc40000410000 */
[C---:B------:R-:W-:Y:S02]  /*9cf0*/  FMUL.FTZ R129, R7.reuse, R129 ;  /* 0x0000008107817220 */ /* 0x040fe40000410000 */
[C---:B------:R-:W-:Y:S02]  /*9d00*/  FMUL.FTZ R132, R7.reuse, R132 ;  /* 0x0000008407847220 */ /* 0x040fe40000410000 */
[C---:B------:R-:W-:Y:S01]  /*9d10*/  FMUL.FTZ R133, R7.reuse, R133 ;  /* 0x0000008507857220 */ /* 0x040fe20000410000 */
[----:B--2---:R-:W-:Y:S01]  /*9d20*/  MOV R5, 0xff800000 ;  /* 0xff80000000057802 */ /* 0x004fe20000000f00 */
        /* <DEDUP_REMOVED lines=39> */
[----:B------:R-:W-:Y:S02]  /*9fa0*/  FMUL.FTZ R162, R6, R162 ;  /* 0x000000a206a27220 */ /* 0x000fe40000410000 */
        /* <DEDUP_REMOVED lines=31> */
[C---:B----4-:R-:W-:Y:S02]  /*a1a0*/  FMUL.FTZ R190, R11.reuse, R190 ;  /* 0x000000be0bbe7220 */ /* 0x050fe40000410000 */
        /* <DEDUP_REMOVED lines=30> */
[----:B------:R-:W-:Y:S02]  /*a390*/  FMUL.FTZ R7, R7, R161 ;  /* 0x000000a107077220 */ /* 0x000fe40000410000 */
[----:B------:R-:W-:Y:S02]  /*a3a0*/  FMUL.FTZ R6, R6, R163 ;  /* 0x000000a306067220 */ /* 0x000fe40000410000 */
[----:B------:R-:W-:-:S02]  /*a3b0*/  FMUL.FTZ R10, R10, R165 ;  /* 0x000000a50a0a7220 */ /* 0x000fc40000410000 */
[----:B------:R-:W-:Y:S02]  /*a3c0*/  FMUL.FTZ R11, R11, R167 ;  /* 0x000000a70b0b7220 */ /* 0x000fe40000410000 */
[----:B------:R-:W-:Y:S02]  /*a3d0*/  @P3 FFMA.FTZ R5, R18, R196, R4 ;  /* 0x000000c412053223 */ /* 0x000fe40000010004 */
[----:B------:R-:W-:Y:S02]  /*a3e0*/  @P2 FFMA.FTZ R12, R17, R3, R9 ;  /* 0x00000003110c2223 */ /* 0x000fe40000010009 */
[----:B------:R-:W-:Y:S02]  /*a3f0*/  @P1 FFMA.FTZ R13, R16, R2, R8 ;  /* 0x00000002100d1223 */ /* 0x000fe40000010008 */
[----:B------:R-:W-:Y:S02]  /*a400*/  @P0 FFMA.FTZ R14, R15, R0, R19 ;  /* 0x000000000f0e0223 */ /* 0x000fe40000010013 */
.L_x_738:
        /* <DEDUP_REMOVED lines=42> */
[----:B------:R-:W-:Y:S01]  /*a6b0*/  ISETP.NE.U32.AND P0, PT, R17, 0x1, PT ;  /* 0x000000011100780c */ /* 0x000fe20003f05070 */
[----:B------:R-:W-:Y:S01]  /*a6c0*/  IMAD.MOV.U32 R17, RZ, RZ, 0x40 ;  /* 0x00000040ff117424 */ /* 0x000fe200078e00ff */
[----:B------:R-:W-:-:S02]  /*a6d0*/  LEA.HI R15, R15, R15, RZ, 0x1d ;  /* 0x0000000f0f0f7211 */ /* 0x000fc400078fe8ff */
        /* <DEDUP_REMOVED lines=8> */
[----:B------:R-:W-:Y:S02]  /*a760*/  SEL R17, R17, 0xffffffc0, !P2 ;  /* 0xffffffc011117807 */ /* 0x000fe40005000000 */
[----:B------:R-:W-:-:S02]  /*a770*/  F2FP.PACK_AB R98, R99, R98 ;  /* 0x000000626362723e */ /* 0x000fc400000000ff */
[C---:B------:R-:W-:Y:S01]  /*a780*/  IADD3 R16, R15.reuse, 0x80, RZ ;  /* 0x000000800f107810 */ /* 0x040fe20007ffe0ff */
[C-C-:B------:R-:W-:Y:S01]  /*a790*/  IMAD.IADD R18, R15.reuse, 0x1, R17.reuse ;  /* 0x000000010f127824 */ /* 0x140fe200078e0211 */
[C---:B------:R-:W-:Y:S02]  /*a7a0*/  IADD3 R6, R15.reuse, 0x70, RZ ;  /* 0x000000700f067810 */ /* 0x040fe40007ffe0ff */
[----:B------:R-:W-:Y:S01]  /*a7b0*/  @P0 IADD3 R6, R16, 0x10, RZ ;  /* 0x0000001010060810 */ /* 0x000fe20007ffe0ff */
[----:B------:R-:W-:Y:S01]  /*a7c0*/  IMAD.IADD R16, R15, 0x1, R8 ;  /* 0x000000010f107824 */ /* 0x000fe200078e0208 */
[----:B------:R-:W-:Y:S02]  /*a7d0*/  F2FP.PACK_AB R88, R89, R88 ;  /* 0x000000585958723e */ /* 0x000fe400000000ff */
[----:B------:R-:W-:Y:S01]  /*a7e0*/  F2FP.PACK_AB R90, R91, R90 ;  /* 0x0000005a5b5a723e */ /* 0x000fe200000000ff */
[--C-:B------:R-:W-:Y:S01]  /*a7f0*/  IMAD.IADD R8, R8, 0x1, R6.reuse ;  /* 0x0000000108087824 */ /* 0x100fe200078e0206 */
[----:B------:R-:W-:Y:S01]  /*a800*/  F2FP.PACK_AB R92, R93, R92 ;  /* 0x0000005c5d5c723e */ /* 0x000fe200000000ff */
[----:B------:R-:W-:Y:S01]  /*a810*/  IMAD.IADD R19, R17, 0x1, R6 ;  /* 0x0000000111137824 */ /* 0x000fe200078e0206 */
[----:B------:R-:W-:Y:S01]  /*a820*/  F2FP.PACK_AB R94, R95, R94 ;  /* 0x0000005e5f5e723e */ /* 0x000fe200000000ff */
[----:B------:R-:W-:Y:S01]  /*a830*/  IMAD.IADD R20, R17, 0x1, R16 ;  /* 0x0000000111147824 */ /* 0x000fe200078e0210 */
[----:B------:R-:W-:Y:S01]  /*a840*/  F2FP.PACK_AB R100, R101, R100 ;  /* 0x000000646564723e */ /* 0x000fe200000000ff */
[----:B------:R-:W-:Y:S01]  /*a850*/  IMAD.IADD R17, R8, 0x1, R17 ;  /* 0x0000000108117824 */ /* 0x000fe200078e0211 */
[----:B------:R-:W-:-:S02]  /*a860*/  F2FP.PACK_AB R102, R103, R102 ;  /* 0x000000666766723e */ /* 0x000fc400000000ff */
[----:B------:R-:W-:Y:S01]  /*a870*/  F2FP.PACK_AB R112, R113, R112 ;  /* 0x000000707170723e */ /* 0x000fe200000000ff */
[----:B------:R-:W-:Y:S01]  /*a880*/  STS [R15+0x80], R192 ;  /* 0x000080c00f007388 */ /* 0x000fe20000000800 */
[----:B------:R-:W-:Y:S02]  /*a890*/  F2FP.PACK_AB R114, R115, R114 ;  /* 0x000000727372723e */ /* 0x000fe400000000ff */
[----:B------:R-:W-:Y:S01]  /*a8a0*/  F2FP.PACK_AB R104, R105, R104 ;  /* 0x000000686968723e */ /* 0x000fe200000000ff */
[----:B------:R-:W-:Y:S01]  /*a8b0*/  STS [R15+0x480], R194 ;  /* 0x000480c20f007388 */ /* 0x000fe20000000800 */
[----:B------:R-:W-:Y:S02]  /*a8c0*/  F2FP.PACK_AB R106, R107, R106 ;  /* 0x0000006a6b6a723e */ /* 0x000fe400000000ff */
[----:B------:R-:W-:Y:S01]  /*a8d0*/  F2FP.PACK_AB R108, R109, R108 ;  /* 0x0000006c6d6c723e */ /* 0x000fe200000000ff */
[----:B------:R-:W-:Y:S01]  /*a8e0*/  STS [R6], R180 ;  /* 0x000000b406007388 */ /* 0x000fe20000000800 */
        /* <DEDUP_REMOVED lines=23> */
[----:B------:R-:W-:Y:S01]  /*aa60*/  STS [R8], R80 ;  /* 0x0000005008007388 */ /* 0x000fe20000000800 */
        /* <DEDUP_REMOVED lines=24> */
[----:B------:R-:W-:-:S03]  /*abf0*/  PLOP3.LUT P1, PT, PT, PT, UP1, 0x80, 0x0 ;  /* 0x000000000000781c */ /* 0x000fc60003f2f018 */
[----:B------:R-:W-:Y:S04]  /*ac00*/  STS [R19+0x400], R98 ;  /* 0x0004006213007388 */ /* 0x000fe80000000800 */
[----:B------:R-:W-:Y:S04]  /*ac10*/  STS [R18+0x2080], R88 ;  /* 0x0020805812007388 */ /* 0x000fe80000000800 */
[----:B------:R-:W-:Y:S04]  /*ac20*/  STS [R18+0x2480], R90 ;  /* 0x0024805a12007388 */ /* 0x000fe80000000800 */
[----:B------:R-:W-:Y:S04]  /*ac30*/  STS [R19+0x2000], R92 ;  /* 0x0020005c13007388 */ /* 0x000fe80000000800 */
        /* <DEDUP_REMOVED lines=35> */
[----:B------:R3:W-:Y:S04]  /*ae70*/  STS [R17+0x4000], R7 ;  /* 0x0040000711007388 */ /* 0x0007e80000000800 */
[----:B------:R-:W-:Y:S01]  /*ae80*/  STS [R17+0x4400], R162 ;  /* 0x004400a211007388 */ /* 0x000fe20000000800 */
[----:B-1----:R-:W-:-:S03]  /*ae90*/  IMAD.U32 R18, RZ, RZ, UR4 ;  /* 0x00000004ff127e24 */ /* 0x002fc6000f8e00ff */
[----:B------:R-:W-:Y:S04]  /*aea0*/  STS [R20+0x6080], R168 ;  /* 0x006080a814007388 */ /* 0x000fe80000000800 */
[----:B------:R-:W-:Y:S01]  /*aeb0*/  STS [R20+0x6480], R170 ;  /* 0x006480aa14007388 */ /* 0x000fe20000000800 */
[----:B--2---:R-:W-:Y:S01]  /*aec0*/  IMAD.U32 R19, RZ, RZ, UR5 ;  /* 0x00000005ff137e24 */ /* 0x004fe2000f8e00ff */
[----:B------:R-:W-:Y:S02]  /*aed0*/  ULDC.64 UR4, c[0x0][0x508] ;  /* 0x0001420000047ab9 */ /* 0x000fe40000000a00 */
[----:B------:R1:W-:Y:S04]  /*aee0*/  STS [R17+0x6000], R10 ;  /* 0x0060000a11007388 */ /* 0x0003e80000000800 */
[----:B------:R2:W-:Y:S04]  /*aef0*/  STS [R17+0x6400], R11 ;  /* 0x0064000b11007388 */ /* 0x0005e80000000800 */
[----:B------:R-:W-:Y:S01]  /*af00*/  BAR.SYNC.DEFER_BLOCKING 0x1, 0x80 ;  /* 0x0042000000007b1d */ /* 0x000fe20000010000 */
[----:B------:R-:W-:-:S04]  /*af10*/  UISETP.NE.U32.AND UP0, UPT, URZ, UR4, UPT ;  /* 0x000000043f00728c */ /* 0x000fc8000bf05070 */
[----:B------:R-:W-:Y:S01]  /*af20*/  UISETP.NE.AND.EX UP0, UPT, URZ, UR5, UPT, UP0 ;  /* 0x000000053f00728c */ /* 0x000fe2000bf05300 */
[----:B---3--:R-:W3:Y:S02]  /*af30*/  @P1 LDG.E R7, [R18.64] ;  /* 0x0000000c12071981 */ /* 0x008ee4000c1e1900 */
[----:B------:R-:W-:-:S03]  /*af40*/  ULDC.64 UR4, c[0x0][0x508] ;  /* 0x0001420000047ab9 */ /* 0x000fc60000000a00 */
[----:B------:R-:W-:-:S05]  /*af50*/  PLOP3.LUT P0, PT, PT, PT, UP0, 0x80, 0x0 ;  /* 0x000000000000781c */ /* 0x000fca0003f0f008 */
[----:B------:R-:W-:Y:S01]  /*af60*/  @UP0 UIMAD.WIDE UR4, UR10, UR6, UR4 ;  /* 0x000000060a0402a5 */ /* 0x000fe2000f8e0204 */
[----:B------:R-:W-:-:S05]  /*af70*/  IMAD.MOV.U32 R6, RZ, RZ, c[0x0][0x388] ;  /* 0x0000e200ff067624 */ /* 0x000fca00078e00ff */
[----:B-1----:R-:W-:Y:S02]  /*af80*/  IMAD.U32 R10, RZ, RZ, UR4 ;  /* 0x00000004ff0a7e24 */ /* 0x002fe4000f8e00ff */
[----:B--2---:R-:W-:-:S05]  /*af90*/  IMAD.U32 R11, RZ, RZ, UR5 ;  /* 0x00000005ff0b7e24 */ /* 0x004fca000f8e00ff */
[----:B------:R1:W5:Y:S01]  /*afa0*/  @P0 LDG.E R6, [R10.64] ;  /* 0x0000000c0a060981 */ /* 0x000362000c1e1900 */
[----:B------:R-:W-:Y:S02]  /*afb0*/  UMOV UR14, URZ ;  /* 0x0000003f000e7c82 */ /* 0x000fe40008000000 */
[----:B------:R-:W-:Y:S01]  /*afc0*/  UMOV UR15, URZ ;  /* 0x0000003f000f7c82 */ /* 0x000fe20008000000 */
[----:B---3--:R-:W2:Y:S02]  /*afd0*/  @P1 R2UR UR5, R7 ;  /* 0x00000000070513c2 */ /* 0x008ea400000e0000 */
        /* <DEDUP_REMOVED lines=8> */
.L_x_759:
[----:B-1----:R-:W-:Y:S01]  /*b060*/  LOP3.LUT R4, R4, 0xffffffe0, RZ, 0xc0, !PT ;  /* 0xffffffe004047812 */ /* 0x002fe200078ec0ff */
[----:B------:R-:W-:Y:S01]  /*b070*/  IMAD.MOV.U32 R7, RZ, RZ, c[0x0][0x4e8] ;  /* 0x00013a00ff077624 */ /* 0x000fe200078e00ff */
[----:B------:R-:W-:Y:S01]  /*b080*/  SHF.R.S32.HI R11, RZ, 0x1f, R9 ;  /* 0x0000001fff0b7819 */ /* 0x000fe20000011409 */
[----:B------:R-:W1:Y:S01]  /*b090*/  S2R R69, SR_CTAID.X ;  /* 0x0000000000457919 */ /* 0x000e620000002500 */
[----:B------:R-:W-:Y:S01]  /*b0a0*/  LEA.HI R8, R3, R3, RZ, 0x1 ;  /* 0x0000000303087211 */ /* 0x000fe200078f08ff */
[----:B------:R-:W-:Y:S01]  /*b0b0*/  IMAD.IADD R4, R0, 0x1, -R4 ;  /* 0x0000000100047824 */ /* 0x000fe200078e0a04 */
[----:B------:R-:W-:Y:S01]  /*b0c0*/  ISETP.NE.AND P2, PT, R7, 0x1, PT ;  /* 0x000000010700780c */ /* 0x000fe20003f45270 */
[----:B------:R-:W-:Y:S01]  /*b0d0*/  ULDC.64 UR4, c[0x0][0x490] ;  /* 0x0001240000047ab9 */ /* 0x000fe20000000a00 */
[----:B------:R-:W-:Y:S01]  /*b0e0*/  LEA.HI R11, R11, R9, RZ, 0x2 ;  /* 0x000000090b0b7211 */ /* 0x000fe200078f10ff */
[----:B------:R-:W-:Y:S01]  /*b0f0*/  USHF.R.S32.HI UR7, URZ, 0x1f, UR10 ;  /* 0x0000001f3f077899 */ /* 0x000fe2000801140a */
[----:B------:R-:W-:Y:S01]  /*b100*/  SHF.R.S32.HI R7, RZ, 0x1f, R4 ;  /* 0x0000001fff077819 */ /* 0x000fe20000011404 */
[----:B------:R-:W-:Y:S01]  /*b110*/  UIMAD UR6, UR9, UR4, URZ ;  /* 0x00000004090672a4 */ /* 0x000fe2000f8e023f */
[C---:B------:R-:W-:Y:S01]  /*b120*/  LOP3.LUT R10, R8.reuse, 0x1ffffffe, RZ, 0xc0, !PT ;  /* 0x1ffffffe080a7812 */ /* 0x040fe200078ec0ff */
[----:B------:R-:W-:Y:S01]  /*b130*/  IMAD.SHL.U32 R8, R8, 0x20, RZ ;  /* 0x0000002008087824 */ /* 0x000fe200078e00ff */
[----:B------:R-:W-:Y:S01]  /*b140*/  LOP3.LUT R11, R11, 0xffffffc, RZ, 0xc0, !PT ;  /* 0x0ffffffc0b0b7812 */ /* 0x000fe200078ec0ff */
[----:B------:R-:W-:Y:S01]  /*b150*/  UMOV UR18, UR14 ;  /* 0x0000000e00127c82 */ /* 0x000fe20008000000 */
[----:B------:R-:W-:Y:S01]  /*b160*/  LEA.HI R7, R7, R4, RZ, 0x2 ;  /* 0x0000000407077211 */ /* 0x000fe200078f10ff */
[----:B------:R-:W-:Y:S01]  /*b170*/  IMAD.IADD R10, R3, 0x1, -R10 ;  /* 0x00000001030a7824 */ /* 0x000fe200078e0a0a */
[----:B------:R-:W-:Y:S01]  /*b180*/  LOP3.LUT R8, R8, 0xffffffc0, RZ, 0xc0, !PT ;  /* 0xffffffc008087812 */ /* 0x000fe200078ec0ff */
[----:B------:R-:W-:Y:S01]  /*b190*/  IMAD.IADD R11, R9, 0x1, -R11 ;  /* 0x00000001090b7824 */ /* 0x000fe200078e0a0b */
[----:B------:R-:W-:Y:S01]  /*b1a0*/  SHF.R.S32.HI R7, RZ, 0x2, R7 ;  /* 0x00000002ff077819 */ /* 0x000fe20000011407 */
[----:B------:R-:W-:Y:S01]  /*b1b0*/  UMOV UR19, UR15 ;  /* 0x0000000f00137c82 */ /* 0x000fe20008000000 */
[-C--:B------:R-:W-:Y:S01]  /*b1c0*/  LEA.HI R3, R2, R0.reuse, RZ, 0x3 ;  /* 0x0000000002037211 */ /* 0x080fe200078f18ff */
[----:B------:R-:W-:Y:S01]  /*b1d0*/  IMAD R8, R10, 0x8, R8 ;  /* 0x000000080a087824 */ /* 0x000fe200078e0208 */
[----:B------:R-:W-:Y:S01]  /*b1e0*/  USEL UR11, UR10, URZ, !UP1 ;  /* 0x0000003f0a0b7287 */ /* 0x000fe2000c800000 */
[----:B------:R-:W-:Y:S01]  /*b1f0*/  IMAD R17, R11, 0x10, R7 ;  /* 0x000000100b117824 */ /* 0x000fe200078e0207 */
[----:B------:R-:W-:Y:S01]  /*b200*/  USEL UR10, UR7, URZ, !UP1 ;  /* 0x0000003f070a7287 */ /* 0x000fe2000c800000 */
[----:B------:R-:W-:Y:S01]  /*b210*/  LOP3.LUT R9, R3, 0xfffffff8, RZ, 0xc0, !PT ;  /* 0xfffffff803097812 */ /* 0x000fe200078ec0ff */
[----:B------:R-:W-:Y:S01]  /*b220*/  UIMAD.WIDE.U32 UR18, UR8, UR4, UR18 ;  /* 0x00000004081272a5 */ /* 0x000fe2000f8e0012 */
[----:B------:R-:W-:Y:S01]  /*b230*/  IMAD.IADD R8, R17, 0x1, R8 ;  /* 0x0000000111087824 */ /* 0x000fe200078e0208 */
[----:B------:R-:W-:Y:S01]  /*b240*/  UIMAD UR6, UR8, UR5, UR6 ;  /* 0x00000005080672a4 */ /* 0x000fe2000f8e0206 */
[----:B------:R-:W-:Y:S01]  /*b250*/  LOP3.LUT P0, RZ, R4, 0x3, RZ, 0xc0, !PT ;  /* 0x0000000304ff7812 */ /* 0x000fe2000780c0ff */
[C---:B-1----:R-:W-:Y:S01]  /*b260*/  IMAD R17, R69.reuse, 0x80, R17 ;  /* 0x0000008045117824 */ /* 0x042fe200078e0211 */
[----:B------:R-:W-:Y:S01]  /*b270*/  ULDC.64 UR4, c[0x0][0x498] ;  /* 0x0001260000047ab9 */ /* 0x000fe20000000a00 */
[----:B------:R-:W-:Y:S01]  /*b280*/  IMAD R8, R69, 0x80, R8 ;  /* 0x0000008045087824 */ /* 0x000fe200078e0208 */
[----:B------:R-:W-:Y:S01]  /*b290*/  UIMAD UR16, UR10, UR4, URZ ;  /* 0x000000040a1072a4 */ /* 0x000fe2000f8e023f */
[----:B------:R-:W-:Y:S01]  /*b2a0*/  LEA.HI R4, R2, R0, RZ, 0x6 ;  /* 0x0000000002047211 */ /* 0x000fe200078f30ff */
[----:B------:R-:W-:Y:S01]  /*b2b0*/  UIADD3 UR19, UR19, UR6, URZ ;  /* 0x0000000613137290 */ /* 0x000fe2000fffe03f */
[----:B------:R-:W-:Y:S01]  /*b2c0*/  @P2 IMAD.HI.U32 R7, R8, c[0x0][0x4ec], RZ ;  /* 0x00013b0008072a27 */ /* 0x000fe200078e00ff */
[----:B------:R-:W-:Y:S01]  /*b2d0*/  UIMAD UR16, UR11, UR5, UR16 ;  /* 0x000000050b1072a4 */ /* 0x000fe2000f8e0210 */
[----:B------:R-:W-:Y:S01]  /*b2e0*/  SHF.R.S32.HI R3, RZ, 0x3, R3 ;  /* 0x00000003ff037819 */ /* 0x000fe20000011403 */
[----:B------:R-:W-:Y:S01]  /*b2f0*/  UIMAD.WIDE.U32 UR18, UR11, UR4, UR18 ;  /* 0x000000040b1272a5 */ /* 0x000fe2000f8e0012 */
[----:B------:R-:W-:Y:S01]  /*b300*/  IMAD.MOV.U32 R18, RZ, RZ, R8 ;  /* 0x000000ffff127224 */ /* 0x000fe200078e0008 */
[----:B------:R-:W-:Y:S01]  /*b310*/  @P2 SHF.R.U32.HI R18, RZ, c[0x0][0x4f0], R7 ;  /* 0x00013c00ff122a19 */ /* 0x000fe20000011607 */
[----:B------:R-:W-:Y:S01]  /*b320*/  IMAD.IADD R0, R0, 0x1, -R9 ;  /* 0x0000000100007824 */ /* 0x000fe200078e0a09 */
[----:B------:R-:W-:Y:S01]  /*b330*/  ULDC.64 UR6, c[0x0][0x3a0] ;  /* 0x0000e80000067ab9 */ /* 0x000fe20000000a00 */
[----:B------:R-:W-:Y:S01]  /*b340*/  IMAD.U32 R2, RZ, RZ, UR16 ;  /* 0x00000010ff027e24 */ /* 0x000fe2000f8e00ff */
[----:B------:R-:W-:Y:S01]  /*b350*/  UIMAD.WIDE.U32 UR16, UR14, UR6, URZ ;  /* 0x000000060e1072a5 */ /* 0x000fe2000f8e003f */
[----:B------:R-:W-:Y:S01]  /*b360*/  IMAD.MOV R7, RZ, RZ, -R18 ;  /* 0x000000ffff077224 */ /* 0x000fe200078e0a12 */
[----:B------:R-:W-:Y:S01]  /*b370*/  UIMAD UR6, UR15, UR6, URZ ;  /* 0x000000060f0672a4 */ /* 0x000fe2000f8e023f */
[----:B------:R-:W-:Y:S01]  /*b380*/  IMAD.SHL.U32 R11, R3, 0x40, RZ ;  /* 0x00000040030b7824 */ /* 0x000fe200078e00ff */
[----:B------:R-:W-:Y:S01]  /*b390*/  ULDC.64 UR4, c[0x0][0x3e8] ;  /* 0x0000fa0000047ab9 */ /* 0x000fe20000000a00 */
[----:B------:R-:W-:Y:S01]  /*b3a0*/  IMAD R7, R7, c[0x0][0x4e8], R8 ;  /* 0x00013a0007077a24 */ /* 0x000fe200078e0208 */
[----:B------:R-:W-:Y:S01]  /*b3b0*/  SHF.R.S32.HI R8, RZ, 0x1f, R18 ;  /* 0x0000001fff087819 */ /* 0x000fe20000011412 */
[----:B------:R-:W-:Y:S01]  /*b3c0*/  UIMAD UR6, UR14, UR7, UR6 ;  /* 0x000000070e0672a4 */ /* 0x000fe2000f8e0206 */
[----:B------:R-:W-:Y:S01]  /*b3d0*/  IADD3 R18, P1, R18, UR18, RZ ;  /* 0x0000001212127c10 */ /* 0x000fe2000ff3e0ff */
[----:B------:R-:W-:Y:S01]  /*b3e0*/  UIMAD UR9, UR9, UR4, URZ ;  /* 0x00000004090972a4 */ /* 0x000fe2000f8e023f */
[----:B------:R-:W-:Y:S01]  /*b3f0*/  LOP3.LUT R11, R11, 0x1c0, RZ, 0xc0, !PT ;  /* 0x000001c00b0b7812 */ /* 0x000fe200078ec0ff */
[----:B------:R-:W-:Y:S01]  /*b400*/  UIADD3 UR7, UR17, UR6, URZ ;  /* 0x0000000611077290 */ /* 0x000fe2000fffe03f */
[----:B------:R-:W-:Y:S01]  /*b410*/  IADD3.X R19, R8, UR19, R2, P1, !PT ;  /* 0x0000001308137c10 */ /* 0x000fe20008ffe402 */
[----:B------:R-:W-:Y:S01]  /*b420*/  UIMAD UR5, UR8, UR5, UR9 ;  /* 0x00000005080572a4 */ /* 0x000fe2000f8e0209 */
[----:B------:R-:W-:Y:S01]  /*b430*/  SHF.R.S32.HI R2, RZ, 0x1f, R7 ;  /* 0x0000001fff027819 */ /* 0x000fe20000011407 */
[----:B------:R-:W-:Y:S01]  /*b440*/  UMOV UR6, UR16 ;  /* 0x0000001000067c82 */ /* 0x000fe20008000000 */
[----:B------:R-:W-:Y:S01]  /*b450*/  LEA R8, R0, R3, 0x4 ;  /* 0x0000000300087211 */ /* 0x000fe200078e20ff */
[----:B------:R-:W-:Y:S01]  /*b460*/  IMAD.WIDE.U32 R18, R7, c[0x0][0x488], R18 ;  /* 0x0001220007127a25 */ /* 0x000fe200078e0012 */
[----:B------:R-:W-:Y:S01]  /*b470*/  UIMAD.WIDE.U32 UR8, UR8, UR4, UR6 ;  /* 0x00000004080872a5 */ /* 0x000fe2000f8e0006 */
[----:B------:R-:W-:Y:S01]  /*b480*/  SHF.R.U32.HI R10, RZ, 0x3, R11 ;  /* 0x00000003ff0a7819 */ /* 0x000fe2000001160b */
[----:B------:R-:W-:Y:S01]  /*b490*/  BSSY B0, `(.L_x_760) ;  /* 0x000005a000007945 */ /* 0x000fe20003800000 */
[----:B------:R-:W-:Y:S01]  /*b4a0*/  IMAD R2, R2, c[0x0][0x488], RZ ;  /* 0x0001220002027a24 */ /* 0x000fe200078e02ff */
[----:B------:R-:W-:Y:S01]  /*b4b0*/  UIADD3 UR9, UR9, UR5, URZ ;  /* 0x0000000509097290 */ /* 0x000fe2000fffe03f */
[----:B------:R-:W-:Y:S01]  /*b4c0*/  IMAD R8, R69, 0x80, R8 ;  /* 0x0000008045087824 */ /* 0x000fe200078e0208 */
[----:B------:R-:W-:Y:S01]  /*b4d0*/  IADD3 R16, R17, 0x40, RZ ;  /* 0x0000004011107810 */ /* 0x000fe20007ffe0ff */
[----:B------:R-:W-:Y:S01]  /*b4e0*/  IMAD R7, R7, c[0x0][0x48c], R2 ;  /* 0x0001230007077a24 */ /* 0x000fe200078e0202 */
[----:B------:R-:W-:Y:S01]  /*b4f0*/  ULDC.64 UR4, c[0x0][0x3f0] ;  /* 0x0000fc0000047ab9 */ /* 0x000fe20000000a00 */
[----:B------:R-:W-:Y:S01]  /*b500*/  @P2 IMAD.HI.U32 R9, R8, c[0x0][0x4ec], RZ ;  /* 0x00013b0008092a27 */ /* 0x000fe200078e00ff */
[----:B------:R-:W-:-:S02]  /*b510*/  UIMAD UR10, UR10, UR4, URZ ;  /* 0x000000040a0a72a4 */ /* 0x000fc4000f8e023f */
[----:B------:R-:W-:Y:S01]  /*b520*/  UIMAD.WIDE.U32 UR8, UR11, UR4, UR8 ;  /* 0x000000040b0872a5 */ /* 0x000fe2000f8e0008 */
[----:B-----5:R-:W-:Y:S01]  /*b530*/  IMAD R2, R6, c[0x0][0x4e8], RZ ;  /* 0x00013a0006027a24 */ /* 0x020fe200078e02ff */
[----:B------:R-:W-:Y:S01]  /*b540*/  LEA R6, P1, R18, c[0x0][0x450], 0x2 ;  /* 0x0001140012067a11 */ /* 0x000fe200078210ff */
[----:B------:R-:W-:Y:S01]  /*b550*/  IMAD.IADD R7, R19, 0x1, R7 ;  /* 0x0000000113077824 */ /* 0x000fe200078e0207 */
[----:B------:R-:W-:Y:S01]  /*b560*/  UIMAD UR5, UR11, UR5, UR10 ;  /* 0x000000050b0572a4 */ /* 0x000fe2000f8e020a */
[----:B------:R-:W-:Y:S01]  /*b570*/  IMAD.MOV.U32 R22, RZ, RZ, R8 ;  /* 0x000000ffff167224 */ /* 0x000fe200078e0008 */
[----:B------:R-:W-:Y:S01]  /*b580*/  @P2 SHF.R.U32.HI R22, RZ, c[0x0][0x4f0], R9 ;  /* 0x00013c00ff162a19 */ /* 0x000fe20000011609 */
[----:B------:R-:W-:Y:S01]  /*b590*/  IMAD.SHL.U32 R0, R0, 0x8, RZ ;  /* 0x0000000800007824 */ /* 0x000fe200078e00ff */
[----:B------:R-:W-:Y:S01]  /*b5a0*/  LEA.HI.X R7, R18, c[0x0][0x454], R7, 0x2, P1 ;  /* 0x0001150012077a11 */ /* 0x000fe200008f1407 */
[----:B------:R-:W-:Y:S01]  /*b5b0*/  SHFL.IDX PT, R20, R6, RZ, 0x1c1f ;  /* 0x001c1fff06147589 */ /* 0x000fe200000e0000 */
[----:B------:R-:W-:Y:S01]  /*b5c0*/  IADD3 R9, R17, 0x8, RZ ;  /* 0x0000000811097810 */ /* 0x000fe20007ffe0ff */
[----:B------:R-:W-:Y:S01]  /*b5d0*/  IMAD.MOV R70, RZ, RZ, -R22 ;  /* 0x000000ffff467224 */ /* 0x000fe200078e0a16 */
[----:B------:R-:W-:Y:S01]  /*b5e0*/  LOP3.LUT R11, R11, 0x38, R0, 0xf8, !PT ;  /* 0x000000380b0b7812 */ /* 0x000fe200078ef800 */
[----:B------:R-:W1:Y:S01]  /*b5f0*/  SHFL.IDX PT, R21, R7, RZ, 0x1c1f ;  /* 0x001c1fff07157589 */ /* 0x000e6200000e0000 */
[----:B------:R-:W-:Y:S01]  /*b600*/  ISETP.GE.OR P2, PT, R9, R2, P0 ;  /* 0x000000020900720c */ /* 0x000fe20000746670 */
[----:B------:R-:W-:Y:S01]  /*b610*/  IMAD R70, R70, c[0x0][0x4e8], R8 ;  /* 0x00013a0046467a24 */ /* 0x000fe200078e0208 */
[----:B------:R-:W-:Y:S01]  /*b620*/  LOP3.LUT R10, R11, R10, RZ, 0x3c, !PT ;  /* 0x0000000a0b0a7212 */ /* 0x000fe200078e3cff */
[----:B------:R-:W-:Y:S01]  /*b630*/  SHFL.IDX PT, R18, R6, 0x1, 0x1c1f ;  /* 0x003c1f0006127f89 */ /* 0x000fe200000e0000 */
[----:B------:R-:W-:Y:S01]  /*b640*/  SHF.R.S32.HI R11, RZ, 0x1f, R22 ;  /* 0x0000001fff0b7819 */ /* 0x000fe20000011416 */
[----:B------:R-:W-:Y:S01]  /*b650*/  UIADD3 UR5, UR9, UR5, URZ ;  /* 0x0000000509057290 */ /* 0x000fe2000fffe03f */
[CC--:B------:R-:W-:Y:S01]  /*b660*/  ISETP.GE.OR P3, PT, R17.reuse, R2.reuse, P0 ;  /* 0x000000021100720c */ /* 0x0c0fe20000766670 */
[----:B------:R-:W2:Y:S01]  /*b670*/  SHFL.IDX PT, R19, R7, 0x1, 0x1c1f ;  /* 0x003c1f0007137f89 */ /* 0x000ea200000e0000 */
[----:B------:R-:W-:Y:S01]  /*b680*/  IADD3 R17, R17, 0x48, RZ ;  /* 0x0000004811117810 */ /* 0x000fe20007ffe0ff */
[----:B------:R-:W-:Y:S01]  /*b690*/  IMAD R11, R11, c[0x0][0x3e0], RZ ;  /* 0x0000f8000b0b7a24 */ /* 0x000fe200078e02ff */
[----:B------:R-:W-:Y:S01]  /*b6a0*/  MOV R25, UR9 ;  /* 0x0000000900197c02 */ /* 0x000fe20008000f00 */
[----:B------:R-:W-:Y:S01]  /*b6b0*/  SHFL.IDX PT, R8, R6, 0x2, 0x1c1f ;  /* 0x005c1f0006087f89 */ /* 0x000fe200000e0000 */
[----:B------:R-:W-:Y:S01]  /*b6c0*/  IMAD.SHL.U32 R4, R4, 0x8, RZ ;  /* 0x0000000804047824 */ /* 0x000fe200078e00ff */
[-C--:B------:R-:W-:Y:S01]  /*b6d0*/  ISETP.GE.OR P1, PT, R16, R2.reuse, P0 ;  /* 0x000000021000720c */ /* 0x080fe20000726670 */
[----:B------:R-:W-:Y:S01]  /*b6e0*/  IMAD.U32 R24, RZ, RZ, UR8 ;  /* 0x00000008ff187e24 */ /* 0x000fe2000f8e00ff */
[----:B------:R-:W3:Y:S01]  /*b6f0*/  SHFL.IDX PT, R9, R7, 0x2, 0x1c1f ;  /* 0x005c1f0007097f89 */ /* 0x000ee200000e0000 */
[----:B------:R-:W-:Y:S01]  /*b700*/  IMAD.U32 R25, RZ, RZ, UR5 ;  /* 0x00000005ff197e24 */ /* 0x000fe2000f8e00ff */
[----:B------:R-:W-:Y:S01]  /*b710*/  ISETP.GE.OR P0, PT, R17, R2, P0 ;  /* 0x000000021100720c */ /* 0x000fe20000706670 */
[C---:B------:R-:W-:Y:S01]  /*b720*/  IMAD R11, R22.reuse, c[0x0][0x3e4], R11 ;  /* 0x0000f900160b7a24 */ /* 0x040fe200078e020b */
[----:B------:R-:W-:Y:S01]  /*b730*/  SHFL.IDX PT, R6, R6, 0x3, 0x1c1f ;  /* 0x007c1f0006067f89 */ /* 0x000fe200000e0000 */
[----:B------:R-:W-:Y:S01]  /*b740*/  SHF.R.S32.HI R15, RZ, 0x1f, R70 ;  /* 0x0000001fff0f7819 */ /* 0x000fe20000011446 */
[----:B------:R-:W-:Y:S01]  /*b750*/  IMAD.WIDE.U32 R22, R22, c[0x0][0x3e0], R24 ;  /* 0x0000f80016167a25 */ /* 0x000fe200078e0018 */
[----:B------:R-:W-:Y:S01]  /*b760*/  LOP3.LUT R4, R10, 0x7ffffe00, R4, 0xf8, !PT ;  /* 0x7ffffe000a047812 */ /* 0x000fe200078ef804 */
[----:B------:R-:W4:Y:S02]  /*b770*/  SHFL.IDX PT, R7, R7, 0x3, 0x1c1f ;  /* 0x007c1f0007077f89 */ /* 0x000f2400000e0000 */
[----:B------:R-:W-:-:S02]  /*b780*/  IMAD.IADD R23, R23, 0x1, R11 ;  /* 0x0000000117177824 */ /* 0x000fc400078e020b */
[----:B------:R-:W-:Y:S01]  /*b790*/  IMAD R15, R15, c[0x0][0x3d8], RZ ;  /* 0x0000f6000f0f7a24 */ /* 0x000fe200078e02ff */
[----:B-1----:R1:W-:Y:S01]  /*b7a0*/  @!P3 ST.E [R20.64], R5 ;  /* 0x000000051400b985 */ /* 0x0023e2000c10190c */
[----:B------:R-:W-:Y:S02]  /*b7b0*/  IMAD.SHL.U32 R32, R4, 0x2, RZ ;  /* 0x0000000204207824 */ /* 0x000fe400078e00ff */
[C---:B------:R-:W-:Y:S01]  /*b7c0*/  IMAD R33, R70.reuse, c[0x0][0x3dc], R15 ;  /* 0x0000f70046217a24 */ /* 0x040fe200078e020f */
[----:B--2---:R1:W-:Y:S01]  /*b7d0*/  @!P2 ST.E [R18.64], R12 ;  /* 0x0000000c1200a985 */ /* 0x0043e2000c10190c */
[----:B------:R-:W-:-:S04]  /*b7e0*/  IMAD.WIDE.U32 R70, R70, c[0x0][0x3d8], R22 ;  /* 0x0000f60046467a25 */ /* 0x000fc800078e0016 */
[----:B------:R-:W-:Y:S01]  /*b7f0*/  IMAD.IADD R33, R71, 0x1, R33 ;  /* 0x0000000147217824 */ /* 0x000fe200078e0221 */
[----:B---3--:R1:W-:Y:S01]  /*b800*/  @!P1 ST.E [R8.64], R13 ;  /* 0x0000000d08009985 */ /* 0x0083e2000c10190c */
[----:B------:R-:W-:-:S03]  /*b810*/  IMAD R69, R69, 0x80, R3 ;  /* 0x0000008045457824 */ /* 0x000fc600078e0203 */
[----:B----4-:R1:W-:Y:S01]  /*b820*/  @!P0 ST.E [R6.64], R14 ;  /* 0x0000000e06008985 */ /* 0x0103e2000c10190c */
        /* <DEDUP_REMOVED lines=17> */
[----:B------:R1:W1:Y:S04]  /*b940*/  SHFL.IDX PT, R72, R71, RZ, 0x181f ;  /* 0x00181fff47487589 */ /* 0x00026800000e0000 */
[----:B------:R1:W1:Y:S01]  /*b950*/  SHFL.IDX PT, R73, R70, RZ, 0x181f ;  /* 0x00181fff46497589 */ /* 0x00026200000e0000 */
[----:B------:R-:W-:Y:S05]  /*b960*/  @P0 BRA `(.L_x_761) ;  /* 0x000000c000000947 */ /* 0x000fea0003800000 */
[----:B--234-:R-:W2:Y:S01]  /*b970*/  LDS.128 R64, [R32+0x80] ;  /* 0x0000800020407984 */ /* 0x01cea20000000c00 */
[----:B------:R-:W-:-:S02]  /*b980*/  IADD3 R68, R0, 0x40, RZ ;  /* 0x0000004000447810 */ /* 0x000fc40007ffe0ff */
[----:B------:R-:W-:Y:S01]  /*b990*/  ISETP.GE.AND P1, PT, R0, c[0x0][0x3c8], PT ;  /* 0x0000f20000007a0c */ /* 0x000fe20003f26270 */
[----:B-1----:R-:W1:Y:S01]  /*b9a0*/  LDS.128 R32, [R32+0x4080] ;  /* 0x0040800020207984 */ /* 0x002e620000000c00 */
[----:B------:R-:W-:-:S11]  /*b9b0*/  ISETP.GE.AND P0, PT, R68, c[0x0][0x3c8], PT ;  /* 0x0000f20044007a0c */ /* 0x000fd60003f06270 */
[----:B------:R-:W-:Y:S02]  /*b9c0*/  @!P1 IMAD.WIDE R74, R0, 0x2, R72 ;  /* 0x00000002004a9825 */ /* 0x000fe400078e0248 */
[----:B------:R-:W-:-:S04]  /*b9d0*/  @!P0 SHF.R.S32.HI R3, RZ, 0x1f, R68 ;  /* 0x0000001fff038819 */ /* 0x000fc80000011444 */
[----:B------:R-:W-:-:S04]  /*b9e0*/  @!P0 LEA.HI R3, R3, R68, RZ, 0x3 ;  /* 0x0000004403038211 */ /* 0x000fc800078f18ff */
[----:B------:R-:W-:-:S05]  /*b9f0*/  @!P0 LOP3.LUT R3, R3, 0xfffffff8, RZ, 0xc0, !PT ;  /* 0xfffffff803038812 */ /* 0x000fca00078ec0ff */
[----:B------:R-:W-:Y:S01]  /*ba00*/  @!P0 IMAD.WIDE R72, R3, 0x2, R72 ;  /* 0x0000000203488825 */ /* 0x000fe200078e0248 */
[----:B--2---:R2:W-:Y:S04]  /*ba10*/  @!P1 ST.E.128 [R74.64], R64 ;  /* 0x000000404a009985 */ /* 0x0045e8000c101d0c */
[----:B-1----:R2:W-:Y:S02]  /*ba20*/  @!P0 ST.E.128 [R72.64], R32 ;  /* 0x0000002048008985 */ /* 0x0025e4000c101d0c */
.L_x_761:
[----:B--234-:R-:W-:Y:S05]  /*ba30*/  BSYNC B0 ;  /* 0x0000000000007941 */ /* 0x01cfea0003800000 */
.L_x_760:
[----:B------:R-:W-:Y:S01]  /*ba40*/  IADD3 R3, R69, 0x10, RZ ;  /* 0x0000001045037810 */ /* 0x000fe20007ffe0ff */
[----:B------:R2:W3:Y:S01]  /*ba50*/  SHFL.IDX PT, R35, R70, 0x1, 0x181f ;  /* 0x00381f0046237f89 */ /* 0x0004e200000e0000 */
[----:B------:R-:W-:Y:S02]  /*ba60*/  BSSY B0, `(.L_x_762) ;  /* 0x000000e000007945 */ /* 0x000fe40003800000 */
[----:B------:R-:W-:Y:S01]  /*ba70*/  ISETP.GE.AND P0, PT, R3, R2, PT ;  /* 0x000000020300720c */ /* 0x000fe20003f06270 */
[----:B------:R2:W4:-:S12]  /*ba80*/  SHFL.IDX PT, R34, R71, 0x1, 0x181f ;  /* 0x00381f0047227f89 */ /* 0x00051800000e0000 */
[----:B------:R-:W-:Y:S05]  /*ba90*/  @P0 BRA `(.L_x_763) ;  /* 0x000000a000000947 */ /* 0x000fea0003800000 */
[C---:B-1----:R-:W-:Y:S02]  /*baa0*/  IADD3 R32, R0.reuse, 0x40, RZ ;  /* 0x0000004000207810 */ /* 0x042fe40007ffe0ff */
[----:B------:R-:W-:Y:S02]  /*bab0*/  ISETP.GE.AND P1, PT, R0, c[0x0][0x3c8], PT ;  /* 0x0000f20000007a0c */ /* 0x000fe40003f26270 */
[----:B------:R-:W-:-:S13]  /*bac0*/  ISETP.GE.AND P0, PT, R32, c[0x0][0x3c8], PT ;  /* 0x0000f20020007a0c */ /* 0x000fda0003f06270 */
[----:B------:R-:W-:-:S04]  /*bad0*/  @!P0 SHF.R.S32.HI R3, RZ, 0x1f, R32 ;  /* 0x0000001fff038819 */ /* 0x000fc80000011420 */
[----:B------:R-:W-:Y:S01]  /*bae0*/  @!P0 LEA.HI R3, R3, R32, RZ, 0x3 ;  /* 0x0000002003038211 */ /* 0x000fe200078f18ff */
[----:B---34-:R-:W-:-:S03]  /*baf0*/  @!P1 IMAD.WIDE R32, R0, 0x2, R34 ;  /* 0x0000000200209825 */ /* 0x018fc600078e0222 */
[----:B------:R-:W-:Y:S02]  /*bb00*/  @!P0 LOP3.LUT R3, R3, 0xfffffff8, RZ, 0xc0, !PT ;  /* 0xfffffff803038812 */ /* 0x000fe400078ec0ff */
[----:B------:R1:W-:Y:S03]  /*bb10*/  @!P1 ST.E.128 [R32.64], R60 ;  /* 0x0000003c20009985 */ /* 0x0003e6000c101d0c */
[----:B------:R-:W-:-:S05]  /*bb20*/  @!P0 IMAD.WIDE R34, R3, 0x2, R34 ;  /* 0x0000000203228825 */ /* 0x000fca00078e0222 */
[----:B------:R1:W-:Y:S02]  /*bb30*/  @!P0 ST.E.128 [R34.64], R28 ;  /* 0x0000001c22008985 */ /* 0x0003e4000c101d0c */
.L_x_763:
[----:B------:R-:W-:Y:S05]  /*bb40*/  BSYNC B0 ;  /* 0x0000000000007941 */ /* 0x000fea0003800000 */
.L_x_762:
[----:B------:R-:W-:Y:S01]  /*bb50*/  IADD3 R3, R69, 0x20, RZ ;  /* 0x0000002045037810 */ /* 0x000fe20007ffe0ff */
[----:B-1----:R1:W2:Y:S01]  /*bb60*/  SHFL.IDX PT, R31, R70, 0x2, 0x181f ;  /* 0x00581f00461f7f89 */ /* 0x0022a200000e0000 */
[----:B------:R-:W-:Y:S02]  /*bb70*/  BSSY B0, `(.L_x_764) ;  /* 0x000000e000007945 */ /* 0x000fe40003800000 */
[----:B------:R-:W-:Y:S01]  /*bb80*/  ISETP.GE.AND P0, PT, R3, R2, PT ;  /* 0x000000020300720c */ /* 0x000fe20003f06270 */
[----:B------:R1:W4:-:S12]  /*bb90*/  SHFL.IDX PT, R30, R71, 0x2, 0x181f ;  /* 0x00581f00471e7f89 */ /* 0x00031800000e0000 */
[----:B------:R-:W-:Y:S05]  /*bba0*/  @P0 BRA `(.L_x_765) ;  /* 0x000000a000000947 */ /* 0x000fea0003800000 */
[C---:B------:R-:W-:Y:S02]  /*bbb0*/  IADD3 R28, R0.reuse, 0x40, RZ ;  /* 0x00000040001c7810 */ /* 0x040fe40007ffe0ff */
[----:B------:R-:W-:Y:S02]  /*bbc0*/  ISETP.GE.AND P1, PT, R0, c[0x0][0x3c8], PT ;  /* 0x0000f20000007a0c */ /* 0x000fe40003f26270 */
[----:B------:R-:W-:-:S13]  /*bbd0*/  ISETP.GE.AND P0, PT, R28, c[0x0][0x3c8], PT ;  /* 0x0000f2001c007a0c */ /* 0x000fda0003f06270 */
[----:B------:R-:W-:-:S04]  /*bbe0*/  @!P0 SHF.R.S32.HI R3, RZ, 0x1f, R28 ;  /* 0x0000001fff038819 */ /* 0x000fc8000001141c */
[----:B------:R-:W-:Y:S01]  /*bbf0*/  @!P0 LEA.HI R3, R3, R28, RZ, 0x3 ;  /* 0x0000001c03038211 */ /* 0x000fe200078f18ff */
[----:B--2-4-:R-:W-:-:S03]  /*bc00*/  @!P1 IMAD.WIDE R28, R0, 0x2, R30 ;  /* 0x00000002001c9825 */ /* 0x014fc600078e021e */
[----:B------:R-:W-:Y:S02]  /*bc10*/  @!P0 LOP3.LUT R3, R3, 0xfffffff8, RZ, 0xc0, !PT ;  /* 0xfffffff803038812 */ /* 0x000fe400078ec0ff */
[----:B------:R2:W-:Y:S03]  /*bc20*/  @!P1 ST.E.128 [R28.64], R56 ;  /* 0x000000381c009985 */ /* 0x0005e6000c101d0c */
[----:B------:R-:W-:-:S05]  /*bc30*/  @!P0 IMAD.WIDE R30, R3, 0x2, R30 ;  /* 0x00000002031e8825 */ /* 0x000fca00078e021e */
[----:B------:R2:W-:Y:S02]  /*bc40*/  @!P0 ST.E.128 [R30.64], R24 ;  /* 0x000000181e008985 */ /* 0x0005e4000c101d0c */
.L_x_765:
[----:B------:R-:W-:Y:S05]  /*bc50*/  BSYNC B0 ;  /* 0x0000000000007941 */ /* 0x000fea0003800000 */
.L_x_764:
[----:B------:R-:W-:Y:S01]  /*bc60*/  IADD3 R3, R69, 0x30, RZ ;  /* 0x0000003045037810 */ /* 0x000fe20007ffe0ff */
[----:B--2---:R2:W1:Y:S01]  /*bc70*/  SHFL.IDX PT, R27, R70, 0x3, 0x181f ;  /* 0x00781f00461b7f89 */ /* 0x00446200000e0000 */
        /* <DEDUP_REMOVED lines=9> */
[----:B-1--4-:R-:W-:-:S03]  /*bd10*/  @!P1 IMAD.WIDE R24, R0, 0x2, R26 ;  /* 0x0000000200189825 */ /* 0x012fc600078e021a */
[----:B------:R-:W-:Y:S02]  /*bd20*/  @!P0 LOP3.LUT R3, R3, 0xfffffff8, RZ, 0xc0, !PT ;  /* 0xfffffff803038812 */ /* 0x000fe400078ec0ff */
[----:B------:R1:W-:Y:S03]  /*bd30*/  @!P1 ST.E.128 [R24.64], R52 ;  /* 0x0000003418009985 */ /* 0x0003e6000c101d0c */
[----:B------:R-:W-:-:S05]  /*bd40*/  @!P0 IMAD.WIDE R26, R3, 0x2, R26 ;  /* 0x00000002031a8825 */ /* 0x000fca00078e021a */
[----:B------:R1:W-:Y:S02]  /*bd50*/  @!P0 ST.E.128 [R26.64], R20 ;  /* 0x000000141a008985 */ /* 0x0003e4000c101d0c */
.L_x_767:
[----:B------:R-:W-:Y:S05]  /*bd60*/  BSYNC B0 ;  /* 0x0000000000007941 */ /* 0x000fea0003800000 */
.L_x_766:
        /* <DEDUP_REMOVED lines=16> */
.L_x_769:
[----:B------:R-:W-:Y:S05]  /*be70*/  BSYNC B0 ;  /* 0x0000000000007941 */ /* 0x000fea0003800000 */
.L_x_768:
        /* <DEDUP_REMOVED lines=16> */
.L_x_771:
[----:B------:R-:W-:Y:S05]  /*bf80*/  BSYNC B0 ;  /* 0x0000000000007941 */ /* 0x000fea0003800000 */
.L_x_770:
        /* <DEDUP_REMOVED lines=16> */
.L_x_773:
[----:B------:R-:W-:Y:S05]  /*c090*/  BSYNC B0 ;  /* 0x0000000000007941 */ /* 0x000fea0003800000 */
.L_x_772:
[----:B------:R-:W-:Y:S01]  /*c0a0*/  IADD3 R69, R69, 0x70, RZ ;  /* 0x0000007045457810 */ /* 0x000fe20007ffe0ff */
[----:B--2---:R2:W1:Y:S03]  /*c0b0*/  SHFL.IDX PT, R9, R70, 0x7, 0x181f ;  /* 0x00f81f0046097f89 */ /* 0x00446600000e0000 */
[----:B------:R-:W-:Y:S01]  /*c0c0*/  ISETP.GE.AND P0, PT, R69, R2, PT ;  /* 0x000000024500720c */ /* 0x000fe20003f06270 */
[----:B------:R2:W4:-:S12]  /*c0d0*/  SHFL.IDX PT, R8, R71, 0x7, 0x181f ;  /* 0x00f81f0047087f89 */ /* 0x00051800000e0000 */
[----:B------:R-:W-:Y:S05]  /*c0e0*/  @P0 EXIT ;  /* 0x000000000000094d */ /* 0x000fea0003800000 */
[----:B------:R-:W-:-:S13]  /*c0f0*/  ISETP.GE.AND P0, PT, R0, c[0x0][0x3c8], PT ;  /* 0x0000f20000007a0c */ /* 0x000fda0003f06270 */
[----:B-1--4-:R-:W-:-:S05]  /*c100*/  @!P0 IMAD.WIDE R2, R0, 0x2, R8 ;  /* 0x0000000200028825 */ /* 0x012fca00078e0208 */
[----:B------:R1:W-:Y:S02]  /*c110*/  @!P0 ST.E.128 [R2.64], R36 ;  /* 0x0000002402008985 */ /* 0x0003e4000c101d0c */
[----:B-1----:R-:W-:-:S04]  /*c120*/  IADD3 R2, R0, 0x40, RZ ;  /* 0x0000004000027810 */ /* 0x002fc80007ffe0ff */
        /* <DEDUP_REMOVED lines=8> */
.L_x_758:
        /* <DEDUP_REMOVED lines=31> */
.L_x_774:
        /* <DEDUP_REMOVED lines=43> */
.L_x_776:
[----:B------:R-:W-:Y:S05]  /*c650*/  BSYNC B0 ;  /* 0x0000000000007941 */ /* 0x000fea0003800000 */
.L_x_775:
[----:B------:R-:W2:Y:S01]  /*c660*/  S2R R3, SR_CTAID.X ;  /* 0x0000000000037919 */ /* 0x000ea20000002500 */
[----:B-1----:R-:W-:Y:S01]  /*c670*/  SHF.R.S32.HI R2, RZ, 0x1f, R0 ;  /* 0x0000001fff027819 */ /* 0x002fe20000011400 */
[----:B------:R-:W-:Y:S01]  /*c680*/  ULDC.64 UR4, c[0x0][0x3a0] ;  /* 0x0000e80000047ab9 */ /* 0x000fe20000000a00 */
[----:B------:R-:W-:Y:S01]  /*c690*/  IMAD.MOV.U32 R4, RZ, RZ, c[0x0][0x4e8] ;  /* 0x00013a00ff047624 */ /* 0x000fe200078e00ff */
[----:B------:R-:W-:Y:S01]  /*c6a0*/  UIMAD UR7, UR15, UR4, URZ ;  /* 0x000000040f0772a4 */ /* 0x000fe2000f8e023f */
[----:B------:R-:W-:Y:S01]  /*c6b0*/  LEA.HI R2, R2, R0, RZ, 0x3 ;  /* 0x0000000002027211 */ /* 0x000fe200078f18ff */
[----:B------:R-:W-:Y:S01]  /*c6c0*/  UIMAD.WIDE.U32 UR16, UR14, UR4, URZ ;  /* 0x000000040e1072a5 */ /* 0x000fe2000f8e003f */
[----:B-----5:R-:W-:Y:S01]  /*c6d0*/  IMAD R8, R8, c[0x0][0x4e8], RZ ;  /* 0x00013a0008087a24 */ /* 0x020fe200078e02ff */
[----:B------:R-:W-:Y:S01]  /*c6e0*/  ISETP.NE.AND P0, PT, R4, 0x1, PT ;  /* 0x000000010400780c */ /* 0x000fe20003f05270 */
[----:B------:R-:W-:Y:S01]  /*c6f0*/  UIMAD UR7, UR14, UR5, UR7 ;  /* 0x000000050e0772a4 */ /* 0x000fe2000f8e0207 */
[----:B------:R-:W-:Y:S01]  /*c700*/  LOP3.LUT R5, R2, 0xfffffff8, RZ, 0xc0, !PT ;  /* 0xfffffff802057812 */ /* 0x000fe200078ec0ff */
[----:B------:R-:W-:Y:S01]  /*c710*/  BSSY B0, `(.L_x_777) ;  /* 0x0000034000007945 */ /* 0x000fe20003800000 */
[----:B------:R-:W-:Y:S01]  /*c720*/  SHF.R.S32.HI R2, RZ, 0x3, R2 ;  /* 0x00000003ff027819 */ /* 0x000fe20000011402 */
[----:B------:R-:W-:-:S02]  /*c730*/  ULDC.64 UR4, c[0x0][0x3e8] ;  /* 0x0000fa0000047ab9 */ /* 0x000fc40000000a00 */
[----:B------:R-:W-:Y:S01]  /*c740*/  IMAD.IADD R0, R0, 0x1, -R5 ;  /* 0x0000000100007824 */ /* 0x000fe200078e0a05 */
[----:B------:R-:W-:Y:S02]  /*c750*/  UIADD3 UR17, UR17, UR7, URZ ;  /* 0x0000000711117290 */ /* 0x000fe4000fffe03f */
[----:B------:R-:W-:Y:S02]  /*c760*/  UIMAD UR7, UR9, UR4, URZ ;  /* 0x00000004090772a4 */ /* 0x000fe4000f8e023f */
[----:B------:R-:W-:Y:S02]  /*c770*/  LEA R5, R0, R2, 0x4 ;  /* 0x0000000200057211 */ /* 0x000fe400078e20ff */
[----:B------:R-:W-:Y:S02]  /*c780*/  UIMAD UR7, UR8, UR5, UR7 ;  /* 0x00000005080772a4 */ /* 0x000fe4000f8e0207 */
[----:B------:R-:W-:Y:S01]  /*c790*/  UIMAD.WIDE.U32 UR8, UR8, UR4, UR16 ;  /* 0x00000004080872a5 */ /* 0x000fe2000f8e0010 */
[----:B--2---:R-:W-:-:S02]  /*c7a0*/  IMAD R5, R3, 0x80, R5 ;  /* 0x0000008003057824 */ /* 0x004fc400078e0205 */
        /* <DEDUP_REMOVED lines=9> */
[----:B------:R-:W-:Y:S02]  /*c840*/  @P0 SHF.R.U32.HI R7, RZ, c[0x0][0x4f0], R4 ;  /* 0x00013c00ff070a19 */ /* 0x000fe40000011604 */
[----:B------:R-:W-:Y:S01]  /*c850*/  IADD3 R0, R3, 0x40, RZ ;  /* 0x0000004003007810 */ /* 0x000fe20007ffe0ff */
[----:B------:R-:W-:Y:S01]  /*c860*/  UIADD3 UR5, UR9, UR5, URZ ;  /* 0x0000000509057290 */ /* 0x000fe2000fffe03f */
[--C-:B------:R-:W-:Y:S01]  /*c870*/  SHF.R.S32.HI R4, RZ, 0x1f, R7.reuse ;  /* 0x0000001fff047819 */ /* 0x100fe20000011407 */
[----:B------:R-:W-:Y:S01]  /*c880*/  IMAD.MOV R6, RZ, RZ, -R7 ;  /* 0x000000ffff067224 */ /* 0x000fe200078e0a07 */
[----:B------:R-:W-:Y:S01]  /*c890*/  MOV R10, UR8 ;  /* 0x00000008000a7c02 */ /* 0x000fe20008000f00 */
[----:B------:R-:W-:-:S02]  /*c8a0*/  IMAD.U32 R11, RZ, RZ, UR9 ;  /* 0x00000009ff0b7e24 */ /* 0x000fc4000f8e00ff */
        /* <DEDUP_REMOVED lines=26> */
.L_x_778:
[----:B------:R-:W-:Y:S05]  /*ca50*/  BSYNC B0 ;  /* 0x0000000000007941 */ /* 0x000fea0003800000 */
.L_x_777:
        /* <DEDUP_REMOVED lines=15> */
.L_x_780:
[----:B------:R-:W-:Y:S05]  /*cb50*/  BSYNC B0 ;  /* 0x0000000000007941 */ /* 0x000fea0003800000 */
.L_x_779:
        /* <DEDUP_REMOVED lines=15> */
.L_x_782:
[----:B------:R-:W-:Y:S05]  /*cc50*/  BSYNC B0 ;  /* 0x0000000000007941 */ /* 0x000fea0003800000 */
.L_x_781:
[----:B--2---:R-:W-:Y:S01]  /*cc60*/  IADD3 R6, R2, 0x30, RZ ;  /* 0x0000003002067810 */ /* 0x004fe20007ffe0ff */
[----:B----4-:R2:W4:Y:S01]  /*cc70*/  SHFL.IDX PT, R11, R4, 0x3, 0x181f ;  /* 0x00781f00040b7f89 */ /* 0x01052200000e0000 */
        /* <DEDUP_REMOVED lines=13> */
.L_x_784:
[----:B------:R-:W-:Y:S05]  /*cd50*/  BSYNC B0 ;  /* 0x0000000000007941 */ /* 0x000fea0003800000 */
.L_x_783:
        /* <DEDUP_REMOVED lines=15> */
.L_x_786:
[----:B------:R-:W-:Y:S05]  /*ce50*/  BSYNC B0 ;  /* 0x0000000000007941 */ /* 0x000fea0003800000 */
.L_x_785:
        /* <DEDUP_REMOVED lines=15> */
.L_x_788:
[----:B------:R-:W-:Y:S05]  /*cf50*/  BSYNC B0 ;  /* 0x0000000000007941 */ /* 0x000fea0003800000 */
.L_x_787:
        /* <DEDUP_REMOVED lines=15> */
.L_x_790:
[----:B------:R-:W-:Y:S05]  /*d050*/  BSYNC B0 ;  /* 0x0000000000007941 */ /* 0x000fea0003800000 */
.L_x_789:
        /* <DEDUP_REMOVED lines=16> */
.L_x_791:
        /* <DEDUP_REMOVED lines=10> */
.L_x_2035:


//--------------------- .text._ZN7cutlass13device_kernelIN5flash19enable_sm80_to_sm89INS1_16FlashAttnFwdSm80INS1_25CollectiveMainloopFwdSm80ILi4ELi1ELb0EN4cute5tupleIJNS5_1CILi128EEENS7_ILi64EEES8_EEELi128ENS_6half_tEfNS_4arch4Sm80ELb0ELb0ELb0ELb1ELb1ELb1ELb1ELb0EEENS1_21CollectiveEpilogueFwdINS6_IJS8_S8_S9_EEENS6_IJNS7_ILi1EEESH_SH_EEESB_SD_Li128ELb1ELb1ELb0ELb0EEENS1_19SingleTileSchedulerILb1ELb0ELb1ELi128EEEEEEEEEvNT_6ParamsE --------------------------
	.section	.text._ZN7cutlass13device_kernelIN5flash19enable_sm80_to_sm89INS1_16FlashAttnFwdSm80INS1_25CollectiveMainloopFwdSm80ILi4ELi1ELb0EN4cute5tupleIJNS5_1CILi128EEENS7_ILi64EEES8_EEELi128ENS_6half_tEfNS_4arch4Sm80ELb0ELb0ELb0ELb1ELb1ELb1ELb1ELb0EEENS1_21CollectiveEpilogueFwdINS6_IJS8_S8_S9_EEENS6_IJNS7_ILi1EEESH_SH_EEESB_SD_Li128ELb1ELb1ELb0ELb0EEENS1_19SingleTileSchedulerILb1ELb0ELb1ELi128EEEEEEEEEvNT_6ParamsE,"ax",@progbits
	.sectioninfo	@"SHI_REGISTERS=255"
	.align	128
.text._ZN7cutlass13device_kernelIN5flash19enable_sm80_to_sm89INS1_16FlashAttnFwdSm80INS1_25CollectiveMainloopFwdSm80ILi4ELi1ELb0EN4cute5tupleIJNS5_1CILi128EEENS7_ILi64EEES8_EEELi128ENS_6half_tEfNS_4arch4Sm80ELb0ELb0ELb0ELb1ELb1ELb1ELb1ELb0EEENS1_21CollectiveEpilogueFwdINS6_IJS8_S8_S9_EEENS6_IJNS7_ILi1EEESH_SH_EEESB_SD_Li128ELb1ELb1ELb0ELb0EEENS1_19SingleTileSchedulerILb1ELb0ELb1ELi128EEEEEEEEEvNT_6ParamsE:
        .type           _ZN7cutlass13device_kernelIN5flash19enable_sm80_to_sm89INS1_16FlashAttnFwdSm80INS1_25CollectiveMainloopFwdSm80ILi4ELi1ELb0EN4cute5tupleIJNS5_1CILi128EEENS7_ILi64EEES8_EEELi128ENS_6half_tEfNS_4arch4Sm80ELb0ELb0ELb0ELb1ELb1ELb1ELb1ELb0EEENS1_21CollectiveEpilogueFwdINS6_IJS8_S8_S9_EEENS6_IJNS7_ILi1EEESH_SH_EEESB_SD_Li128ELb1ELb1ELb0ELb0EEENS1_19SingleTileSchedulerILb1ELb0ELb1ELi128EEEEEEEEEvNT_6ParamsE,@function
        .size           _ZN7cutlass13device_kernelIN5flash19enable_sm80_to_sm89INS1_16FlashAttnFwdSm80INS1_25CollectiveMainloopFwdSm80ILi4ELi1ELb0EN4cute5tupleIJNS5_1CILi128EEENS7_ILi64EEES8_EEELi128ENS_6half_tEfNS_4arch4Sm80ELb0ELb0ELb0ELb1ELb1ELb1ELb1ELb0EEENS1_21CollectiveEpilogueFwdINS6_IJS8_S8_S9_EEENS6_IJNS7_ILi1EEESH_SH_EEESB_SD_Li128ELb1ELb1ELb0ELb0EEENS1_19SingleTileSchedulerILb1ELb0ELb1ELi128EEEEEEEEEvNT_6ParamsE,(.L_x_2036 - _ZN7cutlass13device_kernelIN5flash19enable_sm80_to_sm89INS1_16FlashAttnFwdSm80INS1_25CollectiveMainloopFwdSm80ILi4ELi1ELb0EN4cute5tupleIJNS5_1CILi128EEENS7_ILi64EEES8_EEELi128ENS_6half_tEfNS_4arch4Sm80ELb0ELb0ELb0ELb1ELb1ELb1ELb1ELb0EEENS1_21CollectiveEpilogueFwdINS6_IJS8_S8_S9_EEENS6_IJNS7_ILi1EEESH_SH_EEESB_SD_Li128ELb1ELb1ELb0ELb0EEENS1_19SingleTileSchedulerILb1ELb0ELb1ELi128EEEEEEEEEvNT_6ParamsE)
        .other          _ZN7cutlass13device_kernelIN5flash19enable_sm80_to_sm89INS1_16FlashAttnFwdSm80INS1_25CollectiveMainloopFwdSm80ILi4ELi1ELb0EN4cute5tupleIJNS5_1CILi128EEENS7_ILi64EEES8_EEELi128ENS_6half_tEfNS_4arch4Sm80ELb0ELb0ELb0ELb1ELb1ELb1ELb1ELb0EEENS1_21CollectiveEpilogueFwdINS6_IJS8_S8_S9_EEENS6_IJNS7_ILi1EEESH_SH_EEESB_SD_Li128ELb1ELb1ELb0ELb0EEENS1_19SingleTileSchedulerILb1ELb0ELb1ELi128EEEEEEEEEvNT_6ParamsE,@"STO_CUDA_ENTRY STV_DEFAULT"
_ZN7cutlass13device_kernelIN5flash19enable_sm80_to_sm89INS1_16FlashAttnFwdSm80INS1_25CollectiveMainloopFwdSm80ILi4ELi1ELb0EN4cute5tupleIJNS5_1CILi128EEENS7_ILi64EEES8_EEELi128ENS_6half_tEfNS_4arch4Sm80ELb0ELb0ELb0ELb1ELb1ELb1ELb1ELb0EEENS1_21CollectiveEpilogueFwdINS6_IJS8_S8_S9_EEENS6_IJNS7_ILi1EEESH_SH_EEESB_SD_Li128ELb1ELb1ELb0ELb0EEENS1_19SingleTileSchedulerILb1ELb0ELb1ELi128EEEEEEEEEvNT_6ParamsE:
        /* <DEDUP_REMOVED lines=21> */
.L_x_793:
[----:B------:R-:W-:-:S04]  /*0150*/  ISETP.NE.U32.AND P0, PT, RZ, c[0x0][0x560], PT ;  /* 0x00015800ff007a0c */ /* 0x000fc80003f05070 */
[----:B------:R-:W-:-:S13]  /*0160*/  ISETP.NE.AND.EX P0, PT, RZ, c[0x0][0x564], PT, P0 ;  /* 0x00015900ff007a0c */ /* 0x000fda0003f05300 */
[----:B------:R-:W-:Y:S05]  /*0170*/  @!P0 BRA `(.L_x_795) ;  /* 0x000000a000008947 */ /* 0x000fea0003800000 */
[----:B------:R-:W-:Y:S02]  /*0180*/  ULDC.64 UR4, c[0x0][0x560] ;  /* 0x0001580000047ab9 */ /* 0x000fe40000000a00 */
[----:B------:R-:W-:-:S06]  /*0190*/  UIMAD.WIDE UR4, UR24, UR45, UR4 ;  /* 0x0000002d180472a5 */ /* 0x000fcc000f8e0204 */
[----:B------:R-:W-:Y:S02]  /*01a0*/  MOV R2, UR4 ;  /* 0x0000000400027c02 */ /* 0x000fe40008000f00 */
[----:B------:R-:W-:-:S05]  /*01b0*/  MOV R3, UR5 ;  /* 0x0000000500037c02 */ /* 0x000fca0008000f00 */
[----:B------:R1:W2:Y:S04]  /*01c0*/  LDG.E R0, [R2.64] ;  /* 0x0000002202007981 */ /* 0x0002a8000c1e1900 */
[----:B-1----:R-:W3:Y:S01]  /*01d0*/  LDG.E R2, [R2.64+0x4] ;  /* 0x0000042202027981 */ /* 0x002ee2000c1e1900 */
[----:B--2---:R-:W1:Y:S08]  /*01e0*/  R2UR UR4, R0 ;  /* 0x00000000000473c2 */ /* 0x004e7000000e0000 */
[----:B---3--:R-:W1:Y:S02]  /*01f0*/  R2UR UR6, R2 ;  /* 0x00000000020673c2 */ /* 0x008e6400000e0000 */
[----:B-1----:R-:W-:Y:S01]  /*0200*/  UIADD3 UR6, -UR4, UR6, URZ ;  /* 0x0000000604067290 */ /* 0x002fe2000fffe13f */
[----:B------:R-:W-:Y:S05]  /*0210*/  BRA `(.L_x_794) ;  /* 0x0000001000007947 */ /* 0x000fea0003800000 */
.L_x_795:
[----:B------:R-:W-:Y:S02]  /*0220*/  ULDC UR6, c[0x0][0x54c] ;  /* 0x0001530000067ab9 */ /* 0x000fe40000000800 */
.L_x_794:
[----:B------:R-:W-:Y:S02]  /*0230*/  ULDC UR4, c[0x0][0x548] ;  /* 0x0001520000047ab9 */ /* 0x000fe40000000800 */
[----:B------:R-:W-:-:S02]  /*0240*/  USHF.L.U32 UR5, UR17, 0x7, URZ ;  /* 0x0000000711057899 */ /* 0x000fc4000800063f */
[----:B------:R-:W-:-:S04]  /*0250*/  UIMAD UR4, UR6, UR4, URZ ;  /* 0x00000004060472a4 */ /* 0x000fc8000f8e023f */
[----:B------:R-:W-:-:S04]  /*0260*/  UISETP.GE.AND UP0, UPT, UR5, UR4, UPT ;  /* 0x000000040500728c */ /* 0x000fc8000bf06270 */
[----:B------:R-:W-:Y:S01]  /*0270*/  USEL UR24, UR24, 0xffffffff, !UP0 ;  /* 0xffffffff18187887 */ /* 0x000fe2000c000000 */
[----:B------:R-:W-:Y:S05]  /*0280*/  BRA `(.L_x_796) ;  /* 0x000001b000007947 */ /* 0x000fea0003800000 */
.L_x_792:
        /* <DEDUP_REMOVED lines=8> */
.L_x_797:
        /* <DEDUP_REMOVED lines=13> */
.L_x_799:
[----:B------:R-:W-:Y:S02]  /*03e0*/  ULDC UR6, c[0x0][0x54c] ;  /* 0x0001530000067ab9 */ /* 0x000fe40000000800 */
.L_x_798:
[----:B------:R-:W-:Y:S02]  /*03f0*/  ULDC UR4, c[0x0][0x548] ;  /* 0x0001520000047ab9 */ /* 0x000fe40000000800 */
[----:B------:R-:W-:-:S02]  /*0400*/  USHF.L.U32 UR5, UR17, 0x7, URZ ;  /* 0x0000000711057899 */ /* 0x000fc4000800063f */
[----:B------:R-:W-:-:S04]  /*0410*/  UIMAD UR4, UR6, UR4, URZ ;  /* 0x00000004060472a4 */ /* 0x000fc8000f8e023f */
[----:B------:R-:W-:-:S04]  /*0420*/  UISETP.GE.AND UP0, UPT, UR5, UR4, UPT ;  /* 0x000000040500728c */ /* 0x000fc8000bf06270 */
[----:B------:R-:W-:-:S06]  /*0430*/  USEL UR24, UR24, 0xffffffff, !UP0 ;  /* 0xffffffff18187887 */ /* 0x000fcc000c000000 */
.L_x_796:
        /* <DEDUP_REMOVED lines=34> */
[----:B------:R3:W4:Y:S01]  /*0660*/  @P2 LDG.E R7, [R4.64] ;  /* 0x0000002204072981 */ /* 0x000722000c1e1900 */
[----:B------:R-:W-:Y:S01]  /*0670*/  UIMAD.WIDE UR4, UR24, UR45, UR4 ;  /* 0x0000002d180472a5 */ /* 0x000fe2000f8e0204 */
[----:B------:R-:W-:Y:S01]  /*0680*/  MOV R26, RZ ;  /* 0x000000ff001a7202 */ /* 0x000fe20000000f00 */
[----:B------:R-:W-:Y:S01]  /*0690*/  IMAD.MOV.U32 R8, RZ, RZ, RZ ;  /* 0x000000ffff087224 */ /* 0x000fe200078e00ff */
[----:B------:R-:W4:Y:S03]  /*06a0*/  @P3 LDG.E R6, [R10.64] ;  /* 0x000000220a063981 */ /* 0x000f26000c1e1900 */
[----:B-1----:R-:W-:Y:S01]  /*06b0*/  IMAD.U32 R2, RZ, RZ, UR4 ;  /* 0x00000004ff027e24 */ /* 0x002fe2000f8e00ff */
[----:B------:R-:W-:Y:S01]  /*06c0*/  MOV R3, UR5 ;  /* 0x0000000500037c02 */ /* 0x000fe20008000f00 */
[----:B---3--:R-:W-:Y:S01]  /*06d0*/  IMAD.U32 R4, RZ, RZ, UR6 ;  /* 0x00000006ff047e24 */ /* 0x008fe2000f8e00ff */
[----:B------:R-:W-:-:S03]  /*06e0*/  MOV R5, UR7 ;  /* 0x0000000700057c02 */ /* 0x000fc60008000f00 */
[----:B------:R1:W5:Y:S04]  /*06f0*/  @P0 LDG.E R8, [R2.64] ;  /* 0x0000002202080981 */ /* 0x000368000c1e1900 */
[----:B------:R1:W5:Y:S01]  /*0700*/  @P4 LDG.E R26, [R4.64] ;  /* 0x00000022041a4981 */ /* 0x000362000c1e1900 */
[----:B------:R-:W3:Y:S01]  /*0710*/  S2UR UR16, SR_CTAID.Y ;  /* 0x00000000001079c3 */ /* 0x000ee20000002600 */
[----:B------:R-:W-:Y:S02]  /*0720*/  UMOV UR19, URZ ;  /* 0x0000003f00137c82 */ /* 0x000fe40008000000 */
[----:B------:R-:W-:Y:S02]  /*0730*/  ULDC UR23, c[0x0][0x168] ;  /* 0x00005a0000177ab9 */ /* 0x000fe40000000800 */
[----:B------:R-:W-:-:S02]  /*0740*/  UMOV UR20, URZ ;  /* 0x0000003f00147c82 */ /* 0x000fc40008000000 */
[----:B------:R-:W-:Y:S02]  /*0750*/  ULDC UR4, c[0x0][0x2ac] ;  /* 0x0000ab0000047ab9 */ /* 0x000fe40000000800 */
[----:B------:R-:W-:Y:S02]  /*0760*/  ULDC UR22, c[0x0][0x1d0] ;  /* 0x0000740000167ab9 */ /* 0x000fe40000000800 */
[----:B------:R-:W-:Y:S02]  /*0770*/  UIMAD UR22, UR4, UR22, URZ ;  /* 0x00000016041672a4 */ /* 0x000fe4000f8e023f */
[----:B------:R-:W-:Y:S02]  /*0780*/  ULDC UR21, c[0x0][0x228] ;  /* 0x00008a0000157ab9 */ /* 0x000fe40000000800 */
[----:B---3--:R-:W-:Y:S01]  /*0790*/  USHF.R.S32.HI UR15, URZ, 0x1f, UR16 ;  /* 0x0000001f3f0f7899 */ /* 0x008fe20008011410 */
[----:B--2---:R1:W2:Y:S08]  /*07a0*/  @P1 R2UR UR23, R0 ;  /* 0x00000000001713c2 */ /* 0x0042b000000e0000 */
[----:B----4-:R1:W3:Y:S08]  /*07b0*/  @P2 R2UR UR19, R7 ;  /* 0x00000000071323c2 */ /* 0x0102f000000e0000 */
[----:B------:R1:W4:Y:S01]  /*07c0*/  @P3 R2UR UR20, R6 ;  /* 0x00000000061433c2 */ /* 0x00032200000e0000 */
[----:B------:R-:W-:Y:S05]  /*07d0*/  @P1 BRA `(.L_x_800) ;  /* 0x0000006000001947 */ /* 0x000fea0003800000 */
[----:B------:R-:W-:Y:S05]  /*07e0*/  @!P3 BRA `(.L_x_800) ;  /* 0x000000500000b947 */ /* 0x000fea0003800000 */
[----:B-1--4-:R-:W4:Y:S04]  /*07f0*/  LDG.E R6, [R10.64] ;  /* 0x000000220a067981 */ /* 0x012f28000c1e1900 */
[----:B---3--:R-:W3:Y:S01]  /*0800*/  LDG.E R0, [R10.64+0x4] ;  /* 0x000004220a007981 */ /* 0x008ee2000c1e1900 */
[----:B--2-4-:R-:W1:Y:S08]  /*0810*/  R2UR UR23, R6 ;  /* 0x00000000061773c2 */ /* 0x014e7000000e0000 */
[----:B---3--:R-:W1:Y:S02]  /*0820*/  R2UR UR4, R0 ;  /* 0x00000000000473c2 */ /* 0x008e6400000e0000 */
[----:B-1----:R-:W-:-:S06]  /*0830*/  UIADD3 UR23, -UR23, UR4, URZ ;  /* 0x0000000417177290 */ /* 0x002fcc000fffe13f */
.L_x_800:
[----:B------:R-:W-:-:S04]  /*0840*/  ISETP.NE.U32.AND P1, PT, RZ, c[0x0][0x368], PT ;  /* 0x0000da00ff007a0c */ /* 0x000fc80003f25070 */
[----:B------:R-:W-:-:S13]  /*0850*/  ISETP.NE.AND.EX P1, PT, RZ, c[0x0][0x36c], PT, P1 ;  /* 0x0000db00ff007a0c */ /* 0x000fda0003f25310 */
[----:B------:R-:W-:Y:S05]  /*0860*/  @!P1 BRA `(.L_x_801) ;  /* 0x0000007000009947 */ /* 0x000fea0003800000 */
[----:B------:R-:W-:Y:S02]  /*0870*/  ULDC.64 UR4, c[0x0][0x368] ;  /* 0x0000da0000047ab9 */ /* 0x000fe40000000a00 */
[----:B------:R-:W-:-:S06]  /*0880*/  UIMAD.WIDE UR4, UR24, UR45, UR4 ;  /* 0x0000002d180472a5 */ /* 0x000fcc000f8e0204 */
[----:B-1----:R-:W-:Y:S02]  /*0890*/  MOV R4, UR4 ;  /* 0x0000000400047c02 */ /* 0x002fe40008000f00 */
[----:B------:R-:W-:-:S05]  /*08a0*/  MOV R5, UR5 ;  /* 0x0000000500057c02 */ /* 0x000fca0008000f00 */
[----:B----4-:R-:W4:Y:S02]  /*08b0*/  LDG.E R0, [R4.64] ;  /* 0x0000002204007981 */ /* 0x010f24000c1e1900 */
[----:B----4-:R1:W4:Y:S02]  /*08c0*/  R2UR UR22, R0 ;  /* 0x00000000001673c2 */ /* 0x01032400000e0000 */
[----:B-1--4-:R-:W-:Y:S05]  /*08d0*/  BRA `(.L_x_802) ;  /* 0x0000006000007947 */ /* 0x012fea0003800000 */
.L_x_801:
[----:B------:R-:W-:Y:S05]  /*08e0*/  @!P4 BRA `(.L_x_802) ;  /* 0x000000500000c947 */ /* 0x000fea0003800000 */
[----:B-1--4-:R1:W4:Y:S04]  /*08f0*/  LDG.E R0, [R4.64] ;  /* 0x0000002204007981 */ /* 0x012328000c1e1900 */
[----:B-1-3--:R-:W3:Y:S01]  /*0900*/  LDG.E R4, [R4.64+0x4] ;  /* 0x0000042204047981 */ /* 0x00aee2000c1e1900 */
[----:B----4-:R-:W1:Y:S08]  /*0910*/  R2UR UR22, R0 ;  /* 0x00000000001673c2 */ /* 0x010e7000000e0000 */
[----:B---3--:R-:W1:Y:S02]  /*0920*/  R2UR UR4, R4 ;  /* 0x00000000040473c2 */ /* 0x008e6400000e0000 */
[----:B-1----:R-:W-:-:S06]  /*0930*/  UIADD3 UR22, -UR22, UR4, URZ ;  /* 0x0000000416167290 */ /* 0x002fcc000fffe13f */
.L_x_802:
[----:B-1--4-:R1:W4:Y:S01]  /*0940*/  @P0 LDG.E R0, [R2.64] ;  /* 0x0000002202000981 */ /* 0x012322000c1e1900 */
[----:B------:R-:W-:-:S03]  /*0950*/  ULDC.64 UR4, c[0x0][0x378] ;  /* 0x0000de0000047ab9 */ /* 0x000fc60000000a00 */
[----:B-1-3--:R-:W3:Y:S01]  /*0960*/  @P0 LDG.E R2, [R2.64+0x4] ;  /* 0x0000042202020981 */ /* 0x00aee2000c1e1900 */
[----:B------:R-:W-:Y:S01]  /*0970*/  UISETP.NE.U32.AND UP0, UPT, URZ, UR4, UPT ;  /* 0x000000043f00728c */ /* 0x000fe2000bf05070 */
[----:B------:R-:W-:-:S03]  /*0980*/  IMAD.U32 R143, RZ, RZ, UR22 ;  /* 0x00000016ff8f7e24 */ /* 0x000fc6000f8e00ff */
[----:B------:R-:W-:-:S03]  /*0990*/  UISETP.NE.AND.EX UP0, UPT, URZ, UR5, UPT, UP0 ;  /* 0x000000053f00728c */ /* 0x000fc6000bf05300 */
[----:B------:R-:W-:-:S03]  /*09a0*/  ULDC.64 UR4, c[0x0][0x378] ;  /* 0x0000de0000047ab9 */ /* 0x000fc60000000a00 */
[----:B------:R-:W-:-:S05]  /*09b0*/  PLOP3.LUT P1, PT, PT, PT, UP0, 0x80, 0x0 ;  /* 0x000000000000781c */ /* 0x000fca0003f2f008 */
[----:B------:R-:W-:-:S06]  /*09c0*/  @UP0 UIMAD.WIDE UR4, UR24, UR45, UR4 ;  /* 0x0000002d180402a5 */ /* 0x000fcc000f8e0204 */
[----:B------:R-:W-:Y:S01]  /*09d0*/  MOV R4, UR4 ;  /* 0x0000000400047c02 */ /* 0x000fe20008000f00 */
[----:B------:R-:W-:-:S05]  /*09e0*/  IMAD.U32 R5, RZ, RZ, UR5 ;  /* 0x00000005ff057e24 */ /* 0x000fca000f8e00ff */
[----:B------:R1:W5:Y:S01]  /*09f0*/  @P1 LDG.E R143, [R4.64] ;  /* 0x00000022048f1981 */ /* 0x000362000c1e1900 */
[----:B------:R-:W-:Y:S01]  /*0a00*/  UIADD3 UR5, -UR19, UR22, URZ ;  /* 0x0000001613057290 */ /* 0x000fe2000fffe13f */
[----:B----4-:R-:W4:Y:S08]  /*0a10*/  @P0 R2UR UR4, R0 ;  /* 0x00000000000403c2 */ /* 0x010f3000000e0000 */
[----:B---3--:R-:W4:Y:S02]  /*0a20*/  @P0 R2UR UR6, R2 ;  /* 0x00000000020603c2 */ /* 0x008f2400000e0000 */
[----:B----4-:R-:W-:-:S02]  /*0a30*/  @UP2 UIADD3 UR21, -UR4, UR6, URZ ;  /* 0x0000000604152290 */ /* 0x010fc4000fffe13f */
[----:B------:R-:W-:Y:S02]  /*0a40*/  UIADD3 UR6, -UR5, URZ, URZ ;  /* 0x0000003f05067290 */ /* 0x000fe4000fffe13f */
[----:B------:R-:W-:Y:S02]  /*0a50*/  UIADD3 UR9, UR5, UR21, URZ ;  /* 0x0000001505097290 */ /* 0x000fe4000fffe03f */
        /* <DEDUP_REMOVED lines=19> */
[----:B-1----:R-:W-:Y:S02]  /*0b90*/  ULDC.64 UR4, c[0x0][0x340] ;  /* 0x0000d00000047ab9 */ /* 0x002fe40000000a00 */
[----:B------:R-:W-:Y:S02]  /*0ba0*/  UISETP.NE.U32.AND UP0, UPT, URZ, UR4, UPT ;  /* 0x000000043f00728c */ /* 0x000fe4000bf05070 */
[----:B------:R-:W-:Y:S02]  /*0bb0*/  ULDC.64 UR28, c[0x0][0x240] ;  /* 0x00009000001c7ab9 */ /* 0x000fe40000000a00 */
        /* <DEDUP_REMOVED lines=8> */
[----:B------:R-:W-:Y:S01]  /*0c40*/  UMOV UR43, 0x6 ;  /* 0x00000006002b7882 */ /* 0x000fe20000000000 */
[----:B------:R-:W-:Y:S01]  /*0c50*/  LEA.HI R0, R14, R159, RZ, 0x3 ;  /* 0x0000009f0e007211 */ /* 0x000fe200078f18ff */
[----:B------:R1:W3:Y:S01]  /*0c60*/  @P4 LDG.E R9, [R2.64] ;  /* 0x0000002202094981 */ /* 0x0002e2000c1e1900 */
[----:B------:R-:W-:Y:S01]  /*0c70*/  UMOV UR40, 0x5 ;  /* 0x0000000500287882 */ /* 0x000fe20000000000 */
[----:B------:R-:W-:Y:S01]  /*0c80*/  IMAD.U32 R4, RZ, RZ, UR16 ;  /* 0x00000010ff047e24 */ /* 0x000fe2000f8e00ff */
[----:B------:R-:W-:Y:S01]  /*0c90*/  SHF.R.S32.HI R95, RZ, 0x3, R0 ;  /* 0x00000003ff5f7819 */ /* 0x000fe20000011400 */
[----:B------:R-:W-:Y:S01]  /*0ca0*/  ULDC UR13, c[0x0][0x23c] ;  /* 0x00008f00000d7ab9 */ /* 0x000fe20000000800 */
[----:B------:R-:W-:Y:S01]  /*0cb0*/  LOP3.LUT R0, R0, 0xfffffff8, RZ, 0xc0, !PT ;  /* 0xfffffff800007812 */ /* 0x000fe200078ec0ff */
[----:B------:R-:W-:Y:S01]  /*0cc0*/  ULDC.64 UR4, c[0x0][0x238] ;  /* 0x00008e0000047ab9 */ /* 0x000fe20000000a00 */
[----:B------:R-:W-:Y:S01]  /*0cd0*/  SHF.R.S32.HI R11, RZ, 0x1f, R95 ;  /* 0x0000001fff0b7819 */ /* 0x000fe2000001145f */
[----:B------:R-:W-:Y:S01]  /*0ce0*/  UIMAD UR28, UR15, UR28, URZ ;  /* 0x0000001c0f1c72a4 */ /* 0x000fe2000f8e023f */
[----:B-----5:R-:W-:Y:S01]  /*0cf0*/  IADD3 R118, P0, R95, R8, RZ ;  /* 0x000000085f767210 */ /* 0x020fe20007f1e0ff */
[----:B------:R-:W-:Y:S01]  /*0d00*/  IMAD.IADD R25, R159, 0x1, -R0 ;  /* 0x000000019f197824 */ /* 0x000fe200078e0a00 */
[----:B------:R-:W-:Y:S01]  /*0d10*/  IADD3 R138, -R95, UR21, RZ ;  /* 0x000000155f8a7c10 */ /* 0x000fe2000fffe1ff */
[----:B------:R-:W-:Y:S01]  /*0d20*/  USHF.L.U64.HI UR10, UR4, UR43, UR5 ;  /* 0x0000002b040a7299 */ /* 0x000fe20008010205 */
[----:B------:R-:W-:Y:S01]  /*0d30*/  LEA.HI.X.SX32 R119, R8, R11, 0x1, P0 ;  /* 0x0000000b08777211 */ /* 0x000fe200000f0eff */
[C---:B------:R-:W-:Y:S01]  /*0d40*/  IMAD.SHL.U32 R20, R25.reuse, 0x8, RZ ;  /* 0x0000000819147824 */ /* 0x040fe200078e00ff */
[----:B------:R-:W-:Y:S01]  /*0d50*/  USHF.L.U32 UR11, UR4, 0x6, URZ ;  /* 0x00000006040b7899 */ /* 0x000fe2000800063f */
[----:B------:R-:W-:Y:S01]  /*0d60*/  IMAD.SHL.U32 R32, R25, 0x4, RZ ;  /* 0x0000000419207824 */ /* 0x000fe200078e00ff */
[----:B------:R-:W-:Y:S01]  /*0d70*/  UIMAD.WIDE.U32 UR26, UR4, 0x20, URZ ;  /* 0x00000020041a78a5 */ /* 0x000fe2000f8e003f */
[----:B------:R-:W-:Y:S01]  /*0d80*/  IMAD R10, R11, c[0x0][0x280], RZ ;  /* 0x0000a0000b0a7a24 */ /* 0x000fe200078e02ff */
[----:B------:R-:W-:Y:S01]  /*0d90*/  SHF.R.S32.HI R21, RZ, 0x1f, R20 ;  /* 0x0000001fff157819 */ /* 0x000fe20000011414 */
[----:B------:R-:W-:Y:S01]  /*0da0*/  USHF.L.U64.HI UR13, UR4, UR40, UR13 ;  /* 0x00000028040d7299 */ /* 0x000fe2000801020d */
[----:B------:R-:W-:Y:S01]  /*0db0*/  SHF.R.S32.HI R33, RZ, 0x1f, R32 ;  /* 0x0000001fff217819 */ /* 0x000fe20000011420 */
[----:B------:R-:W-:Y:S01]  /*0dc0*/  USHF.L.U32 UR14, UR4, 0x5, URZ ;  /* 0x00000005040e7899 */ /* 0x000fe2000800063f */
[----:B------:R-:W-:Y:S01]  /*0dd0*/  IADD3 R91, R20, 0x40, RZ ;  /* 0x00000040145b7810 */ /* 0x000fe20007ffe0ff */
[----:B------:R-:W-:Y:S01]  /*0de0*/  UIMAD UR33, UR16, UR29, UR28 ;  /* 0x0000001d102172a4 */ /* 0x000fe2000f8e021c */
[----:B-1----:R-:W-:Y:S01]  /*0df0*/  IMAD.U32 R2, RZ, RZ, UR18 ;  /* 0x00000012ff027e24 */ /* 0x002fe2000f8e00ff */
[----:B------:R-:W-:Y:S01]  /*0e00*/  ULDC.64 UR4, c[0x0][0x260] ;  /* 0x0000980000047ab9 */ /* 0x000fe20000000a00 */
[----:B------:R-:W-:Y:S01]  /*0e10*/  IMAD.WIDE.U32 R4, R4, c[0x0][0x260], R20 ;  /* 0x0000980004047a25 */ /* 0x000fe200078e0014 */
[----:B------:R-:W-:Y:S01]  /*0e20*/  UIMAD UR4, UR15, UR4, URZ ;  /* 0x000000040f0472a4 */ /* 0x000fe2000f8e023f */
[----:B------:R-:W-:Y:S01]  /*0e30*/  ISETP.GE.AND P6, PT, R20, c[0x0][0x1d4], PT ;  /* 0x0000750014007a0c */ /* 0x000fe20003fc6270 */
[----:B------:R-:W-:Y:S01]  /*0e40*/  ULDC UR31, c[0x0][0x284] ;  /* 0x0000a100001f7ab9 */ /* 0x000fe20000000800 */
[----:B------:R-:W-:Y:S01]  /*0e50*/  IMAD R0, R2, -0x40, R138 ;  /* 0xffffffc002007824 */ /* 0x000fe200078e028a */
[----:B------:R-:W-:Y:S01]  /*0e60*/  UIMAD UR28, UR16, UR5, UR4 ;  /* 0x00000005101c72a4 */ /* 0x000fe2000f8e0204 */
[----:B------:R-:W-:Y:S01]  /*0e70*/  IMAD R2, R119, c[0x0][0x238], RZ ;  /* 0x00008e0077027a24 */ /* 0x000fe200078e02ff */
[----:B------:R-:W-:Y:S01]  /*0e80*/  UMOV UR41, 0x30 ;  /* 0x0000003000297882 */ /* 0x000fe20000000000 */
[----:B------:R-:W-:Y:S01]  /*0e90*/  IMAD.MOV.U32 R12, RZ, RZ, R4 ;  /* 0x000000ffff0c7224 */ /* 0x000fe200078e0004 */
[----:B------:R-:W-:Y:S01]  /*0ea0*/  ISETP.GE.AND P3, PT, R0, 0x1, PT ;  /* 0x000000010000780c */ /* 0x000fe20003f66270 */
[----:B------:R-:W-:Y:S01]  /*0eb0*/  IMAD R6, R118, c[0x0][0x23c], R2 ;  /* 0x00008f0076067a24 */ /* 0x000fe200078e0202 */
[----:B------:R-:W-:Y:S01]  /*0ec0*/  ISETP.GE.AND P2, PT, R0, 0x11, PT ;  /* 0x000000110000780c */ /* 0x000fe20003f46270 */
[----:B------:R-:W-:Y:S01]  /*0ed0*/  IMAD.WIDE.U32 R2, R118, c[0x0][0x238], R20 ;  /* 0x00008e0076027a25 */ /* 0x000fe200078e0014 */
[C---:B------:R-:W-:Y:S01]  /*0ee0*/  ISETP.GE.AND P1, PT, R0.reuse, 0x21, PT ;  /* 0x000000210000780c */ /* 0x040fe20003f26270 */
[----:B------:R-:W-:Y:S01]  /*0ef0*/  ULDC.64 UR4, c[0x0][0x280] ;  /* 0x0000a00000047ab9 */ /* 0x000fe20000000a00 */
[----:B------:R-:W-:Y:S01]  /*0f00*/  ISETP.GT.AND P0, PT, R0, 0x30, PT ;  /* 0x000000300000780c */ /* 0x000fe20003f04270 */
[----:B------:R-:W-:Y:S01]  /*0f10*/  IMAD.IADD R3, R3, 0x1, R6 ;  /* 0x0000000103037824 */ /* 0x000fe200078e0206 */
[----:B------:R-:W-:Y:S01]  /*0f20*/  USEL UR39, UR24, URZ, !UP2 ;  /* 0x0000003f18277287 */ /* 0x000fe2000d000000 */
[----:B------:R-:W-:Y:S01]  /*0f30*/  IMAD.U32 R0, RZ, RZ, UR16 ;  /* 0x00000010ff007e24 */ /* 0x000fe2000f8e00ff */
[----:B------:R-:W-:Y:S01]  /*0f40*/  USHF.L.U64.HI UR29, UR4, UR43, UR31 ;  /* 0x0000002b041d7299 */ /* 0x000fe2000801021f */
[----:B------:R-:W-:Y:S01]  /*0f50*/  IADD3 R13, R5, UR28, RZ ;  /* 0x0000001c050d7c10 */ /* 0x000fe2000fffe0ff */
[----:B------:R-:W-:Y:S01]  /*0f60*/  USHF.L.U64.HI UR12, UR4, UR40, UR5 ;  /* 0x00000028040c7299 */ /* 0x000fe20008010205 */
[----:B------:R-:W-:Y:S01]  /*0f70*/  IMAD.WIDE.U32 R2, R0, c[0x0][0x240], R2 ;  /* 0x0000900000027a25 */ /* 0x000fe200078e0002 */
[----:B------:R-:W-:Y:S01]  /*0f80*/  UIMAD UR25, UR41, UR5, URZ ;  /* 0x00000005291972a4 */ /* 0x000fe2000f8e023f */
[----:B------:R-:W-:Y:S01]  /*0f90*/  ISETP.GE.AND P5, PT, R91, c[0x0][0x1d4], PT ;  /* 0x000075005b007a0c */ /* 0x000fe20003fa6270 */
[----:B------:R-:W-:Y:S01]  /*0fa0*/  USHF.L.U64.HI UR31, UR4, UR45, UR31 ;  /* 0x0000002d041f7299 */ /* 0x000fe2000801021f */
[----:B------:R-:W-:Y:S01]  /*0fb0*/  IMAD R0, R11, c[0x0][0x290], RZ ;  /* 0x0000a4000b007a24 */ /* 0x000fe200078e02ff */
[----:B------:R-:W-:Y:S01]  /*0fc0*/  IADD3 R3, R3, UR33, RZ ;  /* 0x0000002103037c10 */ /* 0x000fe2000fffe0ff */
[----:B------:R-:W-:Y:S01]  /*0fd0*/  USHF.R.S32.HI UR33, URZ, 0x1f, UR24 ;  /* 0x0000001f3f217899 */ /* 0x000fe20008011418 */
[----:B------:R-:W-:Y:S01]  /*0fe0*/  IMAD.U32 R98, RZ, RZ, UR39 ;  /* 0x00000027ff627e24 */ /* 0x000fe2000f8e00ff */
[----:B------:R-:W-:Y:S01]  /*0ff0*/  UIMAD.WIDE.U32 UR36, UR4, 0x30, URZ ;  /* 0x00000030042478a5 */ /* 0x000fe2000f8e003f */
[C---:B------:R-:W-:Y:S01]  /*1000*/  IMAD.WIDE.U32 R4, R95.reuse, c[0x0][0x290], R32 ;  /* 0x0000a4005f047a25 */ /* 0x040fe200078e0020 */
[----:B------:R-:W-:Y:S01]  /*1010*/  USEL UR38, UR33, URZ, !UP2 ;  /* 0x0000003f21267287 */ /* 0x000fe2000d000000 */
[C---:B------:R-:W-:Y:S01]  /*1020*/  IADD3 R146, R95.reuse, 0x10, RZ ;  /* 0x000000105f927810 */ /* 0x040fe20007ffe0ff */
[----:B------:R-:W-:Y:S01]  /*1030*/  USHF.L.U32 UR28, UR4, 0x5, URZ ;  /* 0x00000005041c7899 */ /* 0x000fe2000800063f */
[C---:B------:R-:W-:Y:S01]  /*1040*/  IMAD R11, R95.reuse, c[0x0][0x294], R0 ;  /* 0x0000a5005f0b7a24 */ /* 0x040fe200078e0200 */
[----:B------:R-:W-:Y:S01]  /*1050*/  USHF.L.U32 UR30, UR4, 0x6, URZ ;  /* 0x00000006041e7899 */ /* 0x000fe2000800063f */
[----:B------:R-:W-:Y:S01]  /*1060*/  IMAD.WIDE.U32 R126, R98, c[0x0][0x248], R2 ;  /* 0x00009200627e7a25 */ /* 0x000fe200078e0002 */
[----:B------:R-:W-:Y:S01]  /*1070*/  USHF.L.U32 UR32, UR4, 0x4, URZ ;  /* 0x0000000404207899 */ /* 0x000fe2000800063f */
[----:B------:R-:W-:Y:S01]  /*1080*/  LEA.HI R0, R14, R159, RZ, 0x6 ;  /* 0x0000009f0e007211 */ /* 0x000fe200078f30ff */
[----:B------:R-:W-:Y:S01]  /*1090*/  ULDC UR48, c[0x0][0x23c] ;  /* 0x00008f0000307ab9 */ /* 0x000fe20000000800 */
[----:B------:R-:W-:Y:S01]  /*10a0*/  IMAD.MOV.U32 R18, RZ, RZ, R4 ;  /* 0x000000ffff127224 */ /* 0x000fe200078e0004 */
[----:B------:R-:W-:Y:S01]  /*10b0*/  ULDC.64 UR4, c[0x0][0x248] ;  /* 0x0000920000047ab9 */ /* 0x000fe20000000a00 */
[----:B------:R-:W-:Y:S01]  /*10c0*/  IMAD.SHL.U32 R4, R95, 0x40, RZ ;  /* 0x000000405f047824 */ /* 0x000fe200078e00ff */
[----:B------:R-:W-:Y:S01]  /*10d0*/  UIMAD UR4, UR38, UR4, URZ ;  /* 0x00000004260472a4 */ /* 0x000fe2000f8e023f */
[----:B------:R-:W-:Y:S01]  /*10e0*/  IMAD.SHL.U32 R0, R0, 0x8, RZ ;  /* 0x0000000800007824 */ /* 0x000fe200078e00ff */
[----:B------:R-:W-:Y:S01]  /*10f0*/  USHF.L.U32 UR52, UR48, 0x5, URZ ;  /* 0x0000000530347899 */ /* 0x000fe2000800063f */
[----:B------:R-:W-:Y:S01]  /*1100*/  IMAD.U32 R2, RZ, RZ, UR11 ;  /* 0x0000000bff027e24 */ /* 0x000fe2000f8e00ff */
[----:B------:R-:W-:Y:S01]  /*1110*/  UIMAD UR44, UR39, UR5, UR4 ;  /* 0x00000005272c72a4 */ /* 0x000fe2000f8e0204 */
[----:B------:R-:W-:Y:S01]  /*1120*/  IMAD.MOV.U32 R122, RZ, RZ, R126 ;  /* 0x000000ffff7a7224 */ /* 0x000fe200078e007e */
[----:B------:R-:W-:Y:S01]  /*1130*/  LOP3.LUT R120, R4, 0x1c0, RZ, 0xc0, !PT ;  /* 0x000001c004787812 */ /* 0x000fe200078ec0ff */
[----:B------:R-:W-:Y:S01]  /*1140*/  ULDC.64 UR4, c[0x0][0x290] ;  /* 0x0000a40000047ab9 */ /* 0x000fe20000000a00 */
[----:B------:R-:W-:Y:S01]  /*1150*/  LOP3.LUT R129, R0, 0xfffffe00, RZ, 0xc0, !PT ;  /* 0xfffffe0000817812 */ /* 0x000fe200078ec0ff */
[----:B------:R-:W-:Y:S01]  /*1160*/  USHF.L.U64.HI UR40, UR4, UR40, UR5 ;  /* 0x0000002804287299 */ /* 0x000fe20008010205 */
[----:B------:R-:W-:Y:S01]  /*1170*/  IADD3 R123, R127, UR44, RZ ;  /* 0x0000002c7f7b7c10 */ /* 0x000fe2000fffe0ff */
[----:B------:R-:W-:Y:S01]  /*1180*/  UIMAD UR41, UR41, UR5, URZ ;  /* 0x00000005292972a4 */ /* 0x000fe2000f8e023f */
[----:B------:R-:W-:Y:S01]  /*1190*/  LOP3.LUT R0, R120, 0x38, R20, 0xf8, !PT ;  /* 0x0000003878007812 */ /* 0x000fe200078ef814 */
[----:B------:R-:W-:Y:S01]  /*11a0*/  USHF.R.S32.HI UR44, URZ, 0x1f, UR18 ;  /* 0x0000001f3f2c7899 */ /* 0x000fe20008011412 */
[----:B------:R-:W-:Y:S01]  /*11b0*/  SHF.R.U32.HI R150, RZ, 0x3, R120 ;  /* 0x00000003ff967819 */ /* 0x000fe20000011678 */
[----:B------:R-:W-:Y:S01]  /*11c0*/  UIMAD UR5, UR10, UR18, URZ ;  /* 0x000000120a0572a4 */ /* 0x000fe2000f8e023f */
[----:B------:R-:W-:Y:S01]  /*11d0*/  IMAD.WIDE.U32 R2, R2, UR18, R122 ;  /* 0x0000001202027c25 */ /* 0x000fe2000f8e007a */
[----:B------:R-:W-:Y:S01]  /*11e0*/  UIADD3 UR27, UR27, UR52, URZ ;  /* 0x000000341b1b7290 */ /* 0x000fe2000fffe03f */
[----:B------:R-:W-:Y:S01]  /*11f0*/  LOP3.LUT R0, R129, R0, R150, 0xf6, !PT ;  /* 0x0000000081007212 */ /* 0x000fe200078ef696 */
[----:B------:R-:W-:Y:S01]  /*1200*/  UIMAD UR5, UR44, UR11, UR5 ;  /* 0x0000000b2c0572a4 */ /* 0x000fe2000f8e0205 */
[C---:B------:R-:W-:Y:S01]  /*1210*/  IMAD R10, R95.reuse, c[0x0][0x284], R10 ;  /* 0x0000a1005f0a7a24 */ /* 0x040fe200078e020a */
[C---:B------:R-:W-:Y:S01]  /*1220*/  IADD3 R144, R95.reuse, 0x30, RZ ;  /* 0x000000305f907810 */ /* 0x040fe20007ffe0ff */
[C---:B------:R-:W-:Y:S01]  /*1230*/  IMAD.WIDE.U32 R6, R95.reuse, c[0x0][0x280], R32 ;  /* 0x0000a0005f067a25 */ /* 0x040fe200078e0020 */
[----:B------:R-:W-:Y:S01]  /*1240*/  IADD3 R145, R95, 0x20, RZ ;  /* 0x000000205f917810 */ /* 0x000fe20007ffe0ff */
[----:B------:R-:W-:Y:S01]  /*1250*/  VOTEU.ANY UP1, P0 ;  /* 0x00000000003f7886 */ /* 0x000fe20000020100 */
[----:B------:R-:W-:Y:S01]  /*1260*/  IADD3 R3, R3, UR5, RZ ;  /* 0x0000000503037c10 */ /* 0x000fe2000fffe0ff */
[----:B------:R-:W-:Y:S01]  /*1270*/  IMAD.IADD R23, R7, 0x1, R10 ;  /* 0x0000000107177824 */ /* 0x000fe200078e020a */
[----:B------:R-:W-:Y:S01]  /*1280*/  ULDC UR42, c[0x0][0x294] ;  /* 0x0000a500002a7ab9 */ /* 0x000fe20000000800 */
[----:B------:R-:W-:Y:S01]  /*1290*/  IMAD.MOV.U32 R22, RZ, RZ, R6 ;  /* 0x000000ffff167224 */ /* 0x000fe200078e0006 */
[----:B------:R-:W-:Y:S01]  /*12a0*/  @UP1 UIMAD UR48, UR48, 0x30, URZ ;  /* 0x00000030303018a4 */ /* 0x000fe2000f8e023f */
[----:B------:R-:W-:Y:S01]  /*12b0*/  IMAD.WIDE.U32 R6, R95, c[0x0][0x280], R20 ;  /* 0x0000a0005f067a25 */ /* 0x000fe200078e0014 */
[----:B------:R-:W-:Y:S01]  /*12c0*/  USHF.L.U64.HI UR43, UR4, UR43, UR42 ;  /* 0x0000002b042b7299 */ /* 0x000fe2000801022a */
[----:B------:R-:W-:Y:S01]  /*12d0*/  SHF.R.S32.HI R82, RZ, 0x1f, R91 ;  /* 0x0000001fff527819 */ /* 0x000fe2000001145b */
[----:B------:R-:W-:Y:S01]  /*12e0*/  USHF.L.U64.HI UR45, UR4, UR45, UR42 ;  /* 0x0000002d042d7299 */ /* 0x000fe2000801022a */
[----:B------:R-:W-:Y:S01]  /*12f0*/  IMAD.IADD R19, R5, 0x1, R11 ;  /* 0x0000000105137824 */ /* 0x000fe200078e020b */
[----:B------:R-:W-:Y:S01]  /*1300*/  UIMAD.WIDE.U32 UR50, UR4, 0x30, URZ ;  /* 0x00000030043278a5 */ /* 0x000fe2000f8e003f */
[----:B------:R-:W-:Y:S01]  /*1310*/  IMAD.SHL.U32 R77, R0, 0x2, RZ ;  /* 0x00000002004d7824 */ /* 0x000fe200078e00ff */
[----:B------:R-:W-:Y:S01]  /*1320*/  USHF.L.U32 UR42, UR4, 0x5, URZ ;  /* 0x00000005042a7899 */ /* 0x000fe2000800063f */
[----:B------:R-:W-:Y:S01]  /*1330*/  IMAD.IADD R17, R10, 0x1, R7 ;  /* 0x000000010a117824 */ /* 0x000fe200078e0207 */
[----:B------:R-:W-:Y:S01]  /*1340*/  USHF.L.U32 UR44, UR4, 0x6, URZ ;  /* 0x00000006042c7899 */ /* 0x000fe2000800063f */
[----:B------:R-:W-:Y:S01]  /*1350*/  IMAD.MOV.U32 R7, RZ, RZ, c[0x0][0x238] ;  /* 0x00008e00ff077624 */ /* 0x000fe200078e00ff */
[----:B------:R-:W-:Y:S01]  /*1360*/  USHF.L.U32 UR47, UR4, 0x4, URZ ;  /* 0x00000004042f7899 */ /* 0x000fe2000800063f */
[----:B------:R-:W-:Y:S01]  /*1370*/  IMAD.MOV.U32 R16, RZ, RZ, R6 ;  /* 0x000000ffff107224 */ /* 0x000fe200078e0006 */
[----:B------:R-:W-:Y:S01]  /*1380*/  LEA.HI R82, R82, R91, RZ, 0x3 ;  /* 0x0000005b52527211 */ /* 0x000fe200078f18ff */
[----:B------:R-:W-:Y:S01]  /*1390*/  IMAD.MOV.U32 R6, RZ, RZ, c[0x0][0x23c] ;  /* 0x00008f00ff067624 */ /* 0x000fe200078e00ff */
[----:B------:R-:W-:Y:S01]  /*13a0*/  ULDC.64 UR4, c[0x0][0x1e8] ;  /* 0x00007a0000047ab9 */ /* 0x000fe20000000a00 */
[----:B------:R-:W-:Y:S01]  /*13b0*/  IMAD.WIDE.U32 R98, R98, c[0x0][0x268], R12 ;  /* 0x00009a0062627a25 */ /* 0x000fe200078e000c */
[----:B------:R-:W-:Y:S01]  /*13c0*/  SHF.R.S32.HI R12, RZ, 0x1f, R144 ;  /* 0x0000001fff0c7819 */ /* 0x000fe20000011490 */
[----:B------:R-:W-:Y:S01]  /*13d0*/  UIMAD UR49, UR15, UR4, URZ ;  /* 0x000000040f3172a4 */ /* 0x000fe2000f8e023f */
[----:B------:R-:W-:Y:S01]  /*13e0*/  LOP3.LUT R82, R82, 0xfffffff8, RZ, 0xc0, !PT ;  /* 0xfffffff852527812 */ /* 0x000fe200078ec0ff */
[----:B------:R-:W-:Y:S01]  /*13f0*/  IMAD.SHL.U32 R13, R144, 0x40, RZ ;  /* 0x00000040900d7824 */ /* 0x000fe200078e00ff */
[----:B------:R-:W-:Y:S01]  /*1400*/  UIMAD.WIDE.U32 UR54, UR16, UR4, URZ ;  /* 0x00000004103672a5 */ /* 0x000fe2000f8e003f */
[----:B------:R-:W-:Y:S01]  /*1410*/  IMAD.MOV.U32 R152, RZ, RZ, c[0x0][0x2b8] ;  /* 0x0000ae00ff987624 */ /* 0x000fe200078e00ff */
[----:B------:R-:W-:Y:S01]  /*1420*/  UIMAD UR49, UR16, UR5, UR49 ;  /* 0x00000005103172a4 */ /* 0x000fe2000f8e0231 */
[----:B------:R-:W-:Y:S01]  /*1430*/  IMAD.MOV.U32 R151, RZ, RZ, c[0x0][0x27c] ;  /* 0x00009f00ff977624 */ /* 0x000fe200078e00ff */
[----:B------:R-:W-:Y:S01]  /*1440*/  LOP3.LUT R121, R13, 0x1c0, RZ, 0xc0, !PT ;  /* 0x000001c00d797812 */ /* 0x000fe200078ec0ff */
[----:B------:R-:W-:Y:S01]  /*1450*/  ULDC.64 UR4, c[0x0][0x210] ;  /* 0x0000840000047ab9 */ /* 0x000fe20000000a00 */
[----:B------:R-:W-:Y:S01]  /*1460*/  IMAD.MOV.U32 R142, RZ, RZ, c[0x0][0x27c] ;  /* 0x00009f00ff8e7624 */ /* 0x000fe200078e00ff */
[----:B------:R-:W-:Y:S01]  /*1470*/  UIMAD UR52, UR15, UR4, URZ ;  /* 0x000000040f3472a4 */ /* 0x000fe2000f8e023f */
[----:B------:R-:W-:Y:S01]  /*1480*/  SHF.R.U32.HI R147, RZ, 0x3, R121 ;  /* 0x00000003ff937819 */ /* 0x000fe20000011679 */
[----:B------:R-:W-:Y:S01]  /*1490*/  UIMAD.WIDE.U32 UR56, UR16, UR4, URZ ;  /* 0x00000004103872a5 */ /* 0x000fe2000f8e003f */
[C---:B------:R-:W-:Y:S01]  /*14a0*/  IMAD.WIDE.U32 R106, R143.reuse, c[0x0][0x280], R22 ;  /* 0x0000a0008f6a7a25 */ /* 0x040fe200078e0016 */
[----:B------:R-:W-:Y:S01]  /*14b0*/  UIMAD UR52, UR16, UR5, UR52 ;  /* 0x00000005103472a4 */ /* 0x000fe2000f8e0234 */
[----:B------:R-:W-:Y:S01]  /*14c0*/  P2R R140, PR, RZ, 0x20 ;  /* 0x00000020ff8c7803 */ /* 0x000fe20000000000 */
[----:B------:R-:W-:Y:S01]  /*14d0*/  UIADD3 UR25, UR37, UR25, URZ ;  /* 0x0000001925197290 */ /* 0x000fe2000fffe03f */
[C---:B------:R-:W-:Y:S01]  /*14e0*/  IMAD.WIDE.U32 R104, R143.reuse, c[0x0][0x290], R18 ;  /* 0x0000a4008f687a25 */ /* 0x040fe200078e0012 */
[----:B------:R-:W-:Y:S01]  /*14f0*/  ULDC.64 UR4, c[0x0][0x268] ;  /* 0x00009a0000047ab9 */ /* 0x000fe20000000a00 */
[----:B------:R-:W-:Y:S01]  /*1500*/  P2R R141, PR, RZ, 0x40 ;  /* 0x00000040ff8d7803 */ /* 0x000fe20000000000 */
[----:B------:R-:W-:Y:S01]  /*1510*/  UIMAD UR4, UR38, UR4, URZ ;  /* 0x00000004260472a4 */ /* 0x000fe2000f8e023f */
[----:B------:R-:W-:Y:S01]  /*1520*/  IMAD.WIDE.U32 R102, R143, c[0x0][0x280], R16 ;  /* 0x0000a0008f667a25 */ /* 0x000fe200078e0010 */
[----:B------:R-:W-:Y:S01]  /*1530*/  IADD3 R137, R26, UR22, RZ ;  /* 0x000000161a897c10 */ /* 0x000fe2000fffe0ff */
[----:B------:R-:W-:Y:S01]  /*1540*/  UIADD3 UR41, UR51, UR41, URZ ;  /* 0x0000002933297290 */ /* 0x000fe2000fffe03f */
[----:B------:R-:W-:Y:S01]  /*1550*/  IADD3 R34, R32, 0x20, RZ ;  /* 0x0000002020227810 */ /* 0x000fe20007ffe0ff */
[----:B------:R-:W-:Y:S01]  /*1560*/  UIMAD UR39, UR39, UR5, UR4 ;  /* 0x00000005272772a4 */ /* 0x000fe2000f8e0204 */
[----:B------:R-:W-:Y:S01]  /*1570*/  IMAD.SHL.U32 R142, R142, 0x2, RZ ;  /* 0x000000028e8e7824 */ /* 0x000fe200078e00ff */
[----:B------:R-:W-:Y:S01]  /*1580*/  SHF.R.S32.HI R92, RZ, 0x1f, R82 ;  /* 0x0000001fff5c7819 */ /* 0x000fe20000011452 */
[----:B------:R-:W-:Y:S01]  /*1590*/  ULDC.64 UR4, c[0x0][0x2b0] ;  /* 0x0000ac0000047ab9 */ /* 0x000fe20000000a00 */
[----:B------:R-:W-:Y:S01]  /*15a0*/  IMAD.U32 R90, RZ, RZ, UR18 ;  /* 0x00000012ff5a7e24 */ /* 0x000fe2000f8e00ff */
[----:B------:R-:W-:Y:S01]  /*15b0*/  UIADD3 UR49, UR55, UR49, URZ ;  /* 0x0000003137317290 */ /* 0x000fe2000fffe03f */
[----:B------:R-:W-:Y:S01]  /*15c0*/  IMAD R117, R25, 0x10, R95 ;  /* 0x0000001019757824 */ /* 0x000fe200078e025f */
[----:B------:R-:W-:Y:S01]  /*15d0*/  IADD3 R108, R99, UR39, RZ ;  /* 0x00000027636c7c10 */ /* 0x000fe2000fffe0ff */
[----:B------:R-:W-:Y:S01]  /*15e0*/  UIADD3 UR52, UR57, UR52, URZ ;  /* 0x0000003439347290 */ /* 0x000fe2000fffe03f */
[----:B---3--:R1:W3:Y:S01]  /*15f0*/  @P4 R2UR UR46, R9 ;  /* 0x00000000092e43c2 */ /* 0x0082e200000e0000 */
[----:B------:R-:W-:-:S04]  /*1600*/  @P3 LEA R4, P4, R2, c[0x0][0x220], 0x1 ;  /* 0x0000880002043a11 */ /* 0x000fc800078808ff */
[----:B------:R-:W-:Y:S02]  /*1610*/  @P3 LEA.HI.X R5, R2, c[0x0][0x224], R3, 0x1, P4 ;  /* 0x0000890002053a11 */ /* 0x000fe400020f0c03 */
[----:B------:R-:W-:-:S03]  /*1620*/  ISETP.GE.AND P4, PT, R20, c[0x0][0x27c], PT ;  /* 0x00009f0014007a0c */ /* 0x000fc60003f86270 */
[----:B------:R-:W-:Y:S01]  /*1630*/  @!PT LDS RZ, [RZ] ;  /* 0x00000000fffff984 */ /* 0x000fe20000000800 */
[----:B------:R-:W-:Y:S01]  /*1640*/  @!PT LDS RZ, [RZ] ;  /* 0x00000000fffff984 */ /* 0x000fe20000000800 */
[----:B------:R-:W-:Y:S01]  /*1650*/  @!PT LDS RZ, [RZ] ;  /* 0x00000000fffff984 */ /* 0x000fe20000000800 */
[----:B------:R4:W-:Y:S01]  /*1660*/  @P3 LDGSTS.E.BYPASS.LTC128B.128 [R77+0x4100], [R4.64], !P6 ;  /* 0x04100000044d3fae */ /* 0x0009e2000f101d62 */
[----:B------:R-:W-:-:S03]  /*1670*/  P2R R139, PR, RZ, 0x10 ;  /* 0x00000010ff8b7803 */ /* 0x000fc60000000000 */
[----:B------:R4:W-:Y:S01]  /*1680*/  @P3 LDGSTS.E.BYPASS.LTC128B.128 [R77+0x6100], [R4.64+0x80], !P5 ;  /* 0x06100080044d3fae */ /* 0x0009e2000e901d62 */
[----:B------:R-:W-:-:S04]  /*1690*/  @P2 LEA R0, P3, R7, R2, 0x4 ;  /* 0x0000000207002211 */ /* 0x000fc800078620ff */
[----:B------:R-:W-:Y:S01]  /*16a0*/  @P2 LEA.HI.X R6, R7, R3, R6, 0x4, P3 ;  /* 0x0000000307062211 */ /* 0x000fe200018f2406 */
[----:B-1----:R-:W-:Y:S01]  /*16b0*/  IMAD.WIDE.U32 R8, R95, c[0x0][0x290], R20 ;  /* 0x0000a4005f087a25 */ /* 0x002fe200078e0014 */
[----:B---3--:R-:W-:Y:S02]  /*16c0*/  @UP0 USHF.R.S32.HI UR59, URZ, 0x1f, UR46 ;  /* 0x0000001f3f3b0899 */ /* 0x008fe4000801142e */
[----:B------:R-:W-:Y:S01]  /*16d0*/  @UP0 UMOV UR58, UR46 ;  /* 0x0000002e003a0c82 */ /* 0x000fe20008000000 */
[----:B------:R-:W-:Y:S01]  /*16e0*/  IMAD.MOV.U32 R14, RZ, RZ, R8 ;  /* 0x000000ffff0e7224 */ /* 0x000fe200078e0008 */
[C---:B------:R-:W-:Y:S01]  /*16f0*/  @P2 LEA R8, P3, R0.reuse, c[0x0][0x220], 0x1 ;  /* 0x0000880000082a11 */ /* 0x040fe200078608ff */
[----:B------:R-:W-:Y:S01]  /*1700*/  IMAD.IADD R15, R11, 0x1, R9 ;  /* 0x000000010b0f7824 */ /* 0x000fe200078e0209 */
[----:B------:R-:W-:Y:S01]  /*1710*/  SHF.R.S32.HI R11, RZ, 0x1f, R146 ;  /* 0x0000001fff0b7819 */ /* 0x000fe20000011492 */
[----:B------:R-:W-:Y:S01]  /*1720*/  @!UP0 UMOV UR59, UR33 ;  /* 0x00000021003b8c82 */ /* 0x000fe20008000000 */
[----:B------:R-:W-:Y:S01]  /*1730*/  @P2 LEA.HI.X R9, R0, c[0x0][0x224], R6, 0x1, P3 ;  /* 0x0000890000092a11 */ /* 0x000fe200018f0c06 */
[----:B------:R-:W-:Y:S01]  /*1740*/  UIMAD UR33, UR59, UR4, URZ ;  /* 0x000000043b2172a4 */ /* 0x000fe2000f8e023f */
[----:B------:R-:W-:Y:S01]  /*1750*/  @P1 IADD3 R0, P3, R2, UR26, RZ ;  /* 0x0000001a02001c10 */ /* 0x000fe2000ff7e0ff */
[----:B------:R-:W-:Y:S01]  /*1760*/  IMAD.WIDE.U32 R100, R143, c[0x0][0x290], R14 ;  /* 0x0000a4008f647a25 */ /* 0x000fe200078e000e */
[----:B------:R-:W-:Y:S01]  /*1770*/  LEA.HI R11, R11, R146, RZ, 0x3 ;  /* 0x000000920b0b7211 */ /* 0x000fe200078f18ff */
[----:B------:R1:W-:Y:S01]  /*1780*/  @P2 LDGSTS.E.BYPASS.LTC128B.128 [R77+0x4900], [R8.64], !P6 ;  /* 0x04900000084d2fae */ /* 0x0003e2000f101d62 */
[----:B------:R-:W-:-:S02]  /*1790*/  @!UP0 UMOV UR58, UR24 ;  /* 0x00000018003a8c82 */ /* 0x000fc40008000000 */
[----:B------:R-:W-:Y:S01]  /*17a0*/  UIMAD.WIDE.U32 UR60, UR58, UR4, URZ ;  /* 0x000000043a3c72a5 */ /* 0x000fe2000f8e003f */
[----:B----4-:R-:W-:Y:S01]  /*17b0*/  SEL R4, RZ, c[0x0][0x27c], !P4 ;  /* 0x00009f00ff047a07 */ /* 0x010fe20006000000 */
[----:B------:R1:W-:Y:S01]  /*17c0*/  @P2 LDGSTS.E.BYPASS.LTC128B.128 [R77+0x6900], [R8.64+0x80], !P5 ;  /* 0x06900080084d2fae */ /* 0x0003e2000e901d62 */
[----:B------:R-:W-:Y:S02]  /*17d0*/  UIMAD UR5, UR58, UR5, UR33 ;  /* 0x000000053a0572a4 */ /* 0x000fe4000f8e0221 */
[----:B------:R-:W-:Y:S01]  /*17e0*/  UIADD3 UR26, UP0, UR26, 0x80, URZ ;  /* 0x000000801a1a7890 */ /* 0x000fe2000ff1e03f */
[----:B------:R-:W-:Y:S01]  /*17f0*/  IMAD.IADD R4, R20, 0x1, R4 ;  /* 0x0000000114047824 */ /* 0x000fe200078e0204 */
[----:B------:R-:W-:Y:S02]  /*1800*/  UIADD3 UR5, UR61, UR5, URZ ;  /* 0x000000053d057290 */ /* 0x000fe4000fffe03f */
[----:B------:R-:W-:Y:S02]  /*1810*/  ULDC.U8 UR4, c[0x0][0x298] ;  /* 0x0000a60000047ab9 */ /* 0x000fe40000000000 */
[----:B------:R-:W-:-:S04]  /*1820*/  SHF.R.S32.HI R5, RZ, 0x1f, R4 ;  /* 0x0000001fff057819 */ /* 0x000fc80000011404 */
[CC--:B------:R-:W-:Y:S02]  /*1830*/  LEA.HI R10, R5.reuse, R4.reuse, RZ, 0x3 ;  /* 0x00000004050a7211 */ /* 0x0c0fe400078f18ff */
[----:B------:R-:W-:Y:S01]  /*1840*/  LEA.HI R24, R5, R4, RZ, 0x6 ;  /* 0x0000000405187211 */ /* 0x000fe200078f30ff */
[----:B------:R-:W-:Y:S01]  /*1850*/  IMAD.SHL.U32 R5, R145, 0x40, RZ ;  /* 0x0000004091057824 */ /* 0x000fe200078e00ff */
[----:B------:R-:W-:Y:S01]  /*1860*/  @P1 IADD3.X R4, R3, UR27, RZ, P3, !PT ;  /* 0x0000001b03041c10 */ /* 0x000fe20009ffe4ff */
[----:B------:R-:W-:Y:S01]  /*1870*/  @P0 IMAD.WIDE.U32 R2, R7, 0x30, R2 ;  /* 0x0000003007020825 */ /* 0x000fe200078e0002 */
[C---:B------:R-:W-:Y:S01]  /*1880*/  @P1 LEA R6, P3, R0.reuse, c[0x0][0x220], 0x1 ;  /* 0x0000880000061a11 */ /* 0x040fe200078608ff */
[----:B------:R-:W-:Y:S01]  /*1890*/  UIADD3.X UR27, URZ, UR27, URZ, UP0, !UPT ;  /* 0x0000001b3f1b7290 */ /* 0x000fe200087fe43f */
[----:B------:R-:W-:Y:S01]  /*18a0*/  LOP3.LUT R124, R5, 0x1c0, RZ, 0xc0, !PT ;  /* 0x000001c0057c7812 */ /* 0x000fe200078ec0ff */
[----:B------:R-:W-:Y:S01]  /*18b0*/  IMAD.SHL.U32 R5, R11, 0x40, RZ ;  /* 0x000000400b057824 */ /* 0x000fe200078e00ff */
[----:B------:R-:W-:Y:S01]  /*18c0*/  @P1 LEA.HI.X R7, R0, c[0x0][0x224], R4, 0x1, P3 ;  /* 0x0000890000071a11 */ /* 0x000fe200018f0c04 */
[----:B------:R-:W-:Y:S01]  /*18d0*/  IMAD.SHL.U32 R0, R146, 0x40, RZ ;  /* 0x0000004092007824 */ /* 0x000fe200078e00ff */
[----:B------:R-:W-:-:S02]  /*18e0*/  SHF.R.S32.HI R4, RZ, 0x1f, R145 ;  /* 0x0000001fff047819 */ /* 0x000fc40000011491 */
[----:B------:R-:W-:Y:S01]  /*18f0*/  LOP3.LUT R132, R5, 0xfffffe00, RZ, 0xc0, !PT ;  /* 0xfffffe0005847812 */ /* 0x000fe200078ec0ff */
[----:B------:R1:W-:Y:S01]  /*1900*/  @P1 LDGSTS.E.BYPASS.LTC128B.128 [R77+0x5100], [R6.64], !P6 ;  /* 0x05100000064d1fae */ /* 0x0003e2000f101d62 */
[----:B------:R-:W-:Y:S02]  /*1910*/  LOP3.LUT R125, R0, 0x1c0, RZ, 0xc0, !PT ;  /* 0x000001c0007d7812 */ /* 0x000fe400078ec0ff */
[----:B------:R-:W-:Y:S01]  /*1920*/  LEA.HI R0, R12, R144, RZ, 0x3 ;  /* 0x000000900c007211 */ /* 0x000fe200078f18ff */
[----:B------:R1:W-:Y:S01]  /*1930*/  @P1 LDGSTS.E.BYPASS.LTC128B.128 [R77+0x7100], [R6.64+0x80], !P5 ;  /* 0x07100080064d1fae */ /* 0x0003e2000e901d62 */
[----:B------:R-:W-:Y:S02]  /*1940*/  LEA.HI R4, R4, R145, RZ, 0x3 ;  /* 0x0000009104047211 */ /* 0x000fe400078f18ff */
[----:B------:R-:W-:Y:S01]  /*1950*/  SHF.R.U32.HI R149, RZ, 0x3, R125 ;  /* 0x00000003ff957819 */ /* 0x000fe2000001167d */
[----:B------:R-:W-:Y:S01]  /*1960*/  IMAD.SHL.U32 R0, R0, 0x40, RZ ;  /* 0x0000004000007824 */ /* 0x000fe200078e00ff */
[----:B------:R-:W-:Y:S01]  /*1970*/  LOP3.LUT R5, R120, 0x38, R10, 0xf8, !PT ;  /* 0x0000003878057812 */ /* 0x000fe200078ef80a */
[----:B------:R-:W-:Y:S01]  /*1980*/  IMAD.SHL.U32 R4, R4, 0x40, RZ ;  /* 0x0000004004047824 */ /* 0x000fe200078e00ff */
[----:B------:R-:W-:-:S02]  /*1990*/  @P0 IADD3 R3, R3, UR48, RZ ;  /* 0x0000003003030c10 */ /* 0x000fc4000fffe0ff */
[----:B------:R-:W-:Y:S01]  /*19a0*/  LOP3.LUT R130, R0, 0xfffffe00, RZ, 0xc0, !PT ;  /* 0xfffffe0000827812 */ /* 0x000fe200078ec0ff */
[----:B------:R-:W-:Y:S01]  /*19b0*/  IMAD.SHL.U32 R0, R24, 0x40, RZ ;  /* 0x0000004018007824 */ /* 0x000fe200078e00ff */
[----:B------:R-:W-:Y:S02]  /*19c0*/  LOP3.LUT R131, R4, 0xfffffe00, RZ, 0xc0, !PT ;  /* 0xfffffe0004837812 */ /* 0x000fe400078ec0ff */
[----:B------:R-:W-:Y:S02]  /*19d0*/  LOP3.LUT R4, R125, 0x38, R10, 0xf8, !PT ;  /* 0x000000387d047812 */ /* 0x000fe400078ef80a */
[----:B------:R-:W-:Y:S02]  /*19e0*/  LOP3.LUT R0, R0, 0xfffff000, RZ, 0xc0, !PT ;  /* 0xfffff00000007812 */ /* 0x000fe400078ec0ff */
[----:B------:R-:W-:Y:S02]  /*19f0*/  LOP3.LUT R4, R4, R149, RZ, 0x3c, !PT ;  /* 0x0000009504047212 */ /* 0x000fe400078e3cff */
[----:B------:R-:W-:-:S02]  /*1a00*/  LOP3.LUT R5, R5, R150, RZ, 0x3c, !PT ;  /* 0x0000009605057212 */ /* 0x000fc400078e3cff */
[-C--:B------:R-:W-:Y:S02]  /*1a10*/  IADD3 R13, R4, R0.reuse, R132 ;  /* 0x00000000040d7210 */ /* 0x080fe40007ffe084 */
[C---:B------:R-:W-:Y:S02]  /*1a20*/  @P0 LEA R4, P3, R2.reuse, c[0x0][0x220], 0x1 ;  /* 0x0000880002040a11 */ /* 0x040fe400078608ff */
[----:B------:R-:W-:Y:S01]  /*1a30*/  IADD3 R24, R5, R0, R129 ;  /* 0x0000000005187210 */ /* 0x000fe20007ffe081 */
[----:B------:R-:W-:Y:S01]  /*1a40*/  IMAD.SHL.U32 R135, R13, 0x2, RZ ;  /* 0x000000020d877824 */ /* 0x000fe200078e00ff */
[----:B------:R-:W-:Y:S02]  /*1a50*/  @P0 LEA.HI.X R5, R2, c[0x0][0x224], R3, 0x1, P3 ;  /* 0x0000890002050a11 */ /* 0x000fe400018f0c03 */
[----:B------:R-:W-:Y:S01]  /*1a60*/  SHF.R.U32.HI R148, RZ, 0x3, R124 ;  /* 0x00000003ff947819 */ /* 0x000fe2000001167c */
[----:B------:R-:W-:Y:S01]  /*1a70*/  IMAD.SHL.U32 R136, R24, 0x2, RZ ;  /* 0x0000000218887824 */ /* 0x000fe200078e00ff */
[--C-:B------:R-:W-:Y:S01]  /*1a80*/  LOP3.LUT R12, R124, 0x38, R10.reuse, 0xf8, !PT ;  /* 0x000000387c0c7812 */ /* 0x100fe200078ef80a */
[----:B------:R1:W-:Y:S01]  /*1a90*/  @P0 LDGSTS.E.BYPASS.LTC128B.128 [R77+0x5900], [R4.64], !P6 ;  /* 0x05900000044d0fae */ /* 0x0003e2000f101d62 */
[----:B------:R-:W-:-:S02]  /*1aa0*/  LOP3.LUT R11, R121, 0x38, R10, 0xf8, !PT ;  /* 0x00000038790b7812 */ /* 0x000fc400078ef80a */
[----:B------:R-:W-:Y:S01]  /*1ab0*/  LOP3.LUT R12, R12, R148, RZ, 0x3c, !PT ;  /* 0x000000940c0c7212 */ /* 0x000fe200078e3cff */
[----:B------:R1:W-:Y:S01]  /*1ac0*/  @P0 LDGSTS.E.BYPASS.LTC128B.128 [R77+0x7900], [R4.64+0x80], !P5 ;  /* 0x07900080044d0fae */ /* 0x0003e2000e901d62 */
[----:B------:R-:W-:Y:S02]  /*1ad0*/  LOP3.LUT R11, R11, R147, RZ, 0x3c, !PT ;  /* 0x000000930b0b7212 */ /* 0x000fe400078e3cff */
[-C--:B------:R-:W-:Y:S01]  /*1ae0*/  IADD3 R12, R12, R0.reuse, R131 ;  /* 0x000000000c0c7210 */ /* 0x080fe20007ffe083 */
[----:B------:R-:W0:Y:S01]  /*1af0*/  LDGDEPBAR ;  /* 0x00000000000079af */ /* 0x000e220000000000 */
[----:B------:R-:W-:Y:S02]  /*1b00*/  IADD3 R11, R11, R0, R130 ;  /* 0x000000000b0b7210 */ /* 0x000fe40007ffe082 */
[----:B------:R-:W-:Y:S01]  /*1b10*/  SHF.R.S32.HI R0, RZ, 0x1f, R143 ;  /* 0x0000001fff007819 */ /* 0x000fe2000001148f */
[----:B------:R-:W-:Y:S01]  /*1b20*/  IMAD.SHL.U32 R134, R12, 0x2, RZ ;  /* 0x000000020c867824 */ /* 0x000fe200078e00ff */
[----:B------:R-:W-:Y:S01]  /*1b30*/  LOP3.LUT R93, R10, 0xfffffff8, RZ, 0xc0, !PT ;  /* 0xfffffff80a5d7812 */ /* 0x000fe200078ec0ff */
[----:B------:R-:W-:Y:S01]  /*1b40*/  IMAD.SHL.U32 R133, R11, 0x2, RZ ;  /* 0x000000020b857824 */ /* 0x000fe200078e00ff */
[----:B------:R-:W-:Y:S01]  /*1b50*/  BAR.SYNC.DEFER_BLOCKING 0x0 ;  /* 0x0000000000007b1d */ /* 0x000fe20000010000 */
[----:B------:R-:W-:Y:S01]  /*1b60*/  IMAD R2, R0, c[0x0][0x280], RZ ;  /* 0x0000a00000027a24 */ /* 0x000fe200078e02ff */
[----:B------:R-:W-:Y:S01]  /*1b70*/  ISETP.GE.AND P5, PT, R20, c[0x0][0x1d4], PT ;  /* 0x0000750014007a0c */ /* 0x000fe20003fa6270 */
[----:B------:R-:W-:Y:S01]  /*1b80*/  IMAD R0, R0, c[0x0][0x290], RZ ;  /* 0x0000a40000007a24 */ /* 0x000fe200078e02ff */
[----:B------:R-:W-:Y:S01]  /*1b90*/  SHF.R.S32.HI R114, RZ, 0x3, R10 ;  /* 0x00000003ff727819 */ /* 0x000fe2000001140a */
[C---:B------:R-:W-:Y:S01]  /*1ba0*/  IMAD R2, R143.reuse, c[0x0][0x284], R2 ;  /* 0x0000a1008f027a24 */ /* 0x040fe200078e0202 */
[----:B------:R-:W-:Y:S01]  /*1bb0*/  SHF.R.S32.HI R110, RZ, 0x1f, R93 ;  /* 0x0000001fff6e7819 */ /* 0x000fe2000001145d */
[----:B------:R-:W-:Y:S01]  /*1bc0*/  IMAD R0, R143, c[0x0][0x294], R0 ;  /* 0x0000a5008f007a24 */ /* 0x000fe200078e0200 */
[----:B------:R-:W-:Y:S01]  /*1bd0*/  ISETP.NE.AND P1, PT, R152, 0x1, PT ;  /* 0x000000019800780c */ /* 0x000fe20003f25270 */
[----:B------:R-:W-:Y:S01]  /*1be0*/  IMAD.IADD R113, R107, 0x1, R2 ;  /* 0x000000016b717824 */ /* 0x000fe200078e0202 */
[----:B------:R-:W-:Y:S01]  /*1bf0*/  ISETP.GE.AND P0, PT, R151, 0x1, PT ;  /* 0x000000019700780c */ /* 0x000fe20003f06270 */
[----:B------:R-:W-:-:S02]  /*1c00*/  IMAD.IADD R111, R2, 0x1, R103 ;  /* 0x00000001026f7824 */ /* 0x000fc400078e0267 */
[----:B------:R-:W-:Y:S02]  /*1c10*/  IMAD.IADD R112, R105, 0x1, R0 ;  /* 0x0000000169707824 */ /* 0x000fe400078e0200 */
[----:B------:R-:W-:Y:S02]  /*1c20*/  IMAD.IADD R109, R0, 0x1, R101 ;  /* 0x00000001006d7824 */ /* 0x000fe400078e0265 */
.L_x_850:
        /* <DEDUP_REMOVED lines=10> */
[----:B-1----:R-:W-:Y:S04]  /*1cd0*/  IMAD.MOV.U32 R4, RZ, RZ, R0 ;  /* 0x000000ffff047224 */ /* 0x002fe800078e0000 */
[----:B------:R-:W-:Y:S05]  /*1ce0*/  @P1 IMAD.HI.U32 R2, R0, c[0x0][0x2bc], RZ ;  /* 0x0000af0000021a27 */ /* 0x000fea00078e00ff */
[----:B------:R-:W-:Y:S04]  /*1cf0*/  @P1 SHF.R.U32.HI R4, RZ, c[0x0][0x2c0], R2 ;  /* 0x0000b000ff041a19 */ /* 0x000fe80000011602 */
[C---:B------:R-:W-:Y:S04]  /*1d00*/  @!P0 IADD3 R3, P1, R4.reuse, UR60, RZ ;  /* 0x0000003c04038c10 */ /* 0x040fe8000ff3e0ff */
[----:B------:R-:W-:Y:S02]  /*1d10*/  @!P0 LEA.HI.X.SX32 R5, R4, UR5, 0x1, P1 ;  /* 0x0000000504058c11 */ /* 0x000fe400088f0eff */
[C---:B------:R-:W-:Y:S04]  /*1d20*/  @!P0 LEA R2, P1, R3.reuse, c[0x0][0x2a0], 0x2 ;  /* 0x0000a80003028a11 */ /* 0x040fe800078210ff */
[----:B------:R-:W-:Y:S05]  /*1d30*/  @!P0 LEA.HI.X R3, R3, c[0x0][0x2a4], R5, 0x2, P1 ;  /* 0x0000a90003038a11 */ /* 0x000fea00008f1405 */
[----:B------:R1:W3:Y:S04]  /*1d40*/  @!P0 LDG.E R94, [R2.64] ;  /* 0x00000022025e8981 */ /* 0x0002e8000c1e1900 */
[----:B------:R-:W-:Y:S01]  /*1d50*/  BAR.SYNC.DEFER_BLOCKING 0x0 ;  /* 0x0000000000007b1d */ /* 0x000fe20000010000 */
[----:B-1----:R-:W-:Y:S04]  /*1d60*/  IMAD.MOV R2, RZ, RZ, -R4 ;  /* 0x000000ffff027224 */ /* 0x002fe800078e0a04 */
[----:B------:R-:W-:Y:S04]  /*1d70*/  IMAD R96, R2, c[0x0][0x2b8], R0 ;  /* 0x0000ae0002607a24 */ /* 0x000fe800078e0200 */
[C---:B------:R-:W-:Y:S01]  /*1d80*/  IMAD.WIDE.U32 R2, R96.reuse, c[0x0][0x1e0], RZ ;  /* 0x0000780060027a25 */ /* 0x040fe200078e00ff */
[----:B------:R-:W-:Y:S05]  /*1d90*/  SHF.R.S32.HI R115, RZ, 0x1f, R96 ;  /* 0x0000001fff737819 */ /* 0x000fea0000011460 */
[----:B------:R-:W-:Y:S04]  /*1da0*/  IMAD R0, R115, c[0x0][0x1e0], RZ ;  /* 0x0000780073007a24 */ /* 0x000fe800078e02ff */
[----:B------:R-:W-:Y:S04]  /*1db0*/  IMAD R0, R96, c[0x0][0x1e4], R0 ;  /* 0x0000790060007a24 */ /* 0x000fe800078e0200 */
[----:B------:R-:W-:Y:S01]  /*1dc0*/  IMAD.IADD R3, R3, 0x1, R0 ;  /* 0x0000000103037824 */ /* 0x000fe200078e0200 */
[----:B---3--:R-:W-:Y:S03]  /*1dd0*/  SHF.R.S32.HI R116, RZ, 0x1f, R94 ;  /* 0x0000001fff747819 */ /* 0x008fe6000001145e */
[----:B------:R-:W-:Y:S04]  /*1de0*/  IMAD.WIDE.U32 R2, R94, c[0x0][0x1f0], R2 ;  /* 0x00007c005e027a25 */ /* 0x000fe800078e0002 */
[----:B------:R-:W-:Y:S01]  /*1df0*/  IMAD R4, R116, c[0x0][0x1f0], RZ ;  /* 0x00007c0074047a24 */ /* 0x000fe200078e02ff */
[----:B------:R-:W-:Y:S03]  /*1e00*/  IADD3 R0, P0, R2, UR54, RZ ;  /* 0x0000003602007c10 */ /* 0x000fe6000ff1e0ff */
[----:B------:R-:W-:Y:S05]  /*1e10*/  IMAD R4, R94, c[0x0][0x1f4], R4 ;  /* 0x00007d005e047a24 */ /* 0x000fea00078e0204 */
[----:B------:R-:W-:Y:S02]  /*1e20*/  IADD3.X R2, R3, UR49, R4, P0, !PT ;  /* 0x0000003103027c10 */ /* 0x000fe400087fe404 */
[C---:B--2---:R-:W-:Y:S04]  /*1e30*/  LEA R88, P0, R0.reuse, c[0x0][0x1c8], 0x1 ;  /* 0x0000720000587a11 */ /* 0x044fe800078008ff */
[----:B------:R-:W-:Y:S01]  /*1e40*/  LEA.HI.X R87, R0, c[0x0][0x1cc], R2, 0x1, P0 ;  /* 0x0000730000577a11 */ /* 0x000fe200000f0c02 */
[----:B------:R-:W-:-:S05]  /*1e50*/  @!P2 BRA `(.L_x_805) ;  /* 0x00004e700000a947 */ /* 0x000fca0003800000 */
[C---:B------:R-:W-:Y:S01]  /*1e60*/  IMAD R3, R90.reuse, UR29, RZ ;  /* 0x0000001d5a037c24 */ /* 0x040fe2000f8e02ff */
[----:B------:R-:W-:Y:S01]  /*1e70*/  ISETP.NE.AND P0, PT, RZ, UR4, PT ;  /* 0x00000004ff007c0c */ /* 0x000fe2000bf05270 */
[C---:B------:R-:W-:Y:S01]  /*1e80*/  IMAD R2, R90.reuse, UR43, RZ ;  /* 0x0000002b5a027c24 */ /* 0x040fe2000f8e02ff */
[----:B------:R-:W-:Y:S01]  /*1e90*/  SHF.R.S32.HI R0, RZ, 0x1f, R90 ;  /* 0x0000001fff007819 */ /* 0x000fe2000001145a */
[----:B------:R-:W-:Y:S04]  /*1ea0*/  IMAD.WIDE.U32 R36, R90, UR30, RZ ;  /* 0x0000001e5a247c25 */ /* 0x000fe8000f8e00ff */
[C---:B------:R-:W-:Y:S02]  /*1eb0*/  IMAD R3, R0.reuse, UR30, R3 ;  /* 0x0000001e00037c24 */ /* 0x040fe4000f8e0203 */
[----:B------:R-:W-:Y:S01]  /*1ec0*/  IMAD R0, R0, UR44, R2 ;  /* 0x0000002c00007c24 */ /* 0x000fe2000f8e0202 */
[----:B------:R-:W-:Y:S01]  /*1ed0*/  IADD3 R2, -R97, UR21, RZ ;  /* 0x0000001561027c10 */ /* 0x000fe2000fffe1ff */
[----:B------:R-:W-:Y:S01]  /*1ee0*/  IMAD.WIDE.U32 R68, R90, UR44, RZ ;  /* 0x0000002c5a447c25 */ /* 0x000fe2000f8e00ff */
[----:B------:R-:W-:Y:S02]  /*1ef0*/  IADD3 R41, R37, R3, RZ ;  /* 0x0000000325297210 */ /* 0x000fe40007ffe0ff */
[----:B------:R-:W-:Y:S02]  /*1f00*/  IMNMX R89, R2, 0x40, PT ;  /* 0x0000004002597817 */ /* 0x000fe40003800200 */
        /* <DEDUP_REMOVED lines=13> */
[----:B------:R-:W-:Y:S02]  /*1fe0*/  CS2R R12, SRZ ;  /* 0x00000000000c7805 */ /* 0x000fe4000001ff00 */
[----:B------:R-:W-:Y:S01]  /*1ff0*/  IMAD.X R3, R41, 0x1, R113, P0 ;  /* 0x0000000129037824 */ /* 0x000fe200000e0671 */
[----:B------:R-:W-:Y:S05]  /*2000*/  IADD3 R2, P0, R104, R68, RZ ;  /* 0x0000004468027210 */ /* 0x000fea0007f1e0ff */
[----:B------:R-:W-:Y:S01]  /*2010*/  IMAD.X R5, R43, 0x1, R112, P0 ;  /* 0x000000012b057824 */ /* 0x000fe200000e0670 */
[C---:B------:R-:W-:Y:S04]  /*2020*/  LEA R6, P0, R0.reuse, c[0x0][0x270], 0x1 ;  /* 0x00009c0000067a11 */ /* 0x040fe800078008ff */
[----:B------:R-:W-:Y:S02]  /*2030*/  LEA.HI.X R7, R0, c[0x0][0x274], R3, 0x1, P0 ;  /* 0x00009d0000077a11 */ /* 0x000fe400000f0c03 */
[C---:B------:R-:W-:Y:S04]  /*2040*/  LEA R4, P0, R2.reuse, c[0x0][0x288], 0x1 ;  /* 0x0000a20002047a11 */ /* 0x040fe800078008ff */
[----:B------:R-:W-:Y:S02]  /*2050*/  LEA.HI.X R5, R2, c[0x0][0x28c], R5, 0x1, P0 ;  /* 0x0000a30002057a11 */ /* 0x000fe400000f0c05 */
[----:B------:R-:W-:Y:S01]  /*2060*/  ISETP.GE.AND P0, PT, R32, c[0x0][0x27c], PT ;  /* 0x00009f0020007a0c */ /* 0x000fe20003f06270 */
[----:B------:R-:W-:Y:S11]  /*2070*/  CS2R R2, SRZ ;  /* 0x0000000000027805 */ /* 0x000ff6000001ff00 */
[----:B------:R-:W-:Y:S01]  /*2080*/  @!UPT UIADD3 URZ, URZ, URZ, URZ ;  /* 0x0000003f3f3ff290 */ /* 0x000fe2000fffe03f */
[----:B------:R1:W5:Y:S04]  /*2090*/  @!P0 LDG.E.64 R38, [R6.64] ;  /* 0x0000002206268981 */ /* 0x000368000c1e1b00 */
[----:B------:R1:W5:Y:S01]  /*20a0*/  @!P0 LDG.E.64 R2, [R4.64] ;  /* 0x0000002204028981 */ /* 0x000362000c1e1b00 */
[----:B------:R-:W-:Y:S11]  /*20b0*/  ISETP.GE.AND P0, PT, R34, c[0x0][0x27c], PT ;  /* 0x00009f0022007a0c */ /* 0x000ff60003f06270 */
[----:B------:R-:W-:Y:S02]  /*20c0*/  @!UPT UIADD3 URZ, URZ, URZ, URZ ;  /* 0x0000003f3f3ff290 */ /* 0x000fe4000fffe03f */
[----:B------:R1:W5:Y:S04]  /*20d0*/  @!P0 LDG.E.64 R44, [R6.64+0x40] ;  /* 0x00004022062c8981 */ /* 0x000368000c1e1b00 */
[----:B------:R1:W5:Y:S02]  /*20e0*/  @!P0 LDG.E.64 R12, [R4.64+0x40] ;  /* 0x00004022040c8981 */ /* 0x000364000c1e1b00 */
.L_x_808:
[----:B------:R-:W-:Y:S05]  /*20f0*/  BSYNC B0 ;  /* 0x0000000000007941 */ /* 0x000fea0003800000 */
.L_x_807:
[----:B------:R-:W-:Y:S01]  /*2100*/  ISETP.GE.AND P6, PT, R146, R89, PT ;  /* 0x000000599200720c */ /* 0x000fe20003fc6270 */
[----:B-1---5:R-:W-:Y:S01]  /*2110*/  IMAD.MOV.U32 R6, RZ, RZ, R44 ;  /* 0x000000ffff067224 */ /* 0x022fe200078e002c */
[----:B------:R-:W-:Y:S01]  /*2120*/  BSSY B0, `(.L_x_809) ;  /* 0x0000025000007945 */ /* 0x000fe20003800000 */
[----:B------:R-:W-:Y:S01]  /*2130*/  IMAD.MOV.U32 R5, RZ, RZ, R45 ;  /* 0x000000ffff057224 */ /* 0x000fe200078e002d */
[----:B------:R-:W-:Y:S01]  /*2140*/  CS2R R46, SRZ ;  /* 0x00000000002e7805 */ /* 0x000fe2000001ff00 */
[----:B------:R-:W-:Y:S01]  /*2150*/  IMAD.MOV.U32 R4, RZ, RZ, R38 ;  /* 0x000000ffff047224 */ /* 0x000fe200078e0026 */
[----:B------:R-:W-:Y:S01]  /*2160*/  CS2R R16, SRZ ;  /* 0x0000000000107805 */ /* 0x000fe2000001ff00 */
[----:B------:R-:W-:Y:S01]  /*2170*/  IMAD.MOV.U32 R0, RZ, RZ, R39 ;  /* 0x000000ffff007224 */ /* 0x000fe200078e0027 */
[----:B------:R-:W-:Y:S01]  /*2180*/  PRMT R58, R6, 0x5410, R5 ;  /* 0x00005410063a7816 */ /* 0x000fe20000000005 */
[----:B------:R-:W-:Y:S01]  /*2190*/  IMAD.MOV.U32 R5, RZ, RZ, R13 ;  /* 0x000000ffff057224 */ /* 0x000fe200078e000d */
[----:B------:R-:W-:Y:S01]  /*21a0*/  PRMT R40, R4, 0x7610, R40 ;  /* 0x0000761004287816 */ /* 0x000fe20000000028 */
[----:B------:R-:W-:Y:S01]  /*21b0*/  IMAD.MOV.U32 R4, RZ, RZ, R2 ;  /* 0x000000ffff047224 */ /* 0x000fe200078e0002 */
[----:B------:R-:W-:Y:S01]  /*21c0*/  PRMT R42, R0, 0x7610, R42 ;  /* 0x00007610002a7816 */ /* 0x000fe2000000002a */
[----:B------:R-:W-:Y:S01]  /*21d0*/  CS2R R14, SRZ ;  /* 0x00000000000e7805 */ /* 0x000fe2000001ff00 */
[----:B------:R-:W-:Y:S02]  /*21e0*/  MOV R6, R12 ;  /* 0x0000000c00067202 */ /* 0x000fe40000000f00 */
[----:B------:R-:W-:Y:S02]  /*21f0*/  MOV R0, R3 ;  /* 0x0000000300007202 */ /* 0x000fe40000000f00 */
        /* <DEDUP_REMOVED lines=23> */
.L_x_810:
[----:B------:R-:W-:Y:S05]  /*2370*/  BSYNC B0 ;  /* 0x0000000000007941 */ /* 0x000fea0003800000 */
.L_x_809:
        /* <DEDUP_REMOVED lines=40> */
.L_x_812:
[----:B------:R-:W-:Y:S05]  /*2600*/  BSYNC B0 ;  /* 0x0000000000007941 */ /* 0x000fea0003800000 */
.L_x_811:
        /* <DEDUP_REMOVED lines=38> */
.L_x_814:
[----:B------:R-:W-:Y:S05]  /*2870*/  BSYNC B0 ;  /* 0x0000000000007941 */ /* 0x000fea0003800000 */
.L_x_813:
[----:B-1---5:R-:W-:Y:S01]  /*2880*/  MOV R4, R54 ;  /* 0x0000003600047202 */ /* 0x022fe20000000f00 */
[----:B------:R1:W3:Y:S01]  /*2890*/  SHFL.IDX PT, R68, R87, RZ, 0x181f ;  /* 0x00181fff57447589 */ /* 0x0002e200000e0000 */
[----:B------:R-:W-:Y:S01]  /*28a0*/  IMAD.MOV.U32 R6, RZ, RZ, R56 ;  /* 0x000000ffff067224 */ /* 0x000fe200078e0038 */
[----:B------:R-:W-:Y:S01]  /*28b0*/  BSSY B1, `(.L_x_815) ;  /* 0x000007f000017945 */ /* 0x000fe20003800000 */
[----:B------:R-:W-:Y:S02]  /*28c0*/  IMAD.MOV.U32 R5, RZ, RZ, R57 ;  /* 0x000000ffff057224 */ /* 0x000fe400078e0039 */
[----:B------:R-:W-:Y:S01]  /*28d0*/  IMAD.MOV.U32 R0, RZ, RZ, R55 ;  /* 0x000000ffff007224 */ /* 0x000fe200078e0037 */
[----:B------:R1:W4:Y:S02]  /*28e0*/  SHFL.IDX PT, R65, R88, RZ, 0x181f ;  /* 0x00181fff58417589 */ /* 0x00032400000e0000 */
        /* <DEDUP_REMOVED lines=11> */
[C---:B----4-:R-:W-:Y:S01]  /*29a0*/  LEA R66, P0, R20.reuse, R65, 0x1 ;  /* 0x0000004114427211 */ /* 0x050fe200078008ff */
[----:B------:R-:W4:Y:S03]  /*29b0*/  LDS.128 R8, [R77+0x4100] ;  /* 0x004100004d087984 */ /* 0x000f260000000c00 */
[----:B---3--:R-:W-:Y:S02]  /*29c0*/  LEA.HI.X R67, R20, R68, R21, 0x1, P0 ;  /* 0x0000004414437211 */ /* 0x008fe400000f0c15 */
[----:B------:R-:W-:Y:S11]  /*29d0*/  ISETP.GE.AND P0, PT, R32, c[0x0][0x27c], PT ;  /* 0x00009f0020007a0c */ /* 0x000ff60003f06270 */
[----:B------:R-:W-:Y:S02]  /*29e0*/  @!UPT UIADD3 URZ, URZ, URZ, URZ ;  /* 0x0000003f3f3ff290 */ /* 0x000fe4000fffe03f */
[----:B------:R-:W-:Y:S01]  /*29f0*/  @!P0 HADD2.F32 R0, -RZ, R7.H0_H0 ;  /* 0x20000007ff008230 */ /* 0x000fe20000004100 */
[--C-:B------:R-:W-:Y:S02]  /*2a00*/  @!P0 SHF.R.U64 R5, R2, 0x10, R3.reuse ;  /* 0x0000001002058819 */ /* 0x100fe40000001203 */
[----:B------:R-:W-:Y:S02]  /*2a10*/  @!P0 SHF.R.U32.HI R6, RZ, 0x10, R3 ;  /* 0x00000010ff068819 */ /* 0x000fe40000011603 */
[--C-:B------:R-:W-:Y:S02]  /*2a20*/  @!P0 SHF.R.U64 R41, R38, 0x10, R39.reuse ;  /* 0x0000001026298819 */ /* 0x100fe40000001227 */
[----:B------:R-:W-:Y:S01]  /*2a30*/  @!P0 SHF.R.U32.HI R43, RZ, 0x10, R39 ;  /* 0x00000010ff2b8819 */ /* 0x000fe20000011627 */
[----:B------:R-:W-:Y:S02]  /*2a40*/  @!P0 HADD2.F32 R39, -RZ, R40.H0_H0 ;  /* 0x20000028ff278230 */ /* 0x000fe40000004100 */
[----:B------:R-:W-:Y:S02]  /*2a50*/  @!P0 HADD2.F32 R41, -RZ, R41.H0_H0 ;  /* 0x20000029ff298230 */ /* 0x000fe40000004100 */
[----:B------:R-:W-:Y:S01]  /*2a60*/  @!P0 HADD2.F32 R43, -RZ, R43.H0_H0 ;  /* 0x2000002bff2b8230 */ /* 0x000fe20000004100 */
[----:B----4-:R-:W-:Y:S02]  /*2a70*/  @!P0 MOV R4, R8 ;  /* 0x0000000800048202 */ /* 0x010fe40000000f00 */
[----:B------:R-:W-:Y:S03]  /*2a80*/  @!P0 MOV R3, R9 ;  /* 0x0000000900038202 */ /* 0x000fe60000000f00 */
[--C-:B------:R-:W-:Y:S02]  /*2a90*/  @!P0 HADD2.F32 R38, -RZ, R4.reuse.H1_H1 ;  /* 0x30000004ff268230 */ /* 0x100fe40000004100 */
[----:B------:R-:W-:Y:S02]  /*2aa0*/  @!P0 HADD2.F32 R2, -RZ, R4.H0_H0 ;  /* 0x20000004ff028230 */ /* 0x000fe40000004100 */
[----:B------:R-:W-:Y:S01]  /*2ab0*/  @!P0 HADD2.F32 R4, -RZ, R5.H0_H0 ;  /* 0x20000005ff048230 */ /* 0x000fe20000004100 */
[-C--:B------:R-:W-:Y:S01]  /*2ac0*/  @!P0 FMUL.FTZ R69, R38, R0.reuse ;  /* 0x0000000026458220 */ /* 0x080fe20000410000 */
[--C-:B------:R-:W-:Y:S01]  /*2ad0*/  @!P0 HADD2.F32 R40, -RZ, R3.reuse.H1_H1 ;  /* 0x30000003ff288230 */ /* 0x100fe20000004100 */
[C---:B------:R-:W-:Y:S01]  /*2ae0*/  @!P0 FMUL.FTZ R0, R2.reuse, R0 ;  /* 0x0000000002008220 */ /* 0x040fe20000410000 */
[----:B------:R-:W-:Y:S01]  /*2af0*/  @!P0 HADD2.F32 R3, -RZ, R3.H0_H0 ;  /* 0x20000003ff038230 */ /* 0x000fe20000004100 */
[----:B------:R-:W-:Y:S01]  /*2b00*/  @!P0 FFMA.FTZ R71, R2, R39, -R69 ;  /* 0x0000002702478223 */ /* 0x000fe20000010845 */
[----:B------:R-:W-:Y:S01]  /*2b10*/  @!P0 MOV R5, R10 ;  /* 0x0000000a00058202 */ /* 0x000fe20000000f00 */
[-C--:B------:R-:W-:Y:S02]  /*2b20*/  @!P0 FMUL.FTZ R69, R40, R4.reuse ;  /* 0x0000000428458220 */ /* 0x080fe40000410000 */
[C---:B------:R-:W-:Y:S01]  /*2b30*/  @!P0 FMUL.FTZ R2, R3.reuse, R4 ;  /* 0x0000000403028220 */ /* 0x040fe20000410000 */
[----:B------:R-:W-:Y:S01]  /*2b40*/  @!P0 MOV R4, R11 ;  /* 0x0000000b00048202 */ /* 0x000fe20000000f00 */
[----:B------:R-:W-:Y:S01]  /*2b50*/  @!P0 FFMA.FTZ R0, R38, R39, R0 ;  /* 0x0000002726008223 */ /* 0x000fe20000010000 */
[----:B------:R-:W-:Y:S01]  /*2b60*/  @!P0 HADD2.F32 R38, -RZ, R5.H1_H1 ;  /* 0x30000005ff268230 */ /* 0x000fe20000004100 */
[-C--:B------:R-:W-:Y:S01]  /*2b70*/  @!P0 FFMA.FTZ R70, R3, R41.reuse, -R69 ;  /* 0x0000002903468223 */ /* 0x080fe20000010845 */
[----:B------:R-:W-:Y:S01]  /*2b80*/  @!P0 HADD2.F32 R3, -RZ, R7.H1_H1 ;  /* 0x30000007ff038230 */ /* 0x000fe20000004100 */
[----:B------:R-:W-:Y:S01]  /*2b90*/  @!P0 FFMA.FTZ R2, R40, R41, R2 ;  /* 0x0000002928028223 */ /* 0x000fe20000010002 */
[----:B------:R-:W-:Y:S01]  /*2ba0*/  @!P0 F2FP.PACK_AB R0, R0, R71 ;  /* 0x000000470000823e */ /* 0x000fe200000000ff */
[----:B------:R-:W-:Y:S02]  /*2bb0*/  @!P0 HADD2.F32 R7, -RZ, R6.H0_H0 ;  /* 0x20000006ff078230 */ /* 0x000fe40000004100 */
[----:B------:R-:W-:Y:S01]  /*2bc0*/  @!P0 HADD2.F32 R6, -RZ, R5.H0_H0 ;  /* 0x20000005ff068230 */ /* 0x000fe20000004100 */
[----:B------:R-:W-:Y:S01]  /*2bd0*/  @!P0 F2FP.PACK_AB R2, R2, R70 ;  /* 0x000000460202823e */ /* 0x000fe200000000ff */
[----:B------:R-:W-:Y:S01]  /*2be0*/  @!P0 HADD2.F32 R39, -RZ, R42.H0_H0 ;  /* 0x2000002aff278230 */ /* 0x000fe20000004100 */
[----:B------:R-:W-:Y:S01]  /*2bf0*/  @!P0 MOV R8, R0 ;  /* 0x0000000000088202 */ /* 0x000fe20000000f00 */
[--C-:B------:R-:W-:Y:S01]  /*2c00*/  @!P0 HADD2.F32 R42, -RZ, R4.reuse.H1_H1 ;  /* 0x30000004ff2a8230 */ /* 0x100fe20000004100 */
[----:B------:R-:W-:Y:S01]  /*2c10*/  @!P0 MOV R9, R2 ;  /* 0x0000000200098202 */ /* 0x000fe20000000f00 */
[----:B------:R-:W-:Y:S01]  /*2c20*/  @!P0 HADD2.F32 R5, -RZ, R4.H0_H0 ;  /* 0x20000004ff058230 */ /* 0x000fe20000004100 */
[-C--:B------:R-:W-:Y:S02]  /*2c30*/  @!P0 FMUL.FTZ R4, R38, R3.reuse ;  /* 0x0000000326048220 */ /* 0x080fe40000410000 */
[----:B------:R-:W-:Y:S02]  /*2c40*/  @!P0 FMUL.FTZ R3, R6, R3 ;  /* 0x0000000306038220 */ /* 0x000fe40000410000 */
[----:B------:R-:W-:Y:S02]  /*2c50*/  @!P0 FMUL.FTZ R69, R42, R7 ;  /* 0x000000072a458220 */ /* 0x000fe40000410000 */
        /* <DEDUP_REMOVED lines=10> */
.L_x_818:
[----:B------:R-:W-:Y:S05]  /*2d00*/  BSYNC B0 ;  /* 0x0000000000007941 */ /* 0x000fea0003800000 */
.L_x_817:
[----:B------:R-:W-:Y:S11]  /*2d10*/  ISETP.GE.AND P0, PT, R91, c[0x0][0x1d4], PT ;  /* 0x000075005b007a0c */ /* 0x000ff60003f06270 */
[----:B------:R-:W-:Y:S02]  /*2d20*/  @!UPT UIADD3 URZ, URZ, URZ, URZ ;  /* 0x0000003f3f3ff290 */ /* 0x000fe4000fffe03f */
[----:B------:R-:W-:-:S05]  /*2d30*/  @P0 BRA `(.L_x_816) ;  /* 0x0000036000000947 */ /* 0x000fca0003800000 */
[C---:B----4-:R-:W-:Y:S01]  /*2d40*/  LEA R42, P0, R82.reuse, R65, 0x1 ;  /* 0x00000041522a7211 */ /* 0x050fe200078008ff */
[----:B---3--:R-:W3:Y:S03]  /*2d50*/  LDS.128 R8, [R77+0x6100] ;  /* 0x006100004d087984 */ /* 0x008ee60000000c00 */
[----:B------:R-:W-:Y:S02]  /*2d60*/  LEA.HI.X R43, R82, R68, R92, 0x1, P0 ;  /* 0x00000044522b7211 */ /* 0x000fe400000f0c5c */
[----:B------:R-:W-:Y:S11]  /*2d70*/  ISETP.GE.AND P0, PT, R34, c[0x0][0x27c], PT ;  /* 0x00009f0022007a0c */ /* 0x000ff60003f06270 */
[----:B------:R-:W-:Y:S02]  /*2d80*/  @!UPT UIADD3 URZ, URZ, URZ, URZ ;  /* 0x0000003f3f3ff290 */ /* 0x000fe4000fffe03f */
[----:B------:R-:W-:Y:S01]  /*2d90*/  @!P0 HADD2.F32 R0, -RZ, R28.H0_H0 ;  /* 0x2000001cff008230 */ /* 0x000fe20000004100 */
[--C-:B------:R-:W-:Y:S01]  /*2da0*/  @!P0 SHF.R.U64 R4, R12, 0x10, R13.reuse ;  /* 0x000000100c048819 */ /* 0x100fe2000000120d */
[----:B------:R-:W-:Y:S01]  /*2db0*/  @!P0 HADD2.F32 R6, -RZ, R58.H0_H0 ;  /* 0x2000003aff068230 */ /* 0x000fe20000004100 */
[----:B------:R-:W-:Y:S02]  /*2dc0*/  @!P0 SHF.R.U32.HI R12, RZ, 0x10, R13 ;  /* 0x00000010ff0c8819 */ /* 0x000fe4000001160d */
        /* <DEDUP_REMOVED lines=11> */
[CC--:B------:R-:W-:Y:S01]  /*2e80*/  @!P0 FMUL.FTZ R38, R5.reuse, R0.reuse ;  /* 0x0000000005268220 */ /* 0x0c0fe20000410000 */
[----:B------:R-:W-:Y:S01]  /*2e90*/  @!P0 HADD2.F32 R3, -RZ, R3.H0_H0 ;  /* 0x20000003ff038230 */ /* 0x000fe20000004100 */
[C---:B------:R-:W-:Y:S02]  /*2ea0*/  @!P0 FMUL.FTZ R0, R2.reuse, R0 ;  /* 0x0000000002008220 */ /* 0x040fe40000410000 */
[-C--:B------:R-:W-:Y:S02]  /*2eb0*/  @!P0 FFMA.FTZ R45, R2, R6.reuse, -R38 ;  /* 0x00000006022d8223 */ /* 0x080fe40000010826 */
[----:B------:R-:W-:Y:S01]  /*2ec0*/  @!P0 FFMA.FTZ R0, R5, R6, R0 ;  /* 0x0000000605008223 */ /* 0x000fe20000010000 */
[----:B------:R-:W-:Y:S01]  /*2ed0*/  @!P0 MOV R5, R10 ;  /* 0x0000000a00058202 */ /* 0x000fe20000000f00 */
[-C--:B------:R-:W-:Y:S02]  /*2ee0*/  @!P0 FMUL.FTZ R38, R7, R4.reuse ;  /* 0x0000000407268220 */ /* 0x080fe40000410000 */
[C---:B------:R-:W-:Y:S01]  /*2ef0*/  @!P0 FMUL.FTZ R2, R3.reuse, R4 ;  /* 0x0000000403028220 */ /* 0x040fe20000410000 */
[----:B------:R-:W-:Y:S01]  /*2f00*/  @!P0 MOV R4, R11 ;  /* 0x0000000b00048202 */ /* 0x000fe20000000f00 */
[-C--:B------:R-:W-:Y:S01]  /*2f10*/  @!P0 FFMA.FTZ R44, R3, R13.reuse, -R38 ;  /* 0x0000000d032c8223 */ /* 0x080fe20000010826 */
[----:B------:R-:W-:Y:S01]  /*2f20*/  @!P0 HADD2.F32 R3, -RZ, R28.H1_H1 ;  /* 0x3000001cff038230 */ /* 0x000fe20000004100 */
[----:B------:R-:W-:Y:S01]  /*2f30*/  @!P0 FFMA.FTZ R2, R7, R13, R2 ;  /* 0x0000000d07028223 */ /* 0x000fe20000010002 */
[----:B------:R-:W-:Y:S01]  /*2f40*/  @!P0 F2FP.PACK_AB R0, R0, R45 ;  /* 0x0000002d0000823e */ /* 0x000fe200000000ff */
[--C-:B------:R-:W-:Y:S02]  /*2f50*/  @!P0 HADD2.F32 R28, -RZ, R5.reuse.H1_H1 ;  /* 0x30000005ff1c8230 */ /* 0x100fe40000004100 */
[----:B------:R-:W-:Y:S01]  /*2f60*/  @!P0 HADD2.F32 R6, -RZ, R5.H0_H0 ;  /* 0x20000005ff068230 */ /* 0x000fe20000004100 */
[----:B------:R-:W-:Y:S01]  /*2f70*/  @!P0 F2FP.PACK_AB R2, R2, R44 ;  /* 0x0000002c0202823e */ /* 0x000fe200000000ff */
[----:B------:R-:W-:Y:S01]  /*2f80*/  @!P0 HADD2.F32 R38, -RZ, R58.H1_H1 ;  /* 0x3000003aff268230 */ /* 0x000fe20000004100 */
[----:B------:R-:W-:Y:S01]  /*2f90*/  @!P0 MOV R8, R0 ;  /* 0x0000000000088202 */ /* 0x000fe20000000f00 */
[--C-:B------:R-:W-:Y:S01]  /*2fa0*/  @!P0 HADD2.F32 R39, -RZ, R4.reuse.H1_H1 ;  /* 0x30000004ff278230 */ /* 0x100fe20000004100 */
[----:B------:R-:W-:Y:S01]  /*2fb0*/  @!P0 MOV R9, R2 ;  /* 0x0000000200098202 */ /* 0x000fe20000000f00 */
[----:B------:R-:W-:Y:S01]  /*2fc0*/  @!P0 HADD2.F32 R5, -RZ, R4.H0_H0 ;  /* 0x20000004ff058230 */ /* 0x000fe20000004100 */
[-C--:B------:R-:W-:Y:S02]  /*2fd0*/  @!P0 FMUL.FTZ R4, R28, R3.reuse ;  /* 0x000000031c048220 */ /* 0x080fe40000410000 */
[C---:B------:R-:W-:Y:S02]  /*2fe0*/  @!P0 FMUL.FTZ R3, R6.reuse, R3 ;  /* 0x0000000306038220 */ /* 0x040fe40000410000 */
        /* <DEDUP_REMOVED lines=11> */
.L_x_816:
[----:B------:R-:W-:Y:S05]  /*30a0*/  BSYNC B1 ;  /* 0x0000000000017941 */ /* 0x000fea0003800000 */
.L_x_815:
[----:B------:R1:W4:Y:S01]  /*30b0*/  SHFL.IDX PT, R41, R87, 0x1, 0x181f ;  /* 0x00381f0057297f89 */ /* 0x00032200000e0000 */
[----:B------:R-:W-:Y:S03]  /*30c0*/  BSSY B1, `(.L_x_819) ;  /* 0x0000075000017945 */ /* 0x000fe60003800000 */
[----:B------:R1:W3:Y:S01]  /*30d0*/  SHFL.IDX PT, R40, R88, 0x1, 0x181f ;  /* 0x00381f0058287f89 */ /* 0x0002e200000e0000 */
[----:B------:R-:W-:-:S05]  /*30e0*/  @P6 BRA `(.L_x_820) ;  /* 0x0000072000006947 */ /* 0x000fca0003800000 */
[----:B------:R-:W-:Y:S01]  /*30f0*/  BSSY B0, `(.L_x_821) ;  /* 0x0000038000007945 */ /* 0x000fe20003800000 */
[----:B------:R-:W-:-:S05]  /*3100*/  @P5 BRA `(.L_x_822) ;  /* 0x0000036000005947 */ /* 0x000fca0003800000 */
[C---:B---3--:R-:W-:Y:S01]  /*3110*/  LEA R38, P0, R20.reuse, R40, 0x1 ;  /* 0x0000002814267211 */ /* 0x048fe200078008ff */
[----:B------:R-:W3:Y:S03]  /*3120*/  LDS.128 R8, [R77+0x4900] ;  /* 0x004900004d087984 */ /* 0x000ee60000000c00 */
[----:B----4-:R-:W-:Y:S02]  /*3130*/  LEA.HI.X R39, R20, R41, R21, 0x1, P0 ;  /* 0x0000002914277211 */ /* 0x010fe400000f0c15 */
[----:B------:R-:W-:Y:S11]  /*3140*/  ISETP.GE.AND P0, PT, R32, c[0x0][0x27c], PT ;  /* 0x00009f0020007a0c */ /* 0x000ff60003f06270 */
[----:B------:R-:W-:Y:S02]  /*3150*/  @!UPT UIADD3 URZ, URZ, URZ, URZ ;  /* 0x0000003f3f3ff290 */ /* 0x000fe4000fffe03f */
[----:B------:R-:W-:Y:S01]  /*3160*/  @!P0 HADD2.F32 R0, -RZ, R29.H0_H0 ;  /* 0x2000001dff008230 */ /* 0x000fe20000004100 */
[----:B------:R-:W-:Y:S01]  /*3170*/  @!P0 SHF.R.U64 R4, R14, 0x10, R15 ;  /* 0x000000100e048819 */ /* 0x000fe2000000120f */
[----:B------:R-:W-:Y:S01]  /*3180*/  @!P0 HADD2.F32 R6, -RZ, R59.H0_H0 ;  /* 0x2000003bff068230 */ /* 0x000fe20000004100 */
[----:B------:R-:W-:Y:S02]  /*3190*/  @!P0 SHF.R.U64 R13, R46, 0x10, R47 ;  /* 0x000000102e0d8819 */ /* 0x000fe4000000122f */
[----:B------:R-:W-:Y:S01]  /*31a0*/  @!P0 SHF.R.U32.HI R7, RZ, 0x10, R15 ;  /* 0x00000010ff078819 */ /* 0x000fe2000001160f */
[----:B------:R-:W-:Y:S01]  /*31b0*/  @!P0 HADD2.F32 R4, -RZ, R4.H0_H0 ;  /* 0x20000004ff048230 */ /* 0x000fe20000004100 */
[----:B------:R-:W-:Y:S01]  /*31c0*/  @!P0 SHF.R.U32.HI R46, RZ, 0x10, R47 ;  /* 0x00000010ff2e8819 */ /* 0x000fe2000001162f */
[----:B------:R-:W-:Y:S02]  /*31d0*/  @!P0 HADD2.F32 R13, -RZ, R13.H0_H0 ;  /* 0x2000000dff0d8230 */ /* 0x000fe40000004100 */
[----:B------:R-:W-:Y:S02]  /*31e0*/  @!P0 HADD2.F32 R15, -RZ, R59.H1_H1 ;  /* 0x3000003bff0f8230 */ /* 0x000fe40000004100 */
        /* <DEDUP_REMOVED lines=12> */
[CC--:B------:R-:W-:Y:S02]  /*32b0*/  @!P0 FMUL.FTZ R14, R12.reuse, R4.reuse ;  /* 0x000000040c0e8220 */ /* 0x0c0fe40000410000 */
[C---:B------:R-:W-:Y:S01]  /*32c0*/  @!P0 FMUL.FTZ R2, R3.reuse, R4 ;  /* 0x0000000403028220 */ /* 0x040fe20000410000 */
[----:B------:R-:W-:Y:S01]  /*32d0*/  @!P0 MOV R4, R11 ;  /* 0x0000000b00048202 */ /* 0x000fe20000000f00 */
[-C--:B------:R-:W-:Y:S01]  /*32e0*/  @!P0 FFMA.FTZ R43, R3, R13.reuse, -R14 ;  /* 0x0000000d032b8223 */ /* 0x080fe2000001080e */
[----:B------:R-:W-:Y:S01]  /*32f0*/  @!P0 HADD2.F32 R14, -RZ, R5.H1_H1 ;  /* 0x30000005ff0e8230 */ /* 0x000fe20000004100 */
[----:B------:R-:W-:Y:S01]  /*3300*/  @!P0 FFMA.FTZ R2, R12, R13, R2 ;  /* 0x0000000d0c028223 */ /* 0x000fe20000010002 */
[----:B------:R-:W-:Y:S01]  /*3310*/  @!P0 F2FP.PACK_AB R0, R0, R44 ;  /* 0x0000002c0000823e */ /* 0x000fe200000000ff */
[----:B------:R-:W-:Y:S02]  /*3320*/  @!P0 HADD2.F32 R3, -RZ, R29.H1_H1 ;  /* 0x3000001dff038230 */ /* 0x000fe40000004100 */
[----:B------:R-:W-:Y:S01]  /*3330*/  @!P0 HADD2.F32 R6, -RZ, R5.H0_H0 ;  /* 0x20000005ff068230 */ /* 0x000fe20000004100 */
[----:B------:R-:W-:Y:S01]  /*3340*/  @!P0 F2FP.PACK_AB R2, R2, R43 ;  /* 0x0000002b0202823e */ /* 0x000fe200000000ff */
[--C-:B------:R-:W-:Y:S01]  /*3350*/  @!P0 HADD2.F32 R28, -RZ, R4.reuse.H1_H1 ;  /* 0x30000004ff1c8230 */ /* 0x100fe20000004100 */
[----:B------:R-:W-:Y:S01]  /*3360*/  @!P0 MOV R8, R0 ;  /* 0x0000000000088202 */ /* 0x000fe20000000f00 */
[----:B------:R-:W-:Y:S01]  /*3370*/  @!P0 HADD2.F32 R5, -RZ, R4.H0_H0 ;  /* 0x20000004ff058230 */ /* 0x000fe20000004100 */
[-C--:B------:R-:W-:Y:S01]  /*3380*/  @!P0 FMUL.FTZ R4, R14, R3.reuse ;  /* 0x000000030e048220 */ /* 0x080fe20000410000 */
[----:B------:R-:W-:Y:S01]  /*3390*/  @!P0 MOV R9, R2 ;  /* 0x0000000200098202 */ /* 0x000fe20000000f00 */
[----:B------:R-:W-:Y:S01]  /*33a0*/  @!P0 FMUL.FTZ R3, R6, R3 ;  /* 0x0000000306038220 */ /* 0x000fe20000410000 */
[----:B------:R-:W-:Y:S01]  /*33b0*/  @!P0 HADD2.F32 R29, -RZ, R46.H0_H0 ;  /* 0x2000002eff1d8230 */ /* 0x000fe20000004100 */
        /* <DEDUP_REMOVED lines=11> */
.L_x_822:
[----:B------:R-:W-:Y:S05]  /*3470*/  BSYNC B0 ;  /* 0x0000000000007941 */ /* 0x000fea0003800000 */
.L_x_821:
[----:B------:R-:W-:Y:S11]  /*3480*/  ISETP.GE.AND P0, PT, R91, c[0x0][0x1d4], PT ;  /* 0x000075005b007a0c */ /* 0x000ff60003f06270 */
[----:B------:R-:W-:Y:S02]  /*3490*/  @!UPT UIADD3 URZ, URZ, URZ, URZ ;  /* 0x0000003f3f3ff290 */ /* 0x000fe4000fffe03f */
        /* <DEDUP_REMOVED lines=8> */
[--C-:B------:R-:W-:Y:S01]  /*3520*/  @!P0 HADD2.F32 R6, -RZ, R60.reuse.H0_H0 ;  /* 0x2000003cff068230 */ /* 0x100fe20000004100 */
[----:B------:R-:W-:Y:S01]  /*3530*/  @!P0 SHF.R.U64 R13, R48, 0x10, R49 ;  /* 0x00000010300d8819 */ /* 0x000fe20000001231 */
[----:B------:R-:W-:Y:S01]  /*3540*/  @!P0 HADD2.F32 R15, -RZ, R60.H1_H1 ;  /* 0x3000003cff0f8230 */ /* 0x000fe20000004100 */
[----:B------:R-:W-:Y:S01]  /*3550*/  @!P0 SHF.R.U32.HI R7, RZ, 0x10, R17 ;  /* 0x00000010ff078819 */ /* 0x000fe20000011611 */
        /* <DEDUP_REMOVED lines=20> */
[--C-:B------:R-:W-:Y:S01]  /*36a0*/  @!P0 HADD2.F32 R14, -RZ, R5.reuse.H1_H1 ;  /* 0x30000005ff0e8230 */ /* 0x100fe20000004100 */
        /* <DEDUP_REMOVED lines=22> */
.L_x_820:
[----:B------:R-:W-:Y:S05]  /*3810*/  BSYNC B1 ;  /* 0x0000000000017941 */ /* 0x000fea0003800000 */
.L_x_819:
[----:B---3--:R3:W1:Y:S01]  /*3820*/  SHFL.IDX PT, R38, R87, 0x2, 0x181f ;  /* 0x00581f0057267f89 */ /* 0x00866200000e0000 */
[----:B------:R-:W-:Y:S03]  /*3830*/  BSSY B1, `(.L_x_823) ;  /* 0x0000075000017945 */ /* 0x000fe60003800000 */
[----:B------:R3:W4:Y:S01]  /*3840*/  SHFL.IDX PT, R30, R88, 0x2, 0x181f ;  /* 0x00581f00581e7f89 */ /* 0x00072200000e0000 */
[----:B------:R-:W-:-:S05]  /*3850*/  @P4 BRA `(.L_x_824) ;  /* 0x0000072000004947 */ /* 0x000fca0003800000 */
[----:B------:R-:W-:Y:S01]  /*3860*/  BSSY B0, `(.L_x_825) ;  /* 0x0000038000007945 */ /* 0x000fe20003800000 */
[----:B------:R-:W-:-:S05]  /*3870*/  @P5 BRA `(.L_x_826) ;  /* 0x0000036000005947 */ /* 0x000fca0003800000 */
[C---:B----4-:R-:W-:Y:S01]  /*3880*/  LEA R28, P0, R20.reuse, R30, 0x1 ;  /* 0x0000001e141c7211 */ /* 0x050fe200078008ff */
[----:B------:R-:W4:Y:S03]  /*3890*/  LDS.128 R8, [R77+0x5100] ;  /* 0x005100004d087984 */ /* 0x000f260000000c00 */
[----:B-1----:R-:W-:Y:S02]  /*38a0*/  LEA.HI.X R29, R20, R38, R21, 0x1, P0 ;  /* 0x00000026141d7211 */ /* 0x002fe400000f0c15 */
        /* <DEDUP_REMOVED lines=51> */
.L_x_826:
[----:B------:R-:W-:Y:S05]  /*3be0*/  BSYNC B0 ;  /* 0x0000000000007941 */ /* 0x000fea0003800000 */
.L_x_825:
[----:B------:R-:W-:Y:S11]  /*3bf0*/  ISETP.GE.AND P0, PT, R91, c[0x0][0x1d4], PT ;  /* 0x000075005b007a0c */ /* 0x000ff60003f06270 */
[----:B------:R-:W-:Y:S02]  /*3c00*/  @!UPT UIADD3 URZ, URZ, URZ, URZ ;  /* 0x0000003f3f3ff290 */ /* 0x000fe4000fffe03f */
[----:B------:R-:W-:-:S05]  /*3c10*/  @P0 BRA `(.L_x_824) ;  /* 0x0000036000000947 */ /* 0x000fca0003800000 */
[C---:B----4-:R-:W-:Y:S01]  /*3c20*/  LEA R18, P0, R82.reuse, R30, 0x1 ;  /* 0x0000001e52127211 */ /* 0x050fe200078008ff */
[----:B-1----:R-:W1:Y:S03]  /*3c30*/  LDS.128 R8, [R77+0x7100] ;  /* 0x007100004d087984 */ /* 0x002e660000000c00 */
[----:B------:R-:W-:Y:S02]  /*3c40*/  LEA.HI.X R19, R82, R38, R92, 0x1, P0 ;  /* 0x0000002652137211 */ /* 0x000fe400000f0c5c */
        /* <DEDUP_REMOVED lines=51> */
.L_x_824:
[----:B------:R-:W-:Y:S05]  /*3f80*/  BSYNC B1 ;  /* 0x0000000000017941 */ /* 0x000fea0003800000 */
.L_x_823:
[----:B-1----:R1:W3:Y:S04]  /*3f90*/  SHFL.IDX PT, R29, R87, 0x3, 0x181f ;  /* 0x00781f00571d7f89 */ /* 0x0022e800000e0000 */
[----:B------:R1:W4:Y:S01]  /*3fa0*/  SHFL.IDX PT, R28, R88, 0x3, 0x181f ;  /* 0x00781f00581c7f89 */ /* 0x00032200000e0000 */
        /* <DEDUP_REMOVED lines=57> */
.L_x_829:
[----:B------:R-:W-:Y:S05]  /*4340*/  BSYNC B0 ;  /* 0x0000000000007941 */ /* 0x000fea0003800000 */
.L_x_828:
[----:B------:R-:W-:Y:S11]  /*4350*/  ISETP.GE.AND P0, PT, R91, c[0x0][0x1d4], PT ;  /* 0x000075005b007a0c */ /* 0x000ff60003f06270 */
[----:B------:R-:W-:Y:S02]  /*4360*/  @!UPT UIADD3 URZ, URZ, URZ, URZ ;  /* 0x0000003f3f3ff290 */ /* 0x000fe4000fffe03f */
[----:B------:R-:W-:-:S05]  /*4370*/  @P0 BRA `(.L_x_827) ;  /* 0x00002d7000000947 */ /* 0x000fca0003800000 */
[C---:B---34-:R-:W-:Y:S01]  /*4380*/  LEA R22, P0, R82.reuse, R28, 0x1 ;  /* 0x0000001c52167211 */ /* 0x058fe200078008ff */
[----:B------:R-:W3:Y:S03]  /*4390*/  LDS.128 R8, [R77+0x7900] ;  /* 0x007900004d087984 */ /* 0x000ee60000000c00 */
        /* <DEDUP_REMOVED lines=53> */
.L_x_806:
[-C--:B------:R-:W-:Y:S01]  /*46f0*/  ISETP.GE.AND P0, PT, R146, R89.reuse, PT ;  /* 0x000000599200720c */ /* 0x080fe20003f06270 */
        /* <DEDUP_REMOVED lines=16> */
[----:B------:R-:W-:Y:S01]  /*4800*/  @!P4 IADD3 R0, P1, P0, R102, UR32, R36 ;  /* 0x000000206600cc10 */ /* 0x000fe2000f83e024 */
[----:B------:R-:W-:Y:S01]  /*4810*/  CS2R R44, SRZ ;  /* 0x00000000002c7805 */ /* 0x000fe2000001ff00 */
[----:B------:R1:W3:Y:S01]  /*4820*/  SHFL.IDX PT, R75, R87, RZ, 0x181f ;  /* 0x00181fff574b7589 */ /* 0x0002e200000e0000 */
[----:B------:R-:W-:Y:S01]  /*4830*/  BSSY B0, `(.L_x_830) ;  /* 0x00000d7000007945 */ /* 0x000fe20003800000 */
[----:B------:R-:W-:Y:S02]  /*4840*/  @!P4 IADD3.X R2, R111, UR31, R41, P1, P0 ;  /* 0x0000001f6f02cc10 */ /* 0x000fe40008fe0429 */
[----:B------:R-:W-:Y:S04]  /*4850*/  @!P4 IADD3 R3, P1, P0, R100, UR47, R68 ;  /* 0x0000002f6403cc10 */ /* 0x000fe8000f83e044 */
[----:B------:R-:W-:Y:S01]  /*4860*/  @!P4 IADD3.X R8, R109, UR45, R43, P1, P0 ;  /* 0x0000002d6d08cc10 */ /* 0x000fe20008fe042b */
[----:B------:R1:W4:Y:S01]  /*4870*/  SHFL.IDX PT, R74, R88, RZ, 0x181f ;  /* 0x00181fff584a7589 */ /* 0x00032200000e0000 */
[-C--:B------:R-:W-:Y:S04]  /*4880*/  ISETP.GE.AND P0, PT, R145, R89.reuse, PT ;  /* 0x000000599100720c */ /* 0x080fe80003f06270 */
[----:B------:R-:W-:Y:S11]  /*4890*/  ISETP.GE.OR P2, PT, R20, c[0x0][0x27c], P0 ;  /* 0x00009f0014007a0c */ /* 0x000ff60000746670 */
[----:B------:R-:W-:Y:S02]  /*48a0*/  @!UPT UIADD3 URZ, URZ, URZ, URZ ;  /* 0x0000003f3f3ff290 */ /* 0x000fe4000fffe03f */
[----:B------:R-:W-:Y:S04]  /*48b0*/  @!P2 IADD3 R6, P1, P0, R102, UR28, R36 ;  /* 0x0000001c6606ac10 */ /* 0x000fe8000f83e024 */
[----:B------:R-:W-:Y:S02]  /*48c0*/  @!P2 IADD3.X R9, R111, UR12, R41, P1, P0 ;  /* 0x0000000c6f09ac10 */ /* 0x000fe40008fe0429 */
        /* <DEDUP_REMOVED lines=12> */
[----:B------:R2:W3:Y:S01]  /*4990*/  @!P4 LDG.E.128 R56, [R4.64] ;  /* 0x000000220438c981 */ /* 0x0004e2000c1e1d00 */
[----:B------:R-:W-:Y:S02]  /*49a0*/  @!P4 LEA.HI.X R3, R3, c[0x0][0x28c], R8, 0x1, P0 ;  /* 0x0000a3000303ca11 */ /* 0x000fe400000f0c08 */
[C---:B------:R-:W-:Y:S04]  /*49b0*/  @!P2 LEA R8, P0, R6.reuse, c[0x0][0x270], 0x1 ;  /* 0x00009c000608aa11 */ /* 0x040fe800078008ff */
[----:B------:R-:W-:Y:S01]  /*49c0*/  @!P2 LEA.HI.X R9, R6, c[0x0][0x274], R9, 0x1, P0 ;  /* 0x00009d000609aa11 */ /* 0x000fe200000f0c09 */
[----:B------:R1:W4:Y:S01]  /*49d0*/  @!P4 LDG.E.128 R16, [R2.64] ;  /* 0x000000220210c981 */ /* 0x000322000c1e1d00 */
[C---:B------:R-:W-:Y:S04]  /*49e0*/  @!P2 LEA R6, P0, R7.reuse, c[0x0][0x288], 0x1 ;  /* 0x0000a2000706aa11 */ /* 0x040fe800078008ff */
[----:B------:R-:W-:Y:S02]  /*49f0*/  @!P2 LEA.HI.X R7, R7, c[0x0][0x28c], R12, 0x1, P0 ;  /* 0x0000a3000707aa11 */ /* 0x000fe400000f0c0c */
[C---:B------:R-:W-:Y:S01]  /*4a00*/  @!P1 LEA R12, P0, R10.reuse, c[0x0][0x270], 0x1 ;  /* 0x00009c000a0c9a11 */ /* 0x040fe200078008ff */
[----:B------:R1:W4:Y:S03]  /*4a10*/  @!P2 LDG.E.128 R60, [R8.64] ;  /* 0x00000022083ca981 */ /* 0x000326000c1e1d00 */
[----:B------:R-:W-:Y:S02]  /*4a20*/  @!P1 LEA.HI.X R13, R10, c[0x0][0x274], R13, 0x1, P0 ;  /* 0x00009d000a0d9a11 */ /* 0x000fe400000f0c0d */
[C---:B------:R-:W-:Y:S03]  /*4a30*/  @!P1 LEA R10, P0, R11.reuse, c[0x0][0x288], 0x1 ;  /* 0x0000a2000b0a9a11 */ /* 0x040fe600078008ff */
[----:B------:R1:W4:Y:S01]  /*4a40*/  @!P2 LDG.E.128 R24, [R6.64] ;  /* 0x000000220618a981 */ /* 0x000322000c1e1d00 */
[----:B------:R-:W-:Y:S01]  /*4a50*/  @!P1 LEA.HI.X R11, R11, c[0x0][0x28c], R14, 0x1, P0 ;  /* 0x0000a3000b0b9a11 */ /* 0x000fe200000f0c0e */
[----:B--2---:R-:W-:Y:S01]  /*4a60*/  CS2R R4, SRZ ;  /* 0x0000000000047805 */ /* 0x004fe2000001ff00 */
[-C--:B------:R-:W-:Y:S04]  /*4a70*/  ISETP.GE.AND P0, PT, R95, R89.reuse, PT ;  /* 0x000000595f00720c */ /* 0x080fe80003f06270 */
[----:B------:R-:W-:Y:S01]  /*4a80*/  ISETP.GE.OR P0, PT, R20, c[0x0][0x27c], P0 ;  /* 0x00009f0014007a0c */ /* 0x000fe20000706670 */
[----:B------:R-:W2:Y:S08]  /*4a90*/  @!P1 LDG.E.128 R64, [R12.64] ;  /* 0x000000220c409981 */ /* 0x000eb0000c1e1d00 */
[----:B------:R-:W2:Y:S04]  /*4aa0*/  @!P1 LDG.E.128 R28, [R10.64] ;  /* 0x000000220a1c9981 */ /* 0x000ea8000c1e1d00 */
[----:B------:R-:W-:Y:S05]  /*4ab0*/  @!P0 IADD3 R36, P1, R102, R36, RZ ;  /* 0x0000002466248210 */ /* 0x000fea0007f3e0ff */
[----:B------:R-:W-:Y:S01]  /*4ac0*/  @!P0 IMAD.X R0, R111, 0x1, R41, P1 ;  /* 0x000000016f008824 */ /* 0x000fe200008e0629 */
[C---:B-1----:R-:W-:Y:S01]  /*4ad0*/  @!P0 LEA R8, P1, R36.reuse, c[0x0][0x270], 0x1 ;  /* 0x00009c0024088a11 */ /* 0x042fe200078208ff */
[----:B------:R-:W-:Y:S03]  /*4ae0*/  CS2R R6, SRZ ;  /* 0x0000000000067805 */ /* 0x000fe6000001ff00 */
[----:B------:R-:W-:Y:S02]  /*4af0*/  @!P0 LEA.HI.X R9, R36, c[0x0][0x274], R0, 0x1, P1 ;  /* 0x00009d0024098a11 */ /* 0x000fe400008f0c00 */
[----:B------:R-:W-:Y:S03]  /*4b00*/  @!P0 IADD3 R68, P1, R100, R68, RZ ;  /* 0x0000004464448210 */ /* 0x000fe60007f3e0ff */
[----:B------:R3:W5:Y:S02]  /*4b10*/  @!P0 LDG.E.128 R44, [R8.64] ;  /* 0x00000022082c8981 */ /* 0x000764000c1e1d00 */
[----:B------:R-:W-:Y:S01]  /*4b20*/  @!P0 IMAD.X R0, R109, 0x1, R43, P1 ;  /* 0x000000016d008824 */ /* 0x000fe200008e062b */
[C---:B------:R-:W-:Y:S04]  /*4b30*/  @!P0 LEA R2, P1, R68.reuse, c[0x0][0x288], 0x1 ;  /* 0x0000a20044028a11 */ /* 0x040fe800078208ff */
[----:B------:R-:W-:Y:S02]  /*4b40*/  @!P0 LEA.HI.X R3, R68, c[0x0][0x28c], R0, 0x1, P1 ;  /* 0x0000a30044038a11 */ /* 0x000fe400008f0c00 */
[----:B------:R-:W-:Y:S03]  /*4b50*/  ISETP.GE.AND P1, PT, R20, c[0x0][0x27c], PT ;  /* 0x00009f0014007a0c */ /* 0x000fe60003f26270 */
[----:B------:R1:W5:Y:S01]  /*4b60*/  @!P0 LDG.E.128 R4, [R2.64] ;  /* 0x0000002202048981 */ /* 0x000362000c1e1d00 */
[----:B------:R-:W-:Y:S01]  /*4b70*/  ISETP.GE.OR P0, PT, R95, R89, P5 ;  /* 0x000000595f00720c */ /* 0x000fe20002f06670 */
[----:B---3--:R-:W-:Y:S02]  /*4b80*/  IMAD.MOV.U32 R8, RZ, RZ, R58 ;  /* 0x000000ffff087224 */ /* 0x008fe400078e003a */
[----:B-1----:R-:W-:Y:S02]  /*4b90*/  IMAD.MOV.U32 R3, RZ, RZ, R59 ;  /* 0x000000ffff037224 */ /* 0x002fe400078e003b */
[----:B------:R-:W-:Y:S02]  /*4ba0*/  IMAD.MOV.U32 R2, RZ, RZ, R56 ;  /* 0x000000ffff027224 */ /* 0x000fe400078e0038 */
[----:B------:R-:W-:Y:S01]  /*4bb0*/  IMAD.MOV.U32 R0, RZ, RZ, R57 ;  /* 0x000000ffff007224 */ /* 0x000fe200078e0039 */
[----:B------:R-:W-:Y:S01]  /*4bc0*/  PRMT R69, R3, 0x5410, R8 ;  /* 0x0000541003457816 */ /* 0x000fe20000000008 */
[----:B----4-:R-:W-:Y:S02]  /*4bd0*/  IMAD.MOV.U32 R8, RZ, RZ, R18 ;  /* 0x000000ffff087224 */ /* 0x010fe400078e0012 */
        /* <DEDUP_REMOVED lines=17> */
[----:B--2---:R-:W-:Y:S02]  /*4cf0*/  IMAD.MOV.U32 R8, RZ, RZ, R66 ;  /* 0x000000ffff087224 */ /* 0x004fe400078e0042 */
        /* <DEDUP_REMOVED lines=16> */
[----:B------:R-:W-:Y:S01]  /*4e00*/  MOV R9, R5 ;  /* 0x0000000500097202 */ /* 0x000fe20000000f00 */
[----:B------:R-:W-:Y:S01]  /*4e10*/  IMAD.MOV.U32 R41, RZ, RZ, R44 ;  /* 0x000000ffff297224 */ /* 0x000fe200078e002c */
[----:B------:R-:W-:Y:S01]  /*4e20*/  SHF.R.S32.HI R2, RZ, 0x1f, R0 ;  /* 0x0000001fff027819 */ /* 0x000fe20000011400 */
[----:B------:R-:W-:Y:S01]  /*4e30*/  IMAD.MOV.U32 R10, RZ, RZ, R6 ;  /* 0x000000ffff0a7224 */ /* 0x000fe200078e0006 */
[----:B------:R-:W-:Y:S01]  /*4e40*/  @!P1 SHF.R.U32.HI R8, RZ, 0x10, R5 ;  /* 0x00000010ff089819 */ /* 0x000fe20000011605 */
[----:B------:R-:W-:Y:S01]  /*4e50*/  IMAD.MOV.U32 R48, RZ, RZ, R46 ;  /* 0x000000ffff307224 */ /* 0x000fe200078e002e */
[----:B------:R-:W-:Y:S01]  /*4e60*/  LEA.HI R0, R2, R0, RZ, 0x4 ;  /* 0x0000000002007211 */ /* 0x000fe200078f20ff */
[----:B------:R-:W-:Y:S01]  /*4e70*/  @!P1 HADD2.F32 R3, -RZ, R3.H0_H0 ;  /* 0x20000003ff039230 */ /* 0x000fe20000004100 */
[----:B------:R-:W-:Y:S02]  /*4e80*/  @!P1 SHF.R.U64 R42, R44, 0x10, R45 ;  /* 0x000000102c2a9819 */ /* 0x000fe4000000122d */
[----:B------:R-:W-:Y:S02]  /*4e90*/  LEA.HI.SX32 R0, R0, R114, 0x1c ;  /* 0x0000007200007211 */ /* 0x000fe400078fe2ff */
[--C-:B------:R-:W-:Y:S01]  /*4ea0*/  @!P1 SHF.R.U64 R11, R6, 0x10, R7.reuse ;  /* 0x00000010060b9819 */ /* 0x100fe20000001207 */
[----:B------:R-:W-:Y:S01]  /*4eb0*/  @!P1 HADD2.F32 R42, -RZ, R42.H0_H0 ;  /* 0x2000002aff2a9230 */ /* 0x000fe20000004100 */
[----:B------:R-:W-:Y:S02]  /*4ec0*/  SHF.R.S32.HI R2, RZ, 0x1f, R0 ;  /* 0x0000001fff027819 */ /* 0x000fe40000011400 */
[----:B------:R-:W-:Y:S02]  /*4ed0*/  SHF.L.U32 R76, R0, 0x3, RZ ;  /* 0x00000003004c7819 */ /* 0x000fe400000006ff */
[----:B------:R-:W-:Y:S02]  /*4ee0*/  LEA.HI R0, R2, R0, RZ, 0x3 ;  /* 0x0000000002007211 */ /* 0x000fe400078f18ff */
[C---:B------:R-:W-:Y:S02]  /*4ef0*/  LEA R80, P0, R93.reuse, R74, 0x1 ;  /* 0x0000004a5d507211 */ /* 0x040fe400078008ff */
[----:B------:R-:W-:Y:S01]  /*4f00*/  LOP3.LUT R2, R120, 0x38, R76, 0xf8, !PT ;  /* 0x0000003878027812 */ /* 0x000fe200078ef84c */
[----:B------:R-:W-:Y:S01]  /*4f10*/  IMAD.SHL.U32 R0, R0, 0x200, RZ ;  /* 0x0000020000007824 */ /* 0x000fe200078e00ff */
[----:B------:R-:W-:Y:S02]  /*4f20*/  @!P1 SHF.R.U32.HI R23, RZ, 0x10, R7 ;  /* 0x00000010ff179819 */ /* 0x000fe40000011607 */
[----:B------:R-:W-:Y:S02]  /*4f30*/  LOP3.LUT R2, R2, R150, RZ, 0x3c, !PT ;  /* 0x0000009602027212 */ /* 0x000fe400078e3cff */
[----:B------:R-:W-:Y:S02]  /*4f40*/  LOP3.LUT R52, R0, 0x7ffff000, RZ, 0xc0, !PT ;  /* 0x7ffff00000347812 */ /* 0x000fe400078ec0ff */
[----:B------:R-:W-:Y:S02]  /*4f50*/  LEA.HI.X R81, R93, R75, R110, 0x1, P0 ;  /* 0x0000004b5d517211 */ /* 0x000fe400000f0c6e */
[----:B------:R-:W-:Y:S02]  /*4f60*/  IADD3 R52, R2, R52, R129 ;  /* 0x0000003402347210 */ /* 0x000fe40007ffe081 */
[----:B------:R-:W-:Y:S02]  /*4f70*/  ISETP.GE.AND P0, PT, R76, c[0x0][0x1d4], PT ;  /* 0x000075004c007a0c */ /* 0x000fe40003f06270 */
[----:B------:R-:W-:Y:S02]  /*4f80*/  SHF.L.U32 R52, R52, 0x1, RZ ;  /* 0x0000000134347819 */ /* 0x000fe400000006ff */
[----:B------:R-:W-:Y:S01]  /*4f90*/  @!P1 SHF.R.U64 R2, R4, 0x10, R5 ;  /* 0x0000001004029819 */ /* 0x000fe20000001205 */
[----:B-1----:R-:W-:Y:S01]  /*4fa0*/  @!P1 IMAD.MOV.U32 R0, RZ, RZ, R12 ;  /* 0x000000ffff009224 */ /* 0x002fe200078e000c */
[----:B------:R-:W-:Y:S01]  /*4fb0*/  MOV R22, R7 ;  /* 0x0000000700167202 */ /* 0x000fe20000000f00 */
[----:B------:R-:W-:Y:S01]  /*4fc0*/  @!P1 HADD2.F32 R7, -RZ, R41.H0_H0 ;  /* 0x20000029ff079230 */ /* 0x000fe20000004100 */
[----:B------:R-:W1:Y:S01]  /*4fd0*/  LDS.128 R52, [R52+0x4100] ;  /* 0x0041000034347984 */ /* 0x000e620000000c00 */
[----:B------:R-:W-:Y:S01]  /*4fe0*/  @!P1 HADD2.F32 R2, -RZ, R2.H0_H0 ;  /* 0x20000002ff029230 */ /* 0x000fe20000004100 */
[----:B------:R-:W-:Y:S01]  /*4ff0*/  MOV R43, R45 ;  /* 0x0000002d002b7202 */ /* 0x000fe20000000f00 */
[----:B------:R-:W-:Y:S01]  /*5000*/  @!P1 HADD2.F32 R5, -RZ, R0.H0_H0 ;  /* 0x20000000ff059230 */ /* 0x000fe20000004100 */
[----:B------:R-:W-:Y:S01]  /*5010*/  @!P1 SHF.R.U32.HI R44, RZ, 0x10, R45 ;  /* 0x00000010ff2c9819 */ /* 0x000fe2000001162d */
[----:B------:R-:W-:Y:S01]  /*5020*/  @!P0 IMAD.WIDE R74, R76, 0x2, R74 ;  /* 0x000000024c4a8825 */ /* 0x000fe200078e024a */
[--C-:B------:R-:W-:Y:S02]  /*5030*/  @!P1 SHF.R.U32.HI R51, RZ, 0x10, R47.reuse ;  /* 0x00000010ff339819 */ /* 0x100fe4000001162f */
[----:B------:R-:W-:Y:S01]  /*5040*/  @!P1 SHF.R.U64 R49, R46, 0x10, R47 ;  /* 0x000000102e319819 */ /* 0x000fe2000000122f */
[----:B------:R-:W-:Y:S01]  /*5050*/  @!P1 HADD2.F32 R44, -RZ, R44.H0_H0 ;  /* 0x2000002cff2c9230 */ /* 0x000fe20000004100 */
[----:B------:R-:W-:Y:S01]  /*5060*/  MOV R50, R47 ;  /* 0x0000002f00327202 */ /* 0x000fe20000000f00 */
[----:B------:R-:W-:Y:S02]  /*5070*/  @!P1 HADD2.F32 R46, -RZ, R48.H0_H0 ;  /* 0x20000030ff2e9230 */ /* 0x000fe40000004100 */
[----:B------:R-:W-:Y:S01]  /*5080*/  @!P1 HADD2.F32 R48, -RZ, R49.H0_H0 ;  /* 0x20000031ff309230 */ /* 0x000fe20000004100 */
[----:B-1----:R-:W-:Y:S05]  /*5090*/  @!P1 MOV R4, R52 ;  /* 0x0000003400049202 */ /* 0x002fea0000000f00 */
[--C-:B------:R-:W-:Y:S02]  /*50a0*/  @!P1 HADD2.F32 R6, -RZ, R4.reuse.H0_H0 ;  /* 0x20000004ff069230 */ /* 0x100fe40000004100 */
[----:B------:R-:W-:Y:S02]  /*50b0*/  @!P1 HADD2.F32 R41, -RZ, R4.H1_H1 ;  /* 0x30000004ff299230 */ /* 0x000fe40000004100 */
[----:B------:R-:W-:Y:S01]  /*50c0*/  @!P1 HADD2.F32 R4, -RZ, R0.H1_H1 ;  /* 0x30000000ff049230 */ /* 0x000fe20000004100 */
[-C--:B------:R-:W-:Y:S02]  /*50d0*/  @!P1 FMUL.FTZ R0, R5, R3.reuse ;  /* 0x0000000305009220 */ /* 0x080fe40000410000 */
[C---:B------:R-:W-:Y:S02]  /*50e0*/  @!P1 FMUL.FTZ R45, R6.reuse, R3 ;  /* 0x00000003062d9220 */ /* 0x040fe40000410000 */
[-C--:B------:R-:W-:Y:S02]  /*50f0*/  @!P1 FMUL.FTZ R3, R41, R2.reuse ;  /* 0x0000000229039220 */ /* 0x080fe40000410000 */
[----:B------:R-:W-:Y:S02]  /*5100*/  @!P1 FFMA.FTZ R0, R6, R7, R0 ;  /* 0x0000000706009223 */ /* 0x000fe40000010000 */
[----:B------:R-:W-:Y:S02]  /*5110*/  @!P1 IMAD.MOV.U32 R6, RZ, RZ, R53 ;  /* 0x000000ffff069224 */ /* 0x000fe400078e0035 */
[C---:B------:R-:W-:Y:S02]  /*5120*/  @!P1 FMUL.FTZ R2, R4.reuse, R2 ;  /* 0x0000000204029220 */ /* 0x040fe40000410000 */
[-C--:B------:R-:W-:Y:S01]  /*5130*/  @!P1 FFMA.FTZ R85, R4, R42.reuse, -R3 ;  /* 0x0000002a04559223 */ /* 0x080fe20000010803 */
[----:B------:R-:W-:Y:S01]  /*5140*/  @!P1 MOV R4, R13 ;  /* 0x0000000d00049202 */ /* 0x000fe20000000f00 */
[----:B------:R-:W-:Y:S01]  /*5150*/  @!P1 FFMA.FTZ R86, R5, R7, -R45 ;  /* 0x0000000705569223 */ /* 0x000fe2000001082d */
[----:B------:R-:W-:Y:S01]  /*5160*/  @!P1 HADD2.F32 R5, -RZ, R8.H0_H0 ;  /* 0x20000008ff059230 */ /* 0x000fe20000004100 */
[----:B------:R-:W-:Y:S01]  /*5170*/  @!P1 FFMA.FTZ R2, R41, R42, R2 ;  /* 0x0000002a29029223 */ /* 0x000fe20000010002 */
[--C-:B------:R-:W-:Y:S01]  /*5180*/  @!P1 HADD2.F32 R41, -RZ, R6.reuse.H0_H0 ;  /* 0x20000006ff299230 */ /* 0x100fe20000004100 */
[----:B------:R-:W-:Y:S01]  /*5190*/  @!P1 IMAD.MOV.U32 R8, RZ, RZ, R54 ;  /* 0x000000ffff089224 */ /* 0x000fe200078e0036 */
[----:B------:R-:W-:Y:S02]  /*51a0*/  @!P1 HADD2.F32 R3, -RZ, R9.H0_H0 ;  /* 0x20000009ff039230 */ /* 0x000fe40000004100 */
[----:B------:R-:W-:Y:S01]  /*51b0*/  @!P1 HADD2.F32 R42, -RZ, R43.H0_H0 ;  /* 0x2000002bff2a9230 */ /* 0x000fe20000004100 */
[----:B------:R-:W-:Y:S01]  /*51c0*/  @!P1 F2FP.PACK_AB R0, R2, R0 ;  /* 0x000000000200923e */ /* 0x000fe200000000ff */
[----:B------:R-:W-:Y:S02]  /*51d0*/  @!P1 HADD2.F32 R43, -RZ, R6.H1_H1 ;  /* 0x30000006ff2b9230 */ /* 0x000fe40000004100 */
[--C-:B------:R-:W-:Y:S01]  /*51e0*/  @!P1 HADD2.F32 R6, -RZ, R4.reuse.H1_H1 ;  /* 0x30000004ff069230 */ /* 0x100fe20000004100 */
[----:B------:R-:W-:Y:S01]  /*51f0*/  @!P1 MOV R52, R0 ;  /* 0x0000000000349202 */ /* 0x000fe20000000f00 */
[----:B------:R-:W-:Y:S01]  /*5200*/  @!P1 HADD2.F32 R7, -RZ, R4.H0_H0 ;  /* 0x20000004ff079230 */ /* 0x000fe20000004100 */
[----:B------:R-:W-:Y:S01]  /*5210*/  @!P1 FMUL.FTZ R4, R41, R3 ;  /* 0x0000000329049220 */ /* 0x000fe20000410000 */
[--C-:B------:R-:W-:Y:S01]  /*5220*/  @!P1 HADD2.F32 R45, -RZ, R8.reuse.H0_H0 ;  /* 0x20000008ff2d9230 */ /* 0x100fe20000004100 */
[-C--:B------:R-:W-:Y:S01]  /*5230*/  @!P1 FMUL.FTZ R9, R43, R5.reuse ;  /* 0x000000052b099220 */ /* 0x080fe20000410000 */
[----:B------:R-:W-:Y:S01]  /*5240*/  @!P1 HADD2.F32 R47, -RZ, R8.H1_H1 ;  /* 0x30000008ff2f9230 */ /* 0x000fe20000004100 */
[C---:B------:R-:W-:Y:S02]  /*5250*/  @!P1 FFMA.FTZ R84, R7.reuse, R42, -R4 ;  /* 0x0000002a07549223 */ /* 0x040fe40000010804 */
[C---:B------:R-:W-:Y:S01]  /*5260*/  @!P1 FMUL.FTZ R4, R6.reuse, R5 ;  /* 0x0000000506049220 */ /* 0x040fe20000410000 */
[----:B------:R-:W-:Y:S01]  /*5270*/  @!P1 HADD2.F32 R5, -RZ, R10.H0_H0 ;  /* 0x2000000aff059230 */ /* 0x000fe20000004100 */
[----:B------:R-:W-:Y:S01]  /*5280*/  @!P1 FFMA.FTZ R83, R6, R44, -R9 ;  /* 0x0000002c06539223 */ /* 0x000fe20000010809 */
[----:B------:R-:W-:Y:S01]  /*5290*/  @!P1 MOV R6, R14 ;  /* 0x0000000e00069202 */ /* 0x000fe20000000f00 */
[----:B------:R-:W-:Y:S01]  /*52a0*/  @!P1 FMUL.FTZ R3, R7, R3 ;  /* 0x0000000307039220 */ /* 0x000fe20000410000 */
[----:B------:R-:W-:Y:S01]  /*52b0*/  @!P1 HADD2.F32 R7, -RZ, R11.H0_H0 ;  /* 0x2000000bff079230 */ /* 0x000fe20000004100 */
[----:B------:R-:W-:Y:S02]  /*52c0*/  @!P1 MOV R10, R55 ;  /* 0x00000037000a9202 */ /* 0x000fe40000000f00 */
[----:B------:R-:W-:Y:S01]  /*52d0*/  @!P1 FFMA.FTZ R3, R41, R42, R3 ;  /* 0x0000002a29039223 */ /* 0x000fe20000010003 */
[--C-:B------:R-:W-:Y:S01]  /*52e0*/  @!P1 HADD2.F32 R8, -RZ, R6.reuse.H1_H1 ;  /* 0x30000006ff089230 */ /* 0x100fe20000004100 */
[----:B------:R-:W-:Y:S01]  /*52f0*/  @!P1 FMUL.FTZ R11, R47, R7 ;  /* 0x000000072f0b9220 */ /* 0x000fe20000410000 */
[----:B------:R-:W-:Y:S01]  /*5300*/  @!P1 HADD2.F32 R9, -RZ, R6.H0_H0 ;  /* 0x20000006ff099230 */ /* 0x000fe20000004100 */
[----:B------:R-:W-:Y:S01]  /*5310*/  @!P1 FMUL.FTZ R6, R45, R5 ;  /* 0x000000052d069220 */ /* 0x000fe20000410000 */
[----:B------:R-:W-:Y:S01]  /*5320*/  @!P1 HADD2.F32 R49, -RZ, R10.H1_H1 ;  /* 0x3000000aff319230 */ /* 0x000fe20000004100 */
[C---:B------:R-:W-:Y:S02]  /*5330*/  @!P1 FFMA.FTZ R78, R8.reuse, R48, -R11 ;  /* 0x00000030084e9223 */ /* 0x040fe4000001080b */
[C---:B------:R-:W-:Y:S02]  /*5340*/  @!P1 FFMA.FTZ R79, R9.reuse, R46, -R6 ;  /* 0x0000002e094f9223 */ /* 0x040fe40000010806 */
[----:B------:R-:W-:Y:S01]  /*5350*/  @!P1 FMUL.FTZ R6, R8, R7 ;  /* 0x0000000708069220 */ /* 0x000fe20000410000 */
[----:B------:R-:W-:Y:S01]  /*5360*/  @!P1 HADD2.F32 R7, -RZ, R22.H0_H0 ;  /* 0x20000016ff079230 */ /* 0x000fe20000004100 */
[----:B------:R-:W-:Y:S01]  /*5370*/  @!P1 IMAD.MOV.U32 R8, RZ, RZ, R15 ;  /* 0x000000ffff089224 */ /* 0x000fe200078e000f */
[----:B------:R-:W-:Y:S01]  /*5380*/  @!P1 HADD2.F32 R22, -RZ, R10.H0_H0 ;  /* 0x2000000aff169230 */ /* 0x000fe20000004100 */
[----:B------:R-:W-:Y:S01]  /*5390*/  @!P1 FMUL.FTZ R5, R9, R5 ;  /* 0x0000000509059220 */ /* 0x000fe20000410000 */
[----:B------:R-:W-:Y:S01]  /*53a0*/  @!P1 HADD2.F32 R9, -RZ, R23.H0_H0 ;  /* 0x20000017ff099230 */ /* 0x000fe20000004100 */
[----:B------:R-:W-:Y:S01]  /*53b0*/  @!P1 FFMA.FTZ R4, R43, R44, R4 ;  /* 0x0000002c2b049223 */ /* 0x000fe20000010004 */
[--C-:B------:R-:W-:Y:S01]  /*53c0*/  @!P1 HADD2.F32 R11, -RZ, R8.reuse.H0_H0 ;  /* 0x20000008ff0b9230 */ /* 0x100fe20000004100 */
[----:B------:R-:W-:Y:S01]  /*53d0*/  @!P1 FFMA.FTZ R5, R45, R46, R5 ;  /* 0x0000002e2d059223 */ /* 0x000fe20000010005 */
[----:B------:R-:W-:Y:S01]  /*53e0*/  @!P1 HADD2.F32 R10, -RZ, R8.H1_H1 ;  /* 0x30000008ff0a9230 */ /* 0x000fe20000004100 */
[----:B------:R-:W-:Y:S01]  /*53f0*/  @!P1 FMUL.FTZ R8, R22, R7 ;  /* 0x0000000716089220 */ /* 0x000fe20000410000 */
[----:B------:R-:W-:Y:S01]  /*5400*/  @!P1 F2FP.PACK_AB R3, R4, R3 ;  /* 0x000000030403923e */ /* 0x000fe200000000ff */
[----:B------:R-:W-:Y:S01]  /*5410*/  @!P1 HADD2.F32 R23, -RZ, R50.H0_H0 ;  /* 0x20000032ff179230 */ /* 0x000fe20000004100 */
[----:B------:R-:W-:Y:S01]  /*5420*/  @!P1 FMUL.FTZ R7, R11, R7 ;  /* 0x000000070b079220 */ /* 0x000fe20000410000 */
[----:B------:R-:W-:Y:S01]  /*5430*/  @!P1 HADD2.F32 R50, -RZ, R51.H0_H0 ;  /* 0x20000033ff329230 */ /* 0x000fe20000004100 */
[----:B------:R-:W-:Y:S02]  /*5440*/  @!P1 FMUL.FTZ R51, R49, R9 ;  /* 0x0000000931339220 */ /* 0x000fe40000410000 */
[----:B------:R-:W-:Y:S01]  /*5450*/  @!P1 FFMA.FTZ R76, R11, R23, -R8 ;  /* 0x000000170b4c9223 */ /* 0x000fe20000010808 */
[----:B------:R-:W-:Y:S01]  /*5460*/  @!P1 F2FP.PACK_AB R11, R78, R79 ;  /* 0x0000004f4e0b923e */ /* 0x000fe200000000ff */
[C---:B------:R-:W-:Y:S02]  /*5470*/  @!P1 FFMA.FTZ R51, R10.reuse, R50, -R51 ;  /* 0x000000320a339223 */ /* 0x040fe40000010833 */
[----:B------:R-:W-:Y:S01]  /*5480*/  @!P1 FMUL.FTZ R8, R10, R9 ;  /* 0x000000090a089220 */ /* 0x000fe20000410000 */
[----:B------:R-:W-:Y:S01]  /*5490*/  @!P1 F2FP.PACK_AB R10, R83, R84 ;  /* 0x00000054530a923e */ /* 0x000fe200000000ff */
[----:B------:R-:W-:Y:S01]  /*54a0*/  @!P1 FFMA.FTZ R6, R47, R48, R6 ;  /* 0x000000302f069223 */ /* 0x000fe20000010006 */
[----:B------:R-:W-:Y:S01]  /*54b0*/  @!P1 F2FP.PACK_AB R9, R85, R86 ;  /* 0x000000565509923e */ /* 0x000fe200000000ff */
[----:B------:R-:W-:Y:S01]  /*54c0*/  @!P1 FFMA.FTZ R7, R22, R23, R7 ;  /* 0x0000001716079223 */ /* 0x000fe20000010007 */
[----:B------:R-:W-:Y:S01]  /*54d0*/  @!P1 F2FP.PACK_AB R41, R51, R76 ;  /* 0x0000004c3329923e */ /* 0x000fe200000000ff */
[----:B------:R-:W-:Y:S01]  /*54e0*/  @!P1 FFMA.FTZ R8, R49, R50, R8 ;  /* 0x0000003231089223 */ /* 0x000fe20000010008 */
[----:B------:R-:W-:Y:S01]  /*54f0*/  @!P1 MOV R12, R9 ;  /* 0x00000009000c9202 */ /* 0x000fe20000000f00 */
[----:B------:R-:W-:Y:S01]  /*5500*/  @!P1 IMAD.MOV.U32 R14, RZ, RZ, R11 ;  /* 0x000000ffff0e9224 */ /* 0x000fe200078e000b */
[----:B------:R-:W-:Y:S01]  /*5510*/  @!P1 MOV R13, R10 ;  /* 0x0000000a000d9202 */ /* 0x000fe20000000f00 */
[----:B------:R-:W-:Y:S01]  /*5520*/  @!P1 IMAD.MOV.U32 R53, RZ, RZ, R3 ;  /* 0x000000ffff359224 */ /* 0x000fe200078e0003 */
[----:B------:R-:W-:Y:S02]  /*5530*/  @!P1 MOV R15, R41 ;  /* 0x00000029000f9202 */ /* 0x000fe40000000f00 */
[----:B------:R-:W-:Y:S02]  /*5540*/  @!P1 F2FP.PACK_AB R5, R6, R5 ;  /* 0x000000050605923e */ /* 0x000fe400000000ff */
[----:B------:R-:W-:Y:S01]  /*5550*/  @!P1 F2FP.PACK_AB R7, R8, R7 ;  /* 0x000000070807923e */ /* 0x000fe200000000ff */
[----:B------:R1:W-:Y:S01]  /*5560*/  ST.E.128 [R80.64], R12 ;  /* 0x0000000c50007985 */ /* 0x0003e2000c101d22 */
[----:B------:R-:W-:Y:S02]  /*5570*/  @!P1 MOV R54, R5 ;  /* 0x0000000500369202 */ /* 0x000fe40000000f00 */
[----:B------:R-:W-:Y:S05]  /*5580*/  @!P1 MOV R55, R7 ;  /* 0x0000000700379202 */ /* 0x000fea0000000f00 */
[----:B------:R1:W-:Y:S02]  /*5590*/  @!P0 ST.E.128 [R74.64], R52 ;  /* 0x000000344a008985 */ /* 0x0003e4000c101d22 */
.L_x_831:
[----:B------:R-:W-:Y:S05]  /*55a0*/  BSYNC B0 ;  /* 0x0000000000007941 */ /* 0x000fea0003800000 */
.L_x_830:
        /* <DEDUP_REMOVED lines=9> */
[----:B------:R-:W-:Y:S01]  /*5640*/  SHF.R.S32.HI R2, RZ, 0x1f, R0 ;  /* 0x0000001fff027819 */ /* 0x000fe20000011400 */
[----:B------:R-:W-:Y:S01]  /*5650*/  @!P1 HADD2.F32 R42, -RZ, R69.H0_H0 ;  /* 0x20000045ff2a9230 */ /* 0x000fe20000004100 */
[----:B---3--:R-:W-:Y:S02]  /*5660*/  LEA.HI.X R55, R93, R5, R110, 0x1, P0 ;  /* 0x000000055d377211 */ /* 0x008fe400000f0c6e */
[----:B------:R-:W-:Y:S02]  /*5670*/  LEA.HI R0, R2, R0, RZ, 0x4 ;  /* 0x0000000002007211 */ /* 0x000fe400078f20ff */
[----:B------:R-:W-:Y:S02]  /*5680*/  @!P1 SHF.R.U32.HI R6, RZ, 0x10, R17 ;  /* 0x00000010ff069819 */ /* 0x000fe40000011611 */
[----:B------:R-:W-:Y:S02]  /*5690*/  LEA.HI.SX32 R0, R0, R114, 0x1c ;  /* 0x0000007200007211 */ /* 0x000fe400078fe2ff */
[--C-:B------:R-:W-:Y:S02]  /*56a0*/  @!P1 SHF.R.U32.HI R23, RZ, 0x10, R59.reuse ;  /* 0x00000010ff179819 */ /* 0x100fe4000001163b */
[----:B------:R-:W-:Y:S02]  /*56b0*/  SHF.R.S32.HI R3, RZ, 0x1f, R0 ;  /* 0x0000001fff037819 */ /* 0x000fe40000011400 */
[----:B------:R-:W-:Y:S01]  /*56c0*/  SHF.L.U32 R2, R0, 0x3, RZ ;  /* 0x0000000300027819 */ /* 0x000fe200000006ff */
[----:B------:R-:W-:Y:S01]  /*56d0*/  @!P1 HADD2.F32 R44, -RZ, R23.H0_H0 ;  /* 0x20000017ff2c9230 */ /* 0x000fe20000004100 */
[----:B------:R-:W-:Y:S01]  /*56e0*/  LEA.HI R0, R3, R0, RZ, 0x3 ;  /* 0x0000000003007211 */ /* 0x000fe200078f18ff */
[----:B------:R-:W-:Y:S01]  /*56f0*/  @!P1 HADD2.F32 R23, -RZ, R69.H1_H1 ;  /* 0x30000045ff179230 */ /* 0x000fe20000004100 */
[----:B------:R-:W-:Y:S02]  /*5700*/  ISETP.GE.AND P0, PT, R2, c[0x0][0x1d4], PT ;  /* 0x0000750002007a0c */ /* 0x000fe40003f06270 */
[----:B------:R-:W-:Y:S01]  /*5710*/  LOP3.LUT R3, R125, 0x38, R2, 0xf8, !PT ;  /* 0x000000387d037812 */ /* 0x000fe200078ef802 */
[----:B------:R-:W-:Y:S01]  /*5720*/  IMAD.SHL.U32 R0, R0, 0x200, RZ ;  /* 0x0000020000007824 */ /* 0x000fe200078e00ff */
[----:B------:R-:W-:Y:S02]  /*5730*/  @!P1 SHF.R.U64 R58, R58, 0x10, R59 ;  /* 0x000000103a3a9819 */ /* 0x000fe4000000123b */
[----:B------:R-:W-:Y:S02]  /*5740*/  LOP3.LUT R3, R3, R149, RZ, 0x3c, !PT ;  /* 0x0000009503037212 */ /* 0x000fe400078e3cff */
[----:B------:R-:W-:Y:S02]  /*5750*/  LOP3.LUT R0, R0, 0x7ffff000, RZ, 0xc0, !PT ;  /* 0x7ffff00000007812 */ /* 0x000fe400078ec0ff */
[----:B------:R-:W-:Y:S02]  /*5760*/  @!P1 SHF.R.U32.HI R22, RZ, 0x10, R57 ;  /* 0x00000010ff169819 */ /* 0x000fe40000011639 */
[----:B------:R-:W-:Y:S01]  /*5770*/  IADD3 R0, R3, R0, R132 ;  /* 0x0000000003007210 */ /* 0x000fe20007ffe084 */
[----:B------:R-:W-:Y:S01]  /*5780*/  @!P0 IMAD.WIDE R74, R2, 0x2, R4 ;  /* 0x00000002024a8825 */ /* 0x000fe200078e0204 */
[--C-:B------:R-:W-:Y:S01]  /*5790*/  @!P1 SHF.R.U64 R9, R18, 0x10, R19.reuse ;  /* 0x0000001012099819 */ /* 0x100fe20000001213 */
[----:B------:R-:W-:Y:S01]  /*57a0*/  @!P1 HADD2.F32 R4, -RZ, R35.H0_H0 ;  /* 0x20000023ff049230 */ /* 0x000fe20000004100 */
[----:B------:R-:W-:Y:S02]  /*57b0*/  SHF.L.U32 R48, R0, 0x1, RZ ;  /* 0x0000000100307819 */ /* 0x000fe400000006ff */
[----:B------:R-:W-:Y:S01]  /*57c0*/  @!P1 SHF.R.U32.HI R8, RZ, 0x10, R19 ;  /* 0x00000010ff089819 */ /* 0x000fe20000011613 */
[----:B-1----:R-:W-:Y:S01]  /*57d0*/  @!P1 IMAD.MOV.U32 R3, RZ, RZ, R12 ;  /* 0x000000ffff039224 */ /* 0x002fe200078e000c */
[----:B------:R-:W-:Y:S01]  /*57e0*/  @!P1 SHF.R.U64 R0, R16, 0x10, R17 ;  /* 0x0000001010009819 */ /* 0x000fe20000001211 */
[----:B------:R-:W-:Y:S01]  /*57f0*/  @!P1 HADD2.F32 R9, -RZ, R9.H0_H0 ;  /* 0x20000009ff099230 */ /* 0x000fe20000004100 */
[----:B------:R-:W1:Y:S01]  /*5800*/  LDS.128 R48, [R48+0x4100] ;  /* 0x0041000030307984 */ /* 0x000e620000000c00 */
[----:B------:R-:W-:Y:S01]  /*5810*/  @!P1 SHF.R.U64 R16, R56, 0x10, R57 ;  /* 0x0000001038109819 */ /* 0x000fe20000001239 */
[--C-:B------:R-:W-:Y:S02]  /*5820*/  @!P1 HADD2.F32 R5, -RZ, R3.reuse.H0_H0 ;  /* 0x20000003ff059230 */ /* 0x100fe40000004100 */
[----:B------:R-:W-:Y:S02]  /*5830*/  @!P1 HADD2.F32 R2, -RZ, R0.H0_H0 ;  /* 0x20000000ff029230 */ /* 0x000fe40000004100 */
[----:B------:R-:W-:Y:S01]  /*5840*/  @!P1 HADD2.F32 R3, -RZ, R3.H1_H1 ;  /* 0x30000003ff039230 */ /* 0x000fe20000004100 */
[----:B------:R-:W-:Y:S01]  /*5850*/  @!P1 FMUL.FTZ R0, R5, R4 ;  /* 0x0000000405009220 */ /* 0x000fe20000410000 */
[----:B------:R-:W-:Y:S02]  /*5860*/  @!P1 HADD2.F32 R16, -RZ, R16.H0_H0 ;  /* 0x20000010ff109230 */ /* 0x000fe40000004100 */
[----:B------:R-:W-:Y:S01]  /*5870*/  @!P1 HADD2.F32 R19, -RZ, R22.H0_H0 ;  /* 0x20000016ff139230 */ /* 0x000fe20000004100 */
[----:B-1----:R-:W-:Y:S05]  /*5880*/  @!P1 MOV R11, R48 ;  /* 0x00000030000b9202 */ /* 0x002fea0000000f00 */
[--C-:B------:R-:W-:Y:S02]  /*5890*/  @!P1 HADD2.F32 R7, -RZ, R11.reuse.H0_H0 ;  /* 0x2000000bff079230 */ /* 0x100fe40000004100 */
[----:B------:R-:W-:Y:S03]  /*58a0*/  @!P1 HADD2.F32 R11, -RZ, R11.H1_H1 ;  /* 0x3000000bff0b9230 */ /* 0x000fe60000004100 */
[----:B------:R-:W-:Y:S02]  /*58b0*/  @!P1 FMUL.FTZ R17, R7, R4 ;  /* 0x0000000407119220 */ /* 0x000fe40000410000 */
[----:B------:R-:W-:Y:S02]  /*58c0*/  @!P1 FMUL.FTZ R4, R11, R2 ;  /* 0x000000020b049220 */ /* 0x000fe40000410000 */
[-C--:B------:R-:W-:Y:S02]  /*58d0*/  @!P1 FFMA.FTZ R0, R7, R10.reuse, R0 ;  /* 0x0000000a07009223 */ /* 0x080fe40000010000 */
[----:B------:R-:W-:Y:S01]  /*58e0*/  @!P1 FFMA.FTZ R59, R5, R10, -R17 ;  /* 0x0000000a053b9223 */ /* 0x000fe20000010811 */
[----:B------:R-:W-:Y:S01]  /*58f0*/  @!P1 HADD2.F32 R5, -RZ, R6.H0_H0 ;  /* 0x20000006ff059230 */ /* 0x000fe20000004100 */
[----:B------:R-:W-:Y:S01]  /*5900*/  @!P1 IMAD.MOV.U32 R10, RZ, RZ, R49 ;  /* 0x000000ffff0a9224 */ /* 0x000fe200078e0031 */
[----:B------:R-:W-:Y:S01]  /*5910*/  @!P1 HADD2.F32 R17, -RZ, R68.H1_H1 ;  /* 0x30000044ff119230 */ /* 0x000fe20000004100 */
[C---:B------:R-:W-:Y:S02]  /*5920*/  @!P1 FMUL.FTZ R2, R3.reuse, R2 ;  /* 0x0000000203029220 */ /* 0x040fe40000410000 */
[-C--:B------:R-:W-:Y:S01]  /*5930*/  @!P1 FFMA.FTZ R57, R3, R16.reuse, -R4 ;  /* 0x0000001003399223 */ /* 0x080fe20000010804 */
[----:B------:R-:W-:Y:S01]  /*5940*/  @!P1 MOV R4, R13 ;  /* 0x0000000d00049202 */ /* 0x000fe20000000f00 */
[----:B------:R-:W-:Y:S01]  /*5950*/  @!P1 FFMA.FTZ R2, R11, R16, R2 ;  /* 0x000000100b029223 */ /* 0x000fe20000010002 */
[--C-:B------:R-:W-:Y:S02]  /*5960*/  @!P1 HADD2.F32 R16, -RZ, R10.reuse.H0_H0 ;  /* 0x2000000aff109230 */ /* 0x100fe40000004100 */
[----:B------:R-:W-:Y:S02]  /*5970*/  @!P1 HADD2.F32 R3, -RZ, R35.H1_H1 ;  /* 0x30000023ff039230 */ /* 0x000fe40000004100 */
[----:B------:R-:W-:Y:S01]  /*5980*/  @!P1 HADD2.F32 R18, -RZ, R10.H1_H1 ;  /* 0x3000000aff129230 */ /* 0x000fe20000004100 */
[----:B------:R-:W-:Y:S01]  /*5990*/  @!P1 IMAD.MOV.U32 R10, RZ, RZ, R51 ;  /* 0x000000ffff0a9224 */ /* 0x000fe200078e0033 */
[--C-:B------:R-:W-:Y:S01]  /*59a0*/  @!P1 HADD2.F32 R7, -RZ, R4.reuse.H0_H0 ;  /* 0x20000004ff079230 */ /* 0x100fe20000004100 */
[----:B------:R-:W-:Y:S01]  /*59b0*/  @!P1 F2FP.PACK_AB R0, R2, R0 ;  /* 0x000000000200923e */ /* 0x000fe200000000ff */
[----:B------:R-:W-:Y:S01]  /*59c0*/  @!P1 HADD2.F32 R6, -RZ, R4.H1_H1 ;  /* 0x30000004ff069230 */ /* 0x000fe20000004100 */
[----:B------:R-:W-:Y:S01]  /*59d0*/  @!P1 FMUL.FTZ R4, R16, R3 ;  /* 0x0000000310049220 */ /* 0x000fe20000410000 */
[--C-:B------:R-:W-:Y:S01]  /*59e0*/  @!P1 HADD2.F32 R41, -RZ, R10.reuse.H0_H0 ;  /* 0x2000000aff299230 */ /* 0x100fe20000004100 */
[----:B------:R-:W-:Y:S01]  /*59f0*/  @!P1 FMUL.FTZ R11, R18, R5 ;  /* 0x00000005120b9220 */ /* 0x000fe20000410000 */
[----:B------:R-:W-:Y:S01]  /*5a00*/  @!P1 MOV R48, R0 ;  /* 0x0000000000309202 */ /* 0x000fe20000000f00 */
[C---:B------:R-:W-:Y:S01]  /*5a10*/  @!P1 FFMA.FTZ R56, R7.reuse, R17, -R4 ;  /* 0x0000001107389223 */ /* 0x040fe20000010804 */
[----:B------:R-:W-:Y:S01]  /*5a20*/  @!P1 HADD2.F32 R43, -RZ, R10.H1_H1 ;  /* 0x3000000aff2b9230 */ /* 0x000fe20000004100 */
[C---:B------:R-:W-:Y:S01]  /*5a30*/  @!P1 FMUL.FTZ R4, R6.reuse, R5 ;  /* 0x0000000506049220 */ /* 0x040fe20000410000 */
[----:B------:R-:W-:Y:S01]  /*5a40*/  @!P1 MOV R5, R15 ;  /* 0x0000000f00059202 */ /* 0x000fe20000000f00 */
[----:B------:R-:W-:Y:S01]  /*5a50*/  @!P1 FMUL.FTZ R3, R7, R3 ;  /* 0x0000000307039220 */ /* 0x000fe20000410000 */
[----:B------:R-:W-:Y:S01]  /*5a60*/  @!P1 HADD2.F32 R7, -RZ, R36.H0_H0 ;  /* 0x20000024ff079230 */ /* 0x000fe20000004100 */
[----:B------:R-:W-:Y:S01]  /*5a70*/  @!P1 FFMA.FTZ R53, R6, R19, -R11 ;  /* 0x0000001306359223 */ /* 0x000fe2000001080b */
[----:B------:R-:W-:Y:S01]  /*5a80*/  @!P1 HADD2.F32 R6, -RZ, R8.H0_H0 ;  /* 0x20000008ff069230 */ /* 0x000fe20000004100 */
[----:B------:R-:W-:Y:S01]  /*5a90*/  @!P1 FFMA.FTZ R3, R16, R17, R3 ;  /* 0x0000001110039223 */ /* 0x000fe20000010003 */
[--C-:B------:R-:W-:Y:S01]  /*5aa0*/  @!P1 HADD2.F32 R8, -RZ, R5.reuse.H0_H0 ;  /* 0x20000005ff089230 */ /* 0x100fe20000004100 */
[-C--:B------:R-:W-:Y:S01]  /*5ab0*/  @!P1 FMUL.FTZ R10, R41, R7.reuse ;  /* 0x00000007290a9220 */ /* 0x080fe20000410000 */
[----:B------:R-:W-:Y:S01]  /*5ac0*/  @!P1 HADD2.F32 R5, -RZ, R5.H1_H1 ;  /* 0x30000005ff059230 */ /* 0x000fe20000004100 */
[----:B------:R-:W-:Y:S02]  /*5ad0*/  @!P1 FMUL.FTZ R11, R43, R6 ;  /* 0x000000062b0b9220 */ /* 0x000fe40000410000 */
[C---:B------:R-:W-:Y:S01]  /*5ae0*/  @!P1 FFMA.FTZ R52, R8.reuse, R42, -R10 ;  /* 0x0000002a08349223 */ /* 0x040fe2000001080a */
[----:B------:R-:W-:Y:S01]  /*5af0*/  @!P1 MOV R10, R50 ;  /* 0x00000032000a9202 */ /* 0x000fe20000000f00 */
[----:B------:R-:W-:Y:S02]  /*5b00*/  @!P1 FMUL.FTZ R7, R8, R7 ;  /* 0x0000000708079220 */ /* 0x000fe40000410000 */
[C---:B------:R-:W-:Y:S02]  /*5b10*/  @!P1 FMUL.FTZ R8, R5.reuse, R6 ;  /* 0x0000000605089220 */ /* 0x040fe40000410000 */
[----:B------:R-:W-:Y:S01]  /*5b20*/  @!P1 IMAD.MOV.U32 R6, RZ, RZ, R14 ;  /* 0x000000ffff069224 */ /* 0x000fe200078e000e */
[--C-:B------:R-:W-:Y:S01]  /*5b30*/  @!P1 HADD2.F32 R22, -RZ, R10.reuse.H0_H0 ;  /* 0x2000000aff169230 */ /* 0x100fe20000004100 */
[----:B------:R-:W-:Y:S01]  /*5b40*/  @!P1 FFMA.FTZ R47, R5, R44, -R11 ;  /* 0x0000002c052f9223 */ /* 0x000fe2000001080b */
[----:B------:R-:W-:Y:S01]  /*5b50*/  @!P1 HADD2.F32 R35, -RZ, R10.H1_H1 ;  /* 0x3000000aff239230 */ /* 0x000fe20000004100 */
[----:B------:R-:W-:Y:S01]  /*5b60*/  @!P1 FFMA.FTZ R4, R18, R19, R4 ;  /* 0x0000001312049223 */ /* 0x000fe20000010004 */
[----:B------:R-:W-:Y:S02]  /*5b70*/  @!P1 HADD2.F32 R5, -RZ, R36.H1_H1 ;  /* 0x30000024ff059230 */ /* 0x000fe40000004100 */
[----:B------:R-:W-:Y:S01]  /*5b80*/  @!P1 F2FP.PACK_AB R16, R47, R52 ;  /* 0x000000342f10923e */ /* 0x000fe200000000ff */
[----:B------:R-:W-:Y:S01]  /*5b90*/  @!P1 FMUL.FTZ R45, R35, R9 ;  /* 0x00000009232d9220 */ /* 0x000fe20000410000 */
[----:B------:R-:W-:Y:S01]  /*5ba0*/  @!P1 F2FP.PACK_AB R3, R4, R3 ;  /* 0x000000030403923e */ /* 0x000fe200000000ff */
[--C-:B------:R-:W-:Y:S01]  /*5bb0*/  @!P1 HADD2.F32 R11, -RZ, R6.reuse.H0_H0 ;  /* 0x20000006ff0b9230 */ /* 0x100fe20000004100 */
[----:B------:R-:W-:Y:S01]  /*5bc0*/  @!P1 MOV R15, R16 ;  /* 0x00000010000f9202 */ /* 0x000fe20000000f00 */
[----:B------:R-:W-:Y:S01]  /*5bd0*/  @!P1 HADD2.F32 R10, -RZ, R6.H1_H1 ;  /* 0x30000006ff0a9230 */ /* 0x000fe20000004100 */
[-C--:B------:R-:W-:Y:S01]  /*5be0*/  @!P1 FMUL.FTZ R6, R22, R5.reuse ;  /* 0x0000000516069220 */ /* 0x080fe20000410000 */
[----:B------:R-:W-:Y:S01]  /*5bf0*/  @!P1 HADD2.F32 R36, -RZ, R58.H0_H0 ;  /* 0x2000003aff249230 */ /* 0x000fe20000004100 */
[C---:B------:R-:W-:Y:S02]  /*5c00*/  @!P1 FMUL.FTZ R5, R11.reuse, R5 ;  /* 0x000000050b059220 */ /* 0x040fe40000410000 */
[----:B------:R-:W-:Y:S02]  /*5c10*/  @!P1 FFMA.FTZ R46, R11, R23, -R6 ;  /* 0x000000170b2e9223 */ /* 0x000fe40000010806 */
        /* <DEDUP_REMOVED lines=9> */
[----:B------:R-:W-:Y:S01]  /*5cb0*/  @!P1 FFMA.FTZ R8, R43, R44, R8 ;  /* 0x0000002c2b089223 */ /* 0x000fe20000010008 */
[----:B------:R-:W-:Y:S01]  /*5cc0*/  @!P1 MOV R12, R9 ;  /* 0x00000009000c9202 */ /* 0x000fe20000000f00 */
[----:B------:R-:W-:Y:S01]  /*5cd0*/  @!P1 IMAD.MOV.U32 R14, RZ, RZ, R11 ;  /* 0x000000ffff0e9224 */ /* 0x000fe200078e000b */
[----:B------:R-:W-:Y:S01]  /*5ce0*/  @!P1 F2FP.PACK_AB R5, R6, R5 ;  /* 0x000000050605923e */ /* 0x000fe200000000ff */
[----:B------:R-:W-:Y:S01]  /*5cf0*/  @!P1 IMAD.MOV.U32 R49, RZ, RZ, R3 ;  /* 0x000000ffff319224 */ /* 0x000fe200078e0003 */
[----:B------:R-:W-:Y:S02]  /*5d00*/  @!P1 F2FP.PACK_AB R7, R8, R7 ;  /* 0x000000070807923e */ /* 0x000fe400000000ff */
[----:B------:R1:W-:Y:S01]  /*5d10*/  ST.E.128 [R54.64], R12 ;  /* 0x0000000c36007985 */ /* 0x0003e2000c101d22 */
[----:B------:R-:W-:Y:S02]  /*5d20*/  @!P1 MOV R50, R5 ;  /* 0x0000000500329202 */ /* 0x000fe40000000f00 */
[----:B------:R-:W-:Y:S05]  /*5d30*/  @!P1 MOV R51, R7 ;  /* 0x0000000700339202 */ /* 0x000fea0000000f00 */
[----:B------:R1:W-:Y:S02]  /*5d40*/  @!P0 ST.E.128 [R74.64], R48 ;  /* 0x000000304a008985 */ /* 0x0003e4000c101d22 */
.L_x_833:
[----:B------:R-:W-:Y:S05]  /*5d50*/  BSYNC B0 ;  /* 0x0000000000007941 */ /* 0x000fea0003800000 */
.L_x_832:
[----:B---3--:R3:W1:Y:S01]  /*5d60*/  SHFL.IDX PT, R5, R87, 0x2, 0x181f ;  /* 0x00581f0057057f89 */ /* 0x00866200000e0000 */
[----:B------:R-:W-:Y:S01]  /*5d70*/  ISETP.GE.OR P0, PT, R145, R89, P5 ;  /* 0x000000599100720c */ /* 0x000fe20002f06670 */
[----:B------:R-:W-:Y:S02]  /*5d80*/  BSSY B0, `(.L_x_834) ;  /* 0x0000078000007945 */ /* 0x000fe40003800000 */
[----:B----4-:R3:W4:Y:S10]  /*5d90*/  SHFL.IDX PT, R4, R88, 0x2, 0x181f ;  /* 0x00581f0058047f89 */ /* 0x01073400000e0000 */
[----:B------:R-:W-:-:S05]  /*5da0*/  @P0 BRA `(.L_x_835) ;  /* 0x0000075000000947 */ /* 0x000fca0003800000 */
[----:B------:R-:W-:Y:S01]  /*5db0*/  SEL R0, R142, R128, !P6 ;  /* 0x000000808e007207 */ /* 0x000fe20007000000 */
[----:B-1----:R-:W1:Y:S01]  /*5dc0*/  LDS.128 R12, [R134+0x4100] ;  /* 0x00410000860c7984 */ /* 0x002e620000000c00 */
[C---:B----4-:R-:W-:Y:S01]  /*5dd0*/  LEA R50, P0, R93.reuse, R4, 0x1 ;  /* 0x000000045d327211 */ /* 0x050fe200078008ff */
[----:B------:R-:W-:Y:S01]  /*5de0*/  @!P1 HADD2.F32 R10, -RZ, R70.H0_H0 ;  /* 0x20000046ff0a9230 */ /* 0x000fe20000004100 */
[----:B------:R-:W-:Y:S01]  /*5df0*/  SHF.R.S32.HI R2, RZ, 0x1f, R0 ;  /* 0x0000001fff027819 */ /* 0x000fe20000011400 */
[--C-:B------:R-:W-:Y:S01]  /*5e00*/  @!P1 HADD2.F32 R23, -RZ, R71.reuse.H1_H1 ;  /* 0x30000047ff179230 */ /* 0x100fe20000004100 */
[----:B------:R-:W-:Y:S02]  /*5e10*/  LEA.HI.X R51, R93, R5, R110, 0x1, P0 ;  /* 0x000000055d337211 */ /* 0x000fe400000f0c6e */
[----:B------:R-:W-:Y:S02]  /*5e20*/  LEA.HI R0, R2, R0, RZ, 0x4 ;  /* 0x0000000002007211 */ /* 0x000fe400078f20ff */
[----:B------:R-:W-:Y:S02]  /*5e30*/  @!P1 SHF.R.U64 R16, R60, 0x10, R61 ;  /* 0x000000103c109819 */ /* 0x000fe4000000123d */
[----:B------:R-:W-:Y:S02]  /*5e40*/  LEA.HI.SX32 R0, R0, R114, 0x1c ;  /* 0x0000007200007211 */ /* 0x000fe400078fe2ff */
[----:B------:R-:W-:Y:S01]  /*5e50*/  @!P1 SHF.R.U32.HI R6, RZ, 0x10, R25 ;  /* 0x00000010ff069819 */ /* 0x000fe20000011619 */
[----:B------:R-:W-:Y:S01]  /*5e60*/  @!P1 HADD2.F32 R16, -RZ, R16.H0_H0 ;  /* 0x20000010ff109230 */ /* 0x000fe20000004100 */
[----:B------:R-:W-:Y:S02]  /*5e70*/  SHF.R.S32.HI R3, RZ, 0x1f, R0 ;  /* 0x0000001fff037819 */ /* 0x000fe40000011400 */
[----:B------:R-:W-:Y:S02]  /*5e80*/  SHF.L.U32 R2, R0, 0x3, RZ ;  /* 0x0000000300027819 */ /* 0x000fe400000006ff */
[----:B------:R-:W-:Y:S02]  /*5e90*/  LEA.HI R0, R3, R0, RZ, 0x3 ;  /* 0x0000000003007211 */ /* 0x000fe400078f18ff */
[----:B------:R-:W-:Y:S02]  /*5ea0*/  ISETP.GE.AND P0, PT, R2, c[0x0][0x1d4], PT ;  /* 0x0000750002007a0c */ /* 0x000fe40003f06270 */
[----:B------:R-:W-:Y:S01]  /*5eb0*/  LOP3.LUT R3, R124, 0x38, R2, 0xf8, !PT ;  /* 0x000000387c037812 */ /* 0x000fe200078ef802 */
[----:B------:R-:W-:Y:S01]  /*5ec0*/  IMAD.SHL.U32 R0, R0, 0x200, RZ ;  /* 0x0000020000007824 */ /* 0x000fe200078e00ff */
[--C-:B------:R-:W-:Y:S02]  /*5ed0*/  @!P1 SHF.R.U32.HI R8, RZ, 0x10, R27.reuse ;  /* 0x00000010ff089819 */ /* 0x100fe4000001161b */
[----:B------:R-:W-:Y:S02]  /*5ee0*/  LOP3.LUT R3, R3, R148, RZ, 0x3c, !PT ;  /* 0x0000009403037212 */ /* 0x000fe400078e3cff */
[----:B------:R-:W-:Y:S02]  /*5ef0*/  LOP3.LUT R0, R0, 0x7ffff000, RZ, 0xc0, !PT ;  /* 0x7ffff00000007812 */ /* 0x000fe400078ec0ff */
[----:B------:R-:W-:Y:S01]  /*5f00*/  @!P1 SHF.R.U64 R9, R26, 0x10, R27 ;  /* 0x000000101a099819 */ /* 0x000fe2000000121b */
[----:B------:R-:W-:Y:S01]  /*5f10*/  @!P1 HADD2.F32 R27, -RZ, R71.H0_H0 ;  /* 0x20000047ff1b9230 */ /* 0x000fe20000004100 */
[----:B------:R-:W-:Y:S01]  /*5f20*/  IADD3 R0, R3, R0, R131 ;  /* 0x0000000003007210 */ /* 0x000fe20007ffe083 */
[----:B------:R-:W-:Y:S01]  /*5f30*/  @!P0 IMAD.WIDE R54, R2, 0x2, R4 ;  /* 0x0000000202368825 */ /* 0x000fe200078e0204 */
[----:B------:R-:W-:Y:S01]  /*5f40*/  @!P1 HADD2.F32 R4, -RZ, R37.H0_H0 ;  /* 0x20000025ff049230 */ /* 0x000fe20000004100 */
[----:B------:R-:W-:Y:S01]  /*5f50*/  @!P1 SHF.R.U32.HI R19, RZ, 0x10, R61 ;  /* 0x00000010ff139819 */ /* 0x000fe2000001163d */
[----:B------:R-:W-:Y:S01]  /*5f60*/  @!P1 HADD2.F32 R9, -RZ, R9.H0_H0 ;  /* 0x20000009ff099230 */ /* 0x000fe20000004100 */
[----:B------:R-:W-:Y:S01]  /*5f70*/  SHF.L.U32 R44, R0, 0x1, RZ ;  /* 0x00000001002c7819 */ /* 0x000fe200000006ff */
[----:B-1----:R-:W-:Y:S01]  /*5f80*/  @!P1 IMAD.MOV.U32 R3, RZ, RZ, R12 ;  /* 0x000000ffff039224 */ /* 0x002fe200078e000c */
[----:B------:R-:W-:Y:S01]  /*5f90*/  @!P1 SHF.R.U64 R0, R24, 0x10, R25 ;  /* 0x0000001018009819 */ /* 0x000fe20000001219 */
[----:B------:R-:W-:Y:S01]  /*5fa0*/  @!P1 HADD2.F32 R19, -RZ, R19.H0_H0 ;  /* 0x20000013ff139230 */ /* 0x000fe20000004100 */
[--C-:B------:R-:W-:Y:S02]  /*5fb0*/  @!P1 SHF.R.U32.HI R22, RZ, 0x10, R63.reuse ;  /* 0x00000010ff169819 */ /* 0x100fe4000001163f */
[----:B------:R-:W1:Y:S01]  /*5fc0*/  LDS.128 R44, [R44+0x4100] ;  /* 0x004100002c2c7984 */ /* 0x000e620000000c00 */
[--C-:B------:R-:W-:Y:S01]  /*5fd0*/  @!P1 HADD2.F32 R5, -RZ, R3.reuse.H0_H0 ;  /* 0x20000003ff059230 */ /* 0x100fe20000004100 */
[----:B------:R-:W-:Y:S01]  /*5fe0*/  @!P1 SHF.R.U64 R25, R62, 0x10, R63 ;  /* 0x000000103e199819 */ /* 0x000fe2000000123f */
        /* <DEDUP_REMOVED lines=40> */
[----:B------:R-:W-:Y:S01]  /*6270*/  @!P1 FMUL.FTZ R10, R26, R7 ;  /* 0x000000071a0a9220 */ /* 0x000fe20000410000 */
[----:B------:R-:W-:Y:S01]  /*6280*/  @!P1 HADD2.F32 R5, -RZ, R5.H1_H1 ;  /* 0x30000005ff059230 */ /* 0x000fe20000004100 */
[----:B------:R-:W-:Y:S02]  /*6290*/  @!P1 FMUL.FTZ R11, R35, R6 ;  /* 0x00000006230b9220 */ /* 0x000fe40000410000 */
[C---:B------:R-:W-:Y:S01]  /*62a0*/  @!P1 FFMA.FTZ R42, R8.reuse, R27, -R10 ;  /* 0x0000001b082a9223 */ /* 0x040fe2000001080a */
[----:B------:R-:W-:Y:S01]  /*62b0*/  @!P1 MOV R10, R46 ;  /* 0x0000002e000a9202 */ /* 0x000fe20000000f00 */
[----:B------:R-:W-:Y:S02]  /*62c0*/  @!P1 FMUL.FTZ R7, R8, R7 ;  /* 0x0000000708079220 */ /* 0x000fe40000410000 */
[C---:B------:R-:W-:Y:S02]  /*62d0*/  @!P1 FMUL.FTZ R8, R5.reuse, R6 ;  /* 0x0000000605089220 */ /* 0x040fe40000410000 */
[----:B------:R-:W-:Y:S01]  /*62e0*/  @!P1 IMAD.MOV.U32 R6, RZ, RZ, R14 ;  /* 0x000000ffff069224 */ /* 0x000fe200078e000e */
[----:B------:R-:W-:Y:S01]  /*62f0*/  @!P1 HADD2.F32 R22, -RZ, R10.H0_H0 ;  /* 0x2000000aff169230 */ /* 0x000fe20000004100 */
[----:B------:R-:W-:Y:S01]  /*6300*/  @!P1 FFMA.FTZ R41, R5, R36, -R11 ;  /* 0x0000002405299223 */ /* 0x000fe2000001080b */
[----:B------:R-:W-:Y:S01]  /*6310*/  @!P1 HADD2.F32 R5, -RZ, R38.H1_H1 ;  /* 0x30000026ff059230 */ /* 0x000fe20000004100 */
[----:B------:R-:W-:Y:S01]  /*6320*/  @!P1 FFMA.FTZ R4, R18, R19, R4 ;  /* 0x0000001312049223 */ /* 0x000fe20000010004 */
[----:B------:R-:W-:Y:S02]  /*6330*/  @!P1 HADD2.F32 R24, -RZ, R10.H1_H1 ;  /* 0x3000000aff189230 */ /* 0x000fe40000004100 */
[----:B------:R-:W-:Y:S01]  /*6340*/  @!P1 F2FP.PACK_AB R16, R41, R42 ;  /* 0x0000002a2910923e */ /* 0x000fe200000000ff */
[--C-:B------:R-:W-:Y:S01]  /*6350*/  @!P1 HADD2.F32 R11, -RZ, R6.reuse.H0_H0 ;  /* 0x20000006ff0b9230 */ /* 0x100fe20000004100 */
[----:B------:R-:W-:Y:S01]  /*6360*/  @!P1 F2FP.PACK_AB R3, R4, R3 ;  /* 0x000000030403923e */ /* 0x000fe200000000ff */
[----:B------:R-:W-:Y:S01]  /*6370*/  @!P1 FMUL.FTZ R37, R24, R9 ;  /* 0x0000000918259220 */ /* 0x000fe20000410000 */
[----:B------:R-:W-:Y:S01]  /*6380*/  @!P1 HADD2.F32 R10, -RZ, R6.H1_H1 ;  /* 0x30000006ff0a9230 */ /* 0x000fe20000004100 */
[-C--:B------:R-:W-:Y:S01]  /*6390*/  @!P1 FMUL.FTZ R6, R22, R5.reuse ;  /* 0x0000000516069220 */ /* 0x080fe20000410000 */
[----:B------:R-:W-:Y:S01]  /*63a0*/  @!P1 MOV R15, R16 ;  /* 0x00000010000f9202 */ /* 0x000fe20000000f00 */
        /* <DEDUP_REMOVED lines=21> */
.L_x_835:
[----:B------:R-:W-:Y:S05]  /*6500*/  BSYNC B0 ;  /* 0x0000000000007941 */ /* 0x000fea0003800000 */
.L_x_834:
[----:B------:R2:W3:Y:S01]  /*6510*/  SHFL.IDX PT, R43, R87, 0x3, 0x181f ;  /* 0x00781f00572b7f89 */ /* 0x0004e200000e0000 */
[----:B------:R-:W-:Y:S03]  /*6520*/  ISETP.GE.OR P0, PT, R144, R89, P5 ;  /* 0x000000599000720c */ /* 0x000fe60002f06670 */
[----:B------:R2:W4:Y:S10]  /*6530*/  SHFL.IDX PT, R42, R88, 0x3, 0x181f ;  /* 0x00781f00582a7f89 */ /* 0x00053400000e0000 */
[----:B------:R-:W-:-:S05]  /*6540*/  @P0 BRA `(.L_x_827) ;  /* 0x00000ba000000947 */ /* 0x000fca0003800000 */
[----:B------:R-:W-:Y:S01]  /*6550*/  SEL R0, R142, R128, !P6 ;  /* 0x000000808e007207 */ /* 0x000fe20007000000 */
[----:B------:R-:W5:Y:S01]  /*6560*/  LDS.128 R16, [R133+0x4100] ;  /* 0x0041000085107984 */ /* 0x000f620000000c00 */
[C---:B-1--4-:R-:W-:Y:S01]  /*6570*/  LEA R50, P0, R93.reuse, R42, 0x1 ;  /* 0x0000002a5d327211 */ /* 0x052fe200078008ff */
[--C-:B------:R-:W-:Y:S01]  /*6580*/  @!P1 HADD2.F32 R24, -RZ, R72.reuse.H0_H0 ;  /* 0x20000048ff189230 */ /* 0x100fe20000004100 */
[----:B------:R-:W-:Y:S01]  /*6590*/  SHF.R.S32.HI R2, RZ, 0x1f, R0 ;  /* 0x0000001fff027819 */ /* 0x000fe20000011400 */
[----:B------:R-:W-:Y:S01]  /*65a0*/  @!P1 HADD2.F32 R14, -RZ, R72.H1_H1 ;  /* 0x30000048ff0e9230 */ /* 0x000fe20000004100 */
[----:B---3--:R-:W-:Y:S01]  /*65b0*/  LEA.HI.X R51, R93, R43, R110, 0x1, P0 ;  /* 0x0000002b5d337211 */ /* 0x008fe200000f0c6e */
[----:B------:R-:W-:Y:S01]  /*65c0*/  @!P1 HADD2.F32 R35, -RZ, R73.H0_H0 ;  /* 0x20000049ff239230 */ /* 0x000fe20000004100 */
[----:B------:R-:W-:Y:S01]  /*65d0*/  LEA.HI R0, R2, R0, RZ, 0x4 ;  /* 0x0000000002007211 */ /* 0x000fe200078f20ff */
[----:B------:R-:W-:Y:S01]  /*65e0*/  @!P1 HADD2.F32 R3, -RZ, R39.H0_H0 ;  /* 0x20000027ff039230 */ /* 0x000fe20000004100 */
[----:B------:R-:W-:Y:S01]  /*65f0*/  @!P1 SHF.R.U64 R9, R28, 0x10, R29 ;  /* 0x000000101c099819 */ /* 0x000fe2000000121d */
[----:B------:R-:W-:Y:S01]  /*6600*/  @!P1 HADD2.F32 R28, -RZ, R73.H1_H1 ;  /* 0x30000049ff1c9230 */ /* 0x000fe20000004100 */
[----:B------:R-:W-:Y:S02]  /*6610*/  LEA.HI.SX32 R0, R0, R114, 0x1c ;  /* 0x0000007200007211 */ /* 0x000fe400078fe2ff */
[----:B------:R-:W-:Y:S02]  /*6620*/  @!P1 SHF.R.U32.HI R10, RZ, 0x10, R31 ;  /* 0x00000010ff0a9819 */ /* 0x000fe4000001161f */
[----:B------:R-:W-:Y:S02]  /*6630*/  SHF.R.S32.HI R2, RZ, 0x1f, R0 ;  /* 0x0000001fff027819 */ /* 0x000fe40000011400 */
[----:B------:R-:W-:Y:S02]  /*6640*/  SHF.L.U32 R41, R0, 0x3, RZ ;  /* 0x0000000300297819 */ /* 0x000fe400000006ff */
[----:B------:R-:W-:Y:S02]  /*6650*/  LEA.HI R0, R2, R0, RZ, 0x3 ;  /* 0x0000000002007211 */ /* 0x000fe400078f18ff */
[----:B------:R-:W-:Y:S02]  /*6660*/  LOP3.LUT R2, R121, 0x38, R41, 0xf8, !PT ;  /* 0x0000003879027812 */ /* 0x000fe400078ef829 */
[----:B------:R-:W-:Y:S01]  /*6670*/  @!P1 SHF.R.U64 R11, R30, 0x10, R31 ;  /* 0x000000101e0b9819 */ /* 0x000fe2000000121f */
[----:B------:R-:W-:Y:S01]  /*6680*/  IMAD.SHL.U32 R0, R0, 0x200, RZ ;  /* 0x0000020000007824 */ /* 0x000fe200078e00ff */
[----:B------:R-:W-:Y:S02]  /*6690*/  LOP3.LUT R2, R2, R147, RZ, 0x3c, !PT ;  /* 0x0000009302027212 */ /* 0x000fe400078e3cff */
[----:B------:R-:W-:Y:S02]  /*66a0*/  @!P1 SHF.R.U32.HI R5, RZ, 0x10, R29 ;  /* 0x00000010ff059819 */ /* 0x000fe4000001161d */
[----:B------:R-:W-:Y:S02]  /*66b0*/  LOP3.LUT R0, R0, 0x7ffff000, RZ, 0xc0, !PT ;  /* 0x7ffff00000007812 */ /* 0x000fe400078ec0ff */
[--C-:B------:R-:W-:Y:S02]  /*66c0*/  @!P1 SHF.R.U32.HI R7, RZ, 0x10, R65.reuse ;  /* 0x00000010ff079819 */ /* 0x100fe40000011641 */
[----:B------:R-:W-:Y:S02]  /*66d0*/  IADD3 R0, R2, R0, R130 ;  /* 0x0000000002007210 */ /* 0x000fe40007ffe082 */
[----:B------:R-:W-:Y:S01]  /*66e0*/  @!P1 SHF.R.U64 R22, R64, 0x10, R65 ;  /* 0x0000001040169819 */ /* 0x000fe20000001241 */
[----:B------:R-:W-:Y:S01]  /*66f0*/  @!P1 HADD2.F32 R26, -RZ, R7.H0_H0 ;  /* 0x20000007ff1a9230 */ /* 0x000fe20000004100 */
[----:B------:R-:W-:Y:S02]  /*6700*/  SHF.L.U32 R44, R0, 0x1, RZ ;  /* 0x00000001002c7819 */ /* 0x000fe400000006ff */
[--C-:B------:R-:W-:Y:S01]  /*6710*/  @!P1 SHF.R.U64 R30, R66, 0x10, R67.reuse ;  /* 0x00000010421e9819 */ /* 0x100fe20000001243 */
[----:B------:R-:W-:Y:S01]  /*6720*/  @!P1 HADD2.F32 R22, -RZ, R22.H0_H0 ;  /* 0x20000016ff169230 */ /* 0x000fe20000004100 */
[----:B-----5:R-:W-:Y:S02]  /*6730*/  @!P1 MOV R4, R17 ;  /* 0x0000001100049202 */ /* 0x020fe40000000f00 */
[----:B------:R-:W1:Y:S01]  /*6740*/  LDS.128 R44, [R44+0x4100] ;  /* 0x004100002c2c7984 */ /* 0x000e620000000c00 */
[----:B------:R-:W-:Y:S01]  /*6750*/  @!P1 MOV R8, R16 ;  /* 0x0000001000089202 */ /* 0x000fe20000000f00 */
        /* <DEDUP_REMOVED lines=10> */
[----:B------:R-:W-:Y:S02]  /*6800*/  @!P1 HADD2.F32 R25, -RZ, R6.H1_H1 ;  /* 0x30000006ff199230 */ /* 0x000fe40000004100 */
[----:B------:R-:W-:Y:S01]  /*6810*/  @!P1 HADD2.F32 R6, -RZ, R8.H0_H0 ;  /* 0x20000008ff069230 */ /* 0x000fe20000004100 */
[-C--:B------:R-:W-:Y:S01]  /*6820*/  @!P1 FMUL.FTZ R2, R23, R3.reuse ;  /* 0x0000000317029220 */ /* 0x080fe20000410000 */
[----:B------:R-:W-:Y:S01]  /*6830*/  @!P1 HADD2.F32 R13, -RZ, R12.H0_H0 ;  /* 0x2000000cff0d9230 */ /* 0x000fe20000004100 */
[C---:B------:R-:W-:Y:S01]  /*6840*/  @!P1 FMUL.FTZ R3, R0.reuse, R3 ;  /* 0x0000000300039220 */ /* 0x040fe20000410000 */
[----:B------:R-:W-:Y:S01]  /*6850*/  @!P1 HADD2.F32 R31, -RZ, R36.H0_H0 ;  /* 0x20000024ff1f9230 */ /* 0x000fe20000004100 */
[----:B------:R-:W-:Y:S01]  /*6860*/  @!P1 FFMA.FTZ R54, R0, R24, -R2 ;  /* 0x0000001800369223 */ /* 0x000fe20000010802 */
[----:B------:R-:W-:Y:S02]  /*6870*/  @!P1 HADD2.F32 R0, -RZ, R5.H0_H0 ;  /* 0x20000005ff009230 */ /* 0x000fe40000004100 */
[----:B------:R-:W-:Y:S02]  /*6880*/  @!P1 HADD2.F32 R2, -RZ, R39.H1_H1 ;  /* 0x30000027ff029230 */ /* 0x000fe40000004100 */
[----:B------:R-:W-:Y:S01]  /*6890*/  @!P1 HADD2.F32 R5, -RZ, R4.H1_H1 ;  /* 0x30000004ff059230 */ /* 0x000fe20000004100 */
[----:B------:R-:W-:Y:S01]  /*68a0*/  @!P1 FMUL.FTZ R7, R25, R0 ;  /* 0x0000000019079220 */ /* 0x000fe20000410000 */
[----:B------:R-:W-:Y:S01]  /*68b0*/  @!P1 HADD2.F32 R36, -RZ, R36.H1_H1 ;  /* 0x30000024ff249230 */ /* 0x000fe20000004100 */
[----:B------:R-:W-:Y:S01]  /*68c0*/  @!P1 FMUL.FTZ R15, R13, R2 ;  /* 0x000000020d0f9220 */ /* 0x000fe20000410000 */
[--C-:B------:R-:W-:Y:S01]  /*68d0*/  @!P1 HADD2.F32 R27, -RZ, R29.reuse.H0_H0 ;  /* 0x2000001dff1b9230 */ /* 0x100fe20000004100 */
[C---:B------:R-:W-:Y:S01]  /*68e0*/  @!P1 FMUL.FTZ R4, R5.reuse, R0 ;  /* 0x0000000005049220 */ /* 0x040fe20000410000 */
[----:B------:R-:W-:Y:S01]  /*68f0*/  @!P1 HADD2.F32 R29, -RZ, R29.H1_H1 ;  /* 0x3000001dff1d9230 */ /* 0x000fe20000004100 */
[C---:B------:R-:W-:Y:S01]  /*6900*/  @!P1 FMUL.FTZ R0, R6.reuse, R2 ;  /* 0x0000000206009220 */ /* 0x040fe20000410000 */
[----:B------:R-:W-:Y:S01]  /*6910*/  @!P1 HADD2.F32 R2, -RZ, R9.H0_H0 ;  /* 0x20000009ff029230 */ /* 0x000fe20000004100 */
[----:B------:R-:W-:Y:S01]  /*6920*/  @!P1 FFMA.FTZ R53, R5, R26, -R7 ;  /* 0x0000001a05359223 */ /* 0x000fe20000010807 */
[----:B------:R-:W-:Y:S01]  /*6930*/  @!P1 MOV R9, R19 ;  /* 0x0000001300099202 */ /* 0x000fe20000000f00 */
[-C--:B------:R-:W-:Y:S01]  /*6940*/  @!P1 FFMA.FTZ R52, R6, R14.reuse, -R15 ;  /* 0x0000000e06349223 */ /* 0x080fe2000001080f */
[----:B------:R-:W-:Y:S01]  /*6950*/  @!P1 HADD2.F32 R7, -RZ, R40.H0_H0 ;  /* 0x20000028ff079230 */ /* 0x000fe20000004100 */
[----:B------:R-:W-:Y:S01]  /*6960*/  @!P1 FFMA.FTZ R0, R13, R14, R0 ;  /* 0x0000000e0d009223 */ /* 0x000fe20000010000 */
[----:B------:R-:W-:Y:S02]  /*6970*/  @!P1 HADD2.F32 R15, -RZ, R12.H1_H1 ;  /* 0x3000000cff0f9230 */ /* 0x000fe40000004100 */
[--C-:B------:R-:W-:Y:S02]  /*6980*/  @!P1 HADD2.F32 R6, -RZ, R9.reuse.H0_H0 ;  /* 0x20000009ff069230 */ /* 0x100fe40000004100 */
[----:B------:R-:W-:Y:S01]  /*6990*/  @!P1 HADD2.F32 R5, -RZ, R8.H1_H1 ;  /* 0x30000008ff059230 */ /* 0x000fe20000004100 */
[-C--:B------:R-:W-:Y:S01]  /*69a0*/  @!P1 FMUL.FTZ R8, R31, R7.reuse ;  /* 0x000000071f089220 */ /* 0x080fe20000410000 */
[----:B------:R-:W-:Y:S01]  /*69b0*/  @!P1 HADD2.F32 R9, -RZ, R9.H1_H1 ;  /* 0x30000009ff099230 */ /* 0x000fe20000004100 */
[-C--:B------:R-:W-:Y:S02]  /*69c0*/  @!P1 FMUL.FTZ R12, R15, R2.reuse ;  /* 0x000000020f0c9220 */ /* 0x080fe40000410000 */
[C---:B------:R-:W-:Y:S02]  /*69d0*/  @!P1 FMUL.FTZ R7, R6.reuse, R7 ;  /* 0x0000000706079220 */ /* 0x040fe40000410000 */
[----:B------:R-:W-:Y:S01]  /*69e0*/  @!P1 FFMA.FTZ R48, R6, R35, -R8 ;  /* 0x0000002306309223 */ /* 0x000fe20000010808 */
[----:B------:R-:W-:Y:S01]  /*69f0*/  @!P1 HADD2.F32 R8, -RZ, R11.H0_H0 ;  /* 0x2000000bff089230 */ /* 0x000fe20000004100 */
[----:B------:R-:W-:Y:S02]  /*6a00*/  @!P1 IMAD.MOV.U32 R6, RZ, RZ, R18 ;  /* 0x000000ffff069224 */ /* 0x000fe400078e0012 */
[C---:B------:R-:W-:Y:S02]  /*6a10*/  @!P1 FMUL.FTZ R2, R5.reuse, R2 ;  /* 0x0000000205029220 */ /* 0x040fe40000410000 */
[----:B------:R-:W-:Y:S01]  /*6a20*/  @!P1 FFMA.FTZ R49, R5, R22, -R12 ;  /* 0x0000001605319223 */ /* 0x000fe2000001080c */
[----:B------:R-:W-:Y:S01]  /*6a30*/  @!P1 HADD2.F32 R5, -RZ, R40.H1_H1 ;  /* 0x30000028ff059230 */ /* 0x000fe20000004100 */
        /* <DEDUP_REMOVED lines=8> */
[----:B------:R-:W-:Y:S02]  /*6ac0*/  @!P1 FMUL.FTZ R38, R36, R12 ;  /* 0x0000000c24269220 */ /* 0x000fe40000410000 */
[----:B------:R-:W-:Y:S01]  /*6ad0*/  @!P1 FFMA.FTZ R40, R11, R28, -R6 ;  /* 0x0000001c0b289223 */ /* 0x000fe20000010806 */
[----:B------:R-:W-:Y:S01]  /*6ae0*/  @!P1 MOV R44, R0 ;  /* 0x00000000002c9202 */ /* 0x000fe20000000f00 */
[C---:B------:R-:W-:Y:S02]  /*6af0*/  @!P1 FFMA.FTZ R39, R10.reuse, R30, -R39 ;  /* 0x0000001e0a279223 */ /* 0x040fe40000010827 */
[----:B------:R-:W-:Y:S02]  /*6b00*/  @!P1 FFMA.FTZ R38, R9, R37, -R38 ;  /* 0x0000002509269223 */ /* 0x000fe40000010826 */
[----:B------:R-:W-:Y:S01]  /*6b10*/  @!P1 FMUL.FTZ R5, R11, R5 ;  /* 0x000000050b059220 */ /* 0x000fe20000410000 */
[----:B------:R-:W-:Y:S01]  /*6b20*/  @!P1 F2FP.PACK_AB R11, R49, R52 ;  /* 0x00000034310b923e */ /* 0x000fe200000000ff */
[----:B------:R-:W-:Y:S01]  /*6b30*/  @!P1 FMUL.FTZ R6, R10, R8 ;  /* 0x000000080a069220 */ /* 0x000fe20000410000 */
[----:B------:R-:W-:Y:S01]  /*6b40*/  @!P1 F2FP.PACK_AB R10, R38, R48 ;  /* 0x00000030260a923e */ /* 0x000fe200000000ff */
[----:B------:R-:W-:Y:S01]  /*6b50*/  @!P1 FMUL.FTZ R8, R9, R12 ;  /* 0x0000000c09089220 */ /* 0x000fe20000410000 */
[----:B------:R-:W-:Y:S01]  /*6b60*/  @!P1 F2FP.PACK_AB R9, R39, R40 ;  /* 0x000000282709923e */ /* 0x000fe200000000ff */
[----:B------:R-:W-:Y:S01]  /*6b70*/  @!P1 IMAD.MOV.U32 R16, RZ, RZ, R11 ;  /* 0x000000ffff109224 */ /* 0x000fe200078e000b */
[----:B------:R-:W-:Y:S01]  /*6b80*/  @!P1 F2FP.PACK_AB R12, R53, R54 ;  /* 0x00000036350c923e */ /* 0x000fe200000000ff */
[----:B------:R-:W-:Y:S01]  /*6b90*/  @!P1 FFMA.FTZ R4, R25, R26, R4 ;  /* 0x0000001a19049223 */ /* 0x000fe20000010004 */
[----:B------:R-:W-:Y:S01]  /*6ba0*/  @!P1 MOV R19, R10 ;  /* 0x0000000a00139202 */ /* 0x000fe20000000f00 */
[----:B------:R-:W-:Y:S01]  /*6bb0*/  @!P1 IMAD.MOV.U32 R18, RZ, RZ, R9 ;  /* 0x000000ffff129224 */ /* 0x000fe200078e0009 */
[----:B------:R-:W-:Y:S01]  /*6bc0*/  @!P1 MOV R17, R12 ;  /* 0x0000000c00119202 */ /* 0x000fe20000000f00 */
[----:B------:R-:W-:Y:S01]  /*6bd0*/  @!P1 FFMA.FTZ R5, R27, R28, R5 ;  /* 0x0000001c1b059223 */ /* 0x000fe20000010005 */
        /* <DEDUP_REMOVED lines=15> */
.L_x_805:
[----:B------:R1:W3:Y:S01]  /*6cd0*/  SHFL.IDX PT, R3, R87, RZ, 0x181f ;  /* 0x00181fff57037589 */ /* 0x0002e200000e0000 */
[----:B------:R-:W-:Y:S01]  /*6ce0*/  IADD3 R0, -R97, UR21, RZ ;  /* 0x0000001561007c10 */ /* 0x000fe2000fffe1ff */
[----:B------:R-:W-:Y:S02]  /*6cf0*/  BSSY B0, `(.L_x_836) ;  /* 0x0000011000007945 */ /* 0x000fe40003800000 */
[----:B------:R1:W4:Y:S01]  /*6d00*/  SHFL.IDX PT, R2, R88, RZ, 0x181f ;  /* 0x00181fff58027589 */ /* 0x00032200000e0000 */
[----:B------:R-:W-:Y:S05]  /*6d10*/  IMNMX R89, R0, 0x40, PT ;  /* 0x0000004000597817 */ /* 0x000fea0003800200 */
[----:B------:R-:W-:Y:S05]  /*6d20*/  IMAD.IADD R12, R89, 0x1, -R95 ;  /* 0x00000001590c7824 */ /* 0x000fea00078e0a5f */
[----:B------:R-:W-:Y:S11]  /*6d30*/  ISETP.GE.AND P0, PT, R12, 0x1, PT ;  /* 0x000000010c00780c */ /* 0x000ff60003f06270 */
[----:B------:R-:W-:Y:S02]  /*6d40*/  @!UPT UIADD3 URZ, URZ, URZ, URZ ;  /* 0x0000003f3f3ff290 */ /* 0x000fe4000fffe03f */
[----:B------:R-:W-:-:S05]  /*6d50*/  @!P0 BRA `(.L_x_837) ;  /* 0x000000a000008947 */ /* 0x000fca0003800000 */
[----:B-1-34-:R-:W1:Y:S01]  /*6d60*/  @!P5 LDS.128 R8, [R77+0x4100] ;  /* 0x004100004d08d984 */ /* 0x01ae620000000c00 */
        /* <DEDUP_REMOVED lines=9> */
.L_x_837:
[----:B-1-34-:R-:W-:Y:S05]  /*6e00*/  BSYNC B0 ;  /* 0x0000000000007941 */ /* 0x01afea0003800000 */
.L_x_836:
[----:B------:R1:W3:Y:S01]  /*6e10*/  SHFL.IDX PT, R0, R87, 0x1, 0x181f ;  /* 0x00381f0057007f89 */ /* 0x0002e200000e0000 */
[----:B------:R-:W-:Y:S01]  /*6e20*/  ISETP.GE.AND P0, PT, R12, 0x11, PT ;  /* 0x000000110c00780c */ /* 0x000fe20003f06270 */
[----:B------:R-:W-:Y:S02]  /*6e30*/  BSSY B0, `(.L_x_838) ;  /* 0x000000d000007945 */ /* 0x000fe40003800000 */
[----:B------:R1:W4:Y:S10]  /*6e40*/  SHFL.IDX PT, R2, R88, 0x1, 0x181f ;  /* 0x00381f0058027f89 */ /* 0x00033400000e0000 */
[----:B------:R-:W-:-:S05]  /*6e50*/  @!P0 BRA `(.L_x_839) ;  /* 0x000000a000008947 */ /* 0x000fca0003800000 */
[----:B------:R-:W5:Y:S01]  /*6e60*/  @!P5 LDS.128 R8, [R77+0x4900] ;  /* 0x004900004d08d984 */ /* 0x000f620000000c00 */
[C---:B----4-:R-:W-:Y:S04]  /*6e70*/  @!P5 LEA R4, P0, R20.reuse, R2, 0x1 ;  /* 0x000000021404d211 */ /* 0x050fe800078008ff */
[----:B---3--:R-:W-:Y:S02]  /*6e80*/  @!P5 LEA.HI.X R5, R20, R0, R21, 0x1, P0 ;  /* 0x000000001405d211 */ /* 0x008fe400000f0c15 */
[----:B------:R-:W-:Y:S11]  /*6e90*/  ISETP.GE.AND P0, PT, R91, c[0x0][0x1d4], PT ;  /* 0x000075005b007a0c */ /* 0x000ff60003f06270 */
[----:B------:R-:W-:Y:S02]  /*6ea0*/  @!UPT UIADD3 URZ, URZ, URZ, URZ ;  /* 0x0000003f3f3ff290 */ /* 0x000fe4000fffe03f */
[C---:B------:R-:W-:Y:S04]  /*6eb0*/  @!P0 LEA R2, P1, R82.reuse, R2, 0x1 ;  /* 0x0000000252028211 */ /* 0x040fe800078208ff */
[----:B------:R-:W-:Y:S01]  /*6ec0*/  @!P0 LEA.HI.X R3, R82, R0, R92, 0x1, P1 ;  /* 0x0000000052038211 */ /* 0x000fe200008f0c5c */
[----:B-----5:R-:W-:Y:S04]  /*6ed0*/  @!P5 ST.E.128 [R4.64], R8 ;  /* 0x000000080400d985 */ /* 0x020fe8000c101d22 */
[----:B------:R-:W3:Y:S04]  /*6ee0*/  @!P0 LDS.128 R4, [R77+0x6900] ;  /* 0x006900004d048984 */ /* 0x000ee80000000c00 */
[----:B---3--:R3:W-:Y:S02]  /*6ef0*/  @!P0 ST.E.128 [R2.64], R4 ;  /* 0x0000000402008985 */ /* 0x0087e4000c101d22 */
.L_x_839:
[----:B------:R-:W-:Y:S05]  /*6f00*/  BSYNC B0 ;  /* 0x0000000000007941 */ /* 0x000fea0003800000 */
.L_x_838:
[----:B---3--:R3:W1:Y:S01]  /*6f10*/  SHFL.IDX PT, R0, R87, 0x2, 0x181f ;  /* 0x00581f0057007f89 */ /* 0x00866200000e0000 */
[----:B------:R-:W-:Y:S01]  /*6f20*/  ISETP.GE.AND P0, PT, R12, 0x21, PT ;  /* 0x000000210c00780c */ /* 0x000fe20003f06270 */
[----:B------:R-:W-:Y:S02]  /*6f30*/  BSSY B0, `(.L_x_840) ;  /* 0x000000d000007945 */ /* 0x000fe40003800000 */
[----:B----4-:R3:W4:Y:S10]  /*6f40*/  SHFL.IDX PT, R2, R88, 0x2, 0x181f ;  /* 0x00581f0058027f89 */ /* 0x01073400000e0000 */
[----:B------:R-:W-:-:S05]  /*6f50*/  @!P0 BRA `(.L_x_841) ;  /* 0x000000a000008947 */ /* 0x000fca0003800000 */
[----:B------:R-:W5:Y:S01]  /*6f60*/  @!P5 LDS.128 R8, [R77+0x5100] ;  /* 0x005100004d08d984 */ /* 0x000f620000000c00 */
[C---:B----4-:R-:W-:Y:S04]  /*6f70*/  @!P5 LEA R4, P0, R20.reuse, R2, 0x1 ;  /* 0x000000021404d211 */ /* 0x050fe800078008ff */
[----:B-1----:R-:W-:Y:S02]  /*6f80*/  @!P5 LEA.HI.X R5, R20, R0, R21, 0x1, P0 ;  /* 0x000000001405d211 */ /* 0x002fe400000f0c15 */
[----:B------:R-:W-:Y:S11]  /*6f90*/  ISETP.GE.AND P0, PT, R91, c[0x0][0x1d4], PT ;  /* 0x000075005b007a0c */ /* 0x000ff60003f06270 */
[----:B------:R-:W-:Y:S02]  /*6fa0*/  @!UPT UIADD3 URZ, URZ, URZ, URZ ;  /* 0x0000003f3f3ff290 */ /* 0x000fe4000fffe03f */
[C---:B------:R-:W-:Y:S04]  /*6fb0*/  @!P0 LEA R2, P1, R82.reuse, R2, 0x1 ;  /* 0x0000000252028211 */ /* 0x040fe800078208ff */
[----:B------:R-:W-:Y:S01]  /*6fc0*/  @!P0 LEA.HI.X R3, R82, R0, R92, 0x1, P1 ;  /* 0x0000000052038211 */ /* 0x000fe200008f0c5c */
[----:B-----5:R-:W-:Y:S04]  /*6fd0*/  @!P5 ST.E.128 [R4.64], R8 ;  /* 0x000000080400d985 */ /* 0x020fe8000c101d22 */
[----:B------:R-:W1:Y:S04]  /*6fe0*/  @!P0 LDS.128 R4, [R77+0x7100] ;  /* 0x007100004d048984 */ /* 0x000e680000000c00 */
[----:B-1----:R1:W-:Y:S02]  /*6ff0*/  @!P0 ST.E.128 [R2.64], R4 ;  /* 0x0000000402008985 */ /* 0x0023e4000c101d22 */
.L_x_841:
[----:B------:R-:W-:Y:S05]  /*7000*/  BSYNC B0 ;  /* 0x0000000000007941 */ /* 0x000fea0003800000 */
.L_x_840:
[----:B-1----:R1:W3:Y:S01]  /*7010*/  SHFL.IDX PT, R0, R87, 0x3, 0x181f ;  /* 0x00781f0057007f89 */ /* 0x0022e200000e0000 */
[----:B------:R-:W-:Y:S03]  /*7020*/  ISETP.GE.AND P0, PT, R12, 0x31, PT ;  /* 0x000000310c00780c */ /* 0x000fe60003f06270 */
[----:B----4-:R1:W4:Y:S10]  /*7030*/  SHFL.IDX PT, R2, R88, 0x3, 0x181f ;  /* 0x00781f0058027f89 */ /* 0x01033400000e0000 */
        /* <DEDUP_REMOVED lines=11> */
.L_x_827:
[----:B------:R-:W-:Y:S05]  /*70f0*/  BSYNC B2 ;  /* 0x0000000000027941 */ /* 0x000fea0003800000 */
.L_x_804:
[----:B---3--:R-:W-:Y:S01]  /*7100*/  IMAD.IADD R0, R138, 0x1, -R97 ;  /* 0x000000018a007824 */ /* 0x008fe200078e0a61 */
[----:B----4-:R-:W-:Y:S01]  /*7110*/  LEA R2, P0, R90, R118, 0x6 ;  /* 0x000000765a027211 */ /* 0x010fe200078030ff */
[----:B------:R-:W-:Y:S01]  /*7120*/  BSSY B0, `(.L_x_842) ;  /* 0x0000058000007945 */ /* 0x000fe20003800000 */
[----:B------:R-:W-:Y:S02]  /*7130*/  ISETP.NE.AND P6, PT, R140, RZ, PT ;  /* 0x000000ff8c00720c */ /* 0x000fe40003fc5270 */
[C---:B------:R-:W-:Y:S02]  /*7140*/  ISETP.GE.AND P2, PT, R0.reuse, 0x11, PT ;  /* 0x000000110000780c */ /* 0x040fe40003f46270 */
[----:B------:R-:W-:Y:S02]  /*7150*/  ISETP.GE.AND P1, PT, R0, 0x21, PT ;  /* 0x000000210000780c */ /* 0x000fe40003f26270 */
[----:B------:R-:W-:Y:S09]  /*7160*/  LEA.HI.X.SX32 R3, R90, R119, 0x6, P0 ;  /* 0x000000775a037211 */ /* 0x000ff200000f36ff */
[C---:B------:R-:W-:Y:S05]  /*7170*/  @P2 IADD3 R6, P0, R2.reuse, 0x10, RZ ;  /* 0x0000001002062810 */ /* 0x040fea0007f1e0ff */
[--C-:B------:R-:W-:Y:S01]  /*7180*/  @P2 IMAD.X R7, RZ, RZ, R3.reuse, P0 ;  /* 0x000000ffff072224 */ /* 0x100fe200000e0603 */
[----:B------:R-:W-:Y:S04]  /*7190*/  @P1 IADD3 R8, P0, R2, 0x20, RZ ;  /* 0x0000002002081810 */ /* 0x000fe80007f1e0ff */
[----:B-1----:R-:W-:Y:S02]  /*71a0*/  @P1 IADD3.X R12, RZ, R3, RZ, P0, !PT ;  /* 0x00000003ff0c1210 */ /* 0x002fe400007fe4ff */
[----:B------:R-:W-:Y:S11]  /*71b0*/  ISETP.GE.AND P0, PT, R0, 0x31, PT ;  /* 0x000000310000780c */ /* 0x000ff60003f06270 */
[----:B------:R-:W-:Y:S02]  /*71c0*/  @!UPT UIADD3 URZ, URZ, URZ, URZ ;  /* 0x0000003f3f3ff290 */ /* 0x000fe4000fffe03f */
[----:B------:R-:W-:Y:S05]  /*71d0*/  @P0 IADD3 R9, P3, R2, 0x30, RZ ;  /* 0x0000003002090810 */ /* 0x000fea0007f7e0ff */
[----:B------:R-:W-:Y:S01]  /*71e0*/  @P0 IMAD.X R13, RZ, RZ, R3, P3 ;  /* 0x000000ffff0d0224 */ /* 0x000fe200018e0603 */
[----:B------:R-:W-:Y:S11]  /*71f0*/  ISETP.GE.AND P3, PT, R0, 0x1, PT ;  /* 0x000000010000780c */ /* 0x000ff60003f66270 */
[----:B------:R-:W-:Y:S02]  /*7200*/  @!UPT UIADD3 URZ, URZ, URZ, URZ ;  /* 0x0000003f3f3ff290 */ /* 0x000fe4000fffe03f */
[----:B------:R-:W-:Y:S01]  /*7210*/  @P3 IMAD R0, R3, c[0x0][0x258], RZ ;  /* 0x0000960003003a24 */ /* 0x000fe200078e02ff */
[-C--:B------:R-:W-:Y:S01]  /*7220*/  @P3 MOV R5, R108.reuse ;  /* 0x0000006c00053202 */ /* 0x080fe20000000f00 */
[----:B------:R-:W-:Y:S01]  /*7230*/  @P3 IMAD.MOV.U32 R4, RZ, RZ, R98 ;  /* 0x000000ffff043224 */ /* 0x000fe200078e0062 */
[-C--:B------:R-:W-:Y:S03]  /*7240*/  @P2 MOV R3, R108.reuse ;  /* 0x0000006c00032202 */ /* 0x080fe60000000f00 */
[C---:B------:R-:W-:Y:S04]  /*7250*/  @P3 IMAD.WIDE.U32 R4, R2.reuse, c[0x0][0x258], R4 ;  /* 0x0000960002043a25 */ /* 0x040fe800078e0004 */
[----:B------:R-:W-:Y:S01]  /*7260*/  @P3 IMAD R2, R2, c[0x0][0x25c], R0 ;  /* 0x0000970002023a24 */ /* 0x000fe200078e0200 */
[----:B------:R-:W-:Y:S01]  /*7270*/  @P3 LEA R10, P4, R4, c[0x0][0x250], 0x1 ;  /* 0x00009400040a3a11 */ /* 0x000fe200078808ff */
[----:B------:R-:W-:Y:S02]  /*7280*/  @P2 IMAD R0, R7, c[0x0][0x258], RZ ;  /* 0x0000960007002a24 */ /* 0x000fe400078e02ff */
[----:B------:R-:W-:Y:S02]  /*7290*/  @P3 IMAD.IADD R2, R5, 0x1, R2 ;  /* 0x0000000105023824 */ /* 0x000fe400078e0202 */
[----:B------:R-:W-:Y:S03]  /*72a0*/  @P2 IMAD R0, R6, c[0x0][0x25c], R0 ;  /* 0x0000970006002a24 */ /* 0x000fe600078e0200 */
[----:B------:R-:W-:Y:S01]  /*72b0*/  @P3 LEA.HI.X R11, R4, c[0x0][0x254], R2, 0x1, P4 ;  /* 0x00009500040b3a11 */ /* 0x000fe200020f0c02 */
[----:B------:R-:W-:Y:S04]  /*72c0*/  @P2 IMAD.MOV.U32 R2, RZ, RZ, R98 ;  /* 0x000000ffff022224 */ /* 0x000fe800078e0062 */
[----:B------:R-:W-:Y:S04]  /*72d0*/  @P2 IMAD.WIDE.U32 R2, R6, c[0x0][0x258], R2 ;  /* 0x0000960006022a25 */ /* 0x000fe800078e0002 */
[----:B------:R-:W-:Y:S01]  /*72e0*/  @P2 IMAD.IADD R0, R3, 0x1, R0 ;  /* 0x0000000103002824 */ /* 0x000fe200078e0200 */
[C---:B------:R-:W-:Y:S02]  /*72f0*/  @P2 LEA R6, P4, R2.reuse, c[0x0][0x250], 0x1 ;  /* 0x0000940002062a11 */ /* 0x040fe400078808ff */
[----:B------:R-:W-:Y:S02]  /*7300*/  @P1 MOV R3, R108 ;  /* 0x0000006c00031202 */ /* 0x000fe40000000f00 */
[----:B------:R-:W-:Y:S01]  /*7310*/  @P2 LEA.HI.X R7, R2, c[0x0][0x254], R0, 0x1, P4 ;  /* 0x0000950002072a11 */ /* 0x000fe200020f0c00 */
[----:B------:R-:W-:Y:S02]  /*7320*/  @P1 IMAD R0, R12, c[0x0][0x258], RZ ;  /* 0x000096000c001a24 */ /* 0x000fe400078e02ff */
[----:B------:R-:W-:Y:S02]  /*7330*/  @P1 IMAD.MOV.U32 R2, RZ, RZ, R98 ;  /* 0x000000ffff021224 */ /* 0x000fe400078e0062 */
[C---:B------:R-:W-:Y:S02]  /*7340*/  @P1 IMAD R0, R8.reuse, c[0x0][0x25c], R0 ;  /* 0x0000970008001a24 */ /* 0x040fe400078e0200 */
[----:B------:R-:W-:Y:S04]  /*7350*/  @P1 IMAD.WIDE.U32 R2, R8, c[0x0][0x258], R2 ;  /* 0x0000960008021a25 */ /* 0x000fe800078e0002 */
[----:B------:R-:W-:Y:S01]  /*7360*/  @P1 IMAD.IADD R0, R3, 0x1, R0 ;  /* 0x0000000103001824 */ /* 0x000fe200078e0200 */
[C---:B------:R-:W-:Y:S01]  /*7370*/  @P1 LEA R4, P4, R2.reuse, c[0x0][0x250], 0x1 ;  /* 0x0000940002041a11 */ /* 0x040fe200078808ff */
[----:B------:R-:W-:Y:S03]  /*7380*/  @P0 IMAD.MOV.U32 R3, RZ, RZ, R108 ;  /* 0x000000ffff030224 */ /* 0x000fe600078e006c */
[----:B------:R-:W-:Y:S01]  /*7390*/  @P1 LEA.HI.X R5, R2, c[0x0][0x254], R0, 0x1, P4 ;  /* 0x0000950002051a11 */ /* 0x000fe200020f0c00 */
[----:B------:R-:W-:Y:S01]  /*73a0*/  @P0 IMAD R0, R13, c[0x0][0x258], RZ ;  /* 0x000096000d000a24 */ /* 0x000fe200078e02ff */
[----:B------:R-:W-:Y:S02]  /*73b0*/  @P0 MOV R2, R98 ;  /* 0x0000006200020202 */ /* 0x000fe40000000f00 */
[----:B------:R-:W-:Y:S01]  /*73c0*/  IADD3 R13, -R95, R89, RZ ;  /* 0x000000595f0d7210 */ /* 0x000fe20007ffe1ff */
[C---:B------:R-:W-:Y:S02]  /*73d0*/  @P0 IMAD R0, R9.reuse, c[0x0][0x25c], R0 ;  /* 0x0000970009000a24 */ /* 0x040fe400078e0200 */
[----:B------:R-:W-:Y:S05]  /*73e0*/  @P0 IMAD.WIDE.U32 R2, R9, c[0x0][0x258], R2 ;  /* 0x0000960009020a25 */ /* 0x000fea00078e0002 */
[C---:B------:R-:W-:Y:S02]  /*73f0*/  @P0 LEA R8, P4, R2.reuse, c[0x0][0x250], 0x1 ;  /* 0x0000940002080a11 */ /* 0x040fe400078808ff */
[----:B------:R-:W-:Y:S04]  /*7400*/  @P0 IADD3 R0, R3, R0, RZ ;  /* 0x0000000003000210 */ /* 0x000fe80007ffe0ff */
[----:B------:R-:W-:Y:S01]  /*7410*/  @P0 LEA.HI.X R9, R2, c[0x0][0x254], R0, 0x1, P4 ;  /* 0x0000950002090a11 */ /* 0x000fe200020f0c00 */
[----:B------:R-:W-:Y:S01]  /*7420*/  IMAD R0, R115, c[0x0][0x208], RZ ;  /* 0x0000820073007a24 */ /* 0x000fe200078e02ff */
[----:B------:R-:W-:Y:S01]  /*7430*/  ISETP.NE.AND P4, PT, R141, RZ, PT ;  /* 0x000000ff8d00720c */ /* 0x000fe20003f85270 */
[C---:B------:R-:W-:Y:S04]  /*7440*/  IMAD.WIDE.U32 R2, R96.reuse, c[0x0][0x208], RZ ;  /* 0x0000820060027a25 */ /* 0x040fe800078e00ff */
[----:B------:R-:W-:Y:S04]  /*7450*/  IMAD R0, R96, c[0x0][0x20c], R0 ;  /* 0x0000830060007a24 */ /* 0x000fe800078e0200 */
[----:B------:R-:W-:Y:S04]  /*7460*/  IMAD.IADD R3, R3, 0x1, R0 ;  /* 0x0000000103037824 */ /* 0x000fe800078e0200 */
[----:B------:R-:W-:Y:S01]  /*7470*/  @!PT LDS RZ, [RZ] ;  /* 0x00000000fffff984 */ /* 0x000fe20000000800 */
[----:B------:R-:W-:Y:S01]  /*7480*/  @!PT LDS RZ, [RZ] ;  /* 0x00000000fffff984 */ /* 0x000fe20000000800 */
[----:B------:R-:W-:Y:S01]  /*7490*/  @!PT LDS RZ, [RZ] ;  /* 0x00000000fffff984 */ /* 0x000fe20000000800 */
[----:B------:R1:W-:Y:S01]  /*74a0*/  @P3 LDGSTS.E.BYPASS.LTC128B.128 [R77+0x100], [R10.64], !P4 ;  /* 0x001000000a4d3fae */ /* 0x0003e2000e101d62 */
[----:B------:R-:W-:Y:S03]  /*74b0*/  IMAD.WIDE.U32 R2, R94, c[0x0][0x218], R2 ;  /* 0x000086005e027a25 */ /* 0x000fe600078e0002 */
[----:B------:R1:W-:Y:S04]  /*74c0*/  @P3 LDGSTS.E.BYPASS.LTC128B.128 [R77+0x2100], [R10.64+0x80], !P6 ;  /* 0x021000800a4d3fae */ /* 0x0003e8000f101d62 */
[----:B------:R1:W-:Y:S04]  /*74d0*/  @P2 LDGSTS.E.BYPASS.LTC128B.128 [R77+0x900], [R6.64], !P4 ;  /* 0x00900000064d2fae */ /* 0x0003e8000e101d62 */
[----:B------:R1:W-:Y:S04]  /*74e0*/  @P2 LDGSTS.E.BYPASS.LTC128B.128 [R77+0x2900], [R6.64+0x80], !P6 ;  /* 0x02900080064d2fae */ /* 0x0003e8000f101d62 */
[----:B------:R3:W-:Y:S04]  /*74f0*/  @P1 LDGSTS.E.BYPASS.LTC128B.128 [R77+0x1100], [R4.64], !P4 ;  /* 0x01100000044d1fae */ /* 0x0007e8000e101d62 */
[----:B------:R3:W-:Y:S04]  /*7500*/  @P1 LDGSTS.E.BYPASS.LTC128B.128 [R77+0x3100], [R4.64+0x80], !P6 ;  /* 0x03100080044d1fae */ /* 0x0007e8000f101d62 */
[----:B------:R1:W-:Y:S04]  /*7510*/  @P0 LDGSTS.E.BYPASS.LTC128B.128 [R77+0x1900], [R8.64], !P4 ;  /* 0x01900000084d0fae */ /* 0x0003e8000e101d62 */
[----:B------:R1:W-:Y:S01]  /*7520*/  @P0 LDGSTS.E.BYPASS.LTC128B.128 [R77+0x3900], [R8.64+0x80], !P6 ;  /* 0x03900080084d0fae */ /* 0x0003e2000f101d62 */
[----:B------:R-:W-:Y:S03]  /*7530*/  IADD3 R0, P0, R2, UR56, RZ ;  /* 0x0000003802007c10 */ /* 0x000fe6000ff1e0ff */
[----:B------:R-:W0:Y:S01]  /*7540*/  LDGDEPBAR ;  /* 0x00000000000079af */ /* 0x000e220000000000 */
[----:B---3--:R-:W-:Y:S04]  /*7550*/  IMAD R4, R116, c[0x0][0x218], RZ ;  /* 0x0000860074047a24 */ /* 0x008fe800078e02ff */
[----:B------:R-:W-:Y:S05]  /*7560*/  IMAD R4, R94, c[0x0][0x21c], R4 ;  /* 0x000087005e047a24 */ /* 0x000fea00078e0204 */
[----:B------:R-:W-:Y:S01]  /*7570*/  IADD3.X R2, R3, UR52, R4, P0, !PT ;  /* 0x0000003403027c10 */ /* 0x000fe200087fe404 */
[----:B------:R-:W-:Y:S04]  /*7580*/  DEPBAR.LE SB0, 0x0 ;  /* 0x000080000000791a */ /* 0x000fe80000000000 */
[----:B------:R-:W-:Y:S01]  /*7590*/  BAR.SYNC.DEFER_BLOCKING 0x0 ;  /* 0x0000000000007b1d */ /* 0x000fe20000010000 */
[C---:B------:R-:W-:Y:S04]  /*75a0*/  LEA R14, P0, R0.reuse, c[0x0][0x1f8], 0x1 ;  /* 0x00007e00000e7a11 */ /* 0x040fe800078008ff */
[----:B------:R-:W-:Y:S02]  /*75b0*/  LEA.HI.X R12, R0, c[0x0][0x1fc], R2, 0x1, P0 ;  /* 0x00007f00000c7a11 */ /* 0x000fe400000f0c02 */
[----:B------:R1:W3:Y:S01]  /*75c0*/  SHFL.IDX PT, R2, R14, RZ, 0x181f ;  /* 0x00181fff0e027589 */ /* 0x0002e200000e0000 */
[----:B------:R-:W-:Y:S03]  /*75d0*/  ISETP.GE.AND P0, PT, R13, 0x1, PT ;  /* 0x000000010d00780c */ /* 0x000fe60003f06270 */
[----:B------:R1:W4:Y:S10]  /*75e0*/  SHFL.IDX PT, R0, R12, RZ, 0x181f ;  /* 0x00181fff0c007589 */ /* 0x00033400000e0000 */
[----:B------:R-:W-:-:S05]  /*75f0*/  @!P0 BRA `(.L_x_843) ;  /* 0x000000a000008947 */ /* 0x000fca0003800000 */
[----:B-1----:R-:W1:Y:S01]  /*7600*/  @!P5 LDS.128 R8, [R77+0x100] ;  /* 0x000100004d08d984 */ /* 0x002e620000000c00 */
[C---:B---3--:R-:W-:Y:S04]  /*7610*/  @!P5 LEA R4, P0, R20.reuse, R2, 0x1 ;  /* 0x000000021404d211 */ /* 0x048fe800078008ff */
[----:B----4-:R-:W-:Y:S02]  /*7620*/  @!P5 LEA.HI.X R5, R20, R0, R21, 0x1, P0 ;  /* 0x000000001405d211 */ /* 0x010fe400000f0c15 */
[----:B------:R-:W-:Y:S11]  /*7630*/  ISETP.GE.AND P0, PT, R91, c[0x0][0x1d4], PT ;  /* 0x000075005b007a0c */ /* 0x000ff60003f06270 */
[----:B------:R-:W-:Y:S02]  /*7640*/  @!UPT UIADD3 URZ, URZ, URZ, URZ ;  /* 0x0000003f3f3ff290 */ /* 0x000fe4000fffe03f */
[C---:B------:R-:W-:Y:S04]  /*7650*/  @!P0 LEA R2, P1, R82.reuse, R2, 0x1 ;  /* 0x0000000252028211 */ /* 0x040fe800078208ff */
[----:B------:R-:W-:Y:S01]  /*7660*/  @!P0 LEA.HI.X R3, R82, R0, R92, 0x1, P1 ;  /* 0x0000000052038211 */ /* 0x000fe200008f0c5c */
[----:B-1----:R-:W-:Y:S04]  /*7670*/  @!P5 ST.E.128 [R4.64], R8 ;  /* 0x000000080400d985 */ /* 0x002fe8000c101d22 */
[----:B------:R-:W1:Y:S04]  /*7680*/  @!P0 LDS.128 R4, [R77+0x2100] ;  /* 0x002100004d048984 */ /* 0x000e680000000c00 */
[----:B-1----:R1:W-:Y:S02]  /*7690*/  @!P0 ST.E.128 [R2.64], R4 ;  /* 0x0000000402008985 */ /* 0x0023e4000c101d22 */
.L_x_843:
[----:B------:R-:W-:Y:S05]  /*76a0*/  BSYNC B0 ;  /* 0x0000000000007941 */ /* 0x000fea0003800000 */
.L_x_842:
[----:B----4-:R4:W1:Y:S01]  /*76b0*/  SHFL.IDX PT, R0, R12, 0x1, 0x181f ;  /* 0x00381f000c007f89 */ /* 0x01086200000e0000 */
[----:B------:R-:W-:Y:S01]  /*76c0*/  ISETP.GE.AND P0, PT, R13, 0x11, PT ;  /* 0x000000110d00780c */ /* 0x000fe20003f06270 */
[----:B------:R-:W-:Y:S02]  /*76d0*/  BSSY B0, `(.L_x_844) ;  /* 0x000000d000007945 */ /* 0x000fe40003800000 */
[----:B-1-3--:R4:W1:Y:S10]  /*76e0*/  SHFL.IDX PT, R2, R14, 0x1, 0x181f ;  /* 0x00381f000e027f89 */ /* 0x00a87400000e0000 */
[----:B------:R-:W-:-:S05]  /*76f0*/  @!P0 BRA `(.L_x_845) ;  /* 0x000000a000008947 */ /* 0x000fca0003800000 */
[----:B------:R-:W3:Y:S01]  /*7700*/  @!P5 LDS.128 R8, [R77+0x900] ;  /* 0x000900004d08d984 */ /* 0x000ee20000000c00 */
[C---:B-1----:R-:W-:Y:S04]  /*7710*/  @!P5 LEA R4, P0, R20.reuse, R2, 0x1 ;  /* 0x000000021404d211 */ /* 0x042fe800078008ff */
[----:B------:R-:W-:Y:S02]  /*7720*/  @!P5 LEA.HI.X R5, R20, R0, R21, 0x1, P0 ;  /* 0x000000001405d211 */ /* 0x000fe400000f0c15 */
[----:B------:R-:W-:Y:S11]  /*7730*/  ISETP.GE.AND P0, PT, R91, c[0x0][0x1d4], PT ;  /* 0x000075005b007a0c */ /* 0x000ff60003f06270 */
[----:B------:R-:W-:Y:S02]  /*7740*/  @!UPT UIADD3 URZ, URZ, URZ, URZ ;  /* 0x0000003f3f3ff290 */ /* 0x000fe4000fffe03f */
[C---:B------:R-:W-:Y:S04]  /*7750*/  @!P0 LEA R2, P1, R82.reuse, R2, 0x1 ;  /* 0x0000000252028211 */ /* 0x040fe800078208ff */
[----:B------:R-:W-:Y:S01]  /*7760*/  @!P0 LEA.HI.X R3, R82, R0, R92, 0x1, P1 ;  /* 0x0000000052038211 */ /* 0x000fe200008f0c5c */
[----:B---3--:R-:W-:Y:S04]  /*7770*/  @!P5 ST.E.128 [R4.64], R8 ;  /* 0x000000080400d985 */ /* 0x008fe8000c101d22 */
[----:B------:R-:W1:Y:S04]  /*7780*/  @!P0 LDS.128 R4, [R77+0x2900] ;  /* 0x002900004d048984 */ /* 0x000e680000000c00 */
[----:B-1----:R1:W-:Y:S02]  /*7790*/  @!P0 ST.E.128 [R2.64], R4 ;  /* 0x0000000402008985 */ /* 0x0023e4000c101d22 */
.L_x_845:
[----:B------:R-:W-:Y:S05]  /*77a0*/  BSYNC B0 ;  /* 0x0000000000007941 */ /* 0x000fea0003800000 */
.L_x_844:
[----:B------:R3:W4:Y:S01]  /*77b0*/  SHFL.IDX PT, R0, R12, 0x2, 0x181f ;  /* 0x00581f000c007f89 */ /* 0x00072200000e0000 */
[----:B------:R-:W-:Y:S01]  /*77c0*/  ISETP.GE.AND P0, PT, R13, 0x21, PT ;  /* 0x000000210d00780c */ /* 0x000fe20003f06270 */
[----:B------:R-:W-:Y:S02]  /*77d0*/  BSSY B0, `(.L_x_846) ;  /* 0x000000d000007945 */ /* 0x000fe40003800000 */
[----:B-1----:R3:W1:Y:S10]  /*77e0*/  SHFL.IDX PT, R2, R14, 0x2, 0x181f ;  /* 0x00581f000e027f89 */ /* 0x00267400000e0000 */
[----:B------:R-:W-:-:S05]  /*77f0*/  @!P0 BRA `(.L_x_847) ;  /* 0x000000a000008947 */ /* 0x000fca0003800000 */
[----:B------:R-:W5:Y:S01]  /*7800*/  @!P5 LDS.128 R8, [R77+0x1100] ;  /* 0x001100004d08d984 */ /* 0x000f620000000c00 */
[C---:B-1----:R-:W-:Y:S04]  /*7810*/  @!P5 LEA R4, P0, R20.reuse, R2, 0x1 ;  /* 0x000000021404d211 */ /* 0x042fe800078008ff */
[----:B----4-:R-:W-:Y:S02]  /*7820*/  @!P5 LEA.HI.X R5, R20, R0, R21, 0x1, P0 ;  /* 0x000000001405d211 */ /* 0x010fe400000f0c15 */
[----:B------:R-:W-:Y:S11]  /*7830*/  ISETP.GE.AND P0, PT, R91, c[0x0][0x1d4], PT ;  /* 0x000075005b007a0c */ /* 0x000ff60003f06270 */
[----:B------:R-:W-:Y:S02]  /*7840*/  @!UPT UIADD3 URZ, URZ, URZ, URZ ;  /* 0x0000003f3f3ff290 */ /* 0x000fe4000fffe03f */
[C---:B------:R-:W-:Y:S04]  /*7850*/  @!P0 LEA R2, P1, R82.reuse, R2, 0x1 ;  /* 0x0000000252028211 */ /* 0x040fe800078208ff */
[----:B------:R-:W-:Y:S01]  /*7860*/  @!P0 LEA.HI.X R3, R82, R0, R92, 0x1, P1 ;  /* 0x0000000052038211 */ /* 0x000fe200008f0c5c */
[----:B-----5:R-:W-:Y:S04]  /*7870*/  @!P5 ST.E.128 [R4.64], R8 ;  /* 0x000000080400d985 */ /* 0x020fe8000c101d22 */
[----:B------:R-:W1:Y:S04]  /*7880*/  @!P0 LDS.128 R4, [R77+0x3100] ;  /* 0x003100004d048984 */ /* 0x000e680000000c00 */
[----:B-1----:R1:W-:Y:S02]  /*7890*/  @!P0 ST.E.128 [R2.64], R4 ;  /* 0x0000000402008985 */ /* 0x0023e4000c101d22 */
.L_x_847:
[----:B------:R-:W-:Y:S05]  /*78a0*/  BSYNC B0 ;  /* 0x0000000000007941 */ /* 0x000fea0003800000 */
.L_x_846:
[----:B----4-:R4:W3:Y:S01]  /*78b0*/  SHFL.IDX PT, R0, R12, 0x3, 0x181f ;  /* 0x00781f000c007f89 */ /* 0x0108e200000e0000 */
[----:B------:R-:W-:Y:S01]  /*78c0*/  ISETP.GE.AND P0, PT, R13, 0x31, PT ;  /* 0x000000310d00780c */ /* 0x000fe20003f06270 */
[----:B------:R-:W-:Y:S02]  /*78d0*/  BSSY B0, `(.L_x_848) ;  /* 0x000000d000007945 */ /* 0x000fe40003800000 */
[----:B-1----:R4:W1:Y:S10]  /*78e0*/  SHFL.IDX PT, R2, R14, 0x3, 0x181f ;  /* 0x00781f000e027f89 */ /* 0x00287400000e0000 */
[----:B------:R-:W-:-:S05]  /*78f0*/  @!P0 BRA `(.L_x_849) ;  /* 0x000000a000008947 */ /* 0x000fca0003800000 */
[----:B------:R-:W5:Y:S01]  /*7900*/  @!P5 LDS.128 R8, [R77+0x1900] ;  /* 0x001900004d08d984 */ /* 0x000f620000000c00 */
[C---:B-1----:R-:W-:Y:S04]  /*7910*/  @!P5 LEA R4, P0, R20.reuse, R2, 0x1 ;  /* 0x000000021404d211 */ /* 0x042fe800078008ff */
[----:B---3--:R-:W-:Y:S02]  /*7920*/  @!P5 LEA.HI.X R5, R20, R0, R21, 0x1, P0 ;  /* 0x000000001405d211 */ /* 0x008fe400000f0c15 */
[----:B------:R-:W-:Y:S11]  /*7930*/  ISETP.GE.AND P0, PT, R91, c[0x0][0x1d4], PT ;  /* 0x000075005b007a0c */ /* 0x000ff60003f06270 */
[----:B------:R-:W-:Y:S02]  /*7940*/  @!UPT UIADD3 URZ, URZ, URZ, URZ ;  /* 0x0000003f3f3ff290 */ /* 0x000fe4000fffe03f */
[C---:B------:R-:W-:Y:S04]  /*7950*/  @!P0 LEA R2, P1, R82.reuse, R2, 0x1 ;  /* 0x0000000252028211 */ /* 0x040fe800078208ff */
[----:B------:R-:W-:Y:S01]  /*7960*/  @!P0 LEA.HI.X R3, R82, R0, R92, 0x1, P1 ;  /* 0x0000000052038211 */ /* 0x000fe200008f0c5c */
[----:B-----5:R-:W-:Y:S04]  /*7970*/  @!P5 ST.E.128 [R4.64], R8 ;  /* 0x000000080400d985 */ /* 0x020fe8000c101d22 */
[----:B------:R-:W1:Y:S04]  /*7980*/  @!P0 LDS.128 R4, [R77+0x3900] ;  /* 0x003900004d048984 */ /* 0x000e680000000c00 */
[----:B-1----:R1:W-:Y:S02]  /*7990*/  @!P0 ST.E.128 [R2.64], R4 ;  /* 0x0000000402008985 */ /* 0x0023e4000c101d22 */
.L_x_849:
[----:B------:R-:W-:Y:S05]  /*79a0*/  BSYNC B0 ;  /* 0x0000000000007941 */ /* 0x000fea0003800000 */
.L_x_848:
[C---:B------:R-:W-:Y:S01]  /*79b0*/  ISETP.GT.AND P0, PT, R90.reuse, UR6, PT ;  /* 0x000000065a007c0c */ /* 0x040fe2000bf04270 */
[----:B---34-:R-:W-:Y:S01]  /*79c0*/  IMAD.U32 R14, RZ, RZ, UR14 ;  /* 0x0000000eff0e7e24 */ /* 0x018fe2000f8e00ff */
[----:B------:R-:W-:Y:S11]  /*79d0*/  IADD3 R90, R90, -0x1, RZ ;  /* 0xffffffff5a5a7810 */ /* 0x000ff60007ffe0ff */
[----:B-1----:R-:W-:Y:S01]  /*79e0*/  @P0 SHF.R.S32.HI R2, RZ, 0x1f, R90 ;  /* 0x0000001fff020819 */ /* 0x002fe2000001145a */
[----:B------:R-:W-:Y:S02]  /*79f0*/  @P0 IMAD R0, R90, UR10, RZ ;  /* 0x0000000a5a000c24 */ /* 0x000fe4000f8e02ff */
[----:B------:R-:W-:Y:S02]  /*7a00*/  @P0 IMAD.MOV.U32 R4, RZ, RZ, R126 ;  /* 0x000000ffff040224 */ /* 0x000fe400078e007e */
[----:B------:R-:W-:Y:S02]  /*7a10*/  @P0 IMAD.MOV.U32 R5, RZ, RZ, R123 ;  /* 0x000000ffff050224 */ /* 0x000fe400078e007b */
[----:B------:R-:W-:Y:S02]  /*7a20*/  @P0 IMAD R0, R2, UR11, R0 ;  /* 0x0000000b02000c24 */ /* 0x000fe4000f8e0200 */
[----:B------:R-:W-:Y:S04]  /*7a30*/  @P0 IMAD.WIDE.U32 R4, R90, UR11, R4 ;  /* 0x0000000b5a040c25 */ /* 0x000fe8000f8e0004 */
        /* <DEDUP_REMOVED lines=8> */
[----:B------:R-:W-:Y:S02]  /*7ac0*/  @P0 IADD3.X R15, RZ, UR13, R3, P2, P1 ;  /* 0x0000000dff0f0c10 */ /* 0x000fe400097e2403 */
[----:B------:R-:W-:Y:S01]  /*7ad0*/  @P0 IADD3 R6, P1, R2, UR14, RZ ;  /* 0x0000000e02060c10 */ /* 0x000fe2000ff3e0ff */
[----:B------:R1:W-:Y:S03]  /*7ae0*/  @P0 LDGSTS.E.BYPASS.LTC128B.128 [R77+0x6100], [R2.64+0x80], !P6 ;  /* 0x06100080024d0fae */ /* 0x0003e6000f101d62 */
[----:B------:R-:W-:Y:S02]  /*7af0*/  @P0 IADD3.X R7, R3, UR13, RZ, P1, !PT ;  /* 0x0000000d03070c10 */ /* 0x000fe40008ffe4ff */
[C---:B------:R-:W-:Y:S03]  /*7b00*/  @P0 IADD3 R4, P1, R6.reuse, UR14, RZ ;  /* 0x0000000e06040c10 */ /* 0x040fe6000ff3e0ff */
[----:B------:R1:W-:Y:S01]  /*7b10*/  @P0 LDGSTS.E.BYPASS.LTC128B.128 [R77+0x4900], [R6.64], !P4 ;  /* 0x04900000064d0fae */ /* 0x0003e2000e101d62 */
[C---:B------:R-:W-:Y:S02]  /*7b20*/  @P0 IADD3.X R5, R7.reuse, UR13, RZ, P1, !PT ;  /* 0x0000000d07050c10 */ /* 0x040fe40008ffe4ff */
[----:B------:R-:W-:Y:S01]  /*7b30*/  @P0 IADD3 R12, P1, R6, UR26, RZ ;  /* 0x0000001a060c0c10 */ /* 0x000fe2000ff3e0ff */
[----:B------:R1:W-:Y:S03]  /*7b40*/  @P0 LDGSTS.E.BYPASS.LTC128B.128 [R77+0x6900], [R14.64], !P6 ;  /* 0x069000000e4d0fae */ /* 0x0003e6000f101d62 */
[----:B------:R-:W-:Y:S01]  /*7b50*/  @P0 IADD3.X R13, R7, UR27, RZ, P1, !PT ;  /* 0x0000001b070d0c10 */ /* 0x000fe20008ffe4ff */
[----:B------:R1:W-:Y:S01]  /*7b60*/  @P0 LDGSTS.E.BYPASS.LTC128B.128 [R77+0x5100], [R4.64], !P4 ;  /* 0x05100000044d0fae */ /* 0x0003e2000e101d62 */
[C---:B------:R-:W-:Y:S03]  /*7b70*/  @P0 IADD3 R10, P1, R4.reuse, UR14, RZ ;  /* 0x0000000e040a0c10 */ /* 0x040fe6000ff3e0ff */
[----:B------:R1:W-:Y:S01]  /*7b80*/  @P0 LDGSTS.E.BYPASS.LTC128B.128 [R77+0x7100], [R12.64], !P6 ;  /* 0x071000000c4d0fae */ /* 0x0003e2000f101d62 */
[C---:B------:R-:W-:Y:S02]  /*7b90*/  @P0 IADD3.X R11, R5.reuse, UR13, RZ, P1, !PT ;  /* 0x0000000d050b0c10 */ /* 0x040fe40008ffe4ff */
[----:B------:R-:W-:Y:S03]  /*7ba0*/  @P0 IADD3 R8, P1, R4, UR26, RZ ;  /* 0x0000001a04080c10 */ /* 0x000fe6000ff3e0ff */
[----:B------:R1:W-:Y:S01]  /*7bb0*/  @P0 LDGSTS.E.BYPASS.LTC128B.128 [R77+0x5900], [R10.64], !P4 ;  /* 0x059000000a4d0fae */ /* 0x0003e2000e101d62 */
[----:B------:R-:W-:Y:S05]  /*7bc0*/  @P0 IADD3.X R9, R5, UR27, RZ, P1, !PT ;  /* 0x0000001b05090c10 */ /* 0x000fea0008ffe4ff */
[----:B------:R1:W-:Y:S04]  /*7bd0*/  @P0 LDGSTS.E.BYPASS.LTC128B.128 [R77+0x7900], [R8.64], !P6 ;  /* 0x07900000084d0fae */ /* 0x0003e8000f101d62 */
[----:B------:R-:W0:Y:S01]  /*7be0*/  LDGDEPBAR ;  /* 0x00000000000079af */ /* 0x000e220000000000 */
[----:B------:R-:W-:-:S05]  /*7bf0*/  @P0 BRA `(.L_x_850) ;  /* 0xffffa03000000947 */ /* 0x000fca000383ffff */
[----:B------:R-:W-:Y:S06]  /*7c00*/  BAR.SYNC.DEFER_BLOCKING 0x0 ;  /* 0x0000000000007b1d */ /* 0x000fec0000010000 */
.L_x_803:
[----:B-1----:R-:W-:Y:S01]  /*7c10*/  UISETP.GE.AND UP0, UPT, UR9, 0x1, UPT ;  /* 0x000000010900788c */ /* 0x002fe2000bf06270 */
[----:B------:R-:W-:Y:S01]  /*7c20*/  PLOP3.LUT P4, PT, PT, PT, PT, 0x80, 0x0 ;  /* 0x000000000000781c */ /* 0x000fe20003f8f070 */
[----:B------:R-:W-:Y:S01]  /*7c30*/  CS2R R14, SRZ ;  /* 0x00000000000e7805 */ /* 0x000fe2000001ff00 */
[----:B------:R-:W-:Y:S01]  /*7c40*/  IMAD.MOV.U32 R198, RZ, RZ, RZ ;  /* 0x000000ffffc67224 */ /* 0x000fe200078e00ff */
[----:B------:R-:W-:Y:S01]  /*7c50*/  CS2R R202, SRZ ;  /* 0x0000000000ca7805 */ /* 0x000fe2000001ff00 */
[----:B------:R-:W-:Y:S01]  /*7c60*/  IMAD.MOV.U32 R196, RZ, RZ, RZ ;  /* 0x000000ffffc47224 */ /* 0x000fe200078e00ff */
[----:B------:R-:W-:Y:S01]  /*7c70*/  PLOP3.LUT P0, PT, PT, PT, UP0, 0x80, 0x0 ;  /* 0x000000000000781c */ /* 0x000fe20003f0f008 */
[----:B------:R-:W-:Y:S01]  /*7c80*/  CS2R R200, SRZ ;  /* 0x0000000000c87805 */ /* 0x000fe2000001ff00 */
[----:B------:R-:W-:Y:S01]  /*7c90*/  CS2R R16, SRZ ;  /* 0x0000000000107805 */ /* 0x000fe2000001ff00 */
[----:B------:R-:W-:Y:S01]  /*7ca0*/  MOV R194, RZ ;  /* 0x000000ff00c27202 */ /* 0x000fe20000000f00 */
[----:B------:R-:W-:Y:S01]  /*7cb0*/  CS2R R192, SRZ ;  /* 0x0000000000c07805 */ /* 0x000fe2000001ff00 */
[----:B------:R-:W-:Y:S01]  /*7cc0*/  CS2R R12, SRZ ;  /* 0x00000000000c7805 */ /* 0x000fe2000001ff00 */
[----:B------:R-:W-:Y:S01]  /*7cd0*/  IMAD.MOV.U32 R190, RZ, RZ, RZ ;  /* 0x000000ffffbe7224 */ /* 0x000fe200078e00ff */
[----:B------:R-:W-:Y:S01]  /*7ce0*/  MOV R188, RZ ;  /* 0x000000ff00bc7202 */ /* 0x000fe20000000f00 */
[----:B------:R-:W-:Y:S01]  /*7cf0*/  IMAD.MOV.U32 R154, RZ, RZ, RZ ;  /* 0x000000ffff9a7224 */ /* 0x000fe200078e00ff */
[----:B------:R-:W-:Y:S01]  /*7d00*/  CS2R R18, SRZ ;  /* 0x0000000000127805 */ /* 0x000fe2000001ff00 */
        /* <DEDUP_REMOVED lines=11> */
[----:B-----5:R-:W-:Y:S01]  /*7dc0*/  CS2R R26, SRZ ;  /* 0x00000000001a7805 */ /* 0x020fe2000001ff00 */
[----:B------:R-:W-:Y:S01]  /*7dd0*/  MOV R140, RZ ;  /* 0x000000ff008c7202 */ /* 0x000fe20000000f00 */
[----:B------:R-:W-:Y:S01]  /*7de0*/  IMAD.MOV.U32 R146, RZ, RZ, RZ ;  /* 0x000000ffff927224 */ /* 0x000fe200078e00ff */
[----:B------:R-:W-:Y:S01]  /*7df0*/  MOV R28, RZ ;  /* 0x000000ff001c7202 */ /* 0x000fe20000000f00 */
[----:B------:R-:W-:Y:S01]  /*7e00*/  IMAD.MOV.U32 R144, RZ, RZ, RZ ;  /* 0x000000ffff907224 */ /* 0x000fe200078e00ff */
[----:B------:R-:W-:Y:S01]  /*7e10*/  CS2R R138, SRZ ;  /* 0x00000000008a7805 */ /* 0x000fe2000001ff00 */
[----:B------:R-:W-:Y:S01]  /*7e20*/  CS2R R30, SRZ ;  /* 0x00000000001e7805 */ /* 0x000fe2000001ff00 */
[----:B------:R-:W-:Y:S01]  /*7e30*/  MOV R136, RZ ;  /* 0x000000ff00887202 */ /* 0x000fe20000000f00 */
[----:B------:R-:W-:Y:S01]  /*7e40*/  IMAD.MOV.U32 R134, RZ, RZ, RZ ;  /* 0x000000ffff867224 */ /* 0x000fe200078e00ff */
[----:B------:R-:W-:Y:S01]  /*7e50*/  CS2R R32, SRZ ;  /* 0x0000000000207805 */ /* 0x000fe2000001ff00 */
[----:B------:R-:W-:Y:S01]  /*7e60*/  MOV R132, RZ ;  /* 0x000000ff00847202 */ /* 0x000fe20000000f00 */
[----:B------:R-:W-:Y:S01]  /*7e70*/  CS2R R126, SRZ ;  /* 0x00000000007e7805 */ /* 0x000fe2000001ff00 */
[----:B------:R-:W-:Y:S01]  /*7e80*/  IMAD.MOV.U32 R124, RZ, RZ, RZ ;  /* 0x000000ffff7c7224 */ /* 0x000fe200078e00ff */
[----:B------:R-:W-:Y:S01]  /*7e90*/  CS2R R34, SRZ ;  /* 0x0000000000227805 */ /* 0x000fe2000001ff00 */
        /* <DEDUP_REMOVED lines=20> */
[----:B------:R-:W-:Y:S01]  /*7fe0*/  CS2R R46, SRZ ;  /* 0x00000000002e7805 */ /* 0x000fe2000001ff00 */
[----:B------:R-:W-:Y:S01]  /*7ff0*/  IMAD.MOV.U32 R92, RZ, RZ, RZ ;  /* 0x000000ffff5c7224 */ /* 0x000fe200078e00ff */
[----:B------:R-:W-:Y:S01]  /*8000*/  CS2R R98, SRZ ;  /* 0x0000000000627805 */ /* 0x000fe2000001ff00 */
[----:B------:R-:W-:Y:S01]  /*8010*/  MOV R96, RZ ;  /* 0x000000ff00607202 */ /* 0x000fe20000000f00 */
[----:B------:R-:W-:Y:S01]  /*8020*/  CS2R R90, SRZ ;  /* 0x00000000005a7805 */ /* 0x000fe2000001ff00 */
[----:B--2---:R-:W-:Y:S01]  /*8030*/  IMAD.MOV.U32 R88, RZ, RZ, RZ ;  /* 0x000000ffff587224 */ /* 0x004fe200078e00ff */
[----:B------:R-:W-:Y:S01]  /*8040*/  CS2R R48, SRZ ;  /* 0x0000000000307805 */ /* 0x000fe2000001ff00 */
[----:B------:R-:W-:Y:S01]  /*8050*/  MOV R86, RZ ;  /* 0x000000ff00567202 */ /* 0x000fe20000000f00 */
[----:B------:R-:W-:Y:S01]  /*8060*/  IMAD.MOV.U32 R84, RZ, RZ, RZ ;  /* 0x000000ffff547224 */ /* 0x000fe200078e00ff */
[----:B------:R-:W-:Y:S01]  /*8070*/  CS2R R78, SRZ ;  /* 0x00000000004e7805 */ /* 0x000fe2000001ff00 */
[----:B------:R-:W-:Y:S01]  /*8080*/  CS2R R52, SRZ ;  /* 0x0000000000347805 */ /* 0x000fe2000001ff00 */
[----:B------:R-:W-:Y:S01]  /*8090*/  MOV R76, RZ ;  /* 0x000000ff004c7202 */ /* 0x000fe20000000f00 */
[----:B------:R-:W-:Y:S01]  /*80a0*/  CS2R R82, SRZ ;  /* 0x0000000000527805 */ /* 0x000fe2000001ff00 */
[----:B------:R-:W-:Y:S01]  /*80b0*/  CS2R R80, SRZ ;  /* 0x0000000000507805 */ /* 0x000fe2000001ff00 */
[----:B------:R-:W-:Y:S01]  /*80c0*/  CS2R R74, SRZ ;  /* 0x00000000004a7805 */ /* 0x000fe2000001ff00 */
[----:B------:R-:W-:Y:S01]  /*80d0*/  CS2R R54, SRZ ;  /* 0x0000000000367805 */ /* 0x000fe2000001ff00 */
        /* <DEDUP_REMOVED lines=13> */
[----:B------:R-:W-:Y:S01]  /*81b0*/  IMAD.MOV.U32 R172, RZ, RZ, RZ ;  /* 0x000000ffffac7224 */ /* 0x000fe200078e00ff */
[----:B------:R-:W-:Y:S01]  /*81c0*/  MOV R64, RZ ;  /* 0x000000ff00407202 */ /* 0x000fe20000000f00 */
        /* <DEDUP_REMOVED lines=9> */
[----:B------:R-:W-:Y:S01]  /*8260*/  @UP1 UIMAD.WIDE UR4, UR24, UR4, UR10 ;  /* 0x00000004180412a5 */ /* 0x000fe2000f8e020a */
[----:B------:R-:W1:Y:S01]  /*8270*/  S2R R19, SR_CTAID.X ;  /* 0x0000000000137919 */ /* 0x000e620000002500 */
[----:B------:R-:W-:Y:S01]  /*8280*/  SHF.R.S32.HI R157, RZ, 0x1f, R159 ;  /* 0x0000001fff9d7819 */ /* 0x000fe2000001149f */
[----:B------:R-:W-:Y:S02]  /*8290*/  USHF.R.S32.HI UR6, URZ, 0x1f, UR20 ;  /* 0x0000001f3f067899 */ /* 0x000fe40008011414 */
[----:B------:R-:W-:Y:S01]  /*82a0*/  ULDC.64 UR10, c[0x0][0x348] ;  /* 0x0000d200000a7ab9 */ /* 0x000fe20000000a00 */
[----:B------:R-:W-:Y:S02]  /*82b0*/  IMAD.U32 R2, RZ, RZ, UR4 ;  /* 0x00000004ff027e24 */ /* 0x000fe4000f8e00ff */
[----:B------:R-:W-:Y:S01]  /*82c0*/  IMAD.U32 R3, RZ, RZ, UR5 ;  /* 0x00000005ff037e24 */ /* 0x000fe2000f8e00ff */
[----:B------:R-:W-:-:S02]  /*82d0*/  ULDC.64 UR4, c[0x0][0x178] ;  /* 0x00005e0000047ab9 */ /* 0x000fc40000000a00 */
[----:B------:R-:W-:Y:S02]  /*82e0*/  UIMAD UR6, UR6, UR4, URZ ;  /* 0x00000004060672a4 */ /* 0x000fe4000f8e023f */
[----:B------:R-:W-:Y:S01]  /*82f0*/  UIMAD.WIDE.U32 UR12, UR20, UR4, URZ ;  /* 0x00000004140c72a5 */ /* 0x000fe2000f8e003f */
[----:B------:R2:W3:Y:S01]  /*8300*/  @P4 LDG.E R7, [R2.64] ;  /* 0x0000002202074981 */ /* 0x0004e2000c1e1900 */
[----:B------:R-:W-:Y:S01]  /*8310*/  UIMAD UR20, UR20, UR5, UR6 ;  /* 0x00000005141472a4 */ /* 0x000fe2000f8e0206 */
[----:B------:R-:W-:Y:S01]  /*8320*/  IMAD.MOV.U32 R166, RZ, RZ, c[0x0][0x2b8] ;  /* 0x0000ae00ffa67624 */ /* 0x000fe200078e00ff */
[----:B------:R-:W-:Y:S01]  /*8330*/  UISETP.NE.U32.AND UP0, UPT, URZ, UR10, UPT ;  /* 0x0000000a3f00728c */ /* 0x000fe2000bf05070 */
[----:B------:R-:W-:Y:S01]  /*8340*/  IMAD.MOV.U32 R59, RZ, RZ, RZ ;  /* 0x000000ffff3b7224 */ /* 0x000fe200078e00ff */
[----:B------:R-:W-:Y:S02]  /*8350*/  ULDC.64 UR4, c[0x0][0x1b8] ;  /* 0x00006e0000047ab9 */ /* 0x000fe40000000a00 */
[----:B------:R-:W-:-:S02]  /*8360*/  UIADD3 UR13, UR13, UR20, URZ ;  /* 0x000000140d0d7290 */ /* 0x000fc4000fffe03f */
[----:B------:R-:W-:Y:S02]  /*8370*/  UIMAD UR6, UR15, UR4, URZ ;  /* 0x000000040f0672a4 */ /* 0x000fe4000f8e023f */
[----:B------:R-:W-:Y:S02]  /*8380*/  UISETP.NE.AND.EX UP0, UPT, URZ, UR11, UPT, UP0 ;  /* 0x0000000b3f00728c */ /* 0x000fe4000bf05300 */
[----:B------:R-:W-:Y:S02]  /*8390*/  USHF.R.S32.HI UR10, URZ, 0x1f, UR24 ;  /* 0x0000001f3f0a7899 */ /* 0x000fe40008011418 */
[----:B------:R-:W-:Y:S02]  /*83a0*/  UIMAD UR6, UR16, UR5, UR6 ;  /* 0x00000005100672a4 */ /* 0x000fe4000f8e0206 */
[----:B------:R-:W-:Y:S02]  /*83b0*/  UIMAD.WIDE.U32 UR12, UR16, UR4, UR12 ;  /* 0x00000004100c72a5 */ /* 0x000fe4000f8e000c */
[----:B------:R-:W-:-:S02]  /*83c0*/  USEL UR10, UR10, URZ, !UP0 ;  /* 0x0000003f0a0a7287 */ /* 0x000fc4000c000000 */
[----:B------:R-:W-:Y:S02]  /*83d0*/  ULDC.64 UR4, c[0x0][0x1c0] ;  /* 0x0000700000047ab9 */ /* 0x000fe40000000a00 */
[----:B------:R-:W-:Y:S01]  /*83e0*/  USEL UR11, UR24, URZ, !UP0 ;  /* 0x0000003f180b7287 */ /* 0x000fe2000c000000 */
[----:B--2---:R-:W-:Y:S01]  /*83f0*/  LEA.HI R2, R157, R159, RZ, 0x3 ;  /* 0x0000009f9d027211 */ /* 0x004fe200078f18ff */
[----:B------:R-:W-:Y:S01]  /*8400*/  IMAD.MOV.U32 R3, RZ, RZ, c[0x0][0x2c4] ;  /* 0x0000b100ff037624 */ /* 0x000fe200078e00ff */
[----:B------:R-:W-:Y:S02]  /*8410*/  UIMAD UR10, UR10, UR4, URZ ;  /* 0x000000040a0a72a4 */ /* 0x000fe4000f8e023f */
[----:B------:R-:W-:Y:S01]  /*8420*/  LOP3.LUT R0, R2, 0xfffffff8, RZ, 0xc0, !PT ;  /* 0xfffffff802007812 */ /* 0x000fe200078ec0ff */
[----:B------:R-:W-:Y:S01]  /*8430*/  UIADD3 UR13, UR13, UR6, URZ ;  /* 0x000000060d0d7290 */ /* 0x000fe2000fffe03f */
[----:B------:R-:W-:Y:S01]  /*8440*/  SHF.R.S32.HI R42, RZ, 0x3, R2 ;  /* 0x00000003ff2a7819 */ /* 0x000fe20000011402 */
[----:B------:R-:W-:Y:S01]  /*8450*/  UIMAD UR5, UR11, UR5, UR10 ;  /* 0x000000050b0572a4 */ /* 0x000fe2000f8e020a */
[----:B------:R-:W-:Y:S01]  /*8460*/  ISETP.NE.AND P0, PT, R3, 0x1, PT ;  /* 0x000000010300780c */ /* 0x000fe20003f05270 */
[----:B------:R-:W-:Y:S01]  /*8470*/  IMAD.IADD R54, R159, 0x1, -R0 ;  /* 0x000000019f367824 */ /* 0x000fe200078e0a00 */
[----:B------:R-:W-:-:S02]  /*8480*/  UIMAD.WIDE.U32 UR12, UR11, UR4, UR12 ;  /* 0x000000040b0c72a5 */ /* 0x000fc4000f8e000c */
[----:B------:R-:W-:Y:S01]  /*8490*/  UIADD3 UR6, UR7, -0x40, URZ ;  /* 0xffffffc007067890 */ /* 0x000fe2000fffe03f */
[C---:B------:R-:W-:Y:S01]  /*84a0*/  IMAD R165, R54.reuse, 0x10, R42 ;  /* 0x0000001036a57824 */ /* 0x040fe200078e022a */
[----:B------:R-:W-:Y:S01]  /*84b0*/  UIADD3 UR5, UR13, UR5, URZ ;  /* 0x000000050d057290 */ /* 0x000fe2000fffe03f */
[----:B------:R-:W-:Y:S01]  /*84c0*/  IMAD.SHL.U32 R160, R54, 0x8, RZ ;  /* 0x0000000836a07824 */ /* 0x000fe200078e00ff */
[----:B------:R-:W-:Y:S01]  /*84d0*/  ULDC UR4, c[0x0][0x2c4] ;  /* 0x0000b10000047ab9 */ /* 0x000fe20000000800 */
[----:B-1----:R-:W-:Y:S01]  /*84e0*/  IMAD R4, R19, 0x80, R165 ;  /* 0x0000008013047824 */ /* 0x002fe200078e02a5 */
[----:B------:R-:W-:Y:S01]  /*84f0*/  UIMAD UR23, UR23, UR4, URZ ;  /* 0x00000004171772a4 */ /* 0x000fe2000f8e023f */
[----:B------:R-:W-:Y:S01]  /*8500*/  IMAD.U32 R3, RZ, RZ, UR13 ;  /* 0x0000000dff037e24 */ /* 0x000fe2000f8e00ff */
[----:B------:R-:W-:Y:S01]  /*8510*/  IADD3 R56, R160, 0x40, RZ ;  /* 0x00000040a0387810 */ /* 0x000fe20007ffe0ff */
[----:B------:R-:W-:Y:S01]  /*8520*/  @P0 IMAD.HI.U32 R2, R4, c[0x0][0x2c8], RZ ;  /* 0x0000b20004020a27 */ /* 0x000fe200078e00ff */
[----:B------:R-:W-:Y:S01]  /*8530*/  LEA.HI R58, R157, R159, RZ, 0x4 ;  /* 0x0000009f9d3a7211 */ /* 0x000fe200078f20ff */
[----:B------:R-:W-:Y:S02]  /*8540*/  STL [R1+0x2c], R165 ;  /* 0x00002ca501007387 */ /* 0x000fe40000100800 */
[----:B------:R-:W-:Y:S01]  /*8550*/  IMAD.MOV.U32 R0, RZ, RZ, R4 ;  /* 0x000000ffff007224 */ /* 0x000fe200078e0004 */
[----:B------:R-:W-:Y:S01]  /*8560*/  @P0 SHF.R.U32.HI R0, RZ, c[0x0][0x2cc], R2 ;  /* 0x0000b300ff000a19 */ /* 0x000fe20000011602 */
[----:B------:R-:W-:-:S02]  /*8570*/  IMAD.U32 R2, RZ, RZ, UR12 ;  /* 0x0000000cff027e24 */ /* 0x000fc4000f8e00ff */
[----:B------:R-:W-:Y:S01]  /*8580*/  IMAD.U32 R3, RZ, RZ, UR5 ;  /* 0x00000005ff037e24 */ /* 0x000fe2000f8e00ff */
[--C-:B------:R-:W-:Y:S01]  /*8590*/  SHF.R.S32.HI R6, RZ, 0x1f, R0.reuse ;  /* 0x0000001fff067819 */ /* 0x100fe20000011400 */
[----:B------:R-:W-:Y:S01]  /*85a0*/  IMAD.MOV R5, RZ, RZ, -R0 ;  /* 0x000000ffff057224 */ /* 0x000fe200078e0a00 */
[----:B------:R-:W-:Y:S01]  /*85b0*/  ULDC.64 UR4, c[0x0][0x2b0] ;  /* 0x0000ac0000047ab9 */ /* 0x000fe20000000a00 */
[----:B------:R-:W-:-:S04]  /*85c0*/  IMAD.WIDE.U32 R2, R0, c[0x0][0x1b0], R2 ;  /* 0x00006c0000027a25 */ /* 0x000fc800078e0002 */
[----:B------:R-:W-:Y:S02]  /*85d0*/  IMAD R6, R6, c[0x0][0x1b0], RZ ;  /* 0x00006c0006067a24 */ /* 0x000fe400078e02ff */
[----:B------:R-:W-:Y:S02]  /*85e0*/  IMAD R4, R5, c[0x0][0x2c4], R4 ;  /* 0x0000b10005047a24 */ /* 0x000fe400078e0204 */
[----:B------:R-:W-:Y:S02]  /*85f0*/  IMAD R5, R0, c[0x0][0x1b4], R6 ;  /* 0x00006d0000057a24 */ /* 0x000fe400078e0206 */
[----:B------:R-:W-:Y:S01]  /*8600*/  IMAD R19, R19, 0x80, R42 ;  /* 0x0000008013137824 */ /* 0x000fe200078e022a */
[----:B------:R-:W-:Y:S01]  /*8610*/  SHF.R.S32.HI R0, RZ, 0x1f, R4 ;  /* 0x0000001fff007819 */ /* 0x000fe20000011404 */
[----:B------:R-:W-:-:S03]  /*8620*/  IMAD.IADD R3, R3, 0x1, R5 ;  /* 0x0000000103037824 */ /* 0x000fc600078e0205 */
[C---:B------:R-:W-:Y:S01]  /*8630*/  IADD3 R5, R19.reuse, 0x10, RZ ;  /* 0x0000001013057810 */ /* 0x040fe20007ffe0ff */
[----:B------:R-:W-:Y:S01]  /*8640*/  IMAD R0, R0, c[0x0][0x1a8], RZ ;  /* 0x00006a0000007a24 */ /* 0x000fe200078e02ff */
[----:B------:R-:W-:Y:S01]  /*8650*/  ISETP.GE.AND P6, PT, R19, UR23, PT ;  /* 0x0000001713007c0c */ /* 0x000fe2000bfc6270 */
[C---:B------:R-:W-:Y:S01]  /*8660*/  IMAD.WIDE.U32 R2, R4.reuse, c[0x0][0x1a8], R2 ;  /* 0x00006a0004027a25 */ /* 0x040fe200078e0002 */
[----:B------:R-:W-:Y:S02]  /*8670*/  ISETP.GE.AND P2, PT, R5, UR23, PT ;  /* 0x0000001705007c0c */ /* 0x000fe4000bf46270 */
[C---:B------:R-:W-:Y:S01]  /*8680*/  IADD3 R5, R19.reuse, 0x30, RZ ;  /* 0x0000003013057810 */ /* 0x040fe20007ffe0ff */
[----:B------:R-:W-:Y:S01]  /*8690*/  IMAD R0, R4, c[0x0][0x1ac], R0 ;  /* 0x00006b0004007a24 */ /* 0x000fe200078e0200 */
[----:B------:R-:W-:Y:S02]  /*86a0*/  LEA R16, P5, R2, c[0x0][0x160], 0x1 ;  /* 0x0000580002107a11 */ /* 0x000fe400078a08ff */
[----:B------:R-:W-:Y:S01]  /*86b0*/  IADD3 R4, R19, 0x40, RZ ;  /* 0x0000004013047810 */ /* 0x000fe20007ffe0ff */
[----:B------:R-:W-:Y:S01]  /*86c0*/  IMAD.IADD R0, R3, 0x1, R0 ;  /* 0x0000000103007824 */ /* 0x000fe200078e0200 */
[----:B------:R-:W-:Y:S01]  /*86d0*/  IADD3 R6, R19, 0x20, RZ ;  /* 0x0000002013067810 */ /* 0x000fe20007ffe0ff */
[----:B------:R-:W-:Y:S01]  /*86e0*/  SHFL.IDX PT, R12, R16, 0x3, 0x181f ;  /* 0x00781f00100c7f89 */ /* 0x000fe200000e0000 */
[----:B------:R-:W-:-:S02]  /*86f0*/  ISETP.GE.AND P0, PT, R5, UR23, PT ;  /* 0x0000001705007c0c */ /* 0x000fc4000bf06270 */
[----:B------:R-:W-:Y:S01]  /*8700*/  LEA.HI.X R15, R2, c[0x0][0x164], R0, 0x1, P5 ;  /* 0x00005900020f7a11 */ /* 0x000fe200028f0c00 */
[----:B------:R-:W-:Y:S01]  /*8710*/  IMAD.SHL.U32 R0, R42, 0x40, RZ ;  /* 0x000000402a007824 */ /* 0x000fe200078e00ff */
[----:B------:R-:W-:Y:S01]  /*8720*/  ISETP.GE.AND P3, PT, R4, UR23, PT ;  /* 0x0000001704007c0c */ /* 0x000fe2000bf66270 */
[----:B------:R-:W-:Y:S01]  /*8730*/  SHFL.IDX PT, R2, R16, 0x1, 0x181f ;  /* 0x00381f0010027f89 */ /* 0x000fe200000e0000 */
[----:B------:R-:W-:Y:S02]  /*8740*/  ISETP.GE.AND P1, PT, R6, UR23, PT ;  /* 0x0000001706007c0c */ /* 0x000fe4000bf26270 */
[----:B------:R-:W-:Y:S01]  /*8750*/  LEA.HI R6, R157, R159, RZ, 0x6 ;  /* 0x0000009f9d067211 */ /* 0x000fe200078f30ff */
[----:B------:R-:W-:Y:S01]  /*8760*/  SHFL.IDX PT, R4, R16, RZ, 0x181f ;  /* 0x00181fff10047589 */ /* 0x000fe200000e0000 */
[----:B------:R-:W-:Y:S02]  /*8770*/  LOP3.LUT R23, R0, 0x1c0, RZ, 0xc0, !PT ;  /* 0x000001c000177812 */ /* 0x000fe400078ec0ff */
[----:B------:R-:W-:Y:S01]  /*8780*/  ISETP.GE.AND P5, PT, R160, c[0x0][0x198], PT ;  /* 0x00006600a0007a0c */ /* 0x000fe20003fa6270 */
[----:B------:R-:W1:Y:S01]  /*8790*/  SHFL.IDX PT, R5, R15, RZ, 0x181f ;  /* 0x00181fff0f057589 */ /* 0x000e6200000e0000 */
[----:B------:R-:W-:Y:S01]  /*87a0*/  IMAD.SHL.U32 R0, R6, 0x8, RZ ;  /* 0x0000000806007824 */ /* 0x000fe200078e00ff */
[----:B------:R-:W-:-:S02]  /*87b0*/  SHF.R.U32.HI R25, RZ, 0x3, R23 ;  /* 0x00000003ff197819 */ /* 0x000fc40000011617 */
[----:B------:R-:W2:Y:S01]  /*87c0*/  SHFL.IDX PT, R3, R15, 0x1, 0x181f ;  /* 0x00381f000f037f89 */ /* 0x000ea200000e0000 */
[--C-:B------:R-:W-:Y:S02]  /*87d0*/  @!P6 SHF.R.S32.HI R6, RZ, 0x1f, R56.reuse ;  /* 0x0000001fff06e819 */ /* 0x100fe40000011438 */
[----:B------:R-:W-:Y:S01]  /*87e0*/  LOP3.LUT R24, R0, 0xfffffe00, RZ, 0xc0, !PT ;  /* 0xfffffe0000187812 */ /* 0x000fe200078ec0ff */
[----:B------:R-:W4:Y:S01]  /*87f0*/  SHFL.IDX PT, R13, R15, 0x3, 0x181f ;  /* 0x00781f000f0d7f89 */ /* 0x000f2200000e0000 */
[-C--:B------:R-:W-:Y:S02]  /*8800*/  @!P6 LEA.HI R6, R6, R56.reuse, RZ, 0x3 ;  /* 0x000000380606e211 */ /* 0x080fe400078f18ff */
[----:B------:R-:W-:Y:S02]  /*8810*/  @!P2 SHF.R.S32.HI R0, RZ, 0x1f, R56 ;  /* 0x0000001fff00a819 */ /* 0x000fe40000011438 */
[----:B------:R-:W-:Y:S02]  /*8820*/  @!P6 LOP3.LUT R10, R6, 0xfffffff8, RZ, 0xc0, !PT ;  /* 0xfffffff8060ae812 */ /* 0x000fe400078ec0ff */
[----:B------:R-:W-:Y:S01]  /*8830*/  @!P2 LEA.HI R0, R0, R56, RZ, 0x3 ;  /* 0x000000380000a211 */ /* 0x000fe200078f18ff */
[----:B------:R-:W-:Y:S01]  /*8840*/  SHFL.IDX PT, R6, R16, 0x2, 0x181f ;  /* 0x00581f0010067f89 */ /* 0x000fe200000e0000 */
[----:B------:R-:W-:-:S02]  /*8850*/  P2R R20, PR, RZ, 0x40 ;  /* 0x00000040ff147803 */ /* 0x000fc40000000000 */
[----:B------:R-:W-:Y:S01]  /*8860*/  @!P2 LOP3.LUT R17, R0, 0xfffffff8, RZ, 0xc0, !PT ;  /* 0xfffffff80011a812 */ /* 0x000fe200078ec0ff */
[----:B-1----:R-:W-:-:S04]  /*8870*/  @!P6 IMAD.WIDE R8, R160, 0x2, R4 ;  /* 0x00000002a008e825 */ /* 0x002fc800078e0204 */
[----:B------:R-:W-:-:S04]  /*8880*/  @!P6 IMAD.WIDE R10, R10, 0x2, R4 ;  /* 0x000000020a0ae825 */ /* 0x000fc800078e0204 */
[----:B--2---:R-:W-:-:S04]  /*8890*/  @!P2 IMAD.WIDE R4, R160, 0x2, R2 ;  /* 0x00000002a004a825 */ /* 0x004fc800078e0202 */
[----:B------:R-:W-:Y:S01]  /*88a0*/  @!P2 IMAD.WIDE R2, R17, 0x2, R2 ;  /* 0x000000021102a825 */ /* 0x000fe200078e0202 */
[----:B---3--:R1:W2:Y:S01]  /*88b0*/  @P4 R2UR UR11, R7 ;  /* 0x00000000070b43c2 */ /* 0x0082a200000e0000 */
[----:B------:R-:W-:Y:S01]  /*88c0*/  ISETP.GE.AND P4, PT, R56, c[0x0][0x198], PT ;  /* 0x0000660038007a0c */ /* 0x000fe20003f86270 */
[----:B--2---:R-:W-:Y:S02]  /*88d0*/  @!UP1 UMOV UR11, UR24 ;  /* 0x00000018000b9c82 */ /* 0x004fe40008000000 */
[----:B------:R-:W-:Y:S02]  /*88e0*/  USHF.R.S32.HI UR10, URZ, 0x1f, UR11 ;  /* 0x0000001f3f0a7899 */ /* 0x000fe4000801140b */
[----:B------:R-:W-:Y:S02]  /*88f0*/  UIMAD.WIDE.U32 UR12, UR11, UR4, URZ ;  /* 0x000000040b0c72a5 */ /* 0x000fe4000f8e003f */
[----:B------:R-:W-:-:S04]  /*8900*/  UIMAD UR10, UR10, UR4, URZ ;  /* 0x000000040a0a72a4 */ /* 0x000fc8000f8e023f */
[----:B------:R-:W-:-:S03]  /*8910*/  UIMAD UR10, UR11, UR5, UR10 ;  /* 0x000000050b0a72a4 */ /* 0x000fc6000f8e020a */
[----:B------:R-:W-:Y:S02]  /*8920*/  ULDC.64 UR4, c[0x0][0x1e8] ;  /* 0x00007a0000047ab9 */ /* 0x000fe40000000a00 */
[----:B------:R-:W-:Y:S01]  /*8930*/  UIADD3 UR10, UR13, UR10, URZ ;  /* 0x0000000a0d0a7290 */ /* 0x000fe2000fffe03f */
[----:B-1----:R-:W-:-:S04]  /*8940*/  LOP3.LUT R7, R23, 0x38, R160, 0xf8, !PT ;  /* 0x0000003817077812 */ /* 0x002fc800078ef8a0 */
[----:B------:R-:W-:-:S05]  /*8950*/  LOP3.LUT R7, R7, R25, RZ, 0x3c, !PT ;  /* 0x0000001907077212 */ /* 0x000fca00078e3cff */
[----:B------:R-:W-:Y:S02]  /*8960*/  IMAD.IADD R55, R24, 0x1, R7 ;  /* 0x0000000118377824 */ /* 0x000fe400078e0207 */
[----:B------:R-:W1:Y:S02]  /*8970*/  SHFL.IDX PT, R7, R15, 0x2, 0x181f ;  /* 0x00581f000f077f89 */ /* 0x000e6400000e0000 */
[C---:B------:R-:W-:Y:S02]  /*8980*/  @!P6 IMAD.SHL.U32 R0, R55.reuse, 0x2, RZ ;  /* 0x000000023700e824 */ /* 0x040fe400078e00ff */
[----:B------:R-:W-:-:S03]  /*8990*/  @!P2 IMAD.SHL.U32 R14, R55, 0x2, RZ ;  /* 0x00000002370ea824 */ /* 0x000fc600078e00ff */
[----:B------:R4:W-:Y:S04]  /*89a0*/  @!P6 LDGSTS.E.BYPASS.LTC128B.128 [R0+0x8100], [R8.64], !P5 ;  /* 0x081000000800efae */ /* 0x0009e8000e901d62 */
[----:B------:R2:W-:Y:S01]  /*89b0*/  @!P6 LDGSTS.E.BYPASS.LTC128B.128 [R0+0xc100], [R10.64], !P4 ;  /* 0x0c1000000a00efae */ /* 0x0005e2000e101d62 */
[----:B------:R-:W-:-:S03]  /*89c0*/  ISETP.NE.AND P6, PT, R166, 0x1, PT ;  /* 0x00000001a600780c */ /* 0x000fc60003fc5270 */
[----:B------:R3:W-:Y:S04]  /*89d0*/  @!P2 LDGSTS.E.BYPASS.LTC128B.128 [R14+0x8900], [R4.64], !P5 ;  /* 0x08900000040eafae */ /* 0x0007e8000e901d62 */
[----:B------:R5:W-:Y:S01]  /*89e0*/  @!P2 LDGSTS.E.BYPASS.LTC128B.128 [R14+0xc900], [R2.64], !P4 ;  /* 0x0c900000020eafae */ /* 0x000be2000e101d62 */
[----:B----4-:R-:W-:Y:S01]  /*89f0*/  @!P0 IMAD.WIDE R8, R160, 0x2, R12 ;  /* 0x00000002a0088825 */ /* 0x010fe200078e020c */
[--C-:B--2---:R-:W-:Y:S02]  /*8a00*/  @!P1 SHF.R.S32.HI R0, RZ, 0x1f, R56.reuse ;  /* 0x0000001fff009819 */ /* 0x104fe40000011438 */
[----:B---3--:R-:W-:Y:S02]  /*8a10*/  @!P0 SHF.R.S32.HI R4, RZ, 0x1f, R56 ;  /* 0x0000001fff048819 */ /* 0x008fe40000011438 */
[----:B------:R-:W-:-:S02]  /*8a20*/  IADD3 R5, R19, 0x50, RZ ;  /* 0x0000005013057810 */ /* 0x000fc40007ffe0ff */
[-C--:B-----5:R-:W-:Y:S01]  /*8a30*/  @!P1 LEA.HI R2, R0, R56.reuse, RZ, 0x3 ;  /* 0x0000003800029211 */ /* 0x0a0fe200078f18ff */
[----:B------:R-:W-:Y:S01]  /*8a40*/  SHFL.IDX PT, R3, R15, 0x5, 0x181f ;  /* 0x00b81f000f037f89 */ /* 0x000fe200000e0000 */
[----:B------:R-:W-:Y:S01]  /*8a50*/  @!P0 LEA.HI R0, R4, R56, RZ, 0x3 ;  /* 0x0000003804008211 */ /* 0x000fe200078f18ff */
[----:B------:R-:W-:Y:S01]  /*8a60*/  @!P0 IMAD.SHL.U32 R14, R55, 0x2, RZ ;  /* 0x00000002370e8824 */ /* 0x000fe200078e00ff */
[----:B------:R-:W-:Y:S01]  /*8a70*/  @!P1 LOP3.LUT R2, R2, 0xfffffff8, RZ, 0xc0, !PT ;  /* 0xfffffff802029812 */ /* 0x000fe200078ec0ff */
[----:B------:R-:W-:Y:S01]  /*8a80*/  SHFL.IDX PT, R4, R16, 0x4, 0x181f ;  /* 0x00981f0010047f89 */ /* 0x000fe200000e0000 */
[----:B------:R-:W-:Y:S02]  /*8a90*/  ISETP.GE.AND P2, PT, R5, UR23, PT ;  /* 0x0000001705007c0c */ /* 0x000fe4000bf46270 */
[----:B------:R-:W-:Y:S01]  /*8aa0*/  @!P0 LOP3.LUT R17, R0, 0xfffffff8, RZ, 0xc0, !PT ;  /* 0xfffffff800118812 */ /* 0x000fe200078ec0ff */
[----:B------:R-:W2:Y:S01]  /*8ab0*/  SHFL.IDX PT, R5, R15, 0x4, 0x181f ;  /* 0x00981f000f057f89 */ /* 0x000ea200000e0000 */
[----:B-1----:R-:W-:-:S03]  /*8ac0*/  @!P1 IMAD.WIDE R10, R2, 0x2, R6 ;  /* 0x00000002020a9825 */ /* 0x002fc600078e0206 */
[----:B------:R-:W1:Y:S01]  /*8ad0*/  SHFL.IDX PT, R2, R16, 0x5, 0x181f ;  /* 0x00b81f0010027f89 */ /* 0x000e6200000e0000 */
[----:B------:R-:W-:Y:S02]  /*8ae0*/  @!P1 IMAD.SHL.U32 R0, R55, 0x2, RZ ;  /* 0x0000000237009824 */ /* 0x000fe400078e00ff */
[----:B------:R-:W-:-:S05]  /*8af0*/  @!P1 IMAD.WIDE R6, R160, 0x2, R6 ;  /* 0x00000002a0069825 */ /* 0x000fca00078e0206 */
[----:B------:R3:W-:Y:S04]  /*8b00*/  @!P1 LDGSTS.E.BYPASS.LTC128B.128 [R0+0x9100], [R6.64], !P5 ;  /* 0x0910000006009fae */ /* 0x0007e8000e901d62 */
[----:B------:R4:W-:Y:S04]  /*8b10*/  @!P1 LDGSTS.E.BYPASS.LTC128B.128 [R0+0xd100], [R10.64], !P4 ;  /* 0x0d1000000a009fae */ /* 0x0009e8000e101d62 */
[----:B------:R5:W-:Y:S01]  /*8b20*/  @!P0 LDGSTS.E.BYPASS.LTC128B.128 [R14+0x9900], [R8.64], !P5 ;  /* 0x09900000080e8fae */ /* 0x000be2000e901d62 */
[----:B---3--:R-:W-:Y:S01]  /*8b30*/  @!P0 IMAD.WIDE R6, R17, 0x2, R12 ;  /* 0x0000000211068825 */ /* 0x008fe200078e020c */
[----:B------:R-:W-:-:S02]  /*8b40*/  IADD3 R13, R19, 0x70, RZ ;  /* 0x00000070130d7810 */ /* 0x000fc40007ffe0ff */
[--C-:B----4-:R-:W-:Y:S02]  /*8b50*/  @!P3 SHF.R.S32.HI R0, RZ, 0x1f, R56.reuse ;  /* 0x0000001fff00b819 */ /* 0x110fe40000011438 */
[----:B------:R3:W-:Y:S01]  /*8b60*/  @!P0 LDGSTS.E.BYPASS.LTC128B.128 [R14+0xd900], [R6.64], !P4 ;  /* 0x0d900000060e8fae */ /* 0x0007e2000e101d62 */
[----:B------:R-:W-:Y:S01]  /*8b70*/  @!P2 IMAD.SHL.U32 R12, R55, 0x2, RZ ;  /* 0x00000002370ca824 */ /* 0x000fe200078e00ff */
[----:B------:R-:W-:Y:S02]  /*8b80*/  ISETP.GE.AND P0, PT, R13, UR23, PT ;  /* 0x000000170d007c0c */ /* 0x000fe4000bf06270 */
[----:B-----5:R-:W-:Y:S02]  /*8b90*/  @!P2 SHF.R.S32.HI R8, RZ, 0x1f, R56 ;  /* 0x0000001fff08a819 */ /* 0x020fe40000011438 */
[----:B------:R-:W-:-:S04]  /*8ba0*/  IADD3 R9, R19, 0x60, RZ ;  /* 0x0000006013097810 */ /* 0x000fc80007ffe0ff */
[----:B------:R-:W-:Y:S02]  /*8bb0*/  ISETP.GE.AND P1, PT, R9, UR23, PT ;  /* 0x0000001709007c0c */ /* 0x000fe4000bf26270 */
[----:B------:R-:W-:Y:S01]  /*8bc0*/  SHFL.IDX PT, R9, R15, 0x6, 0x181f ;  /* 0x00d81f000f097f89 */ /* 0x000fe200000e0000 */
[-C--:B---3--:R-:W-:Y:S02]  /*8bd0*/  @!P3 LEA.HI R6, R0, R56.reuse, RZ, 0x3 ;  /* 0x000000380006b211 */ /* 0x088fe400078f18ff */
[----:B------:R-:W-:Y:S02]  /*8be0*/  @!P2 LEA.HI R0, R8, R56, RZ, 0x3 ;  /* 0x000000380800a211 */ /* 0x000fe400078f18ff */
[----:B------:R-:W-:Y:S01]  /*8bf0*/  @!P3 LOP3.LUT R6, R6, 0xfffffff8, RZ, 0xc0, !PT ;  /* 0xfffffff80606b812 */ /* 0x000fe200078ec0ff */
[----:B------:R-:W3:Y:S01]  /*8c00*/  SHFL.IDX PT, R8, R16, 0x6, 0x181f ;  /* 0x00d81f0010087f89 */ /* 0x000ee200000e0000 */
[----:B------:R-:W-:Y:S01]  /*8c10*/  @!P2 LOP3.LUT R7, R0, 0xfffffff8, RZ, 0xc0, !PT ;  /* 0xfffffff80007a812 */ /* 0x000fe200078ec0ff */
[----:B------:R-:W-:-:S02]  /*8c20*/  @!P3 IMAD.SHL.U32 R0, R55, 0x2, RZ ;  /* 0x000000023700b824 */ /* 0x000fc400078e00ff */
[----:B--2---:R-:W-:-:S04]  /*8c30*/  @!P3 IMAD.WIDE R10, R6, 0x2, R4 ;  /* 0x00000002060ab825 */ /* 0x004fc800078e0204 */
[----:B------:R-:W-:-:S04]  /*8c40*/  @!P3 IMAD.WIDE R4, R160, 0x2, R4 ;  /* 0x00000002a004b825 */ /* 0x000fc800078e0204 */
[--C-:B-1----:R-:W-:Y:S01]  /*8c50*/  @!P2 IMAD.WIDE R6, R7, 0x2, R2.reuse ;  /* 0x000000020706a825 */ /* 0x102fe200078e0202 */
[----:B------:R1:W-:Y:S03]  /*8c60*/  @!P3 LDGSTS.E.BYPASS.LTC128B.128 [R0+0xa100], [R4.64], !P5 ;  /* 0x0a1000000400bfae */ /* 0x0003e6000e901d62 */
[----:B------:R-:W-:Y:S01]  /*8c70*/  @!P2 IMAD.WIDE R2, R160, 0x2, R2 ;  /* 0x00000002a002a825 */ /* 0x000fe200078e0202 */
[----:B------:R2:W-:Y:S04]  /*8c80*/  @!P3 LDGSTS.E.BYPASS.LTC128B.128 [R0+0xe100], [R10.64], !P4 ;  /* 0x0e1000000a00bfae */ /* 0x0005e8000e101d62 */
[----:B------:R4:W-:Y:S04]  /*8c90*/  @!P2 LDGSTS.E.BYPASS.LTC128B.128 [R12+0xa900], [R2.64], !P5 ;  /* 0x0a900000020cafae */ /* 0x0009e8000e901d62 */
[----:B------:R5:W-:Y:S01]  /*8ca0*/  @!P2 LDGSTS.E.BYPASS.LTC128B.128 [R12+0xe900], [R6.64], !P4 ;  /* 0x0e900000060cafae */ /* 0x000be2000e101d62 */
[----:B-1----:R-:W-:-:S02]  /*8cb0*/  IADD3 R4, R165, UR6, RZ ;  /* 0x00000006a5047c10 */ /* 0x002fc4000fffe0ff */
[----:B--2---:R-:W-:Y:S01]  /*8cc0*/  @!P1 SHF.R.S32.HI R0, RZ, 0x1f, R56 ;  /* 0x0000001fff009819 */ /* 0x004fe20000011438 */
[----:B------:R-:W-:Y:S01]  /*8cd0*/  @!P1 IMAD.SHL.U32 R10, R55, 0x2, RZ ;  /* 0x00000002370a9824 */ /* 0x000fe200078e00ff */
[----:B------:R-:W-:Y:S02]  /*8ce0*/  ISETP.GE.AND P2, PT, R4, UR9, PT ;  /* 0x0000000904007c0c */ /* 0x000fe4000bf46270 */
[----:B------:R-:W-:Y:S02]  /*8cf0*/  @!P1 LEA.HI R0, R0, R56, RZ, 0x3 ;  /* 0x0000003800009211 */ /* 0x000fe400078f18ff */
[----:B------:R-:W-:Y:S01]  /*8d00*/  ISETP.GT.OR P2, PT, R165, 0x3f, P2 ;  /* 0x0000003fa500780c */ /* 0x000fe20001744670 */
[----:B-----5:R-:W-:Y:S01]  /*8d10*/  SHFL.IDX PT, R6, R16, 0x7, 0x181f ;  /* 0x00f81f0010067f89 */ /* 0x020fe200000e0000 */
[----:B------:R-:W-:Y:S02]  /*8d20*/  @!P1 LOP3.LUT R0, R0, 0xfffffff8, RZ, 0xc0, !PT ;  /* 0xfffffff800009812 */ /* 0x000fe400078ec0ff */
[----:B----4-:R-:W-:Y:S01]  /*8d30*/  IADD3 R12, R4, UR19, RZ ;  /* 0x00000013040c7c10 */ /* 0x010fe2000fffe0ff */
[----:B------:R-:W1:Y:S01]  /*8d40*/  SHFL.IDX PT, R7, R15, 0x7, 0x181f ;  /* 0x00f81f000f077f89 */ /* 0x000e6200000e0000 */
[----:B---3--:R-:W-:-:S04]  /*8d50*/  @!P1 IMAD.WIDE R4, R160, 0x2, R8 ;  /* 0x00000002a0049825 */ /* 0x008fc800078e0208 */
[----:B------:R-:W-:Y:S01]  /*8d60*/  @!P1 IMAD.WIDE R2, R0, 0x2, R8 ;  /* 0x0000000200029825 */ /* 0x000fe200078e0208 */
[----:B------:R-:W-:Y:S01]  /*8d70*/  @!P0 SHF.R.S32.HI R0, RZ, 0x1f, R56 ;  /* 0x0000001fff008819 */ /* 0x000fe20000011438 */
[----:B------:R2:W-:Y:S02]  /*8d80*/  @!P1 LDGSTS.E.BYPASS.LTC128B.128 [R10+0xb100], [R4.64], !P5 ;  /* 0x0b100000040a9fae */ /* 0x0005e4000e901d62 */
[----:B------:R-:W-:Y:S02]  /*8d90*/  @P6 IMAD.HI.U32 R13, R12, c[0x0][0x2bc], RZ ;  /* 0x0000af000c0d6a27 */ /* 0x000fe400078e00ff */
[----:B------:R3:W-:Y:S02]  /*8da0*/  @!P1 LDGSTS.E.BYPASS.LTC128B.128 [R10+0xf100], [R2.64], !P4 ;  /* 0x0f100000020a9fae */ /* 0x0007e4000e101d62 */
[----:B------:R-:W-:Y:S01]  /*8db0*/  IMAD.MOV.U32 R11, RZ, RZ, R12 ;  /* 0x000000ffff0b7224 */ /* 0x000fe200078e000c */
[----:B------:R-:W-:Y:S01]  /*8dc0*/  @P6 SHF.R.U32.HI R11, RZ, c[0x0][0x2c0], R13 ;  /* 0x0000b000ff0b6a19 */ /* 0x000fe2000001160d */
[----:B-1----:R-:W-:Y:S01]  /*8dd0*/  @!P0 IMAD.WIDE R8, R160, 0x2, R6 ;  /* 0x00000002a0088825 */ /* 0x002fe200078e0206 */
[----:B--2---:R-:W-:-:S02]  /*8de0*/  @!P0 LEA.HI R4, R0, R56, RZ, 0x3 ;  /* 0x0000003800048211 */ /* 0x004fc400078f18ff */
[----:B------:R-:W-:Y:S02]  /*8df0*/  @!P2 IADD3 R0, P1, R11, UR12, RZ ;  /* 0x0000000c0b00ac10 */ /* 0x000fe4000ff3e0ff */
[----:B------:R-:W-:Y:S01]  /*8e00*/  @!P0 LOP3.LUT R4, R4, 0xfffffff8, RZ, 0xc0, !PT ;  /* 0xfffffff804048812 */ /* 0x000fe200078ec0ff */
[----:B---3--:R-:W-:Y:S01]  /*8e10*/  @!P0 IMAD.SHL.U32 R10, R55, 0x2, RZ ;  /* 0x00000002370a8824 */ /* 0x008fe200078e00ff */
[----:B------:R-:W-:Y:S02]  /*8e20*/  @!P2 LEA.HI.X.SX32 R3, R11, UR10, 0x1, P1 ;  /* 0x0000000a0b03ac11 */ /* 0x000fe400088f0eff */
[----:B------:R-:W-:Y:S01]  /*8e30*/  @!P2 LEA R2, P1, R0, c[0x0][0x2a0], 0x2 ;  /* 0x0000a8000002aa11 */ /* 0x000fe200078210ff */
[----:B------:R-:W-:Y:S01]  /*8e40*/  @!P0 IMAD.WIDE R4, R4, 0x2, R6 ;  /* 0x0000000204048825 */ /* 0x000fe200078e0206 */
[----:B------:R1:W-:Y:S02]  /*8e50*/  @!P0 LDGSTS.E.BYPASS.LTC128B.128 [R10+0xb900], [R8.64], !P5 ;  /* 0x0b900000080a8fae */ /* 0x0003e4000e901d62 */
[----:B------:R-:W-:-:S02]  /*8e60*/  @!P2 LEA.HI.X R3, R0, c[0x0][0x2a4], R3, 0x2, P1 ;  /* 0x0000a9000003aa11 */ /* 0x000fc400008f1403 */
[----:B------:R2:W-:Y:S04]  /*8e70*/  @!P0 LDGSTS.E.BYPASS.LTC128B.128 [R10+0xf900], [R4.64], !P4 ;  /* 0x0f900000040a8fae */ /* 0x0005e8000e101d62 */
[----:B------:R-:W0:Y:S04]  /*8e80*/  LDGDEPBAR ;  /* 0x00000000000079af */ /* 0x000e280000000000 */
[----:B------:R-:W-:Y:S06]  /*8e90*/  BAR.SYNC.DEFER_BLOCKING 0x0 ;  /* 0x0000000000007b1d */ /* 0x000fec0000010000 */
[----:B------:R3:W4:Y:S01]  /*8ea0*/  @!P2 LDG.E R59, [R2.64] ;  /* 0x00000022023ba981 */ /* 0x000722000c1e1900 */
[----:B------:R-:W-:Y:S01]  /*8eb0*/  IMAD.MOV R0, RZ, RZ, -R11 ;  /* 0x000000ffff007224 */ /* 0x000fe200078e0a0b */
[----:B------:R-:W-:Y:S01]  /*8ec0*/  UIMAD UR11, UR15, UR4, URZ ;  /* 0x000000040f0b72a4 */ /* 0x000fe2000f8e023f */
[----:B------:R-:W-:Y:S01]  /*8ed0*/  ISETP.GE.AND P5, PT, R160, c[0x0][0x1d4], PT ;  /* 0x00007500a0007a0c */ /* 0x000fe20003fa6270 */
[----:B------:R-:W-:Y:S01]  /*8ee0*/  UIMAD.WIDE.U32 UR20, UR16, UR4, URZ ;  /* 0x00000004101472a5 */ /* 0x000fe2000f8e003f */
[----:B------:R-:W-:Y:S01]  /*8ef0*/  IMAD R60, R0, c[0x0][0x2b8], R12 ;  /* 0x0000ae00003c7a24 */ /* 0x000fe200078e020c */
[----:B------:R-:W-:Y:S01]  /*8f00*/  UIMAD UR11, UR16, UR5, UR11 ;  /* 0x00000005100b72a4 */ /* 0x000fe2000f8e020b */
[----:B------:R-:W-:Y:S01]  /*8f10*/  ISETP.GE.AND P4, PT, R56, c[0x0][0x1d4], PT ;  /* 0x0000750038007a0c */ /* 0x000fe20003f86270 */
[----:B------:R-:W-:-:S02]  /*8f20*/  UIADD3 UR6, UR9, -UR6, URZ ;  /* 0x8000000609067290 */ /* 0x000fc4000fffe03f */
[----:B------:R-:W-:Y:S01]  /*8f30*/  SHF.R.S32.HI R52, RZ, 0x1f, R60 ;  /* 0x0000001fff347819 */ /* 0x000fe2000001143c */
[----:B------:R-:W-:Y:S01]  /*8f40*/  UIADD3 UR11, UR21, UR11, URZ ;  /* 0x0000000b150b7290 */ /* 0x000fe2000fffe03f */
[----:B------:R-:W-:Y:S01]  /*8f50*/  STL [R1+0x14], R60 ;  /* 0x0000143c01007387 */ /* 0x000fe20000100800 */
[----:B------:R-:W-:Y:S01]  /*8f60*/  ULDC.64 UR4, c[0x0][0x210] ;  /* 0x0000840000047ab9 */ /* 0x000fe20000000a00 */
[----:B------:R-:W-:Y:S01]  /*8f70*/  IADD3 R120, -R42, UR6, RZ ;  /* 0x000000062a787c10 */ /* 0x000fe2000fffe1ff */
[----:B------:R-:W-:Y:S01]  /*8f80*/  IMAD R0, R52, c[0x0][0x1e0], RZ ;  /* 0x0000780034007a24 */ /* 0x000fe200078e02ff */
[----:B------:R-:W-:Y:S01]  /*8f90*/  UIMAD UR15, UR15, UR4, URZ ;  /* 0x000000040f0f72a4 */ /* 0x000fe2000f8e023f */
[----:B------:R-:W-:Y:S01]  /*8fa0*/  SEL R158, RZ, 0x10, P4 ;  /* 0x00000010ff9e7807 */ /* 0x000fe20002000000 */
[----:B------:R-:W-:Y:S01]  /*8fb0*/  UIMAD.WIDE.U32 UR26, UR16, UR4, URZ ;  /* 0x00000004101a72a5 */ /* 0x000fe2000f8e003f */
[----:B------:R-:W-:Y:S01]  /*8fc0*/  IMAD R0, R60, c[0x0][0x1e4], R0 ;  /* 0x000079003c007a24 */ /* 0x000fe200078e0200 */
[----:B------:R-:W-:Y:S01]  /*8fd0*/  ISETP.GE.AND P2, PT, R120, 0x11, PT ;  /* 0x000000117800780c */ /* 0x000fe20003f46270 */
[----:B------:R-:W-:Y:S01]  /*8fe0*/  UIMAD UR5, UR16, UR5, UR15 ;  /* 0x00000005100572a4 */ /* 0x000fe2000f8e020f */
[----:B---3--:R-:W-:-:S03]  /*8ff0*/  IMAD.WIDE.U32 R2, R60, c[0x0][0x1e0], RZ ;  /* 0x000078003c027a25 */ /* 0x008fc600078e00ff */
[----:B------:R-:W-:Y:S01]  /*9000*/  UIADD3 UR5, UR27, UR5, URZ ;  /* 0x000000051b057290 */ /* 0x000fe2000fffe03f */
[----:B------:R-:W-:-:S07]  /*9010*/  IMAD.IADD R3, R3, 0x1, R0 ;  /* 0x0000000103037824 */ /* 0x000fce00078e0200 */
[----:B------:R-:W-:Y:S01]  /*9020*/  @P2 IMAD.SHL.U32 R16, R55, 0x2, RZ ;  /* 0x0000000237102824 */ /* 0x000fe200078e00ff */
[----:B----4-:R-:W-:Y:S01]  /*9030*/  SHF.R.S32.HI R53, RZ, 0x1f, R59 ;  /* 0x0000001fff357819 */ /* 0x010fe2000001143b */
[----:B------:R-:W-:Y:S01]  /*9040*/  IMAD.WIDE.U32 R2, R59, c[0x0][0x1f0], R2 ;  /* 0x00007c003b027a25 */ /* 0x000fe200078e0002 */
[----:B------:R-:W-:Y:S03]  /*9050*/  STL [R1+0x10], R59 ;  /* 0x0000103b01007387 */ /* 0x000fe60000100800 */
[----:B------:R-:W-:Y:S01]  /*9060*/  IMAD R0, R53, c[0x0][0x1f0], RZ ;  /* 0x00007c0035007a24 */ /* 0x000fe200078e02ff */
[----:B--2---:R-:W-:-:S03]  /*9070*/  IADD3 R4, P1, R2, UR20, RZ ;  /* 0x0000001402047c10 */ /* 0x004fc6000ff3e0ff */
[----:B------:R-:W-:Y:S01]  /*9080*/  IMAD R2, R59, c[0x0][0x1f4], R0 ;  /* 0x00007d003b027a24 */ /* 0x000fe200078e0200 */
[----:B-1----:R-:W-:-:S04]  /*9090*/  LEA R9, P0, R4, c[0x0][0x1c8], 0x1 ;  /* 0x0000720004097a11 */ /* 0x002fc800078008ff */
[----:B------:R-:W-:Y:S01]  /*90a0*/  IADD3.X R2, R3, UR11, R2, P1, !PT ;  /* 0x0000000b03027c10 */ /* 0x000fe20008ffe402 */
[----:B------:R-:W-:Y:S01]  /*90b0*/  SHFL.IDX PT, R6, R9, 0x1, 0x181f ;  /* 0x00381f0009067f89 */ /* 0x000fe200000e0000 */
[----:B------:R-:W-:Y:S02]  /*90c0*/  ISETP.GE.AND P1, PT, R120, 0x21, PT ;  /* 0x000000217800780c */ /* 0x000fe40003f26270 */
[----:B------:R-:W-:Y:S02]  /*90d0*/  LEA.HI.X R8, R4, c[0x0][0x1cc], R2, 0x1, P0 ;  /* 0x0000730004087a11 */ /* 0x000fe400000f0c02 */
[----:B------:R-:W-:Y:S01]  /*90e0*/  ISETP.GE.AND P0, PT, R120, 0x1, PT ;  /* 0x000000017800780c */ /* 0x000fe20003f06270 */
[----:B------:R-:W-:Y:S04]  /*90f0*/  SHFL.IDX PT, R2, R9, RZ, 0x181f ;  /* 0x00181fff09027589 */ /* 0x000fe800000e0000 */
[----:B------:R-:W1:Y:S04]  /*9100*/  SHFL.IDX PT, R3, R8, RZ, 0x181f ;  /* 0x00181fff08037589 */ /* 0x000e6800000e0000 */
[----:B------:R-:W2:Y:S01]  /*9110*/  SHFL.IDX PT, R7, R8, 0x1, 0x181f ;  /* 0x00381f0008077f89 */ /* 0x000ea200000e0000 */
[----:B------:R-:W-:-:S03]  /*9120*/  @P1 SHF.R.S32.HI R11, RZ, 0x1f, R56 ;  /* 0x0000001fff0b1819 */ /* 0x000fc60000011438 */
[----:B------:R-:W-:-:S04]  /*9130*/  @P0 SHF.R.S32.HI R0, RZ, 0x1f, R56 ;  /* 0x0000001fff000819 */ /* 0x000fc80000011438 */
[----:B------:R-:W-:-:S04]  /*9140*/  @P0 LEA.HI R0, R0, R56, RZ, 0x3 ;  /* 0x0000003800000211 */ /* 0x000fc800078f18ff */
[----:B------:R-:W-:Y:S01]  /*9150*/  @P0 LOP3.LUT R10, R0, 0xfffffff8, RZ, 0xc0, !PT ;  /* 0xfffffff8000a0812 */ /* 0x000fe200078ec0ff */
[----:B------:R-:W-:Y:S02]  /*9160*/  @P0 IMAD.SHL.U32 R0, R55, 0x2, RZ ;  /* 0x0000000237000824 */ /* 0x000fe400078e00ff */
[----:B-1----:R-:W-:-:S04]  /*9170*/  @P0 IMAD.WIDE R4, R160, 0x2, R2 ;  /* 0x00000002a0040825 */ /* 0x002fc800078e0202 */
[----:B------:R-:W-:Y:S01]  /*9180*/  @P0 IMAD.WIDE R2, R10, 0x2, R2 ;  /* 0x000000020a020825 */ /* 0x000fe200078e0202 */
[----:B------:R1:W-:Y:S01]  /*9190*/  @P0 LDGSTS.E.BYPASS.LTC128B.128 [R0+0x4100], [R4.64], !P5 ;  /* 0x0410000004000fae */ /* 0x0003e2000e901d62 */
[----:B------:R-:W-:-:S03]  /*91a0*/  LOP3.LUT R10, R58, 0xfffffff0, RZ, 0xc0, !PT ;  /* 0xfffffff03a0a7812 */ /* 0x000fc600078ec0ff */
[----:B------:R3:W-:Y:S01]  /*91b0*/  @P0 LDGSTS.E.BYPASS.LTC128B.128 [R0+0x6100], [R2.64], !P4 ;  /* 0x0610000002000fae */ /* 0x0007e2000e101d62 */
[----:B------:R-:W-:Y:S01]  /*91c0*/  ISETP.GE.AND P0, PT, R120, 0x31, PT ;  /* 0x000000317800780c */ /* 0x000fe20003f06270 */
[----:B------:R-:W-:-:S12]  /*91d0*/  IMAD.IADD R12, R159, 0x1, -R10 ;  /* 0x000000019f0c7824 */ /* 0x000fd800078e0a0a */
[--C-:B------:R-:W-:Y:S01]  /*91e0*/  @P0 SHF.R.S32.HI R10, RZ, 0x1f, R56.reuse ;  /* 0x0000001fff0a0819 */ /* 0x100fe20000011438 */
[----:B-1----:R-:W-:Y:S04]  /*91f0*/  SHFL.IDX PT, R4, R9, 0x2, 0x181f ;  /* 0x00581f0009047f89 */ /* 0x002fe800000e0000 */
[----:B------:R-:W1:Y:S01]  /*9200*/  SHFL.IDX PT, R5, R8, 0x2, 0x181f ;  /* 0x00581f0008057f89 */ /* 0x000e6200000e0000 */
[----:B---3--:R-:W-:-:S03]  /*9210*/  @P2 SHF.R.S32.HI R0, RZ, 0x1f, R56 ;  /* 0x0000001fff002819 */ /* 0x008fc60000011438 */
[----:B------:R-:W-:Y:S01]  /*9220*/  SHFL.IDX PT, R2, R9, 0x3, 0x181f ;  /* 0x00781f0009027f89 */ /* 0x000fe200000e0000 */
[----:B------:R-:W-:-:S03]  /*9230*/  @P2 LEA.HI R0, R0, R56, RZ, 0x3 ;  /* 0x0000003800002211 */ /* 0x000fc600078f18ff */
[----:B------:R3:W4:Y:S01]  /*9240*/  SHFL.IDX PT, R3, R8, 0x3, 0x181f ;  /* 0x00781f0008037f89 */ /* 0x00072200000e0000 */
[----:B------:R-:W-:-:S05]  /*9250*/  @P2 LOP3.LUT R0, R0, 0xfffffff8, RZ, 0xc0, !PT ;  /* 0xfffffff800002812 */ /* 0x000fca00078ec0ff */
[----:B--2---:R-:W-:Y:S01]  /*9260*/  @P2 IMAD.WIDE R14, R0, 0x2, R6 ;  /* 0x00000002000e2825 */ /* 0x004fe200078e0206 */
[----:B------:R-:W-:-:S03]  /*9270*/  @P1 LEA.HI R0, R11, R56, RZ, 0x3 ;  /* 0x000000380b001211 */ /* 0x000fc600078f18ff */
[C---:B------:R-:W-:Y:S01]  /*9280*/  @P0 IMAD.SHL.U32 R11, R55.reuse, 0x2, RZ ;  /* 0x00000002370b0824 */ /* 0x040fe200078e00ff */
[----:B------:R-:W-:Y:S01]  /*9290*/  @P1 LOP3.LUT R0, R0, 0xfffffff8, RZ, 0xc0, !PT ;  /* 0xfffffff800001812 */ /* 0x000fe200078ec0ff */
[----:B---3--:R-:W-:Y:S01]  /*92a0*/  @P2 IMAD.WIDE R8, R160, 0x2, R6 ;  /* 0x00000002a0082825 */ /* 0x008fe200078e0206 */
[----:B------:R-:W-:Y:S02]  /*92b0*/  SHF.R.S32.HI R7, RZ, 0x1f, R12 ;  /* 0x0000001fff077819 */ /* 0x000fe4000001140c */
[----:B------:R-:W-:Y:S01]  /*92c0*/  @P0 LEA.HI R6, R10, R56, RZ, 0x3 ;  /* 0x000000380a060211 */ /* 0x000fe200078f18ff */
[----:B------:R-:W-:Y:S01]  /*92d0*/  @P1 IMAD.SHL.U32 R10, R55, 0x2, RZ ;  /* 0x00000002370a1824 */ /* 0x000fe200078e00ff */
[----:B------:R-:W-:Y:S01]  /*92e0*/  LEA.HI R57, R7, R12, RZ, 0x3 ;  /* 0x0000000c07397211 */ /* 0x000fe200078f18ff */
[----:B------:R2:W-:Y:S01]  /*92f0*/  @P2 LDGSTS.E.BYPASS.LTC128B.128 [R16+0x4900], [R8.64], !P5 ;  /* 0x0490000008102fae */ /* 0x0005e2000e901d62 */
[----:B------:R-:W-:Y:S01]  /*9300*/  @P0 LOP3.LUT R13, R6, 0xfffffff8, RZ, 0xc0, !PT ;  /* 0xfffffff8060d0812 */ /* 0x000fe200078ec0ff */
[----:B-1----:R-:W-:-:S02]  /*9310*/  @P1 IMAD.WIDE R6, R160, 0x2, R4 ;  /* 0x00000002a0061825 */ /* 0x002fc400078e0204 */
[----:B------:R1:W-:Y:S04]  /*9320*/  @P2 LDGSTS.E.BYPASS.LTC128B.128 [R16+0x6900], [R14.64], !P4 ;  /* 0x069000000e102fae */ /* 0x0003e8000e101d62 */
[----:B------:R1:W-:Y:S01]  /*9330*/  @P1 LDGSTS.E.BYPASS.LTC128B.128 [R10+0x5100], [R6.64], !P5 ;  /* 0x05100000060a1fae */ /* 0x0003e2000e901d62 */
[----:B--2---:R-:W-:Y:S01]  /*9340*/  @P1 IMAD.WIDE R8, R0, 0x2, R4 ;  /* 0x0000000200081825 */ /* 0x004fe200078e0204 */
[----:B------:R-:W-:-:S03]  /*9350*/  LOP3.LUT R0, R57, 0xfffffff8, RZ, 0xc0, !PT ;  /* 0xfffffff839007812 */ /* 0x000fc600078ec0ff */
[--C-:B----4-:R-:W-:Y:S01]  /*9360*/  @P0 IMAD.WIDE R4, R13, 0x2, R2.reuse ;  /* 0x000000020d040825 */ /* 0x110fe200078e0202 */
[----:B------:R1:W-:Y:S03]  /*9370*/  @P1 LDGSTS.E.BYPASS.LTC128B.128 [R10+0x7100], [R8.64], !P4 ;  /* 0x07100000080a1fae */ /* 0x0003e6000e101d62 */
[----:B------:R-:W-:-:S04]  /*9380*/  @P0 IMAD.WIDE R2, R160, 0x2, R2 ;  /* 0x00000002a0020825 */ /* 0x000fc800078e0202 */
[----:B------:R-:W-:Y:S01]  /*9390*/  IMAD.IADD R51, R12, 0x1, -R0 ;  /* 0x000000010c337824 */ /* 0x000fe200078e0a00 */
[----:B------:R2:W-:Y:S04]  /*93a0*/  @P0 LDGSTS.E.BYPASS.LTC128B.128 [R11+0x5900], [R2.64], !P5 ;  /* 0x05900000020b0fae */ /* 0x0005e8000e901d62 */
[----:B------:R3:W-:Y:S01]  /*93b0*/  @P0 LDGSTS.E.BYPASS.LTC128B.128 [R11+0x7900], [R4.64], !P4 ;  /* 0x07900000040b0fae */ /* 0x0007e2000e101d62 */
[----:B------:R-:W-:Y:S02]  /*93c0*/  R2P PR, R51, 0x6 ;  /* 0x0000000633007804 */ /* 0x000fe40000000000 */
[----:B------:R-:W-:Y:S01]  /*93d0*/  ISETP.LT.AND P0, PT, RZ, c[0x0][0x27c], PT ;  /* 0x00009f00ff007a0c */ /* 0x000fe20003f01270 */
[----:B------:R-:W0:Y:S01]  /*93e0*/  LDGDEPBAR ;  /* 0x00000000000079af */ /* 0x000e220000000000 */
[----:B------:R-:W-:Y:S01]  /*93f0*/  ISETP.GT.AND P6, PT, R165, 0x3f, PT ;  /* 0x0000003fa500780c */ /* 0x000fe20003fc4270 */
[----:B--2---:R-:W-:-:S02]  /*9400*/  IMAD.MOV.U32 R3, RZ, RZ, 0x20 ;  /* 0x00000020ff037424 */ /* 0x004fc400078e00ff */
[----:B---3--:R-:W-:-:S03]  /*9410*/  IMAD.MOV.U32 R4, RZ, RZ, 0x10 ;  /* 0x00000010ff047424 */ /* 0x008fc600078e00ff */
[----:B------:R-:W-:Y:S02]  /*9420*/  SEL R3, R3, 0xffffffe0, !P2 ;  /* 0xffffffe003037807 */ /* 0x000fe40005000000 */
[----:B------:R-:W-:-:S03]  /*9430*/  SEL R4, R4, 0xfffffff0, !P1 ;  /* 0xfffffff004047807 */ /* 0x000fc60004800000 */
[----:B------:R-:W-:Y:S05]  /*9440*/  @P0 BRA `(.L_x_852) ;  /* 0x0000002000000947 */ /* 0x000fea0003800000 */
[----:B-1----:R-:W-:-:S04]  /*9450*/  DEPBAR.LE SB0, 0x1 ;  /* 0x000080400000791a */ /* 0x002fc80000000000 */
[----:B------:R-:W-:Y:S05]  /*9460*/  BRA `(.L_x_853) ;  /* 0x0000657000007947 */ /* 0x000fea0003800000 */
.L_x_852:
[----:B-1----:R-:W-:Y:S01]  /*9470*/  SHF.R.S32.HI R0, RZ, 0x1f, R143 ;  /* 0x0000001fff007819 */ /* 0x002fe2000001148f */
[----:B------:R-:W-:Y:S01]  /*9480*/  ULDC.U8 UR4, c[0x0][0x298] ;  /* 0x0000a60000047ab9 */ /* 0x000fe20000000000 */
[----:B------:R-:W-:Y:S01]  /*9490*/  IMAD.WIDE.U32 R8, R143, c[0x0][0x280], RZ ;  /* 0x0000a0008f087a25 */ /* 0x000fe200078e00ff */
[----:B------:R-:W-:Y:S01]  /*94a0*/  ISETP.NE.AND P1, PT, RZ, UR4, PT ;  /* 0x00000004ff007c0c */ /* 0x000fe2000bf25270 */
[----:B------:R-:W-:Y:S01]  /*94b0*/  BSSY B2, `(.L_x_853) ;  /* 0x0000652000027945 */ /* 0x000fe20003800000 */
[----:B------:R-:W-:Y:S01]  /*94c0*/  SHF.L.U32 R32, R55, 0x1, RZ ;  /* 0x0000000137207819 */ /* 0x000fe200000006ff */
[----:B------:R-:W-:Y:S01]  /*94d0*/  IMAD R2, R0, c[0x0][0x280], RZ ;  /* 0x0000a00000027a24 */ /* 0x000fe200078e02ff */
[----:B------:R-:W-:Y:S01]  /*94e0*/  LEA R18, P0, R8, c[0x0][0x270], 0x1 ;  /* 0x00009c0008127a11 */ /* 0x000fe200078008ff */
[----:B------:R-:W-:Y:S02]  /*94f0*/  IMAD R0, R0, c[0x0][0x290], RZ ;  /* 0x0000a40000007a24 */ /* 0x000fe400078e02ff */
[----:B------:R-:W-:-:S02]  /*9500*/  IMAD R2, R143, c[0x0][0x284], R2 ;  /* 0x0000a1008f027a24 */ /* 0x000fc400078e0202 */
[----:B------:R-:W-:-:S03]  /*9510*/  IMAD.WIDE.U32 R6, R143, c[0x0][0x290], RZ ;  /* 0x0000a4008f067a25 */ /* 0x000fc600078e00ff */
[----:B------:R-:W-:Y:S01]  /*9520*/  IADD3 R2, R2, R9, RZ ;  /* 0x0000000902027210 */ /* 0x000fe20007ffe0ff */
[----:B------:R-:W-:-:S03]  /*9530*/  IMAD R0, R143, c[0x0][0x294], R0 ;  /* 0x0000a5008f007a24 */ /* 0x000fc600078e0200 */
[----:B------:R-:W-:Y:S02]  /*9540*/  LEA.HI.X R19, R8, c[0x0][0x274], R2, 0x1, P0 ;  /* 0x00009d0008137a11 */ /* 0x000fe400000f0c02 */
[----:B------:R-:W-:Y:S02]  /*9550*/  LEA R16, P0, R6, c[0x0][0x288], 0x1 ;  /* 0x0000a20006107a11 */ /* 0x000fe400078008ff */
[----:B------:R-:W-:-:S04]  /*9560*/  IADD3 R0, R0, R7, RZ ;  /* 0x0000000700007210 */ /* 0x000fc80007ffe0ff */
[----:B------:R-:W-:Y:S01]  /*9570*/  LEA.HI.X R17, R6, c[0x0][0x28c], R0, 0x1, P0 ;  /* 0x0000a30006117a11 */ /* 0x000fe200000f0c00 */
[----:B------:R-:W-:Y:S05]  /*9580*/  @!P1 BRA `(.L_x_854) ;  /* 0x00002f4000009947 */ /* 0x000fea0003800000 */
[----:B------:R-:W-:Y:S01]  /*9590*/  ISETP.NE.AND P2, PT, R20, RZ, PT ;  /* 0x000000ff1400720c */ /* 0x000fe20003f45270 */
[----:B------:R-:W-:Y:S01]  /*95a0*/  BSSY B0, `(.L_x_855) ;  /* 0x0000017000007945 */ /* 0x000fe20003800000 */
[----:B------:R-:W-:Y:S01]  /*95b0*/  SHF.L.U32 R26, R54, 0x2, RZ ;  /* 0x00000002361a7819 */ /* 0x000fe200000006ff */
[----:B------:R-:W-:Y:S01]  /*95c0*/  CS2R R8, SRZ ;  /* 0x0000000000087805 */ /* 0x000fe2000001ff00 */
[----:B------:R-:W-:Y:S01]  /*95d0*/  CS2R R12, SRZ ;  /* 0x00000000000c7805 */ /* 0x000fe2000001ff00 */
[----:B------:R-:W-:Y:S01]  /*95e0*/  CS2R R6, SRZ ;  /* 0x0000000000067805 */ /* 0x000fe2000001ff00 */
[----:B------:R-:W-:-:S07]  /*95f0*/  CS2R R10, SRZ ;  /* 0x00000000000a7805 */ /* 0x000fce000001ff00 */
[----:B------:R-:W-:Y:S05]  /*9600*/  @P2 BRA `(.L_x_856) ;  /* 0x0000010000002947 */ /* 0x000fea0003800000 */
[C---:B------:R-:W-:Y:S01]  /*9610*/  IADD3 R2, R26.reuse, 0x20, RZ ;  /* 0x000000201a027810 */ /* 0x040fe20007ffe0ff */
[----:B------:R-:W-:Y:S01]  /*9620*/  CS2R R8, SRZ ;  /* 0x0000000000087805 */ /* 0x000fe2000001ff00 */
[----:B------:R-:W-:Y:S01]  /*9630*/  ISETP.GE.AND P1, PT, R26, c[0x0][0x27c], PT ;  /* 0x00009f001a007a0c */ /* 0x000fe20003f26270 */
[----:B------:R-:W-:Y:S01]  /*9640*/  CS2R R6, SRZ ;  /* 0x0000000000067805 */ /* 0x000fe2000001ff00 */
[----:B------:R-:W-:-:S11]  /*9650*/  ISETP.GE.AND P0, PT, R2, c[0x0][0x27c], PT ;  /* 0x00009f0002007a0c */ /* 0x000fd60003f06270 */
[----:B------:R-:W-:Y:S02]  /*9660*/  @!P1 IMAD.WIDE R20, R26, 0x2, R18 ;  /* 0x000000021a149825 */ /* 0x000fe400078e0212 */
[----:B------:R-:W-:-:S03]  /*9670*/  @!P0 SHF.R.S32.HI R0, RZ, 0x1f, R2 ;  /* 0x0000001fff008819 */ /* 0x000fc60000011402 */
[----:B------:R1:W5:Y:S01]  /*9680*/  @!P1 LD.E.64 R12, [R20.64] ;  /* 0x00000022140c9980 */ /* 0x000362000c101b00 */
[----:B------:R-:W-:-:S04]  /*9690*/  @!P0 LEA.HI R0, R0, R2, RZ, 0x2 ;  /* 0x0000000200008211 */ /* 0x000fc800078f10ff */
[----:B------:R-:W-:-:S05]  /*96a0*/  @!P0 LOP3.LUT R0, R0, 0xfffffffc, RZ, 0xc0, !PT ;  /* 0xfffffffc00008812 */ /* 0x000fca00078ec0ff */
[----:B------:R-:W-:-:S04]  /*96b0*/  @!P0 IMAD.WIDE R14, R0, 0x2, R16 ;  /* 0x00000002000e8825 */ /* 0x000fc800078e0210 */
[----:B------:R-:W-:Y:S01]  /*96c0*/  @!P0 IMAD.WIDE R18, R0, 0x2, R18 ;  /* 0x0000000200128825 */ /* 0x000fe200078e0212 */
[----:B------:R1:W5:Y:S03]  /*96d0*/  @!P0 LD.E.64 R6, [R14.64] ;  /* 0x000000220e068980 */ /* 0x000366000c101b00 */
[----:B------:R-:W-:Y:S01]  /*96e0*/  @!P1 IMAD.WIDE R16, R26, 0x2, R16 ;  /* 0x000000021a109825 */ /* 0x000fe200078e0210 */
[----:B------:R1:W5:Y:S04]  /*96f0*/  @!P0 LD.E.64 R8, [R18.64] ;  /* 0x0000002212088980 */ /* 0x000368000c101b00 */
[----:B------:R1:W5:Y:S02]  /*9700*/  @!P1 LD.E.64 R10, [R16.64] ;  /* 0x00000022100a9980 */ /* 0x000364000c101b00 */
.L_x_856:
[----:B------:R-:W-:Y:S05]  /*9710*/  BSYNC B0 ;  /* 0x0000000000007941 */ /* 0x000fea0003800000 */
.L_x_855:
[----:B------:R-:W-:Y:S01]  /*9720*/  UIMAD UR4, UR17, -0x80, UR23 ;  /* 0xffffff80110478a4 */ /* 0x000fe2000f8e0217 */
[----:B-1---5:R-:W-:Y:S01]  /*9730*/  IMAD.MOV.U32 R21, RZ, RZ, R12 ;  /* 0x000000ffff157224 */ /* 0x022fe200078e000c */
[----:B------:R-:W-:Y:S01]  /*9740*/  SHF.R.U64 R19, R12, 0x10, R13 ;  /* 0x000000100c137819 */ /* 0x000fe2000000120d */
[----:B------:R-:W-:Y:S01]  /*9750*/  IMAD.MOV.U32 R18, RZ, RZ, R8 ;  /* 0x000000ffff127224 */ /* 0x000fe200078e0008 */
[----:B------:R-:W-:Y:S01]  /*9760*/  UISETP.LT.AND UP0, UPT, UR4, 0x80, UPT ;  /* 0x000000800400788c */ /* 0x000fe2000bf01270 */
[----:B------:R-:W-:Y:S01]  /*9770*/  SHF.R.U64 R15, R8, 0x10, R9 ;  /* 0x00000010080f7819 */ /* 0x000fe20000001209 */
[--C-:B------:R-:W-:Y:S01]  /*9780*/  IMAD.MOV.U32 R20, RZ, RZ, R13.reuse ;  /* 0x000000ffff147224 */ /* 0x100fe200078e000d */
[----:B------:R-:W-:Y:S01]  /*9790*/  SHF.R.U32.HI R16, RZ, 0x10, R13 ;  /* 0x00000010ff107819 */ /* 0x000fe2000001160d */
[----:B------:R-:W-:Y:S01]  /*97a0*/  USEL UR4, UR4, 0x80, UP0 ;  /* 0x0000008004047887 */ /* 0x000fe20008000000 */
[--C-:B------:R-:W-:Y:S01]  /*97b0*/  IMAD.MOV.U32 R17, RZ, RZ, R9.reuse ;  /* 0x000000ffff117224 */ /* 0x100fe200078e0009 */
[----:B------:R-:W-:Y:S01]  /*97c0*/  SHF.R.U32.HI R12, RZ, 0x10, R9 ;  /* 0x00000010ff0c7819 */ /* 0x000fe20000011609 */
[----:B------:R-:W-:Y:S01]  /*97d0*/  IMAD.MOV.U32 R8, RZ, RZ, R7 ;  /* 0x000000ffff087224 */ /* 0x000fe200078e0007 */
[--C-:B------:R-:W-:Y:S01]  /*97e0*/  SHF.R.U32.HI R5, RZ, 0x10, R11.reuse ;  /* 0x00000010ff057819 */ /* 0x100fe2000001160b */
[----:B------:R-:W-:Y:S01]  /*97f0*/  IMAD.MOV.U32 R14, RZ, RZ, R10 ;  /* 0x000000ffff0e7224 */ /* 0x000fe200078e000a */
[----:B------:R-:W-:Y:S01]  /*9800*/  ISETP.GE.AND P0, PT, R42, UR4, PT ;  /* 0x000000042a007c0c */ /* 0x000fe2000bf06270 */
[--C-:B------:R-:W-:Y:S01]  /*9810*/  IMAD.MOV.U32 R13, RZ, RZ, R11.reuse ;  /* 0x000000ffff0d7224 */ /* 0x100fe200078e000b */
[----:B------:R-:W-:Y:S01]  /*9820*/  SHF.R.U64 R10, R10, 0x10, R11 ;  /* 0x000000100a0a7819 */ /* 0x000fe2000000120b */
[----:B------:R-:W-:Y:S01]  /*9830*/  IMAD.MOV.U32 R9, RZ, RZ, R6 ;  /* 0x000000ffff097224 */ /* 0x000fe200078e0006 */
[----:B------:R-:W-:Y:S01]  /*9840*/  SHF.R.U64 R2, R6, 0x10, R7 ;  /* 0x0000001006027819 */ /* 0x000fe20000001207 */
[----:B------:R-:W-:-:S04]  /*9850*/  DEPBAR.LE SB0, 0x1 ;  /* 0x000080400000791a */ /* 0x000fc80000000000 */
[----:B------:R-:W-:Y:S01]  /*9860*/  SHF.R.U32.HI R0, RZ, 0x10, R7 ;  /* 0x00000010ff007819 */ /* 0x000fe20000011607 */
[----:B------:R-:W-:Y:S01]  /*9870*/  BSSY B1, `(.L_x_857) ;  /* 0x000005e000017945 */ /* 0x000fe20003800000 */
[----:B------:R-:W-:Y:S02]  /*9880*/  PRMT R21, R21, 0x5410, R20 ;  /* 0x0000541015157816 */ /* 0x000fe40000000014 */
[----:B------:R-:W-:Y:S02]  /*9890*/  PRMT R24, R8, 0x5410, R18 ;  /* 0x0000541008187816 */ /* 0x000fe40000000012 */
[----:B------:R-:W-:Y:S02]  /*98a0*/  PRMT R19, R5, 0x5410, R19 ;  /* 0x0000541005137816 */ /* 0x000fe40000000013 */
[----:B------:R-:W-:Y:S02]  /*98b0*/  PRMT R20, R13, 0x5410, R16 ;  /* 0x000054100d147816 */ /* 0x000fe40000000010 */
[----:B------:R-:W-:-:S02]  /*98c0*/  PRMT R25, R12, 0x5410, R17 ;  /* 0x000054100c197816 */ /* 0x000fc40000000011 */
[----:B------:R-:W-:Y:S02]  /*98d0*/  PRMT R23, R0, 0x5410, R15 ;  /* 0x0000541000177816 */ /* 0x000fe4000000000f */
        /* <DEDUP_REMOVED lines=8> */
[--C-:B------:R-:W-:Y:S02]  /*9960*/  HADD2.F32 R7, -RZ, R18.reuse.H0_H0 ;  /* 0x20000012ff077230 */ /* 0x100fe40000004100 */
[----:B------:R-:W-:Y:S02]  /*9970*/  HADD2.F32 R0, -RZ, R18.H1_H1 ;  /* 0x30000012ff007230 */ /* 0x000fe40000004100 */
[----:B------:R-:W-:Y:S02]  /*9980*/  HADD2.F32 R5, -RZ, R21.H0_H0 ;  /* 0x20000015ff057230 */ /* 0x000fe40000004100 */
[----:B------:R-:W-:Y:S02]  /*9990*/  HADD2.F32 R2, -RZ, R19.H1_H1 ;  /* 0x30000013ff027230 */ /* 0x000fe40000004100 */
[--C-:B-1----:R-:W-:Y:S02]  /*99a0*/  HADD2.F32 R12, -RZ, R8.reuse.H0_H0 ;  /* 0x20000008ff0c7230 */ /* 0x102fe40000004100 */
[----:B------:R-:W-:-:S02]  /*99b0*/  HADD2.F32 R8, -RZ, R8.H1_H1 ;  /* 0x30000008ff087230 */ /* 0x000fc40000004100 */
[--C-:B------:R-:W-:Y:S02]  /*99c0*/  HADD2.F32 R6, -RZ, R9.reuse.H0_H0 ;  /* 0x20000009ff067230 */ /* 0x100fe40000004100 */
[----:B------:R-:W-:Y:S02]  /*99d0*/  HADD2.F32 R9, -RZ, R9.H1_H1 ;  /* 0x30000009ff097230 */ /* 0x000fe40000004100 */
[--C-:B------:R-:W-:Y:S02]  /*99e0*/  HADD2.F32 R14, -RZ, R10.reuse.H0_H0 ;  /* 0x2000000aff0e7230 */ /* 0x100fe40000004100 */
[----:B------:R-:W-:Y:S01]  /*99f0*/  HADD2.F32 R13, -RZ, R10.H1_H1 ;  /* 0x3000000aff0d7230 */ /* 0x000fe20000004100 */
[-C--:B------:R-:W-:Y:S01]  /*9a00*/  FMUL.FTZ R10, R12, R7.reuse ;  /* 0x000000070c0a7220 */ /* 0x080fe20000410000 */
[--C-:B------:R-:W-:Y:S02]  /*9a10*/  HADD2.F32 R16, -RZ, R11.reuse.H0_H0 ;  /* 0x2000000bff107230 */ /* 0x100fe40000004100 */
[----:B------:R-:W-:Y:S01]  /*9a20*/  HADD2.F32 R15, -RZ, R11.H1_H1 ;  /* 0x3000000bff0f7230 */ /* 0x000fe20000004100 */
[----:B------:R-:W-:-:S02]  /*9a30*/  FMUL.FTZ R11, R8, R7 ;  /* 0x00000007080b7220 */ /* 0x000fc40000410000 */
[CC--:B------:R-:W-:Y:S02]  /*9a40*/  FMUL.FTZ R7, R9.reuse, R0.reuse ;  /* 0x0000000009077220 */ /* 0x0c0fe40000410000 */
[----:B------:R-:W-:Y:S02]  /*9a50*/  FMUL.FTZ R0, R6, R0 ;  /* 0x0000000006007220 */ /* 0x000fe40000410000 */
[-C--:B------:R-:W-:Y:S02]  /*9a60*/  FFMA.FTZ R17, R12, R5.reuse, -R11 ;  /* 0x000000050c117223 */ /* 0x080fe4000001080b */
[-C--:B------:R-:W-:Y:S01]  /*9a70*/  FFMA.FTZ R11, R6, R2.reuse, -R7 ;  /* 0x00000002060b7223 */ /* 0x080fe20000010807 */
[--C-:B------:R-:W-:Y:S01]  /*9a80*/  HADD2.F32 R6, -RZ, R20.reuse.H0_H0 ;  /* 0x20000014ff067230 */ /* 0x100fe20000004100 */
[----:B------:R-:W-:Y:S01]  /*9a90*/  FFMA.FTZ R9, R9, R2, R0 ;  /* 0x0000000209097223 */ /* 0x000fe20000010000 */
[----:B------:R-:W-:Y:S01]  /*9aa0*/  HADD2.F32 R0, -RZ, R19.H0_H0 ;  /* 0x20000013ff007230 */ /* 0x000fe20000004100 */
[----:B------:R-:W-:Y:S01]  /*9ab0*/  FFMA.FTZ R12, R8, R5, R10 ;  /* 0x00000005080c7223 */ /* 0x000fe2000001000a */
[----:B------:R-:W-:Y:S01]  /*9ac0*/  HADD2.F32 R5, -RZ, R21.H1_H1 ;  /* 0x30000015ff057230 */ /* 0x000fe20000004100 */
[-C--:B------:R-:W-:Y:S01]  /*9ad0*/  FMUL.FTZ R8, R13, R6.reuse ;  /* 0x000000060d087220 */ /* 0x080fe20000410000 */
[----:B------:R-:W-:Y:S01]  /*9ae0*/  HADD2.F32 R2, -RZ, R20.H1_H1 ;  /* 0x30000014ff027230 */ /* 0x000fe20000004100 */
[----:B------:R-:W-:Y:S01]  /*9af0*/  FMUL.FTZ R7, R14, R6 ;  /* 0x000000060e077220 */ /* 0x000fe20000410000 */
[----:B------:R-:W-:Y:S01]  /*9b00*/  F2FP.PACK_AB R9, R9, R11 ;  /* 0x0000000b0909723e */ /* 0x000fe200000000ff */
[----:B------:R-:W-:-:S02]  /*9b10*/  FMUL.FTZ R6, R15, R0 ;  /* 0x000000000f067220 */ /* 0x000fc40000410000 */
[----:B------:R-:W-:Y:S02]  /*9b20*/  FMUL.FTZ R0, R16, R0 ;  /* 0x0000000010007220 */ /* 0x000fe40000410000 */
[----:B------:R-:W-:Y:S01]  /*9b30*/  FFMA.FTZ R10, R14, R5, -R8 ;  /* 0x000000050e0a7223 */ /* 0x000fe20000010808 */
[----:B------:R-:W-:Y:S01]  /*9b40*/  F2FP.PACK_AB R8, R12, R17 ;  /* 0x000000110c08723e */ /* 0x000fe200000000ff */
[----:B------:R-:W-:Y:S02]  /*9b50*/  FFMA.FTZ R7, R13, R5, R7 ;  /* 0x000000050d077223 */ /* 0x000fe40000010007 */
[-C--:B------:R-:W-:Y:S02]  /*9b60*/  FFMA.FTZ R6, R16, R2.reuse, -R6 ;  /* 0x0000000210067223 */ /* 0x080fe40000010806 */
[----:B------:R-:W-:Y:S01]  /*9b70*/  FFMA.FTZ R0, R15, R2, R0 ;  /* 0x000000020f007223 */ /* 0x000fe20000010000 */
[----:B------:R-:W-:-:S04]  /*9b80*/  F2FP.PACK_AB R10, R7, R10 ;  /* 0x0000000a070a723e */ /* 0x000fc800000000ff */
[----:B------:R-:W-:-:S05]  /*9b90*/  F2FP.PACK_AB R11, R0, R6 ;  /* 0x00000006000b723e */ /* 0x000fca00000000ff */
[----:B------:R1:W-:Y:S02]  /*9ba0*/  STS.128 [R32+0x8100], R8 ;  /* 0x0081000820007388 */ /* 0x0003e40000000c00 */
.L_x_860:
[----:B------:R-:W-:Y:S05]  /*9bb0*/  BSYNC B0 ;  /* 0x0000000000007941 */ /* 0x000fea0003800000 */
.L_x_859:
[----:B------:R-:W-:-:S04]  /*9bc0*/  IADD3 R0, R26, 0x20, RZ ;  /* 0x000000201a007810 */ /* 0x000fc80007ffe0ff */
[----:B------:R-:W-:-:S13]  /*9bd0*/  ISETP.GE.AND P0, PT, R0, c[0x0][0x27c], PT ;  /* 0x00009f0000007a0c */ /* 0x000fda0003f06270 */
[----:B------:R-:W-:Y:S05]  /*9be0*/  @P0 BRA `(.L_x_858) ;  /* 0x0000026000000947 */ /* 0x000fea0003800000 */
[----:B-1----:R-:W1:Y:S01]  /*9bf0*/  LDS.128 R8, [R32+0xc100] ;  /* 0x00c1000020087984 */ /* 0x002e620000000c00 */
[--C-:B------:R-:W-:Y:S02]  /*9c00*/  HADD2.F32 R7, -RZ, R22.reuse.H0_H0 ;  /* 0x20000016ff077230 */ /* 0x100fe40000004100 */
[----:B------:R-:W-:Y:S02]  /*9c10*/  HADD2.F32 R0, -RZ, R22.H1_H1 ;  /* 0x30000016ff007230 */ /* 0x000fe40000004100 */
[----:B------:R-:W-:Y:S02]  /*9c20*/  HADD2.F32 R5, -RZ, R24.H1_H1 ;  /* 0x30000018ff057230 */ /* 0x000fe40000004100 */
        /* <DEDUP_REMOVED lines=15> */
[----:B------:R-:W-:Y:S01]  /*9d20*/  HADD2.F32 R6, -RZ, R24.H0_H0 ;  /* 0x20000018ff067230 */ /* 0x000fe20000004100 */
[----:B------:R-:W-:Y:S01]  /*9d30*/  FFMA.FTZ R9, R9, R2, R0 ;  /* 0x0000000209097223 */ /* 0x000fe20000010000 */
[----:B------:R-:W-:Y:S01]  /*9d40*/  HADD2.F32 R0, -RZ, R23.H0_H0 ;  /* 0x20000017ff007230 */ /* 0x000fe20000004100 */
[----:B------:R-:W-:Y:S01]  /*9d50*/  FFMA.FTZ R12, R8, R5, R10 ;  /* 0x00000005080c7223 */ /* 0x000fe2000001000a */
[--C-:B------:R-:W-:Y:S01]  /*9d60*/  HADD2.F32 R5, -RZ, R25.reuse.H1_H1 ;  /* 0x30000019ff057230 */ /* 0x100fe20000004100 */
[-C--:B------:R-:W-:Y:S01]  /*9d70*/  FMUL.FTZ R8, R13, R6.reuse ;  /* 0x000000060d087220 */ /* 0x080fe20000410000 */
[----:B------:R-:W-:Y:S01]  /*9d80*/  HADD2.F32 R2, -RZ, R25.H0_H0 ;  /* 0x20000019ff027230 */ /* 0x000fe20000004100 */
        /* <DEDUP_REMOVED lines=12> */
.L_x_858:
[----:B------:R-:W-:Y:S05]  /*9e50*/  BSYNC B1 ;  /* 0x0000000000017941 */ /* 0x000fea0003800000 */
.L_x_857:
[----:B------:R-:W-:Y:S01]  /*9e60*/  IADD3 R0, R42, 0x10, RZ ;  /* 0x000000102a007810 */ /* 0x000fe20007ffe0ff */
[----:B------:R-:W-:Y:S03]  /*9e70*/  BSSY B1, `(.L_x_861) ;  /* 0x0000056000017945 */ /* 0x000fe60003800000 */
[----:B------:R-:W-:-:S13]  /*9e80*/  ISETP.GE.AND P0, PT, R0, UR4, PT ;  /* 0x0000000400007c0c */ /* 0x000fda000bf06270 */
[----:B------:R-:W-:Y:S05]  /*9e90*/  @P0 BRA `(.L_x_862) ;  /* 0x0000053000000947 */ /* 0x000fea0003800000 */
[----:B------:R-:W-:Y:S01]  /*9ea0*/  ISETP.GE.AND P0, PT, R26, c[0x0][0x27c], PT ;  /* 0x00009f001a007a0c */ /* 0x000fe20003f06270 */
[----:B------:R-:W-:-:S12]  /*9eb0*/  BSSY B0, `(.L_x_863) ;  /* 0x0000028000007945 */ /* 0x000fd80003800000 */
[----:B------:R-:W-:Y:S05]  /*9ec0*/  @P0 BRA `(.L_x_864) ;  /* 0x0000026000000947 */ /* 0x000fea0003800000 */
[----:B-1----:R-:W1:Y:S01]  /*9ed0*/  LDS.128 R8, [R32+0x8900] ;  /* 0x0089000020087984 */ /* 0x002e620000000c00 */
        /* <DEDUP_REMOVED lines=10> */
[C---:B------:R-:W-:Y:S01]  /*9f80*/  FMUL.FTZ R10, R7.reuse, R12 ;  /* 0x0000000c070a7220 */ /* 0x040fe20000410000 */
[--C-:B------:R-:W-:Y:S02]  /*9f90*/  HADD2.F32 R16, -RZ, R11.reuse.H0_H0 ;  /* 0x2000000bff107230 */ /* 0x100fe40000004100 */
[----:B------:R-:W-:Y:S01]  /*9fa0*/  HADD2.F32 R15, -RZ, R11.H1_H1 ;  /* 0x3000000bff0f7230 */ /* 0x000fe20000004100 */
[----:B------:R-:W-:-:S02]  /*9fb0*/  FMUL.FTZ R11, R7, R8 ;  /* 0x00000008070b7220 */ /* 0x000fc40000410000 */
[CC--:B------:R-:W-:Y:S02]  /*9fc0*/  FMUL.FTZ R7, R0.reuse, R9.reuse ;  /* 0x0000000900077220 */ /* 0x0c0fe40000410000 */
[----:B------:R-:W-:Y:S02]  /*9fd0*/  FMUL.FTZ R0, R0, R6 ;  /* 0x0000000600007220 */ /* 0x000fe40000410000 */
[C---:B------:R-:W-:Y:S02]  /*9fe0*/  FFMA.FTZ R17, R5.reuse, R12, -R11 ;  /* 0x0000000c05117223 */ /* 0x040fe4000001080b */
[C---:B------:R-:W-:Y:S01]  /*9ff0*/  FFMA.FTZ R11, R2.reuse, R6, -R7 ;  /* 0x00000006020b7223 */ /* 0x040fe20000010807 */
[--C-:B------:R-:W-:Y:S01]  /*a000*/  HADD2.F32 R6, -RZ, R20.reuse.H0_H0 ;  /* 0x20000014ff067230 */ /* 0x100fe20000004100 */
[----:B------:R-:W-:Y:S01]  /*a010*/  FFMA.FTZ R9, R2, R9, R0 ;  /* 0x0000000902097223 */ /* 0x000fe20000010000 */
[----:B------:R-:W-:Y:S01]  /*a020*/  HADD2.F32 R0, -RZ, R19.H0_H0 ;  /* 0x20000013ff007230 */ /* 0x000fe20000004100 */
[----:B------:R-:W-:Y:S01]  /*a030*/  FFMA.FTZ R12, R5, R8, R10 ;  /* 0x00000008050c7223 */ /* 0x000fe2000001000a */
[----:B------:R-:W-:Y:S01]  /*a040*/  HADD2.F32 R5, -RZ, R21.H1_H1 ;  /* 0x30000015ff057230 */ /* 0x000fe20000004100 */
[C---:B------:R-:W-:Y:S01]  /*a050*/  FMUL.FTZ R8, R6.reuse, R13 ;  /* 0x0000000d06087220 */ /* 0x040fe20000410000 */
[----:B------:R-:W-:Y:S01]  /*a060*/  HADD2.F32 R2, -RZ, R20.H1_H1 ;  /* 0x30000014ff027230 */ /* 0x000fe20000004100 */
[----:B------:R-:W-:Y:S01]  /*a070*/  FMUL.FTZ R7, R6, R14 ;  /* 0x0000000e06077220 */ /* 0x000fe20000410000 */
[----:B------:R-:W-:Y:S01]  /*a080*/  F2FP.PACK_AB R9, R9, R11 ;  /* 0x0000000b0909723e */ /* 0x000fe200000000ff */
[----:B------:R-:W-:-:S02]  /*a090*/  FMUL.FTZ R6, R0, R15 ;  /* 0x0000000f00067220 */ /* 0x000fc40000410000 */
[----:B------:R-:W-:Y:S02]  /*a0a0*/  FMUL.FTZ R0, R0, R16 ;  /* 0x0000001000007220 */ /* 0x000fe40000410000 */
[C---:B------:R-:W-:Y:S01]  /*a0b0*/  FFMA.FTZ R10, R5.reuse, R14, -R8 ;  /* 0x0000000e050a7223 */ /* 0x040fe20000010808 */
[----:B------:R-:W-:Y:S01]  /*a0c0*/  F2FP.PACK_AB R8, R12, R17 ;  /* 0x000000110c08723e */ /* 0x000fe200000000ff */
[----:B------:R-:W-:Y:S02]  /*a0d0*/  FFMA.FTZ R7, R5, R13, R7 ;  /* 0x0000000d05077223 */ /* 0x000fe40000010007 */
[C---:B------:R-:W-:Y:S02]  /*a0e0*/  FFMA.FTZ R6, R2.reuse, R16, -R6 ;  /* 0x0000001002067223 */ /* 0x040fe40000010806 */
[----:B------:R-:W-:Y:S01]  /*a0f0*/  FFMA.FTZ R0, R2, R15, R0 ;  /* 0x0000000f02007223 */ /* 0x000fe20000010000 */
[----:B------:R-:W-:-:S04]  /*a100*/  F2FP.PACK_AB R10, R7, R10 ;  /* 0x0000000a070a723e */ /* 0x000fc800000000ff */
[----:B------:R-:W-:-:S05]  /*a110*/  F2FP.PACK_AB R11, R0, R6 ;  /* 0x00000006000b723e */ /* 0x000fca00000000ff */
[----:B------:R1:W-:Y:S02]  /*a120*/  STS.128 [R32+0x8900], R8 ;  /* 0x0089000820007388 */ /* 0x0003e40000000c00 */
.L_x_864:
[----:B------:R-:W-:Y:S05]  /*a130*/  BSYNC B0 ;  /* 0x0000000000007941 */ /* 0x000fea0003800000 */
.L_x_863:
        /* <DEDUP_REMOVED lines=22> */
[----:B------:R-:W-:Y:S01]  /*a2a0*/  HADD2.F32 R6, -RZ, R24.H0_H0 ;  /* 0x20000018ff067230 */ /* 0x000fe20000004100 */
[----:B------:R-:W-:Y:S01]  /*a2b0*/  FFMA.FTZ R9, R2, R9, R0 ;  /* 0x0000000902097223 */ /* 0x000fe20000010000 */
[----:B------:R-:W-:Y:S01]  /*a2c0*/  HADD2.F32 R0, -RZ, R23.H0_H0 ;  /* 0x20000017ff007230 */ /* 0x000fe20000004100 */
[----:B------:R-:W-:Y:S01]  /*a2d0*/  FFMA.FTZ R12, R5, R8, R10 ;  /* 0x00000008050c7223 */ /* 0x000fe2000001000a */
[--C-:B------:R-:W-:Y:S01]  /*a2e0*/  HADD2.F32 R5, -RZ, R25.reuse.H1_H1 ;  /* 0x30000019ff057230 */ /* 0x100fe20000004100 */
[C---:B------:R-:W-:Y:S01]  /*a2f0*/  FMUL.FTZ R8, R6.reuse, R13 ;  /* 0x0000000d06087220 */ /* 0x040fe20000410000 */
[----:B------:R-:W-:Y:S01]  /*a300*/  HADD2.F32 R2, -RZ, R25.H0_H0 ;  /* 0x20000019ff027230 */ /* 0x000fe20000004100 */
        /* <DEDUP_REMOVED lines=12> */
.L_x_862:
[----:B------:R-:W-:Y:S05]  /*a3d0*/  BSYNC B1 ;  /* 0x0000000000017941 */ /* 0x000fea0003800000 */
.L_x_861:
        /* <DEDUP_REMOVED lines=45> */
.L_x_868:
[----:B------:R-:W-:Y:S05]  /*a6b0*/  BSYNC B0 ;  /* 0x0000000000007941 */ /* 0x000fea0003800000 */
.L_x_867:
        /* <DEDUP_REMOVED lines=41> */
.L_x_866:
[----:B------:R-:W-:Y:S05]  /*a950*/  BSYNC B1 ;  /* 0x0000000000017941 */ /* 0x000fea0003800000 */
.L_x_865:
        /* <DEDUP_REMOVED lines=45> */
.L_x_872:
[----:B------:R-:W-:Y:S05]  /*ac30*/  BSYNC B0 ;  /* 0x0000000000007941 */ /* 0x000fea0003800000 */
.L_x_871:
        /* <DEDUP_REMOVED lines=41> */
.L_x_870:
[----:B------:R-:W-:Y:S05]  /*aed0*/  BSYNC B1 ;  /* 0x0000000000017941 */ /* 0x000fea0003800000 */
.L_x_869:
        /* <DEDUP_REMOVED lines=45> */
.L_x_876:
[----:B------:R-:W-:Y:S05]  /*b1b0*/  BSYNC B0 ;  /* 0x0000000000007941 */ /* 0x000fea0003800000 */
.L_x_875:
        /* <DEDUP_REMOVED lines=41> */
.L_x_874:
[----:B------:R-:W-:Y:S05]  /*b450*/  BSYNC B1 ;  /* 0x0000000000017941 */ /* 0x000fea0003800000 */
.L_x_873:
        /* <DEDUP_REMOVED lines=45> */
.L_x_880:
[----:B------:R-:W-:Y:S05]  /*b730*/  BSYNC B0 ;  /* 0x0000000000007941 */ /* 0x000fea0003800000 */
.L_x_879:
        /* <DEDUP_REMOVED lines=41> */
.L_x_878:
[----:B------:R-:W-:Y:S05]  /*b9d0*/  BSYNC B1 ;  /* 0x0000000000017941 */ /* 0x000fea0003800000 */
.L_x_877:
        /* <DEDUP_REMOVED lines=45> */
.L_x_884:
[----:B------:R-:W-:Y:S05]  /*bcb0*/  BSYNC B0 ;  /* 0x0000000000007941 */ /* 0x000fea0003800000 */
.L_x_883:
        /* <DEDUP_REMOVED lines=41> */
.L_x_882:
[----:B------:R-:W-:Y:S05]  /*bf50*/  BSYNC B1 ;  /* 0x0000000000017941 */ /* 0x000fea0003800000 */
.L_x_881:
[----:B------:R-:W-:-:S04]  /*bf60*/  IADD3 R0, R42, 0x70, RZ ;  /* 0x000000702a007810 */ /* 0x000fc80007ffe0ff */
        /* <DEDUP_REMOVED lines=43> */
.L_x_887:
[----:B------:R-:W-:Y:S05]  /*c220*/  BSYNC B0 ;  /* 0x0000000000007941 */ /* 0x000fea0003800000 */
.L_x_886:
        /* <DEDUP_REMOVED lines=40> */
[----:B------:R1:W-:Y:S01]  /*c4b0*/  STS.128 [R32+0xf900], R8 ;  /* 0x00f9000820007388 */ /* 0x0003e20000000c00 */
[----:B------:R-:W-:Y:S05]  /*c4c0*/  BRA `(.L_x_885) ;  /* 0x0000350000007947 */ /* 0x000fea0003800000 */
.L_x_854:
[----:B------:R-:W-:Y:S01]  /*c4d0*/  ISETP.NE.AND P0, PT, R20, RZ, PT ;  /* 0x000000ff1400720c */ /* 0x000fe20003f05270 */
[----:B------:R-:W-:Y:S01]  /*c4e0*/  BSSY B0, `(.L_x_888) ;  /* 0x000000d000007945 */ /* 0x000fe20003800000 */
[----:B------:R-:W-:Y:S01]  /*c4f0*/  CS2R R10, SRZ ;  /* 0x00000000000a7805 */ /* 0x000fe2000001ff00 */
[----:B------:R-:W-:Y:S01]  /*c500*/  CS2R R8, SRZ ;  /* 0x0000000000087805 */ /* 0x000fe2000001ff00 */
[----:B------:R-:W-:Y:S01]  /*c510*/  CS2R R14, SRZ ;  /* 0x00000000000e7805 */ /* 0x000fe2000001ff00 */
[----:B------:R-:W-:-:S08]  /*c520*/  CS2R R12, SRZ ;  /* 0x00000000000c7805 */ /* 0x000fd0000001ff00 */
[----:B------:R-:W-:Y:S05]  /*c530*/  @P0 BRA `(.L_x_889) ;  /* 0x0000007000000947 */ /* 0x000fea0003800000 */
[----:B------:R-:W-:Y:S01]  /*c540*/  ISETP.GE.AND P0, PT, R160, c[0x0][0x27c], PT ;  /* 0x00009f00a0007a0c */ /* 0x000fe20003f06270 */
[----:B------:R-:W-:-:S12]  /*c550*/  CS2R R10, SRZ ;  /* 0x00000000000a7805 */ /* 0x000fd8000001ff00 */
[----:B------:R-:W-:Y:S05]  /*c560*/  @P0 BRA `(.L_x_889) ;  /* 0x0000004000000947 */ /* 0x000fea0003800000 */
[----:B------:R-:W-:-:S04]  /*c570*/  IMAD.WIDE R12, R160, 0x2, R18 ;  /* 0x00000002a00c7825 */ /* 0x000fc800078e0212 */
[----:B------:R-:W-:Y:S02]  /*c580*/  IMAD.WIDE R8, R160, 0x2, R16 ;  /* 0x00000002a0087825 */ /* 0x000fe400078e0210 */
[----:B------:R-:W5:Y:S04]  /*c590*/  LD.E.128 R12, [R12.64] ;  /* 0x000000220c0c7980 */ /* 0x000f68000c101d00 */
[----:B------:R-:W5:Y:S02]  /*c5a0*/  LD.E.128 R8, [R8.64] ;  /* 0x0000002208087980 */ /* 0x000f64000c101d00 */
.L_x_889:
[----:B------:R-:W-:Y:S05]  /*c5b0*/  BSYNC B0 ;  /* 0x0000000000007941 */ /* 0x000fea0003800000 */
.L_x_888:
[----:B------:R-:W-:Y:S01]  /*c5c0*/  UIMAD UR4, UR17, -0x80, UR23 ;  /* 0xffffff80110478a4 */ /* 0x000fe2000f8e0217 */
[----:B------:R-:W-:Y:S01]  /*c5d0*/  ISETP.GE.AND P0, PT, R160, c[0x0][0x27c], PT ;  /* 0x00009f00a0007a0c */ /* 0x000fe20003f06270 */
[--C-:B-----5:R-:W-:Y:S01]  /*c5e0*/  IMAD.MOV.U32 R21, RZ, RZ, R13.reuse ;  /* 0x000000ffff157224 */ /* 0x120fe200078e000d */
[--C-:B------:R-:W-:Y:S01]  /*c5f0*/  SHF.R.U64 R20, R12, 0x10, R13.reuse ;  /* 0x000000100c147819 */ /* 0x100fe2000000120d */
[----:B------:R-:W-:Y:S01]  /*c600*/  UISETP.LT.AND UP0, UPT, UR4, 0x80, UPT ;  /* 0x000000800400788c */ /* 0x000fe2000bf01270 */
[----:B------:R-:W-:Y:S01]  /*c610*/  SHF.R.U32.HI R17, RZ, 0x10, R13 ;  /* 0x00000010ff117819 */ /* 0x000fe2000001160d */
[----:B------:R-:W-:Y:S01]  /*c620*/  IMAD.MOV.U32 R19, RZ, RZ, R14 ;  /* 0x000000ffff137224 */ /* 0x000fe200078e000e */
[--C-:B------:R-:W-:Y:S01]  /*c630*/  SHF.R.U64 R16, R14, 0x10, R15.reuse ;  /* 0x000000100e107819 */ /* 0x100fe2000000120f */
[----:B------:R-:W-:Y:S01]  /*c640*/  USEL UR4, UR4, 0x80, UP0 ;  /* 0x0000008004047887 */ /* 0x000fe20008000000 */
[----:B------:R-:W-:Y:S01]  /*c650*/  IMAD.MOV.U32 R22, RZ, RZ, R12 ;  /* 0x000000ffff167224 */ /* 0x000fe200078e000c */
[--C-:B------:R-:W-:Y:S01]  /*c660*/  SHF.R.U32.HI R12, RZ, 0x10, R15.reuse ;  /* 0x00000010ff0c7819 */ /* 0x100fe2000001160f */
[----:B------:R-:W-:Y:S01]  /*c670*/  IMAD.MOV.U32 R18, RZ, RZ, R15 ;  /* 0x000000ffff127224 */ /* 0x000fe200078e000f */
[--C-:B------:R-:W-:Y:S01]  /*c680*/  SHF.R.U32.HI R5, RZ, 0x10, R9.reuse ;  /* 0x00000010ff057819 */ /* 0x100fe20000011609 */
[----:B------:R-:W-:Y:S01]  /*c690*/  IMAD.MOV.U32 R14, RZ, RZ, R8 ;  /* 0x000000ffff0e7224 */ /* 0x000fe200078e0008 */
[----:B------:R-:W-:Y:S01]  /*c6a0*/  ISETP.GE.OR P1, PT, R42, UR4, P0 ;  /* 0x000000042a007c0c */ /* 0x000fe20008726670 */
[--C-:B------:R-:W-:Y:S01]  /*c6b0*/  IMAD.MOV.U32 R13, RZ, RZ, R9.reuse ;  /* 0x000000ffff0d7224 */ /* 0x100fe200078e0009 */
[----:B------:R-:W-:Y:S01]  /*c6c0*/  SHF.R.U64 R8, R8, 0x10, R9 ;  /* 0x0000001008087819 */ /* 0x000fe20000001209 */
        /* <DEDUP_REMOVED lines=18> */
[----:B------:R-:W-:-:S02]  /*c7f0*/  HADD2.F32 R6, -RZ, R43.H0_H0 ;  /* 0x2000002bff067230 */ /* 0x000fc40000004100 */
[----:B------:R-:W-:Y:S01]  /*c800*/  LEA.HI R0, R0, R54, RZ, 0x1d ;  /* 0x0000003600007211 */ /* 0x000fe200078fe8ff */
[----:B------:R-:W-:Y:S02]  /*c810*/  HADD2.F32 R18, -RZ, R44.H1_H1 ;  /* 0x3000002cff127230 */ /* 0x000fe40000004100 */
[----:B------:R-:W-:Y:S01]  /*c820*/  HADD2.F32 R16, -RZ, R46.H0_H0 ;  /* 0x2000002eff107230 */ /* 0x000fe20000004100 */
[----:B------:R-:W-:Y:S01]  /*c830*/  SHF.R.S32.HI R5, RZ, 0x1f, R0 ;  /* 0x0000001fff057819 */ /* 0x000fe20000011400 */
[----:B------:R-:W-:Y:S01]  /*c840*/  HADD2.F32 R17, -RZ, R47.H0_H0 ;  /* 0x2000002fff117230 */ /* 0x000fe20000004100 */
[----:B------:R-:W-:Y:S02]  /*c850*/  SHF.L.U32 R2, R0, 0x3, RZ ;  /* 0x0000000300027819 */ /* 0x000fe400000006ff */
[----:B------:R-:W-:Y:S01]  /*c860*/  LEA.HI R0, R5, R0, RZ, 0x3 ;  /* 0x0000000005007211 */ /* 0x000fe200078f18ff */
[----:B------:R-:W-:Y:S01]  /*c870*/  HADD2.F32 R5, -RZ, R44.H0_H0 ;  /* 0x2000002cff057230 */ /* 0x000fe20000004100 */
[----:B------:R-:W-:-:S02]  /*c880*/  LOP3.LUT R2, R23, 0x38, R2, 0xf8, !PT ;  /* 0x0000003817027812 */ /* 0x000fc400078ef802 */
[----:B------:R-:W-:Y:S02]  /*c890*/  SHF.L.U32 R0, R0, 0xa, RZ ;  /* 0x0000000a00007819 */ /* 0x000fe400000006ff */
[----:B------:R-:W-:Y:S02]  /*c8a0*/  LOP3.LUT R2, R2, R25, RZ, 0x3c, !PT ;  /* 0x0000001902027212 */ /* 0x000fe400078e3cff */
[----:B------:R-:W-:-:S04]  /*c8b0*/  LOP3.LUT R0, R0, 0x7fffe000, RZ, 0xc0, !PT ;  /* 0x7fffe00000007812 */ /* 0x000fc800078ec0ff */
[----:B------:R-:W-:-:S04]  /*c8c0*/  IADD3 R0, R2, R0, R24 ;  /* 0x0000000002007210 */ /* 0x000fc80007ffe018 */
[----:B------:R-:W-:Y:S01]  /*c8d0*/  SHF.L.U32 R37, R0, 0x1, RZ ;  /* 0x0000000100257819 */ /* 0x000fe200000006ff */
[----:B------:R-:W-:-:S04]  /*c8e0*/  HADD2.F32 R0, -RZ, R43.H1_H1 ;  /* 0x3000002bff007230 */ /* 0x000fc80000004100 */
[----:B------:R-:W2:Y:S01]  /*c8f0*/  LDS.128 R8, [R37+0x8100] ;  /* 0x0081000025087984 */ /* 0x000ea20000000c00 */
[--C-:B-1----:R-:W-:Y:S02]  /*c900*/  HADD2.F32 R23, -RZ, R12.reuse.H0_H0 ;  /* 0x2000000cff177230 */ /* 0x102fe40000004100 */
[----:B------:R-:W-:Y:S02]  /*c910*/  HADD2.F32 R22, -RZ, R12.H1_H1 ;  /* 0x3000000cff167230 */ /* 0x000fe40000004100 */
[--C-:B------:R-:W-:Y:S01]  /*c920*/  HADD2.F32 R25, -RZ, R13.reuse.H0_H0 ;  /* 0x2000000dff197230 */ /* 0x100fe20000004100 */
[----:B------:R-:W-:Y:S01]  /*c930*/  FMUL.FTZ R2, R23, R6 ;  /* 0x0000000617027220 */ /* 0x000fe20000410000 */
[--C-:B------:R-:W-:Y:S02]  /*c940*/  HADD2.F32 R27, -RZ, R14.reuse.H0_H0 ;  /* 0x2000000eff1b7230 */ /* 0x100fe40000004100 */
[----:B------:R-:W-:Y:S02]  /*c950*/  HADD2.F32 R26, -RZ, R14.H1_H1 ;  /* 0x3000000eff1a7230 */ /* 0x000fe40000004100 */
[----:B------:R-:W-:-:S02]  /*c960*/  HADD2.F32 R24, -RZ, R13.H1_H1 ;  /* 0x3000000dff187230 */ /* 0x000fc40000004100 */
[--C-:B------:R-:W-:Y:S02]  /*c970*/  HADD2.F32 R29, -RZ, R15.reuse.H0_H0 ;  /* 0x2000000fff1d7230 */ /* 0x100fe40000004100 */
[----:B------:R-:W-:Y:S02]  /*c980*/  HADD2.F32 R28, -RZ, R15.H1_H1 ;  /* 0x3000000fff1c7230 */ /* 0x000fe40000004100 */
[--C-:B--2---:R-:W-:Y:S02]  /*c990*/  HADD2.F32 R7, -RZ, R8.reuse.H0_H0 ;  /* 0x20000008ff077230 */ /* 0x104fe40000004100 */
[----:B------:R-:W-:Y:S02]  /*c9a0*/  HADD2.F32 R8, -RZ, R8.H1_H1 ;  /* 0x30000008ff087230 */ /* 0x000fe40000004100 */
[--C-:B------:R-:W-:Y:S01]  /*c9b0*/  HADD2.F32 R12, -RZ, R9.reuse.H0_H0 ;  /* 0x20000009ff0c7230 */ /* 0x100fe20000004100 */
[C---:B------:R-:W-:Y:S01]  /*c9c0*/  FFMA.FTZ R41, R7.reuse, R18, R2 ;  /* 0x0000001207297223 */ /* 0x040fe20000010002 */
[----:B------:R-:W-:Y:S01]  /*c9d0*/  HADD2.F32 R14, -RZ, R9.H1_H1 ;  /* 0x30000009ff0e7230 */ /* 0x000fe20000004100 */
[-C--:B------:R-:W-:Y:S01]  /*c9e0*/  FMUL.FTZ R2, R22, R0.reuse ;  /* 0x0000000016027220 */ /* 0x080fe20000410000 */
[----:B------:R-:W-:Y:S01]  /*c9f0*/  HADD2.F32 R13, -RZ, R10.H0_H0 ;  /* 0x2000000aff0d7230 */ /* 0x000fe20000004100 */
[C---:B------:R-:W-:Y:S01]  /*ca00*/  FMUL.FTZ R36, R8.reuse, R0 ;  /* 0x0000000008247220 */ /* 0x040fe20000410000 */
[--C-:B------:R-:W-:Y:S01]  /*ca10*/  HADD2.F32 R0, -RZ, R45.reuse.H1_H1 ;  /* 0x3000002dff007230 */ /* 0x100fe20000004100 */
[----:B------:R-:W-:Y:S01]  /*ca20*/  FMUL.FTZ R38, R7, R6 ;  /* 0x0000000607267220 */ /* 0x000fe20000410000 */
[----:B------:R-:W-:Y:S01]  /*ca30*/  HADD2.F32 R9, -RZ, R48.H1_H1 ;  /* 0x30000030ff097230 */ /* 0x000fe20000004100 */
[-C--:B------:R-:W-:Y:S01]  /*ca40*/  FMUL.FTZ R6, R25, R5.reuse ;  /* 0x0000000519067220 */ /* 0x080fe20000410000 */
[----:B------:R-:W-:Y:S01]  /*ca50*/  HADD2.F32 R15, -RZ, R10.H1_H1 ;  /* 0x3000000aff0f7230 */ /* 0x000fe20000004100 */
[----:B------:R-:W-:Y:S01]  /*ca60*/  FFMA.FTZ R40, R8, R16, R2 ;  /* 0x0000001008287223 */ /* 0x000fe20000010002 */
[----:B------:R-:W-:Y:S01]  /*ca70*/  HADD2.F32 R2, -RZ, R45.H0_H0 ;  /* 0x2000002dff027230 */ /* 0x000fe20000004100 */
[C---:B------:R-:W-:Y:S01]  /*ca80*/  FMUL.FTZ R34, R12.reuse, R5 ;  /* 0x000000050c227220 */ /* 0x040fe20000410000 */
[----:B------:R-:W-:Y:S01]  /*ca90*/  HADD2.F32 R8, -RZ, R46.H1_H1 ;  /* 0x3000002eff087230 */ /* 0x000fe20000004100 */
[----:B------:R-:W-:Y:S01]  /*caa0*/  FMUL.FTZ R5, R27, R0 ;  /* 0x000000001b057220 */ /* 0x000fe20000410000 */
[----:B------:R-:W-:Y:S01]  /*cab0*/  HADD2.F32 R10, -RZ, R48.H0_H0 ;  /* 0x20000030ff0a7230 */ /* 0x000fe20000004100 */
[----:B------:R-:W-:Y:S01]  /*cac0*/  FFMA.FTZ R39, R12, R17, R6 ;  /* 0x000000110c277223 */ /* 0x000fe20000010006 */
[----:B------:R-:W-:Y:S01]  /*cad0*/  HADD2.F32 R7, -RZ, R49.H1_H1 ;  /* 0x30000031ff077230 */ /* 0x000fe20000004100 */
[C---:B------:R-:W-:Y:S01]  /*cae0*/  FFMA.FTZ R33, R13.reuse, R9, R5 ;  /* 0x000000090d217223 */ /* 0x040fe20000010005 */
[--C-:B------:R-:W-:Y:S01]  /*caf0*/  HADD2.F32 R20, -RZ, R11.reuse.H0_H0 ;  /* 0x2000000bff147230 */ /* 0x100fe20000004100 */
[-C--:B------:R-:W-:Y:S01]  /*cb00*/  FMUL.FTZ R6, R24, R2.reuse ;  /* 0x0000000218067220 */ /* 0x080fe20000410000 */
[----:B------:R-:W-:Y:S01]  /*cb10*/  HADD2.F32 R19, -RZ, R11.H1_H1 ;  /* 0x3000000bff137230 */ /* 0x000fe20000004100 */
[----:B------:R-:W-:Y:S01]  /*cb20*/  FMUL.FTZ R31, R14, R2 ;  /* 0x000000020e1f7220 */ /* 0x000fe20000410000 */
[----:B------:R-:W-:Y:S01]  /*cb30*/  HADD2.F32 R2, -RZ, R49.H0_H0 ;  /* 0x20000031ff027230 */ /* 0x000fe20000004100 */
[----:B------:R-:W-:Y:S01]  /*cb40*/  FMUL.FTZ R21, R13, R0 ;  /* 0x000000000d157220 */ /* 0x000fe20000410000 */
[----:B------:R-:W-:Y:S01]  /*cb50*/  HADD2.F32 R0, -RZ, R47.H1_H1 ;  /* 0x3000002fff007230 */ /* 0x000fe20000004100 */
[----:B------:R-:W-:-:S02]  /*cb60*/  FMUL.FTZ R5, R26, R8 ;  /* 0x000000081a057220 */ /* 0x000fc40000410000 */
[----:B------:R-:W-:Y:S01]  /*cb70*/  FFMA.FTZ R35, R14, R10, R6 ;  /* 0x0000000a0e237223 */ /* 0x000fe20000010006 */
[--C-:B------:R-:W-:Y:S01]  /*cb80*/  HADD2.F32 R6, -RZ, R50.reuse.H1_H1 ;  /* 0x30000032ff067230 */ /* 0x100fe20000004100 */
[C---:B------:R-:W-:Y:S01]  /*cb90*/  FFMA.FTZ R30, R15.reuse, R7, R5 ;  /* 0x000000070f1e7223 */ /* 0x040fe20000010005 */
[----:B------:R-:W-:Y:S01]  /*cba0*/  HADD2.F32 R5, -RZ, R50.H0_H0 ;  /* 0x20000032ff057230 */ /* 0x000fe20000004100 */
[----:B------:R-:W-:Y:S02]  /*cbb0*/  FMUL.FTZ R14, R15, R8 ;  /* 0x000000080f0e7220 */ /* 0x000fe40000410000 */
[----:B------:R-:W-:Y:S02]  /*cbc0*/  FMUL.FTZ R8, R29, R2 ;  /* 0x000000021d087220 */ /* 0x000fe40000410000 */
[----:B------:R-:W-:Y:S02]  /*cbd0*/  FMUL.FTZ R11, R28, R0 ;  /* 0x000000001c0b7220 */ /* 0x000fe40000410000 */
[----:B------:R-:W-:-:S02]  /*cbe0*/  FMUL.FTZ R2, R20, R2 ;  /* 0x0000000214027220 */ /* 0x000fc40000410000 */
[C---:B------:R-:W-:Y:S02]  /*cbf0*/  FMUL.FTZ R0, R19.reuse, R0 ;  /* 0x0000000013007220 */ /* 0x040fe40000410000 */
[----:B------:R-:W-:Y:S02]  /*cc00*/  FFMA.FTZ R19, R19, R5, R11 ;  /* 0x0000000513137223 */ /* 0x000fe4000001000b */
[----:B------:R-:W-:Y:S02]  /*cc10*/  FFMA.FTZ R15, R25, R17, -R34 ;  /* 0x00000011190f7223 */ /* 0x000fe40000010822 */
[----:B------:R-:W-:Y:S01]  /*cc20*/  FFMA.FTZ R13, R24, R10, -R31 ;  /* 0x0000000a180d7223 */ /* 0x000fe2000001081f */
[----:B------:R-:W-:Y:S01]  /*cc30*/  F2FP.PACK_AB R10, R30, R33 ;  /* 0x000000211e0a723e */ /* 0x000fe200000000ff */
[----:B------:R-:W-:Y:S02]  /*cc40*/  FFMA.FTZ R18, R23, R18, -R38 ;  /* 0x0000001217127223 */ /* 0x000fe40000010826 */
[----:B------:R-:W-:Y:S01]  /*cc50*/  FFMA.FTZ R12, R22, R16, -R36 ;  /* 0x00000010160c7223 */ /* 0x000fe20000010824 */
[----:B------:R-:W-:Y:S01]  /*cc60*/  F2FP.PACK_AB R13, R13, R15 ;  /* 0x0000000f0d0d723e */ /* 0x000fe200000000ff */
[----:B------:R-:W-:Y:S01]  /*cc70*/  FFMA.FTZ R11, R27, R9, -R21 ;  /* 0x000000091b0b7223 */ /* 0x000fe20000010815 */
[----:B------:R-:W-:Y:S01]  /*cc80*/  F2FP.PACK_AB R9, R35, R39 ;  /* 0x000000272309723e */ /* 0x000fe200000000ff */
[----:B------:R-:W-:Y:S01]  /*cc90*/  FFMA.FTZ R14, R26, R7, -R14 ;  /* 0x000000071a0e7223 */ /* 0x000fe2000001080e */
[----:B------:R-:W-:Y:S01]  /*cca0*/  F2FP.PACK_AB R12, R12, R18 ;  /* 0x000000120c0c723e */ /* 0x000fe200000000ff */
[----:B------:R-:W-:-:S02]  /*ccb0*/  FFMA.FTZ R2, R29, R6, -R2 ;  /* 0x000000061d027223 */ /* 0x000fc40000010802 */
[----:B------:R-:W-:Y:S01]  /*ccc0*/  FFMA.FTZ R0, R28, R5, -R0 ;  /* 0x000000051c007223 */ /* 0x000fe20000010800 */
[----:B------:R-:W-:Y:S01]  /*ccd0*/  F2FP.PACK_AB R14, R14, R11 ;  /* 0x0000000b0e0e723e */ /* 0x000fe200000000ff */
[----:B------:R-:W-:Y:S01]  /*cce0*/  FFMA.FTZ R20, R20, R6, R8 ;  /* 0x0000000614147223 */ /* 0x000fe20000010008 */
[----:B------:R-:W-:Y:S02]  /*ccf0*/  F2FP.PACK_AB R8, R40, R41 ;  /* 0x000000292808723e */ /* 0x000fe400000000ff */
[----:B------:R-:W-:Y:S02]  /*cd00*/  F2FP.PACK_AB R15, R0, R2 ;  /* 0x00000002000f723e */ /* 0x000fe400000000ff */
[----:B------:R-:W-:-:S03]  /*cd10*/  F2FP.PACK_AB R11, R19, R20 ;  /* 0x00000014130b723e */ /* 0x000fc600000000ff */
[----:B------:R1:W-:Y:S04]  /*cd20*/  STS.128 [R32+0x8100], R12 ;  /* 0x0081000c20007388 */ /* 0x0003e80000000c00 */
[----:B------:R1:W-:Y:S02]  /*cd30*/  STS.128 [R37+0x8100], R8 ;  /* 0x0081000825007388 */ /* 0x0003e40000000c00 */
.L_x_891:
[----:B------:R-:W-:Y:S05]  /*cd40*/  BSYNC B0 ;  /* 0x0000000000007941 */ /* 0x000fea0003800000 */
.L_x_890:
[----:B------:R-:W-:Y:S01]  /*cd50*/  IADD3 R0, R42, 0x10, RZ ;  /* 0x000000102a007810 */ /* 0x000fe20007ffe0ff */
[----:B------:R-:W-:Y:S03]  /*cd60*/  BSSY B0, `(.L_x_892) ;  /* 0x0000064000007945 */ /* 0x000fe60003800000 */
[----:B------:R-:W-:-:S13]  /*cd70*/  ISETP.GE.OR P1, PT, R0, UR4, P0 ;  /* 0x0000000400007c0c */ /* 0x000fda0008726670 */
[----:B------:R-:W-:Y:S05]  /*cd80*/  @P1 BRA `(.L_x_893) ;  /* 0x0000061000001947 */ /* 0x000fea0003800000 */
[----:B------:R-:W-:Y:S01]  /*cd90*/  MOV R6, c[0x0][0x27c] ;  /* 0x00009f0000067a02 */ /* 0x000fe20000000f00 */
[----:B------:R-:W-:Y:S01]  /*cda0*/  HADD2.F32 R17, -RZ, R44.H1_H1 ;  /* 0x3000002cff117230 */ /* 0x000fe20000004100 */
[----:B------:R-:W-:Y:S01]  /*cdb0*/  SHF.R.S32.HI R2, RZ, 0x1f, R0 ;  /* 0x0000001fff027819 */ /* 0x000fe20000011400 */
[----:B------:R-:W-:Y:S01]  /*cdc0*/  HADD2.F32 R16, -RZ, R47.H0_H0 ;  /* 0x2000002fff107230 */ /* 0x000fe20000004100 */
[----:B------:R-:W-:Y:S02]  /*cdd0*/  LEA.HI R6, R6, R54, RZ, 0x1d ;  /* 0x0000003606067211 */ /* 0x000fe400078fe8ff */
[----:B------:R-:W-:Y:S02]  /*cde0*/  SHF.L.U32 R5, R0, 0x6, RZ ;  /* 0x0000000600057819 */ /* 0x000fe400000006ff */
[----:B------:R-:W-:Y:S02]  /*cdf0*/  LEA.HI R2, R2, R0, RZ, 0x3 ;  /* 0x0000000002027211 */ /* 0x000fe400078f18ff */
[----:B-1----:R-:W-:-:S02]  /*ce00*/  SHF.R.S32.HI R9, RZ, 0x1f, R6 ;  /* 0x0000001fff097819 */ /* 0x002fc40000011406 */
[----:B------:R-:W-:Y:S02]  /*ce10*/  LOP3.LUT R0, R5, 0x1c0, RZ, 0xc0, !PT ;  /* 0x000001c005007812 */ /* 0x000fe400078ec0ff */
[----:B------:R-:W-:Y:S02]  /*ce20*/  SHF.L.U32 R5, R2, 0x6, RZ ;  /* 0x0000000602057819 */ /* 0x000fe400000006ff */
[----:B------:R-:W-:Y:S02]  /*ce30*/  SHF.L.U32 R7, R6, 0x3, RZ ;  /* 0x0000000306077819 */ /* 0x000fe400000006ff */
[----:B------:R-:W-:Y:S02]  /*ce40*/  LEA.HI R6, R9, R6, RZ, 0x3 ;  /* 0x0000000609067211 */ /* 0x000fe400078f18ff */
[----:B------:R-:W-:Y:S02]  /*ce50*/  LOP3.LUT R8, R0, 0x38, R160, 0xf8, !PT ;  /* 0x0000003800087812 */ /* 0x000fe400078ef8a0 */
[----:B------:R-:W-:-:S02]  /*ce60*/  SHF.R.U32.HI R2, RZ, 0x3, R0 ;  /* 0x00000003ff027819 */ /* 0x000fc40000011600 */
[----:B------:R-:W-:Y:S02]  /*ce70*/  LOP3.LUT R5, R5, 0xfffffe00, RZ, 0xc0, !PT ;  /* 0xfffffe0005057812 */ /* 0x000fe400078ec0ff */
[----:B------:R-:W-:Y:S02]  /*ce80*/  LOP3.LUT R7, R0, 0x38, R7, 0xf8, !PT ;  /* 0x0000003800077812 */ /* 0x000fe400078ef807 */
[----:B------:R-:W-:Y:S01]  /*ce90*/  SHF.L.U32 R0, R6, 0xa, RZ ;  /* 0x0000000a06007819 */ /* 0x000fe200000006ff */
[----:B------:R-:W-:Y:S01]  /*cea0*/  HADD2.F32 R6, -RZ, R44.H0_H0 ;  /* 0x2000002cff067230 */ /* 0x000fe20000004100 */
[----:B------:R-:W-:Y:S02]  /*ceb0*/  LOP3.LUT R8, R5, R8, R2, 0xf6, !PT ;  /* 0x0000000805087212 */ /* 0x000fe400078ef602 */
[----:B------:R-:W-:Y:S02]  /*cec0*/  LOP3.LUT R2, R7, R2, RZ, 0x3c, !PT ;  /* 0x0000000207027212 */ /* 0x000fe400078e3cff */
[----:B------:R-:W-:-:S02]  /*ced0*/  LOP3.LUT R0, R0, 0x7fffe000, RZ, 0xc0, !PT ;  /* 0x7fffe00000007812 */ /* 0x000fc400078ec0ff */
[----:B------:R-:W-:Y:S02]  /*cee0*/  SHF.L.U32 R38, R8, 0x1, RZ ;  /* 0x0000000108267819 */ /* 0x000fe400000006ff */
[----:B------:R-:W-:Y:S01]  /*cef0*/  IADD3 R0, R2, R0, R5 ;  /* 0x0000000002007210 */ /* 0x000fe20007ffe005 */
[--C-:B------:R-:W-:Y:S02]  /*cf00*/  HADD2.F32 R2, -RZ, R43.reuse.H0_H0 ;  /* 0x2000002bff027230 */ /* 0x100fe40000004100 */
[----:B------:R-:W1:Y:S01]  /*cf10*/  LDS.128 R8, [R38+0x8100] ;  /* 0x0081000026087984 */ /* 0x000e620000000c00 */
[----:B------:R-:W-:Y:S01]  /*cf20*/  SHF.L.U32 R36, R0, 0x1, RZ ;  /* 0x0000000100247819 */ /* 0x000fe200000006ff */
[----:B------:R-:W-:-:S04]  /*cf30*/  HADD2.F32 R0, -RZ, R43.H1_H1 ;  /* 0x3000002bff007230 */ /* 0x000fc80000004100 */
[----:B------:R-:W2:Y:S01]  /*cf40*/  LDS.128 R12, [R36+0x8100] ;  /* 0x00810000240c7984 */ /* 0x000ea20000000c00 */
[--C-:B-1----:R-:W-:Y:S02]  /*cf50*/  HADD2.F32 R23, -RZ, R8.reuse.H0_H0 ;  /* 0x20000008ff177230 */ /* 0x102fe40000004100 */
[----:B------:R-:W-:Y:S02]  /*cf60*/  HADD2.F32 R22, -RZ, R8.H1_H1 ;  /* 0x30000008ff167230 */ /* 0x000fe40000004100 */
[----:B------:R-:W-:Y:S01]  /*cf70*/  HADD2.F32 R25, -RZ, R9.H0_H0 ;  /* 0x20000009ff197230 */ /* 0x000fe20000004100 */
[C---:B------:R-:W-:Y:S01]  /*cf80*/  FMUL.FTZ R7, R2.reuse, R23 ;  /* 0x0000001702077220 */ /* 0x040fe20000410000 */
[--C-:B--2---:R-:W-:Y:S02]  /*cf90*/  HADD2.F32 R5, -RZ, R12.reuse.H0_H0 ;  /* 0x2000000cff057230 */ /* 0x104fe40000004100 */
[----:B------:R-:W-:Y:S02]  /*cfa0*/  HADD2.F32 R12, -RZ, R12.H1_H1 ;  /* 0x3000000cff0c7230 */ /* 0x000fe40000004100 */
[--C-:B------:R-:W-:Y:S01]  /*cfb0*/  HADD2.F32 R19, -RZ, R15.reuse.H0_H0 ;  /* 0x2000000fff137230 */ /* 0x100fe20000004100 */
[-C--:B------:R-:W-:Y:S01]  /*cfc0*/  FMUL.FTZ R37, R2, R5.reuse ;  /* 0x0000000502257220 */ /* 0x080fe20000410000 */
[----:B------:R-:W-:Y:S01]  /*cfd0*/  HADD2.F32 R18, -RZ, R15.H1_H1 ;  /* 0x3000000fff127230 */ /* 0x000fe20000004100 */
[----:B------:R-:W-:Y:S01]  /*cfe0*/  FFMA.FTZ R41, R17, R5, R7 ;  /* 0x0000000511297223 */ /* 0x000fe20000010007 */
[----:B------:R-:W-:Y:S01]  /*cff0*/  HADD2.F32 R8, -RZ, R13.H0_H0 ;  /* 0x2000000dff087230 */ /* 0x000fe20000004100 */
[C---:B------:R-:W-:Y:S01]  /*d000*/  FMUL.FTZ R2, R0.reuse, R22 ;  /* 0x0000001600027220 */ /* 0x040fe20000410000 */
[----:B------:R-:W-:Y:S01]  /*d010*/  HADD2.F32 R15, -RZ, R46.H0_H0 ;  /* 0x2000002eff0f7230 */ /* 0x000fe20000004100 */
[-C--:B------:R-:W-:Y:S01]  /*d020*/  FMUL.FTZ R35, R0, R12.reuse ;  /* 0x0000000c00237220 */ /* 0x080fe20000410000 */
[----:B------:R-:W-:Y:S01]  /*d030*/  HADD2.F32 R27, -RZ, R10.H0_H0 ;  /* 0x2000000aff1b7230 */ /* 0x000fe20000004100 */
[C---:B------:R-:W-:Y:S01]  /*d040*/  FMUL.FTZ R5, R6.reuse, R25 ;  /* 0x0000001906057220 */ /* 0x040fe20000410000 */
[----:B------:R-:W-:Y:S01]  /*d050*/  HADD2.F32 R0, -RZ, R45.H1_H1 ;  /* 0x3000002dff007230 */ /* 0x000fe20000004100 */
[C---:B------:R-:W-:Y:S01]  /*d060*/  FFMA.FTZ R40, R15.reuse, R12, R2 ;  /* 0x0000000c0f287223 */ /* 0x040fe20000010002 */
[----:B------:R-:W-:Y:S01]  /*d070*/  HADD2.F32 R24, -RZ, R9.H1_H1 ;  /* 0x30000009ff187230 */ /* 0x000fe20000004100 */
[-C--:B------:R-:W-:Y:S01]  /*d080*/  FMUL.FTZ R33, R6, R8.reuse ;  /* 0x0000000806217220 */ /* 0x080fe20000410000 */
[--C-:B------:R-:W-:Y:S01]  /*d090*/  HADD2.F32 R29, -RZ, R11.reuse.H0_H0 ;  /* 0x2000000bff1d7230 */ /* 0x100fe20000004100 */
[----:B------:R-:W-:Y:S01]  /*d0a0*/  FFMA.FTZ R39, R16, R8, R5 ;  /* 0x0000000810277223 */ /* 0x000fe20000010005 */
[----:B------:R-:W-:Y:S01]  /*d0b0*/  HADD2.F32 R28, -RZ, R11.H1_H1 ;  /* 0x3000000bff1c7230 */ /* 0x000fe20000004100 */
[----:B------:R-:W-:Y:S01]  /*d0c0*/  FMUL.FTZ R5, R0, R27 ;  /* 0x0000001b00057220 */ /* 0x000fe20000410000 */
[----:B------:R-:W-:Y:S01]  /*d0d0*/  HADD2.F32 R11, -RZ, R14.H0_H0 ;  /* 0x2000000eff0b7230 */ /* 0x000fe20000004100 */
[----:B------:R-:W-:Y:S01]  /*d0e0*/  FFMA.FTZ R12, R15, R22, -R35 ;  /* 0x000000160f0c7223 */ /* 0x000fe20000010823 */
[----:B------:R-:W-:Y:S01]  /*d0f0*/  HADD2.F32 R9, -RZ, R48.H1_H1 ;  /* 0x30000030ff097230 */ /* 0x000fe20000004100 */
[----:B------:R-:W-:Y:S01]  /*d100*/  FFMA.FTZ R15, R16, R25, -R33 ;  /* 0x00000019100f7223 */ /* 0x000fe20000010821 */
[----:B------:R-:W-:Y:S01]  /*d110*/  HADD2.F32 R26, -RZ, R10.H1_H1 ;  /* 0x3000000aff1a7230 */ /* 0x000fe20000004100 */
[-C--:B------:R-:W-:Y:S01]  /*d120*/  FMUL.FTZ R21, R0, R11.reuse ;  /* 0x0000000b00157220 */ /* 0x080fe20000410000 */
[----:B------:R-:W-:Y:S01]  /*d130*/  HADD2.F32 R13, -RZ, R13.H1_H1 ;  /* 0x3000000dff0d7230 */ /* 0x000fe20000004100 */
[----:B------:R-:W-:Y:S01]  /*d140*/  FFMA.FTZ R32, R9, R11, R5 ;  /* 0x0000000b09207223 */ /* 0x000fe20000010005 */
[----:B------:R-:W-:Y:S01]  /*d150*/  HADD2.F32 R2, -RZ, R45.H0_H0 ;  /* 0x2000002dff027230 */ /* 0x000fe20000004100 */
[----:B------:R-:W-:Y:S01]  /*d160*/  FFMA.FTZ R17, R17, R23, -R37 ;  /* 0x0000001711117223 */ /* 0x000fe20000010825 */
[----:B------:R-:W-:-:S02]  /*d170*/  HADD2.F32 R8, -RZ, R46.H1_H1 ;  /* 0x3000002eff087230 */ /* 0x000fc40000004100 */
[----:B------:R-:W-:Y:S01]  /*d180*/  HADD2.F32 R14, -RZ, R14.H1_H1 ;  /* 0x3000000eff0e7230 */ /* 0x000fe20000004100 */
[C---:B------:R-:W-:Y:S01]  /*d190*/  FMUL.FTZ R6, R2.reuse, R24 ;  /* 0x0000001802067220 */ /* 0x040fe20000410000 */
[--C-:B------:R-:W-:Y:S01]  /*d1a0*/  HADD2.F32 R7, -RZ, R49.reuse.H1_H1 ;  /* 0x30000031ff077230 */ /* 0x100fe20000004100 */
[-C--:B------:R-:W-:Y:S01]  /*d1b0*/  FMUL.FTZ R31, R2, R13.reuse ;  /* 0x0000000d021f7220 */ /* 0x080fe20000410000 */
[----:B------:R-:W-:Y:S01]  /*d1c0*/  HADD2.F32 R10, -RZ, R48.H0_H0 ;  /* 0x20000030ff0a7230 */ /* 0x000fe20000004100 */
[C---:B------:R-:W-:Y:S01]  /*d1d0*/  FMUL.FTZ R5, R8.reuse, R26 ;  /* 0x0000001a08057220 */ /* 0x040fe20000410000 */
[----:B------:R-:W-:Y:S01]  /*d1e0*/  HADD2.F32 R2, -RZ, R49.H0_H0 ;  /* 0x20000031ff027230 */ /* 0x000fe20000004100 */
[-C--:B------:R-:W-:Y:S01]  /*d1f0*/  FMUL.FTZ R20, R8, R14.reuse ;  /* 0x0000000e08147220 */ /* 0x080fe20000410000 */
[----:B------:R-:W-:Y:S01]  /*d200*/  HADD2.F32 R0, -RZ, R47.H1_H1 ;  /* 0x3000002fff007230 */ /* 0x000fe20000004100 */
[----:B------:R-:W-:Y:S01]  /*d210*/  FFMA.FTZ R30, R7, R14, R5 ;  /* 0x0000000e071e7223 */ /* 0x000fe20000010005 */
[--C-:B------:R-:W-:Y:S01]  /*d220*/  HADD2.F32 R5, -RZ, R50.reuse.H0_H0 ;  /* 0x20000032ff057230 */ /* 0x100fe20000004100 */
[----:B------:R-:W-:Y:S01]  /*d230*/  FFMA.FTZ R34, R10, R13, R6 ;  /* 0x0000000d0a227223 */ /* 0x000fe20000010006 */
[----:B------:R-:W-:Y:S01]  /*d240*/  HADD2.F32 R6, -RZ, R50.H1_H1 ;  /* 0x30000032ff067230 */ /* 0x000fe20000004100 */
[----:B------:R-:W-:Y:S01]  /*d250*/  FMUL.FTZ R8, R2, R29 ;  /* 0x0000001d02087220 */ /* 0x000fe20000410000 */
[----:B------:R-:W-:Y:S01]  /*d260*/  F2FP.PACK_AB R12, R12, R17 ;  /* 0x000000110c0c723e */ /* 0x000fe200000000ff */
[----:B------:R-:W-:-:S02]  /*d270*/  FMUL.FTZ R11, R0, R28 ;  /* 0x0000001c000b7220 */ /* 0x000fc40000410000 */
[----:B------:R-:W-:Y:S02]  /*d280*/  FMUL.FTZ R2, R2, R19 ;  /* 0x0000001302027220 */ /* 0x000fe40000410000 */
[-C--:B------:R-:W-:Y:S02]  /*d290*/  FMUL.FTZ R0, R0, R18.reuse ;  /* 0x0000001200007220 */ /* 0x080fe40000410000 */
[----:B------:R-:W-:Y:S02]  /*d2a0*/  FFMA.FTZ R18, R5, R18, R11 ;  /* 0x0000001205127223 */ /* 0x000fe4000001000b */
        /* <DEDUP_REMOVED lines=15> */
.L_x_893:
[----:B------:R-:W-:Y:S05]  /*d3a0*/  BSYNC B0 ;  /* 0x0000000000007941 */ /* 0x000fea0003800000 */
.L_x_892:
        /* <DEDUP_REMOVED lines=101> */
.L_x_895:
[----:B------:R-:W-:Y:S05]  /*da00*/  BSYNC B0 ;  /* 0x0000000000007941 */ /* 0x000fea0003800000 */
.L_x_894:
        /* <DEDUP_REMOVED lines=101> */
.L_x_897:
[----:B------:R-:W-:Y:S05]  /*e060*/  BSYNC B0 ;  /* 0x0000000000007941 */ /* 0x000fea0003800000 */
.L_x_896:
[----:B------:R-:W-:Y:S01]  /*e070*/  IADD3 R0, R42, 0x40, RZ ;  /* 0x000000402a007810 */ /* 0x000fe20007ffe0ff */
[----:B------:R-:W-:Y:S03]  /*e080*/  BSSY B0, `(.L_x_898) ;  /* 0x0000064000007945 */ /* 0x000fe60003800000 */
[----:B------:R-:W-:-:S13]  /*e090*/  ISETP.GE.OR P1, PT, R0, UR4, P0 ;  /* 0x0000000400007c0c */ /* 0x000fda0008726670 */
[----:B------:R-:W-:Y:S05]  /*e0a0*/  @P1 BRA `(.L_x_899) ;  /* 0x0000061000001947 */ /* 0x000fea0003800000 */
[----:B------:R-:W-:Y:S01]  /*e0b0*/  SHF.R.S32.HI R2, RZ, 0x1f, R0 ;  /* 0x0000001fff027819 */ /* 0x000fe20000011400 */
[----:B------:R-:W-:Y:S01]  /*e0c0*/  HADD2.F32 R17, -RZ, R44.H1_H1 ;  /* 0x3000002cff117230 */ /* 0x000fe20000004100 */
[----:B-1----:R-:W-:Y:S01]  /*e0d0*/  MOV R9, c[0x0][0x27c] ;  /* 0x00009f0000097a02 */ /* 0x002fe20000000f00 */
[----:B------:R-:W-:Y:S01]  /*e0e0*/  HADD2.F32 R16, -RZ, R47.H0_H0 ;  /* 0x2000002fff107230 */ /* 0x000fe20000004100 */
[----:B------:R-:W-:Y:S02]  /*e0f0*/  SHF.L.U32 R5, R0, 0x6, RZ ;  /* 0x0000000600057819 */ /* 0x000fe400000006ff */
[----:B------:R-:W-:Y:S02]  /*e100*/  LEA.HI R2, R2, R0, RZ, 0x3 ;  /* 0x0000000002027211 */ /* 0x000fe400078f18ff */
[----:B------:R-:W-:Y:S02]  /*e110*/  LEA.HI R9, R9, R54, RZ, 0x1d ;  /* 0x0000003609097211 */ /* 0x000fe400078fe8ff */
[----:B------:R-:W-:-:S02]  /*e120*/  LOP3.LUT R0, R5, 0x1c0, RZ, 0xc0, !PT ;  /* 0x000001c005007812 */ /* 0x000fc400078ec0ff */
[----:B------:R-:W-:Y:S02]  /*e130*/  SHF.L.U32 R5, R2, 0x6, RZ ;  /* 0x0000000602057819 */ /* 0x000fe400000006ff */
[----:B------:R-:W-:Y:S02]  /*e140*/  SHF.R.S32.HI R10, RZ, 0x1f, R9 ;  /* 0x0000001fff0a7819 */ /* 0x000fe40000011409 */
[----:B------:R-:W-:Y:S02]  /*e150*/  SHF.L.U32 R7, R9, 0x3, RZ ;  /* 0x0000000309077819 */ /* 0x000fe400000006ff */
[----:B------:R-:W-:Y:S02]  /*e160*/  LOP3.LUT R6, R5, 0xfffffe00, RZ, 0xc0, !PT ;  /* 0xfffffe0005067812 */ /* 0x000fe400078ec0ff */
[----:B------:R-:W-:Y:S02]  /*e170*/  LEA.HI R5, R10, R9, RZ, 0x3 ;  /* 0x000000090a057211 */ /* 0x000fe400078f18ff */
[----:B------:R-:W-:-:S02]  /*e180*/  LOP3.LUT R8, R0, 0x38, R160, 0xf8, !PT ;  /* 0x0000003800087812 */ /* 0x000fc400078ef8a0 */
[----:B------:R-:W-:Y:S02]  /*e190*/  SHF.R.U32.HI R2, RZ, 0x3, R0 ;  /* 0x00000003ff027819 */ /* 0x000fe40000011600 */
[----:B------:R-:W-:Y:S02]  /*e1a0*/  LOP3.LUT R7, R0, 0x38, R7, 0xf8, !PT ;  /* 0x0000003800077812 */ /* 0x000fe400078ef807 */
[----:B------:R-:W-:Y:S02]  /*e1b0*/  SHF.L.U32 R0, R5, 0xa, RZ ;  /* 0x0000000a05007819 */ /* 0x000fe400000006ff */
        /* <DEDUP_REMOVED lines=8> */
[----:B------:R-:W-:Y:S02]  /*e240*/  HADD2.F32 R0, -RZ, R43.H1_H1 ;  /* 0x3000002bff007230 */ /* 0x000fe40000004100 */
[----:B------:R-:W-:Y:S02]  /*e250*/  HADD2.F32 R6, -RZ, R44.H0_H0 ;  /* 0x2000002cff067230 */ /* 0x000fe40000004100 */
[----:B------:R-:W2:Y:S01]  /*e260*/  LDS.128 R12, [R36+0x8100] ;  /* 0x00810000240c7984 */ /* 0x000ea20000000c00 */
[----:B-1----:R-:W-:-:S02]  /*e270*/  HADD2.F32 R23, -RZ, R8.H0_H0 ;  /* 0x20000008ff177230 */ /* 0x002fc40000004100 */
        /* <DEDUP_REMOVED lines=68> */
.L_x_899:
[----:B------:R-:W-:Y:S05]  /*e6c0*/  BSYNC B0 ;  /* 0x0000000000007941 */ /* 0x000fea0003800000 */
.L_x_898:
        /* <DEDUP_REMOVED lines=101> */
.L_x_901:
[----:B------:R-:W-:Y:S05]  /*ed20*/  BSYNC B0 ;  /* 0x0000000000007941 */ /* 0x000fea0003800000 */
.L_x_900:
        /* <DEDUP_REMOVED lines=101> */
.L_x_903:
[----:B------:R-:W-:Y:S05]  /*f380*/  BSYNC B0 ;  /* 0x0000000000007941 */ /* 0x000fea0003800000 */
.L_x_902:
[----:B------:R-:W-:-:S04]  /*f390*/  IADD3 R0, R42, 0x70, RZ ;  /* 0x000000702a007810 */ /* 0x000fc80007ffe0ff */
        /* <DEDUP_REMOVED lines=99> */
.L_x_885:
[----:B------:R-:W-:Y:S05]  /*f9d0*/  BSYNC B2 ;  /* 0x0000000000027941 */ /* 0x000fea0003800000 */
.L_x_853:
[----:B------:R-:W-:Y:S01]  /*f9e0*/  IMAD R0, R52, c[0x0][0x208], RZ ;  /* 0x0000820034007a24 */ /* 0x000fe200078e02ff */
[----:B-1----:R-:W-:Y:S01]  /*f9f0*/  SHF.R.S32.HI R8, RZ, 0x4, R58 ;  /* 0x00000004ff087819 */ /* 0x002fe2000001143a */
[----:B------:R-:W-:Y:S01]  /*fa00*/  IMAD.WIDE.U32 R6, R60, c[0x0][0x208], RZ ;  /* 0x000082003c067a25 */ /* 0x000fe200078e00ff */
[----:B------:R-:W-:Y:S01]  /*fa10*/  LEA.HI R157, R157, R159, RZ, 0x5 ;  /* 0x0000009f9d9d7211 */ /* 0x000fe200078f28ff */
[----:B------:R-:W-:-:S04]  /*fa20*/  DEPBAR.LE SB0, 0x0 ;  /* 0x000080000000791a */ /* 0x000fc80000000000 */
[----:B------:R-:W-:Y:S01]  /*fa30*/  IMAD R0, R60, c[0x0][0x20c], R0 ;  /* 0x000083003c007a24 */ /* 0x000fe200078e0200 */
[----:B------:R-:W-:Y:S01]  /*fa40*/  LEA.HI R5, R58, R8, RZ, 0x1 ;  /* 0x000000083a057211 */ /* 0x000fe200078f08ff */
[----:B------:R-:W-:Y:S01]  /*fa50*/  IMAD R2, R53, c[0x0][0x218], RZ ;  /* 0x0000860035027a24 */ /* 0x000fe200078e02ff */
[----:B------:R-:W-:Y:S01]  /*fa60*/  UISETP.GE.AND UP0, UPT, UR9, 0x41, UPT ;  /* 0x000000410900788c */ /* 0x000fe2000bf06270 */
[----:B------:R-:W-:Y:S01]  /*fa70*/  IMAD.IADD R7, R7, 0x1, R0 ;  /* 0x0000000107077824 */ /* 0x000fe200078e0200 */
[----:B------:R-:W-:Y:S01]  /*fa80*/  LOP3.LUT R5, R5, 0xfffffffe, RZ, 0xc0, !PT ;  /* 0xfffffffe05057812 */ /* 0x000fe200078ec0ff */
[C---:B------:R-:W-:Y:S01]  /*fa90*/  IMAD R2, R59.reuse, c[0x0][0x21c], R2 ;  /* 0x000087003b027a24 */ /* 0x040fe200078e0202 */
[----:B------:R-:W-:Y:S01]  /*faa0*/  SHF.R.S32.HI R164, RZ, 0x1f, R160 ;  /* 0x0000001fffa47819 */ /* 0x000fe200000114a0 */
[----:B------:R-:W-:-:S04]  /*fab0*/  IMAD.WIDE.U32 R6, R59, c[0x0][0x218], R6 ;  /* 0x000086003b067a25 */ /* 0x000fc800078e0006 */
[----:B------:R-:W-:Y:S01]  /*fac0*/  IMAD.SHL.U32 R16, R42, 0x8, RZ ;  /* 0x000000082a107824 */ /* 0x000fe200078e00ff */
[----:B------:R-:W-:Y:S01]  /*fad0*/  BAR.SYNC.DEFER_BLOCKING 0x0 ;  /* 0x0000000000007b1d */ /* 0x000fe20000010000 */
[----:B------:R-:W-:Y:S01]  /*fae0*/  IADD3 R0, P0, R6, UR26, RZ ;  /* 0x0000001a06007c10 */ /* 0x000fe2000ff1e0ff */
[----:B------:R-:W-:-:S03]  /*faf0*/  IMAD.SHL.U32 R161, R55, 0x2, RZ ;  /* 0x0000000237a17824 */ /* 0x000fc600078e00ff */
[----:B------:R-:W-:Y:S01]  /*fb00*/  IADD3.X R6, R7, UR5, R2, P0, !PT ;  /* 0x0000000507067c10 */ /* 0x000fe200087fe402 */
[----:B------:R-:W-:Y:S01]  /*fb10*/  IMAD.IADD R7, R8, 0x1, -R5 ;  /* 0x0000000108077824 */ /* 0x000fe200078e0a05 */
[----:B------:R-:W-:Y:S01]  /*fb20*/  LEA R2, P0, R0, c[0x0][0x1f8], 0x1 ;  /* 0x00007e0000027a11 */ /* 0x000fe200078008ff */
[----:B------:R-:W-:-:S03]  /*fb30*/  IMAD.SHL.U32 R5, R51, 0x40, RZ ;  /* 0x0000004033057824 */ /* 0x000fc600078e00ff */
[----:B------:R-:W-:Y:S01]  /*fb40*/  LEA.HI.X R0, R0, c[0x0][0x1fc], R6, 0x1, P0 ;  /* 0x00007f0000007a11 */ /* 0x000fe200000f0c06 */
[----:B------:R-:W1:Y:S01]  /*fb50*/  SHFL.IDX PT, R8, R2, RZ, 0x181f ;  /* 0x00181fff02087589 */ /* 0x000e6200000e0000 */
[----:B------:R-:W-:Y:S01]  /*fb60*/  IMAD.SHL.U32 R6, R54, 0x40, RZ ;  /* 0x0000004036067824 */ /* 0x000fe200078e00ff */
[----:B------:R-:W-:Y:S02]  /*fb70*/  LOP3.LUT R5, R5, 0x1c0, RZ, 0xc0, !PT ;  /* 0x000001c005057812 */ /* 0x000fe400078ec0ff */
[----:B------:R-:W-:Y:S04]  /*fb80*/  SHFL.IDX PT, R13, R2, 0x1, 0x181f ;  /* 0x00381f00020d7f89 */ /* 0x000fe800000e0000 */
[----:B------:R-:W2:Y:S04]  /*fb90*/  SHFL.IDX PT, R11, R2, 0x2, 0x181f ;  /* 0x00581f00020b7f89 */ /* 0x000ea800000e0000 */
[----:B------:R-:W3:Y:S04]  /*fba0*/  SHFL.IDX PT, R15, R0, RZ, 0x181f ;  /* 0x00181fff000f7589 */ /* 0x000ee800000e0000 */
[----:B------:R4:W-:Y:S04]  /*fbb0*/  SHFL.IDX PT, R10, R2, 0x3, 0x181f ;  /* 0x00781f00020a7f89 */ /* 0x0009e800000e0000 */
[----:B------:R-:W-:Y:S04]  /*fbc0*/  SHFL.IDX PT, R14, R0, 0x1, 0x181f ;  /* 0x00381f00000e7f89 */ /* 0x000fe800000e0000 */
[----:B------:R-:W5:Y:S04]  /*fbd0*/  SHFL.IDX PT, R12, R0, 0x2, 0x181f ;  /* 0x00581f00000c7f89 */ /* 0x000f6800000e0000 */
[----:B------:R2:W3:Y:S01]  /*fbe0*/  SHFL.IDX PT, R9, R0, 0x3, 0x181f ;  /* 0x00781f0000097f89 */ /* 0x0004e200000e0000 */
[----:B----4-:R-:W-:-:S04]  /*fbf0*/  LOP3.LUT R2, R6, 0x1c0, RZ, 0xc0, !PT ;  /* 0x000001c006027812 */ /* 0x010fc800078ec0ff */
[----:B------:R-:W-:Y:S01]  /*fc00*/  LOP3.LUT R6, R2, 0x8, R16, 0xf8, !PT ;  /* 0x0000000802067812 */ /* 0x000fe200078ef810 */
[----:B------:R-:W-:-:S05]  /*fc10*/  IMAD.WIDE R16, R160, 0x2, RZ ;  /* 0x00000002a0107825 */ /* 0x000fca00078e02ff */
[----:B-1----:R-:W-:Y:S02]  /*fc20*/  IADD3 R50, P0, R8, R16, RZ ;  /* 0x0000001008327210 */ /* 0x002fe40007f1e0ff */
[----:B--2---:R-:W-:Y:S01]  /*fc30*/  SHF.R.U32.HI R0, RZ, 0x3, R2 ;  /* 0x00000003ff007819 */ /* 0x004fe20000011602 */
[----:B------:R-:W-:Y:S01]  /*fc40*/  IMAD.SHL.U32 R2, R7, 0x8, RZ ;  /* 0x0000000807027824 */ /* 0x000fe200078e00ff */
[----:B------:R-:W-:Y:S01]  /*fc50*/  IADD3 R46, P1, R16, R11, RZ ;  /* 0x0000000b102e7210 */ /* 0x000fe20007f3e0ff */
[----:B---3--:R-:W-:Y:S01]  /*fc60*/  IMAD.X R51, R15, 0x1, R17, P0 ;  /* 0x000000010f337824 */ /* 0x008fe200000e0611 */
[----:B------:R-:W-:Y:S02]  /*fc70*/  LOP3.LUT R0, R6, R0, RZ, 0x3c, !PT ;  /* 0x0000000006007212 */ /* 0x000fe400078e3cff */
[----:B------:R-:W-:Y:S01]  /*fc80*/  LOP3.LUT R2, R5, 0x8, R2, 0xf8, !PT ;  /* 0x0000000805027812 */ /* 0x000fe200078ef802 */
[----:B-----5:R-:W-:Y:S01]  /*fc90*/  IMAD.X R47, R17, 0x1, R12, P1 ;  /* 0x00000001112f7824 */ /* 0x020fe200008e060c */
[----:B------:R-:W-:Y:S01]  /*fca0*/  SHF.R.U32.HI R5, RZ, 0x3, R5 ;  /* 0x00000003ff057819 */ /* 0x000fe20000011605 */
[----:B------:R-:W-:Y:S01]  /*fcb0*/  IMAD R0, R7, 0x200, R0 ;  /* 0x0000020007007824 */ /* 0x000fe200078e0200 */
[----:B------:R-:W-:-:S02]  /*fcc0*/  SHF.R.S32.HI R6, RZ, 0x1f, R56 ;  /* 0x0000001fff067819 */ /* 0x000fc40000011438 */
[----:B------:R-:W-:Y:S01]  /*fcd0*/  LOP3.LUT R156, R2, R5, RZ, 0x3c, !PT ;  /* 0x00000005029c7212 */ /* 0x000fe200078e3cff */
[----:B------:R-:W-:Y:S01]  /*fce0*/  IMAD.SHL.U32 R5, R57, 0x40, RZ ;  /* 0x0000004039057824 */ /* 0x000fe200078e00ff */
[----:B------:R-:W-:Y:S01]  /*fcf0*/  LEA.HI R2, R6, R56, RZ, 0x3 ;  /* 0x0000003806027211 */ /* 0x000fe200078f18ff */
[----:B------:R-:W-:Y:S01]  /*fd00*/  IMAD.SHL.U32 R167, R0, 0x2, RZ ;  /* 0x0000000200a77824 */ /* 0x000fe200078e00ff */
[----:B------:R-:W-:Y:S02]  /*fd10*/  IADD3 R52, P0, R16, R10, RZ ;  /* 0x0000000a10347210 */ /* 0x000fe40007f1e0ff */
[----:B------:R-:W-:Y:S01]  /*fd20*/  LOP3.LUT R162, R2, 0xfffffff8, RZ, 0xc0, !PT ;  /* 0xfffffff802a27812 */ /* 0x000fe200078ec0ff */
[----:B------:R-:W-:Y:S01]  /*fd30*/  IMAD.SHL.U32 R2, R157, 0x20, RZ ;  /* 0x000000209d027824 */ /* 0x000fe200078e00ff */
[-C--:B------:R-:W-:Y:S01]  /*fd40*/  IADD3 R48, P2, R16, R13.reuse, RZ ;  /* 0x0000000d10307210 */ /* 0x080fe20007f5e0ff */
[----:B------:R-:W-:Y:S01]  /*fd50*/  IMAD.X R53, R17, 0x1, R9, P0 ;  /* 0x0000000111357824 */ /* 0x000fe200000e0609 */
[----:B------:R-:W-:Y:S01]  /*fd60*/  LOP3.LUT R5, R5, 0xfffffe00, RZ, 0xc0, !PT ;  /* 0xfffffe0005057812 */ /* 0x000fe200078ec0ff */
[----:B------:R-:W-:Y:S01]  /*fd70*/  IMAD.WIDE R6, R162, 0x2, RZ ;  /* 0x00000002a2067825 */ /* 0x000fe200078e02ff */
[----:B------:R-:W-:Y:S01]  /*fd80*/  LOP3.LUT R0, R2, 0x7ffffc00, RZ, 0xc0, !PT ;  /* 0x7ffffc0002007812 */ /* 0x000fe200078ec0ff */
[----:B------:R-:W-:Y:S01]  /*fd90*/  LDSM.16.M88.4 R36, [R167+0x4100] ;  /* 0x00410000a724783b */ /* 0x000fe20000000200 */
[----:B------:R-:W-:Y:S01]  /*fda0*/  IADD3 R2, R167, 0x4100, RZ ;  /* 0x00004100a7027810 */ /* 0x000fe20007ffe0ff */
[----:B------:R-:W-:Y:S01]  /*fdb0*/  IMAD.X R49, R17, 0x1, R14, P2 ;  /* 0x0000000111317824 */ /* 0x000fe200010e060e */
[----:B------:R-:W-:Y:S01]  /*fdc0*/  IADD3 R42, P0, R8, R6, RZ ;  /* 0x00000006082a7210 */ /* 0x000fe20007f1e0ff */
[----:B------:R-:W-:Y:S01]  /*fdd0*/  LDSM.16.M88.4 R32, [R167+0x4900] ;  /* 0x00490000a720783b */ /* 0x000fe20000000200 */
[----:B------:R-:W-:-:S02]  /*fde0*/  IADD3 R40, P1, R6, R13, RZ ;  /* 0x0000000d06287210 */ /* 0x000fc40007f3e0ff */
[----:B------:R-:W-:Y:S01]  /*fdf0*/  LOP3.LUT P2, RZ, R54, 0x2, RZ, 0xc0, !PT ;  /* 0x0000000236ff7812 */ /* 0x000fe2000784c0ff */
[----:B------:R-:W-:Y:S01]  /*fe00*/  IMAD.X R43, R15, 0x1, R7, P0 ;  /* 0x000000010f2b7824 */ /* 0x000fe200000e0607 */
[C---:B------:R-:W-:Y:S01]  /*fe10*/  IADD3 R44, P0, R6.reuse, R11, RZ ;  /* 0x0000000b062c7210 */ /* 0x040fe20007f1e0ff */
[----:B------:R-:W-:Y:S01]  /*fe20*/  IMAD.X R41, R7, 0x1, R14, P1 ;  /* 0x0000000107297824 */ /* 0x000fe200008e060e */
[----:B------:R-:W-:Y:S01]  /*fe30*/  IADD3 R6, P1, R6, R10, RZ ;  /* 0x0000000a06067210 */ /* 0x000fe20007f3e0ff */
[----:B------:R-:W-:Y:S01]  /*fe40*/  LDSM.16.M88.4 R28, [R167+0x5100] ;  /* 0x00510000a71c783b */ /* 0x000fe20000000200 */
[----:B------:R-:W-:Y:S01]  /*fe50*/  IADD3 R242, R167, 0x4120, RZ ;  /* 0x00004120a7f27810 */ /* 0x000fe20007ffe0ff */
[C---:B------:R-:W-:Y:S01]  /*fe60*/  IMAD.X R45, R7.reuse, 0x1, R12, P0 ;  /* 0x00000001072d7824 */ /* 0x040fe200000e060c */
[----:B------:R-:W-:Y:S01]  /*fe70*/  IADD3 R0, R156, R5, R0 ;  /* 0x000000059c007210 */ /* 0x000fe20007ffe000 */
[----:B------:R-:W-:Y:S01]  /*fe80*/  IMAD.X R7, R7, 0x1, R9, P1 ;  /* 0x0000000107077824 */ /* 0x000fe200008e0609 */
[----:B------:R-:W-:Y:S01]  /*fe90*/  ISETP.GE.AND P1, PT, R160, c[0x0][0x1d4], PT ;  /* 0x00007500a0007a0c */ /* 0x000fe20003f26270 */
[----:B------:R-:W-:Y:S01]  /*fea0*/  LDSM.16.M88.4 R24, [R167+0x5900] ;  /* 0x00590000a718783b */ /* 0x000fe20000000200 */
[----:B------:R-:W-:Y:S01]  /*feb0*/  ISETP.GE.AND P0, PT, R56, c[0x0][0x1d4], PT ;  /* 0x0000750038007a0c */ /* 0x000fe20003f06270 */
[----:B------:R-:W-:Y:S01]  /*fec0*/  IMAD.SHL.U32 R238, R0, 0x2, RZ ;  /* 0x0000000200ee7824 */ /* 0x000fe200078e00ff */
[----:B------:R-:W-:Y:S01]  /*fed0*/  @P2 IADD3 R242, R2, -0x20, RZ ;  /* 0xffffffe002f22810 */ /* 0x000fe20007ffe0ff */
[----:B------:R-:W-:Y:S01]  /*fee0*/  IMAD.MOV.U32 R0, RZ, RZ, 0x40 ;  /* 0x00000040ff007424 */ /* 0x000fe200078e00ff */
[----:B------:R-:W-:Y:S01]  /*fef0*/  ISETP.LT.OR P2, PT, R120, 0x1, P1 ;  /* 0x000000017800780c */ /* 0x000fe20000f41670 */
[--C-:B------:R-:W-:Y:S01]  /*ff00*/  IMAD R240, R4, 0x2, R238.reuse ;  /* 0x0000000204f07824 */ /* 0x100fe200078e02ee */
[----:B------:R-:W1:Y:S01]  /*ff10*/  LDSM.16.M88.4 R8, [R238+0xa100] ;  /* 0x00a10000ee08783b */ /* 0x000e620000000200 */
[----:B------:R-:W-:Y:S01]  /*ff20*/  ISETP.LT.OR P3, PT, R120, 0x21, P0 ;  /* 0x000000217800780c */ /* 0x000fe20000761670 */
[C---:B------:R-:W-:Y:S01]  /*ff30*/  IMAD R239, R3.reuse, 0x2, R238 ;  /* 0x0000000203ef7824 */ /* 0x040fe200078e02ee */
[----:B------:R-:W-:Y:S01]  /*ff40*/  SHF.R.S32.HI R163, RZ, 0x1f, R162 ;  /* 0x0000001fffa37819 */ /* 0x000fe200000114a2 */
[----:B------:R-:W-:Y:S01]  /*ff50*/  LDSM.16.M88.4 R68, [R242] ;  /* 0x00000000f244783b */ /* 0x000fe20000000200 */
[----:B------:R-:W-:Y:S01]  /*ff60*/  IMAD R241, R3, 0x2, R240 ;  /* 0x0000000203f17824 */ /* 0x000fe200078e02f0 */
[----:B------:R-:W-:Y:S01]  /*ff70*/  IADD3 R250, R242, 0x800, RZ ;  /* 0x00000800f2fa7810 */ /* 0x000fe20007ffe0ff */
[----:B------:R-:W-:Y:S01]  /*ff80*/  IMAD R243, R4, 0x2, R239 ;  /* 0x0000000204f37824 */ /* 0x000fe200078e02ef */
[----:B------:R-:W-:Y:S01]  /*ff90*/  LDSM.16.M88.4 R64, [R242+0x800] ;  /* 0x00080000f240783b */ /* 0x000fe20000000200 */
[----:B------:R-:W-:-:S02]  /*ffa0*/  IADD3 R249, R242, 0x1000, RZ ;  /* 0x00001000f2f97810 */ /* 0x000fc40007ffe0ff */
[C---:B------:R-:W-:Y:S01]  /*ffb0*/  IADD3 R248, R242.reuse, 0x1800, RZ ;  /* 0x00001800f2f87810 */ /* 0x040fe20007ffe0ff */
[----:B------:R-:W-:Y:S01]  /*ffc0*/  LDSM.16.M88.4 R60, [R242+0x1000] ;  /* 0x00100000f23c783b */ /* 0x000fe20000000200 */
[C---:B------:R-:W-:Y:S02]  /*ffd0*/  IADD3 R247, R242.reuse, 0x2000, RZ ;  /* 0x00002000f2f77810 */ /* 0x040fe40007ffe0ff */
[C---:B------:R-:W-:Y:S01]  /*ffe0*/  IADD3 R246, R242.reuse, 0x2800, RZ ;  /* 0x00002800f2f67810 */ /* 0x040fe20007ffe0ff */
[----:B------:R-:W-:Y:S01]  /*fff0*/  LDSM.16.M88.4 R56, [R242+0x1800] ;  /* 0x00180000f238783b */ /* 0x000fe20000000200 */
[C---:B------:R-:W-:Y:S02]  /*10000*/  IADD3 R245, R242.reuse, 0x3000, RZ ;  /* 0x00003000f2f57810 */ /* 0x040fe40007ffe0ff */
[----:B------:R-:W-:Y:S01]  /*10010*/  IADD3 R244, R242, 0x3800, RZ ;  /* 0x00003800f2f47810 */ /* 0x000fe20007ffe0ff */
[----:B------:R-:W2:Y:S04]  /*10020*/  LDSM.16.M88.4 R12, [R238+0x8100] ;  /* 0x00810000ee0c783b */ /* 0x000ea80000000200 */
[----:B------:R-:W-:Y:S04]  /*10030*/  LDSM.16.M88.4 R20, [R240+0x8100] ;  /* 0x00810000f014783b */ /* 0x000fe80000000200 */
[----:B------:R-:W3:Y:S04]  /*10040*/  LDSM.16.M88.4 R16, [R240+0xa100] ;  /* 0x00a10000f010783b */ /* 0x000ee80000000200 */
[----:B------:R-:W-:Y:S01]  /*10050*/  @!PT LDS RZ, [RZ] ;  /* 0x00000000fffff984 */ /* 0x000fe20000000800 */
[----:B------:R-:W-:Y:S01]  /*10060*/  @!PT LDS RZ, [RZ] ;  /* 0x00000000fffff984 */ /* 0x000fe20000000800 */
[----:B------:R-:W-:Y:S01]  /*10070*/  @!PT LDS RZ, [RZ] ;  /* 0x00000000fffff984 */ /* 0x000fe20000000800 */
[----:B------:R4:W-:Y:S01]  /*10080*/  LDGSTS.E.BYPASS.LTC128B.128 [R161+0x100], [R50.64], !P2 ;  /* 0x0010000032a17fae */ /* 0x0009e2000d101d62 */
[----:B------:R-:W-:-:S03]  /*10090*/  ISETP.LT.OR P2, PT, R120, 0x1, P0 ;  /* 0x000000017800780c */ /* 0x000fc60000741670 */
[----:B------:R-:W-:Y:S01]  /*100a0*/  STL [R1+0x18], R162 ;  /* 0x000018a201007387 */ /* 0x000fe20000100800 */
[C---:B-1----:R-:W-:Y:S03]  /*100b0*/  HMMA.16816.F32 R72, R8.reuse, R36, RZ ;  /* 0x000000240848723c */ /* 0x042fe600000018ff */
[----:B------:R-:W-:Y:S04]  /*100c0*/  STL [R1+0xc], R161 ;  /* 0x00000ca101007387 */ /* 0x000fe80000100800 */
[----:B------:R-:W-:Y:S01]  /*100d0*/  STL [R1+0x30], R163 ;  /* 0x000030a301007387 */ /* 0x000fe20000100800 */
[----:B------:R-:W-:Y:S03]  /*100e0*/  HMMA.16816.F32 R76, R8, R32, RZ ;  /* 0x00000020084c723c */ /* 0x000fe600000018ff */
[----:B------:R1:W-:Y:S01]  /*100f0*/  LDGSTS.E.BYPASS.LTC128B.128 [R161+0x2100], [R42.64], !P2 ;  /* 0x021000002aa17fae */ /* 0x0003e2000d101d62 */
[----:B------:R-:W-:-:S04]  /*10100*/  ISETP.LT.OR P2, PT, R120, 0x11, P1 ;  /* 0x000000117800780c */ /* 0x000fc80000f41670 */
[----:B------:R-:W-:Y:S09]  /*10110*/  HMMA.16816.F32 R112, R8, R34, RZ ;  /* 0x000000220870723c */ /* 0x000ff200000018ff */
[----:B------:R4:W-:Y:S01]  /*10120*/  LDGSTS.E.BYPASS.LTC128B.128 [R161+0x900], [R48.64], !P2 ;  /* 0x0090000030a17fae */ /* 0x0009e2000d101d62 */
[C---:B------:R-:W-:Y:S01]  /*10130*/  ISETP.LT.OR P2, PT, R120.reuse, 0x11, P0 ;  /* 0x000000117800780c */ /* 0x040fe20000741670 */
[C---:B--2---:R-:W-:Y:S08]  /*10140*/  HMMA.16816.F32 R88, R12.reuse, R32, RZ ;  /* 0x000000200c58723c */ /* 0x044ff000000018ff */
[----:B------:R-:W-:Y:S04]  /*10150*/  HMMA.16816.F32 R92, R12, R34, RZ ;  /* 0x000000220c5c723c */ /* 0x000fe800000018ff */
[----:B------:R1:W-:Y:S01]  /*10160*/  LDGSTS.E.BYPASS.LTC128B.128 [R161+0x2900], [R40.64], !P2 ;  /* 0x0290000028a17fae */ /* 0x0003e2000d101d62 */
[----:B------:R-:W-:-:S03]  /*10170*/  ISETP.LT.OR P2, PT, R120, 0x21, P1 ;  /* 0x000000217800780c */ /* 0x000fc60000f41670 */
[----:B------:R-:W-:Y:S08]  /*10180*/  HMMA.16816.F32 R108, R8, R26, RZ ;  /* 0x0000001a086c723c */ /* 0x000ff000000018ff */
[----:B------:R-:W-:Y:S02]  /*10190*/  HMMA.16816.F32 R104, R12, R36, RZ ;  /* 0x000000240c68723c */ /* 0x000fe400000018ff */
[----:B------:R2:W-:Y:S01]  /*101a0*/  LDGSTS.E.BYPASS.LTC128B.128 [R161+0x1100], [R46.64], !P2 ;  /* 0x011000002ea17fae */ /* 0x0005e2000d101d62 */
[----:B------:R-:W-:-:S02]  /*101b0*/  ISETP.LT.OR P2, PT, R120, 0x31, P1 ;  /* 0x000000317800780c */ /* 0x000fc40000f41670 */
[----:B------:R-:W-:Y:S01]  /*101c0*/  ISETP.LT.OR P1, PT, R120, 0x31, P0 ;  /* 0x000000317800780c */ /* 0x000fe20000721670 */
[----:B------:R2:W-:Y:S01]  /*101d0*/  LDGSTS.E.BYPASS.LTC128B.128 [R161+0x3100], [R44.64], !P3 ;  /* 0x031000002ca17fae */ /* 0x0005e2000d901d62 */
[----:B------:R-:W-:Y:S01]  /*101e0*/  LOP3.LUT P0, RZ, R54, 0x4, RZ, 0xc0, !PT ;  /* 0x0000000436ff7812 */ /* 0x000fe2000780c0ff */
[----:B----4-:R-:W-:Y:S03]  /*101f0*/  HMMA.16816.F32 R48, R8, R28, RZ ;  /* 0x0000001c0830723c */ /* 0x010fe600000018ff */
[----:B------:R-:W-:Y:S02]  /*10200*/  SEL R0, R0, 0xffffffc0, !P0 ;  /* 0xffffffc000007807 */ /* 0x000fe40004000000 */
[----:B------:R-:W-:-:S03]  /*10210*/  PLOP3.LUT P0, PT, PT, PT, UP0, 0x40, 0x0 ;  /* 0x000000000000781c */ /* 0x000fc60003f0e808 */
[C---:B------:R-:W-:Y:S01]  /*10220*/  HMMA.16816.F32 R96, R12.reuse, R38, RZ ;  /* 0x000000260c60723c */ /* 0x040fe200000018ff */
[----:B------:R-:W-:Y:S01]  /*10230*/  IMAD.IADD R237, R167, 0x1, R0 ;  /* 0x00000001a7ed7824 */ /* 0x000fe200078e0200 */
[----:B------:R4:W-:Y:S01]  /*10240*/  LDGSTS.E.BYPASS.LTC128B.128 [R161+0x1900], [R52.64], !P2 ;  /* 0x0190000034a17fae */ /* 0x0009e2000d101d62 */
[----:B------:R-:W-:Y:S01]  /*10250*/  IMAD.IADD R236, R0, 0x1, R242 ;  /* 0x0000000100ec7824 */ /* 0x000fe200078e02f2 */
[----:B------:R-:W-:Y:S02]  /*10260*/  LOP3.LUT R0, R156, R5, RZ, 0xfc, !PT ;  /* 0x000000059c007212 */ /* 0x000fe400078efcff */
[----:B------:R3:W-:Y:S02]  /*10270*/  LDGSTS.E.BYPASS.LTC128B.128 [R161+0x3900], [R6.64], !P1 ;  /* 0x0390000006a17fae */ /* 0x0007e4000c901d62 */
[C---:B-1----:R-:W-:Y:S02]  /*10280*/  HMMA.16816.F32 R40, R12.reuse, R28, RZ ;  /* 0x0000001c0c28723c */ /* 0x042fe400000018ff */
[----:B------:R-:W0:Y:S06]  /*10290*/  LDGDEPBAR ;  /* 0x00000000000079af */ /* 0x000e2c0000000000 */
[C---:B------:R-:W-:Y:S01]  /*102a0*/  HMMA.16816.F32 R80, R12.reuse, R30, RZ ;  /* 0x0000001e0c50723c */ /* 0x040fe200000018ff */
[----:B--2---:R-:W-:Y:S07]  /*102b0*/  LDSM.16.M88.4 R44, [R237+0x5100] ;  /* 0x00510000ed2c783b */ /* 0x004fee0000000200 */
[C---:B------:R-:W-:Y:S01]  /*102c0*/  HMMA.16816.F32 R32, R12.reuse, R24, RZ ;  /* 0x000000180c20723c */ /* 0x040fe200000018ff */
[----:B----4-:R-:W-:Y:S07]  /*102d0*/  LDSM.16.M88.4 R52, [R237+0x4100] ;  /* 0x00410000ed34783b */ /* 0x010fee0000000200 */
[----:B------:R-:W-:Y:S08]  /*102e0*/  HMMA.16816.F32 R12, R12, R26, RZ ;  /* 0x0000001a0c0c723c */ /* 0x000ff000000018ff */
[C---:B------:R-:W-:Y:S01]  /*102f0*/  HMMA.16816.F32 R84, R8.reuse, R24, RZ ;  /* 0x000000180854723c */ /* 0x040fe200000018ff */
[----:B------:R-:W1:Y:S07]  /*10300*/  LDSM.16.M88.4 R24, [R239+0xa100] ;  /* 0x00a10000ef18783b */ /* 0x000e6e0000000200 */
[C---:B------:R-:W-:Y:S01]  /*10310*/  HMMA.16816.F32 R100, R8.reuse, R38, RZ ;  /* 0x000000260864723c */ /* 0x040fe200000018ff */
[----:B------:R-:W-:Y:S07]  /*10320*/  LDSM.16.M88.4 R36, [R237+0x5900] ;  /* 0x00590000ed24783b */ /* 0x000fee0000000200 */
[----:B------:R-:W-:Y:S08]  /*10330*/  HMMA.16816.F32 R116, R8, R30, RZ ;  /* 0x0000001e0874723c */ /* 0x000ff000000018ff */
[C---:B---3--:R-:W-:Y:S08]  /*10340*/  HMMA.16816.F32 R8, R16.reuse, R68, R72 ;  /* 0x000000441008723c */ /* 0x048ff00000001848 */
[C---:B------:R-:W-:Y:S01]  /*10350*/  HMMA.16816.F32 R72, R16.reuse, R60, R48 ;  /* 0x0000003c1048723c */ /* 0x040fe20000001830 */
[----:B------:R-:W2:Y:S07]  /*10360*/  LDSM.16.M88.4 R48, [R237+0x4900] ;  /* 0x00490000ed30783b */ /* 0x000eae0000000200 */
[C---:B------:R-:W-:Y:S08]  /*10370*/  HMMA.16816.F32 R28, R16.reuse, R64, R76 ;  /* 0x00000040101c723c */ /* 0x040ff0000000184c */
[-C--:B------:R-:W-:Y:S08]  /*10380*/  HMMA.16816.F32 R76, R16, R58.reuse, R108 ;  /* 0x0000003a104c723c */ /* 0x080ff0000000186c */
[----:B------:R-:W-:Y:S01]  /*10390*/  HMMA.16816.F32 R108, R20, R58, R12 ;  /* 0x0000003a146c723c */ /* 0x000fe2000000180c */
[----:B------:R-:W3:Y:S07]  /*103a0*/  LDSM.16.M88.4 R12, [R239+0x8100] ;  /* 0x00810000ef0c783b */ /* 0x000eee0000000200 */
[C---:B------:R-:W-:Y:S08]  /*103b0*/  HMMA.16816.F32 R84, R16.reuse, R56, R84 ;  /* 0x000000381054723c */ /* 0x040ff00000001854 */
[C---:B------:R-:W-:Y:S08]  /*103c0*/  HMMA.16816.F32 R128, R16.reuse, R66, R112 ;  /* 0x000000421080723c */ /* 0x040ff00000001870 */
[C---:B------:R-:W-:Y:S08]  /*103d0*/  HMMA.16816.F32 R124, R16.reuse, R62, R116 ;  /* 0x0000003e107c723c */ /* 0x040ff00000001874 */
[----:B------:R-:W-:Y:S01]  /*103e0*/  HMMA.16816.F32 R100, R16, R70, R100 ;  /* 0x000000461064723c */ /* 0x000fe20000001864 */
[----:B------:R-:W-:Y:S07]  /*103f0*/  LDSM.16.M88.4 R16, [R241+0x8100] ;  /* 0x00810000f110783b */ /* 0x000fee0000000200 */
[C---:B------:R-:W-:Y:S08]  /*10400*/  HMMA.16816.F32 R116, R20.reuse, R68, R104 ;  /* 0x000000441474723c */ /* 0x040ff00000001868 */
[C---:B------:R-:W-:Y:S08]  /*10410*/  HMMA.16816.F32 R132, R20.reuse, R64, R88 ;  /* 0x000000401484723c */ /* 0x040ff00000001858 */
[C---:B------:R-:W-:Y:S01]  /*10420*/  HMMA.16816.F32 R136, R20.reuse, R60, R40 ;  /* 0x0000003c1488723c */ /* 0x040fe20000001828 */
[----:B------:R-:W-:Y:S07]  /*10430*/  LDSM.16.M88.4 R40, [R236+0x1800] ;  /* 0x00180000ec28783b */ /* 0x000fee0000000200 */
[C---:B------:R-:W-:Y:S08]  /*10440*/  HMMA.16816.F32 R112, R20.reuse, R66, R92 ;  /* 0x000000421470723c */ /* 0x040ff0000000185c */
[C---:B------:R-:W-:Y:S01]  /*10450*/  HMMA.16816.F32 R140, R20.reuse, R56, R32 ;  /* 0x00000038148c723c */ /* 0x040fe20000001820 */
[----:B------:R-:W-:Y:S07]  /*10460*/  LDSM.16.M88.4 R32, [R236] ;  /* 0x00000000ec20783b */ /* 0x000fee0000000200 */
[C---:B------:R-:W-:Y:S08]  /*10470*/  HMMA.16816.F32 R68, R20.reuse, R70, R96 ;  /* 0x000000461444723c */ /* 0x040ff00000001860 */
[----:B------:R-:W-:Y:S01]  /*10480*/  HMMA.16816.F32 R120, R20, R62, R80 ;  /* 0x0000003e1478723c */ /* 0x000fe20000001850 */
[----:B------:R-:W-:Y:S07]  /*10490*/  LDSM.16.M88.4 R20, [R236+0x1000] ;  /* 0x00100000ec14783b */ /* 0x000fee0000000200 */
[C---:B-1----:R-:W-:Y:S01]  /*104a0*/  HMMA.16816.F32 R104, R24.reuse, R52, R8 ;  /* 0x000000341868723c */ /* 0x042fe20000001808 */
[----:B------:R-:W1:Y:S07]  /*104b0*/  LDSM.16.M88.4 R8, [R241+0xa100] ;  /* 0x00a10000f108783b */ /* 0x000e6e0000000200 */
[C---:B--2---:R-:W-:Y:S01]  /*104c0*/  HMMA.16816.F32 R96, R24.reuse, R48, R28 ;  /* 0x000000301860723c */ /* 0x044fe2000000181c */
[----:B------:R-:W2:Y:S07]  /*104d0*/  LDSM.16.M88.4 R28, [R236+0x800] ;  /* 0x00080000ec1c783b */ /* 0x000eae0000000200 */
        /* <DEDUP_REMOVED lines=18> */
[C---:B------:R-:W-:Y:S08]  /*10600*/  HMMA.16816.F32 R128, R8.reuse, R40, R80 ;  /* 0x000000280880723c */ /* 0x040ff00000001850 */
[C---:B------:R-:W-:Y:S08]  /*10610*/  HMMA.16816.F32 R104, R8.reuse, R34, R100 ;  /* 0x000000220868723c */ /* 0x040ff00000001864 */
[C---:B--2---:R-:W-:Y:S08]  /*10620*/  HMMA.16816.F32 R108, R8.reuse, R28, R96 ;  /* 0x0000001c086c723c */ /* 0x044ff00000001860 */
[----:B------:R-:W-:Y:S08]  /*10630*/  HMMA.16816.F32 R136, R8, R20, R88 ;  /* 0x000000140888723c */ /* 0x000ff00000001858 */
[C---:B------:R-:W-:Y:S08]  /*10640*/  HMMA.16816.F32 R80, R16.reuse, R32, R116 ;  /* 0x000000201050723c */ /* 0x040ff00000001874 */
[C---:B------:R-:W-:Y:S01]  /*10650*/  HMMA.16816.F32 R124, R16.reuse, R34, R76 ;  /* 0x00000022107c723c */ /* 0x040fe2000000184c */
[----:B------:R-:W-:Y:S07]  /*10660*/  LDSM.16.M88.4 R32, [R242+0x2000] ;  /* 0x00200000f220783b */ /* 0x000fee0000000200 */
        /* <DEDUP_REMOVED lines=96> */
[----:B------:R-:W-:Y:S01]  /*10c70*/  IMAD.U32 R2, RZ, RZ, UR7 ;  /* 0x00000007ff027e24 */ /* 0x000fe2000f8e00ff */
        /* <DEDUP_REMOVED lines=14> */
[----:B------:R-:W-:Y:S02]  /*10d60*/  IMAD.SHL.U32 R17, R160, 0x2, RZ ;  /* 0x00000002a0117824 */ /* 0x000fe400078e00ff */
[----:B------:R-:W-:-:S05]  /*10d70*/  IMAD R10, R2, c[0x0][0x2b8], R5 ;  /* 0x0000ae00020a7a24 */ /* 0x000fca00078e0205 */
[----:B------:R-:W-:Y:S01]  /*10d80*/  SHF.R.S32.HI R2, RZ, 0x1f, R10 ;  /* 0x0000001fff027819 */ /* 0x000fe2000001140a */
[----:B------:R3:W-:Y:S04]  /*10d90*/  STL [R1+0x14], R10 ;  /* 0x0000140a01007387 */ /* 0x0007e80000100800 */
[----:B------:R-:W-:-:S04]  /*10da0*/  IMAD R2, R2, c[0x0][0x1e0], RZ ;  /* 0x0000780002027a24 */ /* 0x000fc800078e02ff */
[C---:B------:R-:W-:Y:S02]  /*10db0*/  IMAD R2, R10.reuse, c[0x0][0x1e4], R2 ;  /* 0x000079000a027a24 */ /* 0x040fe400078e0202 */
[----:B-1----:R-:W-:-:S04]  /*10dc0*/  IMAD.WIDE.U32 R6, R10, c[0x0][0x1e0], RZ ;  /* 0x000078000a067a25 */ /* 0x002fc800078e00ff */
[----:B------:R-:W-:Y:S01]  /*10dd0*/  IMAD.IADD R7, R7, 0x1, R2 ;  /* 0x0000000107077824 */ /* 0x000fe200078e0202 */
[----:B---3--:R-:W-:Y:S02]  /*10de0*/  IADD3 R10, -R158, 0x10, RZ ;  /* 0x000000109e0a7810 */ /* 0x008fe40007ffe1ff */
[----:B--2---:R-:W-:Y:S01]  /*10df0*/  SHF.R.S32.HI R2, RZ, 0x1f, R9 ;  /* 0x0000001fff027819 */ /* 0x004fe20000011409 */
[----:B------:R-:W-:Y:S01]  /*10e00*/  IMAD.WIDE.U32 R6, R9, c[0x0][0x1f0], R6 ;  /* 0x00007c0009067a25 */ /* 0x000fe200078e0006 */
[----:B------:R-:W-:Y:S03]  /*10e10*/  STL [R1+0x10], R9 ;  /* 0x0000100901007387 */ /* 0x000fe60000100800 */
[----:B------:R-:W-:-:S04]  /*10e20*/  IMAD R2, R2, c[0x0][0x1f0], RZ ;  /* 0x00007c0002027a24 */ /* 0x000fc800078e02ff */
[----:B------:R-:W-:Y:S01]  /*10e30*/  IMAD R5, R9, c[0x0][0x1f4], R2 ;  /* 0x00007d0009057a24 */ /* 0x000fe200078e0202 */
[----:B------:R-:W-:-:S04]  /*10e40*/  IADD3 R2, P0, R6, UR20, RZ ;  /* 0x0000001406027c10 */ /* 0x000fc8000ff1e0ff */
[----:B------:R-:W-:Y:S02]  /*10e50*/  IADD3.X R6, R7, UR11, R5, P0, !PT ;  /* 0x0000000b07067c10 */ /* 0x000fe400087fe405 */
[----:B------:R-:W-:-:S04]  /*10e60*/  LEA R5, P0, R2, c[0x0][0x1c8], 0x1 ;  /* 0x0000720002057a11 */ /* 0x000fc800078008ff */
[----:B------:R-:W-:Y:S01]  /*10e70*/  LEA.HI.X R2, R2, c[0x0][0x1cc], R6, 0x1, P0 ;  /* 0x0000730002027a11 */ /* 0x000fe200000f0c06 */
[----:B------:R-:W-:Y:S01]  /*10e80*/  SHFL.IDX PT, R7, R5, 0x3, 0x181f ;  /* 0x00781f0005077f89 */ /* 0x000fe200000e0000 */
[----:B------:R-:W-:-:S03]  /*10e90*/  IADD3 R6, -R25, 0x10, RZ ;  /* 0x0000001019067810 */ /* 0x000fc60007ffe1ff */
[----:B------:R-:W-:Y:S04]  /*10ea0*/  SHFL.IDX PT, R8, R2, 0x3, 0x181f ;  /* 0x00781f0002087f89 */ /* 0x000fe800000e0000 */
[----:B------:R-:W1:Y:S04]  /*10eb0*/  SHFL.IDX PT, R9, R5, RZ, 0x181f ;  /* 0x00181fff05097589 */ /* 0x000e6800000e0000 */
[----:B------:R-:W-:Y:S04]  /*10ec0*/  SHFL.IDX PT, R14, R5, 0x1, 0x181f ;  /* 0x00381f00050e7f89 */ /* 0x000fe800000e0000 */
[----:B------:R-:W2:Y:S04]  /*10ed0*/  SHFL.IDX PT, R12, R2, RZ, 0x181f ;  /* 0x00181fff020c7589 */ /* 0x000ea800000e0000 */
[----:B------:R3:W4:Y:S04]  /*10ee0*/  SHFL.IDX PT, R13, R5, 0x2, 0x181f ;  /* 0x00581f00050d7f89 */ /* 0x00072800000e0000 */
[----:B------:R-:W5:Y:S04]  /*10ef0*/  SHFL.IDX PT, R15, R2, 0x1, 0x181f ;  /* 0x00381f00020f7f89 */ /* 0x000f6800000e0000 */
[----:B------:R4:W4:Y:S01]  /*10f00*/  SHFL.IDX PT, R24, R2, 0x2, 0x181f ;  /* 0x00581f0002187f89 */ /* 0x00092200000e0000 */
[----:B-1----:R-:W-:-:S02]  /*10f10*/  IADD3 R20, P2, R9, R17, RZ ;  /* 0x0000001109147210 */ /* 0x002fc40007f5e0ff */
[----:B---3--:R-:W-:Y:S02]  /*10f20*/  LOP3.LUT R5, R6, 0xf, RZ, 0xc0, !PT ;  /* 0x0000000f06057812 */ /* 0x008fe400078ec0ff */
[----:B------:R-:W-:Y:S02]  /*10f30*/  SHF.L.U64.HI R6, R160, 0x1, R164 ;  /* 0x00000001a0067819 */ /* 0x000fe400000102a4 */
[----:B------:R-:W-:Y:S02]  /*10f40*/  IADD3 R22, P1, P0, R5, R7, R17 ;  /* 0x0000000705167210 */ /* 0x000fe4000783e011 */
[----:B------:R-:W-:Y:S01]  /*10f50*/  LOP3.LUT R5, R10, 0xf, RZ, 0xc0, !PT ;  /* 0x0000000f0a057812 */ /* 0x000fe200078ec0ff */
[--C-:B--2---:R-:W-:Y:S01]  /*10f60*/  IMAD.X R21, R12, 0x1, R6.reuse, P2 ;  /* 0x000000010c157824 */ /* 0x104fe200010e0606 */
[----:B------:R-:W-:Y:S01]  /*10f70*/  IADD3.X R23, RZ, R8, R6, P1, P0 ;  /* 0x00000008ff177210 */ /* 0x000fe20000fe0406 */
[----:B----4-:R-:W-:-:S03]  /*10f80*/  IMAD.SHL.U32 R2, R162, 0x2, RZ ;  /* 0x00000002a2027824 */ /* 0x010fc600078e00ff */
[----:B------:R1:W-:Y:S02]  /*10f90*/  LDGSTS.E.BYPASS.LTC128B.128 [R161+0x4100], [R20.64], !P5 ;  /* 0x0410000014a17fae */ /* 0x0003e4000e901d62 */
[----:B------:R-:W-:Y:S02]  /*10fa0*/  IADD3 R10, P1, P0, R5, R7, R2 ;  /* 0x00000007050a7210 */ /* 0x000fe4000783e002 */
[----:B------:R-:W-:-:S04]  /*10fb0*/  SHF.L.U64.HI R5, R162, 0x1, R163 ;  /* 0x00000001a2057819 */ /* 0x000fc800000102a3 */
[--C-:B------:R-:W-:Y:S02]  /*10fc0*/  IADD3.X R11, RZ, R8, R5.reuse, P1, P0 ;  /* 0x00000008ff0b7210 */ /* 0x100fe40000fe0405 */
[-C--:B------:R-:W-:Y:S02]  /*10fd0*/  IADD3 R18, P0, R9, R2.reuse, RZ ;  /* 0x0000000209127210 */ /* 0x080fe40007f1e0ff */
[CC--:B------:R-:W-:Y:S02]  /*10fe0*/  IADD3 R16, P1, R14.reuse, R17.reuse, RZ ;  /* 0x000000110e107210 */ /* 0x0c0fe40007f3e0ff */
[-C--:B------:R-:W-:Y:S01]  /*10ff0*/  IADD3 R14, P2, R14, R2.reuse, RZ ;  /* 0x000000020e0e7210 */ /* 0x080fe20007f5e0ff */
[--C-:B------:R-:W-:Y:S01]  /*11000*/  IMAD.X R19, R12, 0x1, R5.reuse, P0 ;  /* 0x000000010c137824 */ /* 0x100fe200000e0605 */
[----:B------:R-:W-:Y:S01]  /*11010*/  IADD3 R12, P0, R13, R17, RZ ;  /* 0x000000110d0c7210 */ /* 0x000fe20007f1e0ff */
[--C-:B-----5:R-:W-:Y:S01]  /*11020*/  IMAD.X R17, R15, 0x1, R6.reuse, P1 ;  /* 0x000000010f117824 */ /* 0x120fe200008e0606 */
[----:B------:R-:W-:Y:S01]  /*11030*/  IADD3 R8, P1, R13, R2, RZ ;  /* 0x000000020d087210 */ /* 0x000fe20007f3e0ff */
[--C-:B------:R-:W-:Y:S01]  /*11040*/  IMAD.X R15, R15, 0x1, R5.reuse, P2 ;  /* 0x000000010f0f7824 */ /* 0x100fe200010e0605 */
[----:B------:R-:W-:Y:S01]  /*11050*/  ISETP.NE.U32.AND P2, PT, R158, RZ, PT ;  /* 0x000000ff9e00720c */ /* 0x000fe20003f45070 */
[C---:B------:R-:W-:Y:S01]  /*11060*/  IMAD.X R13, R24.reuse, 0x1, R6, P0 ;  /* 0x00000001180d7824 */ /* 0x040fe200000e0606 */
        /* <DEDUP_REMOVED lines=9> */
.L_x_904:
[----:B------:R-:W-:Y:S01]  /*11100*/  LOP3.LUT R2, R157, 0xffffffe0, RZ, 0xc0, !PT ;  /* 0xffffffe09d027812 */ /* 0x000fe200078ec0ff */
[----:B------:R-:W-:Y:S01]  /*11110*/  IMAD.U32 R6, RZ, RZ, UR6 ;  /* 0x00000006ff067e24 */ /* 0x000fe2000f8e00ff */
[----:B------:R-:W-:Y:S01]  /*11120*/  STL [R1+0x50], R241 ;  /* 0x000050f101007387 */ /* 0x000fe20000100800 */
[----:B------:R-:W-:-:S02]  /*11130*/  IMAD.SHL.U32 R232, R0, 0x2, RZ ;  /* 0x0000000200e87824 */ /* 0x000fc400078e00ff */
[----:B------:R-:W-:Y:S01]  /*11140*/  IMAD.IADD R2, R159, 0x1, -R2 ;  /* 0x000000019f027824 */ /* 0x000fe200078e0a02 */
[----:B------:R-:W-:Y:S01]  /*11150*/  STL [R1+0x4c], R240 ;  /* 0x00004cf001007387 */ /* 0x000fe20000100800 */
[----:B------:R-:W-:Y:S01]  /*11160*/  IMAD R233, R4, 0x2, R232 ;  /* 0x0000000204e97824 */ /* 0x000fe200078e02e8 */
[C---:B------:R-:W-:Y:S02]  /*11170*/  LEA R235, R3.reuse, R232, 0x1 ;  /* 0x000000e803eb7211 */ /* 0x040fe400078e08ff */
[----:B------:R-:W-:Y:S01]  /*11180*/  SHF.R.S32.HI R5, RZ, 0x1f, R2 ;  /* 0x0000001fff057819 */ /* 0x000fe20000011402 */
[----:B------:R-:W-:Y:S01]  /*11190*/  STL [R1+0x48], R239 ;  /* 0x000048ef01007387 */ /* 0x000fe20000100800 */
[----:B------:R-:W-:Y:S02]  /*111a0*/  IMAD R234, R3, 0x2, R233 ;  /* 0x0000000203ea7824 */ /* 0x000fe400078e02e9 */
[----:B------:R-:W-:Y:S01]  /*111b0*/  LEA.HI R5, R5, R2, RZ, 0x2 ;  /* 0x0000000205057211 */ /* 0x000fe200078f10ff */
[----:B------:R-:W-:Y:S03]  /*111c0*/  STL [R1+0x44], R238 ;  /* 0x000044ee01007387 */ /* 0x000fe60000100800 */
[----:B------:R-:W-:Y:S01]  /*111d0*/  LOP3.LUT R5, R5, 0x7ffffffc, RZ, 0xc0, !PT ;  /* 0x7ffffffc05057812 */ /* 0x000fe200078ec0ff */
[----:B------:R-:W-:Y:S03]  /*111e0*/  STL [R1+0x40], R237 ;  /* 0x000040ed01007387 */ /* 0x000fe60000100800 */
[----:B------:R-:W-:Y:S01]  /*111f0*/  IADD3 R2, R2, -R5, RZ ;  /* 0x8000000502027210 */ /* 0x000fe20007ffe0ff */
[----:B------:R-:W-:Y:S04]  /*11200*/  STL [R1+0x3c], R236 ;  /* 0x00003cec01007387 */ /* 0x000fe80000100800 */
[----:B------:R-:W-:Y:S01]  /*11210*/  IMAD R2, R2, -0x2, R6 ;  /* 0xfffffffe02027824 */ /* 0x000fe200078e0206 */
[----:B------:R2:W-:Y:S04]  /*11220*/  STL [R1+0x38], R167 ;  /* 0x000038a701007387 */ /* 0x0005e80000100800 */
[C---:B------:R-:W-:Y:S01]  /*11230*/  ISETP.GT.AND P1, PT, R2.reuse, RZ, PT ;  /* 0x000000ff0200720c */ /* 0x040fe20003f24270 */
[----:B------:R3:W-:Y:S01]  /*11240*/  STL [R1+0x34], R160 ;  /* 0x000034a001007387 */ /* 0x0007e20000100800 */
[----:B------:R-:W-:-:S02]  /*11250*/  ISETP.GT.AND P0, PT, R2, 0x1, PT ;  /* 0x000000010200780c */ /* 0x000fc40003f04270 */
[----:B------:R-:W-:Y:S01]  /*11260*/  FSEL R6, R104, -INF , P1 ;  /* 0xff80000068067808 */ /* 0x000fe20000800000 */
[----:B------:R-:W-:Y:S01]  /*11270*/  LDSM.16.MT88.4 R76, [R235+0x900] ;  /* 0x00090000eb4c783b */ /* 0x000fe20000004200 */
[----:B------:R-:W-:Y:S02]  /*11280*/  FSEL R7, R105, -INF , P0 ;  /* 0xff80000069077808 */ /* 0x000fe40000000000 */
[C---:B------:R-:W-:Y:S01]  /*11290*/  ISETP.GT.AND P3, PT, R2.reuse, 0x8, PT ;  /* 0x000000080200780c */ /* 0x040fe20003f64270 */
[----:B------:R-:W-:Y:S01]  /*112a0*/  LDSM.16.MT88.4 R48, [R233+0x900] ;  /* 0x00090000e930783b */ /* 0x000fe20000004200 */
[----:B------:R-:W-:Y:S02]  /*112b0*/  ISETP.GT.AND P2, PT, R2, 0x9, PT ;  /* 0x000000090200780c */ /* 0x000fe40003f44270 */
[----:B-1----:R-:W-:Y:S01]  /*112c0*/  FSEL R8, R100, -INF , P3 ;  /* 0xff80000064087808 */ /* 0x002fe20001800000 */
[----:B------:R-:W0:Y:S01]  /*112d0*/  LDGDEPBAR ;  /* 0x00000000000079af */ /* 0x000e220000000000 */
[----:B------:R-:W-:-:S02]  /*112e0*/  FMNMX.FTZ R5, R6, R7, !PT ;  /* 0x0000000706057209 */ /* 0x000fc40007810000 */
[----:B------:R-:W-:Y:S02]  /*112f0*/  FSEL R10, R106, -INF , P1 ;  /* 0xff8000006a0a7808 */ /* 0x000fe40000800000 */
[----:B------:R-:W-:Y:S02]  /*11300*/  FSEL R135, R66, -INF , P1 ;  /* 0xff80000042877808 */ /* 0x000fe40000800000 */
[----:B------:R-:W-:Y:S02]  /*11310*/  FSEL R119, R64, -INF , P1 ;  /* 0xff80000040777808 */ /* 0x000fe40000800000 */
[----:B------:R-:W-:Y:S02]  /*11320*/  FSEL R9, R101, -INF , P2 ;  /* 0xff80000065097808 */ /* 0x000fe40001000000 */
[----:B------:R-:W-:Y:S02]  /*11330*/  ISETP.GT.AND P1, PT, R2, 0x10, PT ;  /* 0x000000100200780c */ /* 0x000fe40003f24270 */
[----:B------:R-:W-:-:S02]  /*11340*/  FMNMX.FTZ R5, R8, R5, !PT ;  /* 0x0000000508057209 */ /* 0x000fc40007810000 */
[----:B------:R-:W-:Y:S02]  /*11350*/  FSEL R11, R107, -INF , P0 ;  /* 0xff8000006b0b7808 */ /* 0x000fe40000000000 */
[----:B------:R-:W-:Y:S01]  /*11360*/  FSEL R133, R67, -INF , P0 ;  /* 0xff80000043857808 */ /* 0x000fe20000000000 */
[----:B------:R-:W-:Y:S01]  /*11370*/  LDSM.16.MT88.4 R104, [R234+0x2100] ;  /* 0x00210000ea68783b */ /* 0x000fe20000004200 */
[----:B------:R-:W-:Y:S02]  /*11380*/  FSEL R118, R65, -INF , P0 ;  /* 0xff80000041767808 */ /* 0x000fe40000000000 */
[----:B------:R-:W-:Y:S01]  /*11390*/  ISETP.GT.AND P0, PT, R2, 0x11, PT ;  /* 0x000000110200780c */ /* 0x000fe20003f04270 */
[----:B------:R-:W-:Y:S01]  /*113a0*/  LDSM.16.MT88.4 R64, [R232+0x900] ;  /* 0x00090000e840783b */ /* 0x000fe20000004200 */
[----:B------:R-:W-:Y:S02]  /*113b0*/  FSEL R16, R96, -INF , P1 ;  /* 0xff80000060107808 */ /* 0x000fe40000800000 */
        /* <DEDUP_REMOVED lines=8> */
[----:B------:R-:W-:Y:S02]  /*11440*/  FSEL R128, R59, -INF , P0 ;  /* 0xff8000003b807808 */ /* 0x000fe40000000000 */
[----:B------:R-:W-:Y:S02]  /*11450*/  FSEL R114, R57, -INF , P0 ;  /* 0xff80000039727808 */ /* 0x000fe40000000000 */
[----:B------:R-:W-:Y:S02]  /*11460*/  ISETP.GT.AND P0, PT, R2, 0x19, PT ;  /* 0x000000190200780c */ /* 0x000fe40003f04270 */
[----:B------:R-:W-:Y:S02]  /*11470*/  FSEL R18, R92, -INF , P3 ;  /* 0xff8000005c127808 */ /* 0x000fe40001800000 */
[----:B------:R-:W-:-:S02]  /*11480*/  FMNMX.FTZ R5, R17, R5, !PT ;  /* 0x0000000511057209 */ /* 0x000fc40007810000 */
[----:B------:R-:W-:Y:S02]  /*11490*/  FSEL R15, R103, -INF , P2 ;  /* 0xff800000670f7808 */ /* 0x000fe40001000000 */
[----:B------:R-:W-:Y:S01]  /*114a0*/  FSEL R131, R63, -INF , P2 ;  /* 0xff8000003f837808 */ /* 0x000fe20001000000 */
[----:B------:R-:W-:Y:S01]  /*114b0*/  LDSM.16.MT88.4 R100, [R235+0x2100] ;  /* 0x00210000eb64783b */ /* 0x000fe20000004200 */
[----:B------:R-:W-:Y:S02]  /*114c0*/  FSEL R116, R61, -INF , P2 ;  /* 0xff8000003d747808 */ /* 0x000fe40001000000 */
[----:B------:R-:W-:Y:S01]  /*114d0*/  FSEL R19, R93, -INF , P0 ;  /* 0xff8000005d137808 */ /* 0x000fe20000000000 */
[----:B------:R-:W-:Y:S01]  /*114e0*/  LDSM.16.MT88.4 R60, [R234+0x900] ;  /* 0x00090000ea3c783b */ /* 0x000fe20000004200 */
        /* <DEDUP_REMOVED lines=33> */
[----:B--2---:R-:W-:Y:S02]  /*11700*/  FSEL R167, R80, -INF , P0 ;  /* 0xff80000050a77808 */ /* 0x004fe40000000000 */
[----:B------:R-:W-:-:S02]  /*11710*/  FMNMX.FTZ R5, R178, R5, !PT ;  /* 0x00000005b2057209 */ /* 0x000fc40007810000 */
[----:B------:R-:W-:Y:S02]  /*11720*/  FSEL R182, R86, -INF , P1 ;  /* 0xff80000056b67808 */ /* 0x000fe40000800000 */
[----:B------:R-:W-:Y:S01]  /*11730*/  FSEL R168, R42, -INF , P1 ;  /* 0xff8000002aa87808 */ /* 0x000fe20000800000 */
[----:B------:R-:W-:Y:S01]  /*11740*/  LDSM.16.MT88.4 R84, [R235+0x100] ;  /* 0x00010000eb54783b */ /* 0x000fe20000004200 */
[----:B------:R-:W-:Y:S02]  /*11750*/  FSEL R162, R40, -INF , P1 ;  /* 0xff80000028a27808 */ /* 0x000fe40000800000 */
[----:B------:R-:W-:Y:S01]  /*11760*/  ISETP.GT.AND P1, PT, R2, 0x38, PT ;  /* 0x000000380200780c */ /* 0x000fe20003f24270 */
[----:B------:R-:W-:Y:S01]  /*11770*/  LDSM.16.MT88.4 R40, [R232+0x100] ;  /* 0x00010000e828783b */ /* 0x000fe20000004200 */
[----:B---3--:R-:W-:Y:S02]  /*11780*/  FSEL R160, R81, -INF , P2 ;  /* 0xff80000051a07808 */ /* 0x008fe40001000000 */
        /* <DEDUP_REMOVED lines=8> */
[----:B------:R-:W-:Y:S02]  /*11810*/  FMNMX.FTZ R2, R236, R2, !PT ;  /* 0x00000002ec027209 */ /* 0x000fe40007810000 */
[----:B------:R-:W-:Y:S02]  /*11820*/  FSEL R22, R94, -INF , P3 ;  /* 0xff8000005e167808 */ /* 0x000fe40001800000 */
[----:B------:R-:W-:Y:S01]  /*11830*/  FMNMX.FTZ R2, R241, R2, !PT ;  /* 0x00000002f1027209 */ /* 0x000fe20007810000 */
[----:B------:R-:W-:Y:S01]  /*11840*/  LDSM.16.MT88.4 R92, [R232+0x2100] ;  /* 0x00210000e85c783b */ /* 0x000fe20000004200 */
[----:B------:R-:W-:Y:S02]  /*11850*/  FSEL R130, R54, -INF , P3 ;  /* 0xff80000036827808 */ /* 0x000fe40001800000 */
[----:B------:R-:W-:Y:S01]  /*11860*/  FSEL R113, R52, -INF , P3 ;  /* 0xff80000034717808 */ /* 0x000fe20001800000 */
[----:B------:R-:W1:Y:S01]  /*11870*/  SHFL.BFLY PT, R5, R2, 0x2, 0x1f ;  /* 0x0c401f0002057f89 */ /* 0x000e6200000e0000 */
[----:B------:R-:W-:-:S02]  /*11880*/  FSEL R240, R83, -INF , P2 ;  /* 0xff80000053f07808 */ /* 0x000fc40001000000 */
[----:B------:R-:W-:Y:S01]  /*11890*/  FSEL R237, R70, -INF , P1 ;  /* 0xff80000046ed7808 */ /* 0x000fe20000800000 */
[----:B------:R-:W-:Y:S01]  /*118a0*/  LDSM.16.MT88.4 R52, [R235+0x2900] ;  /* 0x00290000eb34783b */ /* 0x000fe20000004200 */
[----:B------:R-:W-:Y:S02]  /*118b0*/  FSEL R199, R71, -INF , P0 ;  /* 0xff80000047c77808 */ /* 0x000fe40000000000 */
[----:B------:R-:W-:Y:S01]  /*118c0*/  FSEL R186, R29, -INF , P2 ;  /* 0xff8000001dba7808 */ /* 0x000fe20001000000 */
[----:B------:R-:W-:Y:S01]  /*118d0*/  LDSM.16.MT88.4 R68, [R233+0x2900] ;  /* 0x00290000e944783b */ /* 0x000fe20000004200 */
[----:B------:R-:W-:Y:S02]  /*118e0*/  FSEL R187, R72, -INF , P1 ;  /* 0xff80000048bb7808 */ /* 0x000fe40000800000 */
[----:B------:R-:W-:Y:S02]  /*118f0*/  FSEL R185, R73, -INF , P0 ;  /* 0xff80000049b97808 */ /* 0x000fe40000000000 */
[----:B------:R-:W-:-:S02]  /*11900*/  FSEL R190, R31, -INF , P2 ;  /* 0xff8000001fbe7808 */ /* 0x000fc40001000000 */
[----:B------:R-:W-:Y:S02]  /*11910*/  FSEL R189, R74, -INF , P1 ;  /* 0xff8000004abd7808 */ /* 0x000fe40000800000 */
[----:B------:R-:W-:Y:S02]  /*11920*/  FSEL R188, R75, -INF , P0 ;  /* 0xff8000004bbc7808 */ /* 0x000fe40000000000 */
[----:B------:R-:W-:Y:S01]  /*11930*/  LDSM.16.MT88.4 R72, [R232+0x2900] ;  /* 0x00290000e848783b */ /* 0x000fe20000004200 */
[----:B-1----:R-:W-:-:S05]  /*11940*/  FMNMX.FTZ R2, R2, R5, !PT ;  /* 0x0000000502027209 */ /* 0x002fca0007810000 */
[----:B------:R-:W1:Y:S02]  /*11950*/  SHFL.BFLY PT, R5, R2, 0x1, 0x1f ;  /* 0x0c201f0002057f89 */ /* 0x000e6400000e0000 */
[----:B-1----:R-:W-:-:S04]  /*11960*/  FMNMX.FTZ R163, R2, R5, !PT ;  /* 0x0000000502a37209 */ /* 0x002fc80007810000 */
[C---:B------:R-:W-:Y:S01]  /*11970*/  FSETP.NEU.FTZ.AND P3, PT, R163.reuse, -INF , PT ;  /* 0xff800000a300780b */ /* 0x040fe20003f7d000 */
[----:B------:R-:W-:-:S05]  /*11980*/  FMUL.FTZ R2, R163, c[0x0][0x2d0] ;  /* 0x0000b400a3027a20 */ /* 0x000fca0000410000 */
        /* <DEDUP_REMOVED lines=18> */
[----:B------:R-:W-:Y:S03]  /*11ab0*/  MUFU.EX2 R196, R3 ;  /* 0x0000000300c47308 */ /* 0x000fe60000000800 */
[----:B------:R-:W-:-:S04]  /*11ac0*/  FMNMX.FTZ R2, R240, R2, !PT ;  /* 0x00000002f0027209 */ /* 0x000fc80007810000 */
[----:B------:R-:W-:-:S04]  /*11ad0*/  FMNMX.FTZ R2, R237, R2, !PT ;  /* 0x00000002ed027209 */ /* 0x000fc80007810000 */
[----:B------:R-:W-:-:S05]  /*11ae0*/  FMNMX.FTZ R2, R199, R2, !PT ;  /* 0x00000002c7027209 */ /* 0x000fca0007810000 */
        /* <DEDUP_REMOVED lines=8> */
[----:B------:R-:W-:Y:S01]  /*11b70*/  FFMA.FTZ R0, R11, c[0x0][0x2d0], -R12 ;  /* 0x0000b4000b007a23 */ /* 0x000fe2000001080c */
[----:B------:R1:W-:Y:S08]  /*11b80*/  MUFU.EX2 R206, R5 ;  /* 0x0000000500ce7308 */ /* 0x0003f00000000800 */
[----:B------:R2:W-:Y:S01]  /*11b90*/  MUFU.EX2 R201, R0 ;  /* 0x0000000000c97308 */ /* 0x0005e20000000800 */
[----:B-1----:R-:W-:-:S07]  /*11ba0*/  FFMA.FTZ R5, R7, c[0x0][0x2d0], -R13 ;  /* 0x0000b40007057a23 */ /* 0x002fce000001080d */
[----:B------:R1:W3:Y:S01]  /*11bb0*/  MUFU.EX2 R172, R5 ;  /* 0x0000000500ac7308 */ /* 0x0002e20000000800 */
[----:B--2---:R-:W-:-:S07]  /*11bc0*/  FFMA.FTZ R0, R14, c[0x0][0x2d0], -R12 ;  /* 0x0000b4000e007a23 */ /* 0x004fce000001080c */
[----:B------:R2:W-:Y:S01]  /*11bd0*/  MUFU.EX2 R174, R0 ;  /* 0x0000000000ae7308 */ /* 0x0005e20000000800 */
[----:B-1----:R-:W-:Y:S01]  /*11be0*/  FFMA.FTZ R5, R8, c[0x0][0x2d0], -R13 ;  /* 0x0000b40008057a23 */ /* 0x002fe2000001080d */
[----:B------:R-:W-:Y:S02]  /*11bf0*/  FMNMX.FTZ R8, R135, R133, !PT ;  /* 0x0000008587087209 */ /* 0x000fe40007810000 */
[----:B---3--:R-:W-:-:S04]  /*11c00*/  F2FP.PACK_AB R4, R172, R206 ;  /* 0x000000ceac04723e */ /* 0x008fc800000000ff */
[----:B------:R1:W-:Y:S01]  /*11c10*/  MUFU.EX2 R202, R5 ;  /* 0x0000000500ca7308 */ /* 0x0003e20000000800 */
[----:B------:R-:W-:Y:S01]  /*11c20*/  FMNMX.FTZ R8, R132, R8, !PT ;  /* 0x0000000884087209 */ /* 0x000fe20007810000 */
[----:B--2---:R-:W-:-:S03]  /*11c30*/  FFMA.FTZ R0, R15, c[0x0][0x2d0], -R12 ;  /* 0x0000b4000f007a23 */ /* 0x004fc6000001080c */
[----:B------:R-:W-:-:S03]  /*11c40*/  FMNMX.FTZ R8, R131, R8, !PT ;  /* 0x0000000883087209 */ /* 0x000fc60007810000 */
[----:B------:R2:W3:Y:S01]  /*11c50*/  MUFU.EX2 R173, R0 ;  /* 0x0000000000ad7308 */ /* 0x0004e20000000800 */
[----:B------:R-:W-:-:S04]  /*11c60*/  FMNMX.FTZ R8, R129, R8, !PT ;  /* 0x0000000881087209 */ /* 0x000fc80007810000 */
[----:B------:R-:W-:Y:S01]  /*11c70*/  FMNMX.FTZ R3, R128, R8, !PT ;  /* 0x0000000880037209 */ /* 0x000fe20007810000 */
[--C-:B------:R-:W-:Y:S02]  /*11c80*/  FFMA.FTZ R8, R19, c[0x0][0x2d0], -R13.reuse ;  /* 0x0000b40013087a23 */ /* 0x100fe4000001080d */
[----:B-1----:R-:W-:Y:S01]  /*11c90*/  FFMA.FTZ R5, R9, c[0x0][0x2d0], -R13 ;  /* 0x0000b40009057a23 */ /* 0x002fe2000001080d */
[----:B------:R-:W-:Y:S01]  /*11ca0*/  FMNMX.FTZ R3, R130, R3, !PT ;  /* 0x0000000382037209 */ /* 0x000fe20007810000 */
[----:B------:R1:W-:Y:S03]  /*11cb0*/  MUFU.EX2 R203, R8 ;  /* 0x0000000800cb7308 */ /* 0x0003e60000000800 */
[----:B------:R-:W-:Y:S02]  /*11cc0*/  FMNMX.FTZ R3, R134, R3, !PT ;  /* 0x0000000386037209 */ /* 0x000fe40007810000 */
[----:B--2---:R-:W-:-:S02]  /*11cd0*/  FMNMX.FTZ R0, R119, R118, !PT ;  /* 0x0000007677007209 */ /* 0x004fc40007810000 */
[----:B------:R-:W-:Y:S01]  /*11ce0*/  FMNMX.FTZ R3, R176, R3, !PT ;  /* 0x00000003b0037209 */ /* 0x000fe20007810000 */
[----:B------:R2:W4:Y:S01]  /*11cf0*/  MUFU.EX2 R164, R5 ;  /* 0x0000000500a47308 */ /* 0x0005220000000800 */
[----:B------:R-:W-:Y:S02]  /*11d00*/  FMNMX.FTZ R0, R117, R0, !PT ;  /* 0x0000000075007209 */ /* 0x000fe40007810000 */
[----:B---3--:R-:W-:Y:S02]  /*11d10*/  F2FP.PACK_AB R7, R173, R174 ;  /* 0x000000aead07723e */ /* 0x008fe400000000ff */
[----:B------:R-:W-:Y:S01]  /*11d20*/  FMNMX.FTZ R0, R116, R0, !PT ;  /* 0x0000000074007209 */ /* 0x000fe20007810000 */
[----:B-1----:R-:W-:-:S03]  /*11d30*/  FFMA.FTZ R8, R20, c[0x0][0x2d0], -R12 ;  /* 0x0000b40014087a23 */ /* 0x002fc6000001080c */
[----:B------:R-:W-:Y:S01]  /*11d40*/  FMNMX.FTZ R0, R115, R0, !PT ;  /* 0x0000000073007209 */ /* 0x000fe20007810000 */
[----:B------:R1:W-:Y:S03]  /*11d50*/  MUFU.EX2 R204, R8 ;  /* 0x0000000800cc7308 */ /* 0x0003e60000000800 */
[----:B------:R-:W-:Y:S01]  /*11d60*/  FMNMX.FTZ R0, R114, R0, !PT ;  /* 0x0000000072007209 */ /* 0x000fe20007810000 */
[----:B--2---:R-:W-:-:S03]  /*11d70*/  FFMA.FTZ R5, R10, c[0x0][0x2d0], -R12 ;  /* 0x0000b4000a057a23 */ /* 0x004fc6000001080c */
[----:B------:R-:W-:Y:S02]  /*11d80*/  FMNMX.FTZ R0, R113, R0, !PT ;  /* 0x0000000071007209 */ /* 0x000fe40007810000 */
[----:B----4-:R-:W-:Y:S01]  /*11d90*/  F2FP.PACK_AB R6, R164, R202 ;  /* 0x000000caa406723e */ /* 0x010fe200000000ff */
[----:B------:R-:W2:Y:S01]  /*11da0*/  MUFU.EX2 R228, R5 ;  /* 0x0000000500e47308 */ /* 0x000ea20000000800 */
[----:B------:R-:W-:Y:S02]  /*11db0*/  FMNMX.FTZ R0, R112, R0, !PT ;  /* 0x0000000070007209 */ /* 0x000fe40007810000 */
[----:B------:R-:W-:Y:S02]  /*11dc0*/  F2FP.PACK_AB R10, R203, R196 ;  /* 0x000000c4cb0a723e */ /* 0x000fe400000000ff */
[----:B------:R-:W-:Y:S02]  /*11dd0*/  FMNMX.FTZ R0, R170, R0, !PT ;  /* 0x00000000aa007209 */ /* 0x000fe40007810000 */
[----:B-1----:R-:W-:Y:S01]  /*11de0*/  FMNMX.FTZ R8, R171, R3, !PT ;  /* 0x00000003ab087209 */ /* 0x002fe20007810000 */
[----:B------:R-:W-:Y:S01]  /*11df0*/  FFMA.FTZ R3, R21, c[0x0][0x2d0], -R12 ;  /* 0x0000b40015037a23 */ /* 0x000fe2000001080c */
[----:B------:R-:W-:-:S02]  /*11e00*/  FMNMX.FTZ R0, R169, R0, !PT ;  /* 0x00000000a9007209 */ /* 0x000fc40007810000 */
[----:B------:R-:W-:Y:S01]  /*11e10*/  FMNMX.FTZ R8, R168, R8, !PT ;  /* 0x00000008a8087209 */ /* 0x000fe20007810000 */
[----:B------:R1:W3:Y:S01]  /*11e20*/  MUFU.EX2 R175, R3 ;  /* 0x0000000300af7308 */ /* 0x0002e20000000800 */
[----:B------:R-:W-:Y:S02]  /*11e30*/  FMNMX.FTZ R0, R162, R0, !PT ;  /* 0x00000000a2007209 */ /* 0x000fe40007810000 */
[----:B--2---:R-:W-:Y:S02]  /*11e40*/  F2FP.PACK_AB R5, R201, R228 ;  /* 0x000000e4c905723e */ /* 0x004fe400000000ff */
[----:B------:R-:W-:-:S04]  /*11e50*/  FMNMX.FTZ R0, R161, R0, !PT ;  /* 0x00000000a1007209 */ /* 0x000fc80007810000 */
[----:B------:R-:W-:Y:S01]  /*11e60*/  FMNMX.FTZ R0, R191, R0, !PT ;  /* 0x00000000bf007209 */ /* 0x000fe20007810000 */
[C---:B------:R-:W-:Y:S03]  /*11e70*/  HMMA.16816.F32 R140, R4.reuse, R96, RZ ;  /* 0x00000060048c723c */ /* 0x040fe600000018ff */
[----:B------:R-:W-:Y:S02]  /*11e80*/  FMNMX.FTZ R0, R186, R0, !PT ;  /* 0x00000000ba007209 */ /* 0x000fe40007810000 */
[----:B-1----:R-:W-:Y:S01]  /*11e90*/  FMNMX.FTZ R3, R166, R8, !PT ;  /* 0x00000008a6037209 */ /* 0x002fe20007810000 */
[----:B------:R-:W-:Y:S01]  /*11ea0*/  FFMA.FTZ R8, R22, c[0x0][0x2d0], -R12 ;  /* 0x0000b40016087a23 */ /* 0x000fe2000001080c */
[----:B------:R-:W-:Y:S01]  /*11eb0*/  FMNMX.FTZ R0, R187, R0, !PT ;  /* 0x00000000bb007209 */ /* 0x000fe20007810000 */
[----:B------:R-:W-:Y:S01]  /*11ec0*/  HMMA.16816.F32 R144, R4, R92, RZ ;  /* 0x0000005c0490723c */ /* 0x000fe200000018ff */
[----:B------:R-:W-:Y:S01]  /*11ed0*/  FMNMX.FTZ R3, R209, R3, !PT ;  /* 0x00000003d1037209 */ /* 0x000fe20007810000 */
[----:B------:R1:W-:Y:S01]  /*11ee0*/  MUFU.EX2 R239, R8 ;  /* 0x0000000800ef7308 */ /* 0x0003e20000000800 */
[----:B------:R-:W-:-:S02]  /*11ef0*/  FMNMX.FTZ R0, R185, R0, !PT ;  /* 0x00000000b9007209 */ /* 0x000fc40007810000 */
[----:B------:R-:W-:-:S03]  /*11f00*/  FMNMX.FTZ R3, R190, R3, !PT ;  /* 0x00000003be037209 */ /* 0x000fc60007810000 */
[----:B------:R-:W2:Y:S01]  /*11f10*/  SHFL.BFLY PT, R9, R0, 0x2, 0x1f ;  /* 0x0c401f0000097f89 */ /* 0x000ea200000e0000 */
[----:B------:R-:W-:Y:S01]  /*11f20*/  FMNMX.FTZ R3, R189, R3, !PT ;  /* 0x00000003bd037209 */ /* 0x000fe20007810000 */
[----:B------:R-:W-:Y:S03]  /*11f30*/  HMMA.16816.F32 R56, R4, R40, RZ ;  /* 0x000000280438723c */ /* 0x000fe600000018ff */
[----:B------:R-:W-:-:S05]  /*11f40*/  FMNMX.FTZ R14, R188, R3, !PT ;  /* 0x00000003bc0e7209 */ /* 0x000fca0007810000 */
[----:B------:R-:W-:Y:S01]  /*11f50*/  SHFL.BFLY PT, R15, R14, 0x2, 0x1f ;  /* 0x0c401f000e0f7f89 */ /* 0x000fe200000e0000 */
[----:B-1----:R-:W-:Y:S01]  /*11f60*/  FFMA.FTZ R8, R23, c[0x0][0x2d0], -R12 ;  /* 0x0000b40017087a23 */ /* 0x002fe2000001080c */
[C---:B------:R-:W-:Y:S03]  /*11f70*/  HMMA.16816.F32 R148, R4.reuse, R44, RZ ;  /* 0x0000002c0494723c */ /* 0x040fe600000018ff */
[----:B------:R1:W4:Y:S05]  /*11f80*/  MUFU.EX2 R198, R8 ;  /* 0x0000000800c67308 */ /* 0x00032a0000000800 */
[----:B------:R-:W-:Y:S01]  /*11f90*/  HMMA.16816.F32 R156, R4, R84, RZ ;  /* 0x00000054049c723c */ /* 0x000fe200000018ff */
[----:B--2---:R-:W-:-:S02]  /*11fa0*/  FMNMX.FTZ R0, R0, R9, !PT ;  /* 0x0000000900007209 */ /* 0x004fc40007810000 */
[----:B---3--:R-:W-:-:S05]  /*11fb0*/  F2FP.PACK_AB R9, R175, R204 ;  /* 0x000000ccaf09723e */ /* 0x008fca00000000ff */
[----:B------:R-:W-:Y:S01]  /*11fc0*/  HMMA.16816.F32 R152, R4, R88, RZ ;  /* 0x000000580498723c */ /* 0x000fe200000018ff */
[----:B------:R-:W2:Y:S01]  /*11fd0*/  SHFL.BFLY PT, R16, R0, 0x1, 0x1f ;  /* 0x0c201f0000107f89 */ /* 0x000ea200000e0000 */
[----:B-1----:R-:W-:Y:S02]  /*11fe0*/  F2FP.PACK_AB R8, R197, R205 ;  /* 0x000000cdc508723e */ /* 0x002fe400000000ff */
[----:B----4-:R-:W-:-:S04]  /*11ff0*/  F2FP.PACK_AB R11, R198, R239 ;  /* 0x000000efc60b723e */ /* 0x010fc800000000ff */
[C---:B------:R-:W-:Y:S08]  /*12000*/  HMMA.16816.F32 R136, R4.reuse, R100, RZ ;  /* 0x000000640488723c */ /* 0x040ff000000018ff */
[C---:B------:R-:W-:Y:S08]  /*12010*/  HMMA.16816.F32 R124, R4.reuse, R104, RZ ;  /* 0x00000068047c723c */ /* 0x040ff000000018ff */
[----:B------:R-:W-:Y:S01]  /*12020*/  HMMA.16816.F32 R120, R4, R42, RZ ;  /* 0x0000002a0478723c */ /* 0x000fe200000018ff */
[----:B--2---:R-:W-:-:S02]  /*12030*/  FMNMX.FTZ R165, R0, R16, !PT ;  /* 0x0000001000a57209 */ /* 0x004fc40007810000 */
[----:B------:R-:W-:Y:S02]  /*12040*/  FMNMX.FTZ R0, R14, R15, !PT ;  /* 0x0000000f0e007209 */ /* 0x000fe40007810000 */
[C---:B------:R-:W-:Y:S01]  /*12050*/  FSETP.NEU.FTZ.AND P0, PT, R165.reuse, -INF , PT ;  /* 0xff800000a500780b */ /* 0x040fe20003f1d000 */
[----:B------:R-:W-:Y:S02]  /*12060*/  FMUL.FTZ R3, R165, c[0x0][0x2d0] ;  /* 0x0000b400a5037a20 */ /* 0x000fe40000410000 */
[----:B------:R-:W-:Y:S03]  /*12070*/  HMMA.16816.F32 R108, R4, R46, RZ ;  /* 0x0000002e046c723c */ /* 0x000fe600000018ff */
[----:B------:R-:W-:-:S05]  /*12080*/  FSEL R3, R3, RZ, P0 ;  /* 0x000000ff03037208 */ /* 0x000fca0000000000 */
[C---:B------:R-:W-:Y:S08]  /*12090*/  HMMA.16816.F32 R80, R4.reuse, R86, RZ ;  /* 0x000000560450723c */ /* 0x040ff000000018ff */
[C---:B------:R-:W-:Y:S08]  /*120a0*/  HMMA.16816.F32 R36, R4.reuse, R90, RZ ;  /* 0x0000005a0424723c */ /* 0x040ff000000018ff */
[C---:B------:R-:W-:Y:S08]  /*120b0*/  HMMA.16816.F32 R32, R4.reuse, R94, RZ ;  /* 0x0000005e0420723c */ /* 0x040ff000000018ff */
[C---:B------:R-:W-:Y:S08]  /*120c0*/  HMMA.16816.F32 R28, R4.reuse, R98, RZ ;  /* 0x00000062041c723c */ /* 0x040ff000000018ff */
[C---:B------:R-:W-:Y:S08]  /*120d0*/  HMMA.16816.F32 R24, R4.reuse, R102, RZ ;  /* 0x000000660418723c */ /* 0x040ff000000018ff */
[----:B------:R-:W-:Y:S01]  /*120e0*/  HMMA.16816.F32 R20, R4, R106, RZ ;  /* 0x0000006a0414723c */ /* 0x000fe200000018ff */
[----:B------:R-:W1:Y:S06]  /*120f0*/  SHFL.BFLY PT, R5, R0, 0x1, 0x1f ;  /* 0x0c201f0000057f89 */ /* 0x000e6c00000e0000 */
[--C-:B------:R-:W-:Y:S01]  /*12100*/  FFMA.FTZ R4, R119, c[0x0][0x2d0], -R3.reuse ;  /* 0x0000b40077047a23 */ /* 0x100fe20000010803 */
[C---:B------:R-:W-:Y:S03]  /*12110*/  HMMA.16816.F32 R140, R8.reuse, R68, R140 ;  /* 0x00000044088c723c */ /* 0x040fe6000000188c */
[----:B------:R2:W-:Y:S05]  /*12120*/  MUFU.EX2 R119, R4 ;  /* 0x0000000400777308 */ /* 0x0005ea0000000800 */
[C---:B------:R-:W-:Y:S07]  /*12130*/  HMMA.16816.F32 R16, R8.reuse, R72, R144 ;  /* 0x000000480810723c */ /* 0x040fee0000001890 */
[----:B------:R-:W-:Y:S01]  /*12140*/  MOV R145, R164 ;  /* 0x000000a400917202 */ /* 0x000fe20000000f00 */
[----:B------:R-:W-:Y:S01]  /*12150*/  HMMA.16816.F32 R216, R8, R76, R156 ;  /* 0x0000004c08d8723c */ /* 0x000fe2000000189c */
[----:B-1----:R-:W-:Y:S01]  /*12160*/  FMNMX.FTZ R164, R0, R5, !PT ;  /* 0x0000000500a47209 */ /* 0x002fe20007810000 */
[----:B------:R-:W-:-:S02]  /*12170*/  FFMA.FTZ R0, R114, c[0x0][0x2d0], -R3 ;  /* 0x0000b40072007a23 */ /* 0x000fc40000010803 */
[----:B--2---:R-:W-:Y:S01]  /*12180*/  FFMA.FTZ R4, R118, c[0x0][0x2d0], -R3 ;  /* 0x0000b40076047a23 */ /* 0x004fe20000010803 */
[----:B------:R-:W-:Y:S01]  /*12190*/  FSETP.NEU.FTZ.AND P0, PT, R164, -INF , PT ;  /* 0xff800000a400780b */ /* 0x000fe20003f1d000 */
[----:B------:R-:W-:Y:S01]  /*121a0*/  IMAD.MOV.U32 R147, RZ, RZ, R200 ;  /* 0x000000ffff937224 */ /* 0x000fe200078e00c8 */
[----:B------:R-:W-:Y:S01]  /*121b0*/  MOV R158, R203 ;  /* 0x000000cb009e7202 */ /* 0x000fe20000000f00 */
[----:B------:R1:W-:Y:S01]  /*121c0*/  MUFU.EX2 R15, R4 ;  /* 0x00000004000f7308 */ /* 0x0003e20000000800 */
[----:B------:R-:W-:Y:S01]  /*121d0*/  IMAD.MOV.U32 R14, RZ, RZ, R140 ;  /* 0x000000ffff0e7224 */ /* 0x000fe200078e008c */
[C---:B------:R-:W-:Y:S01]  /*121e0*/  HMMA.16816.F32 R192, R8.reuse, R64, R56 ;  /* 0x0000004008c0723c */ /* 0x040fe20000001838 */
[----:B------:R-:W-:Y:S01]  /*121f0*/  IMAD.MOV.U32 R159, RZ, RZ, R206 ;  /* 0x000000ffff9f7224 */ /* 0x000fe200078e00ce */
[----:B------:R-:W2:Y:S01]  /*12200*/  LDSM.16.MT88.4 R56, [R234+0x2900] ;  /* 0x00290000ea38783b */ /* 0x000ea20000004200 */
[----:B------:R-:W-:Y:S01]  /*12210*/  IMAD.MOV.U32 R157, RZ, RZ, R202 ;  /* 0x000000ffff9d7224 */ /* 0x000fe200078e00ca */
[----:B------:R-:W-:Y:S01]  /*12220*/  MOV R114, R14 ;  /* 0x0000000e00727202 */ /* 0x000fe20000000f00 */
[----:B------:R-:W-:Y:S01]  /*12230*/  IMAD.MOV.U32 R156, RZ, RZ, R201 ;  /* 0x000000ffff9c7224 */ /* 0x000fe200078e00c9 */
[----:B------:R-:W-:Y:S01]  /*12240*/  MOV R7, R18 ;  /* 0x0000001200077202 */ /* 0x000fe20000000f00 */
[----:B------:R-:W-:Y:S01]  /*12250*/  IMAD.MOV.U32 R18, RZ, RZ, R143 ;  /* 0x000000ffff127224 */ /* 0x000fe200078e008f */
[----:B------:R3:W-:Y:S01]  /*12260*/  MUFU.EX2 R14, R0 ;  /* 0x00000000000e7308 */ /* 0x0007e20000000800 */
[----:B------:R-:W-:Y:S01]  /*12270*/  HMMA.16816.F32 R136, R8, R52, R136 ;  /* 0x000000340888723c */ /* 0x000fe20000001888 */
[----:B------:R-:W-:Y:S01]  /*12280*/  IMAD.MOV.U32 R6, RZ, RZ, R19 ;  /* 0x000000ffff067224 */ /* 0x000fe200078e0013 */
[----:B------:R-:W-:Y:S01]  /*12290*/  MOV R207, R17 ;  /* 0x0000001100cf7202 */ /* 0x000fe20000000f00 */
[----:B------:R-:W-:-:S02]  /*122a0*/  IMAD.MOV.U32 R208, RZ, RZ, R16 ;  /* 0x000000ffffd07224 */ /* 0x000fc400078e0010 */
[----:B-1----:R-:W-:Y:S02]  /*122b0*/  FFMA.FTZ R4, R117, c[0x0][0x2d0], -R3 ;  /* 0x0000b40075047a23 */ /* 0x002fe40000010803 */
[----:B------:R-:W-:Y:S01]  /*122c0*/  IMAD.MOV.U32 R146, RZ, RZ, R199 ;  /* 0x000000ffff927224 */ /* 0x000fe200078e00c7 */
[----:B------:R-:W-:Y:S01]  /*122d0*/  HMMA.16816.F32 R220, R8, R60, R152 ;  /* 0x0000003c08dc723c */ /* 0x000fe20000001898 */
[----:B------:R1:W-:Y:S01]  /*122e0*/  MUFU.EX2 R229, R4 ;  /* 0x0000000400e57308 */ /* 0x0003e20000000800 */
[----:B------:R-:W-:Y:S02]  /*122f0*/  IMAD.MOV.U32 R144, RZ, RZ, R141 ;  /* 0x000000ffff907224 */ /* 0x000fe400078e008d */
[----:B---3--:R-:W-:-:S04]  /*12300*/  FMUL.FTZ R0, R164, c[0x0][0x2d0] ;  /* 0x0000b400a4007a20 */ /* 0x008fc80000410000 */
[----:B------:R-:W-:Y:S01]  /*12310*/  HMMA.16816.F32 R148, R8, R48, R148 ;  /* 0x000000300894723c */ /* 0x000fe20000001894 */
[----:B------:R-:W-:-:S07]  /*12320*/  FSEL R0, R0, RZ, P0 ;  /* 0x000000ff00007208 */ /* 0x000fce0000000000 */
[----:B------:R-:W-:Y:S01]  /*12330*/  IMAD.MOV.U32 R19, RZ, RZ, R139 ;  /* 0x000000ffff137224 */ /* 0x000fe200078e008b */
[----:B------:R-:W-:Y:S01]  /*12340*/  MOV R17, R138 ;  /* 0x0000008a00117202 */ /* 0x000fe20000000f00 */
[----:B-1----:R-:W-:Y:S01]  /*12350*/  FFMA.FTZ R4, R116, c[0x0][0x2d0], -R3 ;  /* 0x0000b40074047a23 */ /* 0x002fe20000010803 */
[----:B------:R-:W-:Y:S01]  /*12360*/  MOV R116, R142 ;  /* 0x0000008e00747202 */ /* 0x000fe20000000f00 */
[----:B------:R-:W-:Y:S01]  /*12370*/  IMAD.MOV.U32 R16, RZ, RZ, R137 ;  /* 0x000000ffff107224 */ /* 0x000fe200078e0089 */
[C---:B------:R-:W-:Y:S01]  /*12380*/  HMMA.16816.F32 R120, R8.reuse, R66, R120 ;  /* 0x000000420878723c */ /* 0x040fe20000001878 */
[----:B------:R1:W-:Y:S07]  /*12390*/  MUFU.EX2 R231, R4 ;  /* 0x0000000400e77308 */ /* 0x0003ee0000000800 */
[C---:B--2---:R-:W-:Y:S08]  /*123a0*/  HMMA.16816.F32 R224, R8.reuse, R56, R124 ;  /* 0x0000003808e0723c */ /* 0x044ff0000000187c */
[----:B------:R-:W-:Y:S01]  /*123b0*/  HMMA.16816.F32 R124, R8, R50, R108 ;  /* 0x00000032087c723c */ /* 0x000fe2000000186c */
[----:B-1----:R-:W-:-:S02]  /*123c0*/  FFMA.FTZ R4, R115, c[0x0][0x2d0], -R3 ;  /* 0x0000b40073047a23 */ /* 0x002fc40000010803 */
[----:B------:R-:W-:Y:S02]  /*123d0*/  IMAD.MOV.U32 R115, RZ, RZ, R136 ;  /* 0x000000ffff737224 */ /* 0x000fe400078e0088 */
[----:B------:R1:W-:Y:S03]  /*123e0*/  MUFU.EX2 R206, R4 ;  /* 0x0000000400ce7308 */ /* 0x0003e60000000800 */
[C---:B------:R-:W-:Y:S07]  /*123f0*/  HMMA.16816.F32 R136, R8.reuse, R78, R80 ;  /* 0x0000004e0888723c */ /* 0x040fee0000001850 */
[----:B------:R-:W-:Y:S01]  /*12400*/  IMAD.MOV.U32 R80, RZ, RZ, R198 ;  /* 0x000000ffff507224 */ /* 0x000fe200078e00c6 */
[----:B------:R-:W-:Y:S01]  /*12410*/  HMMA.16816.F32 R140, R8, R62, R36 ;  /* 0x0000003e088c723c */ /* 0x000fe20000001824 */
[----:B------:R-:W-:Y:S01]  /*12420*/  IMAD.MOV.U32 R83, RZ, RZ, R17 ;  /* 0x000000ffff537224 */ /* 0x000fe200078e0011 */
[----:B------:R-:W-:Y:S01]  /*12430*/  MOV R82, R16 ;  /* 0x0000001000527202 */ /* 0x000fe20000000f00 */
[----:B-1----:R-:W-:-:S02]  /*12440*/  FFMA.FTZ R4, R113, c[0x0][0x2d0], -R3 ;  /* 0x0000b40071047a23 */ /* 0x002fc40000010803 */
[----:B------:R-:W-:-:S03]  /*12450*/  IMAD.MOV.U32 R113, RZ, RZ, R18 ;  /* 0x000000ffff717224 */ /* 0x000fc600078e0012 */
[C---:B------:R-:W-:Y:S01]  /*12460*/  HMMA.16816.F32 R212, R8.reuse, R74, R32 ;  /* 0x0000004a08d4723c */ /* 0x040fe20000001820 */
[----:B------:R1:W2:Y:S07]  /*12470*/  MUFU.EX2 R18, R4 ;  /* 0x0000000400127308 */ /* 0x0002ae0000000800 */
[C---:B------:R-:W-:Y:S08]  /*12480*/  HMMA.16816.F32 R200, R8.reuse, R70, R28 ;  /* 0x0000004608c8723c */ /* 0x040ff0000000181c */
[----:B------:R-:W-:Y:S01]  /*12490*/  HMMA.16816.F32 R152, R8, R54, R24 ;  /* 0x000000360898723c */ /* 0x000fe20000001818 */
[----:B-1----:R-:W-:-:S02]  /*124a0*/  FFMA.FTZ R4, R112, c[0x0][0x2d0], -R3 ;  /* 0x0000b40070047a23 */ /* 0x002fc40000010803 */
[----:B------:R-:W-:Y:S02]  /*124b0*/  IMAD.MOV.U32 R112, RZ, RZ, R116 ;  /* 0x000000ffff707224 */ /* 0x000fe400078e0074 */
[----:B------:R1:W-:Y:S01]  /*124c0*/  MUFU.EX2 R118, R4 ;  /* 0x0000000400767308 */ /* 0x0003e20000000800 */
[----:B--2---:R-:W-:Y:S02]  /*124d0*/  IMAD.MOV.U32 R81, RZ, RZ, R18 ;  /* 0x000000ffff517224 */ /* 0x004fe400078e0012 */
[----:B-1----:R-:W-:Y:S01]  /*124e0*/  FFMA.FTZ R4, R135, c[0x0][0x2d0], -R0 ;  /* 0x0000b40087047a23 */ /* 0x002fe20000010800 */
[----:B------:R-:W-:-:S04]  /*124f0*/  MOV R135, R19 ;  /* 0x0000001300877202 */ /* 0x000fc80000000f00 */
[----:B------:R1:W-:Y:S02]  /*12500*/  MUFU.EX2 R117, R4 ;  /* 0x0000000400757308 */ /* 0x0003e40000000800 */
[----:B-1----:R-:W-:Y:S02]  /*12510*/  FFMA.FTZ R4, R133, c[0x0][0x2d0], -R0 ;  /* 0x0000b40085047a23 */ /* 0x002fe40000010800 */
[----:B------:R-:W-:-:S04]  /*12520*/  IMAD.MOV.U32 R133, RZ, RZ, R197 ;  /* 0x000000ffff857224 */ /* 0x000fc800078e00c5 */
[----:B------:R1:W2:Y:S02]  /*12530*/  MUFU.EX2 R116, R4 ;  /* 0x0000000400747308 */ /* 0x0002a40000000800 */
[----:B-1----:R-:W-:Y:S01]  /*12540*/  FFMA.FTZ R4, R132, c[0x0][0x2d0], -R0 ;  /* 0x0000b40084047a23 */ /* 0x002fe20000010800 */
[----:B------:R-:W-:Y:S02]  /*12550*/  MOV R132, R196 ;  /* 0x000000c400847202 */ /* 0x000fe40000000f00 */
[----:B------:R-:W-:Y:S03]  /*12560*/  HMMA.16816.F32 R196, R8, R58, R20 ;  /* 0x0000003a08c4723c */ /* 0x000fe60000001814 */
[----:B------:R1:W-:Y:S04]  /*12570*/  MUFU.EX2 R238, R4 ;  /* 0x0000000400ee7308 */ /* 0x0003e80000000800 */
[----:B------:R-:W-:-:S02]  /*12580*/  F2FP.PACK_AB R8, R15, R119 ;  /* 0x000000770f08723e */ /* 0x000fc400000000ff */
[----:B------:R-:W-:Y:S02]  /*12590*/  F2FP.PACK_AB R10, R231, R229 ;  /* 0x000000e5e70a723e */ /* 0x000fe400000000ff */
[----:B--2---:R-:W-:Y:S01]  /*125a0*/  F2FP.PACK_AB R9, R116, R117 ;  /* 0x000000757409723e */ /* 0x004fe200000000ff */
[--C-:B-1----:R-:W-:Y:S02]  /*125b0*/  FFMA.FTZ R4, R131, c[0x0][0x2d0], -R0.reuse ;  /* 0x0000b40083047a23 */ /* 0x102fe40000010800 */
[----:B------:R-:W-:Y:S02]  /*125c0*/  IMAD.MOV.U32 R131, RZ, RZ, R7 ;  /* 0x000000ffff837224 */ /* 0x000fe400078e0007 */
[----:B------:R1:W2:Y:S02]  /*125d0*/  MUFU.EX2 R230, R4 ;  /* 0x0000000400e67308 */ /* 0x0002a40000000800 */
[----:B-1----:R-:W-:Y:S01]  /*125e0*/  FFMA.FTZ R4, R129, c[0x0][0x2d0], -R0 ;  /* 0x0000b40081047a23 */ /* 0x002fe20000010800 */
[----:B--2---:R-:W-:Y:S01]  /*125f0*/  F2FP.PACK_AB R11, R230, R238 ;  /* 0x000000eee60b723e */ /* 0x004fe200000000ff */
[----:B------:R-:W-:Y:S01]  /*12600*/  IMAD.MOV.U32 R129, RZ, RZ, R6 ;  /* 0x000000ffff817224 */ /* 0x000fe200078e0006 */
[----:B------:R-:W-:-:S03]  /*12610*/  F2FP.PACK_AB R6, R118, R81 ;  /* 0x000000517606723e */ /* 0x000fc600000000ff */
[----:B------:R1:W-:Y:S02]  /*12620*/  MUFU.EX2 R252, R4 ;  /* 0x0000000400fc7308 */ /* 0x0003e40000000800 */
[C---:B------:R-:W-:Y:S07]  /*12630*/  HMMA.16816.F32 R16, R8.reuse, R44, RZ ;  /* 0x0000002c0810723c */ /* 0x040fee00000018ff */
[----:B------:R-:W-:Y:S01]  /*12640*/  MOV R45, R80 ;  /* 0x00000050002d7202 */ /* 0x000fe20000000f00 */
[----:B------:R-:W-:Y:S01]  /*12650*/  HMMA.16816.F32 R20, R8, R40, RZ ;  /* 0x000000280814723c */ /* 0x000fe200000018ff */
[----:B------:R-:W-:-:S02]  /*12660*/  IMAD.MOV.U32 R44, RZ, RZ, R133 ;  /* 0x000000ffff2c7224 */ /* 0x000fc400078e0085 */
[----:B-1----:R-:W-:Y:S01]  /*12670*/  FFMA.FTZ R4, R128, c[0x0][0x2d0], -R0 ;  /* 0x0000b40080047a23 */ /* 0x002fe20000010800 */
[----:B------:R-:W-:-:S03]  /*12680*/  MOV R128, R175 ;  /* 0x000000af00807202 */ /* 0x000fc60000000f00 */
[----:B------:R-:W-:Y:S01]  /*12690*/  IMAD.MOV.U32 R40, RZ, RZ, R173 ;  /* 0x000000ffff287224 */ /* 0x000fe200078e00ad */
[----:B------:R1:W2:Y:S01]  /*126a0*/  MUFU.EX2 R210, R4 ;  /* 0x0000000400d27308 */ /* 0x0002a20000000800 */
[----:B------:R-:W-:Y:S01]  /*126b0*/  HMMA.16816.F32 R36, R8, R84, RZ ;  /* 0x000000540824723c */ /* 0x000fe200000018ff */
[----:B------:R-:W-:-:S06]  /*126c0*/  MOV R41, R172 ;  /* 0x000000ac00297202 */ /* 0x000fcc0000000f00 */
[----:B------:R-:W-:Y:S01]  /*126d0*/  IMAD.MOV.U32 R84, RZ, RZ, R112 ;  /* 0x000000ffff547224 */ /* 0x000fe200078e0070 */
[----:B------:R-:W-:Y:S01]  /*126e0*/  HMMA.16816.F32 R32, R8, R88, RZ ;  /* 0x000000580820723c */ /* 0x000fe200000018ff */
[----:B------:R-:W-:Y:S01]  /*126f0*/  MOV R85, R113 ;  /* 0x0000007100557202 */ /* 0x000fe20000000f00 */
[----:B-1----:R-:W-:Y:S01]  /*12700*/  FFMA.FTZ R4, R130, c[0x0][0x2d0], -R0 ;  /* 0x0000b40082047a23 */ /* 0x002fe20000010800 */
[----:B--2---:R-:W-:-:S05]  /*12710*/  F2FP.PACK_AB R5, R210, R252 ;  /* 0x000000fcd205723e */ /* 0x004fca00000000ff */
[C---:B------:R-:W-:Y:S01]  /*12720*/  HMMA.16816.F32 R28, R8.reuse, R92, RZ ;  /* 0x0000005c081c723c */ /* 0x040fe200000018ff */
[----:B------:R-:W-:Y:S01]  /*12730*/  IMAD.MOV.U32 R130, RZ, RZ, R174 ;  /* 0x000000ffff827224 */ /* 0x000fe200078e00ae */
[----:B------:R1:W-:Y:S01]  /*12740*/  MUFU.EX2 R251, R4 ;  /* 0x0000000400fb7308 */ /* 0x0003e20000000800 */
[----:B------:R-:W-:Y:S02]  /*12750*/  IMAD.MOV.U32 R88, RZ, RZ, R114 ;  /* 0x000000ffff587224 */ /* 0x000fe400078e0072 */
[----:B------:R-:W-:Y:S02]  /*12760*/  IMAD.MOV.U32 R89, RZ, RZ, R144 ;  /* 0x000000ffff597224 */ /* 0x000fe400078e0090 */
[----:B------:R-:W-:Y:S01]  /*12770*/  MOV R92, R83 ;  /* 0x00000053005c7202 */ /* 0x000fe20000000f00 */
[----:B------:R-:W-:Y:S01]  /*12780*/  HMMA.16816.F32 R24, R8, R96, RZ ;  /* 0x000000600818723c */ /* 0x000fe200000018ff */
[----:B------:R-:W-:-:S06]  /*12790*/  IMAD.MOV.U32 R93, RZ, RZ, R135 ;  /* 0x000000ffff5d7224 */ /* 0x000fcc00078e0087 */
[----:B------:R-:W-:Y:S02]  /*127a0*/  IMAD.MOV.U32 R96, RZ, RZ, R82 ;  /* 0x000000ffff607224 */ /* 0x000fe400078e0052 */
[----:B------:R-:W-:Y:S02]  /*127b0*/  IMAD.MOV.U32 R97, RZ, RZ, R132 ;  /* 0x000000ffff617224 */ /* 0x000fe400078e0084 */
[----:B-1----:R-:W-:-:S04]  /*127c0*/  FFMA.FTZ R4, R134, c[0x0][0x2d0], -R0 ;  /* 0x0000b40086047a23 */ /* 0x002fc80000010800 */
[----:B------:R1:W2:Y:S02]  /*127d0*/  MUFU.EX2 R211, R4 ;  /* 0x0000000400d37308 */ /* 0x0002a40000000800 */
[----:B-1----:R-:W-:Y:S02]  /*127e0*/  F2FP.PACK_AB R4, R14, R206 ;  /* 0x000000ce0e04723e */ /* 0x002fe400000000ff */
[----:B--2---:R-:W-:-:S07]  /*127f0*/  F2FP.PACK_AB R7, R211, R251 ;  /* 0x000000fbd307723e */ /* 0x004fce00000000ff */
[----:B------:R-:W-:Y:S07]  /*12800*/  HMMA.16816.F32 R108, R4, R48, R16 ;  /* 0x00000030046c723c */ /* 0x000fee0000001810 */
[----:B------:R-:W-:Y:S01]  /*12810*/  IMAD.MOV.U32 R48, RZ, RZ, R81 ;  /* 0x000000ffff307224 */ /* 0x000fe200078e0051 */
[----:B------:R-:W-:Y:S01]  /*12820*/  HMMA.16816.F32 R16, R8, R104, RZ ;  /* 0x000000680810723c */ /* 0x000fe200000018ff */
[----:B------:R-:W-:-:S06]  /*12830*/  MOV R49, R145 ;  /* 0x0000009100317202 */ /* 0x000fcc0000000f00 */
[----:B------:R-:W-:Y:S01]  /*12840*/  MOV R105, R130 ;  /* 0x0000008200697202 */ /* 0x000fe20000000f00 */
[----:B------:R-:W-:Y:S01]  /*12850*/  HMMA.16816.F32 R172, R4, R64, R20 ;  /* 0x0000004004ac723c */ /* 0x000fe20000001814 */
[----:B------:R-:W-:-:S06]  /*12860*/  IMAD.MOV.U32 R104, RZ, RZ, R128 ;  /* 0x000000ffff687224 */ /* 0x000fcc00078e0080 */
[----:B------:R-:W-:Y:S01]  /*12870*/  IMAD.MOV.U32 R65, RZ, RZ, R129 ;  /* 0x000000ffff417224 */ /* 0x000fe200078e0081 */
[----:B------:R-:W-:Y:S01]  /*12880*/  HMMA.16816.F32 R20, R8, R100, RZ ;  /* 0x000000640814723c */ /* 0x000fe200000018ff */
[----:B------:R-:W-:-:S06]  /*12890*/  MOV R64, R131 ;  /* 0x0000008300407202 */ /* 0x000fcc0000000f00 */
[----:B------:R-:W-:Y:S01]  /*128a0*/  IMAD.MOV.U32 R101, RZ, RZ, R40 ;  /* 0x000000ffff657224 */ /* 0x000fe200078e0028 */
[----:B------:R-:W-:Y:S01]  /*128b0*/  HMMA.16816.F32 R80, R4, R76, R36 ;  /* 0x0000004c0450723c */ /* 0x000fe20000001824 */
[----:B------:R-:W-:-:S06]  /*128c0*/  IMAD.MOV.U32 R100, RZ, RZ, R41 ;  /* 0x000000ffff647224 */ /* 0x000fcc00078e0029 */
[----:B------:R-:W-:Y:S01]  /*128d0*/  IMAD.MOV.U32 R77, RZ, RZ, R115 ;  /* 0x000000ffff4d7224 */ /* 0x000fe200078e0073 */
[----:B------:R-:W-:Y:S01]  /*128e0*/  HMMA.16816.F32 R128, R4, R68, R24 ;  /* 0x000000440480723c */ /* 0x000fe20000001818 */
[----:B------:R-:W-:-:S06]  /*128f0*/  IMAD.MOV.U32 R76, RZ, RZ, R146 ;  /* 0x000000ffff4c7224 */ /* 0x000fcc00078e0092 */
[----:B------:R-:W-:Y:S01]  /*12900*/  IMAD.MOV.U32 R69, RZ, RZ, R159 ;  /* 0x000000ffff457224 */ /* 0x000fe200078e009f */
[C---:B------:R-:W-:Y:S07]  /*12910*/  HMMA.16816.F32 R112, R4.reuse, R60, R32 ;  /* 0x0000003c0470723c */ /* 0x040fee0000001820 */
[----:B------:R-:W-:Y:S01]  /*12920*/  MOV R60, R147 ;  /* 0x00000093003c7202 */ /* 0x000fe20000000f00 */
[----:B------:R-:W-:Y:S01]  /*12930*/  IMAD.MOV.U32 R61, RZ, RZ, R156 ;  /* 0x000000ffff3d7224 */ /* 0x000fe200078e009c */
[C---:B------:R-:W-:Y:S07]  /*12940*/  HMMA.16816.F32 R144, R4.reuse, R72, R28 ;  /* 0x000000480490723c */ /* 0x040fee000000181c */
[----:B------:R-:W-:Y:S01]  /*12950*/  IMAD.MOV.U32 R72, RZ, RZ, R157 ;  /* 0x000000ffff487224 */ /* 0x000fe200078e009d */
[----:B------:R-:W-:Y:S01]  /*12960*/  MOV R73, R158 ;  /* 0x0000009e00497202 */ /* 0x000fe20000000f00 */
[C---:B------:R-:W-:Y:S08]  /*12970*/  HMMA.16816.F32 R132, R4.reuse, R52, R20 ;  /* 0x000000340484723c */ /* 0x040ff00000001814 */
[----:B------:R-:W-:Y:S07]  /*12980*/  HMMA.16816.F32 R156, R4, R56, R16 ;  /* 0x00000038049c723c */ /* 0x000fee0000001810 */
[----:B------:R-:W-:Y:S01]  /*12990*/  MOV R57, R73 ;  /* 0x0000004900397202 */ /* 0x000fe20000000f00 */
[----:B------:R-:W-:Y:S01]  /*129a0*/  HMMA.16816.F32 R16, R8, R102, RZ ;  /* 0x000000660810723c */ /* 0x000fe200000018ff */
[----:B------:R-:W-:-:S06]  /*129b0*/  IMAD.MOV.U32 R56, RZ, RZ, R60 ;  /* 0x000000ffff387224 */ /* 0x000fcc00078e003c */
[----:B------:R-:W-:Y:S01]  /*129c0*/  IMAD.MOV.U32 R103, RZ, RZ, R44 ;  /* 0x000000ffff677224 */ /* 0x000fe200078e002c */
[----:B------:R-:W-:Y:S01]  /*129d0*/  HMMA.16816.F32 R36, R8, R46, RZ ;  /* 0x0000002e0824723c */ /* 0x000fe200000018ff */
[----:B------:R-:W-:-:S07]  /*129e0*/  MOV R102, R45 ;  /* 0x0000002d00667202 */ /* 0x000fce0000000f00 */
[C---:B------:R-:W-:Y:S08]  /*129f0*/  HMMA.16816.F32 R40, R8.reuse, R42, RZ ;  /* 0x0000002a0828723c */ /* 0x040ff000000018ff */
[C---:B------:R-:W-:Y:S07]  /*12a00*/  HMMA.16816.F32 R32, R8.reuse, R86, RZ ;  /* 0x000000560820723c */ /* 0x040fee00000018ff */
[----:B------:R-:W-:Y:S01]  /*12a10*/  IMAD.MOV.U32 R86, RZ, RZ, R208 ;  /* 0x000000ffff567224 */ /* 0x000fe200078e00d0 */
[----:B------:R-:W-:Y:S01]  /*12a20*/  HMMA.16816.F32 R28, R8, R90, RZ ;  /* 0x0000005a081c723c */ /* 0x000fe200000018ff */
[----:B------:R-:W-:Y:S01]  /*12a30*/  IMAD.MOV.U32 R87, RZ, RZ, R61 ;  /* 0x000000ffff577224 */ /* 0x000fe200078e003d */
[----:B------:R-:W-:-:S05]  /*12a40*/  MOV R61, R204 ;  /* 0x000000cc003d7202 */ /* 0x000fca0000000f00 */
[----:B------:R-:W-:Y:S01]  /*12a50*/  MOV R90, R64 ;  /* 0x00000040005a7202 */ /* 0x000fe20000000f00 */
[----:B------:R-:W-:Y:S01]  /*12a60*/  HMMA.16816.F32 R24, R8, R94, RZ ;  /* 0x0000005e0818723c */ /* 0x000fe200000018ff */
[----:B------:R-:W-:-:S06]  /*12a70*/  IMAD.MOV.U32 R91, RZ, RZ, R65 ;  /* 0x000000ffff5b7224 */ /* 0x000fcc00078e0041 */
[----:B------:R-:W-:Y:S01]  /*12a80*/  IMAD.MOV.U32 R94, RZ, RZ, R206 ;  /* 0x000000ffff5e7224 */ /* 0x000fe200078e00ce */
[----:B------:R-:W-:Y:S01]  /*12a90*/  HMMA.16816.F32 R20, R8, R98, RZ ;  /* 0x000000620814723c */ /* 0x000fe200000018ff */
[----:B------:R-:W-:-:S06]  /*12aa0*/  MOV R95, R207 ;  /* 0x000000cf005f7202 */ /* 0x000fcc0000000f00 */
[----:B------:R-:W-:Y:S01]  /*12ab0*/  IMAD.MOV.U32 R99, RZ, RZ, R205 ;  /* 0x000000ffff637224 */ /* 0x000fe200078e00cd */
[----:B------:R-:W-:Y:S07]  /*12ac0*/  HMMA.16816.F32 R44, R8, R106, RZ ;  /* 0x0000006a082c723c */ /* 0x000fee00000018ff */
[----:B------:R-:W-:Y:S01]  /*12ad0*/  FFMA.FTZ R8, R170, c[0x0][0x2d0], -R3 ;  /* 0x0000b400aa087a23 */ /* 0x000fe20000010803 */
[----:B------:R-:W-:Y:S01]  /*12ae0*/  HMMA.16816.F32 R40, R4, R66, R40 ;  /* 0x000000420428723c */ /* 0x000fe20000001828 */
[----:B------:R-:W-:-:S02]  /*12af0*/  IMAD.MOV.U32 R107, RZ, RZ, R69 ;  /* 0x000000ffff6b7224 */ /* 0x000fc400078e0045 */
[----:B------:R1:W-:Y:S01]  /*12b00*/  MUFU.EX2 R205, R8 ;  /* 0x0000000800cd7308 */ /* 0x0003e20000000800 */
[----:B------:R-:W-:-:S04]  /*12b10*/  IMAD.MOV.U32 R106, RZ, RZ, R72 ;  /* 0x000000ffff6a7224 */ /* 0x000fc800078e0048 */
[C---:B------:R-:W-:Y:S08]  /*12b20*/  HMMA.16816.F32 R36, R4.reuse, R50, R36 ;  /* 0x000000320424723c */ /* 0x040ff00000001824 */
[----:B------:R-:W-:Y:S01]  /*12b30*/  HMMA.16816.F32 R32, R4, R78, R32 ;  /* 0x0000004e0420723c */ /* 0x000fe20000001820 */
[----:B-1----:R-:W-:-:S04]  /*12b40*/  FFMA.FTZ R8, R169, c[0x0][0x2d0], -R3 ;  /* 0x0000b400a9087a23 */ /* 0x002fc80000010803 */
[----:B------:R1:W-:Y:S03]  /*12b50*/  MUFU.EX2 R206, R8 ;  /* 0x0000000800ce7308 */ /* 0x0003e60000000800 */
[C---:B------:R-:W-:Y:S08]  /*12b60*/  HMMA.16816.F32 R28, R4.reuse, R62, R28 ;  /* 0x0000003e041c723c */ /* 0x040ff0000000181c */
[----:B------:R-:W-:Y:S01]  /*12b70*/  HMMA.16816.F32 R72, R4, R74, R24 ;  /* 0x0000004a0448723c */ /* 0x000fe20000001818 */
[----:B------:R-:W-:Y:S01]  /*12b80*/  LDSM.16.MT88.4 R24, [R233+0x1100] ;  /* 0x00110000e918783b */ /* 0x000fe20000004200 */
[----:B-1----:R-:W-:-:S06]  /*12b90*/  FFMA.FTZ R8, R162, c[0x0][0x2d0], -R3 ;  /* 0x0000b400a2087a23 */ /* 0x002fcc0000010803 */
[C---:B------:R-:W-:Y:S01]  /*12ba0*/  HMMA.16816.F32 R68, R4.reuse, R70, R20 ;  /* 0x000000460444723c */ /* 0x040fe20000001814 */
[----:B------:R-:W-:Y:S01]  /*12bb0*/  LDSM.16.MT88.4 R20, [R235+0x1100] ;  /* 0x00110000eb14783b */ /* 0x000fe20000004200 */
[----:B------:R1:W-:Y:S06]  /*12bc0*/  MUFU.EX2 R207, R8 ;  /* 0x0000000800cf7308 */ /* 0x0003ec0000000800 */
[C---:B------:R-:W-:Y:S01]  /*12bd0*/  HMMA.16816.F32 R52, R4.reuse, R54, R16 ;  /* 0x000000360434723c */ /* 0x040fe20000001810 */
[----:B------:R-:W2:Y:S07]  /*12be0*/  LDSM.16.MT88.4 R16, [R232+0x1100] ;  /* 0x00110000e810783b */ /* 0x000eae0000004200 */
[----:B------:R-:W-:Y:S01]  /*12bf0*/  HMMA.16816.F32 R44, R4, R58, R44 ;  /* 0x0000003a042c723c */ /* 0x000fe2000000182c */
[----:B-1----:R-:W-:-:S04]  /*12c00*/  FFMA.FTZ R8, R161, c[0x0][0x2d0], -R3 ;  /* 0x0000b400a1087a23 */ /* 0x002fc80000010803 */
[----:B------:R1:W3:Y:S02]  /*12c10*/  MUFU.EX2 R208, R8 ;  /* 0x0000000800d07308 */ /* 0x0002e40000000800 */
[----:B------:R-:W-:-:S06]  /*12c20*/  FFMA.FTZ R4, R177, c[0x0][0x2d0], -R13 ;  /* 0x0000b400b1047a23 */ /* 0x000fcc000001080d */
[----:B------:R4:W-:Y:S01]  /*12c30*/  MUFU.EX2 R64, R4 ;  /* 0x0000000400407308 */ /* 0x0009e20000000800 */
[----:B-1----:R-:W-:Y:S01]  /*12c40*/  FFMA.FTZ R8, R176, c[0x0][0x2d0], -R0 ;  /* 0x0000b400b0087a23 */ /* 0x002fe20000010800 */
[----:B---3--:R-:W-:-:S06]  /*12c50*/  F2FP.PACK_AB R10, R208, R207 ;  /* 0x000000cfd00a723e */ /* 0x008fcc00000000ff */
[----:B------:R1:W-:Y:S01]  /*12c60*/  MUFU.EX2 R161, R8 ;  /* 0x0000000800a17308 */ /* 0x0003e20000000800 */
[----:B----4-:R-:W-:-:S07]  /*12c70*/  FFMA.FTZ R4, R178, c[0x0][0x2d0], -R13 ;  /* 0x0000b400b2047a23 */ /* 0x010fce000001080d */
[----:B------:R3:W4:Y:S01]  /*12c80*/  MUFU.EX2 R65, R4 ;  /* 0x0000000400417308 */ /* 0x0007220000000800 */
[----:B-1----:R-:W-:-:S07]  /*12c90*/  FFMA.FTZ R8, R171, c[0x0][0x2d0], -R0 ;  /* 0x0000b400ab087a23 */ /* 0x002fce0000010800 */
[----:B------:R1:W1:Y:S01]  /*12ca0*/  MUFU.EX2 R162, R8 ;  /* 0x0000000800a27308 */ /* 0x0002620000000800 */
[----:B---3--:R-:W-:Y:S01]  /*12cb0*/  FFMA.FTZ R4, R184, c[0x0][0x2d0], -R12 ;  /* 0x0000b400b8047a23 */ /* 0x008fe2000001080c */
[----:B----4-:R-:W-:Y:S01]  /*12cc0*/  F2FP.PACK_AB R6, R65, R64 ;  /* 0x000000404106723e */ /* 0x010fe200000000ff */
[----:B------:R-:W-:-:S05]  /*12cd0*/  IMAD.MOV.U32 R184, RZ, RZ, R57 ;  /* 0x000000ffffb87224 */ /* 0x000fca00078e0039 */
[----:B------:R3:W-:Y:S01]  /*12ce0*/  MUFU.EX2 R60, R4 ;  /* 0x00000004003c7308 */ /* 0x0007e20000000800 */
[----:B-1----:R-:W-:Y:S01]  /*12cf0*/  FFMA.FTZ R8, R168, c[0x0][0x2d0], -R0 ;  /* 0x0000b400a8087a23 */ /* 0x002fe20000010800 */
[----:B------:R-:W-:-:S06]  /*12d00*/  F2FP.PACK_AB R9, R162, R161 ;  /* 0x000000a1a209723e */ /* 0x000fcc00000000ff */
[----:B------:R1:W-:Y:S01]  /*12d10*/  MUFU.EX2 R204, R8 ;  /* 0x0000000800cc7308 */ /* 0x0003e20000000800 */
[----:B---3--:R-:W-:Y:S02]  /*12d20*/  FFMA.FTZ R4, R183, c[0x0][0x2d0], -R12 ;  /* 0x0000b400b7047a23 */ /* 0x008fe4000001080c */
[----:B------:R-:W-:-:S05]  /*12d30*/  IMAD.MOV.U32 R183, RZ, RZ, R61 ;  /* 0x000000ffffb77224 */ /* 0x000fca00078e003d */
        /* <DEDUP_REMOVED lines=8> */
[----:B------:R-:W-:Y:S02]  /*12dc0*/  F2FP.PACK_AB R11, R166, R204 ;  /* 0x000000cca60b723e */ /* 0x000fe400000000ff */
[----:B------:R-:W-:-:S04]  /*12dd0*/  MOV R180, R56 ;  /* 0x0000003800b47202 */ /* 0x000fc80000000f00 */
[----:B------:R1:W-:Y:S01]  /*12de0*/  MUFU.EX2 R66, R8 ;  /* 0x0000000800427308 */ /* 0x0003e20000000800 */
[----:B---3--:R-:W-:Y:S01]  /*12df0*/  FFMA.FTZ R4, R181, c[0x0][0x2d0], -R12 ;  /* 0x0000b400b5047a23 */ /* 0x008fe2000001080c */
[----:B------:R-:W-:-:S06]  /*12e00*/  MOV R181, R94 ;  /* 0x0000005e00b57202 */ /* 0x000fcc0000000f00 */
[----:B------:R-:W3:Y:S01]  /*12e10*/  MUFU.EX2 R63, R4 ;  /* 0x00000004003f7308 */ /* 0x000ee20000000800 */
[----:B-1----:R-:W-:-:S07]  /*12e20*/  FFMA.FTZ R8, R179, c[0x0][0x2d0], -R13 ;  /* 0x0000b400b3087a23 */ /* 0x002fce000001080d */
[----:B------:R1:W4:Y:S01]  /*12e30*/  MUFU.EX2 R67, R8 ;  /* 0x0000000800437308 */ /* 0x0003220000000800 */
[----:B---3--:R-:W-:Y:S02]  /*12e40*/  F2FP.PACK_AB R7, R63, R62 ;  /* 0x0000003e3f07723e */ /* 0x008fe400000000ff */
[----:B-1----:R-:W-:Y:S02]  /*12e50*/  F2FP.PACK_AB R8, R206, R205 ;  /* 0x000000cdce08723e */ /* 0x002fe400000000ff */
[----:B----4-:R-:W-:-:S05]  /*12e60*/  F2FP.PACK_AB R4, R67, R66 ;  /* 0x000000424304723e */ /* 0x010fca00000000ff */
[-C--:B--2---:R-:W-:Y:S08]  /*12e70*/  HMMA.16816.F32 R172, R8, R16.reuse, R172 ;  /* 0x0000001008ac723c */ /* 0x084ff000000018ac */
[C---:B------:R-:W-:Y:S07]  /*12e80*/  HMMA.16816.F32 R168, R4.reuse, R16, R192 ;  /* 0x0000001004a8723c */ /* 0x040fee00000018c0 */
[----:B------:R-:W-:Y:S01]  /*12e90*/  MOV R194, R48 ;  /* 0x0000003000c27202 */ /* 0x000fe20000000f00 */
[----:B------:R-:W-:Y:S01]  /*12ea0*/  HMMA.16816.F32 R176, R4, R18, R120 ;  /* 0x0000001204b0723c */ /* 0x000fe20000001878 */
[----:B------:R-:W-:-:S02]  /*12eb0*/  IMAD.MOV.U32 R193, RZ, RZ, R49 ;  /* 0x000000ffffc17224 */ /* 0x000fc400078e0031 */
[----:B------:R-:W-:Y:S02]  /*12ec0*/  IMAD.MOV.U32 R195, RZ, RZ, R76 ;  /* 0x000000ffffc37224 */ /* 0x000fe400078e004c */
[----:B------:R-:W-:Y:S02]  /*12ed0*/  IMAD.MOV.U32 R192, RZ, RZ, R87 ;  /* 0x000000ffffc07224 */ /* 0x000fe400078e0057 */
[----:B------:R-:W-:Y:S01]  /*12ee0*/  IMAD.MOV.U32 R120, RZ, RZ, R86 ;  /* 0x000000ffff787224 */ /* 0x000fe200078e0056 */
[----:B------:R-:W-:Y:S01]  /*12ef0*/  HMMA.16816.F32 R40, R8, R18, R40 ;  /* 0x000000120828723c */ /* 0x000fe20000001828 */
[----:B------:R-:W1:Y:S01]  /*12f00*/  LDSM.16.MT88.4 R16, [R234+0x1100] ;  /* 0x00110000ea10783b */ /* 0x000e620000004200 */
[----:B------:R-:W-:Y:S01]  /*12f10*/  IMAD.MOV.U32 R121, RZ, RZ, R95 ;  /* 0x000000ffff797224 */ /* 0x000fe200078e005f */
[----:B------:R-:W-:Y:S01]  /*12f20*/  MOV R123, R91 ;  /* 0x0000005b007b7202 */ /* 0x000fe20000000f00 */
[----:B------:R-:W-:-:S04]  /*12f30*/  IMAD.MOV.U32 R122, RZ, RZ, R90 ;  /* 0x000000ffff7a7224 */ /* 0x000fc800078e005a */
[-C--:B------:R-:W-:Y:S07]  /*12f40*/  HMMA.16816.F32 R48, R8, R24.reuse, R108 ;  /* 0x000000180830723c */ /* 0x080fee000000186c */
[----:B------:R-:W-:Y:S01]  /*12f50*/  IMAD.MOV.U32 R108, RZ, RZ, R77 ;  /* 0x000000ffff6c7224 */ /* 0x000fe200078e004d */
[----:B------:R-:W-:Y:S01]  /*12f60*/  HMMA.16816.F32 R56, R4, R24, R148 ;  /* 0x000000180438723c */ /* 0x000fe20000001894 */
[----:B------:R-:W-:Y:S01]  /*12f70*/  MOV R109, R96 ;  /* 0x00000060006d7202 */ /* 0x000fe20000000f00 */
[----:B------:R-:W-:-:S02]  /*12f80*/  IMAD.MOV.U32 R111, RZ, RZ, R93 ;  /* 0x000000ffff6f7224 */ /* 0x000fc400078e005d */
[----:B------:R-:W-:-:S03]  /*12f90*/  IMAD.MOV.U32 R110, RZ, RZ, R92 ;  /* 0x000000ffff6e7224 */ /* 0x000fc600078e005c */
[----:B------:R-:W-:Y:S01]  /*12fa0*/  IMAD.MOV.U32 R150, RZ, RZ, R84 ;  /* 0x000000ffff967224 */ /* 0x000fe200078e0054 */
[----:B------:R-:W-:Y:S01]  /*12fb0*/  MOV R151, R85 ;  /* 0x0000005500977202 */ /* 0x000fe20000000f00 */
[----:B------:R-:W-:Y:S01]  /*12fc0*/  HMMA.16816.F32 R76, R4, R26, R124 ;  /* 0x0000001a044c723c */ /* 0x000fe2000000187c */
[----:B------:R-:W-:Y:S01]  /*12fd0*/  MOV R148, R88 ;  /* 0x0000005800947202 */ /* 0x000fe20000000f00 */
[----:B------:R-:W-:-:S05]  /*12fe0*/  IMAD.MOV.U32 R149, RZ, RZ, R89 ;  /* 0x000000ffff957224 */ /* 0x000fca00078e0059 */
[----:B------:R-:W-:Y:S01]  /*12ff0*/  IMAD.MOV.U32 R125, RZ, RZ, R181 ;  /* 0x000000ffff7d7224 */ /* 0x000fe200078e00b5 */
[C---:B------:R-:W-:Y:S01]  /*13000*/  HMMA.16816.F32 R84, R8.reuse, R20, R80 ;  /* 0x000000140854723c */ /* 0x040fe20000001850 */
[----:B------:R-:W-:Y:S01]  /*13010*/  IMAD.MOV.U32 R181, RZ, RZ, R231 ;  /* 0x000000ffffb57224 */ /* 0x000fe200078e00e7 */
[----:B------:R-:W-:Y:S01]  /*13020*/  MOV R127, R183 ;  /* 0x000000b7007f7202 */ /* 0x000fe20000000f00 */
[----:B------:R-:W-:Y:S02]  /*13030*/  IMAD.MOV.U32 R124, RZ, RZ, R228 ;  /* 0x000000ffff7c7224 */ /* 0x000fe400078e00e4 */
[----:B------:R-:W-:Y:S01]  /*13040*/  IMAD.MOV.U32 R126, RZ, RZ, R182 ;  /* 0x000000ffff7e7224 */ /* 0x000fe200078e00b6 */
[----:B------:R-:W-:Y:S01]  /*13050*/  MOV R182, R105 ;  /* 0x0000006900b67202 */ /* 0x000fe20000000f00 */
[----:B------:R-:W-:Y:S01]  /*13060*/  IMAD.MOV.U32 R82, RZ, RZ, R230 ;  /* 0x000000ffff527224 */ /* 0x000fe200078e00e6 */
[----:B------:R-:W-:Y:S01]  /*13070*/  MOV R83, R229 ;  /* 0x000000e500537202 */ /* 0x000fe20000000f00 */
[----:B------:R-:W-:Y:S01]  /*13080*/  HMMA.16816.F32 R36, R8, R26, R36 ;  /* 0x0000001a0824723c */ /* 0x000fe20000001824 */
[----:B------:R-:W-:Y:S01]  /*13090*/  MOV R81, R102 ;  /* 0x0000006600517202 */ /* 0x000fe20000000f00 */
[----:B------:R-:W2:Y:S01]  /*130a0*/  LDSM.16.MT88.4 R24, [R232+0x3100] ;  /* 0x00310000e818783b */ /* 0x000ea20000004200 */
[----:B------:R-:W-:-:S02]  /*130b0*/  IMAD.MOV.U32 R102, RZ, RZ, R103 ;  /* 0x000000ffff667224 */ /* 0x000fc400078e0067 */
[----:B------:R-:W-:Y:S02]  /*130c0*/  IMAD.MOV.U32 R183, RZ, RZ, R106 ;  /* 0x000000ffffb77224 */ /* 0x000fe400078e006a */
[----:B------:R-:W-:Y:S01]  /*130d0*/  IMAD.MOV.U32 R80, RZ, RZ, R107 ;  /* 0x000000ffff507224 */ /* 0x000fe200078e006b */
[----:B-1----:R-:W-:Y:S01]  /*130e0*/  HMMA.16816.F32 R228, R8, R18, R28 ;  /* 0x0000001208e4723c */ /* 0x002fe2000000181c */
[----:B------:R-:W1:Y:S01]  /*130f0*/  LDSM.16.MT88.4 R28, [R234+0x3100] ;  /* 0x00310000ea1c783b */ /* 0x000e620000004200 */
[----:B------:R-:W-:-:S06]  /*13100*/  IMAD.MOV.U32 R103, RZ, RZ, R104 ;  /* 0x000000ffff677224 */ /* 0x000fcc00078e0068 */
[----:B------:R-:W-:Y:S08]  /*13110*/  HMMA.16816.F32 R112, R8, R16, R112 ;  /* 0x000000100870723c */ /* 0x000ff00000001870 */
[C---:B------:R-:W-:Y:S07]  /*13120*/  HMMA.16816.F32 R88, R4.reuse, R20, R216 ;  /* 0x000000140458723c */ /* 0x040fee00000018d8 */
[----:B------:R-:W-:Y:S01]  /*13130*/  MOV R217, R149 ;  /* 0x0000009500d97202 */ /* 0x000fe20000000f00 */
[----:B------:R-:W-:Y:S01]  /*13140*/  HMMA.16816.F32 R92, R4, R22, R136 ;  /* 0x00000016045c723c */ /* 0x000fe20000001888 */
[----:B------:R-:W-:-:S02]  /*13150*/  IMAD.MOV.U32 R218, RZ, RZ, R150 ;  /* 0x000000ffffda7224 */ /* 0x000fc400078e0096 */
[----:B------:R-:W-:Y:S01]  /*13160*/  IMAD.MOV.U32 R219, RZ, RZ, R151 ;  /* 0x000000ffffdb7224 */ /* 0x000fe200078e0097 */
[----:B------:R-:W-:Y:S01]  /*13170*/  MOV R151, R111 ;  /* 0x0000006f00977202 */ /* 0x000fe20000000f00 */
[----:B------:R-:W-:Y:S02]  /*13180*/  IMAD.MOV.U32 R149, RZ, RZ, R109 ;  /* 0x000000ffff957224 */ /* 0x000fe400078e006d */
[----:B------:R-:W-:Y:S01]  /*13190*/  IMAD.MOV.U32 R139, RZ, RZ, R148 ;  /* 0x000000ffff8b7224 */ /* 0x000fe200078e0094 */
[----:B------:R-:W-:Y:S01]  /*131a0*/  HMMA.16816.F32 R32, R8, R22, R32 ;  /* 0x000000160820723c */ /* 0x000fe20000001820 */
[----:B------:R-:W-:Y:S01]  /*131b0*/  MOV R148, R108 ;  /* 0x0000006c00947202 */ /* 0x000fe20000000f00 */
[----:B------:R-:W-:Y:S01]  /*131c0*/  IMAD.MOV.U32 R150, RZ, RZ, R110 ;  /* 0x000000ffff967224 */ /* 0x000fe200078e006e */
[----:B------:R-:W3:Y:S01]  /*131d0*/  LDSM.16.MT88.4 R20, [R233+0x3100] ;  /* 0x00310000e914783b */ /* 0x000ee20000004200 */
[----:B------:R-:W-:Y:S01]  /*131e0*/  IMAD.MOV.U32 R96, RZ, RZ, R115 ;  /* 0x000000ffff607224 */ /* 0x000fe200078e0073 */
[----:B------:R-:W-:Y:S01]  /*131f0*/  MOV R137, R217 ;  /* 0x000000d900897202 */ /* 0x000fe20000000f00 */
[----:B------:R-:W-:Y:S01]  /*13200*/  IMAD.MOV.U32 R136, RZ, RZ, R139 ;  /* 0x000000ffff887224 */ /* 0x000fe200078e008b */
[----:B------:R-:W-:Y:S01]  /*13210*/  MOV R115, R80 ;  /* 0x0000005000737202 */ /* 0x000fe20000000f00 */
[----:B------:R-:W-:Y:S01]  /*13220*/  HMMA.16816.F32 R104, R4, R16, R220 ;  /* 0x000000100468723c */ /* 0x000fe200000018dc */
[----:B------:R-:W-:Y:S01]  /*13230*/  IMAD.MOV.U32 R138, RZ, RZ, R218 ;  /* 0x000000ffff8a7224 */ /* 0x000fe200078e00da */
[----:B------:R-:W-:Y:S01]  /*13240*/  MOV R218, R83 ;  /* 0x0000005300da7202 */ /* 0x000fe20000000f00 */
[----:B------:R-:W-:Y:S01]  /*13250*/  IMAD.MOV.U32 R139, RZ, RZ, R219 ;  /* 0x000000ffff8b7224 */ /* 0x000fe200078e00db */
[----:B------:R-:W-:Y:S01]  /*13260*/  MOV R98, R114 ;  /* 0x0000007200627202 */ /* 0x000fe20000000f00 */
[----:B------:R-:W-:-:S02]  /*13270*/  IMAD.MOV.U32 R217, RZ, RZ, R81 ;  /* 0x000000ffffd97224 */ /* 0x000fc400078e0051 */
[----:B------:R-:W-:Y:S01]  /*13280*/  IMAD.MOV.U32 R219, RZ, RZ, R124 ;  /* 0x000000ffffdb7224 */ /* 0x000fe200078e007c */
[C---:B------:R-:W-:Y:S01]  /*13290*/  HMMA.16816.F32 R108, R4.reuse, R18, R140 ;  /* 0x00000012046c723c */ /* 0x040fe2000000188c */
[----:B------:R-:W4:Y:S01]  /*132a0*/  LDSM.16.MT88.4 R16, [R235+0x3100] ;  /* 0x00310000eb10783b */ /* 0x000f220000004200 */
        /* <DEDUP_REMOVED lines=13> */
[----:B------:R-:W-:Y:S01]  /*13380*/  IMAD.MOV.U32 R99, RZ, RZ, R113 ;  /* 0x000000ffff637224 */ /* 0x000fe200078e0071 */
[----:B------:R-:W-:Y:S01]  /*13390*/  MOV R113, R218 ;  /* 0x000000da00717202 */ /* 0x000fe20000000f00 */
[----:B------:R-:W-:Y:S02]  /*133a0*/  IMAD.MOV.U32 R223, RZ, RZ, R115 ;  /* 0x000000ffffdf7224 */ /* 0x000fe400078e0073 */
[----:B------:R-:W-:Y:S02]  /*133b0*/  IMAD.MOV.U32 R112, RZ, RZ, R217 ;  /* 0x000000ffff707224 */ /* 0x000fe400078e00d9 */
[----:B------:R-:W-:Y:S01]  /*133c0*/  IMAD.MOV.U32 R114, RZ, RZ, R219 ;  /* 0x000000ffff727224 */ /* 0x000fe200078e00db */
[----:B------:R-:W-:Y:S01]  /*133d0*/  MOV R219, R192 ;  /* 0x000000c000db7202 */ /* 0x000fe20000000f00 */
[----:B------:R-:W-:Y:S01]  /*133e0*/  IMAD.MOV.U32 R115, RZ, RZ, R80 ;  /* 0x000000ffff737224 */ /* 0x000fe200078e0050 */
[----:B------:R-:W-:Y:S01]  /*133f0*/  MOV R80, R82 ;  /* 0x0000005200507202 */ /* 0x000fe20000000f00 */
[----:B------:R-:W-:-:S02]  /*13400*/  IMAD.MOV.U32 R217, RZ, RZ, R83 ;  /* 0x000000ffffd97224 */ /* 0x000fc400078e0053 */
[----:B------:R-:W-:Y:S01]  /*13410*/  IMAD.MOV.U32 R218, RZ, RZ, R124 ;  /* 0x000000ffffda7224 */ /* 0x000fe200078e007c */
[----:B------:R-:W-:Y:S01]  /*13420*/  MOV R124, R195 ;  /* 0x000000c3007c7202 */ /* 0x000fe20000000f00 */
[----:B------:R-:W-:Y:S02]  /*13430*/  IMAD.MOV.U32 R83, RZ, RZ, R194 ;  /* 0x000000ffff537224 */ /* 0x000fe400078e00c2 */
[----:B------:R-:W-:Y:S02]  /*13440*/  IMAD.MOV.U32 R82, RZ, RZ, R193 ;  /* 0x000000ffff527224 */ /* 0x000fe400078e00c1 */
[----:B------:R-:W-:Y:S02]  /*13450*/  IMAD.MOV.U32 R194, RZ, RZ, R167 ;  /* 0x000000ffffc27224 */ /* 0x000fe400078e00a7 */
[----:B------:R-:W-:Y:S02]  /*13460*/  IMAD.MOV.U32 R192, RZ, RZ, R184 ;  /* 0x000000ffffc07224 */ /* 0x000fe400078e00b8 */
[----:B------:R-:W-:-:S02]  /*13470*/  IMAD.MOV.U32 R193, RZ, RZ, R237 ;  /* 0x000000ffffc17224 */ /* 0x000fc400078e00ed */
[----:B------:R-:W-:Y:S01]  /*13480*/  IMAD.MOV.U32 R195, RZ, RZ, R160 ;  /* 0x000000ffffc37224 */ /* 0x000fe200078e00a0 */
[----:B------:R-:W-:Y:S01]  /*13490*/  MOV R142, R223 ;  /* 0x000000df008e7202 */ /* 0x000fe20000000f00 */
[----:B------:R-:W-:Y:S01]  /*134a0*/  IMAD.MOV.U32 R143, RZ, RZ, R112 ;  /* 0x000000ffff8f7224 */ /* 0x000fe200078e0070 */
[----:B------:R-:W-:Y:S01]  /*134b0*/  MOV R221, R218 ;  /* 0x000000da00dd7202 */ /* 0x000fe20000000f00 */
[----:B------:R-:W-:Y:S01]  /*134c0*/  IMAD.MOV.U32 R220, RZ, RZ, R217 ;  /* 0x000000ffffdc7224 */ /* 0x000fe200078e00d9 */
[----:B------:R-:W-:Y:S01]  /*134d0*/  MOV R218, R194 ;  /* 0x000000c200da7202 */ /* 0x000fe20000000f00 */
[----:B------:R-:W-:Y:S02]  /*134e0*/  IMAD.MOV.U32 R222, RZ, RZ, R219 ;  /* 0x000000ffffde7224 */ /* 0x000fe400078e00db */
[----:B------:R-:W-:Y:S02]  /*134f0*/  IMAD.MOV.U32 R223, RZ, RZ, R83 ;  /* 0x000000ffffdf7224 */ /* 0x000fe400078e0053 */
[----:B------:R-:W-:-:S02]  /*13500*/  IMAD.MOV.U32 R217, RZ, RZ, R192 ;  /* 0x000000ffffd97224 */ /* 0x000fc400078e00c0 */
[----:B------:R-:W-:Y:S02]  /*13510*/  IMAD.MOV.U32 R83, RZ, RZ, R193 ;  /* 0x000000ffff537224 */ /* 0x000fe400078e00c1 */
[----:B------:R-:W-:Y:S01]  /*13520*/  IMAD.MOV.U32 R219, RZ, RZ, R195 ;  /* 0x000000ffffdb7224 */ /* 0x000fe200078e00c3 */
[----:B------:R-:W-:Y:S01]  /*13530*/  MOV R112, R124 ;  /* 0x0000007c00707202 */ /* 0x000fe20000000f00 */
[----:B-1----:R-:W-:Y:S01]  /*13540*/  HMMA.16816.F32 R192, R4, R28, R224 ;  /* 0x0000001c04c0723c */ /* 0x002fe200000018e0 */
[----:B------:R-:W-:-:S06]  /*13550*/  IMAD.MOV.U32 R180, RZ, RZ, R97 ;  /* 0x000000ffffb47224 */ /* 0x000fcc00078e0061 */
[----:B------:R-:W-:Y:S01]  /*13560*/  IMAD.MOV.U32 R225, RZ, RZ, R125 ;  /* 0x000000ffffe17224 */ /* 0x000fe200078e007d */
[----:B------:R-:W-:Y:S01]  /*13570*/  MOV R226, R126 ;  /* 0x0000007e00e27202 */ /* 0x000fe20000000f00 */
[----:B------:R-:W-:Y:S02]  /*13580*/  IMAD.MOV.U32 R227, RZ, RZ, R127 ;  /* 0x000000ffffe37224 */ /* 0x000fe400078e007f */
[C---:B------:R-:W-:Y:S07]  /*13590*/  HMMA.16816.F32 R124, R4.reuse, R26, R212 ;  /* 0x0000001a047c723c */ /* 0x040fee00000018d4 */
[----:B------:R-:W-:Y:S01]  /*135a0*/  IMAD.MOV.U32 R212, RZ, RZ, R142 ;  /* 0x000000ffffd47224 */ /* 0x000fe200078e008e */
[----:B------:R-:W-:Y:S01]  /*135b0*/  MOV R213, R143 ;  /* 0x0000008f00d57202 */ /* 0x000fe20000000f00 */
[----:B------:R-:W-:Y:S01]  /*135c0*/  IMAD.MOV.U32 R214, RZ, RZ, R102 ;  /* 0x000000ffffd67224 */ /* 0x000fe200078e0066 */
[----:B---3--:R-:W-:Y:S01]  /*135d0*/  HMMA.16816.F32 R140, R4, R22, R200 ;  /* 0x00000016048c723c */ /* 0x008fe200000018c8 */
[----:B------:R-:W-:-:S06]  /*135e0*/  IMAD.MOV.U32 R215, RZ, RZ, R103 ;  /* 0x000000ffffd77224 */ /* 0x000fcc00078e0067 */
[----:B------:R-:W-:Y:S01]  /*135f0*/  MOV R203, R100 ;  /* 0x0000006400cb7202 */ /* 0x000fe20000000f00 */
[----:B------:R-:W-:Y:S01]  /*13600*/  IMAD.MOV.U32 R200, RZ, RZ, R101 ;  /* 0x000000ffffc87224 */ /* 0x000fe200078e0065 */
[C---:B------:R-:W-:Y:S08]  /*13610*/  HMMA.16816.F32 R136, R4.reuse, R20, R136 ;  /* 0x000000140488723c */ /* 0x040ff00000001888 */
[C---:B----4-:R-:W-:Y:S08]  /*13620*/  HMMA.16816.F32 R148, R4.reuse, R16, R148 ;  /* 0x000000100494723c */ /* 0x050ff00000001894 */
[C---:B------:R-:W-:Y:S08]  /*13630*/  HMMA.16816.F32 R152, R4.reuse, R18, R152 ;  /* 0x000000120498723c */ /* 0x040ff00000001898 */
[----:B------:R-:W-:Y:S07]  /*13640*/  HMMA.16816.F32 R100, R4, R30, R196 ;  /* 0x0000001e0464723c */ /* 0x000fee00000018c4 */
[----:B------:R-:W-:Y:S01]  /*13650*/  FFMA.FTZ R4, R191, c[0x0][0x2d0], -R3 ;  /* 0x0000b400bf047a23 */ /* 0x000fe20000010803 */
[----:B------:R-:W-:Y:S01]  /*13660*/  MOV R6, R226 ;  /* 0x000000e200067202 */ /* 0x000fe20000000f00 */
[----:B------:R-:W-:-:S02]  /*13670*/  IMAD.MOV.U32 R7, RZ, RZ, R225 ;  /* 0x000000ffff077224 */ /* 0x000fc400078e00e1 */
[----:B------:R-:W-:Y:S02]  /*13680*/  IMAD.MOV.U32 R5, RZ, RZ, R227 ;  /* 0x000000ffff057224 */ /* 0x000fe400078e00e3 */
[----:B------:R-:W-:Y:S01]  /*13690*/  HMMA.16816.F32 R224, R8, R24, R144 ;  /* 0x0000001808e0723c */ /* 0x000fe20000001890 */
[----:B------:R1:W-:Y:S01]  /*136a0*/  MUFU.EX2 R24, R4 ;  /* 0x0000000400187308 */ /* 0x0003e20000000800 */
[----:B------:R-:W-:Y:S02]  /*136b0*/  IMAD.MOV.U32 R199, RZ, RZ, R220 ;  /* 0x000000ffffc77224 */ /* 0x000fe400078e00dc */
[----:B------:R-:W-:-:S03]  /*136c0*/  IMAD.MOV.U32 R201, RZ, RZ, R222 ;  /* 0x000000ffffc97224 */ /* 0x000fc600078e00de */
[----:B------:R-:W-:Y:S02]  /*136d0*/  MOV R145, R221 ;  /* 0x000000dd00917202 */ /* 0x000fe40000000f00 */
[----:B------:R-:W-:Y:S01]  /*136e0*/  MOV R144, R223 ;  /* 0x000000df00907202 */ /* 0x000fe20000000f00 */
[----:B-1----:R-:W-:-:S04]  /*136f0*/  FFMA.FTZ R4, R186, c[0x0][0x2d0], -R3 ;  /* 0x0000b400ba047a23 */ /* 0x002fc80000010803 */
[----:B------:R1:W3:Y:S01]  /*13700*/  MUFU.EX2 R25, R4 ;  /* 0x0000000400197308 */ /* 0x0002e20000000800 */
[----:B------:R-:W-:Y:S01]  /*13710*/  HMMA.16816.F32 R220, R8, R26, R72 ;  /* 0x0000001a08dc723c */ /* 0x000fe20000001848 */
[----:B------:R-:W-:Y:S01]  /*13720*/  MOV R147, R203 ;  /* 0x000000cb00937202 */ /* 0x000fe20000000f00 */
[----:B------:R-:W-:Y:S01]  /*13730*/  IMAD.MOV.U32 R203, RZ, RZ, R216 ;  /* 0x000000ffffcb7224 */ /* 0x000fe200078e00d8 */
[----:B------:R-:W-:-:S04]  /*13740*/  MOV R202, R217 ;  /* 0x000000d900ca7202 */ /* 0x000fc80000000f00 */
[----:B------:R-:W-:Y:S02]  /*13750*/  IMAD.MOV.U32 R73, RZ, RZ, R218 ;  /* 0x000000ffff497224 */ /* 0x000fe400078e00da */
[--C-:B-1----:R-:W-:Y:S02]  /*13760*/  FFMA.FTZ R4, R187, c[0x0][0x2d0], -R3.reuse ;  /* 0x0000b400bb047a23 */ /* 0x102fe40000010803 */
[----:B------:R-:W-:Y:S01]  /*13770*/  FFMA.FTZ R3, R185, c[0x0][0x2d0], -R3 ;  /* 0x0000b400b9037a23 */ /* 0x000fe20000010803 */
[----:B------:R-:W-:-:S03]  /*13780*/  MOV R74, R219 ;  /* 0x000000db004a7202 */ /* 0x000fc60000000f00 */
[----:B------:R1:W-:Y:S01]  /*13790*/  MUFU.EX2 R26, R3 ;  /* 0x00000003001a7308 */ /* 0x0003e20000000800 */
[----:B------:R-:W-:Y:S01]  /*137a0*/  HMMA.16816.F32 R216, R8, R20, R128 ;  /* 0x0000001408d8723c */ /* 0x000fe20000001880 */
[----:B------:R-:W-:Y:S01]  /*137b0*/  IMAD.MOV.U32 R146, RZ, RZ, R212 ;  /* 0x000000ffff927224 */ /* 0x000fe200078e00d4 */
[----:B------:R-:W-:Y:S01]  /*137c0*/  MOV R196, R213 ;  /* 0x000000d500c47202 */ /* 0x000fe20000000f00 */
[----:B------:R-:W-:Y:S01]  /*137d0*/  IMAD.MOV.U32 R197, RZ, RZ, R214 ;  /* 0x000000ffffc57224 */ /* 0x000fe200078e00d6 */
[----:B------:R-:W-:Y:S01]  /*137e0*/  MOV R198, R215 ;  /* 0x000000d700c67202 */ /* 0x000fe20000000f00 */
[----:B-1----:R-:W-:-:S04]  /*137f0*/  FFMA.FTZ R3, R209, c[0x0][0x2d0], -R0 ;  /* 0x0000b400d1037a23 */ /* 0x002fc80000010800 */
[----:B------:R1:W-:Y:S01]  /*13800*/  MUFU.EX2 R20, R3 ;  /* 0x0000000300147308 */ /* 0x0003e20000000800 */
[----:B------:R-:W-:Y:S01]  /*13810*/  HMMA.16816.F32 R212, R8, R22, R68 ;  /* 0x0000001608d4723c */ /* 0x000fe20000001844 */
[----:B------:R-:W-:Y:S01]  /*13820*/  MOV R184, R236 ;  /* 0x000000ec00b87202 */ /* 0x000fe20000000f00 */
[----:B-1----:R-:W-:-:S05]  /*13830*/  FFMA.FTZ R3, R190, c[0x0][0x2d0], -R0 ;  /* 0x0000b400be037a23 */ /* 0x002fca0000010800 */
[----:B------:R1:W4:Y:S01]  /*13840*/  MUFU.EX2 R22, R3 ;  /* 0x0000000300167308 */ /* 0x0003220000000800 */
[----:B------:R-:W-:Y:S02]  /*13850*/  IMAD.MOV.U32 R75, RZ, RZ, R184 ;  /* 0x000000ffff4b7224 */ /* 0x000fe400078e00b8 */
[----:B------:R-:W-:Y:S01]  /*13860*/  HMMA.16816.F32 R184, R8, R16, R132 ;  /* 0x0000001008b8723c */ /* 0x000fe20000001884 */
[--C-:B-1----:R-:W-:Y:S02]  /*13870*/  FFMA.FTZ R3, R189, c[0x0][0x2d0], -R0.reuse ;  /* 0x0000b400bd037a23 */ /* 0x102fe40000010800 */
[----:B------:R-:W-:-:S04]  /*13880*/  FFMA.FTZ R0, R188, c[0x0][0x2d0], -R0 ;  /* 0x0000b400bc007a23 */ /* 0x000fc80000010800 */
[----:B------:R1:W-:Y:S01]  /*13890*/  MUFU.EX2 R21, R0 ;  /* 0x0000000000157308 */ /* 0x0003e20000000800 */
[----:B------:R-:W-:Y:S01]  /*138a0*/  HMMA.16816.F32 R52, R8, R18, R52 ;  /* 0x000000120834723c */ /* 0x000fe20000001834 */
[----:B-1----:R-:W-:-:S06]  /*138b0*/  FFMA.FTZ R0, R73, c[0x0][0x2d0], -R13 ;  /* 0x0000b40049007a23 */ /* 0x002fcc000001080d */
[----:B------:R1:W-:Y:S01]  /*138c0*/  MUFU.EX2 R17, R0 ;  /* 0x0000000000117308 */ /* 0x0003e20000000800 */
[----:B------:R-:W-:Y:S01]  /*138d0*/  IMAD.MOV.U32 R72, RZ, RZ, R146 ;  /* 0x000000ffff487224 */ /* 0x000fe200078e0092 */
[----:B------:R-:W-:Y:S01]  /*138e0*/  MOV R73, R147 ;  /* 0x0000009300497202 */ /* 0x000fe20000000f00 */
[----:B-1----:R-:W-:-:S05]  /*138f0*/  FFMA.FTZ R0, R74, c[0x0][0x2d0], -R13 ;  /* 0x0000b4004a007a23 */ /* 0x002fca000001080d */
[----:B------:R1:W-:Y:S01]  /*13900*/  MUFU.EX2 R18, R0 ;  /* 0x0000000000127308 */ /* 0x0003e20000000800 */
[----:B------:R-:W-:Y:S01]  /*13910*/  MOV R131, R145 ;  /* 0x0000009100837202 */ /* 0x000fe20000000f00 */
[----:B------:R-:W-:Y:S01]  /*13920*/  IMAD.MOV.U32 R146, RZ, RZ, R80 ;  /* 0x000000ffff927224 */ /* 0x000fe200078e0050 */
[----:B------:R-:W-:Y:S01]  /*13930*/  MOV R147, R81 ;  /* 0x0000005100937202 */ /* 0x000fe20000000f00 */
[----:B------:R-:W-:Y:S01]  /*13940*/  IMAD.MOV.U32 R74, RZ, RZ, R5 ;  /* 0x000000ffff4a7224 */ /* 0x000fe200078e0005 */
[----:B------:R-:W-:Y:S01]  /*13950*/  MOV R145, R200 ;  /* 0x000000c800917202 */ /* 0x000fe20000000f00 */
[----:B-1----:R-:W-:-:S04]  /*13960*/  FFMA.FTZ R0, R75, c[0x0][0x2d0], -R13 ;  /* 0x0000b4004b007a23 */ /* 0x002fc8000001080d */
[----:B------:R1:W-:Y:S01]  /*13970*/  MUFU.EX2 R19, R0 ;  /* 0x0000000000137308 */ /* 0x0003e20000000800 */
[----:B------:R-:W-:Y:S01]  /*13980*/  MOV R75, R6 ;  /* 0x00000006004b7202 */ /* 0x000fe20000000f00 */
[----:B------:R-:W-:Y:S01]  /*13990*/  IMAD.MOV.U32 R5, RZ, RZ, R181 ;  /* 0x000000ffff057224 */ /* 0x000fe200078e00b5 */
[----:B------:R-:W-:Y:S02]  /*139a0*/  MOV R6, R182 ;  /* 0x000000b600067202 */ /* 0x000fe40000000f00 */
[----:B------:R-:W-:-:S03]  /*139b0*/  MOV R200, R180 ;  /* 0x000000b400c87202 */ /* 0x000fc60000000f00 */
[----:B------:R2:W2:Y:S01]  /*139c0*/  MUFU.EX2 R23, R3 ;  /* 0x0000000300177308 */ /* 0x0004a20000000800 */
[----:B-1----:R-:W-:Y:S02]  /*139d0*/  FFMA.FTZ R0, R144, c[0x0][0x2d0], -R13 ;  /* 0x0000b40090007a23 */ /* 0x002fe4000001080d */
[----:B------:R-:W-:-:S05]  /*139e0*/  IMAD.MOV.U32 R144, RZ, RZ, R7 ;  /* 0x000000ffff907224 */ /* 0x000fca00078e0007 */
[----:B------:R1:W-:Y:S01]  /*139f0*/  MUFU.EX2 R16, R0 ;  /* 0x0000000000107308 */ /* 0x0003e20000000800 */
[----:B------:R-:W-:Y:S02]  /*13a00*/  IMAD.MOV.U32 R7, RZ, RZ, R183 ;  /* 0x000000ffff077224 */ /* 0x000fe400078e00b7 */
[----:B------:R-:W-:Y:S01]  /*13a10*/  LDSM.16.MT88.4 R180, [R232+0x1900] ;  /* 0x00190000e8b4783b */ /* 0x000fe20000004200 */
[----:B--2---:R-:W-:Y:S02]  /*13a20*/  FFMA.FTZ R3, R83, c[0x0][0x2d0], -R12 ;  /* 0x0000b40053037a23 */ /* 0x004fe4000001080c */
[----:B------:R-:W-:Y:S02]  /*13a30*/  IMAD.MOV.U32 R97, RZ, RZ, R240 ;  /* 0x000000ffff617224 */ /* 0x000fe400078e00f0 */
[----:B-1----:R-:W-:Y:S01]  /*13a40*/  FFMA.FTZ R0, R82, c[0x0][0x2d0], -R12 ;  /* 0x0000b40052007a23 */ /* 0x002fe2000001080c */
[----:B------:R-:W1:Y:S01]  /*13a50*/  MUFU.EX2 R27, R4 ;  /* 0x00000004001b7308 */ /* 0x000e620000000800 */
[----:B------:R-:W2:Y:S01]  /*13a60*/  LDSM.16.MT88.4 R80, [R233+0x1900] ;  /* 0x00190000e950783b */ /* 0x000ea20000004200 */
[----:B------:R-:W-:Y:S01]  /*13a70*/  HMMA.16816.F32 R188, R8, R28, R156 ;  /* 0x0000001c08bc723c */ /* 0x000fe2000000189c */
[----:B------:R-:W-:-:S07]  /*13a80*/  MOV R69, R72 ;  /* 0x0000004800457202 */ /* 0x000fce0000000f00 */
[----:B------:R-:W-:Y:S01]  /*13a90*/  HMMA.16816.F32 R44, R8, R30, R44 ;  /* 0x0000001e082c723c */ /* 0x000fe2000000182c */
[----:B------:R1:W-:Y:S01]  /*13aa0*/  MUFU.EX2 R13, R0 ;  /* 0x00000000000d7308 */ /* 0x0003e20000000800 */
[----:B------:R-:W-:Y:S01]  /*13ab0*/  IMAD.MOV.U32 R68, RZ, RZ, R73 ;  /* 0x000000ffff447224 */ /* 0x000fe200078e0049 */
[----:B------:R-:W-:Y:S01]  /*13ac0*/  MOV R128, R5 ;  /* 0x0000000500807202 */ /* 0x000fe20000000f00 */
[----:B------:R-:W-:Y:S01]  /*13ad0*/  IMAD.MOV.U32 R71, RZ, RZ, R147 ;  /* 0x000000ffff477224 */ /* 0x000fe200078e0093 */
[----:B------:R-:W-:Y:S01]  /*13ae0*/  MOV R70, R146 ;  /* 0x0000009200467202 */ /* 0x000fe20000000f00 */
[----:B------:R-:W-:Y:S01]  /*13af0*/  IMAD.MOV.U32 R129, RZ, RZ, R6 ;  /* 0x000000ffff817224 */ /* 0x000fe200078e0006 */
[----:B------:R-:W-:Y:S01]  /*13b00*/  MOV R130, R7 ;  /* 0x0000000700827202 */ /* 0x000fe20000000f00 */
[----:B------:R-:W-:Y:S01]  /*13b10*/  FADD.FTZ R9, R119, R15 ;  /* 0x0000000f77097221 */ /* 0x000fe20000010000 */
[----:B------:R-:W-:Y:S04]  /*13b20*/  LDSM.16.MT88.4 R156, [R235+0x3900] ;  /* 0x00390000eb9c783b */ /* 0x000fe80000004200 */
[----:B------:R2:W5:Y:S01]  /*13b30*/  LDL.LU R240, [R1+0x4c] ;  /* 0x00004c0001f07983 */ /* 0x0005620000300800 */
[----:B-1----:R-:W-:Y:S01]  /*13b40*/  FFMA.FTZ R0, R97, c[0x0][0x2d0], -R12 ;  /* 0x0000b40061007a23 */ /* 0x002fe2000001080c */
[----:B------:R-:W-:Y:S01]  /*13b50*/  MOV R72, R74 ;  /* 0x0000004a00487202 */ /* 0x000fe20000000f00 */
[----:B------:R-:W-:-:S02]  /*13b60*/  IMAD.MOV.U32 R97, RZ, RZ, R14 ;  /* 0x000000ffff617224 */ /* 0x000fc400078e000e */
[----:B------:R-:W-:Y:S01]  /*13b70*/  IMAD.MOV.U32 R73, RZ, RZ, R75 ;  /* 0x000000ffff497224 */ /* 0x000fe200078e004b */
[----:B------:R1:W1:Y:S01]  /*13b80*/  MUFU.EX2 R14, R0 ;  /* 0x00000000000e7308 */ /* 0x0002620000000800 */
        /* <DEDUP_REMOVED lines=12> */
[----:B------:R2:W5:Y:S01]  /*13c50*/  LDL.LU R239, [R1+0x48] ;  /* 0x0000480001ef7983 */ /* 0x0005620000300800 */
[----:B-1----:R-:W-:Y:S01]  /*13c60*/  FFMA.FTZ R0, R131, c[0x0][0x2d0], -R12 ;  /* 0x0000b40083007a23 */ /* 0x002fe2000001080c */
[----:B------:R-:W-:Y:S01]  /*13c70*/  MOV R5, R97 ;  /* 0x0000006100057202 */ /* 0x000fe20000000f00 */
[----:B------:R1:W-:Y:S01]  /*13c80*/  MUFU.EX2 R12, R3 ;  /* 0x00000003000c7308 */ /* 0x0003e20000000800 */
[----:B------:R-:W-:Y:S01]  /*13c90*/  IMAD.MOV.U32 R145, RZ, RZ, R99 ;  /* 0x000000ffff917224 */ /* 0x000fe200078e0063 */
[----:B---3--:R-:W-:Y:S01]  /*13ca0*/  F2FP.PACK_AB R200, R25, R24 ;  /* 0x0000001819c8723e */ /* 0x008fe200000000ff */
[----:B------:R-:W-:Y:S01]  /*13cb0*/  IMAD.MOV.U32 R131, RZ, RZ, R202 ;  /* 0x000000ffff837224 */ /* 0x000fe200078e00ca */
[----:B----4-:R-:W-:Y:S01]  /*13cc0*/  F2FP.PACK_AB R201, R22, R20 ;  /* 0x0000001416c9723e */ /* 0x010fe200000000ff */
[----:B------:R-:W-:Y:S01]  /*13cd0*/  IMAD.MOV.U32 R128, RZ, RZ, R144 ;  /* 0x000000ffff807224 */ /* 0x000fe200078e0090 */
[----:B------:R-:W-:Y:S01]  /*13ce0*/  F2FP.PACK_AB R203, R21, R23 ;  /* 0x0000001715cb723e */ /* 0x000fe200000000ff */
[----:B------:R-:W-:Y:S01]  /*13cf0*/  IMAD.MOV.U32 R130, RZ, RZ, R146 ;  /* 0x000000ffff827224 */ /* 0x000fe200078e0092 */
[----:B------:R-:W3:Y:S01]  /*13d00*/  MUFU.EX2 R15, R0 ;  /* 0x00000000000f7308 */ /* 0x000ee20000000800 */
[----:B------:R-:W-:Y:S01]  /*13d10*/  MOV R4, R131 ;  /* 0x0000008300047202 */ /* 0x000fe20000000f00 */
[----:B------:R-:W-:Y:S01]  /*13d20*/  IMAD.MOV.U32 R144, RZ, RZ, R5 ;  /* 0x000000ffff907224 */ /* 0x000fe200078e0005 */
[----:B------:R-:W-:Y:S01]  /*13d30*/  F2FP.PACK_AB R202, R26, R27 ;  /* 0x0000001b1aca723e */ /* 0x000fe200000000ff */
[----:B------:R-:W-:Y:S01]  /*13d40*/  IMAD.MOV.U32 R146, RZ, RZ, R197 ;  /* 0x000000ffff927224 */ /* 0x000fe200078e00c5 */
[----:B------:R-:W-:Y:S01]  /*13d50*/  MOV R129, R145 ;  /* 0x0000009100817202 */ /* 0x000fe20000000f00 */
[----:B------:R-:W-:Y:S01]  /*13d60*/  IMAD.MOV.U32 R5, RZ, RZ, R199 ;  /* 0x000000ffff057224 */ /* 0x000fe200078e00c7 */
[----:B------:R-:W-:Y:S01]  /*13d70*/  MOV R131, R147 ;  /* 0x0000009300837202 */ /* 0x000fe20000000f00 */
[----:B------:R-:W-:Y:S01]  /*13d80*/  FADD.FTZ R11, R69, R68 ;  /* 0x00000044450b7221 */ /* 0x000fe20000010000 */
[----:B------:R-:W-:Y:S01]  /*13d90*/  MOV R145, R196 ;  /* 0x000000c400917202 */ /* 0x000fe20000000f00 */
[----:B------:R-:W-:Y:S01]  /*13da0*/  IMAD.MOV.U32 R10, RZ, RZ, R134 ;  /* 0x000000ffff0a7224 */ /* 0x000fe200078e0086 */
[----:B------:R-:W-:Y:S01]  /*13db0*/  MOV R147, R198 ;  /* 0x000000c600937202 */ /* 0x000fe20000000f00 */
[----:B-1----:R-:W-:Y:S01]  /*13dc0*/  IMAD.MOV.U32 R3, RZ, RZ, R114 ;  /* 0x000000ffff037224 */ /* 0x002fe200078e0072 */
[----:B------:R-:W-:Y:S01]  /*13dd0*/  F2FP.PACK_AB R196, R18, R17 ;  /* 0x0000001112c4723e */ /* 0x000fe200000000ff */
[----:B------:R-:W1:Y:S01]  /*13de0*/  LDSM.16.MT88.4 R96, [R235+0x1900] ;  /* 0x00190000eb60783b */ /* 0x000e620000004200 */
[----:B------:R-:W-:-:S02]  /*13df0*/  F2FP.PACK_AB R197, R14, R13 ;  /* 0x0000000d0ec5723e */ /* 0x000fc400000000ff */
[----:B------:R-:W-:Y:S01]  /*13e00*/  F2FP.PACK_AB R198, R16, R19 ;  /* 0x0000001310c6723e */ /* 0x000fe200000000ff */
[----:B------:R-:W-:Y:S01]  /*13e10*/  FADD.FTZ R8, R117, R116 ;  /* 0x0000007475087221 */ /* 0x000fe20000010000 */
[----:B---3--:R-:W-:Y:S01]  /*13e20*/  F2FP.PACK_AB R199, R15, R12 ;  /* 0x0000000c0fc7723e */ /* 0x008fe200000000ff */
[C---:B--2---:R-:W-:Y:S01]  /*13e30*/  HMMA.16816.F32 R68, R200.reuse, R80, R48 ;  /* 0x00000050c844723c */ /* 0x044fe20000001830 */
[----:B------:R-:W-:Y:S01]  /*13e40*/  MOV R31, R144 ;  /* 0x00000090001f7202 */ /* 0x000fe20000000f00 */
[----:B------:R-:W-:Y:S01]  /*13e50*/  IMAD.MOV.U32 R29, RZ, RZ, R147 ;  /* 0x000000ffff1d7224 */ /* 0x000fe200078e0093 */
[----:B------:R-:W-:Y:S01]  /*13e60*/  MOV R28, R146 ;  /* 0x00000092001c7202 */ /* 0x000fe20000000f00 */
[----:B------:R2:W5:Y:S03]  /*13e70*/  LDL.LU R238, [R1+0x44] ;  /* 0x0000440001ee7983 */ /* 0x0005660000300800 */
[----:B------:R-:W-:Y:S01]  /*13e80*/  MOV R51, R72 ;  /* 0x0000004800337202 */ /* 0x000fe20000000f00 */
[----:B------:R-:W-:Y:S01]  /*13e90*/  IMAD.MOV.U32 R50, RZ, RZ, R73 ;  /* 0x000000ffff327224 */ /* 0x000fe200078e0049 */
[----:B------:R-:W-:Y:S01]  /*13ea0*/  MOV R49, R74 ;  /* 0x0000004a00317202 */ /* 0x000fe20000000f00 */
[----:B------:R-:W-:Y:S01]  /*13eb0*/  IMAD.MOV.U32 R48, RZ, RZ, R75 ;  /* 0x000000ffff307224 */ /* 0x000fe200078e004b */
[----:B------:R-:W-:Y:S01]  /*13ec0*/  HMMA.16816.F32 R172, R200, R180, R172 ;  /* 0x000000b4c8ac723c */ /* 0x000fe200000018ac */
[----:B------:R-:W-:Y:S01]  /*13ed0*/  MOV R134, R7 ;  /* 0x0000000700867202 */ /* 0x000fe20000000f00 */
[----:B------:R2:W5:Y:S01]  /*13ee0*/  LDL.LU R237, [R1+0x40] ;  /* 0x0000400001ed7983 */ /* 0x0005620000300800 */
[----:B------:R-:W-:-:S05]  /*13ef0*/  MOV R0, R113 ;  /* 0x0000007100007202 */ /* 0x000fca0000000f00 */
[C---:B------:R-:W-:Y:S08]  /*13f00*/  HMMA.16816.F32 R168, R196.reuse, R180, R168 ;  /* 0x000000b4c4a8723c */ /* 0x040ff000000018a8 */
[C---:B------:R-:W-:Y:S08]  /*13f10*/  HMMA.16816.F32 R176, R196.reuse, R182, R176 ;  /* 0x000000b6c4b0723c */ /* 0x040ff000000018b0 */
[C---:B------:R-:W-:Y:S08]  /*13f20*/  HMMA.16816.F32 R72, R196.reuse, R80, R56 ;  /* 0x00000050c448723c */ /* 0x040ff00000001838 */
[----:B------:R-:W-:Y:S01]  /*13f30*/  HMMA.16816.F32 R76, R196, R82, R76 ;  /* 0x00000052c44c723c */ /* 0x000fe2000000184c */
[----:B------:R-:W-:Y:S01]  /*13f40*/  MOV R59, R209 ;  /* 0x000000d1003b7202 */ /* 0x000fe20000000f00 */
[----:B------:R-:W-:Y:S01]  /*13f50*/  IMAD.MOV.U32 R58, RZ, RZ, R132 ;  /* 0x000000ffff3a7224 */ /* 0x000fe200078e0084 */
[----:B------:R-:W-:Y:S01]  /*13f60*/  MOV R57, R133 ;  /* 0x0000008500397202 */ /* 0x000fe20000000f00 */
[----:B------:R-:W-:Y:S01]  /*13f70*/  IMAD.MOV.U32 R209, RZ, RZ, R145 ;  /* 0x000000ffffd17224 */ /* 0x000fe200078e0091 */
[----:B------:R-:W-:Y:S01]  /*13f80*/  MOV R56, R135 ;  /* 0x0000008700387202 */ /* 0x000fe20000000f00 */
[----:B------:R-:W-:Y:S01]  /*13f90*/  IMAD.MOV.U32 R133, RZ, RZ, R6 ;  /* 0x000000ffff857224 */ /* 0x000fe200078e0006 */
[----:B------:R-:W-:Y:S01]  /*13fa0*/  MOV R132, R5 ;  /* 0x0000000500847202 */ /* 0x000fe20000000f00 */
[----:B------:R-:W-:Y:S01]  /*13fb0*/  HMMA.16816.F32 R180, R200, R182, R40 ;  /* 0x000000b6c8b4723c */ /* 0x000fe20000001828 */
[----:B------:R-:W-:Y:S01]  /*13fc0*/  IMAD.MOV.U32 R135, RZ, RZ, R112 ;  /* 0x000000ffff877224 */ /* 0x000fe200078e0070 */
[----:B------:R-:W3:Y:S06]  /*13fd0*/  LDSM.16.MT88.4 R144, [R233+0x3900] ;  /* 0x00390000e990783b */ /* 0x000eec0000004200 */
[----:B-1----:R-:W-:Y:S01]  /*13fe0*/  HMMA.16816.F32 R88, R196, R96, R88 ;  /* 0x00000060c458723c */ /* 0x002fe20000001858 */
[----:B------:R-:W-:Y:S01]  /*13ff0*/  MOV R40, R128 ;  /* 0x0000008000287202 */ /* 0x000fe20000000f00 */
[----:B------:R-:W-:Y:S01]  /*14000*/  IMAD.MOV.U32 R41, RZ, RZ, R129 ;  /* 0x000000ffff297224 */ /* 0x000fe200078e0081 */
[----:B------:R-:W-:Y:S01]  /*14010*/  MOV R42, R130 ;  /* 0x00000082002a7202 */ /* 0x000fe20000000f00 */
[----:B------:R-:W-:-:S04]  /*14020*/  IMAD.MOV.U32 R43, RZ, RZ, R131 ;  /* 0x000000ffff2b7224 */ /* 0x000fc800078e0083 */
[C---:B------:R-:W-:Y:S01]  /*14030*/  HMMA.16816.F32 R92, R196.reuse, R98, R92 ;  /* 0x00000062c45c723c */ /* 0x040fe2000000185c */
[----:B------:R-:W1:Y:S07]  /*14040*/  LDSM.16.MT88.4 R128, [R232+0x3900] ;  /* 0x00390000e880783b */ /* 0x000e6e0000004200 */
[C---:B------:R-:W-:Y:S08]  /*14050*/  HMMA.16816.F32 R148, R196.reuse, R156, R148 ;  /* 0x0000009cc494723c */ /* 0x040ff00000001894 */
[----:B------:R-:W-:Y:S01]  /*14060*/  HMMA.16816.F32 R152, R196, R158, R152 ;  /* 0x0000009ec498723c */ /* 0x000fe20000001898 */
[----:B------:R-:W-:Y:S01]  /*14070*/  MOV R30, R134 ;  /* 0x00000086001e7202 */ /* 0x000fe20000000f00 */
[----:B------:R2:W5:Y:S06]  /*14080*/  LDL.LU R236, [R1+0x3c] ;  /* 0x00003c0001ec7983 */ /* 0x00056c0000300800 */
[----:B------:R-:W-:Y:S01]  /*14090*/  HMMA.16816.F32 R80, R200, R82, R36 ;  /* 0x00000052c850723c */ /* 0x000fe20000001824 */
[----:B------:R-:W-:Y:S01]  /*140a0*/  FADD.FTZ R0, R0, R9 ;  /* 0x0000000900007221 */ /* 0x000fe20000010000 */
[----:B------:R2:W5:Y:S05]  /*140b0*/  LDL.LU R167, [R1+0x38] ;  /* 0x0000380001a77983 */ /* 0x00056a0000300800 */
[----:B------:R-:W-:Y:S01]  /*140c0*/  IMAD.MOV.U32 R39, RZ, RZ, R4 ;  /* 0x000000ffff277224 */ /* 0x000fe200078e0004 */
[----:B------:R-:W-:Y:S01]  /*140d0*/  MOV R38, R115 ;  /* 0x0000007300267202 */ /* 0x000fe20000000f00 */
[----:B------:R-:W4:Y:S04]  /*140e0*/  LDSM.16.MT88.4 R4, [R234+0x3900] ;  /* 0x00390000ea04783b */ /* 0x000f280000004200 */
[----:B------:R-:W2:Y:S01]  /*140f0*/  LDSM.16.MT88.4 R112, [R234+0x1900] ;  /* 0x00190000ea70783b */ /* 0x000ea20000004200 */
[----:B------:R-:W-:Y:S01]  /*14100*/  FADD.FTZ R3, R3, R38 ;  /* 0x0000002603037221 */ /* 0x000fe20000010000 */
[----:B---3--:R-:W-:Y:S01]  /*14110*/  HMMA.16816.F32 R136, R196, R144, R136 ;  /* 0x00000090c488723c */ /* 0x008fe20000001888 */
[----:B------:R-:W-:Y:S01]  /*14120*/  FADD.FTZ R9, R57, R0 ;  /* 0x0000000039097221 */ /* 0x000fe20000010000 */
[----:B------:R3:W5:Y:S01]  /*14130*/  LDL.LU R160, [R1+0x34] ;  /* 0x0000340001a07983 */ /* 0x0007620000300800 */
[----:B------:R-:W-:-:S02]  /*14140*/  FADD.FTZ R10, R10, R3 ;  /* 0x000000030a0a7221 */ /* 0x000fc40000010000 */
[----:B------:R-:W-:-:S03]  /*14150*/  FADD.FTZ R8, R39, R8 ;  /* 0x0000000827087221 */ /* 0x000fc60000010000 */
[----:B-1----:R-:W-:Y:S01]  /*14160*/  HMMA.16816.F32 R120, R196, R128, R120 ;  /* 0x00000080c478723c */ /* 0x002fe20000001878 */
[----:B------:R-:W-:Y:S02]  /*14170*/  FADD.FTZ R11, R56, R11 ;  /* 0x0000000b380b7221 */ /* 0x000fe40000010000 */
[----:B------:R-:W-:Y:S02]  /*14180*/  FADD.FTZ R0, R48, R10 ;  /* 0x0000000a30007221 */ /* 0x000fe40000010000 */
[----:B------:R-:W-:-:S03]  /*14190*/  FADD.FTZ R9, R49, R9 ;  /* 0x0000000931097221 */ /* 0x000fc60000010000 */
[----:B------:R-:W-:Y:S01]  /*141a0*/  HMMA.16816.F32 R124, R196, R130, R124 ;  /* 0x00000082c47c723c */ /* 0x000fe2000000187c */
[----:B------:R-:W-:-:S07]  /*141b0*/  FADD.FTZ R3, R59, R11 ;  /* 0x0000000b3b037221 */ /* 0x000fce0000010000 */
[C---:B------:R-:W-:Y:S08]  /*141c0*/  HMMA.16816.F32 R140, R196.reuse, R146, R140 ;  /* 0x00000092c48c723c */ /* 0x040ff0000000188c */
[C---:B----4-:R-:W-:Y:S08]  /*141d0*/  HMMA.16816.F32 R192, R196.reuse, R4, R192 ;  /* 0x00000004c4c0723c */ /* 0x050ff000000018c0 */
[C---:B--2---:R-:W-:Y:S08]  /*141e0*/  HMMA.16816.F32 R104, R196.reuse, R112, R104 ;  /* 0x00000070c468723c */ /* 0x044ff00000001868 */
[C---:B------:R-:W-:Y:S08]  /*141f0*/  HMMA.16816.F32 R108, R196.reuse, R114, R108 ;  /* 0x00000072c46c723c */ /* 0x040ff0000000186c */
[----:B------:R-:W-:Y:S08]  /*14200*/  HMMA.16816.F32 R196, R196, R6, R100 ;  /* 0x00000006c4c4723c */ /* 0x000ff00000001864 */
[C---:B------:R-:W-:Y:S07]  /*14210*/  HMMA.16816.F32 R100, R200.reuse, R112, R40 ;  /* 0x00000070c864723c */ /* 0x040fee0000001828 */
[----:B------:R-:W-:Y:S01]  /*14220*/  IMAD.MOV.U32 R40, RZ, RZ, R31 ;  /* 0x000000ffff287224 */ /* 0x000fe200078e001f */
[----:B------:R-:W-:Y:S01]  /*14230*/  HMMA.16816.F32 R188, R200, R4, R188 ;  /* 0x00000004c8bc723c */ /* 0x000fe200000018bc */
[----:B------:R-:W-:Y:S01]  /*14240*/  MOV R43, R132 ;  /* 0x00000084002b7202 */ /* 0x000fe20000000f00 */
[----:B------:R-:W-:-:S05]  /*14250*/  IMAD.MOV.U32 R42, RZ, RZ, R29 ;  /* 0x000000ffff2a7224 */ /* 0x000fca00078e001d */
[----:B------:R-:W-:Y:S02]  /*14260*/  FADD.FTZ R4, R58, R8 ;  /* 0x000000083a047221 */ /* 0x000fe40000010000 */
[----:B------:R-:W-:Y:S02]  /*14270*/  FADD.FTZ R5, R51, R0 ;  /* 0x0000000033057221 */ /* 0x000fe40000010000 */
[----:B------:R-:W-:Y:S01]  /*14280*/  FADD.FTZ R0, R40, R9 ;  /* 0x0000000928007221 */ /* 0x000fe20000010000 */
[----:B------:R-:W-:Y:S01]  /*14290*/  MOV R41, R28 ;  /* 0x0000001c00297202 */ /* 0x000fe20000000f00 */
[----:B------:R-:W-:Y:S01]  /*142a0*/  FADD.FTZ R8, R252, R4 ;  /* 0x00000004fc087221 */ /* 0x000fe20000010000 */
[----:B------:R-:W-:Y:S01]  /*142b0*/  MOV R28, R118 ;  /* 0x00000076001c7202 */ /* 0x000fe20000000f00 */
[----:B------:R-:W-:Y:S02]  /*142c0*/  FADD.FTZ R4, R50, R3 ;  /* 0x0000000332047221 */ /* 0x000fe40000010000 */
[----:B------:R-:W-:-:S02]  /*142d0*/  FADD.FTZ R0, R43, R0 ;  /* 0x000000002b007221 */ /* 0x000fc40000010000 */
[----:B------:R-:W-:Y:S02]  /*142e0*/  FADD.FTZ R3, R210, R8 ;  /* 0x00000008d2037221 */ /* 0x000fe40000010000 */
[----:B------:R-:W-:Y:S02]  /*142f0*/  IMAD.MOV.U32 R31, RZ, RZ, R135 ;  /* 0x000000ffff1f7224 */ /* 0x000fe400078e0087 */
[----:B------:R-:W-:Y:S02]  /*14300*/  FADD.FTZ R5, R42, R5 ;  /* 0x000000052a057221 */ /* 0x000fe40000010000 */
[----:B------:R-:W-:Y:S02]  /*14310*/  FADD.FTZ R4, R41, R4 ;  /* 0x0000000429047221 */ /* 0x000fe40000010000 */
        /* <DEDUP_REMOVED lines=33> */
[----:B------:R-:W-:Y:S01]  /*14530*/  FADD.FTZ R0, R26, R0 ;  /* 0x000000001a007221 */ /* 0x000fe20000010000 */
[----:B------:R-:W-:Y:S01]  /*14540*/  HMMA.16816.F32 R84, R200, R96, R84 ;  /* 0x00000060c854723c */ /* 0x000fe20000001854 */
[----:B------:R-:W-:Y:S02]  /*14550*/  FADD.FTZ R3, R23, R3 ;  /* 0x0000000317037221 */ /* 0x000fe40000010000 */
[----:B------:R-:W-:Y:S02]  /*14560*/  FADD.FTZ R5, R12, R5 ;  /* 0x000000050c057221 */ /* 0x000fe40000010000 */
[----:B------:R-:W-:-:S03]  /*14570*/  FADD.FTZ R4, R19, R4 ;  /* 0x0000000413047221 */ /* 0x000fc60000010000 */
[C---:B------:R-:W-:Y:S01]  /*14580*/  HMMA.16816.F32 R116, R200.reuse, R128, R224 ;  /* 0x00000080c874723c */ /* 0x040fe200000018e0 */
[----:B------:R1:W-:Y:S07]  /*14590*/  STL [R1+0x28], R0 ;  /* 0x0000280001007387 */ /* 0x0003ee0000100800 */
        /* <DEDUP_REMOVED lines=14> */
[----:B------:R-:W-:Y:S11]  /*14680*/  PLOP3.LUT P0, PT, PT, PT, UP0, 0x40, 0x0 ;  /* 0x000000000000781c */ /* 0x000ff60003f0e808 */
[----:B------:R-:W-:Y:S02]  /*14690*/  @!UPT UIADD3 URZ, URZ, URZ, URZ ;  /* 0x0000003f3f3ff290 */ /* 0x000fe4000fffe03f */
[----:B------:R-:W-:Y:S05]  /*146a0*/  @P0 BRA `(.L_x_905) ;  /* 0x00003eb000000947 */ /* 0x000fea0003800000 */
[----:B------:R-:W2:Y:S04]  /*146b0*/  LDL.LU R29, [R1+0x18] ;  /* 0x00001800011d7983 */ /* 0x000ea80000300800 */
[----:B------:R-:W4:Y:S04]  /*146c0*/  LDL R209, [R1+0xc] ;  /* 0x00000c0001d17983 */ /* 0x000f280000100800 */
[----:B---3--:R-:W3:Y:S01]  /*146d0*/  LDL.LU R28, [R1+0x30] ;  /* 0x00003000011c7983 */ /* 0x008ee20000300800 */
[----:B-----5:R-:W-:Y:S01]  /*146e0*/  SHF.R.S32.HI R31, RZ, 0x1f, R160 ;  /* 0x0000001fff1f7819 */ /* 0x020fe200000114a0 */
[C---:B------:R-:W-:Y:S01]  /*146f0*/  IMAD.SHL.U32 R3, R160.reuse, 0x2, RZ ;  /* 0x00000002a0037824 */ /* 0x040fe200078e00ff */
[----:B------:R-:W-:Y:S01]  /*14700*/  ULDC UR6, c[0x0][0x210] ;  /* 0x0000840000067ab9 */ /* 0x000fe20000000800 */
[----:B------:R-:W-:Y:S01]  /*14710*/  IMAD.MOV.U32 R166, RZ, RZ, R2 ;  /* 0x000000ffffa67224 */ /* 0x000fe200078e0002 */
[----:B------:R-:W-:Y:S01]  /*14720*/  SHF.L.U64.HI R0, R160, 0x1, R31 ;  /* 0x00000001a0007819 */ /* 0x000fe2000001021f */
[----:B------:R-:W-:Y:S01]  /*14730*/  ULDC UR4, c[0x0][0x1e8] ;  /* 0x00007a0000047ab9 */ /* 0x000fe20000000800 */
[----:B------:R-:W-:Y:S01]  /*14740*/  MOV R160, R163 ;  /* 0x000000a300a07202 */ /* 0x000fe20000000f00 */
[----:B------:R-:W-:-:S02]  /*14750*/  ULEA.HI.SX32 UR8, UR8, 0xfffffffe, 0x1a ;  /* 0xfffffffe08087891 */ /* 0x000fc4000f8fd23f */
[----:B------:R-:W-:Y:S01]  /*14760*/  STL [R1+0x8], R0 ;  /* 0x0000080001007387 */ /* 0x000fe20000100800 */
[----:B------:R-:W-:Y:S02]  /*14770*/  UIMAD UR6, UR16, UR6, URZ ;  /* 0x00000006100672a4 */ /* 0x000fe4000f8e023f */
[----:B------:R-:W-:Y:S01]  /*14780*/  UIMAD UR4, UR16, UR4, URZ ;  /* 0x00000004100472a4 */ /* 0x000fe2000f8e023f */
[----:B------:R1:W-:Y:S01]  /*14790*/  STL [R1+0x4], R3 ;  /* 0x0000040301007387 */ /* 0x0003e20000100800 */
[----:B------:R-:W-:Y:S02]  /*147a0*/  ULDC.64 UR20, c[0x0][0x118] ;  /* 0x0000460000147ab9 */ /* 0x000fe40000000a00 */
[----:B------:R-:W-:Y:S01]  /*147b0*/  ULDC.64 UR14, c[0x0][0x118] ;  /* 0x00004600000e7ab9 */ /* 0x000fe20000000a00 */
[----:B-1----:R-:W-:Y:S02]  /*147c0*/  IMAD.MOV.U32 R3, RZ, RZ, R164 ;  /* 0x000000ffff037224 */ /* 0x002fe400078e00a4 */
[----:B--2---:R-:W-:Y:S01]  /*147d0*/  IMAD.SHL.U32 R252, R29, 0x2, RZ ;  /* 0x000000021dfc7824 */ /* 0x004fe200078e00ff */
[----:B----4-:R-:W-:-:S02]  /*147e0*/  IADD3 R251, R209, 0x100, RZ ;  /* 0x00000100d1fb7810 */ /* 0x010fc40007ffe0ff */
[----:B---3--:R-:W-:-:S05]  /*147f0*/  SHF.L.U64.HI R0, R29, 0x1, R28 ;  /* 0x000000011d007819 */ /* 0x008fca000001021c */
[----:B------:R1:W-:Y:S02]  /*14800*/  STL [R1], R0 ;  /* 0x0000000001007387 */ /* 0x0003e40000100800 */
[----:B-1----:R-:W-:Y:S01]  /*14810*/  MOV R0, R165 ;  /* 0x000000a500007202 */ /* 0x002fe20000000f00 */
[----:B------:R-:W-:Y:S05]  /*14820*/  BRA `(.L_x_906) ;  /* 0x0000045000007947 */ /* 0x000fea0003800000 */
.L_x_908:
[----:B------:R-:W2:Y:S01]  /*14830*/  LDL R162, [R1+0x2c] ;  /* 0x00002c0001a27983 */ /* 0x000ea20000100800 */
[----:B------:R-:W-:Y:S01]  /*14840*/  IMAD.MOV.U32 R161, RZ, RZ, c[0x0][0x2b8] ;  /* 0x0000ae00ffa17624 */ /* 0x000fe200078e00ff */
[----:B------:R-:W-:Y:S01]  /*14850*/  ULEA UR7, UR8, UR19, 0x6 ;  /* 0x0000001308077291 */ /* 0x000fe2000f8e303f */
[----:B------:R-:W-:Y:S01]  /*14860*/  IMAD.MOV.U32 R165, RZ, RZ, RZ ;  /* 0x000000ffffa57224 */ /* 0x000fe200078e00ff */
[----:B------:R-:W3:Y:S02]  /*14870*/  LDL R231, [R1+0x4] ;  /* 0x0000040001e77983 */ /* 0x000ee40000100800 */
[----:B------:R-:W-:Y:S02]  /*14880*/  ISETP.NE.AND P3, PT, R161, 0x1, PT ;  /* 0x00000001a100780c */ /* 0x000fe40003f65270 */
[----:B------:R-:W4:Y:S01]  /*14890*/  LDL R228, [R1+0x8] ;  /* 0x0000080001e47983 */ /* 0x000f220000100800 */
[----:B------:R-:W-:Y:S03]  /*148a0*/  IMAD.U32 R161, RZ, RZ, UR7 ;  /* 0x00000007ffa17e24 */ /* 0x000fe6000f8e00ff */
[----:B------:R-:W5:Y:S04]  /*148b0*/  LDL R229, [R1] ;  /* 0x0000000001e57983 */ /* 0x000f680000100800 */
[----:B------:R-:W3:Y:S01]  /*148c0*/  LDL R211, [R1+0xc] ;  /* 0x00000c0001d37983 */ /* 0x000ee20000100800 */
[----:B--2---:R-:W-:Y:S05]  /*148d0*/  IADD3 R161, R161, -0x40, R162 ;  /* 0xffffffc0a1a17810 */ /* 0x004fea0007ffe0a2 */
[----:B------:R-:W-:Y:S04]  /*148e0*/  @P3 IMAD.HI.U32 R162, R161, c[0x0][0x2bc], RZ ;  /* 0x0000af00a1a23a27 */ /* 0x000fe800078e00ff */
[--C-:B------:R-:W-:Y:S01]  /*148f0*/  IMAD.MOV.U32 R2, RZ, RZ, R161.reuse ;  /* 0x000000ffff027224 */ /* 0x100fe200078e00a1 */
[----:B------:R-:W-:Y:S04]  /*14900*/  @P3 SHF.R.U32.HI R2, RZ, c[0x0][0x2c0], R162 ;  /* 0x0000b000ff023a19 */ /* 0x000fe800000116a2 */
[C---:B------:R-:W-:Y:S04]  /*14910*/  @!P6 IADD3 R163, P0, R2.reuse, UR12, RZ ;  /* 0x0000000c02a3ec10 */ /* 0x040fe8000ff1e0ff */
[----:B------:R-:W-:Y:S01]  /*14920*/  @!P6 LEA.HI.X.SX32 R164, R2, UR10, 0x1, P0 ;  /* 0x0000000a02a4ec11 */ /* 0x000fe200080f0eff */
[----:B------:R-:W-:Y:S01]  /*14930*/  IMAD.MOV R2, RZ, RZ, -R2 ;  /* 0x000000ffff027224 */ /* 0x000fe200078e0a02 */
[C---:B------:R-:W-:Y:S03]  /*14940*/  @!P6 LEA R162, P0, R163.reuse, c[0x0][0x2a0], 0x2 ;  /* 0x0000a800a3a2ea11 */ /* 0x040fe600078010ff */
[----:B------:R-:W-:Y:S01]  /*14950*/  IMAD R204, R2, c[0x0][0x2b8], R161 ;  /* 0x0000ae0002cc7a24 */ /* 0x000fe200078e02a1 */
[----:B------:R-:W-:Y:S04]  /*14960*/  @!P6 LEA.HI.X R163, R163, c[0x0][0x2a4], R164, 0x2, P0 ;  /* 0x0000a900a3a3ea11 */ /* 0x000fe800000f14a4 */
[----:B------:R-:W-:Y:S01]  /*14970*/  STL [R1+0x14], R204 ;  /* 0x000014cc01007387 */ /* 0x000fe20000100800 */
[----:B------:R-:W-:Y:S03]  /*14980*/  SHF.R.S32.HI R2, RZ, 0x1f, R204 ;  /* 0x0000001fff027819 */ /* 0x000fe600000114cc */
[----:B------:R1:W2:Y:S02]  /*14990*/  @!P6 LDG.E R165, [R162.64] ;  /* 0x0000000ea2a5e981 */ /* 0x0002a4000c1e1900 */
[----:B------:R-:W-:Y:S04]  /*149a0*/  IMAD R2, R2, c[0x0][0x1e0], RZ ;  /* 0x0000780002027a24 */ /* 0x000fe800078e02ff */
[C---:B------:R-:W-:Y:S02]  /*149b0*/  IMAD R2, R204.reuse, c[0x0][0x1e4], R2 ;  /* 0x00007900cc027a24 */ /* 0x040fe400078e0202 */
[----:B-1----:R-:W-:Y:S04]  /*149c0*/  IMAD.WIDE.U32 R162, R204, c[0x0][0x1e0], RZ ;  /* 0x00007800cca27a25 */ /* 0x002fe800078e00ff */
        /* <DEDUP_REMOVED lines=10> */
[----:B------:R-:W3:Y:S04]  /*14a70*/  SHFL.IDX PT, R164, R161, RZ, 0x181f ;  /* 0x00181fffa1a47589 */ /* 0x000ee800000e0000 */
[----:B------:R-:W4:Y:S04]  /*14a80*/  SHFL.IDX PT, R163, R2, RZ, 0x181f ;  /* 0x00181fff02a37589 */ /* 0x000f2800000e0000 */
[----:B------:R-:W1:Y:S04]  /*14a90*/  SHFL.IDX PT, R208, R161, 0x1, 0x181f ;  /* 0x00381f00a1d07f89 */ /* 0x000e6800000e0000 */
[----:B------:R-:W2:Y:S04]  /*14aa0*/  SHFL.IDX PT, R209, R2, 0x1, 0x181f ;  /* 0x00381f0002d17f89 */ /* 0x000ea800000e0000 */
[----:B------:R-:W2:Y:S04]  /*14ab0*/  SHFL.IDX PT, R207, R161, 0x2, 0x181f ;  /* 0x00581f00a1cf7f89 */ /* 0x000ea800000e0000 */
[----:B------:R-:W2:Y:S04]  /*14ac0*/  SHFL.IDX PT, R210, R2, 0x2, 0x181f ;  /* 0x00581f0002d27f89 */ /* 0x000ea800000e0000 */
[----:B------:R-:W2:Y:S01]  /*14ad0*/  SHFL.IDX PT, R161, R161, 0x3, 0x181f ;  /* 0x00781f00a1a17f89 */ /* 0x000ea200000e0000 */
[C---:B---3--:R-:W-:Y:S02]  /*14ae0*/  IADD3 R204, P2, R164.reuse, R231, RZ ;  /* 0x000000e7a4cc7210 */ /* 0x048fe40007f5e0ff */
[-C--:B------:R-:W-:Y:S01]  /*14af0*/  IADD3 R164, P1, R164, R252.reuse, RZ ;  /* 0x000000fca4a47210 */ /* 0x080fe20007f3e0ff */
[----:B------:R-:W3:Y:S02]  /*14b00*/  SHFL.IDX PT, R2, R2, 0x3, 0x181f ;  /* 0x00781f0002027f89 */ /* 0x000ee400000e0000 */
[C-C-:B----4-:R-:W-:Y:S01]  /*14b10*/  IMAD.X R205, R163.reuse, 0x1, R228.reuse, P2 ;  /* 0x00000001a3cd7824 */ /* 0x150fe200010e06e4 */
[----:B-----5:R-:W-:Y:S02]  /*14b20*/  IADD3.X R165, R163, R229, RZ, P1, !PT ;  /* 0x000000e5a3a57210 */ /* 0x020fe40000ffe4ff */
[CC--:B-1----:R-:W-:Y:S02]  /*14b30*/  IADD3 R162, P0, R208.reuse, R231.reuse, RZ ;  /* 0x000000e7d0a27210 */ /* 0x0c2fe40007f1e0ff */
[----:B------:R1:W-:Y:S03]  /*14b40*/  LDGSTS.E.BYPASS.LTC128B.128 [R211+0x4100], [R204.64], !P5 ;  /* 0x04100000ccd37fae */ /* 0x0003e6000e901d4e */
[--C-:B--2---:R-:W-:Y:S01]  /*14b50*/  IMAD.X R163, R209, 0x1, R228.reuse, P0 ;  /* 0x00000001d1a37824 */ /* 0x104fe200000e06e4 */
[----:B------:R2:W-:Y:S01]  /*14b60*/  LDGSTS.E.BYPASS.LTC128B.128 [R211+0x6100], [R164.64], !P4 ;  /* 0x06100000a4d37fae */ /* 0x0005e2000e101d4e */
[-C--:B------:R-:W-:Y:S02]  /*14b70*/  IADD3 R208, P0, R208, R252.reuse, RZ ;  /* 0x000000fcd0d07210 */ /* 0x080fe40007f1e0ff */
[-C--:B------:R-:W-:Y:S01]  /*14b80*/  IADD3 R206, P3, R207, R231.reuse, RZ ;  /* 0x000000e7cfce7210 */ /* 0x080fe20007f7e0ff */
[----:B------:R4:W-:Y:S02]  /*14b90*/  LDGSTS.E.BYPASS.LTC128B.128 [R211+0x4900], [R162.64], !P5 ;  /* 0x04900000a2d37fae */ /* 0x0009e4000e901d4e */
[--C-:B------:R-:W-:Y:S05]  /*14ba0*/  IMAD.X R209, R209, 0x1, R229.reuse, P0 ;  /* 0x00000001d1d17824 */ /* 0x100fea00000e06e5 */
[----:B------:R3:W-:Y:S01]  /*14bb0*/  LDGSTS.E.BYPASS.LTC128B.128 [R211+0x6900], [R208.64], !P4 ;  /* 0x06900000d0d37fae */ /* 0x0007e2000e101d4e */
[-C--:B-1----:R-:W-:Y:S01]  /*14bc0*/  IADD3 R204, P2, R207, R252.reuse, RZ ;  /* 0x000000fccfcc7210 */ /* 0x082fe20007f5e0ff */
[C-C-:B------:R-:W-:Y:S01]  /*14bd0*/  IMAD.X R207, R210.reuse, 0x1, R228.reuse, P3 ;  /* 0x00000001d2cf7824 */ /* 0x140fe200018e06e4 */
[C---:B--2---:R-:W-:Y:S04]  /*14be0*/  IADD3 R164, P1, R161.reuse, R231, RZ ;  /* 0x000000e7a1a47210 */ /* 0x044fe80007f3e0ff */
[----:B------:R1:W-:Y:S01]  /*14bf0*/  LDGSTS.E.BYPASS.LTC128B.128 [R211+0x5100], [R206.64], !P5 ;  /* 0x05100000ced37fae */ /* 0x0003e2000e901d4e */
[----:B------:R-:W-:Y:S02]  /*14c00*/  IADD3.X R205, R210, R229, RZ, P2, !PT ;  /* 0x000000e5d2cd7210 */ /* 0x000fe400017fe4ff */
[----:B----4-:R-:W-:Y:S01]  /*14c10*/  IADD3 R162, P0, R161, R252, RZ ;  /* 0x000000fca1a27210 */ /* 0x010fe20007f1e0ff */
[C---:B---3--:R-:W-:Y:S02]  /*14c20*/  IMAD.X R165, R2.reuse, 0x1, R228, P1 ;  /* 0x0000000102a57824 */ /* 0x048fe400008e06e4 */
[----:B------:R1:W-:Y:S02]  /*14c30*/  LDGSTS.E.BYPASS.LTC128B.128 [R211+0x7100], [R204.64], !P4 ;  /* 0x07100000ccd37fae */ /* 0x0003e4000e101d4e */
[----:B------:R-:W-:Y:S02]  /*14c40*/  IMAD.X R163, R2, 0x1, R229, P0 ;  /* 0x0000000102a37824 */ /* 0x000fe400000e06e5 */
[----:B------:R1:W-:Y:S04]  /*14c50*/  LDGSTS.E.BYPASS.LTC128B.128 [R211+0x5900], [R164.64], !P5 ;  /* 0x05900000a4d37fae */ /* 0x0003e8000e901d4e */
[----:B------:R1:W-:Y:S01]  /*14c60*/  LDGSTS.E.BYPASS.LTC128B.128 [R211+0x7900], [R162.64], !P4 ;  /* 0x07900000a2d37fae */ /* 0x0003e2000e101d4e */
[----:B------:R-:W-:-:S05]  /*14c70*/  BRA `(.L_x_907) ;  /* 0x00000ea000007947 */ /* 0x000fca0003800000 */
.L_x_906:
[----:B------:R-:W2:Y:S01]  /*14c80*/  LDL R4, [R1+0x14] ;  /* 0x0000140001047983 */ /* 0x000ea20000100800 */
[----:B------:R-:W-:Y:S04]  /*14c90*/  DEPBAR.LE SB0, 0x0 ;  /* 0x000080000000791a */ /* 0x000fe80000000000 */
[----:B------:R-:W-:Y:S01]  /*14ca0*/  UISETP.GE.AND UP0, UPT, UR8, 0x1, UPT ;  /* 0x000000010800788c */ /* 0x000fe2000bf06270 */
[----:B------:R-:W3:Y:S06]  /*14cb0*/  LDL R10, [R1+0x10] ;  /* 0x00001000010a7983 */ /* 0x000eec0000100800 */
[----:B------:R-:W4:Y:S06]  /*14cc0*/  LDL R57, [R1+0x4] ;  /* 0x0000040001397983 */ /* 0x000f2c0000100800 */
[----:B------:R-:W5:Y:S06]  /*14cd0*/  LDL R56, [R1+0x8] ;  /* 0x0000080001387983 */ /* 0x000f6c0000100800 */
[----:B------:R-:W4:Y:S06]  /*14ce0*/  LDL R55, [R1] ;  /* 0x0000000001377983 */ /* 0x000f2c0000100800 */
[----:B------:R-:W-:Y:S06]  /*14cf0*/  BAR.SYNC.DEFER_BLOCKING 0x0 ;  /* 0x0000000000007b1d */ /* 0x000fec0000010000 */
[----:B------:R-:W-:Y:S06]  /*14d00*/  LDSM.16.M88.4 R64, [R238+0x8100] ;  /* 0x00810000ee40783b */ /* 0x000fec0000000200 */
[----:B------:R-:W1:Y:S06]  /*14d10*/  LDSM.16.M88.4 R16, [R167+0x4100] ;  /* 0x00410000a710783b */ /* 0x000e6c0000000200 */
[----:B------:R-:W1:Y:S06]  /*14d20*/  LDSM.16.M88.4 R60, [R238+0xa100] ;  /* 0x00a10000ee3c783b */ /* 0x000e6c0000000200 */
[----:B------:R-:W1:Y:S06]  /*14d30*/  LDSM.16.M88.4 R32, [R167+0x4900] ;  /* 0x00490000a720783b */ /* 0x000e6c0000000200 */
        /* <DEDUP_REMOVED lines=8> */
[----:B--2---:R-:W-:Y:S01]  /*14dc0*/  SHF.R.S32.HI R2, RZ, 0x1f, R4 ;  /* 0x0000001fff027819 */ /* 0x004fe20000011404 */
[----:B------:R-:W-:Y:S04]  /*14dd0*/  IMAD.WIDE.U32 R8, R4, c[0x0][0x208], RZ ;  /* 0x0000820004087a25 */ /* 0x000fe800078e00ff */
[----:B------:R-:W-:Y:S04]  /*14de0*/  IMAD R2, R2, c[0x0][0x208], RZ ;  /* 0x0000820002027a24 */ /* 0x000fe800078e02ff */
[----:B------:R-:W-:Y:S02]  /*14df0*/  IMAD R2, R4, c[0x0][0x20c], R2 ;  /* 0x0000830004027a24 */ /* 0x000fe400078e0202 */
[-C--:B-1----:R-:W-:Y:S03]  /*14e00*/  HMMA.16816.F32 R4, R64, R16.reuse, RZ ;  /* 0x000000104004723c */ /* 0x082fe600000018ff */
[----:B------:R-:W-:Y:S01]  /*14e10*/  IMAD.IADD R9, R9, 0x1, R2 ;  /* 0x0000000109097824 */ /* 0x000fe200078e0202 */
[----:B---3--:R-:W-:Y:S03]  /*14e20*/  SHF.R.S32.HI R2, RZ, 0x1f, R10 ;  /* 0x0000001fff027819 */ /* 0x008fe6000001140a */
[----:B------:R-:W-:Y:S05]  /*14e30*/  IMAD.WIDE.U32 R12, R10, c[0x0][0x218], R8 ;  /* 0x000086000a0c7a25 */ /* 0x000fea00078e0008 */
[----:B------:R-:W-:Y:S04]  /*14e40*/  IMAD R2, R2, c[0x0][0x218], RZ ;  /* 0x0000860002027a24 */ /* 0x000fe800078e02ff */
[----:B------:R-:W-:Y:S01]  /*14e50*/  IMAD R14, R10, c[0x0][0x21c], R2 ;  /* 0x000087000a0e7a24 */ /* 0x000fe200078e0202 */
[----:B------:R-:W-:Y:S01]  /*14e60*/  IADD3 R2, P0, R12, UR6, RZ ;  /* 0x000000060c027c10 */ /* 0x000fe2000ff1e0ff */
[C---:B------:R-:W-:Y:S07]  /*14e70*/  HMMA.16816.F32 R8, R60.reuse, R16, RZ ;  /* 0x000000103c08723c */ /* 0x040fee00000018ff */
[----:B------:R-:W-:Y:S02]  /*14e80*/  IADD3.X R16, R13, UR5, R14, P0, !PT ;  /* 0x000000050d107c10 */ /* 0x000fe400087fe40e */
[-C--:B------:R-:W-:Y:S03]  /*14e90*/  HMMA.16816.F32 R12, R60, R18.reuse, RZ ;  /* 0x000000123c0c723c */ /* 0x080fe600000018ff */
[C---:B------:R-:W-:Y:S04]  /*14ea0*/  LEA R36, P0, R2.reuse, c[0x0][0x1f8], 0x1 ;  /* 0x00007e0002247a11 */ /* 0x040fe800078008ff */
[----:B------:R-:W-:Y:S01]  /*14eb0*/  LEA.HI.X R2, R2, c[0x0][0x1fc], R16, 0x1, P0 ;  /* 0x00007f0002027a11 */ /* 0x000fe200000f0c10 */
[----:B------:R-:W4:Y:S01]  /*14ec0*/  SHFL.IDX PT, R42, R36, RZ, 0x181f ;  /* 0x00181fff242a7589 */ /* 0x000f2200000e0000 */
[C---:B------:R-:W-:Y:S05]  /*14ed0*/  HMMA.16816.F32 R16, R64.reuse, R18, RZ ;  /* 0x000000124010723c */ /* 0x040fea00000018ff */
[----:B------:R-:W5:Y:S03]  /*14ee0*/  SHFL.IDX PT, R37, R2, RZ, 0x181f ;  /* 0x00181fff02257589 */ /* 0x000f6600000e0000 */
[-C--:B------:R-:W-:Y:S03]  /*14ef0*/  HMMA.16816.F32 R20, R64, R32.reuse, RZ ;  /* 0x000000204014723c */ /* 0x080fe600000018ff */
[----:B------:R-:W1:Y:S05]  /*14f00*/  SHFL.IDX PT, R46, R36, 0x1, 0x181f ;  /* 0x00381f00242e7f89 */ /* 0x000e6a00000e0000 */
[C---:B------:R-:W-:Y:S01]  /*14f10*/  HMMA.16816.F32 R24, R60.reuse, R32, RZ ;  /* 0x000000203c18723c */ /* 0x040fe200000018ff */
[----:B------:R-:W2:Y:S03]  /*14f20*/  SHFL.IDX PT, R45, R2, 0x1, 0x181f ;  /* 0x00381f00022d7f89 */ /* 0x000ea600000e0000 */
[CC--:B----4-:R-:W-:Y:S04]  /*14f30*/  IADD3 R38, P1, R42.reuse, R57.reuse, RZ ;  /* 0x000000392a267210 */ /* 0x0d0fe80007f3e0ff */
[-C--:B------:R-:W-:Y:S01]  /*14f40*/  HMMA.16816.F32 R28, R60, R34.reuse, RZ ;  /* 0x000000223c1c723c */ /* 0x080fe200000018ff */
[----:B------:R-:W3:Y:S03]  /*14f50*/  SHFL.IDX PT, R52, R36, 0x2, 0x181f ;  /* 0x00581f0024347f89 */ /* 0x000ee600000e0000 */
[-C--:B------:R-:W-:Y:S01]  /*14f60*/  IADD3 R42, P0, R42, R252.reuse, RZ ;  /* 0x000000fc2a2a7210 */ /* 0x080fe20007f1e0ff */
[C-C-:B-----5:R-:W-:Y:S02]  /*14f70*/  IMAD.X R39, R37.reuse, 0x1, R56.reuse, P1 ;  /* 0x0000000125277824 */ /* 0x160fe400008e0638 */
[----:B------:R-:W4:Y:S01]  /*14f80*/  SHFL.IDX PT, R53, R2, 0x2, 0x181f ;  /* 0x00581f0002357f89 */ /* 0x000f2200000e0000 */
[C---:B------:R-:W-:Y:S04]  /*14f90*/  HMMA.16816.F32 R32, R64.reuse, R34, RZ ;  /* 0x000000224020723c */ /* 0x040fe800000018ff */
[--C-:B------:R-:W-:Y:S01]  /*14fa0*/  IMAD.X R43, R37, 0x1, R55.reuse, P0 ;  /* 0x00000001252b7824 */ /* 0x100fe200000e0637 */
[----:B------:R5:W-:Y:S01]  /*14fb0*/  LDGSTS.E.BYPASS.LTC128B.128 [R251], [R38.64], !P5 ;  /* 0x0000000026fb7fae */ /* 0x000be2000e901d54 */
[CC--:B-1----:R-:W-:Y:S02]  /*14fc0*/  IADD3 R40, P0, R46.reuse, R57.reuse, RZ ;  /* 0x000000392e287210 */ /* 0x0c2fe40007f1e0ff */
[-C--:B------:R-:W-:Y:S03]  /*14fd0*/  IADD3 R46, P2, R46, R252.reuse, RZ ;  /* 0x000000fc2e2e7210 */ /* 0x080fe60007f5e0ff */
[----:B------:R1:W-:Y:S01]  /*14fe0*/  LDGSTS.E.BYPASS.LTC128B.128 [R251+0x2000], [R42.64], !P4 ;  /* 0x020000002afb7fae */ /* 0x0003e2000e101d54 */
[C-C-:B--2---:R-:W-:Y:S02]  /*14ff0*/  IMAD.X R41, R45.reuse, 0x1, R56.reuse, P0 ;  /* 0x000000012d297824 */ /* 0x144fe400000e0638 */
[--C-:B------:R-:W-:Y:S03]  /*15000*/  IMAD.X R47, R45, 0x1, R55.reuse, P2 ;  /* 0x000000012d2f7824 */ /* 0x100fe600010e0637 */
[----:B------:R5:W2:Y:S01]  /*15010*/  SHFL.IDX PT, R54, R36, 0x3, 0x181f ;  /* 0x00781f0024367f89 */ /* 0x000aa200000e0000 */
[CC--:B---3--:R-:W-:Y:S02]  /*15020*/  IADD3 R44, P1, R52.reuse, R57.reuse, RZ ;  /* 0x00000039342c7210 */ /* 0x0c8fe40007f3e0ff */
[-C--:B------:R-:W-:Y:S03]  /*15030*/  IADD3 R52, P0, R52, R252.reuse, RZ ;  /* 0x000000fc34347210 */ /* 0x080fe60007f1e0ff */
[----:B------:R1:W-:Y:S01]  /*15040*/  LDGSTS.E.BYPASS.LTC128B.128 [R251+0x800], [R40.64], !P5 ;  /* 0x0080000028fb7fae */ /* 0x0003e2000e901d54 */
[C-C-:B----4-:R-:W-:Y:S02]  /*15050*/  IMAD.X R45, R53.reuse, 0x1, R56.reuse, P1 ;  /* 0x00000001352d7824 */ /* 0x150fe400008e0638 */
[--C-:B------:R-:W-:Y:S03]  /*15060*/  IMAD.X R53, R53, 0x1, R55.reuse, P0 ;  /* 0x0000000135357824 */ /* 0x100fe600000e0637 */
[----:B------:R3:W-:Y:S06]  /*15070*/  LDGSTS.E.BYPASS.LTC128B.128 [R251+0x2800], [R46.64], !P4 ;  /* 0x028000002efb7fae */ /* 0x0007ec000e101d54 */
[----:B------:R3:W-:Y:S01]  /*15080*/  LDGSTS.E.BYPASS.LTC128B.128 [R251+0x1000], [R44.64], !P5 ;  /* 0x010000002cfb7fae */ /* 0x0007e2000e901d54 */
[-C--:B-----5:R-:W-:Y:S05]  /*15090*/  HMMA.16816.F32 R36, R64, R48.reuse, RZ ;  /* 0x000000304024723c */ /* 0x0a0fea00000018ff */
[----:B------:R4:W-:Y:S06]  /*150a0*/  LDGSTS.E.BYPASS.LTC128B.128 [R251+0x3000], [R52.64], !P4 ;  /* 0x0300000034fb7fae */ /* 0x0009ec000e101d54 */
[----:B------:R-:W5:Y:S01]  /*150b0*/  SHFL.IDX PT, R2, R2, 0x3, 0x181f ;  /* 0x00781f0002027f89 */ /* 0x000f6200000e0000 */
[C---:B-1----:R-:W-:Y:S07]  /*150c0*/  HMMA.16816.F32 R40, R60.reuse, R48, RZ ;  /* 0x000000303c28723c */ /* 0x042fee00000018ff */
[----:B--2---:R-:W-:Y:S01]  /*150d0*/  IADD3 R48, P0, R54, R57, RZ ;  /* 0x0000003936307210 */ /* 0x004fe20007f1e0ff */
[-C--:B---3--:R-:W-:Y:S04]  /*150e0*/  HMMA.16816.F32 R44, R60, R50.reuse, RZ ;  /* 0x000000323c2c723c */ /* 0x088fe800000018ff */
[----:B-----5:R-:W-:Y:S01]  /*150f0*/  IMAD.X R49, R2, 0x1, R56, P0 ;  /* 0x0000000102317824 */ /* 0x020fe200000e0638 */
[----:B----4-:R-:W-:Y:S04]  /*15100*/  IADD3 R52, P0, R54, R252, RZ ;  /* 0x000000fc36347210 */ /* 0x010fe80007f1e0ff */
[----:B------:R1:W-:Y:S03]  /*15110*/  LDGSTS.E.BYPASS.LTC128B.128 [R251+0x1800], [R48.64], !P5 ;  /* 0x0180000030fb7fae */ /* 0x0003e6000e901d54 */
[----:B------:R-:W-:Y:S01]  /*15120*/  IMAD.X R53, R2, 0x1, R55, P0 ;  /* 0x0000000102357824 */ /* 0x000fe200000e0637 */
[----:B------:R-:W-:Y:S04]  /*15130*/  PLOP3.LUT P0, PT, PT, PT, UP0, 0x80, 0x0 ;  /* 0x000000000000781c */ /* 0x000fe80003f0f008 */
[----:B------:R2:W-:Y:S06]  /*15140*/  LDGSTS.E.BYPASS.LTC128B.128 [R251+0x3800], [R52.64], !P4 ;  /* 0x0380000034fb7fae */ /* 0x0005ec000e101d54 */
[----:B------:R-:W0:Y:S01]  /*15150*/  LDGDEPBAR ;  /* 0x00000000000079af */ /* 0x000e220000000000 */
[C---:B-1----:R-:W-:Y:S08]  /*15160*/  HMMA.16816.F32 R48, R64.reuse, R50, RZ ;  /* 0x000000324030723c */ /* 0x042ff000000018ff */
        /* <DEDUP_REMOVED lines=155> */
.L_x_907:
[----:B------:R-:W-:Y:S01]  /*15b20*/  FMNMX.FTZ R2, R4, R0, !PT ;  /* 0x0000000004027209 */ /* 0x000fe20007810000 */
[----:B------:R-:W-:Y:S01]  /*15b30*/  STL [R1+0x38], R236 ;  /* 0x000038ec01007387 */ /* 0x000fe20000100800 */
[----:B-1----:R-:W-:Y:S02]  /*15b40*/  FMNMX.FTZ R162, R6, R3, !PT ;  /* 0x0000000306a27209 */ /* 0x002fe40007810000 */
[----:B------:R-:W-:Y:S01]  /*15b50*/  FMNMX.FTZ R2, R5, R2, !PT ;  /* 0x0000000205027209 */ /* 0x000fe20007810000 */
        /* <DEDUP_REMOVED lines=40> */
[----:B------:R-:W-:Y:S01]  /*15de0*/  FMNMX.FTZ R163, R10, R166, !PT ;  /* 0x000000a60aa37209 */ /* 0x000fe20007810000 */
[----:B------:R-:W2:Y:S01]  /*15df0*/  SHFL.BFLY PT, R164, R162, 0x2, 0x1f ;  /* 0x0c401f00a2a47f89 */ /* 0x000ea200000e0000 */
        /* <DEDUP_REMOVED lines=14> */
[----:B--2---:R-:W-:Y:S01]  /*15ee0*/  FMNMX.FTZ R162, R162, R164, !PT ;  /* 0x000000a4a2a27209 */ /* 0x004fe20007810000 */
        /* <DEDUP_REMOVED lines=9> */
[----:B------:R-:W3:Y:S01]  /*15f80*/  SHFL.BFLY PT, R204, R161, 0x2, 0x1f ;  /* 0x0c401f00a1cc7f89 */ /* 0x000ee200000e0000 */
[----:B-1----:R-:W-:Y:S02]  /*15f90*/  FMNMX.FTZ R165, R2, R165, !PT ;  /* 0x000000a502a57209 */ /* 0x002fe40007810000 */
[----:B------:R-:W-:Y:S03]  /*15fa0*/  FMNMX.FTZ R2, R47, R163, !PT ;  /* 0x000000a32f027209 */ /* 0x000fe60007810000 */
[C---:B------:R-:W-:Y:S01]  /*15fb0*/  FADD.FTZ R0, -R165.reuse, R0 ;  /* 0x00000000a5007221 */ /* 0x040fe20000010100 */
[----:B------:R-:W-:Y:S01]  /*15fc0*/  FMNMX.FTZ R163, R58, R2, !PT ;  /* 0x000000023aa37209 */ /* 0x000fe20007810000 */
[----:B------:R-:W-:Y:S01]  /*15fd0*/  FMUL.FTZ R208, R165, c[0x0][0x2d0] ;  /* 0x0000b400a5d07a20 */ /* 0x000fe20000410000 */
[----:B--2---:R-:W-:Y:S01]  /*15fe0*/  FMNMX.FTZ R164, R162, R164, !PT ;  /* 0x000000a4a2a47209 */ /* 0x004fe20007810000 */
[----:B------:R-:W-:Y:S01]  /*15ff0*/  FMUL.FTZ R2, R0, c[0x0][0x2d0] ;  /* 0x0000b40000027a20 */ /* 0x000fe20000410000 */
[----:B------:R-:W-:Y:S01]  /*16000*/  FMNMX.FTZ R0, R59, R163, !PT ;  /* 0x000000a33b007209 */ /* 0x000fe20007810000 */
[--C-:B------:R-:W-:Y:S02]  /*16010*/  FFMA.FTZ R17, R17, c[0x0][0x2d0], -R208.reuse ;  /* 0x0000b40011117a23 */ /* 0x100fe400000108d0 */
[----:B------:R1:W2:Y:S01]  /*16020*/  MUFU.EX2 R162, R2 ;  /* 0x0000000200a27308 */ /* 0x0002a20000000800 */
[----:B------:R-:W-:Y:S01]  /*16030*/  FMNMX.FTZ R0, R62, R0, !PT ;  /* 0x000000003e007209 */ /* 0x000fe20007810000 */
[----:B------:R-:W-:Y:S01]  /*16040*/  FMUL.FTZ R209, R164, c[0x0][0x2d0] ;  /* 0x0000b400a4d17a20 */ /* 0x000fe20000410000 */
[----:B---3--:R-:W-:Y:S01]  /*16050*/  FMNMX.FTZ R161, R161, R204, !PT ;  /* 0x000000cca1a17209 */ /* 0x008fe20007810000 */
[--C-:B------:R-:W-:Y:S01]  /*16060*/  FFMA.FTZ R4, R4, c[0x0][0x2d0], -R208.reuse ;  /* 0x0000b40004047a23 */ /* 0x100fe200000108d0 */
[----:B------:R-:W-:Y:S01]  /*16070*/  FMNMX.FTZ R0, R63, R0, !PT ;  /* 0x000000003f007209 */ /* 0x000fe20007810000 */
[--C-:B------:R-:W-:Y:S02]  /*16080*/  FFMA.FTZ R19, R19, c[0x0][0x2d0], -R209.reuse ;  /* 0x0000b40013137a23 */ /* 0x100fe400000108d1 */
[----:B------:R-:W3:Y:S01]  /*16090*/  SHFL.BFLY PT, R204, R161, 0x1, 0x1f ;  /* 0x0c201f00a1cc7f89 */ /* 0x000ee200000e0000 */
[--C-:B------:R-:W-:Y:S01]  /*160a0*/  FFMA.FTZ R5, R5, c[0x0][0x2d0], -R208.reuse ;  /* 0x0000b40005057a23 */ /* 0x100fe200000108d0 */
[----:B------:R4:W-:Y:S01]  /*160b0*/  MUFU.EX2 R236, R17 ;  /* 0x0000001100ec7308 */ /* 0x0009e20000000800 */
[--C-:B------:R-:W-:Y:S02]  /*160c0*/  FFMA.FTZ R16, R16, c[0x0][0x2d0], -R208.reuse ;  /* 0x0000b40010107a23 */ /* 0x100fe400000108d0 */
[--C-:B------:R-:W-:Y:S02]  /*160d0*/  FFMA.FTZ R6, R6, c[0x0][0x2d0], -R209.reuse ;  /* 0x0000b40006067a23 */ /* 0x100fe400000108d1 */
[--C-:B------:R-:W-:Y:S02]  /*160e0*/  FFMA.FTZ R7, R7, c[0x0][0x2d0], -R209.reuse ;  /* 0x0000b40007077a23 */ /* 0x100fe400000108d1 */
[--C-:B------:R-:W-:Y:S02]  /*160f0*/  FFMA.FTZ R18, R18, c[0x0][0x2d0], -R209.reuse ;  /* 0x0000b40012127a23 */ /* 0x100fe400000108d1 */
[--C-:B------:R-:W-:Y:S01]  /*16100*/  FFMA.FTZ R20, R20, c[0x0][0x2d0], -R208.reuse ;  /* 0x0000b40014147a23 */ /* 0x100fe200000108d0 */
[----:B------:R-:W-:Y:S01]  /*16110*/  MUFU.EX2 R167, R19 ;  /* 0x0000001300a77308 */ /* 0x000fe20000000800 */
[----:B------:R-:W-:Y:S02]  /*16120*/  FFMA.FTZ R21, R21, c[0x0][0x2d0], -R208 ;  /* 0x0000b40015157a23 */ /* 0x000fe400000108d0 */
[----:B------:R-:W-:Y:S02]  /*16130*/  FFMA.FTZ R22, R22, c[0x0][0x2d0], -R209 ;  /* 0x0000b40016167a23 */ /* 0x000fe400000108d1 */
[----:B-1----:R-:W-:Y:S02]  /*16140*/  FADD.FTZ R2, -R164, R3 ;  /* 0x00000003a4027221 */ /* 0x002fe40000010100 */
[----:B------:R-:W1:Y:S01]  /*16150*/  SHFL.BFLY PT, R3, R0, 0x2, 0x1f ;  /* 0x0c401f0000037f89 */ /* 0x000e6200000e0000 */
[----:B--2---:R-:W-:Y:S02]  /*16160*/  FMUL.FTZ R68, R162, R68 ;  /* 0x00000044a2447220 */ /* 0x004fe40000410000 */
[----:B------:R-:W-:Y:S01]  /*16170*/  FMUL.FTZ R2, R2, c[0x0][0x2d0] ;  /* 0x0000b40002027a20 */ /* 0x000fe20000410000 */
[----:B------:R2:W-:Y:S01]  /*16180*/  MUFU.EX2 R218, R16 ;  /* 0x0000001000da7308 */ /* 0x0005e20000000800 */
[----:B---3--:R-:W-:Y:S01]  /*16190*/  FMNMX.FTZ R163, R161, R204, !PT ;  /* 0x000000cca1a37209 */ /* 0x008fe20007810000 */
[C---:B------:R-:W-:Y:S02]  /*161a0*/  FMUL.FTZ R69, R162.reuse, R69 ;  /* 0x00000045a2457220 */ /* 0x040fe40000410000 */
[----:B------:R-:W-:Y:S01]  /*161b0*/  LDSM.16.MT88.4 R204, [R232+0x100] ;  /* 0x00010000e8cc783b */ /* 0x000fe20000004200 */
[C---:B----4-:R-:W-:Y:S02]  /*161c0*/  FMUL.FTZ R17, R162.reuse, R181 ;  /* 0x000000b5a2117220 */ /* 0x050fe40000410000 */
[C---:B------:R-:W-:Y:S02]  /*161d0*/  FMUL.FTZ R80, R162.reuse, R80 ;  /* 0x00000050a2507220 */ /* 0x040fe40000410000 */
[C---:B------:R-:W-:Y:S01]  /*161e0*/  FMUL.FTZ R81, R162.reuse, R81 ;  /* 0x00000051a2517220 */ /* 0x040fe20000410000 */
[----:B------:R3:W4:Y:S01]  /*161f0*/  MUFU.EX2 R161, R2 ;  /* 0x0000000200a17308 */ /* 0x0007220000000800 */
[C---:B------:R-:W-:Y:S02]  /*16200*/  FMUL.FTZ R84, R162.reuse, R84 ;  /* 0x00000054a2547220 */ /* 0x040fe40000410000 */
[C---:B------:R-:W-:Y:S02]  /*16210*/  FMUL.FTZ R85, R162.reuse, R85 ;  /* 0x00000055a2557220 */ /* 0x040fe40000410000 */
[C---:B------:R-:W-:Y:S02]  /*16220*/  FMUL.FTZ R96, R162.reuse, R96 ;  /* 0x00000060a2607220 */ /* 0x040fe40000410000 */
[C---:B------:R-:W-:Y:S02]  /*16230*/  FMUL.FTZ R97, R162.reuse, R97 ;  /* 0x00000061a2617220 */ /* 0x040fe40000410000 */
[----:B------:R-:W-:Y:S01]  /*16240*/  FMUL.FTZ R100, R162, R100 ;  /* 0x00000064a2647220 */ /* 0x000fe20000410000 */
[----:B-1----:R-:W-:Y:S01]  /*16250*/  FMNMX.FTZ R0, R0, R3, !PT ;  /* 0x0000000300007209 */ /* 0x002fe20007810000 */
[----:B------:R1:W-:Y:S01]  /*16260*/  MUFU.EX2 R225, R18 ;  /* 0x0000001200e17308 */ /* 0x0003e20000000800 */
[C---:B------:R-:W-:Y:S02]  /*16270*/  FMUL.FTZ R101, R162.reuse, R101 ;  /* 0x00000065a2657220 */ /* 0x040fe40000410000 */
[C---:B--2---:R-:W-:Y:S02]  /*16280*/  FMUL.FTZ R16, R162.reuse, R180 ;  /* 0x000000b4a2107220 */ /* 0x044fe40000410000 */
[C---:B------:R-:W-:Y:S02]  /*16290*/  FMUL.FTZ R112, R162.reuse, R112 ;  /* 0x00000070a2707220 */ /* 0x040fe40000410000 */
[C---:B------:R-:W-:Y:S02]  /*162a0*/  FMUL.FTZ R113, R162.reuse, R113 ;  /* 0x00000071a2717220 */ /* 0x040fe40000410000 */
[C---:B------:R-:W-:Y:S01]  /*162b0*/  FMUL.FTZ R116, R162.reuse, R116 ;  /* 0x00000074a2747220 */ /* 0x040fe20000410000 */
[----:B------:R2:W-:Y:S01]  /*162c0*/  MUFU.EX2 R215, R4 ;  /* 0x0000000400d77308 */ /* 0x0005e20000000800 */
[----:B------:R-:W-:Y:S02]  /*162d0*/  FMUL.FTZ R117, R162, R117 ;  /* 0x00000075a2757220 */ /* 0x000fe40000410000 */
[----:B---3--:R-:W-:Y:S02]  /*162e0*/  FADD.FTZ R2, -R163, R160 ;  /* 0x000000a0a3027221 */ /* 0x008fe40000010100 */
[C---:B----4-:R-:W-:Y:S02]  /*162f0*/  FMUL.FTZ R19, R161.reuse, R183 ;  /* 0x000000b7a1137220 */ /* 0x050fe40000410000 */
[----:B------:R-:W-:Y:S02]  /*16300*/  FMUL.FTZ R2, R2, c[0x0][0x2d0] ;  /* 0x0000b40002027a20 */ /* 0x000fe40000410000 */
[C---:B------:R-:W-:Y:S01]  /*16310*/  FMUL.FTZ R70, R161.reuse, R70 ;  /* 0x00000046a1467220 */ /* 0x040fe20000410000 */
[----:B------:R-:W3:Y:S01]  /*16320*/  MUFU.EX2 R216, R5 ;  /* 0x0000000500d87308 */ /* 0x000ee20000000800 */
[C---:B------:R-:W-:Y:S02]  /*16330*/  FMUL.FTZ R71, R161.reuse, R71 ;  /* 0x00000047a1477220 */ /* 0x040fe40000410000 */
[C---:B------:R-:W-:Y:S02]  /*16340*/  FMUL.FTZ R82, R161.reuse, R82 ;  /* 0x00000052a1527220 */ /* 0x040fe40000410000 */
[C---:B-1----:R-:W-:Y:S02]  /*16350*/  FMUL.FTZ R18, R161.reuse, R182 ;  /* 0x000000b6a1127220 */ /* 0x042fe40000410000 */
[C---:B------:R-:W-:Y:S02]  /*16360*/  FMUL.FTZ R83, R161.reuse, R83 ;  /* 0x00000053a1537220 */ /* 0x040fe40000410000 */
[C---:B------:R-:W-:Y:S01]  /*16370*/  FMUL.FTZ R86, R161.reuse, R86 ;  /* 0x00000056a1567220 */ /* 0x040fe20000410000 */
[----:B------:R1:W4:Y:S01]  /*16380*/  MUFU.EX2 R160, R2 ;  /* 0x0000000200a07308 */ /* 0x0003220000000800 */
[C---:B------:R-:W-:Y:S02]  /*16390*/  FMUL.FTZ R87, R161.reuse, R87 ;  /* 0x00000057a1577220 */ /* 0x040fe40000410000 */
[C---:B------:R-:W-:Y:S02]  /*163a0*/  FMUL.FTZ R98, R161.reuse, R98 ;  /* 0x00000062a1627220 */ /* 0x040fe40000410000 */
[----:B--2---:R-:W-:Y:S02]  /*163b0*/  FMUL.FTZ R4, R162, R172 ;  /* 0x000000aca2047220 */ /* 0x004fe40000410000 */
[C---:B------:R-:W-:Y:S02]  /*163c0*/  FMUL.FTZ R99, R161.reuse, R99 ;  /* 0x00000063a1637220 */ /* 0x040fe40000410000 */
[C---:B------:R-:W-:Y:S01]  /*163d0*/  FMUL.FTZ R102, R161.reuse, R102 ;  /* 0x00000066a1667220 */ /* 0x040fe20000410000 */
[----:B------:R2:W-:Y:S01]  /*163e0*/  MUFU.EX2 R213, R6 ;  /* 0x0000000600d57308 */ /* 0x0005e20000000800 */
[C---:B------:R-:W-:Y:S02]  /*163f0*/  FMUL.FTZ R103, R161.reuse, R103 ;  /* 0x00000067a1677220 */ /* 0x040fe40000410000 */
[C---:B------:R-:W-:Y:S01]  /*16400*/  FMUL.FTZ R114, R161.reuse, R114 ;  /* 0x00000072a1727220 */ /* 0x040fe20000410000 */
[----:B---3--:R-:W-:Y:S01]  /*16410*/  F2FP.PACK_AB R172, R216, R215 ;  /* 0x000000d7d8ac723e */ /* 0x008fe200000000ff */
[C---:B------:R-:W-:Y:S02]  /*16420*/  FMUL.FTZ R5, R162.reuse, R173 ;  /* 0x000000ada2057220 */ /* 0x040fe40000410000 */
[C---:B------:R-:W-:Y:S02]  /*16430*/  FMUL.FTZ R115, R161.reuse, R115 ;  /* 0x00000073a1737220 */ /* 0x040fe40000410000 */
[C---:B------:R-:W-:Y:S01]  /*16440*/  FMUL.FTZ R118, R161.reuse, R118 ;  /* 0x00000076a1767220 */ /* 0x040fe20000410000 */
[----:B------:R-:W3:Y:S01]  /*16450*/  MUFU.EX2 R217, R7 ;  /* 0x0000000700d97308 */ /* 0x000ee20000000800 */
[C---:B------:R-:W-:Y:S02]  /*16460*/  FMUL.FTZ R119, R161.reuse, R119 ;  /* 0x00000077a1777220 */ /* 0x040fe40000410000 */
[----:B------:R-:W-:Y:S01]  /*16470*/  FMUL.FTZ R128, R162, R128 ;  /* 0x00000080a2807220 */ /* 0x000fe20000410000 */
[----:B-1----:R-:W1:Y:S01]  /*16480*/  SHFL.BFLY PT, R2, R0, 0x1, 0x1f ;  /* 0x0c201f0000027f89 */ /* 0x002e6200000e0000 */
[C---:B----4-:R-:W-:Y:S02]  /*16490*/  FMUL.FTZ R72, R160.reuse, R72 ;  /* 0x00000048a0487220 */ /* 0x050fe40000410000 */
[C---:B------:R-:W-:Y:S02]  /*164a0*/  FMUL.FTZ R73, R160.reuse, R73 ;  /* 0x00000049a0497220 */ /* 0x040fe40000410000 */
[C---:B------:R-:W-:Y:S01]  /*164b0*/  FMUL.FTZ R76, R160.reuse, R76 ;  /* 0x0000004ca04c7220 */ /* 0x040fe20000410000 */
[----:B------:R-:W-:Y:S01]  /*164c0*/  MUFU.EX2 R219, R20 ;  /* 0x0000001400db7308 */ /* 0x000fe20000000800 */
[C---:B------:R-:W-:Y:S02]  /*164d0*/  FMUL.FTZ R77, R160.reuse, R77 ;  /* 0x0000004da04d7220 */ /* 0x040fe40000410000 */
[----:B------:R-:W-:Y:S02]  /*164e0*/  FMUL.FTZ R88, R160, R88 ;  /* 0x00000058a0587220 */ /* 0x000fe40000410000 */
[----:B--2---:R-:W-:Y:S01]  /*164f0*/  FMUL.FTZ R6, R161, R174 ;  /* 0x000000aea1067220 */ /* 0x004fe20000410000 */
[----:B------:R-:W-:Y:S01]  /*16500*/  F2FP.PACK_AB R174, R236, R218 ;  /* 0x000000daecae723e */ /* 0x000fe200000000ff */
[C---:B------:R-:W-:Y:S02]  /*16510*/  FMUL.FTZ R89, R160.reuse, R89 ;  /* 0x00000059a0597220 */ /* 0x040fe40000410000 */
[C---:B------:R-:W-:Y:S01]  /*16520*/  FMUL.FTZ R92, R160.reuse, R92 ;  /* 0x0000005ca05c7220 */ /* 0x040fe20000410000 */
[----:B------:R-:W-:Y:S01]  /*16530*/  MUFU.EX2 R180, R21 ;  /* 0x0000001500b47308 */ /* 0x000fe20000000800 */
[C---:B------:R-:W-:Y:S02]  /*16540*/  FMUL.FTZ R93, R160.reuse, R93 ;  /* 0x0000005da05d7220 */ /* 0x040fe40000410000 */
[----:B------:R-:W-:Y:S01]  /*16550*/  FMUL.FTZ R104, R160, R104 ;  /* 0x00000068a0687220 */ /* 0x000fe20000410000 */
[----:B---3--:R-:W-:Y:S01]  /*16560*/  F2FP.PACK_AB R173, R217, R213 ;  /* 0x000000d5d9ad723e */ /* 0x008fe200000000ff */
[----:B------:R-:W-:Y:S01]  /*16570*/  FMUL.FTZ R7, R161, R175 ;  /* 0x000000afa1077220 */ /* 0x000fe20000410000 */
[----:B------:R-:W-:Y:S01]  /*16580*/  F2FP.PACK_AB R175, R167, R225 ;  /* 0x000000e1a7af723e */ /* 0x000fe200000000ff */
[--C-:B------:R-:W-:Y:S01]  /*16590*/  FFMA.FTZ R183, R38, c[0x0][0x2d0], -R209.reuse ;  /* 0x0000b40026b77a23 */ /* 0x100fe200000108d1 */
[----:B-1----:R-:W-:Y:S01]  /*165a0*/  FMNMX.FTZ R2, R2, R0, !PT ;  /* 0x0000000002027209 */ /* 0x002fe20007810000 */
[--C-:B------:R-:W-:Y:S01]  /*165b0*/  FFMA.FTZ R182, R39, c[0x0][0x2d0], -R209.reuse ;  /* 0x0000b40027b67a23 */ /* 0x100fe200000108d1 */
[----:B------:R-:W-:Y:S01]  /*165c0*/  MUFU.EX2 R228, R22 ;  /* 0x0000001600e47308 */ /* 0x000fe20000000800 */
[----:B------:R-:W-:Y:S02]  /*165d0*/  FFMA.FTZ R181, R50, c[0x0][0x2d0], -R209 ;  /* 0x0000b40032b57a23 */ /* 0x000fe400000108d1 */
[-C--:B------:R-:W-:Y:S05]  /*165e0*/  HMMA.16816.F32 R4, R172, R204.reuse, R4 ;  /* 0x000000ccac04723c */ /* 0x080fea0000001804 */
[C---:B------:R-:W-:Y:S02]  /*165f0*/  FADD.FTZ R0, -R2.reuse, R166 ;  /* 0x000000a602007221 */ /* 0x040fe40000010100 */
[----:B------:R-:W-:Y:S02]  /*16600*/  FMUL.FTZ R166, R163, c[0x0][0x2d0] ;  /* 0x0000b400a3a67a20 */ /* 0x000fe40000410000 */
[----:B------:R-:W-:Y:S03]  /*16610*/  FMUL.FTZ R3, R2, c[0x0][0x2d0] ;  /* 0x0000b40002037a20 */ /* 0x000fe60000410000 */
[----:B------:R-:W-:Y:S02]  /*16620*/  FMUL.FTZ R0, R0, c[0x0][0x2d0] ;  /* 0x0000b40000007a20 */ /* 0x000fe40000410000 */
[--C-:B------:R-:W-:Y:S02]  /*16630*/  FFMA.FTZ R12, R12, c[0x0][0x2d0], -R166.reuse ;  /* 0x0000b4000c0c7a23 */ /* 0x100fe400000108a6 */
[--C-:B------:R-:W-:Y:S02]  /*16640*/  FFMA.FTZ R13, R13, c[0x0][0x2d0], -R166.reuse ;  /* 0x0000b4000d0d7a23 */ /* 0x100fe400000108a6 */
[--C-:B------:R-:W-:Y:S01]  /*16650*/  FFMA.FTZ R14, R14, c[0x0][0x2d0], -R3.reuse ;  /* 0x0000b4000e0e7a23 */ /* 0x100fe20000010803 */
[----:B------:R-:W1:Y:S01]  /*16660*/  MUFU.EX2 R0, R0 ;  /* 0x0000000000007308 */ /* 0x000e620000000800 */
[--C-:B------:R-:W-:Y:S02]  /*16670*/  FFMA.FTZ R15, R15, c[0x0][0x2d0], -R3.reuse ;  /* 0x0000b4000f0f7a23 */ /* 0x100fe40000010803 */
[--C-:B------:R-:W-:Y:S02]  /*16680*/  FFMA.FTZ R8, R8, c[0x0][0x2d0], -R166.reuse ;  /* 0x0000b40008087a23 */ /* 0x100fe400000108a6 */
[----:B------:R-:W-:Y:S02]  /*16690*/  FFMA.FTZ R9, R9, c[0x0][0x2d0], -R166 ;  /* 0x0000b40009097a23 */ /* 0x000fe400000108a6 */
[--C-:B------:R-:W-:Y:S02]  /*166a0*/  FFMA.FTZ R10, R10, c[0x0][0x2d0], -R3.reuse ;  /* 0x0000b4000a0a7a23 */ /* 0x100fe40000010803 */
[----:B------:R-:W-:Y:S01]  /*166b0*/  FFMA.FTZ R11, R11, c[0x0][0x2d0], -R3 ;  /* 0x0000b4000b0b7a23 */ /* 0x000fe20000010803 */
[----:B------:R2:W-:Y:S01]  /*166c0*/  MUFU.EX2 R226, R12 ;  /* 0x0000000c00e27308 */ /* 0x0005e20000000800 */
[C---:B------:R-:W-:Y:S02]  /*166d0*/  FMUL.FTZ R105, R160.reuse, R105 ;  /* 0x00000069a0697220 */ /* 0x040fe40000410000 */
[C---:B------:R-:W-:Y:S02]  /*166e0*/  FMUL.FTZ R108, R160.reuse, R108 ;  /* 0x0000006ca06c7220 */ /* 0x040fe40000410000 */
[C---:B------:R-:W-:Y:S02]  /*166f0*/  FMUL.FTZ R109, R160.reuse, R109 ;  /* 0x0000006da06d7220 */ /* 0x040fe40000410000 */
[C---:B------:R-:W-:Y:S02]  /*16700*/  FMUL.FTZ R120, R160.reuse, R120 ;  /* 0x00000078a0787220 */ /* 0x040fe40000410000 */
[C---:B------:R-:W-:Y:S01]  /*16710*/  FMUL.FTZ R121, R160.reuse, R121 ;  /* 0x00000079a0797220 */ /* 0x040fe20000410000 */
[----:B------:R3:W-:Y:S01]  /*16720*/  MUFU.EX2 R221, R13 ;  /* 0x0000000d00dd7308 */ /* 0x0007e20000000800 */
[C---:B------:R-:W-:Y:S02]  /*16730*/  FMUL.FTZ R124, R160.reuse, R124 ;  /* 0x0000007ca07c7220 */ /* 0x040fe40000410000 */
[----:B------:R-:W-:Y:S02]  /*16740*/  FMUL.FTZ R125, R160, R125 ;  /* 0x0000007da07d7220 */ /* 0x000fe40000410000 */
[C---:B-1----:R-:W-:Y:S02]  /*16750*/  FMUL.FTZ R74, R0.reuse, R74 ;  /* 0x0000004a004a7220 */ /* 0x042fe40000410000 */
[C---:B------:R-:W-:Y:S02]  /*16760*/  FMUL.FTZ R75, R0.reuse, R75 ;  /* 0x0000004b004b7220 */ /* 0x040fe40000410000 */
[C---:B------:R-:W-:Y:S01]  /*16770*/  FMUL.FTZ R78, R0.reuse, R78 ;  /* 0x0000004e004e7220 */ /* 0x040fe20000410000 */
[----:B------:R1:W-:Y:S01]  /*16780*/  MUFU.EX2 R220, R14 ;  /* 0x0000000e00dc7308 */ /* 0x0003e20000000800 */
[C---:B------:R-:W-:Y:S02]  /*16790*/  FMUL.FTZ R79, R0.reuse, R79 ;  /* 0x0000004f004f7220 */ /* 0x040fe40000410000 */
[----:B------:R-:W-:Y:S02]  /*167a0*/  FMUL.FTZ R90, R0, R90 ;  /* 0x0000005a005a7220 */ /* 0x000fe40000410000 */
[----:B--2---:R-:W-:Y:S02]  /*167b0*/  FMUL.FTZ R12, R160, R176 ;  /* 0x000000b0a00c7220 */ /* 0x004fe40000410000 */
[C---:B------:R-:W-:Y:S02]  /*167c0*/  FMUL.FTZ R91, R0.reuse, R91 ;  /* 0x0000005b005b7220 */ /* 0x040fe40000410000 */
[C---:B------:R-:W-:Y:S01]  /*167d0*/  FMUL.FTZ R94, R0.reuse, R94 ;  /* 0x0000005e005e7220 */ /* 0x040fe20000410000 */
[----:B------:R2:W-:Y:S01]  /*167e0*/  MUFU.EX2 R222, R15 ;  /* 0x0000000f00de7308 */ /* 0x0005e20000000800 */
[C---:B------:R-:W-:Y:S02]  /*167f0*/  FMUL.FTZ R95, R0.reuse, R95 ;  /* 0x0000005f005f7220 */ /* 0x040fe40000410000 */
[----:B------:R-:W-:Y:S02]  /*16800*/  FMUL.FTZ R106, R0, R106 ;  /* 0x0000006a006a7220 */ /* 0x000fe40000410000 */
[----:B---3--:R-:W-:Y:S02]  /*16810*/  FMUL.FTZ R13, R160, R177 ;  /* 0x000000b1a00d7220 */ /* 0x008fe40000410000 */
[C---:B------:R-:W-:Y:S02]  /*16820*/  FMUL.FTZ R107, R0.reuse, R107 ;  /* 0x0000006b006b7220 */ /* 0x040fe40000410000 */
[C---:B------:R-:W-:Y:S01]  /*16830*/  FMUL.FTZ R110, R0.reuse, R110 ;  /* 0x0000006e006e7220 */ /* 0x040fe20000410000 */
[----:B------:R3:W-:Y:S01]  /*16840*/  MUFU.EX2 R211, R8 ;  /* 0x0000000800d37308 */ /* 0x0007e20000000800 */
[C---:B------:R-:W-:Y:S02]  /*16850*/  FMUL.FTZ R111, R0.reuse, R111 ;  /* 0x0000006f006f7220 */ /* 0x040fe40000410000 */
[C---:B------:R-:W-:Y:S02]  /*16860*/  FMUL.FTZ R122, R0.reuse, R122 ;  /* 0x0000007a007a7220 */ /* 0x040fe40000410000 */
[C---:B-1----:R-:W-:Y:S02]  /*16870*/  FMUL.FTZ R14, R0.reuse, R178 ;  /* 0x000000b2000e7220 */ /* 0x042fe40000410000 */
[C---:B------:R-:W-:Y:S02]  /*16880*/  FMUL.FTZ R123, R0.reuse, R123 ;  /* 0x0000007b007b7220 */ /* 0x040fe40000410000 */
[C---:B------:R-:W-:Y:S01]  /*16890*/  FMUL.FTZ R126, R0.reuse, R126 ;  /* 0x0000007e007e7220 */ /* 0x040fe20000410000 */
[----:B------:R-:W1:Y:S01]  /*168a0*/  MUFU.EX2 R214, R9 ;  /* 0x0000000900d67308 */ /* 0x000e620000000800 */
[----:B------:R-:W-:Y:S02]  /*168b0*/  FMUL.FTZ R127, R0, R127 ;  /* 0x0000007f007f7220 */ /* 0x000fe40000410000 */
[----:B------:R-:W-:Y:S02]  /*168c0*/  FMUL.FTZ R129, R162, R129 ;  /* 0x00000081a2817220 */ /* 0x000fe40000410000 */
[----:B--2---:R-:W-:Y:S02]  /*168d0*/  FMUL.FTZ R15, R0, R179 ;  /* 0x000000b3000f7220 */ /* 0x004fe40000410000 */
[----:B------:R-:W2:Y:S01]  /*168e0*/  LDSM.16.MT88.4 R176, [R233+0x100] ;  /* 0x00010000e9b0783b */ /* 0x000ea20000004200 */
[C---:B------:R-:W-:Y:S02]  /*168f0*/  FMUL.FTZ R130, R161.reuse, R130 ;  /* 0x00000082a1827220 */ /* 0x040fe40000410000 */
[----:B------:R4:W-:Y:S01]  /*16900*/  MUFU.EX2 R210, R10 ;  /* 0x0000000a00d27308 */ /* 0x0009e20000000800 */
[C---:B------:R-:W-:Y:S02]  /*16910*/  FMUL.FTZ R131, R161.reuse, R131 ;  /* 0x00000083a1837220 */ /* 0x040fe40000410000 */
[----:B------:R-:W-:Y:S02]  /*16920*/  FMUL.FTZ R132, R162, R132 ;  /* 0x00000084a2847220 */ /* 0x000fe40000410000 */
[----:B---3--:R-:W-:Y:S02]  /*16930*/  FMUL.FTZ R8, R160, R168 ;  /* 0x000000a8a0087220 */ /* 0x008fe40000410000 */
[----:B------:R-:W-:Y:S02]  /*16940*/  FMUL.FTZ R133, R162, R133 ;  /* 0x00000085a2857220 */ /* 0x000fe40000410000 */
[C---:B------:R-:W-:Y:S01]  /*16950*/  FMUL.FTZ R134, R161.reuse, R134 ;  /* 0x00000086a1867220 */ /* 0x040fe20000410000 */
[----:B------:R-:W3:Y:S01]  /*16960*/  MUFU.EX2 R212, R11 ;  /* 0x0000000b00d47308 */ /* 0x000ee20000000800 */
[----:B------:R-:W-:Y:S02]  /*16970*/  FMUL.FTZ R135, R161, R135 ;  /* 0x00000087a1877220 */ /* 0x000fe40000410000 */
[----:B------:R-:W-:Y:S01]  /*16980*/  FMUL.FTZ R136, R160, R136 ;  /* 0x00000088a0887220 */ /* 0x000fe20000410000 */
[----:B-1----:R-:W-:Y:S01]  /*16990*/  F2FP.PACK_AB R168, R214, R211 ;  /* 0x000000d3d6a8723e */ /* 0x002fe200000000ff */
[C---:B------:R-:W-:Y:S02]  /*169a0*/  FMUL.FTZ R9, R160.reuse, R169 ;  /* 0x000000a9a0097220 */ /* 0x040fe40000410000 */
[----:B------:R-:W-:Y:S02]  /*169b0*/  FMUL.FTZ R137, R160, R137 ;  /* 0x00000089a0897220 */ /* 0x000fe40000410000 */
[C---:B------:R-:W-:Y:S02]  /*169c0*/  FMUL.FTZ R138, R0.reuse, R138 ;  /* 0x0000008a008a7220 */ /* 0x040fe40000410000 */
[----:B------:R-:W-:Y:S02]  /*169d0*/  FMUL.FTZ R139, R0, R139 ;  /* 0x0000008b008b7220 */ /* 0x000fe40000410000 */
[----:B------:R-:W-:Y:S02]  /*169e0*/  FMUL.FTZ R140, R160, R140 ;  /* 0x0000008ca08c7220 */ /* 0x000fe40000410000 */
[----:B----4-:R-:W-:Y:S01]  /*169f0*/  FMUL.FTZ R10, R0, R170 ;  /* 0x000000aa000a7220 */ /* 0x010fe20000410000 */
[----:B------:R-:W-:Y:S01]  /*16a00*/  F2FP.PACK_AB R170, R221, R226 ;  /* 0x000000e2ddaa723e */ /* 0x000fe200000000ff */
[----:B------:R-:W-:Y:S02]  /*16a10*/  FMUL.FTZ R141, R160, R141 ;  /* 0x0000008da08d7220 */ /* 0x000fe40000410000 */
[C---:B------:R-:W-:Y:S02]  /*16a20*/  FMUL.FTZ R142, R0.reuse, R142 ;  /* 0x0000008e008e7220 */ /* 0x040fe40000410000 */
[----:B------:R-:W-:Y:S02]  /*16a30*/  FMUL.FTZ R143, R0, R143 ;  /* 0x0000008f008f7220 */ /* 0x000fe40000410000 */
[----:B------:R-:W-:Y:S01]  /*16a40*/  FMUL.FTZ R144, R162, R144 ;  /* 0x00000090a2907220 */ /* 0x000fe20000410000 */
[----:B---3--:R-:W-:Y:S01]  /*16a50*/  F2FP.PACK_AB R169, R212, R210 ;  /* 0x000000d2d4a9723e */ /* 0x008fe200000000ff */
[----:B------:R-:W-:Y:S01]  /*16a60*/  FMUL.FTZ R11, R0, R171 ;  /* 0x000000ab000b7220 */ /* 0x000fe20000410000 */
[----:B------:R-:W-:Y:S01]  /*16a70*/  F2FP.PACK_AB R171, R222, R220 ;  /* 0x000000dcdeab723e */ /* 0x000fe200000000ff */
[C---:B------:R-:W-:Y:S02]  /*16a80*/  FMUL.FTZ R145, R162.reuse, R145 ;  /* 0x00000091a2917220 */ /* 0x040fe40000410000 */
[C---:B------:R-:W-:Y:S02]  /*16a90*/  FMUL.FTZ R146, R161.reuse, R146 ;  /* 0x00000092a1927220 */ /* 0x040fe40000410000 */
[----:B------:R-:W-:Y:S02]  /*16aa0*/  FMUL.FTZ R147, R161, R147 ;  /* 0x00000093a1937220 */ /* 0x000fe40000410000 */
[C---:B------:R-:W-:Y:S04]  /*16ab0*/  HMMA.16816.F32 R8, R168.reuse, R204, R8 ;  /* 0x000000cca808723c */ /* 0x040fe80000001808 */
[C---:B------:R-:W-:Y:S02]  /*16ac0*/  FMUL.FTZ R20, R162.reuse, R184 ;  /* 0x000000b8a2147220 */ /* 0x040fe40000410000 */
[--C-:B------:R-:W-:Y:S02]  /*16ad0*/  FFMA.FTZ R184, R49, c[0x0][0x2d0], -R208.reuse ;  /* 0x0000b40031b87a23 */ /* 0x100fe400000108d0 */
[-C--:B------:R-:W-:Y:S04]  /*16ae0*/  HMMA.16816.F32 R12, R168, R206.reuse, R12 ;  /* 0x000000cea80c723c */ /* 0x080fe8000000180c */
[----:B------:R-:W-:Y:S02]  /*16af0*/  FMUL.FTZ R21, R162, R185 ;  /* 0x000000b9a2157220 */ /* 0x000fe40000410000 */
[--C-:B------:R-:W-:Y:S02]  /*16b00*/  FFMA.FTZ R185, R48, c[0x0][0x2d0], -R208.reuse ;  /* 0x0000b40030b97a23 */ /* 0x100fe400000108d0 */
        /* <DEDUP_REMOVED lines=10> */
[----:B------:R-:W-:Y:S02]  /*16bb0*/  FMUL.FTZ R153, R160, R153 ;  /* 0x00000099a0997220 */ /* 0x000fe40000410000 */
[C---:B------:R-:W-:Y:S02]  /*16bc0*/  FMUL.FTZ R154, R0.reuse, R154 ;  /* 0x0000009a009a7220 */ /* 0x040fe40000410000 */
[C---:B------:R-:W-:Y:S01]  /*16bd0*/  HMMA.16816.F32 R80, R172.reuse, R178, R80 ;  /* 0x000000b2ac50723c */ /* 0x040fe20000001850 */
[----:B------:R-:W1:Y:S03]  /*16be0*/  LDSM.16.MT88.4 R176, [R235+0x100] ;  /* 0x00010000ebb0783b */ /* 0x000e660000004200 */
[----:B------:R-:W-:Y:S02]  /*16bf0*/  FMUL.FTZ R155, R0, R155 ;  /* 0x0000009b009b7220 */ /* 0x000fe40000410000 */
[C---:B------:R-:W-:Y:S02]  /*16c00*/  FMUL.FTZ R156, R162.reuse, R156 ;  /* 0x0000009ca29c7220 */ /* 0x040fe40000410000 */
[----:B------:R-:W-:Y:S04]  /*16c10*/  FMUL.FTZ R157, R162, R157 ;  /* 0x0000009da29d7220 */ /* 0x000fe80000410000 */
[C---:B------:R-:W-:Y:S02]  /*16c20*/  FMUL.FTZ R158, R161.reuse, R158 ;  /* 0x0000009ea19e7220 */ /* 0x040fe40000410000 */
[----:B------:R-:W-:Y:S02]  /*16c30*/  FMUL.FTZ R159, R161, R159 ;  /* 0x0000009fa19f7220 */ /* 0x000fe40000410000 */
[--C-:B------:R-:W-:Y:S02]  /*16c40*/  FFMA.FTZ R204, R52, c[0x0][0x2d0], -R208.reuse ;  /* 0x0000b40034cc7a23 */ /* 0x100fe400000108d0 */
[----:B------:R-:W-:Y:S02]  /*16c50*/  FFMA.FTZ R206, R64, c[0x0][0x2d0], -R208 ;  /* 0x0000b40040ce7a23 */ /* 0x000fe400000108d0 */
[----:B------:R-:W-:Y:S02]  /*16c60*/  FFMA.FTZ R64, R41, c[0x0][0x2d0], -R166 ;  /* 0x0000b40029407a23 */ /* 0x000fe400000108a6 */
[--C-:B------:R-:W-:Y:S02]  /*16c70*/  FFMA.FTZ R23, R23, c[0x0][0x2d0], -R209.reuse ;  /* 0x0000b40017177a23 */ /* 0x100fe400000108d1 */
[----:B------:R-:W-:Y:S02]  /*16c80*/  FFMA.FTZ R32, R32, c[0x0][0x2d0], -R208 ;  /* 0x0000b40020207a23 */ /* 0x000fe400000108d0 */
[----:B------:R2:W-:Y:S01]  /*16c90*/  MUFU.EX2 R207, R23 ;  /* 0x0000001700cf7308 */ /* 0x0005e20000000800 */
[----:B------:R-:W-:Y:S02]  /*16ca0*/  FFMA.FTZ R34, R34, c[0x0][0x2d0], -R209 ;  /* 0x0000b40022227a23 */ /* 0x000fe400000108d1 */
[--C-:B------:R-:W-:Y:S02]  /*16cb0*/  FFMA.FTZ R24, R24, c[0x0][0x2d0], -R166.reuse ;  /* 0x0000b40018187a23 */ /* 0x100fe400000108a6 */
[----:B------:R-:W-:Y:S02]  /*16cc0*/  FFMA.FTZ R25, R25, c[0x0][0x2d0], -R166 ;  /* 0x0000b40019197a23 */ /* 0x000fe400000108a6 */
[--C-:B------:R-:W-:Y:S02]  /*16cd0*/  FFMA.FTZ R26, R26, c[0x0][0x2d0], -R3.reuse ;  /* 0x0000b4001a1a7a23 */ /* 0x100fe40000010803 */
[----:B------:R-:W-:Y:S01]  /*16ce0*/  FFMA.FTZ R27, R27, c[0x0][0x2d0], -R3 ;  /* 0x0000b4001b1b7a23 */ /* 0x000fe20000010803 */
[----:B------:R-:W3:Y:S01]  /*16cf0*/  MUFU.EX2 R231, R34 ;  /* 0x0000002200e77308 */ /* 0x000ee20000000800 */
[--C-:B------:R-:W-:Y:S02]  /*16d00*/  FFMA.FTZ R186, R37, c[0x0][0x2d0], -R208.reuse ;  /* 0x0000b40025ba7a23 */ /* 0x100fe400000108d0 */
[----:B------:R-:W-:Y:S01]  /*16d10*/  FFMA.FTZ R33, R33, c[0x0][0x2d0], -R208 ;  /* 0x0000b40021217a23 */ /* 0x000fe200000108d0 */
[-C--:B-1----:R-:W-:Y:S03]  /*16d20*/  HMMA.16816.F32 R84, R172, R176.reuse, R84 ;  /* 0x000000b0ac54723c */ /* 0x082fe60000001854 */
[--C-:B------:R-:W-:Y:S03]  /*16d30*/  FFMA.FTZ R28, R28, c[0x0][0x2d0], -R166.reuse ;  /* 0x0000b4001c1c7a23 */ /* 0x100fe600000108a6 */
[----:B------:R1:W-:Y:S01]  /*16d40*/  MUFU.EX2 R227, R24 ;  /* 0x0000001800e37308 */ /* 0x0003e20000000800 */
[----:B------:R-:W-:Y:S01]  /*16d50*/  FFMA.FTZ R35, R35, c[0x0][0x2d0], -R209 ;  /* 0x0000b40023237a23 */ /* 0x000fe200000108d1 */
[C---:B------:R-:W-:Y:S04]  /*16d60*/  HMMA.16816.F32 R88, R168.reuse, R176, R88 ;  /* 0x000000b0a858723c */ /* 0x040fe80000001858 */
[----:B--2---:R-:W-:Y:S02]  /*16d70*/  FMUL.FTZ R23, R161, R187 ;  /* 0x000000bba1177220 */ /* 0x004fe40000410000 */
[----:B------:R-:W-:Y:S02]  /*16d80*/  FFMA.FTZ R29, R29, c[0x0][0x2d0], -R166 ;  /* 0x0000b4001d1d7a23 */ /* 0x000fe400000108a6 */
[----:B------:R2:W-:Y:S01]  /*16d90*/  MUFU.EX2 R223, R25 ;  /* 0x0000001900df7308 */ /* 0x0005e20000000800 */
[-C--:B------:R-:W-:Y:S03]  /*16da0*/  HMMA.16816.F32 R92, R168, R178.reuse, R92 ;  /* 0x000000b2a85c723c */ /* 0x080fe6000000185c */
[----:B---3--:R-:W-:Y:S01]  /*16db0*/  MOV R52, R231 ;  /* 0x000000e700347202 */ /* 0x008fe20000000f00 */
[----:B------:R-:W-:Y:S02]  /*16dc0*/  FMUL.FTZ R34, R0, R194 ;  /* 0x000000c200227220 */ /* 0x000fe40000410000 */
[--C-:B------:R-:W-:Y:S02]  /*16dd0*/  FFMA.FTZ R30, R30, c[0x0][0x2d0], -R3.reuse ;  /* 0x0000b4001e1e7a23 */ /* 0x100fe40000010803 */
[C---:B------:R-:W-:Y:S01]  /*16de0*/  HMMA.16816.F32 R96, R172.reuse, R178, R96 ;  /* 0x000000b2ac60723c */ /* 0x040fe20000001860 */
[----:B------:R-:W3:Y:S01]  /*16df0*/  LDSM.16.MT88.4 R176, [R234+0x100] ;  /* 0x00010000eab0783b */ /* 0x000ee20000004200 */
[----:B------:R-:W4:Y:S02]  /*16e00*/  MUFU.EX2 R205, R26 ;  /* 0x0000001a00cd7308 */ /* 0x000f240000000800 */
[----:B------:R-:W-:Y:S02]  /*16e10*/  FFMA.FTZ R31, R31, c[0x0][0x2d0], -R3 ;  /* 0x0000b4001f1f7a23 */ /* 0x000fe40000010803 */
[----:B-1----:R-:W-:Y:S02]  /*16e20*/  FMUL.FTZ R24, R162, R188 ;  /* 0x000000bca2187220 */ /* 0x002fe40000410000 */
[--C-:B------:R-:W-:Y:S04]  /*16e30*/  FFMA.FTZ R188, R54, c[0x0][0x2d0], -R209.reuse ;  /* 0x0000b40036bc7a23 */ /* 0x100fe800000108d1 */
[----:B------:R1:W-:Y:S01]  /*16e40*/  MUFU.EX2 R229, R35 ;  /* 0x0000002300e57308 */ /* 0x0003e20000000800 */
[----:B------:R-:W-:Y:S02]  /*16e50*/  FMUL.FTZ R38, R0, R198 ;  /* 0x000000c600267220 */ /* 0x000fe40000410000 */
[----:B--2---:R-:W-:Y:S02]  /*16e60*/  FMUL.FTZ R25, R162, R189 ;  /* 0x000000bda2197220 */ /* 0x004fe40000410000 */
[--C-:B------:R-:W-:Y:S02]  /*16e70*/  FFMA.FTZ R189, R55, c[0x0][0x2d0], -R209.reuse ;  /* 0x0000b40037bd7a23 */ /* 0x100fe400000108d1 */
[----:B------:R-:W-:Y:S02]  /*16e80*/  FMUL.FTZ R39, R0, R199 ;  /* 0x000000c700277220 */ /* 0x000fe40000410000 */
[--C-:B------:R-:W-:Y:S01]  /*16e90*/  FFMA.FTZ R187, R36, c[0x0][0x2d0], -R208.reuse ;  /* 0x0000b40024bb7a23 */ /* 0x100fe200000108d0 */
[----:B------:R2:W2:Y:S01]  /*16ea0*/  MUFU.EX2 R224, R32 ;  /* 0x0000002000e07308 */ /* 0x0004a20000000800 */
[----:B----4-:R-:W-:Y:S01]  /*16eb0*/  MOV R36, R205 ;  /* 0x000000cd00247202 */ /* 0x010fe20000000f00 */
[--C-:B------:R-:W-:Y:S02]  /*16ec0*/  FFMA.FTZ R205, R53, c[0x0][0x2d0], -R208.reuse ;  /* 0x0000b40035cd7a23 */ /* 0x100fe400000108d0 */
[----:B------:R-:W-:Y:S02]  /*16ed0*/  FFMA.FTZ R208, R65, c[0x0][0x2d0], -R208 ;  /* 0x0000b40041d07a23 */ /* 0x000fe400000108d0 */
[--C-:B------:R-:W-:Y:S04]  /*16ee0*/  FFMA.FTZ R65, R40, c[0x0][0x2d0], -R166.reuse ;  /* 0x0000b40028417a23 */ /* 0x100fe800000108a6 */
[----:B------:R-:W4:Y:S01]  /*16ef0*/  MUFU.EX2 R230, R33 ;  /* 0x0000002100e67308 */ /* 0x000f220000000800 */
[----:B------:R-:W-:Y:S02]  /*16f00*/  FMUL.FTZ R26, R161, R190 ;  /* 0x000000bea11a7220 */ /* 0x000fe40000410000 */
[--C-:B------:R-:W-:Y:S02]  /*16f10*/  FFMA.FTZ R190, R66, c[0x0][0x2d0], -R209.reuse ;  /* 0x0000b40042be7a23 */ /* 0x100fe400000108d1 */
[--C-:B------:R-:W-:Y:S02]  /*16f20*/  FFMA.FTZ R66, R44, c[0x0][0x2d0], -R166.reuse ;  /* 0x0000b4002c427a23 */ /* 0x100fe400000108a6 */
[----:B-1----:R-:W-:Y:S01]  /*16f30*/  FMUL.FTZ R35, R0, R195 ;  /* 0x000000c300237220 */ /* 0x002fe20000410000 */
[-C--:B---3--:R-:W-:Y:S02]  /*16f40*/  HMMA.16816.F32 R100, R172, R176.reuse, R100 ;  /* 0x000000b0ac64723c */ /* 0x088fe40000001864 */
[----:B------:R-:W-:Y:S01]  /*16f50*/  MUFU.EX2 R195, R64 ;  /* 0x0000004000c37308 */ /* 0x000fe20000000800 */
[C---:B--2---:R-:W-:Y:S01]  /*16f60*/  FMUL.FTZ R32, R160.reuse, R192 ;  /* 0x000000c0a0207220 */ /* 0x044fe20000410000 */
[----:B------:R-:W-:Y:S01]  /*16f70*/  MOV R192, R180 ;  /* 0x000000b400c07202 */ /* 0x000fe20000000f00 */
[--C-:B------:R-:W-:Y:S03]  /*16f80*/  FFMA.FTZ R180, R51, c[0x0][0x2d0], -R209.reuse ;  /* 0x0000b40033b47a23 */ /* 0x100fe600000108d1 */
[C---:B------:R-:W-:Y:S01]  /*16f90*/  HMMA.16816.F32 R104, R168.reuse, R176, R104 ;  /* 0x000000b0a868723c */ /* 0x040fe20000001868 */
[----:B------:R-:W-:Y:S03]  /*16fa0*/  LDSM.16.MT88.4 R48, [R232+0x900] ;  /* 0x00090000e830783b */ /* 0x000fe60000004200 */
[----:B------:R-:W1:Y:S01]  /*16fb0*/  MUFU.EX2 R231, R28 ;  /* 0x0000001c00e77308 */ /* 0x000e620000000800 */
[----:B------:R-:W-:Y:S01]  /*16fc0*/  FFMA.FTZ R209, R67, c[0x0][0x2d0], -R209 ;  /* 0x0000b40043d17a23 */ /* 0x000fe200000108d1 */
[----:B------:R-:W-:Y:S01]  /*16fd0*/  MOV R37, R224 ;  /* 0x000000e000257202 */ /* 0x000fe20000000f00 */
[--C-:B------:R-:W-:Y:S01]  /*16fe0*/  FFMA.FTZ R67, R45, c[0x0][0x2d0], -R166.reuse ;  /* 0x0000b4002d437a23 */ /* 0x100fe200000108a6 */
[----:B----4-:R-:W-:Y:S01]  /*16ff0*/  MOV R199, R230 ;  /* 0x000000e600c77202 */ /* 0x010fe20000000f00 */
[-C--:B------:R-:W-:Y:S03]  /*17000*/  HMMA.16816.F32 R108, R168, R178.reuse, R108 ;  /* 0x000000b2a86c723c */ /* 0x080fe6000000186c */
[----:B------:R-:W-:Y:S02]  /*17010*/  FMUL.FTZ R33, R160, R193 ;  /* 0x000000c1a0217220 */ /* 0x000fe40000410000 */
[----:B------:R2:W-:Y:S03]  /*17020*/  MUFU.EX2 R224, R27 ;  /* 0x0000001b00e07308 */ /* 0x0005e60000000800 */
[C---:B------:R-:W-:Y:S01]  /*17030*/  HMMA.16816.F32 R112, R172.reuse, R178, R112 ;  /* 0x000000b2ac70723c */ /* 0x040fe20000001870 */
[----:B------:R-:W3:Y:S06]  /*17040*/  LDSM.16.MT88.4 R176, [R232+0x2100] ;  /* 0x00210000e8b0783b */ /* 0x000eec0000004200 */
[----:B------:R-:W-:Y:S01]  /*17050*/  MUFU.EX2 R193, R65 ;  /* 0x0000004100c17308 */ /* 0x000fe20000000800 */
[----:B-1----:R-:W-:Y:S01]  /*17060*/  MOV R198, R231 ;  /* 0x000000e700c67202 */ /* 0x002fe20000000f00 */
[C---:B------:R-:W-:Y:S03]  /*17070*/  FMUL.FTZ R28, R162.reuse, R200 ;  /* 0x000000c8a21c7220 */ /* 0x040fe60000410000 */
[----:B------:R-:W-:Y:S05]  /*17080*/  MOV R200, R221 ;  /* 0x000000dd00c87202 */ /* 0x000fea0000000f00 */
[----:B------:R-:W-:Y:S01]  /*17090*/  MUFU.EX2 R221, R67 ;  /* 0x0000004300dd7308 */ /* 0x000fe20000000800 */
[----:B--2---:R-:W-:Y:S09]  /*170a0*/  FMUL.FTZ R27, R161, R191 ;  /* 0x000000bfa11b7220 */ /* 0x004ff20000410000 */
[----:B------:R1:W2:Y:S10]  /*170b0*/  MUFU.EX2 R191, R29 ;  /* 0x0000001d00bf7308 */ /* 0x0002b40000000800 */
[----:B------:R4:W-:Y:S01]  /*170c0*/  MUFU.EX2 R231, R30 ;  /* 0x0000001e00e77308 */ /* 0x0009e20000000800 */
[-C--:B---3--:R-:W-:Y:S09]  /*170d0*/  HMMA.16816.F32 R116, R172, R176.reuse, R116 ;  /* 0x000000b0ac74723c */ /* 0x088ff20000001874 */
[----:B------:R3:W2:Y:S01]  /*170e0*/  MUFU.EX2 R230, R31 ;  /* 0x0000001f00e67308 */ /* 0x0006a20000000800 */
[C---:B------:R-:W-:Y:S04]  /*170f0*/  HMMA.16816.F32 R120, R168.reuse, R176, R120 ;  /* 0x000000b0a878723c */ /* 0x040fe80000001878 */
[----:B-1----:R-:W-:Y:S01]  /*17100*/  FMUL.FTZ R29, R162, R201 ;  /* 0x000000c9a21d7220 */ /* 0x002fe20000410000 */
[----:B------:R-:W-:Y:S03]  /*17110*/  MOV R201, R192 ;  /* 0x000000c000c97202 */ /* 0x000fe60000000f00 */
[-C--:B------:R-:W-:Y:S04]  /*17120*/  HMMA.16816.F32 R124, R168, R178.reuse, R124 ;  /* 0x000000b2a87c723c */ /* 0x080fe8000000187c */
[----:B------:R-:W-:Y:S01]  /*17130*/  F2FP.PACK_AB R40, R201, R219 ;  /* 0x000000dbc928723e */ /* 0x000fe200000000ff */
[C---:B----4-:R-:W-:Y:S01]  /*17140*/  FMUL.FTZ R30, R161.reuse, R202 ;  /* 0x000000caa11e7220 */ /* 0x050fe20000410000 */
[----:B------:R-:W-:Y:S02]  /*17150*/  MOV R202, R207 ;  /* 0x000000cf00ca7202 */ /* 0x000fe40000000f00 */
[C---:B------:R-:W-:Y:S01]  /*17160*/  HMMA.16816.F32 R128, R172.reuse, R178, R128 ;  /* 0x000000b2ac80723c */ /* 0x040fe20000001880 */
[----:B------:R-:W1:Y:S03]  /*17170*/  LDSM.16.MT88.4 R176, [R233+0x2100] ;  /* 0x00210000e9b0783b */ /* 0x000e660000004200 */
[----:B------:R-:W-:Y:S02]  /*17180*/  MOV R207, R226 ;  /* 0x000000e200cf7202 */ /* 0x000fe40000000f00 */
[----:B------:R-:W-:Y:S01]  /*17190*/  MUFU.EX2 R226, R181 ;  /* 0x000000b500e27308 */ /* 0x000fe20000000800 */
[----:B---3--:R-:W-:Y:S01]  /*171a0*/  FMUL.FTZ R31, R161, R203 ;  /* 0x000000cba11f7220 */ /* 0x008fe20000410000 */
[----:B------:R-:W-:Y:S01]  /*171b0*/  MOV R203, R220 ;  /* 0x000000dc00cb7202 */ /* 0x000fe20000000f00 */
[-C--:B-1----:R-:W-:Y:S08]  /*171c0*/  HMMA.16816.F32 R132, R172, R176.reuse, R132 ;  /* 0x000000b0ac84723c */ /* 0x082ff00000001884 */
[C---:B------:R-:W-:Y:S08]  /*171d0*/  HMMA.16816.F32 R136, R168.reuse, R176, R136 ;  /* 0x000000b0a888723c */ /* 0x040ff00000001888 */
[-C--:B------:R-:W-:Y:S08]  /*171e0*/  HMMA.16816.F32 R140, R168, R178.reuse, R140 ;  /* 0x000000b2a88c723c */ /* 0x080ff0000000188c */
[C---:B------:R-:W-:Y:S01]  /*171f0*/  HMMA.16816.F32 R144, R172.reuse, R178, R144 ;  /* 0x000000b2ac90723c */ /* 0x040fe20000001890 */
[----:B------:R-:W1:Y:S07]  /*17200*/  LDSM.16.MT88.4 R176, [R235+0x2100] ;  /* 0x00210000ebb0783b */ /* 0x000e6e0000004200 */
[-C--:B-1----:R-:W-:Y:S08]  /*17210*/  HMMA.16816.F32 R20, R172, R176.reuse, R20 ;  /* 0x000000b0ac14723c */ /* 0x082ff00000001814 */
[C---:B------:R-:W-:Y:S08]  /*17220*/  HMMA.16816.F32 R148, R168.reuse, R176, R148 ;  /* 0x000000b0a894723c */ /* 0x040ff00000001894 */
[-C--:B------:R-:W-:Y:S08]  /*17230*/  HMMA.16816.F32 R152, R168, R178.reuse, R152 ;  /* 0x000000b2a898723c */ /* 0x080ff00000001898 */
[C---:B------:R-:W-:Y:S01]  /*17240*/  HMMA.16816.F32 R156, R172.reuse, R178, R156 ;  /* 0x000000b2ac9c723c */ /* 0x040fe2000000189c */
[----:B------:R-:W1:Y:S07]  /*17250*/  LDSM.16.MT88.4 R176, [R234+0x2100] ;  /* 0x00210000eab0783b */ /* 0x000e6e0000004200 */
[-C--:B-1----:R-:W-:Y:S08]  /*17260*/  HMMA.16816.F32 R24, R172, R176.reuse, R24 ;  /* 0x000000b0ac18723c */ /* 0x082ff00000001818 */
[C---:B------:R-:W-:Y:S07]  /*17270*/  HMMA.16816.F32 R32, R168.reuse, R176, R32 ;  /* 0x000000b0a820723c */ /* 0x040fee0000001820 */
[----:B------:R-:W-:Y:S01]  /*17280*/  MOV R177, R36 ;  /* 0x0000002400b17202 */ /* 0x000fe20000000f00 */
[C---:B------:R-:W-:Y:S01]  /*17290*/  FMUL.FTZ R36, R160.reuse, R196 ;  /* 0x000000c4a0247220 */ /* 0x040fe20000410000 */
[----:B------:R-:W-:Y:S03]  /*172a0*/  MOV R196, R37 ;  /* 0x0000002500c47202 */ /* 0x000fe60000000f00 */
[----:B------:R-:W-:Y:S01]  /*172b0*/  FMUL.FTZ R37, R160, R197 ;  /* 0x000000c5a0257220 */ /* 0x000fe20000410000 */
[----:B------:R-:W-:Y:S01]  /*172c0*/  MOV R197, R52 ;  /* 0x0000003400c57202 */ /* 0x000fe20000000f00 */
[--C-:B------:R-:W-:Y:S01]  /*172d0*/  FFMA.FTZ R176, R60, c[0x0][0x2d0], -R166.reuse ;  /* 0x0000b4003cb07a23 */ /* 0x100fe200000108a6 */
[----:B------:R-:W1:Y:S01]  /*172e0*/  LDSM.16.MT88.4 R52, [R233+0x900] ;  /* 0x00090000e934783b */ /* 0x000e620000004200 */
[--C-:B------:R-:W-:Y:S03]  /*172f0*/  FFMA.FTZ R60, R46, c[0x0][0x2d0], -R3.reuse ;  /* 0x0000b4002e3c7a23 */ /* 0x100fe60000010803 */
[-C--:B------:R-:W-:Y:S01]  /*17300*/  HMMA.16816.F32 R36, R168, R178.reuse, R36 ;  /* 0x000000b2a824723c */ /* 0x080fe20000001824 */
[----:B------:R-:W-:Y:S06]  /*17310*/  MUFU.EX2 R220, R60 ;  /* 0x0000003c00dc7308 */ /* 0x000fec0000000800 */
[--C-:B------:R-:W-:Y:S01]  /*17320*/  FFMA.FTZ R168, R58, c[0x0][0x2d0], -R3.reuse ;  /* 0x0000b4003aa87a23 */ /* 0x100fe20000010803 */
[----:B------:R-:W-:Y:S04]  /*17330*/  HMMA.16816.F32 R28, R172, R178, R28 ;  /* 0x000000b2ac1c723c */ /* 0x000fe8000000181c */
[--C-:B------:R-:W-:Y:S02]  /*17340*/  FFMA.FTZ R170, R56, c[0x0][0x2d0], -R166.reuse ;  /* 0x0000b40038aa7a23 */ /* 0x100fe400000108a6 */
[--C-:B------:R-:W-:Y:S01]  /*17350*/  FFMA.FTZ R56, R43, c[0x0][0x2d0], -R3.reuse ;  /* 0x0000b4002b387a23 */ /* 0x100fe20000010803 */
[----:B------:R-:W-:Y:S01]  /*17360*/  MOV R175, R229 ;  /* 0x000000e500af7202 */ /* 0x000fe20000000f00 */
[--C-:B------:R-:W-:Y:S01]  /*17370*/  FFMA.FTZ R172, R62, c[0x0][0x2d0], -R3.reuse ;  /* 0x0000b4003eac7a23 */ /* 0x100fe20000010803 */
[----:B------:R-:W-:Y:S01]  /*17380*/  MOV R62, R225 ;  /* 0x000000e1003e7202 */ /* 0x000fe20000000f00 */
[----:B------:R-:W-:Y:S02]  /*17390*/  MUFU.EX2 R229, R184 ;  /* 0x000000b800e57308 */ /* 0x000fe40000000800 */
[----:B------:R-:W-:Y:S01]  /*173a0*/  MOV R178, R228 ;  /* 0x000000e400b27202 */ /* 0x000fe20000000f00 */
[--C-:B------:R-:W-:Y:S01]  /*173b0*/  FFMA.FTZ R171, R57, c[0x0][0x2d0], -R166.reuse ;  /* 0x0000b40039ab7a23 */ /* 0x100fe200000108a6 */
[----:B------:R-:W-:Y:S01]  /*173c0*/  F2FP.PACK_AB R43, R175, R197 ;  /* 0x000000c5af2b723e */ /* 0x000fe200000000ff */
[--C-:B------:R-:W-:Y:S01]  /*173d0*/  FFMA.FTZ R57, R42, c[0x0][0x2d0], -R3.reuse ;  /* 0x0000b4002a397a23 */ /* 0x100fe20000010803 */
[----:B------:R-:W-:Y:S01]  /*173e0*/  F2FP.PACK_AB R41, R202, R178 ;  /* 0x000000b2ca29723e */ /* 0x000fe200000000ff */
[--C-:B------:R-:W-:Y:S01]  /*173f0*/  FFMA.FTZ R169, R59, c[0x0][0x2d0], -R3.reuse ;  /* 0x0000b4003ba97a23 */ /* 0x100fe20000010803 */
[----:B------:R-:W-:Y:S01]  /*17400*/  F2FP.PACK_AB R42, R199, R196 ;  /* 0x000000c4c72a723e */ /* 0x000fe200000000ff */
[----:B------:R-:W-:Y:S01]  /*17410*/  FFMA.FTZ R166, R61, c[0x0][0x2d0], -R166 ;  /* 0x0000b4003da67a23 */ /* 0x000fe200000108a6 */
[----:B------:R3:W-:Y:S01]  /*17420*/  MUFU.EX2 R225, R186 ;  /* 0x000000ba00e17308 */ /* 0x0007e20000000800 */
[--C-:B------:R-:W-:Y:S01]  /*17430*/  FFMA.FTZ R61, R47, c[0x0][0x2d0], -R3.reuse ;  /* 0x0000b4002f3d7a23 */ /* 0x100fe20000010803 */
[----:B--2---:R-:W-:Y:S01]  /*17440*/  MOV R174, R191 ;  /* 0x000000bf00ae7202 */ /* 0x004fe20000000f00 */
[----:B------:R-:W-:Y:S01]  /*17450*/  FFMA.FTZ R3, R63, c[0x0][0x2d0], -R3 ;  /* 0x0000b4003f037a23 */ /* 0x000fe20000010803 */
[----:B------:R-:W-:Y:S01]  /*17460*/  MOV R63, R224 ;  /* 0x000000e0003f7202 */ /* 0x000fe20000000f00 */
[-C--:B------:R-:W-:Y:S05]  /*17470*/  HMMA.16816.F32 R4, R40, R48.reuse, R4 ;  /* 0x000000302804723c */ /* 0x080fea0000001804 */
[----:B------:R-:W-:Y:S01]  /*17480*/  MOV R179, R227 ;  /* 0x000000e300b37202 */ /* 0x000fe20000000f00 */
[----:B------:R-:W-:Y:S01]  /*17490*/  MUFU.EX2 R224, R182 ;  /* 0x000000b600e07308 */ /* 0x000fe20000000800 */
[----:B------:R-:W-:Y:S02]  /*174a0*/  F2FP.PACK_AB R45, R63, R177 ;  /* 0x000000b13f2d723e */ /* 0x000fe400000000ff */
[----:B------:R-:W-:Y:S03]  /*174b0*/  F2FP.PACK_AB R44, R223, R179 ;  /* 0x000000b3df2c723e */ /* 0x000fe600000000ff */
[----:B------:R-:W-:Y:S02]  /*174c0*/  F2FP.PACK_AB R46, R174, R198 ;  /* 0x000000c6ae2e723e */ /* 0x000fe400000000ff */
[----:B------:R-:W-:Y:S02]  /*174d0*/  F2FP.PACK_AB R47, R230, R231 ;  /* 0x000000e7e62f723e */ /* 0x000fe400000000ff */
[----:B------:R-:W-:Y:S01]  /*174e0*/  MUFU.EX2 R227, R185 ;  /* 0x000000b900e37308 */ /* 0x000fe20000000800 */
[----:B------:R-:W-:Y:S02]  /*174f0*/  MOV R173, R222 ;  /* 0x000000de00ad7202 */ /* 0x000fe40000000f00 */
[----:B---3--:R-:W-:Y:S02]  /*17500*/  MOV R186, R223 ;  /* 0x000000df00ba7202 */ /* 0x008fe40000000f00 */
[C---:B------:R-:W-:Y:S05]  /*17510*/  HMMA.16816.F32 R8, R44.reuse, R48, R8 ;  /* 0x000000302c08723c */ /* 0x040fea0000001808 */
[----:B------:R2:W-:Y:S03]  /*17520*/  MUFU.EX2 R223, R183 ;  /* 0x000000b700df7308 */ /* 0x0005e60000000800 */
[-C--:B------:R-:W-:Y:S07]  /*17530*/  HMMA.16816.F32 R12, R44, R50.reuse, R12 ;  /* 0x000000322c0c723c */ /* 0x080fee000000180c */
[----:B------:R-:W-:Y:S01]  /*17540*/  MUFU.EX2 R192, R57 ;  /* 0x0000003900c07308 */ /* 0x000fe20000000800 */
[C---:B------:R-:W-:Y:S01]  /*17550*/  HMMA.16816.F32 R16, R40.reuse, R50, R16 ;  /* 0x000000322810723c */ /* 0x040fe20000001810 */
[----:B------:R-:W3:Y:S07]  /*17560*/  LDSM.16.MT88.4 R48, [R235+0x900] ;  /* 0x00090000eb30783b */ /* 0x000eee0000004200 */
[-C--:B-1----:R-:W-:Y:S01]  /*17570*/  HMMA.16816.F32 R68, R40, R52.reuse, R68 ;  /* 0x000000342844723c */ /* 0x082fe20000001844 */
[----:B------:R1:W4:Y:S01]  /*17580*/  MUFU.EX2 R194, R56 ;  /* 0x0000003800c27308 */ /* 0x0003220000000800 */
[----:B--2---:R-:W2:Y:S06]  /*17590*/  LDL.LU R183, [R1+0x1c] ;  /* 0x00001c0001b77983 */ /* 0x004eac0000300800 */
[C---:B------:R-:W-:Y:S01]  /*175a0*/  HMMA.16816.F32 R72, R44.reuse, R52, R72 ;  /* 0x000000342c48723c */ /* 0x040fe20000001848 */
[----:B------:R-:W2:Y:S02]  /*175b0*/  LDL.LU R182, [R1+0x20] ;  /* 0x0000200001b67983 */ /* 0x000ea40000300800 */
[----:B------:R-:W-:Y:S02]  /*175c0*/  MUFU.EX2 R228, R180 ;  /* 0x000000b400e47308 */ /* 0x000fe40000000800 */
[----:B------:R-:W2:Y:S03]  /*175d0*/  LDL.LU R185, [R1+0x24] ;  /* 0x0000240001b97983 */ /* 0x000ea60000300800 */
[-C--:B------:R-:W-:Y:S01]  /*175e0*/  HMMA.16816.F32 R76, R44, R54.reuse, R76 ;  /* 0x000000362c4c723c */ /* 0x080fe2000000184c */
[----:B------:R-:W2:Y:S04]  /*175f0*/  LDL.LU R184, [R1+0x28] ;  /* 0x0000280001b87983 */ /* 0x000ea80000300800 */
[----:B------:R4:W4:Y:S03]  /*17600*/  MUFU.EX2 R222, R66 ;  /* 0x0000004200de7308 */ /* 0x0009260000000800 */
[C---:B------:R-:W-:Y:S01]  /*17610*/  HMMA.16816.F32 R80, R40.reuse, R54, R80 ;  /* 0x000000362850723c */ /* 0x040fe20000001850 */
[----:B------:R-:W4:Y:S06]  /*17620*/  LDSM.16.MT88.4 R52, [R234+0x900] ;  /* 0x00090000ea34783b */ /* 0x000f2c0000004200 */
[----:B------:R4:W4:Y:S01]  /*17630*/  MUFU.EX2 R191, R187 ;  /* 0x000000bb00bf7308 */ /* 0x0009220000000800 */
[-C--:B---3--:R-:W-:Y:S01]  /*17640*/  HMMA.16816.F32 R84, R40, R48.reuse, R84 ;  /* 0x000000302854723c */ /* 0x088fe20000001854 */
[----:B-1----:R-:W-:Y:S07]  /*17650*/  LDSM.16.MT88.4 R56, [R233+0x1100] ;  /* 0x00110000e938783b */ /* 0x002fee0000004200 */
[C---:B------:R-:W-:Y:S01]  /*17660*/  HMMA.16816.F32 R88, R44.reuse, R48, R88 ;  /* 0x000000302c58723c */ /* 0x040fe20000001858 */
[----:B----4-:R-:W-:Y:S07]  /*17670*/  LDSM.16.MT88.4 R64, [R235+0x3100] ;  /* 0x00310000eb40783b */ /* 0x010fee0000004200 */
[-C--:B------:R-:W-:Y:S04]  /*17680*/  HMMA.16816.F32 R92, R44, R50.reuse, R92 ;  /* 0x000000322c5c723c */ /* 0x080fe8000000185c */
[----:B------:R-:W-:Y:S04]  /*17690*/  MOV R187, R219 ;  /* 0x000000db00bb7202 */ /* 0x000fe80000000f00 */
[C---:B------:R-:W-:Y:S01]  /*176a0*/  HMMA.16816.F32 R96, R40.reuse, R50, R96 ;  /* 0x000000322860723c */ /* 0x040fe20000001860 */
[----:B------:R-:W1:Y:S01]  /*176b0*/  LDSM.16.MT88.4 R48, [R232+0x2900] ;  /* 0x00290000e830783b */ /* 0x000e620000004200 */
[----:B------:R-:W3:Y:S06]  /*176c0*/  MUFU.EX2 R219, R61 ;  /* 0x0000003d00db7308 */ /* 0x000eec0000000800 */
[-C--:B------:R-:W-:Y:S08]  /*176d0*/  HMMA.16816.F32 R100, R40, R52.reuse, R100 ;  /* 0x000000342864723c */ /* 0x080ff00000001864 */
        /* <DEDUP_REMOVED lines=29> */
[----:B------:R-:W-:Y:S02]  /*178b0*/  F2FP.PACK_AB R42, R229, R227 ;  /* 0x000000e3e52a723e */ /* 0x000fe400000000ff */
[----:B------:R-:W-:Y:S02]  /*178c0*/  F2FP.PACK_AB R43, R228, R226 ;  /* 0x000000e2e42b723e */ /* 0x000fe400000000ff */
[----:B---3--:R-:W-:Y:S05]  /*178d0*/  F2FP.PACK_AB R47, R219, R220 ;  /* 0x000000dcdb2f723e */ /* 0x008fea00000000ff */
[-C--:B-1----:R-:W-:Y:S08]  /*178e0*/  HMMA.16816.F32 R4, R40, R48.reuse, R4 ;  /* 0x000000302804723c */ /* 0x082ff00000001804 */
        /* <DEDUP_REMOVED lines=8> */
[----:B------:R-:W-:Y:S03]  /*17970*/  LDSM.16.MT88.4 R56, [R233+0x3100] ;  /* 0x00310000e938783b */ /* 0x000fe60000004200 */
[----:B--2---:R-:W-:Y:S04]  /*17980*/  FFMA.FTZ R0, R0, R183, R210 ;  /* 0x000000b700007223 */ /* 0x004fe800000100d2 */
[-C--:B----4-:R-:W-:Y:S01]  /*17990*/  HMMA.16816.F32 R84, R40, R52.reuse, R84 ;  /* 0x000000342854723c */ /* 0x090fe20000001854 */
[----:B------:R-:W-:Y:S03]  /*179a0*/  MUFU.EX2 R210, R170 ;  /* 0x000000aa00d27308 */ /* 0x000fe60000000800 */
[----:B------:R-:W-:Y:S01]  /*179b0*/  MOV R183, R62 ;  /* 0x0000003e00b77202 */ /* 0x000fe20000000f00 */
[----:B------:R-:W-:Y:S02]  /*179c0*/  FFMA.FTZ R160, R160, R182, R211 ;  /* 0x000000b6a0a07223 */ /* 0x000fe400000100d3 */
[----:B------:R-:W-:Y:S01]  /*179d0*/  FFMA.FTZ R161, R161, R185, R213 ;  /* 0x000000b9a1a17223 */ /* 0x000fe200000100d5 */
[C---:B------:R-:W-:Y:S03]  /*179e0*/  HMMA.16816.F32 R88, R44.reuse, R52, R88 ;  /* 0x000000342c58723c */ /* 0x040fe60000001858 */
[----:B------:R-:W-:Y:S01]  /*179f0*/  MUFU.EX2 R211, R209 ;  /* 0x000000d100d37308 */ /* 0x000fe20000000800 */
[----:B------:R-:W-:Y:S01]  /*17a00*/  MOV R185, R63 ;  /* 0x0000003f00b97202 */ /* 0x000fe20000000f00 */
[----:B------:R-:W-:Y:S01]  /*17a10*/  FADD.FTZ R160, R214, R160 ;  /* 0x000000a0d6a07221 */ /* 0x000fe20000010000 */
[----:B------:R-:W2:Y:S01]  /*17a20*/  LDSM.16.MT88.4 R60, [R232+0x3100] ;  /* 0x00310000e83c783b */ /* 0x000ea20000004200 */
[----:B------:R-:W-:Y:S01]  /*17a30*/  FFMA.FTZ R162, R162, R184, R215 ;  /* 0x000000b8a2a27223 */ /* 0x000fe200000100d7 */
[-C--:B------:R-:W-:Y:S04]  /*17a40*/  HMMA.16816.F32 R92, R44, R54.reuse, R92 ;  /* 0x000000362c5c723c */ /* 0x080fe8000000185c */
[----:B------:R-:W-:Y:S01]  /*17a50*/  FADD.FTZ R162, R216, R162 ;  /* 0x000000a2d8a27221 */ /* 0x000fe20000010000 */
[----:B------:R-:W-:Y:S01]  /*17a60*/  MOV R184, R207 ;  /* 0x000000cf00b87202 */ /* 0x000fe20000000f00 */
[----:B------:R3:W-:Y:S01]  /*17a70*/  MUFU.EX2 R216, R188 ;  /* 0x000000bc00d87308 */ /* 0x0007e20000000800 */
[----:B------:R-:W-:Y:S01]  /*17a80*/  MOV R207, R218 ;  /* 0x000000da00cf7202 */ /* 0x000fe20000000f00 */
[C---:B------:R-:W-:Y:S01]  /*17a90*/  HMMA.16816.F32 R96, R40.reuse, R54, R96 ;  /* 0x000000362860723c */ /* 0x040fe20000001860 */
[----:B------:R-:W4:Y:S03]  /*17aa0*/  LDSM.16.MT88.4 R52, [R234+0x3100] ;  /* 0x00310000ea34783b */ /* 0x000f260000004200 */
[----:B------:R-:W-:Y:S02]  /*17ab0*/  FADD.FTZ R161, R217, R161 ;  /* 0x000000a1d9a17221 */ /* 0x000fe40000010000 */
[----:B------:R-:W-:Y:S02]  /*17ac0*/  FADD.FTZ R0, R212, R0 ;  /* 0x00000000d4007221 */ /* 0x000fe40000010000 */
[-C--:B-1----:R-:W-:Y:S01]  /*17ad0*/  HMMA.16816.F32 R100, R40, R48.reuse, R100 ;  /* 0x000000302864723c */ /* 0x082fe20000001864 */
[----:B------:R-:W-:Y:S03]  /*17ae0*/  MUFU.EX2 R214, R208 ;  /* 0x000000d000d67308 */ /* 0x000fe60000000800 */
[----:B------:R-:W-:Y:S04]  /*17af0*/  FADD.FTZ R0, R203, R0 ;  /* 0x00000000cb007221 */ /* 0x000fe80000010000 */
[C---:B------:R-:W-:Y:S03]  /*17b00*/  HMMA.16816.F32 R104, R44.reuse, R48, R104 ;  /* 0x000000302c68723c */ /* 0x040fe60000001868 */
[----:B------:R1:W-:Y:S01]  /*17b10*/  MUFU.EX2 R215, R189 ;  /* 0x000000bd00d77308 */ /* 0x0003e20000000800 */
[----:B---3--:R-:W-:Y:S04]  /*17b20*/  MOV R188, R183 ;  /* 0x000000b700bc7202 */ /* 0x008fe80000000f00 */
[-C--:B------:R-:W-:Y:S01]  /*17b30*/  HMMA.16816.F32 R108, R44, R50.reuse, R108 ;  /* 0x000000322c6c723c */ /* 0x080fe2000000186c */
[----:B------:R-:W3:Y:S04]  /*17b40*/  LDSM.16.MT88.4 R180, [R232+0x1900] ;  /* 0x00190000e8b4783b */ /* 0x000ee80000004200 */
[----:B------:R-:W-:Y:S03]  /*17b50*/  MUFU.EX2 R218, R204 ;  /* 0x000000cc00da7308 */ /* 0x000fe60000000800 */
[C---:B------:R-:W-:Y:S01]  /*17b60*/  HMMA.16816.F32 R112, R40.reuse, R50, R112 ;  /* 0x000000322870723c */ /* 0x040fe20000001870 */
[----:B------:R-:W3:Y:S06]  /*17b70*/  LDSM.16.MT88.4 R48, [R233+0x1900] ;  /* 0x00190000e930783b */ /* 0x000eec0000004200 */
[----:B------:R-:W-:Y:S01]  /*17b80*/  MUFU.EX2 R204, R172 ;  /* 0x000000ac00cc7308 */ /* 0x000fe20000000800 */
[-C--:B--2---:R-:W-:Y:S04]  /*17b90*/  HMMA.16816.F32 R116, R40, R60.reuse, R116 ;  /* 0x0000003c2874723c */ /* 0x084fe80000001874 */
[----:B-1----:R-:W-:Y:S04]  /*17ba0*/  MOV R189, R207 ;  /* 0x000000cf00bd7202 */ /* 0x002fe80000000f00 */
[C---:B------:R-:W-:Y:S01]  /*17bb0*/  HMMA.16816.F32 R120, R44.reuse, R60, R120 ;  /* 0x0000003c2c78723c */ /* 0x040fe20000001878 */
[----:B------:R-:W-:Y:S07]  /*17bc0*/  MUFU.EX2 R217, R205 ;  /* 0x000000cd00d97308 */ /* 0x000fee0000000800 */
[-C--:B------:R-:W-:Y:S03]  /*17bd0*/  HMMA.16816.F32 R124, R44, R62.reuse, R124 ;  /* 0x0000003e2c7c723c */ /* 0x080fe6000000187c */
[----:B------:R-:W-:Y:S05]  /*17be0*/  MUFU.EX2 R205, R166 ;  /* 0x000000a600cd7308 */ /* 0x000fea0000000800 */
[C---:B------:R-:W-:Y:S01]  /*17bf0*/  HMMA.16816.F32 R128, R40.reuse, R62, R128 ;  /* 0x0000003e2880723c */ /* 0x040fe20000001880 */
[----:B------:R-:W-:Y:S04]  /*17c00*/  LDSM.16.MT88.4 R60, [R235+0x3900] ;  /* 0x00390000eb3c783b */ /* 0x000fe80000004200 */
[----:B------:R1:W-:Y:S03]  /*17c10*/  MUFU.EX2 R166, R3 ;  /* 0x0000000300a67308 */ /* 0x0003e60000000800 */
[-C--:B------:R-:W-:Y:S07]  /*17c20*/  HMMA.16816.F32 R132, R40, R56.reuse, R132 ;  /* 0x000000382884723c */ /* 0x080fee0000001884 */
[----:B------:R-:W-:Y:S01]  /*17c30*/  MUFU.EX2 R213, R206 ;  /* 0x000000ce00d57308 */ /* 0x000fe20000000800 */
[C---:B------:R-:W-:Y:S08]  /*17c40*/  HMMA.16816.F32 R136, R44.reuse, R56, R136 ;  /* 0x000000382c88723c */ /* 0x040ff00000001888 */
[-C--:B------:R-:W-:Y:S01]  /*17c50*/  HMMA.16816.F32 R140, R44, R58.reuse, R140 ;  /* 0x0000003a2c8c723c */ /* 0x080fe2000000188c */
[----:B------:R-:W2:Y:S03]  /*17c60*/  MUFU.EX2 R212, R190 ;  /* 0x000000be00d47308 */ /* 0x000ea60000000800 */
[----:B-1----:R-:W-:Y:S01]  /*17c70*/  FADD.FTZ R3, R188, R161 ;  /* 0x000000a1bc037221 */ /* 0x002fe20000010000 */
[----:B------:R-:W-:Y:S03]  /*17c80*/  MOV R188, R174 ;  /* 0x000000ae00bc7202 */ /* 0x000fe60000000f00 */
[C---:B------:R-:W-:Y:S01]  /*17c90*/  HMMA.16816.F32 R144, R40.reuse, R58, R144 ;  /* 0x0000003a2890723c */ /* 0x040fe20000001890 */
[----:B------:R-:W1:Y:S02]  /*17ca0*/  LDSM.16.MT88.4 R56, [R235+0x1900] ;  /* 0x00190000eb38783b */ /* 0x000e640000004200 */
[----:B------:R3:W-:Y:S01]  /*17cb0*/  MUFU.EX2 R206, R176 ;  /* 0x000000b000ce7308 */ /* 0x0007e20000000800 */
[----:B------:R-:W-:Y:S04]  /*17cc0*/  MOV R161, R197 ;  /* 0x000000c500a17202 */ /* 0x000fe80000000f00 */
[-C--:B------:R-:W-:Y:S05]  /*17cd0*/  HMMA.16816.F32 R20, R40, R64.reuse, R20 ;  /* 0x000000402814723c */ /* 0x080fea0000001814 */
[----:B------:R-:W-:Y:S03]  /*17ce0*/  MUFU.EX2 R207, R169 ;  /* 0x000000a900cf7308 */ /* 0x000fe60000000800 */
[C---:B------:R-:W-:Y:S04]  /*17cf0*/  HMMA.16816.F32 R148, R44.reuse, R64, R148 ;  /* 0x000000402c94723c */ /* 0x040fe80000001894 */
[----:B--2---:R-:W-:Y:S02]  /*17d00*/  F2FP.PACK_AB R203, R211, R212 ;  /* 0x000000d4d3cb723e */ /* 0x004fe400000000ff */
[----:B------:R-:W-:Y:S01]  /*17d10*/  MOV R190, R199 ;  /* 0x000000c700be7202 */ /* 0x000fe20000000f00 */
[----:B------:R-:W-:Y:S01]  /*17d20*/  FADD.FTZ R64, R173, R0 ;  /* 0x00000000ad407221 */ /* 0x000fe20000010000 */
[-C--:B------:R-:W-:Y:S01]  /*17d30*/  HMMA.16816.F32 R152, R44, R66.reuse, R152 ;  /* 0x000000422c98723c */ /* 0x080fe20000001898 */
[----:B------:R-:W-:Y:S03]  /*17d40*/  MUFU.EX2 R209, R171 ;  /* 0x000000ab00d17308 */ /* 0x000fe60000000800 */
[----:B------:R-:W-:Y:S02]  /*17d50*/  F2FP.PACK_AB R199, R166, R204 ;  /* 0x000000cca6c7723e */ /* 0x000fe400000000ff */
[----:B---3--:R-:W-:Y:S02]  /*17d60*/  MOV R176, R185 ;  /* 0x000000b900b07202 */ /* 0x008fe40000000f00 */
[C---:B------:R-:W-:Y:S03]  /*17d70*/  HMMA.16816.F32 R156, R40.reuse, R66, R156 ;  /* 0x00000042289c723c */ /* 0x040fe6000000189c */
[----:B------:R-:W2:Y:S01]  /*17d80*/  MUFU.EX2 R208, R168 ;  /* 0x000000a800d07308 */ /* 0x000ea20000000800 */
[----:B------:R-:W-:Y:S02]  /*17d90*/  MOV R185, R187 ;  /* 0x000000bb00b97202 */ /* 0x000fe40000000f00 */
[----:B------:R-:W-:Y:S01]  /*17da0*/  MOV R187, R202 ;  /* 0x000000ca00bb7202 */ /* 0x000fe20000000f00 */
[----:B------:R-:W-:Y:S01]  /*17db0*/  FADD.FTZ R66, R167, R3 ;  /* 0x00000003a7427221 */ /* 0x000fe20000010000 */
[-C--:B----4-:R-:W-:Y:S04]  /*17dc0*/  HMMA.16816.F32 R24, R40, R52.reuse, R24 ;  /* 0x000000342818723c */ /* 0x090fe80000001818 */
[----:B------:R-:W-:Y:S02]  /*17dd0*/  F2FP.PACK_AB R202, R214, R213 ;  /* 0x000000d5d6ca723e */ /* 0x000fe400000000ff */
[----:B------:R-:W-:Y:S02]  /*17de0*/  MOV R0, R178 ;  /* 0x000000b200007202 */ /* 0x000fe40000000f00 */
[C---:B------:R-:W-:Y:S04]  /*17df0*/  HMMA.16816.F32 R32, R44.reuse, R52, R32 ;  /* 0x000000342c20723c */ /* 0x040fe80000001820 */
[----:B------:R-:W-:Y:S01]  /*17e00*/  MOV R3, R185 ;  /* 0x000000b900037202 */ /* 0x000fe20000000f00 */
[----:B------:R-:W-:Y:S02]  /*17e10*/  FADD.FTZ R0, R0, R66 ;  /* 0x0000004200007221 */ /* 0x000fe40000010000 */
[----:B------:R-:W-:Y:S01]  /*17e20*/  FADD.FTZ R52, R184, R160 ;  /* 0x000000a0b8347221 */ /* 0x000fe20000010000 */
[-C--:B------:R-:W-:Y:S01]  /*17e30*/  HMMA.16816.F32 R36, R44, R54.reuse, R36 ;  /* 0x000000362c24723c */ /* 0x080fe20000001824 */
[----:B------:R-:W3:Y:S03]  /*17e40*/  LDSM.16.MT88.4 R44, [R234+0x1900] ;  /* 0x00190000ea2c783b */ /* 0x000ee60000004200 */
[----:B------:R-:W-:Y:S01]  /*17e50*/  FADD.FTZ R65, R200, R52 ;  /* 0x00000034c8417221 */ /* 0x000fe20000010000 */
[----:B------:R-:W-:Y:S01]  /*17e60*/  F2FP.PACK_AB R200, R217, R218 ;  /* 0x000000dad9c8723e */ /* 0x000fe200000000ff */
[----:B------:R-:W-:Y:S01]  /*17e70*/  FADD.FTZ R53, R189, R162 ;  /* 0x000000a2bd357221 */ /* 0x000fe20000010000 */
[----:B------:R-:W-:Y:S01]  /*17e80*/  MOV R189, R175 ;  /* 0x000000af00bd7202 */ /* 0x000fe20000000f00 */
[----:B------:R-:W-:Y:S01]  /*17e90*/  HMMA.16816.F32 R28, R40, R54, R28 ;  /* 0x00000036281c723c */ /* 0x000fe2000000181c */
[----:B------:R-:W4:Y:S03]  /*17ea0*/  LDSM.16.MT88.4 R40, [R232+0x3900] ;  /* 0x00390000e828783b */ /* 0x000f260000004200 */
[----:B------:R-:W-:Y:S01]  /*17eb0*/  MOV R184, R186 ;  /* 0x000000ba00b87202 */ /* 0x000fe20000000f00 */
[----:B------:R-:W-:Y:S01]  /*17ec0*/  FADD.FTZ R67, R236, R53 ;  /* 0x00000035ec437221 */ /* 0x000fe20000010000 */
[----:B------:R-:W-:Y:S02]  /*17ed0*/  MOV R186, R201 ;  /* 0x000000c900ba7202 */ /* 0x000fe40000000f00 */
[----:B------:R-:W-:Y:S01]  /*17ee0*/  F2FP.PACK_AB R201, R215, R216 ;  /* 0x000000d8d7c9723e */ /* 0x000fe200000000ff */
[----:B------:R-:W1:Y:S03]  /*17ef0*/  LDSM.16.MT88.4 R52, [R233+0x3900] ;  /* 0x00390000e934783b */ /* 0x000e660000004200 */
[----:B--2---:R-:W-:Y:S01]  /*17f00*/  F2FP.PACK_AB R197, R207, R208 ;  /* 0x000000d0cfc5723e */ /* 0x004fe200000000ff */
[----:B------:R-:W-:Y:S01]  /*17f10*/  FADD.FTZ R3, R3, R67 ;  /* 0x0000004303037221 */ /* 0x000fe20000010000 */
[----:B------:R-:W-:Y:S01]  /*17f20*/  MOV R162, R198 ;  /* 0x000000c600a27202 */ /* 0x000fe20000000f00 */
[-C--:B------:R-:W-:Y:S02]  /*17f30*/  HMMA.16816.F32 R172, R200, R180.reuse, R4 ;  /* 0x000000b4c8ac723c */ /* 0x080fe40000001804 */
[----:B------:R2:W5:Y:S03]  /*17f40*/  LDL.LU R236, [R1+0x38] ;  /* 0x0000380001ec7983 */ /* 0x0005660000300800 */
[----:B------:R-:W-:Y:S01]  /*17f50*/  F2FP.PACK_AB R198, R205, R206 ;  /* 0x000000cecdc6723e */ /* 0x000fe200000000ff */
[----:B------:R2:W5:Y:S01]  /*17f60*/  LDL.LU R167, [R1+0x34] ;  /* 0x0000340001a77983 */ /* 0x0005620000300800 */
[----:B------:R-:W-:Y:S02]  /*17f70*/  MOV R160, R196 ;  /* 0x000000c400a07202 */ /* 0x000fe40000000f00 */
[----:B------:R-:W-:Y:S01]  /*17f80*/  F2FP.PACK_AB R196, R209, R210 ;  /* 0x000000d2d1c4723e */ /* 0x000fe200000000ff */
[----:B------:R-:W1:Y:S06]  /*17f90*/  LDSM.16.MT88.4 R4, [R234+0x3900] ;  /* 0x00390000ea04783b */ /* 0x000e6c0000004200 */
[C---:B------:R-:W-:Y:S07]  /*17fa0*/  HMMA.16816.F32 R168, R196.reuse, R180, R8 ;  /* 0x000000b4c4a8723c */ /* 0x040fee0000001808 */
[----:B------:R-:W-:Y:S02]  /*17fb0*/  MOV R11, R176 ;  /* 0x000000b0000b7202 */ /* 0x000fe40000000f00 */
[----:B------:R-:W-:Y:S03]  /*17fc0*/  MOV R9, R179 ;  /* 0x000000b300097202 */ /* 0x000fe60000000f00 */
[----:B------:R-:W-:Y:S02]  /*17fd0*/  MOV R8, R177 ;  /* 0x000000b100087202 */ /* 0x000fe40000000f00 */
[-C--:B------:R-:W-:Y:S03]  /*17fe0*/  HMMA.16816.F32 R176, R196, R182.reuse, R12 ;  /* 0x000000b6c4b0723c */ /* 0x080fe6000000180c */
[----:B------:R-:W-:Y:S01]  /*17ff0*/  MOV R10, R184 ;  /* 0x000000b8000a7202 */ /* 0x000fe20000000f00 */
[----:B------:R-:W-:Y:S02]  /*18000*/  FADD.FTZ R9, R9, R65 ;  /* 0x0000004109097221 */ /* 0x000fe40000010000 */
[----:B------:R-:W-:Y:S01]  /*18010*/  FADD.FTZ R8, R8, R64 ;  /* 0x0000004008087221 */ /* 0x000fe20000010000 */
[----:B------:R-:W-:Y:S01]  /*18020*/  MOV R14, R186 ;  /* 0x000000ba000e7202 */ /* 0x000fe20000000f00 */
[C---:B------:R-:W-:Y:S04]  /*18030*/  HMMA.16816.F32 R180, R200.reuse, R182, R16 ;  /* 0x000000b6c8b4723c */ /* 0x040fe80000001810 */
[----:B------:R-:W-:Y:S01]  /*18040*/  MOV R15, R187 ;  /* 0x000000bb000f7202 */ /* 0x000fe20000000f00 */
[----:B------:R-:W-:Y:S02]  /*18050*/  FADD.FTZ R12, R10, R9 ;  /* 0x000000090a0c7221 */ /* 0x000fe40000010000 */
[----:B------:R-:W-:Y:S01]  /*18060*/  FADD.FTZ R11, R11, R8 ;  /* 0x000000080b0b7221 */ /* 0x000fe20000010000 */
        /* <DEDUP_REMOVED lines=8> */
[----:B------:R-:W-:Y:S01]  /*180f0*/  FADD.FTZ R10, R160, R3 ;  /* 0x00000003a00a7221 */ /* 0x000fe20000010000 */
[----:B------:R-:W-:Y:S01]  /*18100*/  MOV R160, R163 ;  /* 0x000000a300a07202 */ /* 0x000fe20000000f00 */
        /* <DEDUP_REMOVED lines=15> */
[-C--:B---3--:R-:W-:Y:S04]  /*18200*/  HMMA.16816.F32 R100, R200, R44.reuse, R100 ;  /* 0x0000002cc864723c */ /* 0x088fe80000001864 */
        /* <DEDUP_REMOVED lines=10> */
[-C--:B----4-:R-:W-:Y:S08]  /*182b0*/  HMMA.16816.F32 R116, R200, R40.reuse, R116 ;  /* 0x00000028c874723c */ /* 0x090ff00000001874 */
        /* <DEDUP_REMOVED lines=37> */
[----:B------:R1:W-:Y:S04]  /*18510*/  STL [R1+0x20], R3 ;  /* 0x0000200301007387 */ /* 0x0003e80000100800 */
[----:B------:R3:W-:Y:S01]  /*18520*/  STL [R1+0x1c], R0 ;  /* 0x00001c0001007387 */ /* 0x0007e20000100800 */
[----:B-1----:R-:W-:Y:S02]  /*18530*/  MOV R3, R164 ;  /* 0x000000a400037202 */ /* 0x002fe40000000f00 */
[----:B---3--:R-:W-:Y:S01]  /*18540*/  MOV R0, R165 ;  /* 0x000000a500007202 */ /* 0x008fe20000000f00 */
[----:B--2--5:R-:W-:-:S05]  /*18550*/  @P0 BRA `(.L_x_906) ;  /* 0xffffc72000000947 */ /* 0x024fca000383ffff */
.L_x_905:
[----:B---3--:R-:W2:Y:S04]  /*18560*/  LDL.LU R6, [R1+0x28] ;  /* 0x0000280001067983 */ /* 0x008ea80000300800 */
[----:B------:R-:W3:Y:S04]  /*18570*/  LDL.LU R4, [R1+0x24] ;  /* 0x0000240001047983 */ /* 0x000ee80000300800 */
[----:B------:R-:W4:Y:S04]  /*18580*/  LDL.LU R8, [R1+0x20] ;  /* 0x0000200001087983 */ /* 0x000f280000300800 */
[----:B------:R-:W4:Y:S01]  /*18590*/  LDL.LU R5, [R1+0x1c] ;  /* 0x00001c0001057983 */ /* 0x000f220000300800 */
[----:B------:R-:W-:-:S02]  /*185a0*/  MOV R61, 0xff800000 ;  /* 0xff800000003d7802 */ /* 0x000fc40000000f00 */
[----:B------:R-:W-:Y:S02]  /*185b0*/  MOV R62, 0xff800000 ;  /* 0xff800000003e7802 */ /* 0x000fe40000000f00 */
[----:B------:R-:W-:Y:S02]  /*185c0*/  MOV R63, 0xff800000 ;  /* 0xff800000003f7802 */ /* 0x000fe40000000f00 */
[----:B------:R-:W-:Y:S02]  /*185d0*/  MOV R64, 0xff800000 ;  /* 0xff80000000407802 */ /* 0x000fe40000000f00 */
[----:B------:R-:W-:Y:S01]  /*185e0*/  PLOP3.LUT P4, PT, PT, PT, PT, 0x8, 0x0 ;  /* 0x000000000000781c */ /* 0x000fe20003f8e170 */
[----:B--2---:R-:W1:Y:S04]  /*185f0*/  SHFL.BFLY PT, R11, R6, 0x2, 0x1f ;  /* 0x0c401f00060b7f89 */ /* 0x004e6800000e0000 */
[----:B---3--:R-:W2:Y:S04]  /*18600*/  SHFL.BFLY PT, R9, R4, 0x2, 0x1f ;  /* 0x0c401f0004097f89 */ /* 0x008ea800000e0000 */
[----:B----4-:R-:W3:Y:S01]  /*18610*/  SHFL.BFLY PT, R7, R8, 0x2, 0x1f ;  /* 0x0c401f0008077f89 */ /* 0x010ee200000e0000 */
[----:B-1----:R-:W-:-:S03]  /*18620*/  FADD.FTZ R11, R11, R6 ;  /* 0x000000060b0b7221 */ /* 0x002fc60000010000 */
[----:B------:R-:W1:Y:S01]  /*18630*/  SHFL.BFLY PT, R6, R5, 0x2, 0x1f ;  /* 0x0c401f0005067f89 */ /* 0x000e6200000e0000 */
[----:B--2---:R-:W-:-:S03]  /*18640*/  FADD.FTZ R9, R9, R4 ;  /* 0x0000000409097221 */ /* 0x004fc60000010000 */
[----:B------:R-:W2:Y:S01]  /*18650*/  SHFL.BFLY PT, R0, R11, 0x1, 0x1f ;  /* 0x0c201f000b007f89 */ /* 0x000ea200000e0000 */
[----:B---3--:R-:W-:-:S03]  /*18660*/  FADD.FTZ R7, R7, R8 ;  /* 0x0000000807077221 */ /* 0x008fc60000010000 */
[----:B------:R-:W3:Y:S04]  /*18670*/  SHFL.BFLY PT, R4, R9, 0x1, 0x1f ;  /* 0x0c201f0009047f89 */ /* 0x000ee800000e0000 */
[----:B------:R-:W4:Y:S01]  /*18680*/  SHFL.BFLY PT, R3, R7, 0x1, 0x1f ;  /* 0x0c201f0007037f89 */ /* 0x000f2200000e0000 */
[----:B-1----:R-:W-:Y:S02]  /*18690*/  FADD.FTZ R6, R6, R5 ;  /* 0x0000000506067221 */ /* 0x002fe40000010000 */
[----:B--2---:R-:W-:-:S03]  /*186a0*/  FADD.FTZ R11, R11, R0 ;  /* 0x000000000b0b7221 */ /* 0x004fc60000010000 */
[----:B------:R-:W1:Y:S01]  /*186b0*/  SHFL.BFLY PT, R5, R6, 0x1, 0x1f ;  /* 0x0c201f0006057f89 */ /* 0x000e6200000e0000 */
[----:B------:R-:W-:Y:S01]  /*186c0*/  MOV R0, RZ ;  /* 0x000000ff00007202 */ /* 0x000fe20000000f00 */
[----:B---3--:R-:W-:Y:S01]  /*186d0*/  FADD.FTZ R9, R9, R4 ;  /* 0x0000000409097221 */ /* 0x008fe20000010000 */
[----:B------:R-:W-:Y:S02]  /*186e0*/  FSETP.NE.FTZ.AND P3, PT, R11, RZ, PT ;  /* 0x000000ff0b00720b */ /* 0x000fe40003f75000 */
[----:B------:R-:W-:Y:S01]  /*186f0*/  MOV R4, RZ ;  /* 0x000000ff00047202 */ /* 0x000fe20000000f00 */
[----:B----4-:R-:W-:Y:S01]  /*18700*/  FADD.FTZ R7, R7, R3 ;  /* 0x0000000307077221 */ /* 0x010fe20000010000 */
[----:B------:R-:W-:Y:S02]  /*18710*/  FSETP.NE.FTZ.AND P2, PT, R9, RZ, PT ;  /* 0x000000ff0900720b */ /* 0x000fe40003f55000 */
[----:B------:R-:W-:Y:S02]  /*18720*/  MOV R3, RZ ;  /* 0x000000ff00037202 */ /* 0x000fe40000000f00 */
[----:B------:R-:W-:-:S05]  /*18730*/  FSETP.NE.FTZ.AND P1, PT, R7, RZ, PT ;  /* 0x000000ff0700720b */ /* 0x000fca0003f35000 */
[----:B------:R-:W2:Y:S01]  /*18740*/  @P3 MUFU.RCP R0, R11 ;  /* 0x0000000b00003308 */ /* 0x000ea20000001000 */
[----:B-1----:R-:W-:-:S07]  /*18750*/  FADD.FTZ R6, R5, R6 ;  /* 0x0000000605067221 */ /* 0x002fce0000010000 */
[----:B------:R-:W1:Y:S01]  /*18760*/  @P1 MUFU.RCP R3, R7 ;  /* 0x0000000700031308 */ /* 0x000e620000001000 */
[----:B------:R-:W-:Y:S01]  /*18770*/  FSETP.NE.FTZ.AND P0, PT, R6, RZ, PT ;  /* 0x000000ff0600720b */ /* 0x000fe20003f15000 */
[----:B--2---:R-:W-:-:S06]  /*18780*/  FMUL.FTZ R172, R0, R172 ;  /* 0x000000ac00ac7220 */ /* 0x004fcc0000410000 */
[----:B------:R-:W2:Y:S01]  /*18790*/  @P2 MUFU.RCP R4, R9 ;  /* 0x0000000900042308 */ /* 0x000ea20000001000 */
[C---:B------:R-:W-:Y:S02]  /*187a0*/  FMUL.FTZ R57, R0.reuse, R173 ;  /* 0x000000ad00397220 */ /* 0x040fe40000410000 */
[C---:B------:R-:W-:Y:S02]  /*187b0*/  FMUL.FTZ R180, R0.reuse, R180 ;  /* 0x000000b400b47220 */ /* 0x040fe40000410000 */
[C---:B------:R-:W-:Y:S02]  /*187c0*/  FMUL.FTZ R181, R0.reuse, R181 ;  /* 0x000000b500b57220 */ /* 0x040fe40000410000 */
[C---:B------:R-:W-:Y:S01]  /*187d0*/  FMUL.FTZ R68, R0.reuse, R68 ;  /* 0x0000004400447220 */ /* 0x040fe20000410000 */
[----:B------:R-:W-:Y:S01]  /*187e0*/  @P3 MUFU.LG2 R11, R11 ;  /* 0x0000000b000b3308 */ /* 0x000fe20000000c00 */
[C---:B------:R-:W-:Y:S01]  /*187f0*/  FMUL.FTZ R51, R0.reuse, R69 ;  /* 0x0000004500337220 */ /* 0x040fe20000410000 */
[----:B------:R-:W-:Y:S01]  /*18800*/  @P0 MOV R8, 0x3f317218 ;  /* 0x3f31721800080802 */ /* 0x000fe20000000f00 */
[----:B------:R-:W-:-:S02]  /*18810*/  FMUL.FTZ R80, R0, R80 ;  /* 0x0000005000507220 */ /* 0x000fc40000410000 */
[C---:B------:R-:W-:Y:S02]  /*18820*/  FMUL.FTZ R81, R0.reuse, R81 ;  /* 0x0000005100517220 */ /* 0x040fe40000410000 */
[C---:B------:R-:W-:Y:S01]  /*18830*/  FMUL.FTZ R84, R0.reuse, R84 ;  /* 0x0000005400547220 */ /* 0x040fe20000410000 */
[----:B------:R-:W-:Y:S01]  /*18840*/  @P2 MUFU.LG2 R9, R9 ;  /* 0x0000000900092308 */ /* 0x000fe20000000c00 */
[C---:B------:R-:W-:Y:S02]  /*18850*/  FMUL.FTZ R49, R0.reuse, R85 ;  /* 0x0000005500317220 */ /* 0x040fe40000410000 */
[C---:B------:R-:W-:Y:S02]  /*18860*/  FMUL.FTZ R96, R0.reuse, R96 ;  /* 0x0000006000607220 */ /* 0x040fe40000410000 */
[C---:B------:R-:W-:Y:S02]  /*18870*/  FMUL.FTZ R45, R0.reuse, R97 ;  /* 0x00000061002d7220 */ /* 0x040fe40000410000 */
[C---:B------:R-:W-:Y:S01]  /*18880*/  FMUL.FTZ R100, R0.reuse, R100 ;  /* 0x0000006400647220 */ /* 0x040fe20000410000 */
[----:B------:R-:W-:Y:S01]  /*18890*/  @P1 MUFU.LG2 R7, R7 ;  /* 0x0000000700071308 */ /* 0x000fe20000000c00 */
        /* <DEDUP_REMOVED lines=19> */
[----:B------:R-:W-:Y:S01]  /*189d0*/  MOV R0, RZ ;  /* 0x000000ff00007202 */ /* 0x000fe20000000f00 */
[----:B-1----:R-:W-:-:S02]  /*189e0*/  FMUL.FTZ R168, R3, R168 ;  /* 0x000000a803a87220 */ /* 0x002fc40000410000 */
[C---:B------:R-:W-:Y:S02]  /*189f0*/  FMUL.FTZ R58, R3.reuse, R169 ;  /* 0x000000a9033a7220 */ /* 0x040fe40000410000 */
[C---:B------:R-:W-:Y:S01]  /*18a00*/  FMUL.FTZ R176, R3.reuse, R176 ;  /* 0x000000b003b07220 */ /* 0x040fe20000410000 */
[----:B------:R-:W1:Y:S01]  /*18a10*/  @P0 MUFU.RCP R0, R6 ;  /* 0x0000000600000308 */ /* 0x000e620000001000 */
[C---:B------:R-:W-:Y:S02]  /*18a20*/  FMUL.FTZ R55, R3.reuse, R177 ;  /* 0x000000b103377220 */ /* 0x040fe40000410000 */
[C---:B------:R-:W-:Y:S02]  /*18a30*/  FMUL.FTZ R72, R3.reuse, R72 ;  /* 0x0000004803487220 */ /* 0x040fe40000410000 */
[C---:B------:R-:W-:Y:S02]  /*18a40*/  FMUL.FTZ R54, R3.reuse, R73 ;  /* 0x0000004903367220 */ /* 0x040fe40000410000 */
[C---:B------:R-:W-:Y:S01]  /*18a50*/  FMUL.FTZ R76, R3.reuse, R76 ;  /* 0x0000004c034c7220 */ /* 0x040fe20000410000 */
[----:B------:R-:W3:Y:S01]  /*18a60*/  @P0 MUFU.LG2 R6, R6 ;  /* 0x0000000600060308 */ /* 0x000ee20000000c00 */
        /* <DEDUP_REMOVED lines=26> */
[----:B--2---:R-:W-:-:S02]  /*18c10*/  FMUL.FTZ R174, R4, R174 ;  /* 0x000000ae04ae7220 */ /* 0x004fc40000410000 */
        /* <DEDUP_REMOVED lines=31> */
[----:B------:R-:W-:Y:S01]  /*18e10*/  @P3 MOV R4, 0x3f317218 ;  /* 0x3f31721800043802 */ /* 0x000fe20000000f00 */
[C---:B-1----:R-:W-:Y:S02]  /*18e20*/  FMUL.FTZ R170, R0.reuse, R170 ;  /* 0x000000aa00aa7220 */ /* 0x042fe40000410000 */
        /* <DEDUP_REMOVED lines=31> */
[----:B------:R-:W-:Y:S01]  /*19020*/  @P1 MOV R0, 0x3f317218 ;  /* 0x3f31721800001802 */ /* 0x000fe20000000f00 */
[----:B------:R-:W-:Y:S02]  /*19030*/  @P2 FMUL.FTZ R5, R3, c[0x0][0x2d0] ;  /* 0x0000b40003052a20 */ /* 0x000fe40000410000 */
[----:B------:R-:W-:Y:S02]  /*19040*/  @P3 FMUL.FTZ R10, R4, c[0x0][0x2d0] ;  /* 0x0000b400040a3a20 */ /* 0x000fe40000410000 */
[----:B------:R-:W-:-:S02]  /*19050*/  @P1 FMUL.FTZ R3, R0, c[0x0][0x2d0] ;  /* 0x0000b40000031a20 */ /* 0x000fc40000410000 */
[----:B------:R-:W-:Y:S02]  /*19060*/  @P3 FMUL.FTZ R11, R11, 0.69314718246459960938 ;  /* 0x3f3172180b0b3820 */ /* 0x000fe40000410000 */
[----:B------:R-:W-:Y:S02]  /*19070*/  @P2 FMUL.FTZ R9, R9, 0.69314718246459960938 ;  /* 0x3f31721809092820 */ /* 0x000fe40000410000 */
[----:B------:R-:W-:Y:S02]  /*19080*/  @P1 FMUL.FTZ R7, R7, 0.69314718246459960938 ;  /* 0x3f31721807071820 */ /* 0x000fe40000410000 */
[----:B---3--:R-:W-:Y:S02]  /*19090*/  @P0 FMUL.FTZ R4, R6, 0.69314718246459960938 ;  /* 0x3f31721806040820 */ /* 0x008fe40000410000 */
[----:B------:R-:W-:Y:S02]  /*190a0*/  @P0 FMUL.FTZ R0, R8, c[0x0][0x2d0] ;  /* 0x0000b40008000a20 */ /* 0x000fe40000410000 */
[----:B------:R-:W-:-:S02]  /*190b0*/  @P3 FFMA.FTZ R61, R10, R165, R11 ;  /* 0x000000a50a3d3223 */ /* 0x000fc4000001000b */
[----:B------:R-:W-:Y:S02]  /*190c0*/  @P2 FFMA.FTZ R62, R5, R164, R9 ;  /* 0x000000a4053e2223 */ /* 0x000fe40000010009 */
[----:B------:R-:W-:Y:S02]  /*190d0*/  @P1 FFMA.FTZ R63, R3, R163, R7 ;  /* 0x000000a3033f1223 */ /* 0x000fe40000010007 */
[----:B------:R-:W-:Y:S02]  /*190e0*/  @P0 FFMA.FTZ R64, R0, R2, R4 ;  /* 0x0000000200400223 */ /* 0x000fe40000010004 */
.L_x_851:
        /* <DEDUP_REMOVED lines=24> */
[CC--:B------:R-:W-:Y:S02]  /*19270*/  LEA.HI R2, R65.reuse, R66.reuse, RZ, 0x2 ;  /* 0x0000004241027211 */ /* 0x0c0fe400078f10ff */
[----:B------:R-:W-:Y:S02]  /*19280*/  LEA.HI R60, R65, R66, RZ, 0x5 ;  /* 0x00000042413c7211 */ /* 0x000fe400078f28ff */
[----:B------:R-:W-:-:S02]  /*19290*/  SHF.R.S32.HI R4, RZ, 0x2, R2 ;  /* 0x00000002ff047819 */ /* 0x000fc40000011402 */
[----:B------:R-:W-:Y:S02]  /*192a0*/  SHF.R.S32.HI R0, RZ, 0x1f, R2 ;  /* 0x0000001fff007819 */ /* 0x000fe40000011402 */
[----:B------:R-:W-:Y:S02]  /*192b0*/  SHF.R.S32.HI R59, RZ, 0x5, R60 ;  /* 0x00000005ff3b7819 */ /* 0x000fe4000001143c */
[----:B------:R-:W-:Y:S02]  /*192c0*/  LEA.HI R0, R0, R4, RZ, 0x3 ;  /* 0x0000000400007211 */ /* 0x000fe400078f18ff */
[----:B------:R-:W-:Y:S02]  /*192d0*/  F2FP.PACK_AB R74, R75, R74 ;  /* 0x0000004a4b4a723e */ /* 0x000fe400000000ff */
[----:B------:R-:W-:Y:S02]  /*192e0*/  LOP3.LUT R0, R0, 0xfffffff8, RZ, 0xc0, !PT ;  /* 0xfffffff800007812 */ /* 0x000fe400078ec0ff */
[----:B------:R-:W-:-:S02]  /*192f0*/  F2FP.PACK_AB R53, R53, R76 ;  /* 0x0000004c3535723e */ /* 0x000fc400000000ff */
[----:B------:R-:W-:Y:S01]  /*19300*/  F2FP.PACK_AB R78, R79, R78 ;  /* 0x0000004e4f4e723e */ /* 0x000fe200000000ff */
[----:B------:R-:W-:Y:S01]  /*19310*/  IMAD.IADD R4, R4, 0x1, -R0 ;  /* 0x0000000104047824 */ /* 0x000fe200078e0a00 */
[----:B------:R-:W-:Y:S02]  /*19320*/  LOP3.LUT R0, R2, 0xfffffffc, RZ, 0xc0, !PT ;  /* 0xfffffffc02007812 */ /* 0x000fe400078ec0ff */
[----:B------:R-:W-:Y:S01]  /*19330*/  F2FP.PACK_AB R49, R49, R84 ;  /* 0x000000543131723e */ /* 0x000fe200000000ff */
[C---:B------:R-:W-:Y:S01]  /*19340*/  IMAD.SHL.U32 R2, R4.reuse, 0x40, RZ ;  /* 0x0000004004027824 */ /* 0x040fe200078e00ff */
[----:B------:R-:W-:Y:S01]  /*19350*/  LOP3.LUT R3, R4, 0x1, RZ, 0xc0, !PT ;  /* 0x0000000104037812 */ /* 0x000fe200078ec0ff */
[----:B------:R-:W-:Y:S01]  /*19360*/  IMAD.IADD R29, R66, 0x1, -R0 ;  /* 0x00000001421d7824 */ /* 0x000fe200078e0a00 */
[----:B------:R-:W-:Y:S02]  /*19370*/  F2FP.PACK_AB R48, R48, R86 ;  /* 0x000000563030723e */ /* 0x000fe400000000ff */
        /* <DEDUP_REMOVED lines=13> */
[----:B------:R-:W-:Y:S02]  /*19450*/  F2FP.PACK_AB R90, R91, R90 ;  /* 0x0000005a5b5a723e */ /* 0x000fe400000000ff */
[C---:B------:R-:W-:Y:S02]  /*19460*/  IADD3 R3, R0.reuse, 0x80, RZ ;  /* 0x0000008000037810 */ /* 0x040fe40007ffe0ff */
[C---:B------:R-:W-:Y:S02]  /*19470*/  IADD3 R2, R0.reuse, 0x70, RZ ;  /* 0x0000007000027810 */ /* 0x040fe40007ffe0ff */
[----:B------:R-:W-:Y:S01]  /*19480*/  @P0 IADD3 R2, R3, 0x10, RZ ;  /* 0x0000001003020810 */ /* 0x000fe20007ffe0ff */
[----:B------:R-:W-:Y:S01]  /*19490*/  IMAD.IADD R3, R0, 0x1, R4 ;  /* 0x0000000100037824 */ /* 0x000fe200078e0204 */
[----:B------:R-:W-:Y:S02]  /*194a0*/  F2FP.PACK_AB R46, R46, R92 ;  /* 0x0000005c2e2e723e */ /* 0x000fe400000000ff */
[----:B------:R-:W-:Y:S01]  /*194b0*/  F2FP.PACK_AB R94, R95, R94 ;  /* 0x0000005e5f5e723e */ /* 0x000fe200000000ff */
[----:B------:R-:W-:Y:S01]  /*194c0*/  IMAD.IADD R4, R4, 0x1, R2 ;  /* 0x0000000104047824 */ /* 0x000fe200078e0202 */
[----:B------:R-:W-:-:S02]  /*194d0*/  F2FP.PACK_AB R44, R44, R100 ;  /* 0x000000642c2c723e */ /* 0x000fc400000000ff */
[----:B------:R-:W-:Y:S02]  /*194e0*/  F2FP.PACK_AB R43, R43, R102 ;  /* 0x000000662b2b723e */ /* 0x000fe400000000ff */
[----:B------:R-:W-:Y:S02]  /*194f0*/  F2FP.PACK_AB R41, R41, R112 ;  /* 0x000000702929723e */ /* 0x000fe400000000ff */
        /* <DEDUP_REMOVED lines=8> */
[----:B------:R1:W-:Y:S01]  /*19580*/  STS [R2], R7 ;  /* 0x0000000702007388 */ /* 0x0003e20000000800 */
        /* <DEDUP_REMOVED lines=18> */
[----:B-1----:R-:W-:Y:S01]  /*196b0*/  IMAD.MOV.U32 R7, RZ, RZ, 0x40 ;  /* 0x00000040ff077424 */ /* 0x002fe200078e00ff */
[----:B------:R-:W-:Y:S02]  /*196c0*/  F2FP.PACK_AB R139, R139, R138 ;  /* 0x0000008a8b8b723e */ /* 0x000fe400000000ff */
[----:B------:R-:W-:Y:S01]  /*196d0*/  STS [R3+0x480], R50 ;  /* 0x0004803203007388 */ /* 0x000fe20000000800 */
[----:B------:R-:W-:Y:S02]  /*196e0*/  F2FP.PACK_AB R26, R26, R140 ;  /* 0x0000008c1a1a723e */ /* 0x000fe400000000ff */
[----:B------:R-:W-:Y:S01]  /*196f0*/  SEL R7, R7, 0xffffffc0, !P2 ;  /* 0xffffffc007077807 */ /* 0x000fe20005000000 */
[----:B------:R1:W-:Y:S01]  /*19700*/  STS [R4+0x400], R6 ;  /* 0x0004000604007388 */ /* 0x0003e20000000800 */
        /* <DEDUP_REMOVED lines=17> */
[----:B-1----:R-:W-:Y:S01]  /*19820*/  IMAD.IADD R6, R0, 0x1, R7 ;  /* 0x0000000100067824 */ /* 0x002fe200078e0207 */
[----:B------:R-:W-:-:S02]  /*19830*/  F2FP.PACK_AB R9, R203, R202 ;  /* 0x000000cacb09723e */ /* 0x000fc400000000ff */
[----:B------:R-:W-:Y:S01]  /*19840*/  F2FP.PACK_AB R11, R193, R192 ;  /* 0x000000c0c10b723e */ /* 0x000fe200000000ff */
[----:B--2---:R-:W-:Y:S01]  /*19850*/  IMAD.IADD R8, R7, 0x1, R2 ;  /* 0x0000000107087824 */ /* 0x004fe200078e0202 */
[----:B------:R-:W-:Y:S01]  /*19860*/  STS [R6+0x80], R49 ;  /* 0x0000803106007388 */ /* 0x000fe20000000800 */
[----:B------:R-:W-:Y:S02]  /*19870*/  F2FP.PACK_AB R16, R16, R194 ;  /* 0x000000c21010723e */ /* 0x000fe400000000ff */
[----:B------:R-:W-:Y:S01]  /*19880*/  F2FP.PACK_AB R15, R15, R196 ;  /* 0x000000c40f0f723e */ /* 0x000fe200000000ff */
[----:B------:R-:W-:Y:S01]  /*19890*/  STS [R6+0x480], R48 ;  /* 0x0004803006007388 */ /* 0x000fe20000000800 */
[----:B------:R-:W-:Y:S02]  /*198a0*/  F2FP.PACK_AB R14, R14, R198 ;  /* 0x000000c60e0e723e */ /* 0x000fe400000000ff */
[----:B------:R-:W-:Y:S01]  /*198b0*/  PLOP3.LUT P0, PT, PT, PT, UP1, 0x80, 0x0 ;  /* 0x000000000000781c */ /* 0x000fe20003f0f018 */
[----:B------:R1:W-:Y:S04]  /*198c0*/  STS [R8+0x400], R5 ;  /* 0x0004000508007388 */ /* 0x0003e80000000800 */
[----:B------:R-:W-:Y:S04]  /*198d0*/  STS [R8], R45 ;  /* 0x0000002d08007388 */ /* 0x000fe80000000800 */
[----:B------:R-:W-:Y:S04]  /*198e0*/  STS [R6+0x2080], R47 ;  /* 0x0020802f06007388 */ /* 0x000fe80000000800 */
[----:B------:R-:W-:Y:S04]  /*198f0*/  STS [R6+0x2480], R90 ;  /* 0x0024805a06007388 */ /* 0x000fe80000000800 */
[----:B------:R-:W-:Y:S04]  /*19900*/  STS [R8+0x2000], R46 ;  /* 0x0020002e08007388 */ /* 0x000fe80000000800 */
[----:B------:R-:W-:Y:S01]  /*19910*/  STS [R8+0x2400], R94 ;  /* 0x0024005e08007388 */ /* 0x000fe20000000800 */
[----:B-1----:R-:W-:-:S02]  /*19920*/  IMAD.IADD R5, R7, 0x1, R3 ;  /* 0x0000000107057824 */ /* 0x002fc400078e0203 */
[----:B------:R-:W-:-:S03]  /*19930*/  IMAD.IADD R7, R4, 0x1, R7 ;  /* 0x0000000104077824 */ /* 0x000fc600078e0207 */
        /* <DEDUP_REMOVED lines=36> */
[----:B------:R3:W-:Y:S04]  /*19b80*/  STS [R5+0x6080], R11 ;  /* 0x0060800b05007388 */ /* 0x0007e80000000800 */
[----:B------:R3:W-:Y:S01]  /*19b90*/  STS [R5+0x6480], R16 ;  /* 0x0064801005007388 */ /* 0x0007e20000000800 */
[----:B-1----:R-:W-:-:S03]  /*19ba0*/  IMAD.U32 R8, RZ, RZ, UR4 ;  /* 0x00000004ff087e24 */ /* 0x002fc6000f8e00ff */
[----:B------:R3:W-:Y:S04]  /*19bb0*/  STS [R7+0x6000], R15 ;  /* 0x0060000f07007388 */ /* 0x0007e80000000800 */
[----:B------:R3:W-:Y:S01]  /*19bc0*/  STS [R7+0x6400], R14 ;  /* 0x0064000e07007388 */ /* 0x0007e20000000800 */
[----:B--2---:R-:W-:-:S03]  /*19bd0*/  IMAD.U32 R9, RZ, RZ, UR5 ;  /* 0x00000005ff097e24 */ /* 0x004fc6000f8e00ff */
[----:B------:R-:W-:Y:S06]  /*19be0*/  BAR.SYNC.DEFER_BLOCKING 0x1, 0x80 ;  /* 0x0042000000007b1d */ /* 0x000fec0000010000 */
[----:B------:R-:W-:Y:S02]  /*19bf0*/  ULDC.64 UR4, c[0x0][0x508] ;  /* 0x0001420000047ab9 */ /* 0x000fe40000000a00 */
[----:B------:R-:W-:Y:S01]  /*19c00*/  UISETP.NE.U32.AND UP0, UPT, URZ, UR4, UPT ;  /* 0x000000043f00728c */ /* 0x000fe2000bf05070 */
[----:B------:R-:W2:Y:S03]  /*19c10*/  @P0 LDG.E R0, [R8.64] ;  /* 0x0000000a08000981 */ /* 0x000ea6000c1e1900 */
        /* <DEDUP_REMOVED lines=10> */
[----:B--2---:R-:W1:Y:S02]  /*19cc0*/  @P0 R2UR UR5, R0 ;  /* 0x00000000000503c2 */ /* 0x004e6400000e0000 */
[----:B-1----:R-:W-:Y:S02]  /*19cd0*/  @UP1 USHF.R.S32.HI UR4, URZ, 0x1f, UR5 ;  /* 0x0000001f3f041899 */ /* 0x002fe40008011405 */
[----:B------:R-:W-:-:S05]  /*19ce0*/  @UP1 UMOV UR12, UR5 ;  /* 0x00000005000c1c82 */ /* 0x000fca0008000000 */
[----:B------:R-:W-:Y:S01]  /*19cf0*/  @UP1 UMOV UR13, UR4 ;  /* 0x00000004000d1c82 */ /* 0x000fe20008000000 */
[----:B------:R-:W-:Y:S05]  /*19d00*/  @P1 BRA `(.L_x_910) ;  /* 0x0000004000001947 */ /* 0x000fea0003800000 */
[----:B---3--:R-:W-:Y:S05]  /*19d10*/  @!P0 BRA `(.L_x_910) ;  /* 0x0000003000008947 */ /* 0x008fea0003800000 */
[----:B------:R-:W2:Y:S04]  /*19d20*/  LDG.E R0, [R8.64] ;  /* 0x0000000a08007981 */ /* 0x000ea8000c1e1900 */
[----:B------:R-:W2:Y:S02]  /*19d30*/  LDG.E R2, [R8.64+0x4] ;  /* 0x0000040a08027981 */ /* 0x000ea4000c1e1900 */
[----:B--2--5:R-:W-:Y:S02]  /*19d40*/  IADD3 R17, -R0, R2, RZ ;  /* 0x0000000200117210 */ /* 0x024fe40007ffe1ff */
.L_x_910:
[----:B---3--:R-:W-:Y:S01]  /*19d50*/  LOP3.LUT R0, R60, 0xffffffe0, RZ, 0xc0, !PT ;  /* 0xffffffe03c007812 */ /* 0x008fe200078ec0ff */
[----:B------:R-:W-:Y:S01]  /*19d60*/  IMAD.MOV.U32 R2, RZ, RZ, c[0x0][0x4e8] ;  /* 0x00013a00ff027624 */ /* 0x000fe200078e00ff */
[----:B------:R-:W-:Y:S01]  /*19d70*/  SHF.R.S32.HI R3, RZ, 0x1f, R59 ;  /* 0x0000001fff037819 */ /* 0x000fe2000001143b */
[----:B------:R-:W1:Y:S01]  /*19d80*/  S2R R76, SR_CTAID.X ;  /* 0x00000000004c7919 */ /* 0x000e620000002500 */
[----:B------:R-:W-:Y:S01]  /*19d90*/  ULDC.64 UR4, c[0x0][0x490] ;  /* 0x0001240000047ab9 */ /* 0x000fe20000000a00 */
[----:B------:R-:W-:Y:S01]  /*19da0*/  IMAD.IADD R5, R66, 0x1, -R0 ;  /* 0x0000000142057824 */ /* 0x000fe200078e0a00 */
[----:B------:R-:W-:Y:S01]  /*19db0*/  LEA.HI R0, R29, R29, RZ, 0x1 ;  /* 0x0000001d1d007211 */ /* 0x000fe200078f08ff */
[----:B------:R-:W-:Y:S01]  /*19dc0*/  USHF.R.S32.HI UR9, URZ, 0x1f, UR24 ;  /* 0x0000001f3f097899 */ /* 0x000fe20008011418 */
[----:B------:R-:W-:Y:S01]  /*19dd0*/  LEA.HI R3, R3, R59, RZ, 0x2 ;  /* 0x0000003b03037211 */ /* 0x000fe200078f10ff */
[----:B------:R-:W-:Y:S01]  /*19de0*/  UIMAD UR6, UR8, UR4, URZ ;  /* 0x00000004080672a4 */ /* 0x000fe2000f8e023f */
[----:B------:R-:W-:Y:S01]  /*19df0*/  SHF.R.S32.HI R6, RZ, 0x1f, R5 ;  /* 0x0000001fff067819 */ /* 0x000fe20000011405 */
[----:B------:R-:W-:Y:S01]  /*19e00*/  UMOV UR18, UR12 ;  /* 0x0000000c00127c82 */ /* 0x000fe20008000000 */
[----:B------:R-:W-:Y:S01]  /*19e10*/  ISETP.NE.AND P1, PT, R2, 0x1, PT ;  /* 0x000000010200780c */ /* 0x000fe20003f25270 */
[C---:B------:R-:W-:Y:S01]  /*19e20*/  IMAD.SHL.U32 R2, R0.reuse, 0x20, RZ ;  /* 0x0000002000027824 */ /* 0x040fe200078e00ff */
[----:B------:R-:W-:Y:S01]  /*19e30*/  LOP3.LUT R4, R0, 0x1ffffffe, RZ, 0xc0, !PT ;  /* 0x1ffffffe00047812 */ /* 0x000fe200078ec0ff */
[----:B------:R-:W-:Y:S01]  /*19e40*/  UMOV UR19, UR13 ;  /* 0x0000000d00137c82 */ /* 0x000fe20008000000 */
[----:B------:R-:W-:Y:S01]  /*19e50*/  LOP3.LUT R3, R3, 0xffffffc, RZ, 0xc0, !PT ;  /* 0x0ffffffc03037812 */ /* 0x000fe200078ec0ff */
[----:B------:R-:W-:Y:S01]  /*19e60*/  USEL UR9, UR9, URZ, !UP1 ;  /* 0x0000003f09097287 */ /* 0x000fe2000c800000 */
[----:B------:R-:W-:Y:S01]  /*19e70*/  LEA.HI R0, R6, R5, RZ, 0x2 ;  /* 0x0000000506007211 */ /* 0x000fe200078f10ff */
[----:B------:R-:W-:Y:S01]  /*19e80*/  IMAD.IADD R4, R29, 0x1, -R4 ;  /* 0x000000011d047824 */ /* 0x000fe200078e0a04 */
[----:B------:R-:W-:Y:S01]  /*19e90*/  LOP3.LUT R2, R2, 0xffffffc0, RZ, 0xc0, !PT ;  /* 0xffffffc002027812 */ /* 0x000fe200078ec0ff */
[----:B------:R-:W-:Y:S01]  /*19ea0*/  IMAD.IADD R3, R59, 0x1, -R3 ;  /* 0x000000013b037824 */ /* 0x000fe200078e0a03 */
[----:B------:R-:W-:Y:S01]  /*19eb0*/  SHF.R.S32.HI R0, RZ, 0x2, R0 ;  /* 0x00000002ff007819 */ /* 0x000fe20000011400 */
[----:B------:R-:W-:Y:S01]  /*19ec0*/  UIMAD.WIDE.U32 UR18, UR16, UR4, UR18 ;  /* 0x00000004101272a5 */ /* 0x000fe2000f8e0012 */
[----:B------:R-:W-:Y:S01]  /*19ed0*/  LOP3.LUT P0, RZ, R5, 0x3, RZ, 0xc0, !PT ;  /* 0x0000000305ff7812 */ /* 0x000fe2000780c0ff */
[----:B------:R-:W-:Y:S01]  /*19ee0*/  IMAD R2, R4, 0x8, R2 ;  /* 0x0000000804027824 */ /* 0x000fe200078e0202 */
[----:B------:R-:W-:Y:S01]  /*19ef0*/  UIMAD UR6, UR16, UR5, UR6 ;  /* 0x00000005100672a4 */ /* 0x000fe2000f8e0206 */
[----:B------:R-:W-:Y:S01]  /*19f00*/  IMAD R15, R3, 0x10, R0 ;  /* 0x00000010030f7824 */ /* 0x000fe200078e0200 */
[----:B------:R-:W-:Y:S01]  /*19f10*/  USEL UR24, UR24, URZ, !UP1 ;  /* 0x0000003f18187287 */ /* 0x000fe2000c800000 */
[-C--:B------:R-:W-:Y:S01]  /*19f20*/  LEA.HI R4, R65, R66.reuse, RZ, 0x3 ;  /* 0x0000004241047211 */ /* 0x080fe200078f18ff */
[----:B------:R-:W-:Y:S01]  /*19f30*/  ULDC.64 UR4, c[0x0][0x498] ;  /* 0x0001260000047ab9 */ /* 0x000fe20000000a00 */
[----:B------:R-:W-:Y:S01]  /*19f40*/  IMAD.IADD R2, R15, 0x1, R2 ;  /* 0x000000010f027824 */ /* 0x000fe200078e0202 */
[----:B------:R-:W-:Y:S01]  /*19f50*/  UIMAD UR14, UR9, UR4, URZ ;  /* 0x00000004090e72a4 */ /* 0x000fe2000f8e023f */
[----:B------:R-:W-:Y:S01]  /*19f60*/  LOP3.LUT R6, R4, 0xfffffff8, RZ, 0xc0, !PT ;  /* 0xfffffff804067812 */ /* 0x000fe200078ec0ff */
[----:B------:R-:W-:Y:S01]  /*19f70*/  UIADD3 UR19, UR19, UR6, URZ ;  /* 0x0000000613137290 */ /* 0x000fe2000fffe03f */
[----:B-1----:R-:W-:Y:S01]  /*19f80*/  IMAD R2, R76, 0x80, R2 ;  /* 0x000000804c027824 */ /* 0x002fe200078e0202 */
[----:B------:R-:W-:Y:S01]  /*19f90*/  UIMAD UR14, UR24, UR5, UR14 ;  /* 0x00000005180e72a4 */ /* 0x000fe2000f8e020e */
[----:B------:R-:W-:Y:S01]  /*19fa0*/  SHF.R.S32.HI R19, RZ, 0x3, R4 ;  /* 0x00000003ff137819 */ /* 0x000fe20000011404 */
[----:B------:R-:W-:Y:S01]  /*19fb0*/  UIMAD.WIDE.U32 UR18, UR24, UR4, UR18 ;  /* 0x00000004181272a5 */ /* 0x000fe2000f8e0012 */
[----:B------:R-:W-:Y:S01]  /*19fc0*/  @P1 IMAD.HI.U32 R3, R2, c[0x0][0x4ec], RZ ;  /* 0x00013b0002031a27 */ /* 0x000fe200078e00ff */
[----:B------:R-:W-:Y:S01]  /*19fd0*/  ULDC.64 UR6, c[0x0][0x3a0] ;  /* 0x0000e80000067ab9 */ /* 0x000fe20000000a00 */
[----:B------:R-:W-:Y:S01]  /*19fe0*/  LEA.HI R21, R65, R66, RZ, 0x6 ;  /* 0x0000004241157211 */ /* 0x000fe200078f30ff */
[----:B------:R-:W-:Y:S01]  /*19ff0*/  ULDC.64 UR4, c[0x0][0x3e8] ;  /* 0x0000fa0000047ab9 */ /* 0x000fe20000000a00 */
[----:B------:R-:W-:Y:S01]  /*1a000*/  IMAD.MOV.U32 R0, RZ, RZ, R2 ;  /* 0x000000ffff007224 */ /* 0x000fe200078e0002 */
[----:B------:R-:W-:Y:S01]  /*1a010*/  @P1 SHF.R.U32.HI R0, RZ, c[0x0][0x4f0], R3 ;  /* 0x00013c00ff001a19 */ /* 0x000fe20000011603 */
[----:B------:R-:W-:Y:S01]  /*1a020*/  IMAD.IADD R6, R66, 0x1, -R6 ;  /* 0x0000000142067824 */ /* 0x000fe200078e0a06 */
[----:B------:R-:W-:Y:S01]  /*1a030*/  UIMAD UR8, UR8, UR4, URZ ;  /* 0x00000004080872a4 */ /* 0x000fe2000f8e023f */
[----:B------:R-:W-:Y:S01]  /*1a040*/  IMAD R15, R76, 0x80, R15 ;  /* 0x000000804c0f7824 */ /* 0x000fe200078e020f */
[----:B------:R-:W-:Y:S01]  /*1a050*/  IADD3 R8, P2, R0, UR18, RZ ;  /* 0x0000001200087c10 */ /* 0x000fe2000ff5e0ff */
[----:B------:R-:W-:Y:S01]  /*1a060*/  IMAD.MOV R3, RZ, RZ, -R0 ;  /* 0x000000ffff037224 */ /* 0x000fe200078e0a00 */
[----:B------:R-:W-:Y:S01]  /*1a070*/  UIMAD UR5, UR16, UR5, UR8 ;  /* 0x00000005100572a4 */ /* 0x000fe2000f8e0208 */
[----:B-----5:R-:W-:Y:S01]  /*1a080*/  IMAD R17, R17, c[0x0][0x4e8], RZ ;  /* 0x00013a0011117a24 */ /* 0x020fe200078e02ff */
[----:B------:R-:W-:Y:S01]  /*1a090*/  BSSY B0, `(.L_x_911) ;  /* 0x0000069000007945 */ /* 0x000fe20003800000 */
[----:B------:R-:W-:Y:S01]  /*1a0a0*/  IMAD R5, R3, c[0x0][0x4e8], R2 ;  /* 0x00013a0003057a24 */ /* 0x000fe200078e0202 */
[----:B------:R-:W-:Y:S01]  /*1a0b0*/  SHF.R.S32.HI R3, RZ, 0x1f, R0 ;  /* 0x0000001fff037819 */ /* 0x000fe20000011400 */
[----:B------:R-:W-:Y:S01]  /*1a0c0*/  IMAD.U32 R2, RZ, RZ, UR14 ;  /* 0x0000000eff027e24 */ /* 0x000fe2000f8e00ff */
[----:B------:R-:W-:Y:S01]  /*1a0d0*/  UIMAD.WIDE.U32 UR14, UR12, UR6, URZ ;  /* 0x000000060c0e72a5 */ /* 0x000fe2000f8e003f */
[----:B------:R-:W-:Y:S01]  /*1a0e0*/  IMAD.SHL.U32 R0, R19, 0x40, RZ ;  /* 0x0000004013007824 */ /* 0x000fe200078e00ff */
[----:B------:R-:W-:-:S02]  /*1a0f0*/  UIMAD UR6, UR13, UR6, URZ ;  /* 0x000000060d0672a4 */ /* 0x000fc4000f8e023f */
[----:B------:R-:W-:Y:S02]  /*1a100*/  IADD3.X R9, R3, UR19, R2, P2, !PT ;  /* 0x0000001303097c10 */ /* 0x000fe400097fe402 */
[C---:B------:R-:W-:Y:S01]  /*1a110*/  LEA R2, R6.reuse, R19, 0x4 ;  /* 0x0000001306027211 */ /* 0x040fe200078e20ff */
[----:B------:R-:W-:Y:S01]  /*1a120*/  IMAD.SHL.U32 R6, R6, 0x8, RZ ;  /* 0x0000000806067824 */ /* 0x000fe200078e00ff */
[----:B------:R-:W-:Y:S01]  /*1a130*/  LOP3.LUT R0, R0, 0x1c0, RZ, 0xc0, !PT ;  /* 0x000001c000007812 */ /* 0x000fe200078ec0ff */
[----:B------:R-:W-:Y:S01]  /*1a140*/  UIMAD UR6, UR12, UR7, UR6 ;  /* 0x000000070c0672a4 */ /* 0x000fe2000f8e0206 */
[----:B------:R-:W-:Y:S01]  /*1a150*/  ISETP.GE.OR P2, PT, R15, R17, P0 ;  /* 0x000000110f00720c */ /* 0x000fe20000746670 */
[----:B------:R-:W-:Y:S01]  /*1a160*/  IMAD R4, R76, 0x80, R2 ;  /* 0x000000804c047824 */ /* 0x000fe200078e0202 */
[----:B------:R-:W-:Y:S01]  /*1a170*/  SHF.R.U32.HI R7, RZ, 0x3, R0 ;  /* 0x00000003ff077819 */ /* 0x000fe20000011600 */
[----:B------:R-:W-:Y:S01]  /*1a180*/  UIADD3 UR7, UR15, UR6, URZ ;  /* 0x000000060f077290 */ /* 0x000fe2000fffe03f */
[----:B------:R-:W-:Y:S01]  /*1a190*/  LOP3.LUT R0, R0, 0x38, R6, 0xf8, !PT ;  /* 0x0000003800007812 */ /* 0x000fe200078ef806 */
[----:B------:R-:W-:Y:S01]  /*1a1a0*/  @P1 IMAD.HI.U32 R3, R4, c[0x0][0x4ec], RZ ;  /* 0x00013b0004031a27 */ /* 0x000fe200078e00ff */
[----:B------:R-:W-:Y:S01]  /*1a1b0*/  SHF.R.S32.HI R2, RZ, 0x1f, R5 ;  /* 0x0000001fff027819 */ /* 0x000fe20000011405 */
[----:B------:R-:W-:Y:S01]  /*1a1c0*/  UMOV UR6, UR14 ;  /* 0x0000000e00067c82 */ /* 0x000fe20008000000 */
[----:B------:R-:W-:Y:S01]  /*1a1d0*/  LOP3.LUT R20, R0, R7, RZ, 0x3c, !PT ;  /* 0x0000000700147212 */ /* 0x000fe200078e3cff */
[----:B------:R-:W-:Y:S01]  /*1a1e0*/  UIMAD.WIDE.U32 UR16, UR16, UR4, UR6 ;  /* 0x00000004101072a5 */ /* 0x000fe2000f8e0006 */
[----:B------:R-:W-:Y:S01]  /*1a1f0*/  IMAD.MOV.U32 R14, RZ, RZ, R4 ;  /* 0x000000ffff0e7224 */ /* 0x000fe200078e0004 */
[----:B------:R-:W-:Y:S01]  /*1a200*/  @P1 SHF.R.U32.HI R14, RZ, c[0x0][0x4f0], R3 ;  /* 0x00013c00ff0e1a19 */ /* 0x000fe20000011603 */
[----:B------:R-:W-:Y:S01]  /*1a210*/  IMAD R0, R2, c[0x0][0x488], RZ ;  /* 0x0001220002007a24 */ /* 0x000fe200078e02ff */
[----:B------:R-:W-:Y:S01]  /*1a220*/  UIADD3 UR17, UR17, UR5, URZ ;  /* 0x0000000511117290 */ /* 0x000fe2000fffe03f */
[----:B------:R-:W-:Y:S01]  /*1a230*/  IMAD.WIDE.U32 R2, R5, c[0x0][0x488], R8 ;  /* 0x0001220005027a25 */ /* 0x000fe200078e0008 */
[----:B------:R-:W-:Y:S01]  /*1a240*/  IADD3 R8, R15, 0x8, RZ ;  /* 0x000000080f087810 */ /* 0x000fe20007ffe0ff */
[----:B------:R-:W-:Y:S01]  /*1a250*/  ULDC.64 UR4, c[0x0][0x3f0] ;  /* 0x0000fc0000047ab9 */ /* 0x000fe20000000a00 */
[----:B------:R-:W-:Y:S01]  /*1a260*/  SHF.R.S32.HI R9, RZ, 0x1f, R14 ;  /* 0x0000001fff097819 */ /* 0x000fe2000001140e */
[----:B------:R-:W-:Y:S01]  /*1a270*/  IMAD R0, R5, c[0x0][0x48c], R0 ;  /* 0x0001230005007a24 */ /* 0x000fe200078e0200 */
[----:B------:R-:W-:Y:S01]  /*1a280*/  UIMAD UR9, UR9, UR4, URZ ;  /* 0x00000004090972a4 */ /* 0x000fe2000f8e023f */
[----:B------:R-:W-:Y:S01]  /*1a290*/  LEA R5, P1, R2, c[0x0][0x450], 0x2 ;  /* 0x0001140002057a11 */ /* 0x000fe200078210ff */
[----:B------:R-:W-:Y:S01]  /*1a2a0*/  UIMAD.WIDE.U32 UR16, UR24, UR4, UR16 ;  /* 0x00000004181072a5 */ /* 0x000fe2000f8e0010 */
[----:B------:R-:W-:Y:S01]  /*1a2b0*/  IMAD.IADD R0, R3, 0x1, R0 ;  /* 0x0000000103007824 */ /* 0x000fe200078e0200 */
[----:B------:R-:W-:Y:S01]  /*1a2c0*/  UIMAD UR5, UR24, UR5, UR9 ;  /* 0x00000005180572a4 */ /* 0x000fe2000f8e0209 */
[----:B------:R-:W-:Y:S01]  /*1a2d0*/  IMAD.MOV R7, RZ, RZ, -R14 ;  /* 0x000000ffff077224 */ /* 0x000fe200078e0a0e */
[----:B------:R-:W-:Y:S01]  /*1a2e0*/  ISETP.GE.OR P3, PT, R8, R17, P0 ;  /* 0x000000110800720c */ /* 0x000fe20000766670 */
[----:B------:R-:W-:Y:S01]  /*1a2f0*/  IMAD R16, R9, c[0x0][0x3e0], RZ ;  /* 0x0000f80009107a24 */ /* 0x000fe200078e02ff */
[----:B------:R-:W-:Y:S01]  /*1a300*/  LEA.HI.X R0, R2, c[0x0][0x454], R0, 0x2, P1 ;  /* 0x0001150002007a11 */ /* 0x000fe200008f1400 */
[----:B------:R-:W-:Y:S01]  /*1a310*/  UIADD3 UR5, UR17, UR5, URZ ;  /* 0x0000000511057290 */ /* 0x000fe2000fffe03f */
[----:B------:R-:W-:Y:S01]  /*1a320*/  SHFL.IDX PT, R10, R5, RZ, 0x1c1f ;  /* 0x001c1fff050a7589 */ /* 0x000fe200000e0000 */
[----:B------:R-:W-:Y:S01]  /*1a330*/  IMAD R7, R7, c[0x0][0x4e8], R4 ;  /* 0x00013a0007077a24 */ /* 0x000fe200078e0204 */
[----:B------:R-:W-:Y:S01]  /*1a340*/  MOV R3, UR17 ;  /* 0x0000001100037c02 */ /* 0x000fe20008000f00 */
[----:B------:R-:W-:Y:S01]  /*1a350*/  IMAD.U32 R2, RZ, RZ, UR16 ;  /* 0x00000010ff027e24 */ /* 0x000fe2000f8e00ff */
[----:B------:R-:W1:Y:S01]  /*1a360*/  SHFL.IDX PT, R11, R0, RZ, 0x1c1f ;  /* 0x001c1fff000b7589 */ /* 0x000e6200000e0000 */
[----:B------:R-:W-:-:S02]  /*1a370*/  IMAD.U32 R3, RZ, RZ, UR5 ;  /* 0x00000005ff037e24 */ /* 0x000fc4000f8e00ff */
[C---:B------:R-:W-:Y:S01]  /*1a380*/  IMAD R18, R14.reuse, c[0x0][0x3e4], R16 ;  /* 0x0000f9000e127a24 */ /* 0x040fe200078e0210 */
[----:B------:R-:W-:Y:S01]  /*1a390*/  SHFL.IDX PT, R8, R5, 0x1, 0x1c1f ;  /* 0x003c1f0005087f89 */ /* 0x000fe200000e0000 */
[----:B------:R-:W-:Y:S01]  /*1a3a0*/  IMAD.WIDE.U32 R2, R14, c[0x0][0x3e0], R2 ;  /* 0x0000f8000e027a25 */ /* 0x000fe200078e0002 */
[C---:B------:R-:W-:Y:S02]  /*1a3b0*/  IADD3 R14, R15.reuse, 0x40, RZ ;  /* 0x000000400f0e7810 */ /* 0x040fe40007ffe0ff */
[----:B------:R-:W2:Y:S01]  /*1a3c0*/  SHFL.IDX PT, R9, R0, 0x1, 0x1c1f ;  /* 0x003c1f0000097f89 */ /* 0x000ea200000e0000 */
[----:B------:R-:W-:Y:S01]  /*1a3d0*/  IADD3 R15, R15, 0x48, RZ ;  /* 0x000000480f0f7810 */ /* 0x000fe20007ffe0ff */
[----:B------:R-:W-:Y:S01]  /*1a3e0*/  IMAD.SHL.U32 R16, R21, 0x8, RZ ;  /* 0x0000000815107824 */ /* 0x000fe200078e00ff */
[-C--:B------:R-:W-:Y:S01]  /*1a3f0*/  ISETP.GE.OR P1, PT, R14, R17.reuse, P0 ;  /* 0x000000110e00720c */ /* 0x080fe20000726670 */
[----:B------:R-:W-:Y:S01]  /*1a400*/  SHFL.IDX PT, R12, R5, 0x2, 0x1c1f ;  /* 0x005c1f00050c7f89 */ /* 0x000fe200000e0000 */
[----:B------:R-:W-:Y:S01]  /*1a410*/  ISETP.GE.OR P0, PT, R15, R17, P0 ;  /* 0x000000110f00720c */ /* 0x000fe20000706670 */
[----:B------:R-:W-:Y:S01]  /*1a420*/  IMAD.IADD R3, R3, 0x1, R18 ;  /* 0x0000000103037824 */ /* 0x000fe200078e0212 */
[----:B------:R-:W-:Y:S01]  /*1a430*/  LOP3.LUT R15, R20, 0x7ffffe00, R16, 0xf8, !PT ;  /* 0x7ffffe00140f7812 */ /* 0x000fe200078ef810 */
[----:B------:R-:W3:Y:S02]  /*1a440*/  SHFL.IDX PT, R13, R0, 0x2, 0x1c1f ;  /* 0x005c1f00000d7f89 */ /* 0x000ee400000e0000 */
[----:B------:R-:W-:-:S02]  /*1a450*/  IMAD.WIDE.U32 R2, R7, c[0x0][0x3d8], R2 ;  /* 0x0000f60007027a25 */ /* 0x000fc400078e0002 */
[----:B------:R-:W-:Y:S04]  /*1a460*/  SHFL.IDX PT, R4, R5, 0x3, 0x1c1f ;  /* 0x007c1f0005047f89 */ /* 0x000fe800000e0000 */
[----:B------:R4:W4:Y:S04]  /*1a470*/  SHFL.IDX PT, R5, R0, 0x3, 0x1c1f ;  /* 0x007c1f0000057f89 */ /* 0x00092800000e0000 */
[----:B-1----:R1:W-:Y:S04]  /*1a480*/  @!P2 ST.E [R10.64], R61 ;  /* 0x0000003d0a00a985 */ /* 0x0023e8000c10190a */
[----:B--2---:R1:W-:Y:S04]  /*1a490*/  @!P3 ST.E [R8.64], R62 ;  /* 0x0000003e0800b985 */ /* 0x0043e8000c10190a */
[----:B---3--:R1:W-:Y:S01]  /*1a4a0*/  @!P1 ST.E [R12.64], R63 ;  /* 0x0000003f0c009985 */ /* 0x0083e2000c10190a */
[----:B----4-:R-:W-:-:S03]  /*1a4b0*/  SHF.R.S32.HI R0, RZ, 0x1f, R7 ;  /* 0x0000001fff007819 */ /* 0x010fc60000011407 */
[----:B------:R1:W-:Y:S01]  /*1a4c0*/  @!P0 ST.E [R4.64], R64 ;  /* 0x0000004004008985 */ /* 0x0003e2000c10190a */
[----:B------:R-:W-:Y:S01]  /*1a4d0*/  LEA R18, P0, R2, c[0x0][0x380], 0x1 ;  /* 0x0000e00002127a11 */ /* 0x000fe200078008ff */
[----:B------:R-:W-:-:S04]  /*1a4e0*/  IMAD R0, R0, c[0x0][0x3d8], RZ ;  /* 0x0000f60000007a24 */ /* 0x000fc800078e02ff */
[----:B------:R-:W-:Y:S02]  /*1a4f0*/  IMAD R14, R7, c[0x0][0x3dc], R0 ;  /* 0x0000f700070e7a24 */ /* 0x000fe400078e0200 */
[----:B------:R-:W-:Y:S02]  /*1a500*/  IMAD.SHL.U32 R0, R15, 0x2, RZ ;  /* 0x000000020f007824 */ /* 0x000fe400078e00ff */
[----:B------:R-:W-:Y:S02]  /*1a510*/  IMAD.IADD R3, R3, 0x1, R14 ;  /* 0x0000000103037824 */ /* 0x000fe400078e020e */
[----:B------:R-:W-:Y:S01]  /*1a520*/  IMAD R7, R76, 0x80, R19 ;  /* 0x000000804c077824 */ /* 0x000fe200078e0213 */
        /* <DEDUP_REMOVED lines=19> */
[----:B-1234-:R-:W1:Y:S01]  /*1a660*/  LDS.128 R12, [R0+0x80] ;  /* 0x00008000000c7984 */ /* 0x01ee620000000c00 */
[----:B------:R-:W-:-:S02]  /*1a670*/  IADD3 R4, R6, 0x40, RZ ;  /* 0x0000004006047810 */ /* 0x000fc40007ffe0ff */
[----:B------:R-:W-:Y:S01]  /*1a680*/  ISETP.GE.AND P1, PT, R6, c[0x0][0x3c8], PT ;  /* 0x0000f20006007a0c */ /* 0x000fe20003f26270 */
[----:B------:R2:W3:Y:S01]  /*1a690*/  LDS.128 R8, [R0+0x4080] ;  /* 0x0040800000087984 */ /* 0x0004e20000000c00 */
[----:B------:R-:W-:-:S13]  /*1a6a0*/  ISETP.GE.AND P0, PT, R4, c[0x0][0x3c8], PT ;  /* 0x0000f20004007a0c */ /* 0x000fda0003f06270 */
[----:B--2---:R-:W-:-:S04]  /*1a6b0*/  @!P0 SHF.R.S32.HI R0, RZ, 0x1f, R4 ;  /* 0x0000001fff008819 */ /* 0x004fc80000011404 */
[----:B------:R-:W-:Y:S01]  /*1a6c0*/  @!P0 LEA.HI R0, R0, R4, RZ, 0x3 ;  /* 0x0000000400008211 */ /* 0x000fe200078f18ff */
[----:B------:R-:W-:-:S03]  /*1a6d0*/  @!P1 IMAD.WIDE R4, R6, 0x2, R2 ;  /* 0x0000000206049825 */ /* 0x000fc600078e0202 */
[----:B------:R-:W-:-:S05]  /*1a6e0*/  @!P0 LOP3.LUT R0, R0, 0xfffffff8, RZ, 0xc0, !PT ;  /* 0xfffffff800008812 */ /* 0x000fca00078ec0ff */
[----:B------:R-:W-:Y:S01]  /*1a6f0*/  @!P0 IMAD.WIDE R2, R0, 0x2, R2 ;  /* 0x0000000200028825 */ /* 0x000fe200078e0202 */
[----:B-1----:R1:W-:Y:S04]  /*1a700*/  @!P1 ST.E.128 [R4.64], R12 ;  /* 0x0000000c04009985 */ /* 0x0023e8000c101d0a */
[----:B---3--:R1:W-:Y:S02]  /*1a710*/  @!P0 ST.E.128 [R2.64], R8 ;  /* 0x0000000802008985 */ /* 0x0083e4000c101d0a */
.L_x_912:
[----:B--234-:R-:W-:Y:S05]  /*1a720*/  BSYNC B0 ;  /* 0x0000000000007941 */ /* 0x01cfea0003800000 */
.L_x_911:
[----:B-1----:R-:W-:Y:S01]  /*1a730*/  IADD3 R0, R7, 0x10, RZ ;  /* 0x0000001007007810 */ /* 0x002fe20007ffe0ff */
[----:B------:R1:W2:Y:S01]  /*1a740*/  SHFL.IDX PT, R3, R16, 0x1, 0x181f ;  /* 0x00381f0010037f89 */ /* 0x0002a200000e0000 */
[----:B------:R-:W-:Y:S02]  /*1a750*/  BSSY B0, `(.L_x_913) ;  /* 0x000000e000007945 */ /* 0x000fe40003800000 */
[----:B------:R-:W-:Y:S01]  /*1a760*/  ISETP.GE.AND P0, PT, R0, R17, PT ;  /* 0x000000110000720c */ /* 0x000fe20003f06270 */
[----:B------:R1:W3:-:S12]  /*1a770*/  SHFL.IDX PT, R2, R18, 0x1, 0x181f ;  /* 0x00381f0012027f89 */ /* 0x0002d800000e0000 */
[----:B------:R-:W-:Y:S05]  /*1a780*/  @P0 BRA `(.L_x_914) ;  /* 0x000000a000000947 */ /* 0x000fea0003800000 */
[C---:B------:R-:W-:Y:S02]  /*1a790*/  IADD3 R4, R6.reuse, 0x40, RZ ;  /* 0x0000004006047810 */ /* 0x040fe40007ffe0ff */
[----:B------:R-:W-:Y:S02]  /*1a7a0*/  ISETP.GE.AND P1, PT, R6, c[0x0][0x3c8], PT ;  /* 0x0000f20006007a0c */ /* 0x000fe40003f26270 */
[----:B------:R-:W-:-:S13]  /*1a7b0*/  ISETP.GE.AND P0, PT, R4, c[0x0][0x3c8], PT ;  /* 0x0000f20004007a0c */ /* 0x000fda0003f06270 */
[----:B------:R-:W-:-:S04]  /*1a7c0*/  @!P0 SHF.R.S32.HI R0, RZ, 0x1f, R4 ;  /* 0x0000001fff008819 */ /* 0x000fc80000011404 */
[----:B------:R-:W-:Y:S01]  /*1a7d0*/  @!P0 LEA.HI R0, R0, R4, RZ, 0x3 ;  /* 0x0000000400008211 */ /* 0x000fe200078f18ff */
[----:B--23--:R-:W-:-:S03]  /*1a7e0*/  @!P1 IMAD.WIDE R4, R6, 0x2, R2 ;  /* 0x0000000206049825 */ /* 0x00cfc600078e0202 */
[----:B------:R-:W-:Y:S02]  /*1a7f0*/  @!P0 LOP3.LUT R0, R0, 0xfffffff8, RZ, 0xc0, !PT ;  /* 0xfffffff800008812 */ /* 0x000fe400078ec0ff */
[----:B------:R2:W-:Y:S03]  /*1a800*/  @!P1 ST.E.128 [R4.64], R24 ;  /* 0x0000001804009985 */ /* 0x0005e6000c101d0a */
[----:B------:R-:W-:-:S05]  /*1a810*/  @!P0 IMAD.WIDE R2, R0, 0x2, R2 ;  /* 0x0000000200028825 */ /* 0x000fca00078e0202 */
[----:B------:R2:W-:Y:S02]  /*1a820*/  @!P0 ST.E.128 [R2.64], R20 ;  /* 0x0000001402008985 */ /* 0x0005e4000c101d0a */
.L_x_914:
[----:B------:R-:W-:Y:S05]  /*1a830*/  BSYNC B0 ;  /* 0x0000000000007941 */ /* 0x000fea0003800000 */
.L_x_913:
[----:B------:R-:W-:Y:S01]  /*1a840*/  IADD3 R0, R7, 0x20, RZ ;  /* 0x0000002007007810 */ /* 0x000fe20007ffe0ff */
[----:B--2---:R2:W4:Y:S01]  /*1a850*/  SHFL.IDX PT, R3, R16, 0x2, 0x181f ;  /* 0x00581f0010037f89 */ /* 0x00452200000e0000 */
[----:B------:R-:W-:Y:S02]  /*1a860*/  BSSY B0, `(.L_x_915) ;  /* 0x000000e000007945 */ /* 0x000fe40003800000 */
[----:B------:R-:W-:Y:S01]  /*1a870*/  ISETP.GE.AND P0, PT, R0, R17, PT ;  /* 0x000000110000720c */ /* 0x000fe20003f06270 */
[----:B---3--:R2:W3:-:S12]  /*1a880*/  SHFL.IDX PT, R2, R18, 0x2, 0x181f ;  /* 0x00581f0012027f89 */ /* 0x0084d800000e0000 */
[----:B------:R-:W-:Y:S05]  /*1a890*/  @P0 BRA `(.L_x_916) ;  /* 0x000000a000000947 */ /* 0x000fea0003800000 */
[C---:B------:R-:W-:Y:S02]  /*1a8a0*/  IADD3 R4, R6.reuse, 0x40, RZ ;  /* 0x0000004006047810 */ /* 0x040fe40007ffe0ff */
        /* <DEDUP_REMOVED lines=9> */
.L_x_916:
[----:B------:R-:W-:Y:S05]  /*1a940*/  BSYNC B0 ;  /* 0x0000000000007941 */ /* 0x000fea0003800000 */
.L_x_915:
[----:B------:R-:W-:Y:S01]  /*1a950*/  IADD3 R0, R7, 0x30, RZ ;  /* 0x0000003007007810 */ /* 0x000fe20007ffe0ff */
[----:B---34-:R3:W4:Y:S01]  /*1a960*/  SHFL.IDX PT, R3, R16, 0x3, 0x181f ;  /* 0x00781f0010037f89 */ /* 0x01872200000e0000 */
[----:B------:R-:W-:Y:S02]  /*1a970*/  BSSY B0, `(.L_x_917) ;  /* 0x000000e000007945 */ /* 0x000fe40003800000 */
[----:B------:R-:W-:Y:S01]  /*1a980*/  ISETP.GE.AND P0, PT, R0, R17, PT ;  /* 0x000000110000720c */ /* 0x000fe20003f06270 */
[----:B------:R3:W1:-:S12]  /*1a990*/  SHFL.IDX PT, R2, R18, 0x3, 0x181f ;  /* 0x00781f0012027f89 */ /* 0x00065800000e0000 */
        /* <DEDUP_REMOVED lines=11> */
.L_x_918:
[----:B------:R-:W-:Y:S05]  /*1aa50*/  BSYNC B0 ;  /* 0x0000000000007941 */ /* 0x000fea0003800000 */
.L_x_917:
[----:B------:R-:W-:Y:S01]  /*1aa60*/  IADD3 R0, R7, 0x40, RZ ;  /* 0x0000004007007810 */ /* 0x000fe20007ffe0ff */
[----:B-1--4-:R1:W4:Y:S01]  /*1aa70*/  SHFL.IDX PT, R3, R16, 0x4, 0x181f ;  /* 0x00981f0010037f89 */ /* 0x01232200000e0000 */
[----:B------:R-:W-:Y:S02]  /*1aa80*/  BSSY B0, `(.L_x_919) ;  /* 0x000000e000007945 */ /* 0x000fe40003800000 */
[----:B------:R-:W-:Y:S01]  /*1aa90*/  ISETP.GE.AND P0, PT, R0, R17, PT ;  /* 0x000000110000720c */ /* 0x000fe20003f06270 */
[----:B------:R1:W2:-:S12]  /*1aaa0*/  SHFL.IDX PT, R2, R18, 0x4, 0x181f ;  /* 0x00981f0012027f89 */ /* 0x00029800000e0000 */
        /* <DEDUP_REMOVED lines=11> */
.L_x_920:
[----:B------:R-:W-:Y:S05]  /*1ab60*/  BSYNC B0 ;  /* 0x0000000000007941 */ /* 0x000fea0003800000 */
.L_x_919:
[----:B------:R-:W-:Y:S01]  /*1ab70*/  IADD3 R0, R7, 0x50, RZ ;  /* 0x0000005007007810 */ /* 0x000fe20007ffe0ff */
[----:B--2-4-:R2:W4:Y:S01]  /*1ab80*/  SHFL.IDX PT, R3, R16, 0x5, 0x181f ;  /* 0x00b81f0010037f89 */ /* 0x01452200000e0000 */
        /* <DEDUP_REMOVED lines=14> */
.L_x_922:
[----:B------:R-:W-:Y:S05]  /*1ac70*/  BSYNC B0 ;  /* 0x0000000000007941 */ /* 0x000fea0003800000 */
.L_x_921:
        /* <DEDUP_REMOVED lines=16> */
.L_x_924:
[----:B------:R-:W-:Y:S05]  /*1ad80*/  BSYNC B0 ;  /* 0x0000000000007941 */ /* 0x000fea0003800000 */
.L_x_923:
[----:B------:R-:W-:Y:S01]  /*1ad90*/  IADD3 R0, R7, 0x70, RZ ;  /* 0x0000007007007810 */ /* 0x000fe20007ffe0ff */
[----:B--2-4-:R2:W4:Y:S03]  /*1ada0*/  SHFL.IDX PT, R3, R16, 0x7, 0x181f ;  /* 0x00f81f0010037f89 */ /* 0x01452600000e0000 */
[----:B------:R-:W-:Y:S01]  /*1adb0*/  ISETP.GE.AND P0, PT, R0, R17, PT ;  /* 0x000000110000720c */ /* 0x000fe20003f06270 */
[----:B------:R2:W1:-:S12]  /*1adc0*/  SHFL.IDX PT, R2, R18, 0x7, 0x181f ;  /* 0x00f81f0012027f89 */ /* 0x00045800000e0000 */
[----:B------:R-:W-:Y:S05]  /*1add0*/  @P0 EXIT ;  /* 0x000000000000094d */ /* 0x000fea0003800000 */
[C---:B------:R-:W-:Y:S02]  /*1ade0*/  ISETP.GE.AND P0, PT, R6.reuse, c[0x0][0x3c8], PT ;  /* 0x0000f20006007a0c */ /* 0x040fe40003f06270 */
[----:B------:R-:W-:-:S11]  /*1adf0*/  IADD3 R0, R6, 0x40, RZ ;  /* 0x0000004006007810 */ /* 0x000fd60007ffe0ff */
        /* <DEDUP_REMOVED lines=10> */
.L_x_909:
        /* <DEDUP_REMOVED lines=28> */
[----:B------:R-:W2:Y:S04]  /*1b060*/  LDG.E R0, [R4.64] ;  /* 0x0000000a04007981 */ /* 0x000ea8000c1e1900 */
[----:B------:R-:W2:Y:S02]  /*1b070*/  LDG.E R2, [R4.64+0x4] ;  /* 0x0000040a04027981 */ /* 0x000ea4000c1e1900 */
[----:B--2--5:R-:W-:Y:S02]  /*1b080*/  IADD3 R10, -R0, R2, RZ ;  /* 0x00000002000a7210 */ /* 0x024fe40007ffe1ff */
.L_x_925:
        /* <DEDUP_REMOVED lines=13> */
[----:B------:R-:W-:Y:S02]  /*1b160*/  ULDC.64 UR4, c[0x0][0x490] ;  /* 0x0001240000047ab9 */ /* 0x000fe40000000a00 */
[----:B------:R-:W-:Y:S02]  /*1b170*/  UIMAD UR7, UR8, UR4, URZ ;  /* 0x00000004080772a4 */ /* 0x000fe4000f8e023f */
[----:B------:R-:W-:Y:S01]  /*1b180*/  ISETP.NE.AND P0, PT, R0, 0x1, PT ;  /* 0x000000010000780c */ /* 0x000fe20003f05270 */
[----:B------:R-:W-:Y:S01]  /*1b190*/  UMOV UR14, UR12 ;  /* 0x0000000c000e7c82 */ /* 0x000fe20008000000 */
[----:B------:R-:W-:Y:S01]  /*1b1a0*/  IMAD.MOV.U32 R0, RZ, RZ, R3 ;  /* 0x000000ffff007224 */ /* 0x000fe200078e0003 */
        /* <DEDUP_REMOVED lines=10> */
[----:B------:R-:W-:-:S03]  /*1b250*/  IADD3 R2, -R0, RZ, RZ ;  /* 0x000000ff00027210 */ /* 0x000fc60007ffe1ff */
[----:B------:R-:W-:Y:S02]  /*1b260*/  IMAD.U32 R5, RZ, RZ, UR5 ;  /* 0x00000005ff057e24 */ /* 0x000fe4000f8e00ff */
[----:B------:R-:W-:Y:S01]  /*1b270*/  IMAD R4, R2, c[0x0][0x4e8], R3 ;  /* 0x00013a0002047a24 */ /* 0x000fe200078e0203 */
[----:B------:R-:W-:Y:S02]  /*1b280*/  SHF.R.S32.HI R3, RZ, 0x1f, R0 ;  /* 0x0000001fff037819 */ /* 0x000fe40000011400 */
[----:B------:R-:W-:Y:S02]  /*1b290*/  IADD3 R2, P0, R0, UR14, RZ ;  /* 0x0000000e00027c10 */ /* 0x000fe4000ff1e0ff */
        /* <DEDUP_REMOVED lines=10> */
.L_x_927:
[----:B------:R-:W-:Y:S05]  /*1b340*/  BSYNC B0 ;  /* 0x0000000000007941 */ /* 0x000fea0003800000 */
.L_x_926:
        /* <DEDUP_REMOVED lines=17> */
[----:B------:R-:W-:Y:S01]  /*1b460*/  LEA R0, R7, R8, 0x4 ;  /* 0x0000000807007211 */ /* 0x000fe200078e20ff */
        /* <DEDUP_REMOVED lines=9> */
[----:B------:R-:W-:-:S02]  /*1b500*/  UIMAD UR5, UR24, UR5, UR6 ;  /* 0x00000005180572a4 */ /* 0x000fc4000f8e0206 */
[----:B------:R-:W-:Y:S01]  /*1b510*/  @P0 SHF.R.U32.HI R4, RZ, c[0x0][0x4f0], R2 ;  /* 0x00013c00ff040a19 */ /* 0x000fe20000011602 */
[----:B------:R-:W-:-:S03]  /*1b520*/  UIMAD.WIDE.U32 UR14, UR24, UR4, UR14 ;  /* 0x00000004180e72a5 */ /* 0x000fc6000f8e000e */
[--C-:B------:R-:W-:Y:S01]  /*1b530*/  SHF.R.S32.HI R3, RZ, 0x1f, R4.reuse ;  /* 0x0000001fff037819 */ /* 0x100fe20000011404 */
[----:B------:R-:W-:Y:S01]  /*1b540*/  IMAD.MOV R2, RZ, RZ, -R4 ;  /* 0x000000ffff027224 */ /* 0x000fe200078e0a04 */
[----:B------:R-:W-:-:S03]  /*1b550*/  UIADD3 UR5, UR15, UR5, URZ ;  /* 0x000000050f057290 */ /* 0x000fc6000fffe03f */
[----:B------:R-:W-:Y:S01]  /*1b560*/  IMAD R5, R2, c[0x0][0x4e8], R0 ;  /* 0x00013a0002057a24 */ /* 0x000fe200078e0200 */
[----:B------:R-:W-:Y:S01]  /*1b570*/  MOV R2, UR14 ;  /* 0x0000000e00027c02 */ /* 0x000fe20008000f00 */
[----:B------:R-:W-:Y:S02]  /*1b580*/  IMAD R0, R3, c[0x0][0x3e0], RZ ;  /* 0x0000f80003007a24 */ /* 0x000fe400078e02ff */
[----:B------:R-:W-:Y:S01]  /*1b590*/  IMAD.U32 R3, RZ, RZ, UR15 ;  /* 0x0000000fff037e24 */ /* 0x000fe2000f8e00ff */
[----:B------:R-:W-:Y:S01]  /*1b5a0*/  MOV R3, UR5 ;  /* 0x0000000500037c02 */ /* 0x000fe20008000f00 */
[----:B------:R-:W-:Y:S01]  /*1b5b0*/  IMAD R6, R4, c[0x0][0x3e4], R0 ;  /* 0x0000f90004067a24 */ /* 0x000fe200078e0200 */
[----:B------:R-:W-:-:S03]  /*1b5c0*/  SHF.R.S32.HI R0, RZ, 0x1f, R5 ;  /* 0x0000001fff007819 */ /* 0x000fc60000011405 */
[----:B------:R-:W-:-:S04]  /*1b5d0*/  IMAD.WIDE.U32 R2, R4, c[0x0][0x3e0], R2 ;  /* 0x0000f80004027a25 */ /* 0x000fc800078e0002 */
[----:B------:R-:W-:Y:S02]  /*1b5e0*/  IMAD R0, R0, c[0x0][0x3d8], RZ ;  /* 0x0000f60000007a24 */ /* 0x000fe400078e02ff */
[----:B------:R-:W-:Y:S01]  /*1b5f0*/  IMAD.IADD R3, R3, 0x1, R6 ;  /* 0x0000000103037824 */ /* 0x000fe200078e0206 */
[----:B------:R-:W-:Y:S01]  /*1b600*/  SHF.L.U32 R6, R7, 0x3, RZ ;  /* 0x0000000307067819 */ /* 0x000fe200000006ff */
[C---:B------:R-:W-:Y:S02]  /*1b610*/  IMAD R0, R5.reuse, c[0x0][0x3dc], R0 ;  /* 0x0000f70005007a24 */ /* 0x040fe400078e0200 */
[----:B------:R-:W-:Y:S01]  /*1b620*/  IMAD.WIDE.U32 R2, R5, c[0x0][0x3d8], R2 ;  /* 0x0000f60005027a25 */ /* 0x000fe200078e0002 */
[----:B------:R-:W-:-:S04]  /*1b630*/  IADD3 R7, R6, 0x40, RZ ;  /* 0x0000004006077810 */ /* 0x000fc80007ffe0ff */
        /* <DEDUP_REMOVED lines=16> */
.L_x_929:
[----:B------:R-:W-:Y:S05]  /*1b740*/  BSYNC B0 ;  /* 0x0000000000007941 */ /* 0x000fea0003800000 */
.L_x_928:
        /* <DEDUP_REMOVED lines=15> */
.L_x_931:
[----:B------:R-:W-:Y:S05]  /*1b840*/  BSYNC B0 ;  /* 0x0000000000007941 */ /* 0x000fea0003800000 */
.L_x_930:
[----:B------:R-:W-:Y:S01]  /*1b850*/  IADD3 R0, R8, 0x20, RZ ;  /* 0x0000002008007810 */ /* 0x000fe20007ffe0ff */
[----:B---3--:R3:W1:Y:S01]  /*1b860*/  SHFL.IDX PT, R3, R9, 0x2, 0x181f ;  /* 0x00581f0009037f89 */ /* 0x00866200000e0000 */
        /* <DEDUP_REMOVED lines=13> */
.L_x_933:
[----:B------:R-:W-:Y:S05]  /*1b940*/  BSYNC B0 ;  /* 0x0000000000007941 */ /* 0x000fea0003800000 */
.L_x_932:
[----:B------:R-:W-:Y:S01]  /*1b950*/  IADD3 R0, R8, 0x30, RZ ;  /* 0x0000003008007810 */ /* 0x000fe20007ffe0ff */
[----:B-1----:R1:W2:Y:S01]  /*1b960*/  SHFL.IDX PT, R3, R9, 0x3, 0x181f ;  /* 0x00781f0009037f89 */ /* 0x0022a200000e0000 */
[----:B------:R-:W-:Y:S02]  /*1b970*/  BSSY B0, `(.L_x_934) ;  /* 0x000000d000007945 */ /* 0x000fe40003800000 */
[----:B------:R-:W-:Y:S01]  /*1b980*/  ISETP.GE.AND P0, PT, R0, R10, PT ;  /* 0x0000000a0000720c */ /* 0x000fe20003f06270 */
[----:B----4-:R1:W4:-:S12]  /*1b990*/  SHFL.IDX PT, R2, R11, 0x3, 0x181f ;  /* 0x00781f000b027f89 */ /* 0x01031800000e0000 */
        /* <DEDUP_REMOVED lines=8> */
[----:B------:R-:W-:-:S05]  /*1ba20*/  @!P0 IMAD.WIDE R2, R0, 0x2, R2 ;  /* 0x0000000200028825 */ /* 0x000fca00078e0202 */
[----:B------:R2:W-:Y:S02]  /*1ba30*/  @!P0 ST.E.128 [R2.64], RZ ;  /* 0x000000ff02008985 */ /* 0x0005e4000c101d0a */
.L_x_935:
[----:B------:R-:W-:Y:S05]  /*1ba40*/  BSYNC B0 ;  /* 0x0000000000007941 */ /* 0x000fea0003800000 */
.L_x_934:
        /* <DEDUP_REMOVED lines=15> */
.L_x_937:
[----:B------:R-:W-:Y:S05]  /*1bb40*/  BSYNC B0 ;  /* 0x0000000000007941 */ /* 0x000fea0003800000 */
.L_x_936:
        /* <DEDUP_REMOVED lines=15> */
.L_x_939:
[----:B------:R-:W-:Y:S05]  /*1bc40*/  BSYNC B0 ;  /* 0x0000000000007941 */ /* 0x000fea0003800000 */
.L_x_938:
        /* <DEDUP_REMOVED lines=15> */
.L_x_941:
[----:B------:R-:W-:Y:S05]  /*1bd40*/  BSYNC B0 ;  /* 0x0000000000007941 */ /* 0x000fea0003800000 */
.L_x_940:
[----:B------:R-:W-:Y:S01]  /*1bd50*/  IADD3 R0, R8, 0x70, RZ ;  /* 0x0000007008007810 */ /* 0x000fe20007ffe0ff */
[----:B-1----:R1:W2:Y:S03]  /*1bd60*/  SHFL.IDX PT, R3, R9, 0x7, 0x181f ;  /* 0x00f81f0009037f89 */ /* 0x0022a600000e0000 */
[----:B------:R-:W-:Y:S01]  /*1bd70*/  ISETP.GE.AND P0, PT, R0, R10, PT ;  /* 0x0000000a0000720c */ /* 0x000fe20003f06270 */
[----:B----4-:R1:W4:-:S12]  /*1bd80*/  SHFL.IDX PT, R2, R11, 0x7, 0x181f ;  /* 0x00f81f000b027f89 */ /* 0x01031800000e0000 */
[----:B------:R-:W-:Y:S05]  /*1bd90*/  @P0 EXIT ;  /* 0x000000000000094d */ /* 0x000fea0003800000 */
[----:B------:R-:W-:-:S13]  /*1bda0*/  ISETP.GE.AND P0, PT, R6, c[0x0][0x3c8], PT ;  /* 0x0000f20006007a0c */ /* 0x000fda0003f06270 */
[----:B--2-4-:R-:W-:-:S05]  /*1bdb0*/  @!P0 IMAD.WIDE R4, R6, 0x2, R2 ;  /* 0x0000000206048825 */ /* 0x014fca00078e0202 */
        /* <DEDUP_REMOVED lines=9> */
.L_x_942:
        /* <DEDUP_REMOVED lines=11> */
.L_x_2036:


//--------------------- .text._ZN7cutlass13device_kernelIN5flash19enable_sm80_to_sm89INS1_16FlashAttnFwdSm80INS1_25CollectiveMainloopFwdSm80ILi4ELi1ELb0EN4cute5tupleIJNS5_1CILi128EEENS7_ILi48EEES8_EEELi128ENS_6half_tEfNS_4arch4Sm80ELb0ELb1ELb0ELb0ELb1ELb0ELb1ELb0EEENS1_21CollectiveEpilogueFwdINS6_IJS8_S8_S9_EEENS6_IJNS7_ILi1EEESH_SH_EEESB_SD_Li128ELb0ELb1ELb0ELb0EEENS1_19SingleTileSchedulerILb0ELb0ELb1ELi128EEEEEEEEEvNT_6ParamsE --------------------------
	.section	.text._ZN7cutlass13device_kernelIN5flash19enable_sm80_to_sm89INS1_16FlashAttnFwdSm80INS1_25CollectiveMainloopFwdSm80ILi4ELi1ELb0EN4cute5tupleIJNS5_1CILi128EEENS7_ILi48EEES8_EEELi128ENS_6half_tEfNS_4arch4Sm80ELb0ELb1ELb0ELb0ELb1ELb0ELb1ELb0EEENS1_21CollectiveEpilogueFwdINS6_IJS8_S8_S9_EEENS6_IJNS7_ILi1EEESH_SH_EEESB_SD_Li128ELb0ELb1ELb0ELb0EEENS1_19SingleTileSchedulerILb0ELb0ELb1ELi128EEEEEEEEEvNT_6ParamsE,"ax",@progbits
	.sectioninfo	@"SHI_REGISTERS=255"
	.align	128
.text._ZN7cutlass13device_kernelIN5flash19enable_sm80_to_sm89INS1_16FlashAttnFwdSm80INS1_25CollectiveMainloopFwdSm80ILi4ELi1ELb0EN4cute5tupleIJNS5_1CILi128EEENS7_ILi48EEES8_EEELi128ENS_6half_tEfNS_4arch4Sm80ELb0ELb1ELb0ELb0ELb1ELb0ELb1ELb0EEENS1_21CollectiveEpilogueFwdINS6_IJS8_S8_S9_EEENS6_IJNS7_ILi1EEESH_SH_EEESB_SD_Li128ELb0ELb1ELb0ELb0EEENS1_19SingleTileSchedulerILb0ELb0ELb1ELi128EEEEEEEEEvNT_6ParamsE:
        .type           _ZN7cutlass13device_kernelIN5flash19enable_sm80_to_sm89INS1_16FlashAttnFwdSm80INS1_25CollectiveMainloopFwdSm80ILi4ELi1ELb0EN4cute5tupleIJNS5_1CILi128EEENS7_ILi48EEES8_EEELi128ENS_6half_tEfNS_4arch4Sm80ELb0ELb1ELb0ELb0ELb1ELb0ELb1ELb0EEENS1_21CollectiveEpilogueFwdINS6_IJS8_S8_S9_EEENS6_IJNS7_ILi1EEESH_SH_EEESB_SD_Li128ELb0ELb1ELb0ELb0EEENS1_19SingleTileSchedulerILb0ELb0ELb1ELi128EEEEEEEEEvNT_6ParamsE,@function
        .size           _ZN7cutlass13device_kernelIN5flash19enable_sm80_to_sm89INS1_16FlashAttnFwdSm80INS1_25CollectiveMainloopFwdSm80ILi4ELi1ELb0EN4cute5tupleIJNS5_1CILi128EEENS7_ILi48EEES8_EEELi128ENS_6half_tEfNS_4arch4Sm80ELb0ELb1ELb0ELb0ELb1ELb0ELb1ELb0EEENS1_21CollectiveEpilogueFwdINS6_IJS8_S8_S9_EEENS6_IJNS7_ILi1EEESH_SH_EEESB_SD_Li128ELb0ELb1ELb0ELb0EEENS1_19SingleTileSchedulerILb0ELb0ELb1ELi128EEEEEEEEEvNT_6ParamsE,(.L_x_2037 - _ZN7cutlass13device_kernelIN5flash19enable_sm80_to_sm89INS1_16FlashAttnFwdSm80INS1_25CollectiveMainloopFwdSm80ILi4ELi1ELb0EN4cute5tupleIJNS5_1CILi128EEENS7_ILi48EEES8_EEELi128ENS_6half_tEfNS_4arch4Sm80ELb0ELb1ELb0ELb0ELb1ELb0ELb1ELb0EEENS1_21CollectiveEpilogueFwdINS6_IJS8_S8_S9_EEENS6_IJNS7_ILi1EEESH_SH_EEESB_SD_Li128ELb0ELb1ELb0ELb0EEENS1_19SingleTileSchedulerILb0ELb0ELb1ELi128EEEEEEEEEvNT_6ParamsE)
        .other          _ZN7cutlass13device_kernelIN5flash19enable_sm80_to_sm89INS1_16FlashAttnFwdSm80INS1_25CollectiveMainloopFwdSm80ILi4ELi1ELb0EN4cute5tupleIJNS5_1CILi128EEENS7_ILi48EEES8_EEELi128ENS_6half_tEfNS_4arch4Sm80ELb0ELb1ELb0ELb0ELb1ELb0ELb1ELb0EEENS1_21CollectiveEpilogueFwdINS6_IJS8_S8_S9_EEENS6_IJNS7_ILi1EEESH_SH_EEESB_SD_Li128ELb0ELb1ELb0ELb0EEENS1_19SingleTileSchedulerILb0ELb0ELb1ELi128EEEEEEEEEvNT_6ParamsE,@"STO_CUDA_ENTRY STV_DEFAULT"
_ZN7cutlass13device_kernelIN5flash19enable_sm80_to_sm89INS1_16FlashAttnFwdSm80INS1_25CollectiveMainloopFwdSm80ILi4ELi1ELb0EN4cute5tupleIJNS5_1CILi128EEENS7_ILi48EEES8_EEELi128ENS_6half_tEfNS_4arch4Sm80ELb0ELb1ELb0ELb0ELb1ELb0ELb1ELb0EEENS1_21CollectiveEpilogueFwdINS6_IJS8_S8_S9_EEENS6_IJNS7_ILi1EEESH_SH_EEESB_SD_Li128ELb0ELb1ELb0ELb0EEENS1_19SingleTileSchedulerILb0ELb0ELb1ELi128EEEEEEEEEvNT_6ParamsE:
[----:B------:R-:W-:-:S03]  /*0000*/  MOV R1, c[0x0][0x28] ;  /* 0x00000a0000017a02 */ /* 0x000fc60000000f00 */
[----:B------:R-:W1:Y:S01]  /*0010*/  S2UR UR6, SR_CTAID.Z ;  /* 0x00000000000679c3 */ /* 0x000e620000002700 */
[----:B------:R-:W-:Y:S02]  /*0020*/  IADD3 R1, R1, -0x70, RZ ;  /* 0xffffff9001017810 */ /* 0x000fe40007ffe0ff */
[----:B-1----:R-:W-:-:S13]  /*0030*/  ISETP.LE.AND P0, PT, RZ, UR6, PT ;  /* 0x00000006ff007c0c */ /* 0x002fda000bf03270 */
[----:B------:R-:W-:Y:S05]  /*0040*/  @!P0 EXIT ;  /* 0x000000000000894d */ /* 0x000fea0003800000 */
[----:B------:R-:W-:Y:S02]  /*0050*/  ULDC.64 UR4, c[0x0][0x370] ;  /* 0x0000dc0000047ab9 */ /* 0x000fe40000000a00 */
[----:B------:R-:W-:Y:S02]  /*0060*/  UISETP.NE.U32.AND UP0, UPT, URZ, UR4, UPT ;  /* 0x000000043f00728c */ /* 0x000fe4000bf05070 */
[----:B------:R-:W-:Y:S02]  /*0070*/  ULDC.64 UR8, c[0x0][0x370] ;  /* 0x0000dc0000087ab9 */ /* 0x000fe40000000a00 */
[----:B------:R-:W-:Y:S02]  /*0080*/  UISETP.NE.AND.EX UP0, UPT, URZ, UR5, UPT, UP0 ;  /* 0x000000053f00728c */ /* 0x000fe4000bf05300 */
[----:B------:R-:W-:-:S04]  /*0090*/  ULDC.64 UR20, c[0x0][0x118] ;  /* 0x0000460000147ab9 */ /* 0x000fc80000000a00 */
[----:B------:R-:W-:-:S05]  /*00a0*/  PLOP3.LUT P0, PT, PT, PT, UP0, 0x80, 0x0 ;  /* 0x000000000000781c */ /* 0x000fca0003f0f008 */
[----:B------:R-:W-:Y:S02]  /*00b0*/  @UP0 UMOV UR4, 0x4 ;  /* 0x0000000400040882 */ /* 0x000fe40000000000 */
[----:B------:R-:W-:-:S06]  /*00c0*/  @UP0 UIMAD.WIDE UR4, UR6, UR4, UR8 ;  /* 0x00000004060402a5 */ /* 0x000fcc000f8e0208 */
[----:B------:R-:W-:Y:S02]  /*00d0*/  IMAD.U32 R2, RZ, RZ, UR4 ;  /* 0x00000004ff027e24 */ /* 0x000fe4000f8e00ff */
[----:B------:R-:W-:Y:S01]  /*00e0*/  IMAD.U32 R3, RZ, RZ, UR5 ;  /* 0x00000005ff037e24 */ /* 0x000fe2000f8e00ff */
[----:B------:R-:W1:Y:S01]  /*00f0*/  S2UR UR27, SR_CTAID.X ;  /* 0x00000000001b79c3 */ /* 0x000e620000002500 */
[----:B------:R-:W-:Y:S02]  /*0100*/  ULDC UR8, c[0x0][0x2c4] ;  /* 0x0000b10000087ab9 */ /* 0x000fe40000000800 */
[----:B------:R-:W-:Y:S01]  /*0110*/  ULDC.64 UR4, c[0x0][0x2c8] ;  /* 0x0000b20000047ab9 */ /* 0x000fe20000000a00 */
[----:B------:R-:W2:Y:S01]  /*0120*/  @P0 LDG.E R2, [R2.64] ;  /* 0x0000001402020981 */ /* 0x000ea2000c1e1900 */
[----:B------:R-:W-:Y:S02]  /*0130*/  UISETP.NE.AND UP1, UPT, UR8, 0x1, UPT ;  /* 0x000000010800788c */ /* 0x000fe4000bf25270 */
[----:B------:R-:W-:Y:S01]  /*0140*/  UMOV UR11, URZ ;  /* 0x0000003f000b7c82 */ /* 0x000fe20008000000 */
[----:B------:R-:W3:Y:S01]  /*0150*/  S2UR UR10, SR_CTAID.Y ;  /* 0x00000000000a79c3 */ /* 0x000ee20000002600 */
[----:B------:R-:W4:Y:S01]  /*0160*/  S2R R129, SR_TID.X ;  /* 0x0000000000817919 */ /* 0x000f220000002100 */
[----:B------:R-:W-:-:S02]  /*0170*/  ULDC UR22, c[0x0][0x2ac] ;  /* 0x0000ab0000167ab9 */ /* 0x000fc40000000800 */
[----:B------:R-:W-:Y:S02]  /*0180*/  ULDC UR12, c[0x0][0x168] ;  /* 0x00005a00000c7ab9 */ /* 0x000fe40000000800 */
[----:B------:R-:W-:Y:S02]  /*0190*/  UP2UR UR13, UPR, URZ, 0x2 ;  /* 0x000000023f0d7883 */ /* 0x000fe40008000000 */
[----:B-1----:R-:W-:-:S04]  /*01a0*/  USHF.L.U32 UR27, UR27, 0x7, URZ ;  /* 0x000000071b1b7899 */ /* 0x002fc8000800063f */
[----:B------:R-:W-:Y:S02]  /*01b0*/  @UP1 UIADD3 UR14, UR27, 0x7f, URZ ;  /* 0x0000007f1b0e1890 */ /* 0x000fe4000fffe03f */
[----:B------:R-:W-:Y:S02]  /*01c0*/  UIADD3 UR7, UR27, 0x7f, URZ ;  /* 0x0000007f1b077890 */ /* 0x000fe4000fffe03f */
[----:B------:R-:W-:Y:S02]  /*01d0*/  UIMAD.WIDE.U32 UR14, UR14, UR4, URZ ;  /* 0x000000040e0e72a5 */ /* 0x000fe4000f8e003f */
[----:B---3--:R-:W-:-:S05]  /*01e0*/  USHF.R.S32.HI UR18, URZ, 0x1f, UR10 ;  /* 0x0000001f3f127899 */ /* 0x008fca000801140a */
[----:B------:R-:W-:Y:S02]  /*01f0*/  @UP1 UMOV UR9, UR15 ;  /* 0x0000000f00091c82 */ /* 0x000fe40008000000 */
[----:B------:R-:W-:Y:S02]  /*0200*/  @UP1 USHF.R.U32.HI UR7, URZ, UR5, UR9 ;  /* 0x000000053f071299 */ /* 0x000fe40008011609 */
[----:B------:R-:W-:Y:S02]  /*0210*/  UMOV UR14, 0x1 ;  /* 0x00000001000e7882 */ /* 0x000fe40000000000 */
[----:B------:R-:W-:Y:S02]  /*0220*/  ULDC.64 UR4, c[0x0][0x328] ;  /* 0x0000ca0000047ab9 */ /* 0x000fe40000000a00 */
[----:B------:R-:W-:Y:S02]  /*0230*/  UISETP.LE.AND UP0, UPT, UR14, UR5, UPT ;  /* 0x000000050e00728c */ /* 0x000fe4000bf03270 */
[----:B------:R-:W-:-:S02]  /*0240*/  ULDC UR9, c[0x0][0x1d0] ;  /* 0x0000740000097ab9 */ /* 0x000fc40000000800 */
[----:B------:R-:W-:-:S04]  /*0250*/  UIMAD UR9, UR22, UR9, URZ ;  /* 0x00000009160972a4 */ /* 0x000fc8000f8e023f */
[----:B------:R-:W-:-:S04]  /*0260*/  UIADD3 UR12, UR9, -UR12, UR14 ;  /* 0x8000000c090c7290 */ /* 0x000fc8000fffe00e */
[----:B------:R-:W-:Y:S02]  /*0270*/  UIADD3 UR5, UR12, UR7, URZ ;  /* 0x000000070c057290 */ /* 0x000fe4000fffe03f */
[----:B------:R-:W-:Y:S02]  /*0280*/  UP2UR UR12, UPR, URZ, 0x1 ;  /* 0x000000013f0c7883 */ /* 0x000fe40008000000 */
[----:B------:R-:W-:Y:S01]  /*0290*/  UIADD3 UR7, UR5, UR4, URZ ;  /* 0x0000000405077290 */ /* 0x000fe2000fffe03f */
[----:B--2---:R1:W2:Y:S01]  /*02a0*/  @P0 R2UR UR11, R2 ;  /* 0x00000000020b03c2 */ /* 0x0042a200000e0000 */
[----:B------:R-:W-:-:S13]  /*02b0*/  PLOP3.LUT P0, PT, PT, PT, UP0, 0x40, 0x0 ;  /* 0x000000000000781c */ /* 0x000fda0003f0e808 */
[----:B------:R-:W-:Y:S05]  /*02c0*/  @P0 BRA `(.L_x_943) ;  /* 0x0000014000000947 */ /* 0x000fea0003800000 */
[----:B----4-:R-:W-:Y:S01]  /*02d0*/  ISETP.LT.AND P0, PT, RZ, UR5, PT ;  /* 0x00000005ff007c0c */ /* 0x010fe2000bf01270 */
[----:B------:R-:W-:-:S12]  /*02e0*/  UIADD3 UR15, UR5, -0x1, URZ ;  /* 0xffffffff050f7890 */ /* 0x000fd8000fffe03f */
[----:B------:R-:W-:Y:S05]  /*02f0*/  @P0 BRA `(.L_x_944) ;  /* 0x0000008000000947 */ /* 0x000fea0003800000 */
[----:B------:R-:W-:Y:S02]  /*0300*/  ULDC UR4, c[0x0][0x32c] ;  /* 0x0000cb0000047ab9 */ /* 0x000fe40000000800 */
[----:B------:R-:W-:Y:S02]  /*0310*/  UISETP.NE.AND UP0, UPT, UR14, UR4, UPT ;  /* 0x000000040e00728c */ /* 0x000fe4000bf05270 */
[----:B------:R-:W-:-:S03]  /*0320*/  UIADD3 UR15, -UR5, URZ, URZ ;  /* 0x0000003f050f7290 */ /* 0x000fc6000fffe13f */
[----:B------:R-:W-:Y:S02]  /*0330*/  ULDC.64 UR4, c[0x0][0x330] ;  /* 0x0000cc0000047ab9 */ /* 0x000fe40000000a00 */
[----:B------:R-:W-:-:S04]  /*0340*/  UIMAD.WIDE.U32 UR16, UR15, UR4, URZ ;  /* 0x000000040f1072a5 */ /* 0x000fc8000f8e003f */
[----:B------:R-:W-:-:S04]  /*0350*/  @UP0 USHF.R.U32.HI UR15, URZ, UR5, UR17 ;  /* 0x000000053f0f0299 */ /* 0x000fc80008011611 */
[----:B------:R-:W-:Y:S01]  /*0360*/  ULOP3.LUT UR15, URZ, UR15, URZ, 0x33, !UPT ;  /* 0x0000000f3f0f7292 */ /* 0x000fe2000f8e333f */
[----:B------:R-:W-:Y:S05]  /*0370*/  BRA `(.L_x_945) ;  /* 0x0000005000007947 */ /* 0x000fea0003800000 */
.L_x_944:
[----:B------:R-:W-:Y:S02]  /*0380*/  ULDC UR4, c[0x0][0x32c] ;  /* 0x0000cb0000047ab9 */ /* 0x000fe40000000800 */
[----:B------:R-:W-:-:S03]  /*0390*/  UISETP.NE.AND UP0, UPT, UR14, UR4, UPT ;  /* 0x000000040e00728c */ /* 0x000fc6000bf05270 */
[----:B------:R-:W-:Y:S02]  /*03a0*/  ULDC.64 UR4, c[0x0][0x330] ;  /* 0x0000cc0000047ab9 */ /* 0x000fe40000000a00 */
[----:B------:R-:W-:-:S06]  /*03b0*/  UIMAD.WIDE.U32 UR16, UR15, UR4, URZ ;  /* 0x000000040f1072a5 */ /* 0x000fcc000f8e003f */
[----:B------:R-:W-:Y:S02]  /*03c0*/  @UP0 USHF.R.U32.HI UR15, URZ, UR5, UR17 ;  /* 0x000000053f0f0299 */ /* 0x000fe40008011611 */
.L_x_945:
[----:B------:R-:W-:Y:S02]  /*03d0*/  ULDC UR4, c[0x0][0x32c] ;  /* 0x0000cb0000047ab9 */ /* 0x000fe40000000800 */
[----:B------:R-:W-:-:S04]  /*03e0*/  UIMAD UR4, UR15, UR4, UR4 ;  /* 0x000000040f0472a4 */ /* 0x000fc8000f8e0204 */
[----:B------:R-:W-:-:S04]  /*03f0*/  UISETP.LT.AND UP0, UPT, UR7, UR4, UPT ;  /* 0x000000040700728c */ /* 0x000fc8000bf01270 */
[----:B------:R-:W-:Y:S02]  /*0400*/  USEL UR7, UR7, UR4, UP0 ;  /* 0x0000000407077287 */ /* 0x000fe40008000000 */
.L_x_943:
[----:B----4-:R-:W-:Y:S02]  /*0410*/  UISETP.NE.AND UP0, UPT, UR8, 0x1, UPT ;  /* 0x000000010800788c */ /* 0x010fe4000bf05270 */
[----:B------:R-:W-:Y:S02]  /*0420*/  UIADD3 UR14, UR9, 0x2f, URZ ;  /* 0x0000002f090e7890 */ /* 0x000fe4000fffe03f */
[----:B------:R-:W-:Y:S02]  /*0430*/  UIADD3 UR24, UR7, 0x2f, URZ ;  /* 0x0000002f07187890 */ /* 0x000fe4000fffe03f */
[----:B------:R-:W-:Y:S02]  /*0440*/  ULDC.64 UR4, c[0x0][0x2c8] ;  /* 0x0000b20000047ab9 */ /* 0x000fe40000000a00 */
[----:B------:R-:W-:Y:S02]  /*0450*/  UIMAD.WIDE.U32 UR16, UR27, UR4, URZ ;  /* 0x000000041b1072a5 */ /* 0x000fe4000f8e003f */
[----:B------:R-:W-:-:S02]  /*0460*/  UIMAD.WIDE UR14, UR14, 0x2aaaaaab, URZ ;  /* 0x2aaaaaab0e0e78a5 */ /* 0x000fc4000f8e023f */
[----:B------:R-:W-:Y:S02]  /*0470*/  UIMAD.WIDE UR24, UR24, 0x2aaaaaab, URZ ;  /* 0x2aaaaaab181878a5 */ /* 0x000fe4000f8e023f */
[----:B------:R-:W-:Y:S02]  /*0480*/  UISETP.NE.AND UP1, UPT, UR12, URZ, UPT ;  /* 0x0000003f0c00728c */ /* 0x000fe4000bf25270 */
[----:B------:R-:W-:Y:S02]  /*0490*/  UMOV UR4, UR27 ;  /* 0x0000001b00047c82 */ /* 0x000fe40008000000 */
[----:B------:R-:W-:Y:S02]  /*04a0*/  @UP0 USHF.R.U32.HI UR4, URZ, UR5, UR17 ;  /* 0x000000053f040299 */ /* 0x000fe40008011611 */
[----:B------:R-:W-:Y:S01]  /*04b0*/  PLOP3.LUT P0, PT, PT, PT, UP1, 0x40, 0x0 ;  /* 0x000000000000781c */ /* 0x000fe20003f0e818 */
[----:B------:R-:W-:Y:S02]  /*04c0*/  UMOV UR17, UR15 ;  /* 0x0000000f00117c82 */ /* 0x000fe40008000000 */
[----:B------:R-:W-:-:S02]  /*04d0*/  UMOV UR15, UR25 ;  /* 0x00000019000f7c82 */ /* 0x000fc40008000000 */
[----:B------:R-:W-:Y:S02]  /*04e0*/  USHF.R.U32.HI UR14, URZ, 0x1f, UR17 ;  /* 0x0000001f3f0e7899 */ /* 0x000fe40008011611 */
[----:B------:R-:W-:Y:S02]  /*04f0*/  USHF.R.U32.HI UR7, URZ, 0x1f, UR15 ;  /* 0x0000001f3f077899 */ /* 0x000fe4000801160f */
[----:B------:R-:W-:Y:S02]  /*0500*/  ULDC UR26, c[0x0][0x168] ;  /* 0x00005a00001a7ab9 */ /* 0x000fe40000000800 */
[----:B------:R-:W-:Y:S02]  /*0510*/  UIADD3 UR26, UR9, -UR26, URZ ;  /* 0x8000001a091a7290 */ /* 0x000fe4000fffe03f */
[----:B------:R-:W-:Y:S02]  /*0520*/  ULEA.HI.SX32 UR14, UR17, UR14, 0x1d ;  /* 0x0000000e110e7291 */ /* 0x000fe4000f8fea3f */
[----:B------:R-:W-:-:S02]  /*0530*/  ULEA.HI.SX32 UR15, UR15, UR7, 0x1d ;  /* 0x000000070f0f7291 */ /* 0x000fc4000f8fea3f */
[----:B------:R-:W-:Y:S02]  /*0540*/  UIADD3 UR4, UR26, UR4, URZ ;  /* 0x000000041a047290 */ /* 0x000fe4000fffe03f */
[----:B------:R-:W-:Y:S02]  /*0550*/  UISETP.LT.AND UP0, UPT, UR14, UR15, UPT ;  /* 0x0000000f0e00728c */ /* 0x000fe4000bf01270 */
[----:B------:R-:W-:Y:S02]  /*0560*/  ULDC UR5, c[0x0][0x324] ;  /* 0x0000c90000057ab9 */ /* 0x000fe40000000800 */
        /* <DEDUP_REMOVED lines=11> */
[----:B------:R-:W-:-:S07]  /*0620*/  UIMAD.WIDE.U32 UR16, UR14, UR4, URZ ;  /* 0x000000040e1072a5 */ /* 0x000fce000f8e003f */
[----:B------:R-:W-:Y:S02]  /*0630*/  @UP0 UMOV UR15, UR17 ;  /* 0x00000011000f0c82 */ /* 0x000fe40008000000 */
[----:B------:R-:W-:-:S04]  /*0640*/  @UP0 USHF.R.U32.HI UR14, URZ, UR5, UR15 ;  /* 0x000000053f0e0299 */ /* 0x000fc8000801160f */
[----:B------:R-:W-:Y:S01]  /*0650*/  ULOP3.LUT UR14, URZ, UR14, URZ, 0x33, !UPT ;  /* 0x0000000e3f0e7292 */ /* 0x000fe2000f8e333f */
[----:B------:R-:W-:Y:S05]  /*0660*/  BRA `(.L_x_948) ;  /* 0x0000006000007947 */ /* 0x000fea0003800000 */
.L_x_947:
[----:B------:R-:W-:Y:S02]  /*0670*/  ULDC UR4, c[0x0][0x32c] ;  /* 0x0000cb0000047ab9 */ /* 0x000fe40000000800 */
[----:B------:R-:W-:-:S03]  /*0680*/  UISETP.NE.AND UP0, UPT, UR4, 0x1, UPT ;  /* 0x000000010400788c */ /* 0x000fc6000bf05270 */
[----:B------:R-:W-:Y:S02]  /*0690*/  ULDC.64 UR4, c[0x0][0x330] ;  /* 0x0000cc0000047ab9 */ /* 0x000fe40000000a00 */
[----:B------:R-:W-:-:S07]  /*06a0*/  UIMAD.WIDE.U32 UR16, UR14, UR4, URZ ;  /* 0x000000040e1072a5 */ /* 0x000fce000f8e003f */
[----:B------:R-:W-:Y:S02]  /*06b0*/  @UP0 UMOV UR15, UR17 ;  /* 0x00000011000f0c82 */ /* 0x000fe40008000000 */
[----:B------:R-:W-:Y:S02]  /*06c0*/  @UP0 USHF.R.U32.HI UR14, URZ, UR5, UR15 ;  /* 0x000000053f0e0299 */ /* 0x000fe4000801160f */
.L_x_948:
[----:B------:R-:W-:Y:S02]  /*06d0*/  ULDC UR4, c[0x0][0x32c] ;  /* 0x0000cb0000047ab9 */ /* 0x000fe40000000800 */
[----:B------:R-:W-:-:S04]  /*06e0*/  UIMAD UR4, UR14, UR4, URZ ;  /* 0x000000040e0472a4 */ /* 0x000fc8000f8e023f */
[----:B------:R-:W-:-:S04]  /*06f0*/  UISETP.LT.AND UP0, UPT, UR7, UR4, UPT ;  /* 0x000000040700728c */ /* 0x000fc8000bf01270 */
[----:B------:R-:W-:-:S04]  /*0700*/  USEL UR7, UR7, UR4, !UP0 ;  /* 0x0000000407077287 */ /* 0x000fc8000c000000 */
.L_x_946:
[----:B------:R-:W-:Y:S01]  /*0710*/  UIMAD.WIDE UR4, UR7, 0x2aaaaaab, URZ ;  /* 0x2aaaaaab070478a5 */ /* 0x000fe2000f8e023f */
[----:B------:R-:W-:Y:S01]  /*0720*/  PLOP3.LUT P4, PT, PT, PT, PT, 0x80, 0x0 ;  /* 0x000000000000781c */ /* 0x000fe20003f8f070 */
[----:B------:R-:W-:Y:S01]  /*0730*/  CS2R R126, SRZ ;  /* 0x00000000007e7805 */ /* 0x000fe2000001ff00 */
[----:B------:R-:W-:Y:S01]  /*0740*/  CS2R R124, SRZ ;  /* 0x00000000007c7805 */ /* 0x000fe2000001ff00 */
[----:B------:R-:W-:Y:S01]  /*0750*/  USHF.R.U32.HI UR4, URZ, 0x1f, UR5 ;  /* 0x0000001f3f047899 */ /* 0x000fe20008011605 */
[----:B------:R-:W-:Y:S01]  /*0760*/  CS2R R22, SRZ ;  /* 0x0000000000167805 */ /* 0x000fe2000001ff00 */
[----:B------:R-:W-:Y:S01]  /*0770*/  IMAD.MOV.U32 R130, RZ, RZ, RZ ;  /* 0x000000ffff827224 */ /* 0x000fe200078e00ff */
[----:B------:R-:W-:Y:S01]  /*0780*/  CS2R R122, SRZ ;  /* 0x00000000007a7805 */ /* 0x000fe2000001ff00 */
[----:B------:R-:W-:Y:S01]  /*0790*/  ULEA.HI.SX32 UR4, UR5, UR4, 0x1d ;  /* 0x0000000405047291 */ /* 0x000fe2000f8fea3f */
[----:B------:R-:W-:Y:S01]  /*07a0*/  IMAD.MOV.U32 R128, RZ, RZ, RZ ;  /* 0x000000ffff807224 */ /* 0x000fe200078e00ff */
[----:B------:R-:W-:Y:S01]  /*07b0*/  CS2R R120, SRZ ;  /* 0x0000000000787805 */ /* 0x000fe2000001ff00 */
[----:B------:R-:W-:Y:S01]  /*07c0*/  CS2R R24, SRZ ;  /* 0x0000000000187805 */ /* 0x000fe2000001ff00 */
[----:B------:R-:W-:Y:S01]  /*07d0*/  UISETP.LT.AND UP0, UPT, URZ, UR4, UPT ;  /* 0x000000043f00728c */ /* 0x000fe2000bf01270 */
[----:B------:R-:W-:Y:S01]  /*07e0*/  MOV R118, RZ ;  /* 0x000000ff00767202 */ /* 0x000fe20000000f00 */
[----:B------:R-:W-:Y:S01]  /*07f0*/  IMAD.MOV.U32 R116, RZ, RZ, RZ ;  /* 0x000000ffff747224 */ /* 0x000fe200078e00ff */
[----:B------:R-:W-:Y:S01]  /*0800*/  CS2R R110, SRZ ;  /* 0x00000000006e7805 */ /* 0x000fe2000001ff00 */
[----:B------:R-:W-:Y:S01]  /*0810*/  USEL UR7, URZ, UR4, !UP0 ;  /* 0x000000043f077287 */ /* 0x000fe2000c000000 */
[----:B------:R-:W-:Y:S01]  /*0820*/  CS2R R108, SRZ ;  /* 0x00000000006c7805 */ /* 0x000fe2000001ff00 */
[----:B------:R-:W-:Y:S01]  /*0830*/  CS2R R26, SRZ ;  /* 0x00000000001a7805 */ /* 0x000fe2000001ff00 */
[----:B------:R-:W-:Y:S01]  /*0840*/  MOV R114, RZ ;  /* 0x000000ff00727202 */ /* 0x000fe20000000f00 */
[----:B------:R-:W-:Y:S01]  /*0850*/  UISETP.GT.AND UP0, UPT, UR23, UR7, UPT ;  /* 0x000000071700728c */ /* 0x000fe2000bf04270 */
[----:B------:R-:W-:Y:S01]  /*0860*/  IMAD.MOV.U32 R112, RZ, RZ, RZ ;  /* 0x000000ffff707224 */ /* 0x000fe200078e00ff */
[----:B------:R-:W-:Y:S01]  /*0870*/  CS2R R106, SRZ ;  /* 0x00000000006a7805 */ /* 0x000fe2000001ff00 */
[----:B------:R-:W-:Y:S01]  /*0880*/  CS2R R104, SRZ ;  /* 0x0000000000687805 */ /* 0x000fe2000001ff00 */
[----:B------:R-:W-:Y:S01]  /*0890*/  CS2R R30, SRZ ;  /* 0x00000000001e7805 */ /* 0x000fe2000001ff00 */
[----:B------:R-:W-:Y:S01]  /*08a0*/  MOV R102, RZ ;  /* 0x000000ff00667202 */ /* 0x000fe20000000f00 */
[----:B------:R-:W-:Y:S01]  /*08b0*/  CS2R R28, SRZ ;  /* 0x00000000001c7805 */ /* 0x000fe2000001ff00 */
[----:B------:R-:W-:Y:S01]  /*08c0*/  PLOP3.LUT P0, PT, PT, PT, UP0, 0x80, 0x0 ;  /* 0x000000000000781c */ /* 0x000fe20003f0f008 */
[----:B------:R-:W-:Y:S01]  /*08d0*/  IMAD.MOV.U32 R100, RZ, RZ, RZ ;  /* 0x000000ffff647224 */ /* 0x000fe200078e00ff */
[----:B------:R-:W-:Y:S01]  /*08e0*/  CS2R R94, SRZ ;  /* 0x00000000005e7805 */ /* 0x000fe2000001ff00 */
[----:B------:R-:W-:Y:S01]  /*08f0*/  CS2R R92, SRZ ;  /* 0x00000000005c7805 */ /* 0x000fe2000001ff00 */
[----:B------:R-:W-:Y:S01]  /*0900*/  MOV R98, RZ ;  /* 0x000000ff00627202 */ /* 0x000fe20000000f00 */
[----:B------:R-:W-:Y:S01]  /*0910*/  IMAD.MOV.U32 R96, RZ, RZ, RZ ;  /* 0x000000ffff607224 */ /* 0x000fe200078e00ff */
[----:B------:R-:W-:Y:S01]  /*0920*/  CS2R R90, SRZ ;  /* 0x00000000005a7805 */ /* 0x000fe2000001ff00 */
        /* <DEDUP_REMOVED lines=52> */
[----:B------:R-:W-:Y:S05]  /*0c70*/  @!P0 BRA `(.L_x_949) ;  /* 0x0001378000008947 */ /* 0x000fea0003800000 */
[----:B------:R-:W-:Y:S02]  /*0c80*/  ULDC.64 UR4, c[0x0][0x340] ;  /* 0x0000d00000047ab9 */ /* 0x000fe40000000a00 */
[----:B------:R-:W-:-:S02]  /*0c90*/  UISETP.NE.U32.AND UP0, UPT, URZ, UR4, UPT ;  /* 0x000000043f00728c */ /* 0x000fc4000bf05070 */
[----:B------:R-:W-:Y:S02]  /*0ca0*/  ULDC.64 UR14, c[0x0][0x340] ;  /* 0x0000d000000e7ab9 */ /* 0x000fe40000000a00 */
[----:B------:R-:W-:Y:S02]  /*0cb0*/  UISETP.NE.AND.EX UP0, UPT, URZ, UR5, UPT, UP0 ;  /* 0x000000053f00728c */ /* 0x000fe4000bf05300 */
[----:B------:R-:W-:-:S04]  /*0cc0*/  UISETP.NE.AND UP1, UPT, UR13, URZ, UPT ;  /* 0x0000003f0d00728c */ /* 0x000fc8000bf25270 */
[----:B------:R-:W-:-:S05]  /*0cd0*/  PLOP3.LUT P1, PT, PT, PT, UP0, 0x80, 0x0 ;  /* 0x000000000000781c */ /* 0x000fca0003f2f008 */
[----:B------:R-:W-:Y:S02]  /*0ce0*/  @UP0 UMOV UR4, 0x4 ;  /* 0x0000000400040882 */ /* 0x000fe40000000000 */
[----:B------:R-:W-:-:S06]  /*0cf0*/  @UP0 UIMAD.WIDE UR4, UR6, UR4, UR14 ;  /* 0x00000004060402a5 */ /* 0x000fcc000f8e020e */
[----:B-1----:R-:W-:Y:S02]  /*0d00*/  IMAD.U32 R2, RZ, RZ, UR4 ;  /* 0x00000004ff027e24 */ /* 0x002fe4000f8e00ff */
[----:B------:R-:W-:Y:S01]  /*0d10*/  IMAD.U32 R3, RZ, RZ, UR5 ;  /* 0x00000005ff037e24 */ /* 0x000fe2000f8e00ff */
[----:B------:R-:W-:Y:S01]  /*0d20*/  SHF.R.S32.HI R124, RZ, 0x1f, R129 ;  /* 0x0000001fff7c7819 */ /* 0x000fe20000011481 */
[----:B------:R-:W-:Y:S02]  /*0d30*/  ULDC.64 UR4, c[0x0][0x1b8] ;  /* 0x00006e0000047ab9 */ /* 0x000fe40000000a00 */
[----:B------:R-:W-:Y:S01]  /*0d40*/  UIMAD UR14, UR18, UR4, URZ ;  /* 0x00000004120e72a4 */ /* 0x000fe2000f8e023f */
[----:B------:R1:W3:Y:S01]  /*0d50*/  @P1 LDG.E R9, [R2.64] ;  /* 0x0000001402091981 */ /* 0x0002e2000c1e1900 */
[----:B------:R-:W-:Y:S01]  /*0d60*/  PLOP3.LUT P2, PT, PT, PT, UP1, 0x80, 0x0 ;  /* 0x000000000000781c */ /* 0x000fe20003f4f018 */
[----:B------:R-:W-:Y:S01]  /*0d70*/  UIMAD.WIDE.U32 UR16, UR10, UR4, URZ ;  /* 0x000000040a1072a5 */ /* 0x000fe2000f8e003f */
[----:B------:R-:W-:Y:S01]  /*0d80*/  PLOP3.LUT P0, PT, PT, PT, UP1, 0x80, 0x0 ;  /* 0x000000000000781c */ /* 0x000fe20003f0f018 */
[----:B------:R-:W-:Y:S01]  /*0d90*/  UIMAD UR14, UR10, UR5, UR14 ;  /* 0x000000050a0e72a4 */ /* 0x000fe2000f8e020e */
[----:B------:R-:W-:Y:S01]  /*0da0*/  IMAD.MOV.U32 R242, RZ, RZ, RZ ;  /* 0x000000fffff27224 */ /* 0x000fe200078e00ff */
[----:B------:R-:W-:-:S02]  /*0db0*/  USHF.R.S32.HI UR15, URZ, 0x1f, UR6 ;  /* 0x0000001f3f0f7899 */ /* 0x000fc40008011406 */
[----:B------:R-:W-:Y:S02]  /*0dc0*/  ULDC.64 UR4, c[0x0][0x1c0] ;  /* 0x0000700000047ab9 */ /* 0x000fe40000000a00 */
[----:B------:R-:W-:Y:S02]  /*0dd0*/  UIADD3 UR17, UR17, UR14, URZ ;  /* 0x0000000e11117290 */ /* 0x000fe4000fffe03f */
[----:B------:R-:W-:Y:S02]  /*0de0*/  UIMAD UR15, UR15, UR4, URZ ;  /* 0x000000040f0f72a4 */ /* 0x000fe4000f8e023f */
[----:B------:R-:W-:Y:S02]  /*0df0*/  UIMAD.WIDE.U32 UR16, UR6, UR4, UR16 ;  /* 0x00000004061072a5 */ /* 0x000fe4000f8e0010 */
[----:B------:R-:W-:Y:S02]  /*0e00*/  UIMAD UR5, UR6, UR5, UR15 ;  /* 0x00000005060572a4 */ /* 0x000fe4000f8e020f */
[----:B------:R-:W-:-:S02]  /*0e10*/  ULDC UR4, c[0x0][0x168] ;  /* 0x00005a0000047ab9 */ /* 0x000fc40000000800 */
[----:B------:R-:W-:Y:S02]  /*0e20*/  UIADD3 UR5, UR17, UR5, URZ ;  /* 0x0000000511057290 */ /* 0x000fe4000fffe03f */
[----:B------:R-:W-:Y:S02]  /*0e30*/  UIMAD UR8, UR8, UR4, URZ ;  /* 0x00000004080872a4 */ /* 0x000fe4000f8e023f */
[----:B------:R-:W-:Y:S01]  /*0e40*/  UMOV UR31, 0x30 ;  /* 0x00000030001f7882 */ /* 0x000fe20000000000 */
[----:B-1----:R-:W-:Y:S01]  /*0e50*/  LEA.HI R2, R124, R129, RZ, 0x3 ;  /* 0x000000817c027211 */ /* 0x002fe200078f18ff */
[----:B------:R-:W-:Y:S01]  /*0e60*/  IMAD.U32 R3, RZ, RZ, UR17 ;  /* 0x00000011ff037e24 */ /* 0x000fe2000f8e00ff */
[----:B------:R-:W-:Y:S01]  /*0e70*/  UIMAD UR19, UR23, UR31, -0x30 ;  /* 0xffffffd0171374a4 */ /* 0x000fe2000f8e021f */
[----:B------:R-:W-:Y:S01]  /*0e80*/  IMAD.U32 R3, RZ, RZ, UR5 ;  /* 0x00000005ff037e24 */ /* 0x000fe2000f8e00ff */
[----:B------:R-:W-:Y:S01]  /*0e90*/  LOP3.LUT R0, R2, 0xfffffff8, RZ, 0xc0, !PT ;  /* 0xfffffff802007812 */ /* 0x000fe200078ec0ff */
[----:B------:R-:W-:Y:S01]  /*0ea0*/  ULDC.64 UR4, c[0x0][0x2b0] ;  /* 0x0000ac0000047ab9 */ /* 0x000fe20000000a00 */
[----:B------:R-:W-:Y:S01]  /*0eb0*/  SHF.R.S32.HI R21, RZ, 0x3, R2 ;  /* 0x00000003ff157819 */ /* 0x000fe20000011402 */
[----:B------:R-:W-:-:S02]  /*0ec0*/  IMAD.U32 R2, RZ, RZ, UR16 ;  /* 0x00000010ff027e24 */ /* 0x000fc4000f8e00ff */
[----:B------:R-:W-:Y:S01]  /*0ed0*/  IMAD.IADD R40, R129, 0x1, -R0 ;  /* 0x0000000181287824 */ /* 0x000fe200078e0a00 */
[----:B------:R-:W-:-:S03]  /*0ee0*/  IADD3 R18, R21, UR27, RZ ;  /* 0x0000001b15127c10 */ /* 0x000fc6000fffe0ff */
[----:B------:R-:W-:Y:S01]  /*0ef0*/  IMAD R131, R40, 0x10, R21 ;  /* 0x0000001028837824 */ /* 0x000fe200078e0215 */
[----:B------:R-:W-:Y:S01]  /*0f00*/  IADD3 R20, R18, 0x30, RZ ;  /* 0x0000003012147810 */ /* 0x000fe20007ffe0ff */
[----:B------:R-:W-:Y:S01]  /*0f10*/  IMAD.SHL.U32 R128, R40, 0x8, RZ ;  /* 0x0000000828807824 */ /* 0x000fe200078e00ff */
[----:B------:R-:W-:Y:S02]  /*0f20*/  IADD3 R19, R18, 0x40, RZ ;  /* 0x0000004012137810 */ /* 0x000fe40007ffe0ff */
[----:B------:R-:W-:Y:S01]  /*0f30*/  IADD3 R5, R131, UR27, RZ ;  /* 0x0000001b83057c10 */ /* 0x000fe2000fffe0ff */
[----:B------:R-:W-:Y:S01]  /*0f40*/  UIMAD UR31, UR23, -0x30, UR31 ;  /* 0xffffffd0171f78a4 */ /* 0x000fe2000f8e021f */
[C---:B------:R-:W-:Y:S01]  /*0f50*/  IADD3 R42, R128.reuse, 0x40, RZ ;  /* 0x00000040802a7810 */ /* 0x040fe20007ffe0ff */
[----:B------:R-:W-:Y:S01]  /*0f60*/  STL [R1+0x4], R131 ;  /* 0x0000048301007387 */ /* 0x000fe20000100800 */
[----:B------:R-:W-:Y:S01]  /*0f70*/  ISETP.GE.AND P5, PT, R128, c[0x0][0x198], PT ;  /* 0x0000660080007a0c */ /* 0x000fe20003fa6270 */
[----:B------:R-:W-:Y:S01]  /*0f80*/  @P2 IMAD.HI.U32 R0, R5, c[0x0][0x2c8], RZ ;  /* 0x0000b20005002a27 */ /* 0x000fe200078e00ff */
[----:B------:R-:W-:-:S02]  /*0f90*/  ISETP.GE.AND P4, PT, R42, c[0x0][0x198], PT ;  /* 0x000066002a007a0c */ /* 0x000fc40003f86270 */
[----:B------:R-:W-:Y:S01]  /*0fa0*/  ISETP.GE.AND P6, PT, R20, UR8, PT ;  /* 0x0000000814007c0c */ /* 0x000fe2000bfc6270 */
[----:B------:R-:W-:Y:S01]  /*0fb0*/  IMAD.MOV.U32 R4, RZ, RZ, R5 ;  /* 0x000000ffff047224 */ /* 0x000fe200078e0005 */
[----:B------:R-:W-:Y:S01]  /*0fc0*/  @P0 SHF.R.U32.HI R4, RZ, c[0x0][0x2cc], R0 ;  /* 0x0000b300ff040a19 */ /* 0x000fe20000011600 */
[----:B---3--:R1:W3:Y:S03]  /*0fd0*/  @P1 R2UR UR16, R9 ;  /* 0x00000000091013c2 */ /* 0x0082e600000e0000 */
[--C-:B------:R-:W-:Y:S01]  /*0fe0*/  SHF.R.S32.HI R6, RZ, 0x1f, R4.reuse ;  /* 0x0000001fff067819 */ /* 0x100fe20000011404 */
[----:B------:R-:W-:Y:S01]  /*0ff0*/  IMAD.MOV R0, RZ, RZ, -R4 ;  /* 0x000000ffff007224 */ /* 0x000fe200078e0a04 */
[----:B------:R-:W-:Y:S01]  /*1000*/  ISETP.GE.AND P1, PT, R18, UR8, PT ;  /* 0x0000000812007c0c */ /* 0x000fe2000bf26270 */
[----:B------:R-:W-:Y:S01]  /*1010*/  IMAD.WIDE.U32 R2, R4, c[0x0][0x1b0], R2 ;  /* 0x00006c0004027a25 */ /* 0x000fe200078e0002 */
[----:B---3--:R-:W-:Y:S01]  /*1020*/  @!UP0 UMOV UR16, UR6 ;  /* 0x0000000600108c82 */ /* 0x008fe20008000000 */
[----:B------:R-:W-:Y:S01]  /*1030*/  LEA.HI R123, R124, R129, RZ, 0x5 ;  /* 0x000000817c7b7211 */ /* 0x000fe200078f28ff */
[----:B------:R-:W-:Y:S01]  /*1040*/  USHF.R.S32.HI UR6, URZ, 0x1f, UR16 ;  /* 0x0000001f3f067899 */ /* 0x000fe20008011410 */
[----:B------:R-:W-:Y:S01]  /*1050*/  IMAD R5, R0, c[0x0][0x2c4], R5 ;  /* 0x0000b10000057a24 */ /* 0x000fe200078e0205 */
[----:B------:R-:W-:Y:S01]  /*1060*/  UIMAD.WIDE.U32 UR14, UR16, UR4, URZ ;  /* 0x00000004100e72a5 */ /* 0x000fe2000f8e003f */
[----:B------:R-:W-:Y:S01]  /*1070*/  IMAD R6, R6, c[0x0][0x1b0], RZ ;  /* 0x00006c0006067a24 */ /* 0x000fe200078e02ff */
[----:B------:R-:W-:Y:S01]  /*1080*/  UIMAD UR6, UR6, UR4, URZ ;  /* 0x00000004060672a4 */ /* 0x000fe2000f8e023f */
[----:B------:R-:W-:Y:S01]  /*1090*/  SHF.R.S32.HI R130, RZ, 0x1f, R128 ;  /* 0x0000001fff827819 */ /* 0x000fe20000011480 */
[----:B------:R-:W-:Y:S01]  /*10a0*/  UIADD3 UR28, UR31, UR9, URZ ;  /* 0x000000091f1c7290 */ /* 0x000fe2000fffe03f */
[----:B------:R-:W-:Y:S01]  /*10b0*/  IMAD R4, R4, c[0x0][0x1b4], R6 ;  /* 0x00006d0004047a24 */ /* 0x000fe200078e0206 */
[----:B------:R-:W-:Y:S01]  /*10c0*/  SHF.R.S32.HI R0, RZ, 0x1f, R5 ;  /* 0x0000001fff007819 */ /* 0x000fe20000011405 */
[----:B------:R-:W-:Y:S01]  /*10d0*/  IMAD.SHL.U32 R6, R21, 0x40, RZ ;  /* 0x0000004015067824 */ /* 0x000fe200078e00ff */
[----:B------:R-:W-:Y:S01]  /*10e0*/  UIMAD UR6, UR16, UR5, UR6 ;  /* 0x00000005100672a4 */ /* 0x000fe2000f8e0206 */
[----:B------:R-:W-:Y:S01]  /*10f0*/  IMAD.IADD R3, R3, 0x1, R4 ;  /* 0x0000000103037824 */ /* 0x000fe200078e0204 */
[----:B------:R-:W-:Y:S01]  /*1100*/  STL [R1], R128 ;  /* 0x0000008001007387 */ /* 0x000fe20000100800 */
[----:B------:R-:W-:Y:S01]  /*1110*/  IMAD R4, R0, c[0x0][0x1a8], RZ ;  /* 0x00006a0000047a24 */ /* 0x000fe200078e02ff */
[----:B------:R-:W-:Y:S01]  /*1120*/  LOP3.LUT R0, R6, 0x1c0, RZ, 0xc0, !PT ;  /* 0x000001c006007812 */ /* 0x000fe200078ec0ff */
[----:B------:R-:W-:Y:S01]  /*1130*/  IMAD.WIDE.U32 R2, R5, c[0x0][0x1a8], R2 ;  /* 0x00006a0005027a25 */ /* 0x000fe200078e0002 */
[----:B------:R-:W-:-:S02]  /*1140*/  UIADD3 UR6, UR15, UR6, URZ ;  /* 0x000000060f067290 */ /* 0x000fc4000fffe03f */
[----:B------:R-:W-:Y:S01]  /*1150*/  ULDC.64 UR4, c[0x0][0x1e8] ;  /* 0x00007a0000047ab9 */ /* 0x000fe20000000a00 */
[----:B------:R-:W-:Y:S01]  /*1160*/  IMAD R6, R5, c[0x0][0x1ac], R4 ;  /* 0x00006b0005067a24 */ /* 0x000fe200078e0204 */
[----:B------:R-:W-:Y:S01]  /*1170*/  SHF.R.U32.HI R4, RZ, 0x3, R0 ;  /* 0x00000003ff047819 */ /* 0x000fe20000011600 */
[----:B------:R-:W-:Y:S01]  /*1180*/  IMAD.MOV.U32 R5, RZ, RZ, c[0x0][0x2b8] ;  /* 0x0000ae00ff057624 */ /* 0x000fe200078e00ff */
[----:B------:R-:W-:Y:S02]  /*1190*/  LOP3.LUT R0, R0, 0x38, R128, 0xf8, !PT ;  /* 0x0000003800007812 */ /* 0x000fe400078ef880 */
[----:B------:R-:W-:Y:S02]  /*11a0*/  LEA R15, P0, R2, c[0x0][0x160], 0x1 ;  /* 0x00005800020f7a11 */ /* 0x000fe400078008ff */
[----:B------:R-:W-:Y:S01]  /*11b0*/  LOP3.LUT R8, R0, R4, RZ, 0x3c, !PT ;  /* 0x0000000400087212 */ /* 0x000fe200078e3cff */
[----:B------:R-:W-:Y:S01]  /*11c0*/  IMAD.IADD R0, R3, 0x1, R6 ;  /* 0x0000000103007824 */ /* 0x000fe200078e0206 */
[----:B------:R-:W-:Y:S01]  /*11d0*/  LEA.HI R3, R124, R129, RZ, 0x6 ;  /* 0x000000817c037211 */ /* 0x000fe200078f30ff */
[----:B------:R-:W-:Y:S01]  /*11e0*/  SHFL.IDX PT, R6, R15, RZ, 0x181f ;  /* 0x00181fff0f067589 */ /* 0x000fe200000e0000 */
[----:B------:R-:W-:-:S02]  /*11f0*/  ISETP.NE.AND P3, PT, R5, 0x1, PT ;  /* 0x000000010500780c */ /* 0x000fc40003f65270 */
[----:B------:R-:W-:Y:S01]  /*1200*/  LEA.HI.X R14, R2, c[0x0][0x164], R0, 0x1, P0 ;  /* 0x00005900020e7a11 */ /* 0x000fe200000f0c00 */
[----:B------:R-:W-:Y:S01]  /*1210*/  IMAD.SHL.U32 R0, R3, 0x8, RZ ;  /* 0x0000000803007824 */ /* 0x000fe200078e00ff */
[----:B------:R-:W-:Y:S01]  /*1220*/  SHFL.IDX PT, R2, R15, 0x1, 0x181f ;  /* 0x00381f000f027f89 */ /* 0x000fe200000e0000 */
[C---:B------:R-:W-:Y:S02]  /*1230*/  IADD3 R5, R18.reuse, 0x10, RZ ;  /* 0x0000001012057810 */ /* 0x040fe40007ffe0ff */
[----:B------:R-:W-:Y:S01]  /*1240*/  IADD3 R4, R18, 0x20, RZ ;  /* 0x0000002012047810 */ /* 0x000fe20007ffe0ff */
[----:B------:R-:W3:Y:S01]  /*1250*/  SHFL.IDX PT, R7, R14, RZ, 0x181f ;  /* 0x00181fff0e077589 */ /* 0x000ee200000e0000 */
[----:B------:R-:W-:Y:S02]  /*1260*/  LOP3.LUT R8, R8, 0xfffffe00, R0, 0xf8, !PT ;  /* 0xfffffe0008087812 */ /* 0x000fe400078ef800 */
[----:B------:R-:W-:Y:S01]  /*1270*/  ISETP.GE.AND P0, PT, R5, UR8, PT ;  /* 0x0000000805007c0c */ /* 0x000fe2000bf06270 */
[----:B------:R-:W4:Y:S01]  /*1280*/  SHFL.IDX PT, R3, R14, 0x1, 0x181f ;  /* 0x00381f000e037f89 */ /* 0x000f2200000e0000 */
[----:B------:R-:W-:Y:S01]  /*1290*/  ISETP.GE.AND P2, PT, R4, UR8, PT ;  /* 0x0000000804007c0c */ /* 0x000fe2000bf46270 */
[----:B------:R-:W-:Y:S01]  /*12a0*/  IMAD.SHL.U32 R245, R8, 0x2, RZ ;  /* 0x0000000208f57824 */ /* 0x000fe200078e00ff */
[----:B------:R-:W-:Y:S01]  /*12b0*/  SHF.R.S32.HI R0, RZ, 0x1f, R42 ;  /* 0x0000001fff007819 */ /* 0x000fe2000001142a */
[----:B------:R-:W-:Y:S03]  /*12c0*/  SHFL.IDX PT, R4, R15, 0x2, 0x181f ;  /* 0x00581f000f047f89 */ /* 0x000fe600000e0000 */
[----:B------:R-:W-:Y:S01]  /*12d0*/  LEA.HI R0, R0, R42, RZ, 0x3 ;  /* 0x0000002a00007211 */ /* 0x000fe200078f18ff */
[----:B------:R-:W-:Y:S03]  /*12e0*/  SHFL.IDX PT, R5, R14, 0x2, 0x181f ;  /* 0x00581f000e057f89 */ /* 0x000fe600000e0000 */
[----:B------:R-:W-:Y:S01]  /*12f0*/  LOP3.LUT R126, R0, 0xfffffff8, RZ, 0xc0, !PT ;  /* 0xfffffff8007e7812 */ /* 0x000fe200078ec0ff */
[----:B------:R-:W-:Y:S01]  /*1300*/  SHFL.IDX PT, R8, R15, 0x3, 0x181f ;  /* 0x00781f000f087f89 */ /* 0x000fe200000e0000 */
[----:B------:R-:W-:-:S03]  /*1310*/  IADD3 R0, R18, 0x50, RZ ;  /* 0x0000005012007810 */ /* 0x000fc60007ffe0ff */
[----:B-1----:R-:W1:Y:S04]  /*1320*/  SHFL.IDX PT, R9, R14, 0x3, 0x181f ;  /* 0x00781f000e097f89 */ /* 0x002e6800000e0000 */
[----:B------:R-:W-:Y:S01]  /*1330*/  SHFL.IDX PT, R12, R15, 0x4, 0x181f ;  /* 0x00981f000f0c7f89 */ /* 0x000fe200000e0000 */
[----:B---3--:R-:W-:-:S03]  /*1340*/  @!P1 IMAD.WIDE R16, R128, 0x2, R6 ;  /* 0x0000000280109825 */ /* 0x008fc600078e0206 */
[----:B------:R-:W3:Y:S01]  /*1350*/  SHFL.IDX PT, R13, R14, 0x4, 0x181f ;  /* 0x00981f000e0d7f89 */ /* 0x000ee200000e0000 */
[----:B------:R-:W-:-:S03]  /*1360*/  @!P1 IMAD.WIDE R10, R126, 0x2, R6 ;  /* 0x000000027e0a9825 */ /* 0x000fc600078e0206 */
[----:B------:R2:W-:Y:S01]  /*1370*/  @!P1 LDGSTS.E.BYPASS.LTC128B.128 [R245+0x8080], [R16.64], !P5 ;  /* 0x0808000010f59fae */ /* 0x0005e2000e901d54 */
[----:B----4-:R-:W-:-:S03]  /*1380*/  @!P0 IMAD.WIDE R6, R128, 0x2, R2 ;  /* 0x0000000280068825 */ /* 0x010fc600078e0202 */
[----:B------:R1:W-:Y:S01]  /*1390*/  @!P1 LDGSTS.E.BYPASS.LTC128B.128 [R245+0xc080], [R10.64], !P4 ;  /* 0x0c0800000af59fae */ /* 0x0003e2000e101d54 */
[----:B------:R-:W-:-:S03]  /*13a0*/  ISETP.GE.AND P1, PT, R19, UR8, PT ;  /* 0x0000000813007c0c */ /* 0x000fc6000bf26270 */
[----:B------:R4:W-:Y:S01]  /*13b0*/  @!P0 LDGSTS.E.BYPASS.LTC128B.128 [R245+0x8880], [R6.64], !P5 ;  /* 0x0888000006f58fae */ /* 0x0009e2000e901d54 */
[----:B------:R-:W-:Y:S01]  /*13c0*/  UIMAD.WIDE.U32 UR16, UR10, UR4, URZ ;  /* 0x000000040a1072a5 */ /* 0x000fe2000f8e003f */
[----:B------:R-:W-:Y:S02]  /*13d0*/  IADD3 R41, -R21, UR28, RZ ;  /* 0x0000001c15297c10 */ /* 0x000fe4000fffe1ff */
[----:B------:R-:W-:Y:S01]  /*13e0*/  SHF.R.S32.HI R122, RZ, 0x5, R123 ;  /* 0x00000005ff7a7819 */ /* 0x000fe2000001147b */
[----:B------:R-:W-:Y:S01]  /*13f0*/  STL [R1+0x20], R126 ;  /* 0x0000207e01007387 */ /* 0x000fe20000100800 */
[----:B-1----:R-:W-:-:S04]  /*1400*/  @!P6 IMAD.WIDE R10, R128, 0x2, R8 ;  /* 0x00000002800ae825 */ /* 0x002fc800078e0208 */
[----:B----4-:R-:W-:-:S04]  /*1410*/  @!P0 IMAD.WIDE R6, R126, 0x2, R2 ;  /* 0x000000027e068825 */ /* 0x010fc800078e0202 */
[--C-:B------:R-:W-:Y:S01]  /*1420*/  @!P2 IMAD.WIDE R2, R128, 0x2, R4.reuse ;  /* 0x000000028002a825 */ /* 0x100fe200078e0204 */
[----:B------:R1:W-:Y:S01]  /*1430*/  @!P0 LDGSTS.E.BYPASS.LTC128B.128 [R245+0xc880], [R6.64], !P4 ;  /* 0x0c88000006f58fae */ /* 0x0003e2000e101d54 */
[----:B------:R-:W-:Y:S02]  /*1440*/  ISETP.GE.AND P0, PT, R0, UR8, PT ;  /* 0x0000000800007c0c */ /* 0x000fe4000bf06270 */
[----:B------:R-:W-:Y:S01]  /*1450*/  @!P2 IMAD.WIDE R4, R126, 0x2, R4 ;  /* 0x000000027e04a825 */ /* 0x000fe200078e0204 */
[----:B------:R4:W-:Y:S01]  /*1460*/  @!P2 LDGSTS.E.BYPASS.LTC128B.128 [R245+0x9080], [R2.64], !P5 ;  /* 0x0908000002f5afae */ /* 0x0009e2000e901d54 */
[----:B------:R-:W-:-:S03]  /*1470*/  IADD3 R0, R18, 0x60, RZ ;  /* 0x0000006012007810 */ /* 0x000fc60007ffe0ff */
[----:B------:R2:W-:Y:S01]  /*1480*/  @!P2 LDGSTS.E.BYPASS.LTC128B.128 [R245+0xd080], [R4.64], !P4 ;  /* 0x0d08000004f5afae */ /* 0x0005e2000e101d54 */
[----:B------:R-:W-:Y:S02]  /*1490*/  ISETP.GE.AND P2, PT, R0, UR8, PT ;  /* 0x0000000800007c0c */ /* 0x000fe4000bf46270 */
[----:B------:R-:W-:Y:S01]  /*14a0*/  IADD3 R0, R131, UR19, RZ ;  /* 0x0000001383007c10 */ /* 0x000fe2000fffe0ff */
[----:B------:R2:W-:Y:S04]  /*14b0*/  @!P6 LDGSTS.E.BYPASS.LTC128B.128 [R245+0x9880], [R10.64], !P5 ;  /* 0x098800000af5efae */ /* 0x0005e8000e901d54 */
[----:B-1----:R-:W-:Y:S01]  /*14c0*/  SHFL.IDX PT, R6, R15, 0x5, 0x181f ;  /* 0x00b81f000f067f89 */ /* 0x002fe200000e0000 */
[----:B----4-:R-:W-:-:S03]  /*14d0*/  @!P6 IMAD.WIDE R2, R126, 0x2, R8 ;  /* 0x000000027e02e825 */ /* 0x010fc600078e0208 */
[----:B------:R-:W1:Y:S01]  /*14e0*/  SHFL.IDX PT, R7, R14, 0x5, 0x181f ;  /* 0x00b81f000e077f89 */ /* 0x000e6200000e0000 */
[----:B---3--:R-:W-:-:S03]  /*14f0*/  @!P1 IMAD.WIDE R8, R128, 0x2, R12 ;  /* 0x0000000280089825 */ /* 0x008fc600078e020c */
[----:B------:R3:W-:Y:S01]  /*1500*/  @!P6 LDGSTS.E.BYPASS.LTC128B.128 [R245+0xd880], [R2.64], !P4 ;  /* 0x0d88000002f5efae */ /* 0x0007e2000e101d54 */
[----:B------:R-:W-:Y:S01]  /*1510*/  ISETP.GE.AND P6, PT, R0, UR9, PT ;  /* 0x0000000900007c0c */ /* 0x000fe2000bfc6270 */
[----:B--2---:R-:W-:Y:S02]  /*1520*/  @!P1 IMAD.WIDE R4, R126, 0x2, R12 ;  /* 0x000000027e049825 */ /* 0x004fe400078e020c */
[----:B------:R1:W-:Y:S01]  /*1530*/  @!P1 LDGSTS.E.BYPASS.LTC128B.128 [R245+0xa080], [R8.64], !P5 ;  /* 0x0a08000008f59fae */ /* 0x0003e2000e901d54 */
[----:B------:R-:W-:Y:S02]  /*1540*/  IADD3 R11, R18, 0x70, RZ ;  /* 0x00000070120b7810 */ /* 0x000fe40007ffe0ff */
[----:B------:R-:W-:Y:S01]  /*1550*/  IADD3 R12, R0, UR11, RZ ;  /* 0x0000000b000c7c10 */ /* 0x000fe2000fffe0ff */
[----:B------:R2:W-:Y:S01]  /*1560*/  @!P1 LDGSTS.E.BYPASS.LTC128B.128 [R245+0xe080], [R4.64], !P4 ;  /* 0x0e08000004f59fae */ /* 0x0005e2000e101d54 */
[----:B------:R-:W-:Y:S02]  /*1570*/  ISETP.GE.AND P1, PT, R11, UR8, PT ;  /* 0x000000080b007c0c */ /* 0x000fe4000bf26270 */
[----:B------:R-:W-:Y:S01]  /*1580*/  ISETP.GT.OR P6, PT, R131, 0x2f, P6 ;  /* 0x0000002f8300780c */ /* 0x000fe200037c4670 */
[----:B------:R-:W-:-:S04]  /*1590*/  @P3 IMAD.HI.U32 R10, R12, c[0x0][0x2bc], RZ ;  /* 0x0000af000c0a3a27 */ /* 0x000fc800078e00ff */
[----:B------:R-:W-:Y:S01]  /*15a0*/  IMAD.MOV.U32 R0, RZ, RZ, R12 ;  /* 0x000000ffff007224 */ /* 0x000fe200078e000c */
[----:B------:R-:W-:Y:S01]  /*15b0*/  @P3 SHF.R.U32.HI R0, RZ, c[0x0][0x2c0], R10 ;  /* 0x0000b000ff003a19 */ /* 0x000fe2000001160a */
[----:B---3--:R-:W-:Y:S04]  /*15c0*/  SHFL.IDX PT, R2, R15, 0x7, 0x181f ;  /* 0x00f81f000f027f89 */ /* 0x008fe800000e0000 */
[----:B------:R-:W-:Y:S01]  /*15d0*/  SHFL.IDX PT, R3, R14, 0x7, 0x181f ;  /* 0x00f81f000e037f89 */ /* 0x000fe200000e0000 */
[----:B-1----:R-:W-:-:S03]  /*15e0*/  @!P0 IMAD.WIDE R8, R128, 0x2, R6 ;  /* 0x0000000280088825 */ /* 0x002fc600078e0206 */
[----:B--2---:R-:W-:Y:S01]  /*15f0*/  SHFL.IDX PT, R4, R15, 0x6, 0x181f ;  /* 0x00d81f000f047f89 */ /* 0x004fe200000e0000 */
[----:B------:R-:W-:-:S03]  /*1600*/  @!P0 IMAD.WIDE R6, R126, 0x2, R6 ;  /* 0x000000027e068825 */ /* 0x000fc600078e0206 */
[----:B------:R-:W1:Y:S04]  /*1610*/  SHFL.IDX PT, R5, R14, 0x6, 0x181f ;  /* 0x00d81f000e057f89 */ /* 0x000e6800000e0000 */
[----:B------:R2:W-:Y:S04]  /*1620*/  @!P0 LDGSTS.E.BYPASS.LTC128B.128 [R245+0xa880], [R8.64], !P5 ;  /* 0x0a88000008f58fae */ /* 0x0005e8000e901d54 */
[----:B------:R3:W-:Y:S01]  /*1630*/  @!P0 LDGSTS.E.BYPASS.LTC128B.128 [R245+0xe880], [R6.64], !P4 ;  /* 0x0e88000006f58fae */ /* 0x0007e2000e101d54 */
[----:B-1----:R-:W-:-:S05]  /*1640*/  @!P2 IMAD.WIDE R10, R128, 0x2, R4 ;  /* 0x00000002800aa825 */ /* 0x002fca00078e0204 */
[----:B------:R1:W-:Y:S01]  /*1650*/  @!P2 LDGSTS.E.BYPASS.LTC128B.128 [R245+0xb080], [R10.64], !P5 ;  /* 0x0b0800000af5afae */ /* 0x0003e2000e901d54 */
[----:B--2---:R-:W-:-:S04]  /*1660*/  @!P2 IMAD.WIDE R8, R126, 0x2, R4 ;  /* 0x000000027e08a825 */ /* 0x004fc800078e0204 */
[--C-:B------:R-:W-:Y:S01]  /*1670*/  @!P1 IMAD.WIDE R4, R128, 0x2, R2.reuse ;  /* 0x0000000280049825 */ /* 0x100fe200078e0202 */
[----:B------:R2:W-:Y:S01]  /*1680*/  @!P2 LDGSTS.E.BYPASS.LTC128B.128 [R245+0xf080], [R8.64], !P4 ;  /* 0x0f08000008f5afae */ /* 0x0005e2000e101d54 */
[----:B---3--:R-:W-:Y:S02]  /*1690*/  @!P6 IADD3 R7, P0, R0, UR14, RZ ;  /* 0x0000000e0007ec10 */ /* 0x008fe4000ff1e0ff */
[----:B------:R-:W-:Y:S01]  /*16a0*/  @!P1 IMAD.WIDE R2, R126, 0x2, R2 ;  /* 0x000000027e029825 */ /* 0x000fe200078e0202 */
[----:B------:R3:W-:Y:S01]  /*16b0*/  @!P1 LDGSTS.E.BYPASS.LTC128B.128 [R245+0xb880], [R4.64], !P5 ;  /* 0x0b88000004f59fae */ /* 0x0007e2000e901d54 */
[----:B------:R-:W-:Y:S02]  /*16c0*/  @!P6 LEA.HI.X.SX32 R13, R0, UR6, 0x1, P0 ;  /* 0x00000006000dec11 */ /* 0x000fe400080f0eff */
[C---:B------:R-:W-:Y:S01]  /*16d0*/  @!P6 LEA R6, P0, R7.reuse, c[0x0][0x2a0], 0x2 ;  /* 0x0000a8000706ea11 */ /* 0x040fe200078010ff */
[----:B------:R4:W-:Y:S03]  /*16e0*/  @!P1 LDGSTS.E.BYPASS.LTC128B.128 [R245+0xf880], [R2.64], !P4 ;  /* 0x0f88000002f59fae */ /* 0x0009e6000e101d54 */
[----:B------:R-:W-:Y:S01]  /*16f0*/  @!P6 LEA.HI.X R7, R7, c[0x0][0x2a4], R13, 0x2, P0 ;  /* 0x0000a9000707ea11 */ /* 0x000fe200000f140d */
[----:B------:R-:W0:Y:S04]  /*1700*/  LDGDEPBAR ;  /* 0x00000000000079af */ /* 0x000e280000000000 */
[----:B------:R-:W-:Y:S06]  /*1710*/  BAR.SYNC.DEFER_BLOCKING 0x0 ;  /* 0x0000000000007b1d */ /* 0x000fec0000010000 */
[----:B------:R1:W5:Y:S01]  /*1720*/  @!P6 LDG.E R242, [R6.64] ;  /* 0x0000001406f2e981 */ /* 0x000362000c1e1900 */
[----:B------:R-:W-:Y:S01]  /*1730*/  IMAD.MOV R0, RZ, RZ, -R0 ;  /* 0x000000ffff007224 */ /* 0x000fe200078e0a00 */
[----:B------:R-:W-:Y:S01]  /*1740*/  UIMAD UR8, UR18, UR4, URZ ;  /* 0x00000004120872a4 */ /* 0x000fe2000f8e023f */
[----:B--2---:R-:W-:Y:S01]  /*1750*/  LEA.HI R8, R124, R129, RZ, 0x4 ;  /* 0x000000817c087211 */ /* 0x004fe200078f20ff */
[C---:B------:R-:W-:Y:S01]  /*1760*/  IMAD.WIDE R18, R128.reuse, 0x2, RZ ;  /* 0x0000000280127825 */ /* 0x040fe200078e02ff */
[C---:B------:R-:W-:Y:S01]  /*1770*/  ISETP.GE.AND P2, PT, R41.reuse, 0x1, PT ;  /* 0x000000012900780c */ /* 0x040fe20003f46270 */
[----:B------:R-:W-:Y:S01]  /*1780*/  UIMAD UR8, UR10, UR5, UR8 ;  /* 0x000000050a0872a4 */ /* 0x000fe2000f8e0208 */
[----:B------:R-:W-:Y:S01]  /*1790*/  ISETP.GE.AND P5, PT, R128, c[0x0][0x1d4], PT ;  /* 0x0000750080007a0c */ /* 0x000fe20003fa6270 */
[----:B------:R-:W-:Y:S01]  /*17a0*/  IMAD R243, R0, c[0x0][0x2b8], R12 ;  /* 0x0000ae0000f37a24 */ /* 0x000fe200078e020c */
[----:B------:R-:W-:Y:S01]  /*17b0*/  LOP3.LUT R12, R8, 0xfffffff0, RZ, 0xc0, !PT ;  /* 0xfffffff0080c7812 */ /* 0x000fe200078ec0ff */
[----:B------:R-:W-:Y:S01]  /*17c0*/  UIADD3 UR8, UR17, UR8, URZ ;  /* 0x0000000811087290 */ /* 0x000fe2000fffe03f */
[----:B------:R-:W-:Y:S01]  /*17d0*/  ISETP.GE.AND P1, PT, R41, 0x11, PT ;  /* 0x000000112900780c */ /* 0x000fe20003f26270 */
[C---:B----4-:R-:W-:Y:S01]  /*17e0*/  IMAD.WIDE.U32 R2, R243.reuse, c[0x0][0x1e0], RZ ;  /* 0x00007800f3027a25 */ /* 0x050fe200078e00ff */
[----:B------:R-:W-:Y:S01]  /*17f0*/  SHF.R.S32.HI R13, RZ, 0x1f, R243 ;  /* 0x0000001fff0d7819 */ /* 0x000fe200000114f3 */
[----:B------:R-:W-:Y:S01]  /*1800*/  ULDC.64 UR4, c[0x0][0x210] ;  /* 0x0000840000047ab9 */ /* 0x000fe20000000a00 */
[----:B------:R-:W-:Y:S01]  /*1810*/  SHF.R.S32.HI R14, RZ, 0x4, R8 ;  /* 0x00000004ff0e7819 */ /* 0x000fe20000011408 */
[----:B---3--:R-:W-:Y:S01]  /*1820*/  IMAD R5, R243, c[0x0][0x1e0], RZ ;  /* 0x00007800f3057a24 */ /* 0x008fe200078e02ff */
[----:B------:R-:W-:Y:S01]  /*1830*/  ISETP.GE.AND P4, PT, R42, c[0x0][0x1d4], PT ;  /* 0x000075002a007a0c */ /* 0x000fe20003f86270 */
[----:B------:R-:W-:Y:S01]  /*1840*/  IMAD R0, R13, c[0x0][0x1e0], RZ ;  /* 0x000078000d007a24 */ /* 0x000fe200078e02ff */
[----:B------:R-:W-:Y:S01]  /*1850*/  UIMAD UR18, UR18, UR4, URZ ;  /* 0x00000004121272a4 */ /* 0x000fe2000f8e023f */
[----:B------:R-:W-:Y:S01]  /*1860*/  IMAD.IADD R12, R129, 0x1, -R12 ;  /* 0x00000001810c7824 */ /* 0x000fe200078e0a0c */
[----:B------:R-:W-:Y:S01]  /*1870*/  UIMAD.WIDE.U32 UR24, UR10, UR4, URZ ;  /* 0x000000040a1872a5 */ /* 0x000fe2000f8e003f */
[----:B------:R-:W-:Y:S01]  /*1880*/  IMAD R0, R243, c[0x0][0x1e4], R0 ;  /* 0x00007900f3007a24 */ /* 0x000fe200078e0200 */
[----:B------:R-:W-:Y:S01]  /*1890*/  UIMAD UR18, UR10, UR5, UR18 ;  /* 0x000000050a1272a4 */ /* 0x000fe2000f8e0212 */
[----:B------:R-:W-:Y:S01]  /*18a0*/  IMAD R13, R13, c[0x0][0x208], RZ ;  /* 0x000082000d0d7a24 */ /* 0x000fe200078e02ff */
[----:B------:R-:W-:Y:S01]  /*18b0*/  SHF.R.S32.HI R16, RZ, 0x1f, R12 ;  /* 0x0000001fff107819 */ /* 0x000fe2000001140c */
[----:B------:R-:W-:Y:S01]  /*18c0*/  IMAD.IADD R3, R3, 0x1, R0 ;  /* 0x0000000103037824 */ /* 0x000fe200078e0200 */
[----:B------:R-:W-:Y:S01]  /*18d0*/  UIADD3 UR18, UR25, UR18, URZ ;  /* 0x0000001219127290 */ /* 0x000fe2000fffe03f */
[----:B-1----:R-:W-:Y:S01]  /*18e0*/  IMAD.U32 R7, RZ, RZ, UR10 ;  /* 0x0000000aff077e24 */ /* 0x002fe2000f8e00ff */
[----:B------:R-:W-:Y:S01]  /*18f0*/  LEA.HI R16, R16, R12, RZ, 0x3 ;  /* 0x0000000c10107211 */ /* 0x000fe200078f18ff */
[----:B------:R-:W-:Y:S01]  /*1900*/  IMAD R13, R243, c[0x0][0x20c], R13 ;  /* 0x00008300f30d7a24 */ /* 0x000fe200078e020d */
[----:B------:R-:W-:Y:S01]  /*1910*/  LOP3.LUT P6, RZ, R40, 0x2, RZ, 0xc0, !PT ;  /* 0x0000000228ff7812 */ /* 0x000fe200078cc0ff */
[----:B------:R-:W-:Y:S01]  /*1920*/  UIADD3 UR4, UR23, -0x1, URZ ;  /* 0xffffffff17047890 */ /* 0x000fe2000fffe03f */
[----:B------:R-:W-:Y:S01]  /*1930*/  LOP3.LUT R15, R16, 0xfffffff8, RZ, 0xc0, !PT ;  /* 0xfffffff8100f7812 */ /* 0x000fe200078ec0ff */
[----:B------:R-:W-:Y:S01]  /*1940*/  STL [R1+0x2c], R130 ;  /* 0x00002c8201007387 */ /* 0x000fe20000100800 */
[----:B------:R-:W-:Y:S01]  /*1950*/  SHF.R.S32.HI R127, RZ, 0x1f, R126 ;  /* 0x0000001fff7f7819 */ /* 0x000fe2000001147e */
[----:B------:R-:W-:Y:S01]  /*1960*/  UISETP.GT.AND UP0, UPT, UR4, UR7, UPT ;  /* 0x000000070400728c */ /* 0x000fe2000bf04270 */
[----:B------:R-:W-:Y:S01]  /*1970*/  SEL R125, RZ, 0x10, P4 ;  /* 0x00000010ff7d7807 */ /* 0x000fe20002000000 */
[----:B------:R-:W-:Y:S01]  /*1980*/  IMAD.IADD R22, R12, 0x1, -R15 ;  /* 0x000000010c167824 */ /* 0x000fe200078e0a0f */
[----:B------:R-:W-:Y:S01]  /*1990*/  IADD3 R244, R245, 0x2080, RZ ;  /* 0x00002080f5f47810 */ /* 0x000fe20007ffe0ff */
[----:B------:R-:W-:Y:S01]  /*19a0*/  STL [R1+0x28], R127 ;  /* 0x0000287f01007387 */ /* 0x000fe20000100800 */
[----:B-----5:R-:W-:Y:S01]  /*19b0*/  SHF.R.S32.HI R17, RZ, 0x1f, R242 ;  /* 0x0000001fff117819 */ /* 0x020fe200000114f2 */
[----:B------:R-:W-:-:S04]  /*19c0*/  IMAD.WIDE.U32 R2, R242, c[0x0][0x1f0], R2 ;  /* 0x00007c00f2027a25 */ /* 0x000fc800078e0002 */
[----:B------:R-:W-:Y:S01]  /*19d0*/  IMAD R0, R17, c[0x0][0x1f0], RZ ;  /* 0x00007c0011007a24 */ /* 0x000fe200078e02ff */
[----:B------:R-:W-:-:S03]  /*19e0*/  IADD3 R4, P0, R2, UR16, RZ ;  /* 0x0000001002047c10 */ /* 0x000fc6000ff1e0ff */
[----:B------:R-:W-:-:S05]  /*19f0*/  IMAD R0, R242, c[0x0][0x1f4], R0 ;  /* 0x00007d00f2007a24 */ /* 0x000fca00078e0200 */
[----:B------:R-:W-:Y:S01]  /*1a00*/  IADD3.X R2, R3, UR8, R0, P0, !PT ;  /* 0x0000000803027c10 */ /* 0x000fe200087fe400 */
[----:B------:R-:W-:Y:S01]  /*1a10*/  IMAD R3, R242, c[0x0][0x1f0], R5 ;  /* 0x00007c00f2037a24 */ /* 0x000fe200078e0205 */
[----:B------:R-:W-:-:S04]  /*1a20*/  LEA R6, P0, R4, c[0x0][0x1c8], 0x1 ;  /* 0x0000720004067a11 */ /* 0x000fc800078008ff */
[----:B------:R-:W-:Y:S01]  /*1a30*/  LEA.HI.X R0, R4, c[0x0][0x1cc], R2, 0x1, P0 ;  /* 0x0000730004007a11 */ /* 0x000fe200000f0c02 */
[----:B------:R-:W-:Y:S01]  /*1a40*/  IMAD R4, R7, c[0x0][0x1e8], R3 ;  /* 0x00007a0007047a24 */ /* 0x000fe200078e0203 */
[----:B------:R-:W-:Y:S01]  /*1a50*/  SHFL.IDX PT, R2, R6, RZ, 0x181f ;  /* 0x00181fff06027589 */ /* 0x000fe200000e0000 */
[----:B------:R-:W-:-:S03]  /*1a60*/  ISETP.GT.AND P0, PT, R41, 0x20, PT ;  /* 0x000000202900780c */ /* 0x000fc60003f04270 */
[----:B------:R-:W1:Y:S01]  /*1a70*/  SHFL.IDX PT, R3, R0, RZ, 0x181f ;  /* 0x00181fff00037589 */ /* 0x000e6200000e0000 */
[----:B------:R-:W-:-:S03]  /*1a80*/  LEA R4, R4, c[0x0][0x1c8], 0x1 ;  /* 0x0000720004047a11 */ /* 0x000fc600078e08ff */
[----:B------:R-:W-:Y:S04]  /*1a90*/  SHFL.IDX PT, R6, R6, 0x1, 0x181f ;  /* 0x00381f0006067f89 */ /* 0x000fe800000e0000 */
[----:B------:R-:W-:Y:S04]  /*1aa0*/  SHFL.IDX PT, R7, R0, 0x1, 0x181f ;  /* 0x00381f0000077f89 */ /* 0x000fe800000e0000 */
[----:B------:R-:W-:Y:S04]  /*1ab0*/  SHFL.IDX PT, R4, R4, 0x2, 0x181f ;  /* 0x00581f0004047f89 */ /* 0x000fe800000e0000 */
[----:B------:R2:W3:Y:S01]  /*1ac0*/  SHFL.IDX PT, R5, R0, 0x2, 0x181f ;  /* 0x00581f0000057f89 */ /* 0x0004e200000e0000 */
[----:B-1----:R-:W-:-:S05]  /*1ad0*/  @P2 IMAD.WIDE R10, R128, 0x2, R2 ;  /* 0x00000002800a2825 */ /* 0x002fca00078e0202 */
[----:B------:R1:W-:Y:S01]  /*1ae0*/  @P2 LDGSTS.E.BYPASS.LTC128B.128 [R245+0x5080], [R10.64], !P5 ;  /* 0x050800000af52fae */ /* 0x0003e2000e901d54 */
[----:B--2---:R-:W-:Y:S01]  /*1af0*/  LEA.HI R0, R8, R14, RZ, 0x1 ;  /* 0x0000000e08007211 */ /* 0x004fe200078f08ff */
[----:B------:R-:W-:-:S03]  /*1b00*/  IMAD.WIDE.U32 R8, R243, c[0x0][0x208], RZ ;  /* 0x00008200f3087a25 */ /* 0x000fc600078e00ff */
[----:B------:R-:W-:Y:S01]  /*1b10*/  LOP3.LUT R0, R0, 0xfffffffe, RZ, 0xc0, !PT ;  /* 0xfffffffe00007812 */ /* 0x000fe200078ec0ff */
[----:B------:R-:W-:Y:S02]  /*1b20*/  IMAD.IADD R13, R9, 0x1, R13 ;  /* 0x00000001090d7824 */ /* 0x000fe400078e020d */
[----:B------:R-:W-:Y:S02]  /*1b30*/  IMAD.MOV.U32 R12, RZ, RZ, R8 ;  /* 0x000000ffff0c7224 */ /* 0x000fe400078e0008 */
[----:B------:R-:W-:-:S04]  /*1b40*/  @P2 IMAD.WIDE R8, R126, 0x2, R2 ;  /* 0x000000027e082825 */ /* 0x000fc800078e0202 */
[C---:B---3--:R-:W-:Y:S01]  /*1b50*/  @P0 IMAD.WIDE R2, R128.reuse, 0x2, R4 ;  /* 0x0000000280020825 */ /* 0x048fe200078e0204 */
[----:B------:R2:W-:Y:S03]  /*1b60*/  @P2 LDGSTS.E.BYPASS.LTC128B.128 [R245+0x6880], [R8.64], !P4 ;  /* 0x0688000008f52fae */ /* 0x0005e6000e101d54 */
[----:B-1----:R-:W-:-:S04]  /*1b70*/  @P1 IMAD.WIDE R10, R128, 0x2, R6 ;  /* 0x00000002800a1825 */ /* 0x002fc800078e0206 */
[----:B------:R-:W-:Y:S01]  /*1b80*/  @P1 IMAD.WIDE R6, R126, 0x2, R6 ;  /* 0x000000027e061825 */ /* 0x000fe200078e0206 */
[----:B------:R1:W-:Y:S03]  /*1b90*/  @P1 LDGSTS.E.BYPASS.LTC128B.128 [R245+0x5880], [R10.64], !P5 ;  /* 0x058800000af51fae */ /* 0x0003e6000e901d54 */
[----:B------:R-:W-:Y:S01]  /*1ba0*/  IMAD.IADD R14, R14, 0x1, -R0 ;  /* 0x000000010e0e7824 */ /* 0x000fe200078e0a00 */
[----:B------:R3:W-:Y:S01]  /*1bb0*/  @P1 LDGSTS.E.BYPASS.LTC128B.128 [R245+0x7080], [R6.64], !P4 ;  /* 0x0708000006f51fae */ /* 0x0007e2000e101d54 */
[----:B------:R-:W-:Y:S02]  /*1bc0*/  IMAD.SHL.U32 R0, R40, 0x40, RZ ;  /* 0x0000004028007824 */ /* 0x000fe400078e00ff */
[----:B------:R-:W-:Y:S01]  /*1bd0*/  @P0 IMAD.WIDE R4, R126, 0x2, R4 ;  /* 0x000000027e040825 */ /* 0x000fe200078e0204 */
[----:B------:R4:W-:Y:S02]  /*1be0*/  @P0 LDGSTS.E.BYPASS.LTC128B.128 [R245+0x6080], [R2.64], !P5 ;  /* 0x0608000002f50fae */ /* 0x0009e4000e901d54 */
[----:B------:R-:W-:-:S02]  /*1bf0*/  LOP3.LUT R0, R0, 0x1c0, RZ, 0xc0, !PT ;  /* 0x000001c000007812 */ /* 0x000fc400078ec0ff */
[----:B------:R5:W-:Y:S04]  /*1c00*/  @P0 LDGSTS.E.BYPASS.LTC128B.128 [R245+0x7880], [R4.64], !P4 ;  /* 0x0788000004f50fae */ /* 0x000be8000e101d54 */
[----:B------:R-:W0:Y:S01]  /*1c10*/  LDGDEPBAR ;  /* 0x00000000000079af */ /* 0x000e220000000000 */
[----:B--2---:R-:W-:Y:S01]  /*1c20*/  SHF.R.U32.HI R8, RZ, 0x3, R0 ;  /* 0x00000003ff087819 */ /* 0x004fe20000011600 */
[----:B---3--:R-:W-:Y:S02]  /*1c30*/  IMAD.SHL.U32 R6, R16, 0x40, RZ ;  /* 0x0000004010067824 */ /* 0x008fe400078e00ff */
[----:B----4-:R-:W-:-:S03]  /*1c40*/  IMAD.SHL.U32 R3, R21, 0x8, RZ ;  /* 0x0000000815037824 */ /* 0x010fc600078e00ff */
[----:B------:R-:W-:Y:S01]  /*1c50*/  LOP3.LUT R121, R6, 0xfffffe00, RZ, 0xc0, !PT ;  /* 0xfffffe0006797812 */ /* 0x000fe200078ec0ff */
[----:B------:R-:W-:Y:S02]  /*1c60*/  IMAD.SHL.U32 R2, R22, 0x40, RZ ;  /* 0x0000004016027824 */ /* 0x000fe400078e00ff */
[----:B-----5:R-:W-:Y:S01]  /*1c70*/  IMAD.SHL.U32 R5, R14, 0x8, RZ ;  /* 0x000000080e057824 */ /* 0x020fe200078e00ff */
[----:B------:R-:W-:Y:S01]  /*1c80*/  LOP3.LUT R9, R0, 0x8, R3, 0xf8, !PT ;  /* 0x0000000800097812 */ /* 0x000fe200078ef803 */
[----:B------:R-:W-:Y:S01]  /*1c90*/  IMAD R4, R17, c[0x0][0x218], RZ ;  /* 0x0000860011047a24 */ /* 0x000fe200078e02ff */
[----:B------:R-:W-:Y:S01]  /*1ca0*/  LOP3.LUT R0, R2, 0x1c0, RZ, 0xc0, !PT ;  /* 0x000001c002007812 */ /* 0x000fe200078ec0ff */
[----:B------:R-:W-:Y:S01]  /*1cb0*/  IMAD.WIDE.U32 R2, R242, c[0x0][0x218], R12 ;  /* 0x00008600f2027a25 */ /* 0x000fe200078e000c */
[----:B------:R-:W-:Y:S01]  /*1cc0*/  LOP3.LUT R8, R9, R8, RZ, 0x3c, !PT ;  /* 0x0000000809087212 */ /* 0x000fe200078e3cff */
[----:B------:R-:W-:-:S04]  /*1cd0*/  DEPBAR.LE SB0, 0x1 ;  /* 0x000080400000791a */ /* 0x000fc80000000000 */
[----:B------:R-:W-:Y:S01]  /*1ce0*/  LOP3.LUT R7, R0, 0x8, R5, 0xf8, !PT ;  /* 0x0000000800077812 */ /* 0x000fe200078ef805 */
[----:B------:R-:W-:-:S04]  /*1cf0*/  DEPBAR.LE SB0, 0x0 ;  /* 0x000080000000791a */ /* 0x000fc80000000000 */
[----:B------:R-:W-:Y:S01]  /*1d00*/  SHF.R.U32.HI R6, RZ, 0x3, R0 ;  /* 0x00000003ff067819 */ /* 0x000fe20000011600 */
[----:B------:R-:W-:Y:S01]  /*1d10*/  IMAD R0, R242, c[0x0][0x21c], R4 ;  /* 0x00008700f2007a24 */ /* 0x000fe200078e0204 */
[----:B------:R-:W-:Y:S01]  /*1d20*/  BAR.SYNC.DEFER_BLOCKING 0x0 ;  /* 0x0000000000007b1d */ /* 0x000fe20000010000 */
[----:B------:R-:W-:Y:S01]  /*1d30*/  IADD3 R5, P0, R2, UR24, RZ ;  /* 0x0000001802057c10 */ /* 0x000fe2000ff1e0ff */
[----:B------:R-:W-:Y:S01]  /*1d40*/  IMAD R2, R122, 0x400, R121 ;  /* 0x000004007a027824 */ /* 0x000fe200078e0279 */
[----:B------:R-:W-:Y:S02]  /*1d50*/  LOP3.LUT R120, R7, R6, RZ, 0x3c, !PT ;  /* 0x0000000607787212 */ /* 0x000fe400078e3cff */
[----:B------:R-:W-:Y:S01]  /*1d60*/  IADD3.X R3, R3, UR18, R0, P0, !PT ;  /* 0x0000001203037c10 */ /* 0x000fe200087fe400 */
[----:B------:R-:W-:Y:S01]  /*1d70*/  IMAD R0, R14, 0x200, R8 ;  /* 0x000002000e007824 */ /* 0x000fe200078e0208 */
[----:B------:R-:W-:Y:S01]  /*1d80*/  LEA R4, P0, R5, c[0x0][0x1f8], 0x1 ;  /* 0x00007e0005047a11 */ /* 0x000fe200078008ff */
[----:B------:R-:W-:-:S02]  /*1d90*/  IMAD.IADD R2, R120, 0x1, R2 ;  /* 0x0000000178027824 */ /* 0x000fc400078e0202 */
[----:B------:R-:W-:Y:S01]  /*1da0*/  IMAD.SHL.U32 R224, R0, 0x2, RZ ;  /* 0x0000000200e07824 */ /* 0x000fe200078e00ff */
[----:B------:R-:W-:Y:S01]  /*1db0*/  LEA.HI.X R3, R5, c[0x0][0x1fc], R3, 0x1, P0 ;  /* 0x00007f0005037a11 */ /* 0x000fe200000f0c03 */
[----:B------:R-:W2:Y:S01]  /*1dc0*/  SHFL.IDX PT, R8, R4, 0x2, 0x181f ;  /* 0x00581f0004087f89 */ /* 0x000ea200000e0000 */
[----:B------:R-:W-:Y:S02]  /*1dd0*/  IMAD.SHL.U32 R231, R2, 0x2, RZ ;  /* 0x0000000202e77824 */ /* 0x000fe400078e00ff */
[C---:B------:R-:W-:Y:S01]  /*1de0*/  IADD3 R17, R224.reuse, 0x5080, RZ ;  /* 0x00005080e0117810 */ /* 0x040fe20007ffe0ff */
[----:B------:R-:W3:Y:S01]  /*1df0*/  SHFL.IDX PT, R16, R4, RZ, 0x181f ;  /* 0x00181fff04107589 */ /* 0x000ee200000e0000 */
[----:B------:R-:W-:Y:S02]  /*1e00*/  IADD3 R235, R224, 0x50a0, RZ ;  /* 0x000050a0e0eb7810 */ /* 0x000fe40007ffe0ff */
[----:B------:R-:W-:Y:S01]  /*1e10*/  @P6 IADD3 R235, R17, -0x20, RZ ;  /* 0xffffffe011eb6810 */ /* 0x000fe20007ffe0ff */
[----:B-1----:R-:W1:Y:S03]  /*1e20*/  SHFL.IDX PT, R11, R4, 0x1, 0x181f ;  /* 0x00381f00040b7f89 */ /* 0x002e6600000e0000 */
[C---:B------:R-:W-:Y:S01]  /*1e30*/  IADD3 R241, R235.reuse, 0x800, RZ ;  /* 0x00000800ebf17810 */ /* 0x040fe20007ffe0ff */
[----:B------:R-:W4:Y:S01]  /*1e40*/  SHFL.IDX PT, R0, R3, 0x2, 0x181f ;  /* 0x00581f0003007f89 */ /* 0x000f2200000e0000 */
[----:B------:R-:W-:-:S02]  /*1e50*/  IADD3 R240, R235, 0x1000, RZ ;  /* 0x00001000ebf07810 */ /* 0x000fc40007ffe0ff */
[C---:B------:R-:W-:Y:S01]  /*1e60*/  IADD3 R239, R235.reuse, 0x1800, RZ ;  /* 0x00001800ebef7810 */ /* 0x040fe20007ffe0ff */
[----:B------:R-:W5:Y:S01]  /*1e70*/  SHFL.IDX PT, R10, R3, RZ, 0x181f ;  /* 0x00181fff030a7589 */ /* 0x000f6200000e0000 */
[C---:B------:R-:W-:Y:S02]  /*1e80*/  IADD3 R238, R235.reuse, 0x2000, RZ ;  /* 0x00002000ebee7810 */ /* 0x040fe40007ffe0ff */
[----:B------:R-:W-:Y:S01]  /*1e90*/  IADD3 R237, R235, 0x2800, RZ ;  /* 0x00002800ebed7810 */ /* 0x000fe20007ffe0ff */
[----:B------:R5:W5:Y:S01]  /*1ea0*/  SHFL.IDX PT, R9, R3, 0x1, 0x181f ;  /* 0x00381f0003097f89 */ /* 0x000b6200000e0000 */
[----:B--2---:R-:W-:-:S03]  /*1eb0*/  IADD3 R30, P0, R18, R8, RZ ;  /* 0x00000008121e7210 */ /* 0x004fc60007f1e0ff */
[----:B------:R-:W-:Y:S01]  /*1ec0*/  LDSM.16.M88.4 R36, [R224+0x5080] ;  /* 0x00508000e024783b */ /* 0x000fe20000000200 */
[----:B---3--:R-:W-:-:S03]  /*1ed0*/  IADD3 R28, P2, R16, R18, RZ ;  /* 0x00000012101c7210 */ /* 0x008fc60007f5e0ff */
[----:B------:R-:W2:Y:S01]  /*1ee0*/  LDSM.16.M88.4 R12, [R231+0x8080] ;  /* 0x00808000e70c783b */ /* 0x000ea20000000200 */
[----:B-1----:R-:W-:-:S03]  /*1ef0*/  IADD3 R26, P1, R18, R11, RZ ;  /* 0x0000000b121a7210 */ /* 0x002fc60007f3e0ff */
[----:B------:R-:W1:Y:S01]  /*1f00*/  LDSM.16.M88.4 R4, [R231+0xa080] ;  /* 0x00a08000e704783b */ /* 0x000e620000000200 */
[----:B----4-:R-:W-:-:S03]  /*1f10*/  IMAD.X R31, R19, 0x1, R0, P0 ;  /* 0x00000001131f7824 */ /* 0x010fc600000e0600 */
[----:B------:R-:W3:Y:S01]  /*1f20*/  LDSM.16.M88.4 R32, [R224+0x6080] ;  /* 0x00608000e020783b */ /* 0x000ee20000000200 */
[----:B-----5:R-:W-:-:S03]  /*1f30*/  IMAD.X R29, R10, 0x1, R19, P2 ;  /* 0x000000010a1d7824 */ /* 0x020fc600010e0613 */
[----:B------:R-:W4:Y:S01]  /*1f40*/  LDSM.16.M88.4 R44, [R224+0x5880] ;  /* 0x00588000e02c783b */ /* 0x000f220000000200 */
[----:B------:R-:W-:-:S03]  /*1f50*/  IMAD.WIDE R2, R126, 0x2, RZ ;  /* 0x000000027e027825 */ /* 0x000fc600078e02ff */
[----:B------:R-:W-:Y:S01]  /*1f60*/  LDSM.16.M88.4 R52, [R235] ;  /* 0x00000000eb34783b */ /* 0x000fe20000000200 */
[----:B------:R-:W-:Y:S01]  /*1f70*/  IMAD.X R27, R19, 0x1, R9, P1 ;  /* 0x00000001131b7824 */ /* 0x000fe200008e0609 */
[----:B------:R-:W-:Y:S02]  /*1f80*/  IADD3 R24, P0, R16, R2, RZ ;  /* 0x0000000210187210 */ /* 0x000fe40007f1e0ff */
[----:B------:R-:W-:Y:S01]  /*1f90*/  LDSM.16.M88.4 R56, [R235+0x800] ;  /* 0x00080000eb38783b */ /* 0x000fe20000000200 */
[----:B------:R-:W-:Y:S02]  /*1fa0*/  IADD3 R20, P6, R2, R11, RZ ;  /* 0x0000000b02147210 */ /* 0x000fe40007fde0ff */
[----:B------:R-:W-:Y:S02]  /*1fb0*/  IMAD.X R25, R10, 0x1, R3, P0 ;  /* 0x000000010a197824 */ /* 0x000fe400000e0603 */
[----:B------:R-:W-:Y:S01]  /*1fc0*/  R2P PR, R22, 0x6 ;  /* 0x0000000616007804 */ /* 0x000fe20000000000 */
[C---:B------:R-:W-:Y:S01]  /*1fd0*/  IMAD.X R21, R3.reuse, 0x1, R9, P6 ;  /* 0x0000000103157824 */ /* 0x040fe200030e0609 */
[----:B------:R-:W-:Y:S01]  /*1fe0*/  IADD3 R22, P0, R2, R8, RZ ;  /* 0x0000000802167210 */ /* 0x000fe20007f1e0ff */
[----:B------:R-:W-:Y:S01]  /*1ff0*/  IMAD.MOV.U32 R2, RZ, RZ, 0x10 ;  /* 0x00000010ff027424 */ /* 0x000fe200078e00ff */
[----:B------:R-:W-:Y:S01]  /*2000*/  ISETP.GE.AND P6, PT, R128, c[0x0][0x1d4], PT ;  /* 0x0000750080007a0c */ /* 0x000fe20003fc6270 */
[----:B------:R-:W-:Y:S02]  /*2010*/  LDSM.16.M88.4 R64, [R235+0x1000] ;  /* 0x00100000eb40783b */ /* 0x000fe40000000200 */
[----:B------:R-:W-:Y:S01]  /*2020*/  IMAD.X R23, R3, 0x1, R0, P0 ;  /* 0x0000000103177824 */ /* 0x000fe200000e0600 */
[----:B------:R-:W-:Y:S01]  /*2030*/  ISETP.LT.OR P0, PT, R41, 0x1, P6 ;  /* 0x000000012900780c */ /* 0x000fe20003701670 */
[----:B------:R-:W-:Y:S01]  /*2040*/  IMAD.MOV.U32 R0, RZ, RZ, 0x40 ;  /* 0x00000040ff007424 */ /* 0x000fe200078e00ff */
[----:B------:R-:W-:Y:S01]  /*2050*/  SEL R3, R2, 0xfffffff0, !P1 ;  /* 0xfffffff002037807 */ /* 0x000fe20004800000 */
[----:B------:R-:W-:Y:S01]  /*2060*/  IMAD.MOV.U32 R2, RZ, RZ, 0x20 ;  /* 0x00000020ff027424 */ /* 0x000fe200078e00ff */
[----:B------:R-:W-:-:S03]  /*2070*/  ISETP.GE.AND P1, PT, R42, c[0x0][0x1d4], PT ;  /* 0x000075002a007a0c */ /* 0x000fc60003f26270 */
[----:B------:R-:W-:Y:S01]  /*2080*/  IMAD R233, R3, 0x2, R231 ;  /* 0x0000000203e97824 */ /* 0x000fe200078e02e7 */
[----:B--2---:R-:W-:Y:S01]  /*2090*/  HMMA.16816.F32 R88, R12, R36, RZ ;  /* 0x000000240c58723c */ /* 0x004fe200000018ff */
[----:B------:R-:W-:-:S03]  /*20a0*/  SEL R2, R2, 0xffffffe0, !P2 ;  /* 0xffffffe002027807 */ /* 0x000fc60005000000 */
[----:B------:R-:W2:Y:S02]  /*20b0*/  LDSM.16.M88.4 R8, [R233+0xa080] ;  /* 0x00a08000e908783b */ /* 0x000ea40000000200 */
[C---:B------:R-:W-:Y:S02]  /*20c0*/  IMAD R232, R2.reuse, 0x2, R231 ;  /* 0x0000000202e87824 */ /* 0x040fe400078e02e7 */
[----:B------:R-:W5:Y:S01]  /*20d0*/  LDSM.16.M88.4 R16, [R233+0x8080] ;  /* 0x00808000e910783b */ /* 0x000f620000000200 */
[----:B-1----:R-:W-:Y:S01]  /*20e0*/  HMMA.16816.F32 R72, R4, R36, RZ ;  /* 0x000000240448723c */ /* 0x002fe200000018ff */
[----:B------:R-:W-:Y:S02]  /*20f0*/  IMAD R234, R2, 0x2, R233 ;  /* 0x0000000202ea7824 */ /* 0x000fe400078e02e9 */
[----:B------:R-:W-:Y:S01]  /*2100*/  @!PT LDS RZ, [RZ] ;  /* 0x00000000fffff984 */ /* 0x000fe20000000800 */
[----:B------:R-:W-:Y:S01]  /*2110*/  @!PT LDS RZ, [RZ] ;  /* 0x00000000fffff984 */ /* 0x000fe20000000800 */
[----:B------:R-:W-:Y:S01]  /*2120*/  @!PT LDS RZ, [RZ] ;  /* 0x00000000fffff984 */ /* 0x000fe20000000800 */
[----:B------:R1:W-:Y:S01]  /*2130*/  LDGSTS.E.BYPASS.LTC128B.128 [R245+0x2080], [R28.64], !P0 ;  /* 0x020800001cf57fae */ /* 0x0003e2000c101d54 */
[----:B------:R-:W-:Y:S01]  /*2140*/  ISETP.LT.OR P0, PT, R41, 0x1, P1 ;  /* 0x000000012900780c */ /* 0x000fe20000f01670 */
[----:B------:R-:W-:-:S03]  /*2150*/  IMAD R236, R3, 0x2, R232 ;  /* 0x0000000203ec7824 */ /* 0x000fc600078e02e8 */
[-C--:B------:R-:W-:Y:S08]  /*2160*/  HMMA.16816.F32 R68, R4, R38.reuse, RZ ;  /* 0x000000260444723c */ /* 0x080ff000000018ff */
[----:B------:R-:W-:Y:S01]  /*2170*/  HMMA.16816.F32 R92, R12, R38, RZ ;  /* 0x000000260c5c723c */ /* 0x000fe200000018ff */
[----:B------:R1:W-:Y:S01]  /*2180*/  LDGSTS.E.BYPASS.LTC128B.128 [R245+0x3880], [R24.64], !P0 ;  /* 0x0388000018f57fae */ /* 0x0003e2000c101d54 */
[----:B------:R-:W-:-:S02]  /*2190*/  ISETP.LT.OR P0, PT, R41, 0x11, P6 ;  /* 0x000000112900780c */ /* 0x000fc40003701670 */
[----:B------:R-:W-:-:S04]  /*21a0*/  ISETP.LT.OR P6, PT, R41, 0x21, P6 ;  /* 0x000000212900780c */ /* 0x000fc800037c1670 */
[C---:B---3--:R-:W-:Y:S07]  /*21b0*/  HMMA.16816.F32 R36, R4.reuse, R32, RZ ;  /* 0x000000200424723c */ /* 0x048fee00000018ff */
[----:B------:R1:W-:Y:S01]  /*21c0*/  LDGSTS.E.BYPASS.LTC128B.128 [R245+0x2880], [R26.64], !P0 ;  /* 0x028800001af57fae */ /* 0x0003e2000c101d54 */
[C---:B------:R-:W-:Y:S01]  /*21d0*/  ISETP.LT.OR P0, PT, R41.reuse, 0x11, P1 ;  /* 0x000000112900780c */ /* 0x040fe20000f01670 */
[----:B----4-:R-:W-:Y:S01]  /*21e0*/  HMMA.16816.F32 R48, R4, R44, RZ ;  /* 0x0000002c0430723c */ /* 0x010fe200000018ff */
[----:B------:R-:W-:-:S07]  /*21f0*/  ISETP.LT.OR P1, PT, R41, 0x21, P1 ;  /* 0x000000212900780c */ /* 0x000fce0000f21670 */
[----:B------:R-:W-:Y:S04]  /*2200*/  HMMA.16816.F32 R60, R4, R46, RZ ;  /* 0x0000002e043c723c */ /* 0x000fe800000018ff */
[----:B------:R3:W-:Y:S01]  /*2210*/  LDGSTS.E.BYPASS.LTC128B.128 [R245+0x4080], [R20.64], !P0 ;  /* 0x0408000014f57fae */ /* 0x0007e2000c101d54 */
[----:B------:R-:W-:-:S03]  /*2220*/  LOP3.LUT P0, RZ, R40, 0x4, RZ, 0xc0, !PT ;  /* 0x0000000428ff7812 */ /* 0x000fc6000780c0ff */
[----:B------:R-:W-:Y:S01]  /*2230*/  HMMA.16816.F32 R4, R4, R34, RZ ;  /* 0x000000220404723c */ /* 0x000fe200000018ff */
[----:B------:R-:W-:Y:S01]  /*2240*/  SEL R0, R0, 0xffffffc0, !P0 ;  /* 0xffffffc000007807 */ /* 0x000fe20004000000 */
[----:B------:R4:W-:Y:S01]  /*2250*/  LDGSTS.E.BYPASS.LTC128B.128 [R245+0x3080], [R30.64], !P6 ;  /* 0x030800001ef57fae */ /* 0x0009e2000f101d54 */
[----:B------:R-:W-:Y:S02]  /*2260*/  PLOP3.LUT P0, PT, PT, PT, UP0, 0x80, 0x0 ;  /* 0x000000000000781c */ /* 0x000fe40003f0f008 */
[----:B------:R-:W-:Y:S01]  /*2270*/  ISETP.GT.AND P6, PT, R131, 0x2f, PT ;  /* 0x0000002f8300780c */ /* 0x000fe20003fc4270 */
[----:B------:R-:W-:Y:S01]  /*2280*/  IMAD.IADD R230, R224, 0x1, R0 ;  /* 0x00000001e0e67824 */ /* 0x000fe200078e0200 */
[----:B------:R3:W-:Y:S01]  /*2290*/  LDGSTS.E.BYPASS.LTC128B.128 [R245+0x4880], [R22.64], !P1 ;  /* 0x0488000016f57fae */ /* 0x0007e2000c901d54 */
[C---:B------:R-:W-:Y:S01]  /*22a0*/  HMMA.16816.F32 R80, R12.reuse, R44, RZ ;  /* 0x0000002c0c50723c */ /* 0x040fe200000018ff */
[----:B------:R-:W-:Y:S02]  /*22b0*/  IMAD.IADD R229, R0, 0x1, R235 ;  /* 0x0000000100e57824 */ /* 0x000fe400078e02eb */
[----:B-1----:R-:W-:Y:S04]  /*22c0*/  LDSM.16.M88.4 R24, [R230+0x5080] ;  /* 0x00508000e618783b */ /* 0x002fe80000000200 */
[----:B------:R-:W-:Y:S01]  /*22d0*/  LDSM.16.M88.4 R40, [R229] ;  /* 0x00000000e528783b */ /* 0x000fe20000000200 */
[C---:B------:R-:W-:Y:S03]  /*22e0*/  HMMA.16816.F32 R100, R12.reuse, R46, RZ ;  /* 0x0000002e0c64723c */ /* 0x040fe600000018ff */
[----:B------:R-:W0:Y:S05]  /*22f0*/  LDGDEPBAR ;  /* 0x00000000000079af */ /* 0x000e2a0000000000 */
[C---:B------:R-:W-:Y:S08]  /*2300*/  HMMA.16816.F32 R76, R12.reuse, R32, RZ ;  /* 0x000000200c4c723c */ /* 0x040ff000000018ff */
[----:B------:R-:W-:Y:S01]  /*2310*/  HMMA.16816.F32 R104, R12, R34, RZ ;  /* 0x000000220c68723c */ /* 0x000fe200000018ff */
[----:B------:R-:W1:Y:S04]  /*2320*/  LDSM.16.M88.4 R12, [R232+0xa080] ;  /* 0x00a08000e80c783b */ /* 0x000e680000000200 */
[----:B---3--:R-:W3:Y:S03]  /*2330*/  LDSM.16.M88.4 R20, [R230+0x5880] ;  /* 0x00588000e614783b */ /* 0x008ee60000000200 */
[C---:B--2---:R-:W-:Y:S01]  /*2340*/  HMMA.16816.F32 R108, R8.reuse, R64, R36 ;  /* 0x00000040086c723c */ /* 0x044fe20000001824 */
[----:B------:R-:W2:Y:S07]  /*2350*/  LDSM.16.M88.4 R36, [R230+0x6080] ;  /* 0x00608000e624783b */ /* 0x000eae0000000200 */
[C---:B------:R-:W-:Y:S08]  /*2360*/  HMMA.16816.F32 R116, R8.reuse, R52, R72 ;  /* 0x000000340874723c */ /* 0x040ff00000001848 */
[C---:B------:R-:W-:Y:S08]  /*2370*/  HMMA.16816.F32 R112, R8.reuse, R56, R48 ;  /* 0x000000380870723c */ /* 0x040ff00000001830 */
[C---:B------:R-:W-:Y:S01]  /*2380*/  HMMA.16816.F32 R96, R8.reuse, R54, R68 ;  /* 0x000000360860723c */ /* 0x040fe20000001844 */
[----:B------:R-:W-:Y:S07]  /*2390*/  LDSM.16.M88.4 R68, [R229+0x1000] ;  /* 0x00100000e544783b */ /* 0x000fee0000000200 */
[C---:B------:R-:W-:Y:S01]  /*23a0*/  HMMA.16816.F32 R84, R8.reuse, R58, R60 ;  /* 0x0000003a0854723c */ /* 0x040fe2000000183c */
[----:B------:R-:W-:Y:S07]  /*23b0*/  LDSM.16.M88.4 R60, [R229+0x800] ;  /* 0x00080000e53c783b */ /* 0x000fee0000000200 */
[----:B------:R-:W-:Y:S01]  /*23c0*/  HMMA.16816.F32 R72, R8, R66, R4 ;  /* 0x000000420848723c */ /* 0x000fe20000001804 */
[----:B------:R-:W1:Y:S04]  /*23d0*/  LDSM.16.M88.4 R8, [R232+0x8080] ;  /* 0x00808000e808783b */ /* 0x000e680000000200 */
[----:B------:R-:W1:Y:S03]  /*23e0*/  LDSM.16.M88.4 R4, [R234+0xa080] ;  /* 0x00a08000ea04783b */ /* 0x000e660000000200 */
[C---:B-----5:R-:W-:Y:S08]  /*23f0*/  HMMA.16816.F32 R48, R16.reuse, R52, R88 ;  /* 0x000000341030723c */ /* 0x060ff00000001858 */
[C---:B------:R-:W-:Y:S08]  /*2400*/  HMMA.16816.F32 R32, R16.reuse, R64, R76 ;  /* 0x000000401020723c */ /* 0x040ff0000000184c */
[C---:B------:R-:W-:Y:S08]  /*2410*/  HMMA.16816.F32 R52, R16.reuse, R54, R92 ;  /* 0x000000361034723c */ /* 0x040ff0000000185c */
[C---:B----4-:R-:W-:Y:S08]  /*2420*/  HMMA.16816.F32 R28, R16.reuse, R58, R100 ;  /* 0x0000003a101c723c */ /* 0x050ff00000001864 */
[C---:B------:R-:W-:Y:S08]  /*2430*/  HMMA.16816.F32 R44, R16.reuse, R56, R80 ;  /* 0x00000038102c723c */ /* 0x040ff00000001850 */
[----:B------:R-:W-:Y:S01]  /*2440*/  HMMA.16816.F32 R64, R16, R66, R104 ;  /* 0x000000421040723c */ /* 0x000fe20000001868 */
[----:B------:R-:W4:Y:S07]  /*2450*/  LDSM.16.M88.4 R16, [R234+0x8080] ;  /* 0x00808000ea10783b */ /* 0x000f2e0000000200 */
[C---:B-1----:R-:W-:Y:S08]  /*2460*/  HMMA.16816.F32 R56, R12.reuse, R24, R116 ;  /* 0x000000180c38723c */ /* 0x042ff00000001874 */
[C---:B------:R-:W-:Y:S08]  /*2470*/  HMMA.16816.F32 R76, R12.reuse, R26, R96 ;  /* 0x0000001a0c4c723c */ /* 0x040ff00000001860 */
[C---:B---3--:R-:W-:Y:S08]  /*2480*/  HMMA.16816.F32 R80, R12.reuse, R20, R112 ;  /* 0x000000140c50723c */ /* 0x048ff00000001870 */
[C---:B--2---:R-:W-:Y:S08]  /*2490*/  HMMA.16816.F32 R88, R12.reuse, R36, R108 ;  /* 0x000000240c58723c */ /* 0x044ff0000000186c */
[C---:B------:R-:W-:Y:S08]  /*24a0*/  HMMA.16816.F32 R84, R12.reuse, R22, R84 ;  /* 0x000000160c54723c */ /* 0x040ff00000001854 */
[----:B------:R-:W-:Y:S01]  /*24b0*/  HMMA.16816.F32 R92, R12, R38, R72 ;  /* 0x000000260c5c723c */ /* 0x000fe20000001848 */
[----:B------:R-:W-:Y:S07]  /*24c0*/  LDSM.16.M88.4 R12, [R231+0xe080] ;  /* 0x00e08000e70c783b */ /* 0x000fee0000000200 */
[C---:B------:R-:W-:Y:S01]  /*24d0*/  HMMA.16816.F32 R104, R8.reuse, R36, R32 ;  /* 0x000000240868723c */ /* 0x040fe20000001820 */
[----:B------:R-:W1:Y:S07]  /*24e0*/  LDSM.16.M88.4 R32, [R224+0x6880] ;  /* 0x00688000e020783b */ /* 0x000e6e0000000200 */
[C---:B------:R-:W-:Y:S08]  /*24f0*/  HMMA.16816.F32 R48, R8.reuse, R24, R48 ;  /* 0x000000180830723c */ /* 0x040ff00000001830 */
[C---:B------:R-:W-:Y:S01]  /*2500*/  HMMA.16816.F32 R96, R8.reuse, R26, R52 ;  /* 0x0000001a0860723c */ /* 0x040fe20000001834 */
[----:B------:R-:W-:Y:S07]  /*2510*/  LDSM.16.M88.4 R24, [R224+0x7880] ;  /* 0x00788000e018783b */ /* 0x000fee0000000200 */
[C---:B------:R-:W-:Y:S01]  /*2520*/  HMMA.16816.F32 R108, R8.reuse, R22, R28 ;  /* 0x00000016086c723c */ /* 0x040fe2000000181c */
[----:B------:R-:W2:Y:S07]  /*2530*/  LDSM.16.M88.4 R28, [R224+0x7080] ;  /* 0x00708000e01c783b */ /* 0x000eae0000000200 */
[C---:B------:R-:W-:Y:S01]  /*2540*/  HMMA.16816.F32 R100, R8.reuse, R20, R44 ;  /* 0x000000140864723c */ /* 0x040fe2000000182c */
[----:B------:R-:W-:Y:S07]  /*2550*/  LDSM.16.M88.4 R44, [R235+0x2000] ;  /* 0x00200000eb2c783b */ /* 0x000fee0000000200 */
[----:B------:R-:W-:Y:S01]  /*2560*/  HMMA.16816.F32 R52, R8, R38, R64 ;  /* 0x000000260834723c */ /* 0x000fe20000001840 */
[----:B------:R-:W3:Y:S07]  /*2570*/  LDSM.16.M88.4 R8, [R231+0xc080] ;  /* 0x00c08000e708783b */ /* 0x000eee0000000200 */
[C---:B------:R-:W-:Y:S01]  /*2580*/  HMMA.16816.F32 R36, R4.reuse, R40, R56 ;  /* 0x000000280424723c */ /* 0x040fe20000001838 */
[----:B------:R-:W-:Y:S07]  /*2590*/  LDSM.16.M88.4 R56, [R235+0x2800] ;  /* 0x00280000eb38783b */ /* 0x000fee0000000200 */
[C---:B------:R-:W-:Y:S08]  /*25a0*/  HMMA.16816.F32 R20, R4.reuse, R42, R76 ;  /* 0x0000002a0414723c */ /* 0x040ff0000000184c */
[C---:B------:R-:W-:Y:S08]  /*25b0*/  HMMA.16816.F32 R64, R4.reuse, R60, R80 ;  /* 0x0000003c0440723c */ /* 0x040ff00000001850 */
[C---:B------:R-:W-:Y:S08]  /*25c0*/  HMMA.16816.F32 R72, R4.reuse, R62, R84 ;  /* 0x0000003e0448723c */ /* 0x040ff00000001854 */
[C---:B------:R-:W-:Y:S08]  /*25d0*/  HMMA.16816.F32 R76, R4.reuse, R68, R88 ;  /* 0x00000044044c723c */ /* 0x040ff00000001858 */
[----:B------:R-:W-:Y:S01]  /*25e0*/  HMMA.16816.F32 R92, R4, R70, R92 ;  /* 0x00000046045c723c */ /* 0x000fe2000000185c */
[----:B------:R-:W-:Y:S07]  /*25f0*/  LDSM.16.M88.4 R4, [R233+0xe080] ;  /* 0x00e08000e904783b */ /* 0x000fee0000000200 */
[C---:B----4-:R-:W-:Y:S01]  /*2600*/  HMMA.16816.F32 R84, R16.reuse, R40, R48 ;  /* 0x000000281054723c */ /* 0x050fe20000001830 */
[----:B------:R-:W4:Y:S07]  /*2610*/  LDSM.16.M88.4 R48, [R235+0x1800] ;  /* 0x00180000eb30783b */ /* 0x000f2e0000000200 */
[C---:B------:R-:W-:Y:S08]  /*2620*/  HMMA.16816.F32 R96, R16.reuse, R42, R96 ;  /* 0x0000002a1060723c */ /* 0x040ff00000001860 */
[C---:B------:R-:W-:Y:S08]  /*2630*/  HMMA.16816.F32 R100, R16.reuse, R60, R100 ;  /* 0x0000003c1064723c */ /* 0x040ff00000001864 */
[C---:B------:R-:W-:Y:S08]  /*2640*/  HMMA.16816.F32 R60, R16.reuse, R62, R108 ;  /* 0x0000003e103c723c */ /* 0x040ff0000000186c */
[C---:B------:R-:W-:Y:S08]  /*2650*/  HMMA.16816.F32 R104, R16.reuse, R68, R104 ;  /* 0x000000441068723c */ /* 0x040ff00000001868 */
[----:B------:R-:W-:Y:S08]  /*2660*/  HMMA.16816.F32 R88, R16, R70, R52 ;  /* 0x000000461058723c */ /* 0x000ff00000001834 */
[C---:B-1----:R-:W-:Y:S08]  /*2670*/  HMMA.16816.F32 R80, R12.reuse, R32, R36 ;  /* 0x000000200c50723c */ /* 0x042ff00000001824 */
[C---:B------:R-:W-:Y:S01]  /*2680*/  HMMA.16816.F32 R52, R12.reuse, R34, R20 ;  /* 0x000000220c34723c */ /* 0x040fe20000001814 */
[----:B------:R-:W1:Y:S07]  /*2690*/  LDSM.16.M88.4 R20, [R233+0xc080] ;  /* 0x00c08000e914783b */ /* 0x000e6e0000000200 */
[C---:B--2---:R-:W-:Y:S08]  /*26a0*/  HMMA.16816.F32 R40, R12.reuse, R28, R64 ;  /* 0x0000001c0c28723c */ /* 0x044ff00000001840 */
[C---:B------:R-:W-:Y:S08]  /*26b0*/  HMMA.16816.F32 R36, R12.reuse, R30, R72 ;  /* 0x0000001e0c24723c */ /* 0x040ff00000001848 */
[C---:B------:R-:W-:Y:S08]  /*26c0*/  HMMA.16816.F32 R16, R12.reuse, R24, R76 ;  /* 0x000000180c10723c */ /* 0x040ff0000000184c */
[----:B------:R-:W-:Y:S08]  /*26d0*/  HMMA.16816.F32 R12, R12, R26, R92 ;  /* 0x0000001a0c0c723c */ /* 0x000ff0000000185c */
[C---:B---3--:R-:W-:Y:S08]  /*26e0*/  HMMA.16816.F32 R72, R8.reuse, R32, R84 ;  /* 0x000000200848723c */ /* 0x048ff00000001854 */
[C---:B------:R-:W-:Y:S01]  /*26f0*/  HMMA.16816.F32 R68, R8.reuse, R34, R96 ;  /* 0x000000220844723c */ /* 0x040fe20000001860 */
[----:B------:R-:W-:Y:S07]  /*2700*/  LDSM.16.M88.4 R32, [R230+0x7880] ;  /* 0x00788000e620783b */ /* 0x000fee0000000200 */
        /* <DEDUP_REMOVED lines=8> */
[C---:B------:R-:W-:Y:S01]  /*2790*/  HMMA.16816.F32 R100, R4.reuse, R56, R16 ;  /* 0x000000380464723c */ /* 0x040fe20000001810 */
[----:B------:R-:W2:Y:S07]  /*27a0*/  LDSM.16.M88.4 R16, [R232+0xe080] ;  /* 0x00e08000e810783b */ /* 0x000eae0000000200 */
[C---:B------:R-:W-:Y:S01]  /*27b0*/  HMMA.16816.F32 R52, R4.reuse, R58, R12 ;  /* 0x0000003a0434723c */ /* 0x040fe2000000180c */
[----:B------:R-:W3:Y:S07]  /*27c0*/  LDSM.16.M88.4 R12, [R232+0xc080] ;  /* 0x00c08000e80c783b */ /* 0x000eee0000000200 */
[C---:B------:R-:W-:Y:S01]  /*27d0*/  HMMA.16816.F32 R104, R4.reuse, R46, R36 ;  /* 0x0000002e0468723c */ /* 0x040fe20000001824 */
[----:B------:R-:W4:Y:S07]  /*27e0*/  LDSM.16.M88.4 R36, [R230+0x7080] ;  /* 0x00708000e624783b */ /* 0x000f2e0000000200 */
[-C--:B------:R-:W-:Y:S01]  /*27f0*/  HMMA.16816.F32 R80, R4, R48.reuse, R80 ;  /* 0x000000300450723c */ /* 0x080fe20000001850 */
[----:B------:R-:W5:Y:S07]  /*2800*/  LDSM.16.M88.4 R4, [R236+0xe080] ;  /* 0x00e08000ec04783b */ /* 0x000f6e0000000200 */
[C---:B-1----:R-:W-:Y:S08]  /*2810*/  HMMA.16816.F32 R96, R20.reuse, R48, R72 ;  /* 0x000000301460723c */ /* 0x042ff00000001848 */
[C---:B------:R-:W-:Y:S08]  /*2820*/  HMMA.16816.F32 R92, R20.reuse, R50, R68 ;  /* 0x00000032145c723c */ /* 0x040ff00000001844 */
[C---:B------:R-:W-:Y:S08]  /*2830*/  HMMA.16816.F32 R88, R20.reuse, R44, R64 ;  /* 0x0000002c1458723c */ /* 0x040ff00000001840 */
[C---:B------:R-:W-:Y:S08]  /*2840*/  HMMA.16816.F32 R84, R20.reuse, R46, R60 ;  /* 0x0000002e1454723c */ /* 0x040ff0000000183c */
[C---:B------:R-:W-:Y:S01]  /*2850*/  HMMA.16816.F32 R60, R20.reuse, R56, R28 ;  /* 0x00000038143c723c */ /* 0x040fe2000000181c */
[----:B------:R-:W-:Y:S07]  /*2860*/  LDSM.16.M88.4 R28, [R229+0x1800] ;  /* 0x00180000e51c783b */ /* 0x000fee0000000200 */
[----:B------:R-:W-:Y:S01]  /*2870*/  HMMA.16816.F32 R56, R20, R58, R8 ;  /* 0x0000003a1438723c */ /* 0x000fe20000001808 */
[----:B------:R-:W1:Y:S04]  /*2880*/  LDSM.16.M88.4 R8, [R234+0xc080] ;  /* 0x00c08000ea08783b */ /* 0x000e680000000200 */
[----:B------:R-:W1:Y:S01]  /*2890*/  LDSM.16.M88.4 R20, [R229+0x2800] ;  /* 0x00280000e514783b */ /* 0x000e620000000200 */
[----:B------:R-:W-:-:S04]  /*28a0*/  DEPBAR.LE SB0, 0x0 ;  /* 0x000080000000791a */ /* 0x000fc80000000000 */
[C---:B--2---:R-:W-:Y:S08]  /*28b0*/  HMMA.16816.F32 R80, R16.reuse, R40, R80 ;  /* 0x000000281050723c */ /* 0x044ff00000001850 */
[----:B------:R-:W-:Y:S08]  /*28c0*/  HMMA.16816.F32 R76, R16, R42, R76 ;  /* 0x0000002a104c723c */ /* 0x000ff0000000184c */
[C---:B---3--:R-:W-:Y:S08]  /*28d0*/  HMMA.16816.F32 R48, R12.reuse, R40, R96 ;  /* 0x000000280c30723c */ /* 0x048ff00000001860 */
[----:B------:R-:W-:Y:S08]  /*28e0*/  HMMA.16816.F32 R44, R12, R42, R92 ;  /* 0x0000002a0c2c723c */ /* 0x000ff0000000185c */
[C---:B----4-:R-:W-:Y:S08]  /*28f0*/  HMMA.16816.F32 R72, R16.reuse, R36, R108 ;  /* 0x000000241048723c */ /* 0x050ff0000000186c */
[----:B------:R-:W-:Y:S08]  /*2900*/  HMMA.16816.F32 R68, R16, R38, R104 ;  /* 0x000000261044723c */ /* 0x000ff00000001868 */
[----:B------:R-:W-:Y:S08]  /*2910*/  HMMA.16816.F32 R40, R12, R36, R88 ;  /* 0x000000240c28723c */ /* 0x000ff00000001858 */
[C---:B------:R-:W-:Y:S08]  /*2920*/  HMMA.16816.F32 R64, R16.reuse, R32, R100 ;  /* 0x000000201040723c */ /* 0x040ff00000001864 */
[----:B------:R-:W-:Y:S08]  /*2930*/  HMMA.16816.F32 R52, R16, R34, R52 ;  /* 0x000000221034723c */ /* 0x000ff00000001834 */
[C---:B------:R-:W-:Y:S08]  /*2940*/  HMMA.16816.F32 R36, R12.reuse, R38, R84 ;  /* 0x000000260c24723c */ /* 0x040ff00000001854 */
[C---:B------:R-:W-:Y:S08]  /*2950*/  HMMA.16816.F32 R16, R12.reuse, R32, R60 ;  /* 0x000000200c10723c */ /* 0x040ff0000000183c */
[----:B------:R-:W-:Y:S08]  /*2960*/  HMMA.16816.F32 R12, R12, R34, R56 ;  /* 0x000000220c0c723c */ /* 0x000ff00000001838 */
[C---:B-----5:R-:W-:Y:S08]  /*2970*/  HMMA.16816.F32 R32, R4.reuse, R24, R72 ;  /* 0x000000180420723c */ /* 0x060ff00000001848 */
[----:B------:R-:W-:Y:S08]  /*2980*/  HMMA.16816.F32 R84, R4, R26, R68 ;  /* 0x0000001a0454723c */ /* 0x000ff00000001844 */
[C---:B-1----:R-:W-:Y:S08]  /*2990*/  HMMA.16816.F32 R40, R8.reuse, R24, R40 ;  /* 0x000000180828723c */ /* 0x042ff00000001828 */
[----:B------:R-:W-:Y:S08]  /*29a0*/  HMMA.16816.F32 R36, R8, R26, R36 ;  /* 0x0000001a0824723c */ /* 0x000ff00000001824 */
[C---:B------:R-:W-:Y:S08]  /*29b0*/  HMMA.16816.F32 R92, R4.reuse, R20, R64 ;  /* 0x00000014045c723c */ /* 0x040ff00000001840 */
[----:B------:R-:W-:Y:S08]  /*29c0*/  HMMA.16816.F32 R96, R4, R22, R52 ;  /* 0x000000160460723c */ /* 0x000ff00000001834 */
[----:B------:R-:W-:Y:S08]  /*29d0*/  HMMA.16816.F32 R24, R8, R20, R16 ;  /* 0x000000140818723c */ /* 0x000ff00000001810 */
[C---:B------:R-:W-:Y:S08]  /*29e0*/  HMMA.16816.F32 R80, R4.reuse, R28, R80 ;  /* 0x0000001c0450723c */ /* 0x040ff00000001850 */
[----:B------:R-:W-:Y:S08]  /*29f0*/  HMMA.16816.F32 R76, R4, R30, R76 ;  /* 0x0000001e044c723c */ /* 0x000ff0000000184c */
[C---:B------:R-:W-:Y:S08]  /*2a00*/  HMMA.16816.F32 R48, R8.reuse, R28, R48 ;  /* 0x0000001c0830723c */ /* 0x040ff00000001830 */
[C---:B------:R-:W-:Y:S08]  /*2a10*/  HMMA.16816.F32 R44, R8.reuse, R30, R44 ;  /* 0x0000001e082c723c */ /* 0x040ff0000000182c */
[----:B------:R-:W-:Y:S01]  /*2a20*/  HMMA.16816.F32 R20, R8, R22, R12 ;  /* 0x000000160814723c */ /* 0x000fe2000000180c */
[----:B------:R-:W-:Y:S06]  /*2a30*/  BAR.SYNC.DEFER_BLOCKING 0x0 ;  /* 0x0000000000007b1d */ /* 0x000fec0000010000 */
[----:B------:R-:W-:Y:S05]  /*2a40*/  @!P0 BRA `(.L_x_950) ;  /* 0x000003e000008947 */ /* 0x000fea0003800000 */
[----:B------:R-:W-:Y:S02]  /*2a50*/  IMAD.U32 R0, RZ, RZ, UR19 ;  /* 0x00000013ff007e24 */ /* 0x000fe4000f8e00ff */
        /* <DEDUP_REMOVED lines=12> */
[----:B------:R-:W-:Y:S01]  /*2b20*/  SEL R19, RZ, 0x10, P5 ;  /* 0x00000010ff137807 */ /* 0x000fe20002800000 */
[----:B------:R-:W-:Y:S01]  /*2b30*/  IMAD.SHL.U32 R15, R128, 0x2, RZ ;  /* 0x00000002800f7824 */ /* 0x000fe200078e00ff */
[----:B------:R-:W-:Y:S01]  /*2b40*/  IADD3 R8, -R125, 0x10, RZ ;  /* 0x000000107d087810 */ /* 0x000fe20007ffe1ff */
[----:B------:R-:W-:-:S04]  /*2b50*/  IMAD R243, R0, c[0x0][0x2b8], R4 ;  /* 0x0000ae0000f37a24 */ /* 0x000fc800078e0204 */
[----:B------:R-:W-:Y:S01]  /*2b60*/  IMAD.WIDE.U32 R4, R243, c[0x0][0x1e0], RZ ;  /* 0x00007800f3047a25 */ /* 0x000fe200078e00ff */
[----:B------:R-:W-:-:S05]  /*2b70*/  SHF.R.S32.HI R0, RZ, 0x1f, R243 ;  /* 0x0000001fff007819 */ /* 0x000fca00000114f3 */
[----:B------:R-:W-:-:S04]  /*2b80*/  IMAD R0, R0, c[0x0][0x1e0], RZ ;  /* 0x0000780000007a24 */ /* 0x000fc800078e02ff */
[----:B------:R-:W-:-:S04]  /*2b90*/  IMAD R0, R243, c[0x0][0x1e4], R0 ;  /* 0x00007900f3007a24 */ /* 0x000fc800078e0200 */
[----:B------:R-:W-:Y:S01]  /*2ba0*/  IMAD.IADD R5, R5, 0x1, R0 ;  /* 0x0000000105057824 */ /* 0x000fe200078e0200 */
[----:B--2---:R-:W-:-:S03]  /*2bb0*/  SHF.R.S32.HI R0, RZ, 0x1f, R242 ;  /* 0x0000001fff007819 */ /* 0x004fc600000114f2 */
[----:B------:R-:W-:-:S04]  /*2bc0*/  IMAD.WIDE.U32 R4, R242, c[0x0][0x1f0], R4 ;  /* 0x00007c00f2047a25 */ /* 0x000fc800078e0004 */
[----:B------:R-:W-:-:S04]  /*2bd0*/  IMAD R0, R0, c[0x0][0x1f0], RZ ;  /* 0x00007c0000007a24 */ /* 0x000fc800078e02ff */
[----:B------:R-:W-:Y:S01]  /*2be0*/  IMAD R6, R242, c[0x0][0x1f4], R0 ;  /* 0x00007d00f2067a24 */ /* 0x000fe200078e0200 */
[----:B------:R-:W-:-:S04]  /*2bf0*/  IADD3 R0, P0, R4, UR16, RZ ;  /* 0x0000001004007c10 */ /* 0x000fc8000ff1e0ff */
[----:B------:R-:W-:Y:S02]  /*2c00*/  IADD3.X R5, R5, UR8, R6, P0, !PT ;  /* 0x0000000805057c10 */ /* 0x000fe400087fe406 */
[----:B------:R-:W-:-:S04]  /*2c10*/  LEA R4, P0, R0, c[0x0][0x1c8], 0x1 ;  /* 0x0000720000047a11 */ /* 0x000fc800078008ff */
[----:B------:R-:W-:Y:S01]  /*2c20*/  LEA.HI.X R0, R0, c[0x0][0x1cc], R5, 0x1, P0 ;  /* 0x0000730000007a11 */ /* 0x000fe200000f0c05 */
[----:B------:R-:W-:Y:S01]  /*2c30*/  SHFL.IDX PT, R6, R4, 0x2, 0x181f ;  /* 0x00581f0004067f89 */ /* 0x000fe200000e0000 */
[----:B------:R-:W-:-:S03]  /*2c40*/  IMAD.SHL.U32 R5, R126, 0x2, RZ ;  /* 0x000000027e057824 */ /* 0x000fc600078e00ff */
[----:B------:R-:W-:Y:S04]  /*2c50*/  SHFL.IDX PT, R7, R0, 0x2, 0x181f ;  /* 0x00581f0000077f89 */ /* 0x000fe800000e0000 */
[----:B------:R-:W1:Y:S04]  /*2c60*/  SHFL.IDX PT, R10, R4, RZ, 0x181f ;  /* 0x00181fff040a7589 */ /* 0x000e6800000e0000 */
[----:B------:R2:W3:Y:S04]  /*2c70*/  SHFL.IDX PT, R11, R4, 0x1, 0x181f ;  /* 0x00381f00040b7f89 */ /* 0x0004e800000e0000 */
[----:B------:R-:W4:Y:S04]  /*2c80*/  SHFL.IDX PT, R13, R0, RZ, 0x181f ;  /* 0x00181fff000d7589 */ /* 0x000f2800000e0000 */
[----:B------:R5:W3:Y:S01]  /*2c90*/  SHFL.IDX PT, R18, R0, 0x1, 0x181f ;  /* 0x00381f0000127f89 */ /* 0x000ae200000e0000 */
[----:B-1----:R-:W-:-:S02]  /*2ca0*/  IADD3 R14, P2, R10, R15, RZ ;  /* 0x0000000f0a0e7210 */ /* 0x002fc40007f5e0ff */
[----:B--2---:R-:W-:-:S04]  /*2cb0*/  IADD3 R4, -R19, 0x10, RZ ;  /* 0x0000001013047810 */ /* 0x004fc80007ffe1ff */
[----:B------:R-:W-:Y:S02]  /*2cc0*/  LOP3.LUT R4, R4, 0xf, RZ, 0xc0, !PT ;  /* 0x0000000f04047812 */ /* 0x000fe400078ec0ff */
[----:B-----5:R-:W-:Y:S02]  /*2cd0*/  SHF.L.U64.HI R0, R128, 0x1, R130 ;  /* 0x0000000180007819 */ /* 0x020fe40000010282 */
[-C--:B------:R-:W-:Y:S02]  /*2ce0*/  IADD3 R16, P1, P0, R4, R6.reuse, R15 ;  /* 0x0000000604107210 */ /* 0x080fe4000783e00f */
[----:B------:R-:W-:Y:S02]  /*2cf0*/  LOP3.LUT R4, R8, 0xf, RZ, 0xc0, !PT ;  /* 0x0000000f08047812 */ /* 0x000fe400078ec0ff */
[----:B------:R-:W-:Y:S02]  /*2d00*/  IADD3.X R17, RZ, R7, R0, P1, P0 ;  /* 0x00000007ff117210 */ /* 0x000fe40000fe0400 */
[----:B------:R-:W-:-:S02]  /*2d10*/  IADD3 R8, P1, P0, R4, R6, R5 ;  /* 0x0000000604087210 */ /* 0x000fc4000783e005 */
[----:B------:R-:W-:-:S04]  /*2d20*/  SHF.L.U64.HI R4, R126, 0x1, R127 ;  /* 0x000000017e047819 */ /* 0x000fc8000001027f */
[----:B------:R-:W-:Y:S02]  /*2d30*/  IADD3.X R9, RZ, R7, R4, P1, P0 ;  /* 0x00000007ff097210 */ /* 0x000fe40000fe0404 */
[----:B------:R-:W-:Y:S02]  /*2d40*/  IADD3 R12, P1, R10, R5, RZ ;  /* 0x000000050a0c7210 */ /* 0x000fe40007f3e0ff */
[----:B---3--:R-:W-:Y:S01]  /*2d50*/  IADD3 R10, P0, R11, R15, RZ ;  /* 0x0000000f0b0a7210 */ /* 0x008fe20007f1e0ff */
[----:B----4-:R-:W-:Y:S01]  /*2d60*/  IMAD.X R15, R13, 0x1, R0, P2 ;  /* 0x000000010d0f7824 */ /* 0x010fe200010e0600 */
[----:B------:R-:W-:Y:S01]  /*2d70*/  IADD3 R6, P2, R11, R5, RZ ;  /* 0x000000050b067210 */ /* 0x000fe20007f5e0ff */
[----:B------:R-:W-:Y:S01]  /*2d80*/  IMAD.X R13, R13, 0x1, R4, P1 ;  /* 0x000000010d0d7824 */ /* 0x000fe200008e0604 */
        /* <DEDUP_REMOVED lines=10> */
.L_x_950:
[----:B------:R-:W-:Y:S01]  /*2e30*/  LOP3.LUT R0, R123, 0xffffffe0, RZ, 0xc0, !PT ;  /* 0xffffffe07b007812 */ /* 0x000fe200078ec0ff */
[----:B------:R-:W-:Y:S01]  /*2e40*/  UISETP.NE.AND UP1, UPT, UR13, URZ, UPT ;  /* 0x0000003f0d00728c */ /* 0x000fe2000bf25270 */
[----:B------:R-:W-:Y:S01]  /*2e50*/  LEA.HI R5, R124, R129, RZ, 0x2 ;  /* 0x000000817c057211 */ /* 0x000fe200078f10ff */
[----:B------:R-:W-:Y:S01]  /*2e60*/  UISETP.NE.AND UP0, UPT, UR12, URZ, UPT ;  /* 0x0000003f0c00728c */ /* 0x000fe2000bf05270 */
[----:B------:R-:W-:Y:S01]  /*2e70*/  SHF.R.S32.HI R4, RZ, 0x1f, R122 ;  /* 0x0000001fff047819 */ /* 0x000fe2000001147a */
[----:B------:R-:W-:Y:S01]  /*2e80*/  IMAD.IADD R0, R129, 0x1, -R0 ;  /* 0x0000000181007824 */ /* 0x000fe200078e0a00 */
[----:B------:R-:W-:Y:S01]  /*2e90*/  LOP3.LUT R5, R5, 0xfffffffc, RZ, 0xc0, !PT ;  /* 0xfffffffc05057812 */ /* 0x000fe200078ec0ff */
[----:B------:R-:W-:Y:S01]  /*2ea0*/  ULDC UR19, c[0x0][0x324] ;  /* 0x0000c90000137ab9 */ /* 0x000fe20000000800 */
[----:B------:R-:W-:Y:S01]  /*2eb0*/  LEA.HI R4, R4, R122, RZ, 0x2 ;  /* 0x0000007a04047211 */ /* 0x000fe200078f10ff */
[----:B------:R-:W-:Y:S01]  /*2ec0*/  ULDC UR4, c[0x0][0x1d0] ;  /* 0x0000740000047ab9 */ /* 0x000fe20000000800 */
[----:B-1----:R-:W-:Y:S01]  /*2ed0*/  SHF.R.S32.HI R6, RZ, 0x1f, R0 ;  /* 0x0000001fff067819 */ /* 0x002fe20000011400 */
[----:B------:R-:W-:Y:S01]  /*2ee0*/  IMAD.IADD R5, R129, 0x1, -R5 ;  /* 0x0000000181057824 */ /* 0x000fe200078e0a05 */
[----:B------:R-:W-:Y:S01]  /*2ef0*/  LOP3.LUT R7, R4, 0xffffffc, RZ, 0xc0, !PT ;  /* 0x0ffffffc04077812 */ /* 0x000fe200078ec0ff */
[----:B------:R-:W-:Y:S01]  /*2f00*/  ULOP3.LUT UR19, URZ, UR19, URZ, 0x33, !UPT ;  /* 0x000000133f137292 */ /* 0x000fe2000f8e333f */
[----:B------:R-:W-:Y:S01]  /*2f10*/  LEA.HI R6, R6, R0, RZ, 0x2 ;  /* 0x0000000006067211 */ /* 0x000fe200078f10ff */
[----:B------:R-:W-:Y:S01]  /*2f20*/  UIMAD UR4, UR22, UR4, UR31 ;  /* 0x00000004160472a4 */ /* 0x000fe2000f8e021f */
[----:B------:R-:W-:Y:S01]  /*2f30*/  LEA.HI R4, R5, R5, RZ, 0x1 ;  /* 0x0000000505047211 */ /* 0x000fe200078f08ff */
[----:B------:R-:W-:Y:S01]  /*2f40*/  IMAD.IADD R8, R122, 0x1, -R7 ;  /* 0x000000017a087824 */ /* 0x000fe200078e0a07 */
[----:B------:R-:W-:Y:S01]  /*2f50*/  LEA.HI.SX32 R7, R6, UR27, 0x1e ;  /* 0x0000001b06077c11 */ /* 0x000fe2000f8ff2ff */
[----:B------:R-:W0:Y:S01]  /*2f60*/  LDGDEPBAR ;  /* 0x00000000000079af */ /* 0x000e220000000000 */
[----:B------:R-:W-:Y:S01]  /*2f70*/  PLOP3.LUT P1, PT, PT, PT, UP1, 0x80, 0x0 ;  /* 0x000000000000781c */ /* 0x000fe20003f2f018 */
[C---:B------:R-:W-:Y:S01]  /*2f80*/  IMAD.SHL.U32 R9, R4.reuse, 0x20, RZ ;  /* 0x0000002004097824 */ /* 0x040fe200078e00ff */
[----:B------:R-:W-:Y:S01]  /*2f90*/  LOP3.LUT R4, R4, 0x1ffffffe, RZ, 0xc0, !PT ;  /* 0x1ffffffe04047812 */ /* 0x000fe200078ec0ff */
[----:B------:R-:W-:Y:S01]  /*2fa0*/  IMAD R8, R8, 0x10, R7 ;  /* 0x0000001008087824 */ /* 0x000fe200078e0207 */
[----:B------:R-:W-:-:S02]  /*2fb0*/  PLOP3.LUT P0, PT, PT, PT, UP1, 0x80, 0x0 ;  /* 0x000000000000781c */ /* 0x000fc40003f0f018 */
[----:B------:R-:W-:Y:S01]  /*2fc0*/  LOP3.LUT R7, R9, 0xffffffc0, RZ, 0xc0, !PT ;  /* 0xffffffc009077812 */ /* 0x000fe200078ec0ff */
[----:B------:R-:W-:-:S04]  /*2fd0*/  IMAD.IADD R5, R5, 0x1, -R4 ;  /* 0x0000000105057824 */ /* 0x000fc800078e0a04 */
[----:B------:R-:W-:-:S04]  /*2fe0*/  IMAD.IADD R4, R7, 0x1, R8 ;  /* 0x0000000107047824 */ /* 0x000fc800078e0208 */
[----:B------:R-:W-:-:S04]  /*2ff0*/  IMAD R10, R5, 0x8, R4 ;  /* 0x00000008050a7824 */ /* 0x000fc800078e0204 */
[----:B------:R-:W-:Y:S01]  /*3000*/  @P1 IMAD.HI.U32 R4, R10, c[0x0][0x2c8], RZ ;  /* 0x0000b2000a041a27 */ /* 0x000fe200078e00ff */
[----:B------:R1:W-:Y:S03]  /*3010*/  STL [R1+0x1c], R10 ;  /* 0x00001c0a01007387 */ /* 0x0003e60000100800 */
[----:B------:R-:W-:Y:S01]  /*3020*/  IMAD.MOV.U32 R9, RZ, RZ, R10 ;  /* 0x000000ffff097224 */ /* 0x000fe200078e000a */
[----:B------:R-:W-:Y:S02]  /*3030*/  @P0 SHF.R.U32.HI R9, RZ, c[0x0][0x2cc], R4 ;  /* 0x0000b300ff090a19 */ /* 0x000fe40000011604 */
[----:B------:R-:W-:Y:S02]  /*3040*/  LOP3.LUT R4, R6, 0x7ffffffc, RZ, 0xc0, !PT ;  /* 0x7ffffffc06047812 */ /* 0x000fe400078ec0ff */
[----:B------:R-:W-:Y:S01]  /*3050*/  PLOP3.LUT P0, PT, PT, PT, UP0, 0x40, 0x0 ;  /* 0x000000000000781c */ /* 0x000fe20003f0e808 */
[----:B------:R-:W2:Y:S02]  /*3060*/  SHFL.IDX PT, R6, R9, RZ, 0x1c1f ;  /* 0x001c1fff09067589 */ /* 0x000ea400000e0000 */
[----:B------:R-:W-:-:S02]  /*3070*/  IMAD.IADD R4, R0, 0x1, -R4 ;  /* 0x0000000100047824 */ /* 0x000fc400078e0a04 */
[----:B------:R-:W-:Y:S02]  /*3080*/  IMAD.U32 R0, RZ, RZ, UR28 ;  /* 0x0000001cff007e24 */ /* 0x000fe4000f8e00ff */
[----:B------:R-:W-:-:S05]  /*3090*/  IMAD.SHL.U32 R7, R4, 0x2, RZ ;  /* 0x0000000204077824 */ /* 0x000fca00078e00ff */
[----:B------:R3:W-:Y:S01]  /*30a0*/  STL [R1+0x8], R7 ;  /* 0x0000080701007387 */ /* 0x0007e20000100800 */
[C---:B------:R-:W-:Y:S02]  /*30b0*/  IADD3 R0, -R7.reuse, 0x1, R0 ;  /* 0x0000000107007810 */ /* 0x040fe40007ffe100 */
[C---:B------:R-:W-:Y:S02]  /*30c0*/  IADD3 R11, -R7.reuse, UR4, RZ ;  /* 0x00000004070b7c10 */ /* 0x040fe4000fffe1ff */
[----:B------:R-:W-:Y:S02]  /*30d0*/  IADD3 R0, R0, -c[0x0][0x168], RZ ;  /* 0x80005a0000007a10 */ /* 0x000fe40007ffe0ff */
[----:B------:R-:W-:Y:S02]  /*30e0*/  IADD3 R13, -R7, UR31, RZ ;  /* 0x0000001f070d7c10 */ /* 0x000fe4000fffe1ff */
[C---:B-1----:R-:W-:Y:S02]  /*30f0*/  IADD3 R10, R0.reuse, c[0x0][0x328], RZ ;  /* 0x0000ca00000a7a10 */ /* 0x042fe40007ffe0ff */
[----:B------:R-:W-:Y:S01]  /*3100*/  IADD3 R12, R0, UR19, RZ ;  /* 0x00000013000c7c10 */ /* 0x000fe2000fffe0ff */
[----:B------:R-:W-:-:S02]  /*3110*/  IMAD.IADD R0, R121, 0x1, R120 ;  /* 0x0000000179007824 */ /* 0x000fc400078e0278 */
[--C-:B--2---:R-:W-:Y:S02]  /*3120*/  IMAD.IADD R5, R10, 0x1, R6.reuse ;  /* 0x000000010a057824 */ /* 0x104fe400078e0206 */
[----:B------:R-:W-:-:S03]  /*3130*/  IMAD.IADD R4, R12, 0x1, R6 ;  /* 0x000000010c047824 */ /* 0x000fc600078e0206 */
[----:B------:R-:W-:Y:S01]  /*3140*/  IMNMX R5, R5, R11, PT ;  /* 0x0000000b05057217 */ /* 0x000fe20003800200 */
[----:B------:R-:W-:Y:S05]  /*3150*/  @P0 BRA `(.L_x_951) ;  /* 0x0000015000000947 */ /* 0x000fea0003800000 */
[----:B---3--:R-:W-:Y:S01]  /*3160*/  IMAD.U32 R7, RZ, RZ, UR9 ;  /* 0x00000009ff077e24 */ /* 0x008fe2000f8e00ff */
        /* <DEDUP_REMOVED lines=11> */
.L_x_953:
[----:B------:R-:W-:-:S04]  /*3220*/  MOV R7, c[0x0][0x32c] ;  /* 0x0000cb0000077a02 */ /* 0x000fc80000000f00 */
[----:B------:R-:W-:-:S13]  /*3230*/  ISETP.NE.AND P0, PT, R7, 0x1, PT ;  /* 0x000000010700780c */ /* 0x000fda0003f05270 */
[----:B------:R-:W-:-:S05]  /*3240*/  @P0 IMAD.HI.U32 R7, R6, c[0x0][0x330], RZ ;  /* 0x0000cc0006070a27 */ /* 0x000fca00078e00ff */
[----:B------:R-:W-:Y:S02]  /*3250*/  @P0 SHF.R.U32.HI R6, RZ, c[0x0][0x334], R7 ;  /* 0x0000cd00ff060a19 */ /* 0x000fe40000011607 */
.L_x_954:
[----:B------:R-:W-:Y:S05]  /*3260*/  BSYNC B0 ;  /* 0x0000000000007941 */ /* 0x000fea0003800000 */
.L_x_952:
[----:B------:R-:W-:-:S05]  /*3270*/  IMAD R6, R6, c[0x0][0x32c], R13 ;  /* 0x0000cb0006067a24 */ /* 0x000fca00078e020d */
[----:B------:R-:W-:Y:S02]  /*3280*/  IADD3 R7, R6, c[0x0][0x32c], RZ ;  /* 0x0000cb0006077a10 */ /* 0x000fe40007ffe0ff */
[----:B------:R-:W-:Y:S02]  /*3290*/  IMNMX R4, R4, R6, !PT ;  /* 0x0000000604047217 */ /* 0x000fe40007800200 */
[----:B------:R-:W-:Y:S02]  /*32a0*/  IMNMX R5, R5, R7, PT ;  /* 0x0000000705057217 */ /* 0x000fe40003800200 */
.L_x_951:
[----:B------:R-:W1:Y:S01]  /*32b0*/  SHFL.IDX PT, R8, R9, 0x1, 0x1c1f ;  /* 0x003c1f0009087f89 */ /* 0x000e6200000e0000 */
[----:B------:R-:W-:-:S06]  /*32c0*/  UISETP.NE.AND UP0, UPT, UR12, URZ, UPT ;  /* 0x0000003f0c00728c */ /* 0x000fcc000bf05270 */
[----:B------:R-:W-:Y:S01]  /*32d0*/  PLOP3.LUT P0, PT, PT, PT, UP0, 0x40, 0x0 ;  /* 0x000000000000781c */ /* 0x000fe20003f0e808 */
[--C-:B-1-3--:R-:W-:Y:S02]  /*32e0*/  IMAD.IADD R7, R10, 0x1, R8.reuse ;  /* 0x000000010a077824 */ /* 0x10afe400078e0208 */
[----:B------:R-:W-:-:S03]  /*32f0*/  IMAD.IADD R6, R12, 0x1, R8 ;  /* 0x000000010c067824 */ /* 0x000fc600078e0208 */
[----:B------:R-:W-:-:S07]  /*3300*/  IMNMX R7, R7, R11, PT ;  /* 0x0000000b07077217 */ /* 0x000fce0003800200 */
        /* <DEDUP_REMOVED lines=13> */
.L_x_957:
[----:B------:R-:W-:-:S04]  /*33e0*/  MOV R14, c[0x0][0x32c] ;  /* 0x0000cb00000e7a02 */ /* 0x000fc80000000f00 */
[----:B------:R-:W-:-:S13]  /*33f0*/  ISETP.NE.AND P0, PT, R14, 0x1, PT ;  /* 0x000000010e00780c */ /* 0x000fda0003f05270 */
[----:B------:R-:W-:-:S05]  /*3400*/  @P0 IMAD.HI.U32 R14, R8, c[0x0][0x330], RZ ;  /* 0x0000cc00080e0a27 */ /* 0x000fca00078e00ff */
[----:B------:R-:W-:Y:S02]  /*3410*/  @P0 SHF.R.U32.HI R8, RZ, c[0x0][0x334], R14 ;  /* 0x0000cd00ff080a19 */ /* 0x000fe4000001160e */
.L_x_958:
[----:B------:R-:W-:Y:S05]  /*3420*/  BSYNC B0 ;  /* 0x0000000000007941 */ /* 0x000fea0003800000 */
.L_x_956:
[----:B------:R-:W-:-:S05]  /*3430*/  IMAD R8, R8, c[0x0][0x32c], R13 ;  /* 0x0000cb0008087a24 */ /* 0x000fca00078e020d */
[----:B------:R-:W-:Y:S02]  /*3440*/  IADD3 R14, R8, c[0x0][0x32c], RZ ;  /* 0x0000cb00080e7a10 */ /* 0x000fe40007ffe0ff */
[----:B------:R-:W-:Y:S02]  /*3450*/  IMNMX R6, R6, R8, !PT ;  /* 0x0000000806067217 */ /* 0x000fe40007800200 */
[----:B------:R-:W-:Y:S02]  /*3460*/  IMNMX R7, R7, R14, PT ;  /* 0x0000000e07077217 */ /* 0x000fe40003800200 */
.L_x_955:
[----:B------:R-:W-:Y:S01]  /*3470*/  UISETP.GE.AND UP2, UPT, UR31, 0x1, UPT ;  /* 0x000000011f00788c */ /* 0x000fe2000bf46270 */
[----:B------:R-:W1:Y:S01]  /*3480*/  SHFL.IDX PT, R8, R9, 0x2, 0x1c1f ;  /* 0x005c1f0009087f89 */ /* 0x000e6200000e0000 */
[----:B------:R-:W-:Y:S02]  /*3490*/  UISETP.GE.AND UP1, UPT, UR31, 0x2, UPT ;  /* 0x000000021f00788c */ /* 0x000fe4000bf26270 */
[----:B------:R-:W-:Y:S02]  /*34a0*/  UISETP.GE.AND UP0, UPT, UR31, 0x9, UPT ;  /* 0x000000091f00788c */ /* 0x000fe4000bf06270 */
[----:B------:R-:W-:Y:S01]  /*34b0*/  PLOP3.LUT P0, PT, PT, PT, UP2, 0x40, 0x0 ;  /* 0x000000000000781c */ /* 0x000fe20003f0e828 */
[----:B------:R-:W-:Y:S01]  /*34c0*/  UP2UR UR29, UPR, URZ, 0x2 ;  /* 0x000000023f1d7883 */ /* 0x000fe20008000000 */
[----:B------:R-:W-:Y:S01]  /*34d0*/  PLOP3.LUT P2, PT, PT, PT, UP1, 0x40, 0x0 ;  /* 0x000000000000781c */ /* 0x000fe20003f4e818 */
[----:B------:R-:W-:Y:S01]  /*34e0*/  UISETP.GE.AND UP1, UPT, UR31, 0xa, UPT ;  /* 0x0000000a1f00788c */ /* 0x000fe2000bf26270 */
[C---:B------:R-:W-:Y:S01]  /*34f0*/  ISETP.GT.AND P0, PT, R4.reuse, RZ, P0 ;  /* 0x000000ff0400720c */ /* 0x040fe20000704270 */
[----:B------:R-:W-:Y:S01]  /*3500*/  UP2UR UR28, UPR, URZ, 0x1 ;  /* 0x000000013f1c7883 */ /* 0x000fe20008000000 */
[----:B------:R-:W-:Y:S01]  /*3510*/  PLOP3.LUT P1, PT, PT, PT, UP0, 0x40, 0x0 ;  /* 0x000000000000781c */ /* 0x000fe20003f2e808 */
[----:B------:R-:W-:Y:S01]  /*3520*/  UISETP.GE.AND UP5, UPT, UR31, 0x19, UPT ;  /* 0x000000191f00788c */ /* 0x000fe2000bfa6270 */
[C---:B------:R-:W-:Y:S01]  /*3530*/  ISETP.LT.OR P0, PT, R5.reuse, 0x1, P0 ;  /* 0x000000010500780c */ /* 0x040fe20000701670 */
[----:B------:R-:W-:Y:S01]  /*3540*/  UISETP.GE.AND UP0, UPT, UR31, 0x11, UPT ;  /* 0x000000111f00788c */ /* 0x000fe2000bf06270 */
[----:B------:R-:W-:Y:S01]  /*3550*/  ISETP.GT.AND P2, PT, R4, 0x1, P2 ;  /* 0x000000010400780c */ /* 0x000fe20001744270 */
[----:B------:R-:W-:Y:S01]  /*3560*/  UISETP.GE.AND UP6, UPT, UR31, 0x12, UPT ;  /* 0x000000121f00788c */ /* 0x000fe2000bfc6270 */
[----:B------:R-:W-:Y:S01]  /*3570*/  FSEL R15, R48, -INF , !P0 ;  /* 0xff800000300f7808 */ /* 0x000fe20004000000 */
[----:B------:R-:W-:Y:S01]  /*3580*/  UP2UR UR30, UPR, URZ, 0x4 ;  /* 0x000000043f1e7883 */ /* 0x000fe20008000000 */
[----:B------:R-:W-:Y:S01]  /*3590*/  PLOP3.LUT P0, PT, PT, PT, UP1, 0x40, 0x0 ;  /* 0x000000000000781c */ /* 0x000fe20003f0e818 */
[----:B------:R-:W-:Y:S01]  /*35a0*/  UISETP.GE.AND UP2, UPT, UR31, 0x22, UPT ;  /* 0x000000221f00788c */ /* 0x000fe2000bf46270 */
[C---:B------:R-:W-:Y:S01]  /*35b0*/  ISETP.GT.AND P1, PT, R4.reuse, 0x8, P1 ;  /* 0x000000080400780c */ /* 0x040fe20000f24270 */
[----:B------:R-:W-:Y:S01]  /*35c0*/  UISETP.GE.AND UP4, UPT, UR31, 0x1a, UPT ;  /* 0x0000001a1f00788c */ /* 0x000fe2000bf86270 */
[----:B------:R-:W-:Y:S01]  /*35d0*/  ISETP.GT.AND P0, PT, R4, 0x9, P0 ;  /* 0x000000090400780c */ /* 0x000fe20000704270 */
[----:B------:R-:W-:Y:S01]  /*35e0*/  UISETP.GE.AND UP3, UPT, UR31, 0x21, UPT ;  /* 0x000000211f00788c */ /* 0x000fe2000bf66270 */
[C---:B------:R-:W-:Y:S01]  /*35f0*/  ISETP.LT.OR P2, PT, R5.reuse, 0x2, P2 ;  /* 0x000000020500780c */ /* 0x040fe20001741670 */
[----:B------:R-:W-:Y:S01]  /*3600*/  UP2UR UR32, UPR, URZ, 0x40 ;  /* 0x000000403f207883 */ /* 0x000fe20008000000 */
[C---:B------:R-:W-:Y:S01]  /*3610*/  ISETP.LT.OR P0, PT, R5.reuse, 0xa, P0 ;  /* 0x0000000a0500780c */ /* 0x040fe20000701670 */
[----:B------:R-:W-:Y:S01]  /*3620*/  UP2UR UR5, UPR, URZ, 0x2 ;  /* 0x000000023f057883 */ /* 0x000fe20008000000 */
[----:B------:R-:W-:Y:S01]  /*3630*/  ISETP.LT.OR P1, PT, R5, 0x9, P1 ;  /* 0x000000090500780c */ /* 0x000fe20000f21670 */
[----:B------:R-:W-:Y:S01]  /*3640*/  UP2UR UR4, UPR, URZ, 0x1 ;  /* 0x000000013f047883 */ /* 0x000fe20008000000 */
[----:B------:R-:W-:Y:S01]  /*3650*/  FSEL R19, R45, -INF , !P0 ;  /* 0xff8000002d137808 */ /* 0x000fe20004000000 */
[----:B------:R-:W-:Y:S01]  /*3660*/  UISETP.GE.AND UP1, UPT, UR31, 0x29, UPT ;  /* 0x000000291f00788c */ /* 0x000fe2000bf26270 */
[----:B------:R-:W-:-:S02]  /*3670*/  FSEL R16, R49, -INF , !P2 ;  /* 0xff80000031107808 */ /* 0x000fc40005000000 */
[----:B------:R-:W-:Y:S02]  /*3680*/  FSEL R18, R44, -INF , !P1 ;  /* 0xff8000002c127808 */ /* 0x000fe40004800000 */
[----:B------:R-:W-:Y:S02]  /*3690*/  PLOP3.LUT P0, PT, PT, PT, UP5, 0x40, 0x0 ;  /* 0x000000000000781c */ /* 0x000fe40003f0e858 */
[----:B------:R-:W-:Y:S01]  /*36a0*/  PLOP3.LUT P2, PT, PT, PT, UP0, 0x40, 0x0 ;  /* 0x000000000000781c */ /* 0x000fe20003f4e808 */
[----:B------:R-:W-:Y:S01]  /*36b0*/  UISETP.GE.AND UP0, UPT, UR31, 0x2a, UPT ;  /* 0x0000002a1f00788c */ /* 0x000fe2000bf06270 */
[----:B------:R-:W-:Y:S01]  /*36c0*/  PLOP3.LUT P1, PT, PT, PT, UP6, 0x40, 0x0 ;  /* 0x000000000000781c */ /* 0x000fe20003f2e868 */
[----:B------:R-:W-:Y:S01]  /*36d0*/  UISETP.NE.AND UP6, UPT, UR12, URZ, UPT ;  /* 0x0000003f0c00728c */ /* 0x000fe2000bfc5270 */
[C---:B------:R-:W-:Y:S02]  /*36e0*/  ISETP.GT.AND P0, PT, R4.reuse, 0x18, P0 ;  /* 0x000000180400780c */ /* 0x040fe40000704270 */
[----:B------:R-:W-:-:S02]  /*36f0*/  ISETP.GT.AND P2, PT, R4, 0x10, P2 ;  /* 0x000000100400780c */ /* 0x000fc40001744270 */
[----:B------:R-:W-:Y:S02]  /*3700*/  ISETP.GT.AND P1, PT, R4, 0x11, P1 ;  /* 0x000000110400780c */ /* 0x000fe40000f24270 */
[C---:B------:R-:W-:Y:S02]  /*3710*/  ISETP.LT.OR P0, PT, R5.reuse, 0x19, P0 ;  /* 0x000000190500780c */ /* 0x040fe40000701670 */
[C---:B------:R-:W-:Y:S02]  /*3720*/  ISETP.LT.OR P2, PT, R5.reuse, 0x11, P2 ;  /* 0x000000110500780c */ /* 0x040fe40001741670 */
[----:B------:R-:W-:Y:S02]  /*3730*/  ISETP.LT.OR P1, PT, R5, 0x12, P1 ;  /* 0x000000120500780c */ /* 0x000fe40000f21670 */
[----:B------:R-:W-:Y:S02]  /*3740*/  FSEL R70, R36, -INF , !P0 ;  /* 0xff80000024467808 */ /* 0x000fe40004000000 */
[----:B------:R-:W-:-:S02]  /*3750*/  FSEL R64, R40, -INF , !P2 ;  /* 0xff80000028407808 */ /* 0x000fc40005000000 */
[----:B------:R-:W-:Y:S02]  /*3760*/  FSEL R69, R41, -INF , !P1 ;  /* 0xff80000029457808 */ /* 0x000fe40004800000 */
[----:B------:R-:W-:Y:S02]  /*3770*/  PLOP3.LUT P0, PT, PT, PT, UP2, 0x40, 0x0 ;  /* 0x000000000000781c */ /* 0x000fe40003f0e828 */
        /* <DEDUP_REMOVED lines=11> */
[----:B------:R-:W-:Y:S01]  /*3830*/  PLOP3.LUT P0, PT, PT, PT, UP6, 0x40, 0x0 ;  /* 0x000000000000781c */ /* 0x000fe20003f0e868 */
[----:B------:R-:W-:Y:S01]  /*3840*/  UISETP.NE.AND UP6, UPT, UR32, URZ, UPT ;  /* 0x0000003f2000728c */ /* 0x000fe2000bfc5270 */
[----:B------:R-:W-:Y:S02]  /*3850*/  PLOP3.LUT P2, PT, PT, PT, UP1, 0x40, 0x0 ;  /* 0x000000000000781c */ /* 0x000fe40003f4e818 */
[----:B------:R-:W-:Y:S02]  /*3860*/  PLOP3.LUT P1, PT, PT, PT, UP0, 0x40, 0x0 ;  /* 0x000000000000781c */ /* 0x000fe40003f2e808 */
[C---:B------:R-:W-:Y:S02]  /*3870*/  ISETP.GT.AND P2, PT, R4.reuse, 0x28, P2 ;  /* 0x000000280400780c */ /* 0x040fe40001744270 */
[----:B------:R-:W-:Y:S01]  /*3880*/  ISETP.GT.AND P1, PT, R4, 0x29, P1 ;  /* 0x000000290400780c */ /* 0x000fe20000f24270 */
[----:B-1----:R-:W-:Y:S01]  /*3890*/  IMAD.IADD R4, R12, 0x1, R8 ;  /* 0x000000010c047824 */ /* 0x002fe200078e0208 */
[----:B------:R-:W-:-:S02]  /*38a0*/  ISETP.LT.OR P2, PT, R5, 0x29, P2 ;  /* 0x000000290500780c */ /* 0x000fc40001741670 */
[----:B------:R-:W-:Y:S01]  /*38b0*/  ISETP.LT.OR P1, PT, R5, 0x2a, P1 ;  /* 0x0000002a0500780c */ /* 0x000fe20000f21670 */
[----:B------:R-:W-:Y:S01]  /*38c0*/  IMAD.IADD R5, R10, 0x1, R8 ;  /* 0x000000010a057824 */ /* 0x000fe200078e0208 */
[----:B------:R-:W-:Y:S02]  /*38d0*/  FSEL R147, R20, -INF , !P2 ;  /* 0xff80000014937808 */ /* 0x000fe40005000000 */
[----:B------:R-:W-:Y:S02]  /*38e0*/  FSEL R146, R21, -INF , !P1 ;  /* 0xff80000015927808 */ /* 0x000fe40004800000 */
        /* <DEDUP_REMOVED lines=14> */
.L_x_961:
[----:B------:R-:W-:-:S04]  /*39d0*/  MOV R14, c[0x0][0x32c] ;  /* 0x0000cb00000e7a02 */ /* 0x000fc80000000f00 */
[----:B------:R-:W-:-:S13]  /*39e0*/  ISETP.NE.AND P0, PT, R14, 0x1, PT ;  /* 0x000000010e00780c */ /* 0x000fda0003f05270 */
[----:B------:R-:W-:-:S05]  /*39f0*/  @P0 IMAD.HI.U32 R14, R8, c[0x0][0x330], RZ ;  /* 0x0000cc00080e0a27 */ /* 0x000fca00078e00ff */
[----:B------:R-:W-:Y:S02]  /*3a00*/  @P0 SHF.R.U32.HI R8, RZ, c[0x0][0x334], R14 ;  /* 0x0000cd00ff080a19 */ /* 0x000fe4000001160e */
.L_x_962:
[----:B------:R-:W-:Y:S05]  /*3a10*/  BSYNC B0 ;  /* 0x0000000000007941 */ /* 0x000fea0003800000 */
.L_x_960:
[----:B------:R-:W-:-:S05]  /*3a20*/  IMAD R8, R8, c[0x0][0x32c], R13 ;  /* 0x0000cb0008087a24 */ /* 0x000fca00078e020d */
[----:B------:R-:W-:Y:S02]  /*3a30*/  IADD3 R14, R8, c[0x0][0x32c], RZ ;  /* 0x0000cb00080e7a10 */ /* 0x000fe40007ffe0ff */
[----:B------:R-:W-:Y:S02]  /*3a40*/  IMNMX R4, R4, R8, !PT ;  /* 0x0000000804047217 */ /* 0x000fe40007800200 */
[----:B------:R-:W-:Y:S02]  /*3a50*/  IMNMX R5, R5, R14, PT ;  /* 0x0000000e05057217 */ /* 0x000fe40003800200 */
.L_x_959:
[----:B------:R-:W-:Y:S01]  /*3a60*/  UP2UR UR34, UPR, URZ, 0x8 ;  /* 0x000000083f227883 */ /* 0x000fe20008000000 */
[----:B------:R-:W1:Y:S01]  /*3a70*/  SHFL.IDX PT, R8, R9, 0x3, 0x1c1f ;  /* 0x007c1f0009087f89 */ /* 0x000e6200000e0000 */
[----:B------:R-:W-:Y:S02]  /*3a80*/  UISETP.NE.AND UP3, UPT, UR29, URZ, UPT ;  /* 0x0000003f1d00728c */ /* 0x000fe4000bf65270 */
[----:B------:R-:W-:Y:S02]  /*3a90*/  UP2UR UR31, UPR, URZ, 0x1 ;  /* 0x000000013f1f7883 */ /* 0x000fe40008000000 */
[----:B------:R-:W-:-:S02]  /*3aa0*/  UP2UR UR33, UPR, URZ, 0x4 ;  /* 0x000000043f217883 */ /* 0x000fc40008000000 */
[----:B------:R-:W-:Y:S01]  /*3ab0*/  PLOP3.LUT P0, PT, PT, PT, UP3, 0x40, 0x0 ;  /* 0x000000000000781c */ /* 0x000fe20003f0e838 */
[----:B------:R-:W-:Y:S02]  /*3ac0*/  UISETP.NE.AND UP0, UPT, UR4, URZ, UPT ;  /* 0x0000003f0400728c */ /* 0x000fe4000bf05270 */
[----:B------:R-:W-:Y:S01]  /*3ad0*/  UISETP.NE.AND UP2, UPT, UR28, URZ, UPT ;  /* 0x0000003f1c00728c */ /* 0x000fe2000bf45270 */
[----:B------:R-:W-:Y:S01]  /*3ae0*/  ISETP.GT.AND P0, PT, R4, 0x1, P0 ;  /* 0x000000010400780c */ /* 0x000fe20000704270 */
[----:B------:R-:W-:Y:S02]  /*3af0*/  UP2UR UR35, UPR, URZ, 0x10 ;  /* 0x000000103f237883 */ /* 0x000fe40008000000 */
[----:B------:R-:W-:Y:S01]  /*3b00*/  UISETP.NE.AND UP4, UPT, UR30, URZ, UPT ;  /* 0x0000003f1e00728c */ /* 0x000fe2000bf85270 */
[----:B------:R-:W-:Y:S01]  /*3b10*/  ISETP.LT.OR P0, PT, R5, 0x2, P0 ;  /* 0x000000020500780c */ /* 0x000fe20000701670 */
[----:B------:R-:W-:Y:S01]  /*3b20*/  UP2UR UR32, UPR, URZ, 0x2 ;  /* 0x000000023f207883 */ /* 0x000fe20008000000 */
[----:B------:R-:W-:Y:S01]  /*3b30*/  PLOP3.LUT P1, PT, PT, PT, UP2, 0x40, 0x0 ;  /* 0x000000000000781c */ /* 0x000fe20003f2e828 */
[----:B------:R-:W-:Y:S01]  /*3b40*/  UISETP.NE.AND UP1, UPT, UR5, URZ, UPT ;  /* 0x0000003f0500728c */ /* 0x000fe2000bf25270 */
[----:B------:R-:W-:-:S02]  /*3b50*/  FSEL R55, R81, -INF , !P0 ;  /* 0xff80000051377808 */ /* 0x000fc40004000000 */
[----:B------:R-:W-:Y:S02]  /*3b60*/  PLOP3.LUT P0, PT, PT, PT, UP0, 0x40, 0x0 ;  /* 0x000000000000781c */ /* 0x000fe40003f0e808 */
[----:B------:R-:W-:Y:S01]  /*3b70*/  PLOP3.LUT P2, PT, PT, PT, UP4, 0x40, 0x0 ;  /* 0x000000000000781c */ /* 0x000fe20003f4e848 */
[----:B------:R-:W-:Y:S01]  /*3b80*/  UISETP.NE.AND UP4, UPT, UR35, URZ, UPT ;  /* 0x0000003f2300728c */ /* 0x000fe2000bf85270 */
[C---:B------:R-:W-:Y:S01]  /*3b90*/  ISETP.GT.AND P0, PT, R4.reuse, 0x10, P0 ;  /* 0x000000100400780c */ /* 0x040fe20000704270 */
[----:B------:R-:W-:Y:S01]  /*3ba0*/  UP2UR UR35, UPR, URZ, 0x8 ;  /* 0x000000083f237883 */ /* 0x000fe20008000000 */
[C---:B------:R-:W-:Y:S01]  /*3bb0*/  ISETP.GT.AND P1, PT, R4.reuse, 0x8, P1 ;  /* 0x000000080400780c */ /* 0x040fe20000f24270 */
[----:B------:R-:W-:Y:S01]  /*3bc0*/  UISETP.NE.AND UP3, UPT, UR30, URZ, UPT ;  /* 0x0000003f1e00728c */ /* 0x000fe2000bf65270 */
[----:B------:R-:W-:Y:S02]  /*3bd0*/  ISETP.GT.AND P2, PT, R4, RZ, P2 ;  /* 0x000000ff0400720c */ /* 0x000fe40001744270 */
[----:B------:R-:W-:-:S02]  /*3be0*/  ISETP.LT.OR P0, PT, R5, 0x11, P0 ;  /* 0x000000110500780c */ /* 0x000fc40000701670 */
[C---:B------:R-:W-:Y:S02]  /*3bf0*/  ISETP.LT.OR P1, PT, R5.reuse, 0x9, P1 ;  /* 0x000000090500780c */ /* 0x040fe40000f21670 */
[----:B------:R-:W-:Y:S02]  /*3c00*/  ISETP.LT.OR P2, PT, R5, 0x1, P2 ;  /* 0x000000010500780c */ /* 0x000fe40001741670 */
[----:B------:R-:W-:Y:S02]  /*3c10*/  FSEL R68, R32, -INF , !P0 ;  /* 0xff80000020447808 */ /* 0x000fe40004000000 */
[----:B------:R-:W-:Y:S02]  /*3c20*/  FSEL R58, R76, -INF , !P1 ;  /* 0xff8000004c3a7808 */ /* 0x000fe40004800000 */
[----:B------:R-:W-:Y:S02]  /*3c30*/  PLOP3.LUT P0, PT, PT, PT, UP4, 0x40, 0x0 ;  /* 0x000000000000781c */ /* 0x000fe40003f0e848 */
[----:B------:R-:W-:-:S02]  /*3c40*/  PLOP3.LUT P1, PT, PT, PT, UP6, 0x40, 0x0 ;  /* 0x000000000000781c */ /* 0x000fc40003f2e868 */
[----:B------:R-:W-:Y:S02]  /*3c50*/  FSEL R54, R80, -INF , !P2 ;  /* 0xff80000050367808 */ /* 0x000fe40005000000 */
[----:B------:R-:W-:Y:S02]  /*3c60*/  PLOP3.LUT P2, PT, PT, PT, UP1, 0x40, 0x0 ;  /* 0x000000000000781c */ /* 0x000fe40003f4e818 */
[C---:B------:R-:W-:Y:S02]  /*3c70*/  ISETP.GT.AND P0, PT, R4.reuse, 0x19, P0 ;  /* 0x000000190400780c */ /* 0x040fe40000704270 */
[C---:B------:R-:W-:Y:S02]  /*3c80*/  ISETP.GT.AND P1, PT, R4.reuse, 0x11, P1 ;  /* 0x000000110400780c */ /* 0x040fe40000f24270 */
[----:B------:R-:W-:Y:S02]  /*3c90*/  ISETP.GT.AND P2, PT, R4, 0x9, P2 ;  /* 0x000000090400780c */ /* 0x000fe40001744270 */
[----:B------:R-:W-:-:S02]  /*3ca0*/  ISETP.LT.OR P0, PT, R5, 0x1a, P0 ;  /* 0x0000001a0500780c */ /* 0x000fc40000701670 */
[C---:B------:R-:W-:Y:S02]  /*3cb0*/  ISETP.LT.OR P1, PT, R5.reuse, 0x12, P1 ;  /* 0x000000120500780c */ /* 0x040fe40000f21670 */
[----:B------:R-:W-:Y:S02]  /*3cc0*/  ISETP.LT.OR P2, PT, R5, 0xa, P2 ;  /* 0x0000000a0500780c */ /* 0x000fe40001741670 */
[----:B------:R-:W-:Y:S02]  /*3cd0*/  FSEL R74, R85, -INF , !P0 ;  /* 0xff800000554a7808 */ /* 0x000fe40004000000 */
[----:B------:R-:W-:Y:S02]  /*3ce0*/  FSEL R72, R33, -INF , !P1 ;  /* 0xff80000021487808 */ /* 0x000fe40004800000 */
[----:B------:R-:W-:Y:S01]  /*3cf0*/  PLOP3.LUT P0, PT, PT, PT, UP2, 0x40, 0x0 ;  /* 0x000000000000781c */ /* 0x000fe20003f0e828 */
[----:B------:R-:W-:Y:S01]  /*3d00*/  UISETP.NE.AND UP2, UPT, UR33, URZ, UPT ;  /* 0x0000003f2100728c */ /* 0x000fe2000bf45270 */
[----:B------:R-:W-:Y:S01]  /*3d10*/  PLOP3.LUT P1, PT, PT, PT, UP3, 0x40, 0x0 ;  /* 0x000000000000781c */ /* 0x000fe20003f2e838 */
[----:B------:R-:W-:Y:S01]  /*3d20*/  UISETP.NE.AND UP3, UPT, UR35, URZ, UPT ;  /* 0x0000003f2300728c */ /* 0x000fe2000bf65270 */
[----:B------:R-:W-:-:S02]  /*3d30*/  FSEL R59, R77, -INF , !P2 ;  /* 0xff8000004d3b7808 */ /* 0x000fc40005000000 */
[----:B------:R-:W-:Y:S02]  /*3d40*/  PLOP3.LUT P2, PT, PT, PT, UP5, 0x40, 0x0 ;  /* 0x000000000000781c */ /* 0x000fe40003f4e858 */
[C---:B------:R-:W-:Y:S02]  /*3d50*/  ISETP.GT.AND P0, PT, R6.reuse, 0x8, P0 ;  /* 0x000000080600780c */ /* 0x040fe40000704270 */
[----:B------:R-:W-:Y:S02]  /*3d60*/  ISETP.GT.AND P1, PT, R6, RZ, P1 ;  /* 0x000000ff0600720c */ /* 0x000fe40000f24270 */
[----:B------:R-:W-:Y:S02]  /*3d70*/  ISETP.GT.AND P2, PT, R4, 0x18, P2 ;  /* 0x000000180400780c */ /* 0x000fe40001744270 */
[C---:B------:R-:W-:Y:S02]  /*3d80*/  ISETP.LT.OR P0, PT, R7.reuse, 0x9, P0 ;  /* 0x000000090700780c */ /* 0x040fe40000701670 */
[----:B------:R-:W-:-:S02]  /*3d90*/  ISETP.LT.OR P1, PT, R7, 0x1, P1 ;  /* 0x000000010700780c */ /* 0x000fc40000f21670 */
[----:B------:R-:W-:Y:S02]  /*3da0*/  ISETP.LT.OR P2, PT, R5, 0x19, P2 ;  /* 0x000000190500780c */ /* 0x000fe40001741670 */
[----:B------:R-:W-:Y:S02]  /*3db0*/  FSEL R20, R46, -INF , !P0 ;  /* 0xff8000002e147808 */ /* 0x000fe40004000000 */
[----:B------:R-:W-:Y:S02]  /*3dc0*/  FSEL R14, R50, -INF , !P1 ;  /* 0xff800000320e7808 */ /* 0x000fe40004800000 */
[----:B------:R-:W-:Y:S02]  /*3dd0*/  PLOP3.LUT P0, PT, PT, PT, UP6, 0x40, 0x0 ;  /* 0x000000000000781c */ /* 0x000fe40003f0e868 */
[----:B------:R-:W-:Y:S01]  /*3de0*/  PLOP3.LUT P1, PT, PT, PT, UP1, 0x40, 0x0 ;  /* 0x000000000000781c */ /* 0x000fe20003f2e818 */
[----:B------:R-:W-:Y:S01]  /*3df0*/  UISETP.NE.AND UP1, UPT, UR32, URZ, UPT ;  /* 0x0000003f2000728c */ /* 0x000fe2000bf25270 */
[----:B------:R-:W-:-:S02]  /*3e00*/  FSEL R73, R84, -INF , !P2 ;  /* 0xff80000054497808 */ /* 0x000fc40005000000 */
[----:B------:R-:W-:Y:S01]  /*3e10*/  PLOP3.LUT P2, PT, PT, PT, UP3, 0x40, 0x0 ;  /* 0x000000000000781c */ /* 0x000fe20003f4e838 */
[----:B------:R-:W-:Y:S01]  /*3e20*/  UISETP.NE.AND UP3, UPT, UR34, URZ, UPT ;  /* 0x0000003f2200728c */ /* 0x000fe2000bf65270 */
[C---:B------:R-:W-:Y:S02]  /*3e30*/  ISETP.GT.AND P0, PT, R6.reuse, 0x11, P0 ;  /* 0x000000110600780c */ /* 0x040fe40000704270 */
[C---:B------:R-:W-:Y:S02]  /*3e40*/  ISETP.GT.AND P1, PT, R6.reuse, 0x9, P1 ;  /* 0x000000090600780c */ /* 0x040fe40000f24270 */
[----:B------:R-:W-:Y:S02]  /*3e50*/  ISETP.GT.AND P2, PT, R6, 0x1, P2 ;  /* 0x000000010600780c */ /* 0x000fe40001744270 */
[C---:B------:R-:W-:Y:S02]  /*3e60*/  ISETP.LT.OR P0, PT, R7.reuse, 0x12, P0 ;  /* 0x000000120700780c */ /* 0x040fe40000701670 */
[----:B------:R-:W-:-:S02]  /*3e70*/  ISETP.LT.OR P1, PT, R7, 0xa, P1 ;  /* 0x0000000a0700780c */ /* 0x000fc40000f21670 */
[----:B------:R-:W-:Y:S02]  /*3e80*/  ISETP.LT.OR P2, PT, R7, 0x2, P2 ;  /* 0x000000020700780c */ /* 0x000fe40001741670 */
[----:B------:R-:W-:Y:S02]  /*3e90*/  FSEL R61, R43, -INF , !P0 ;  /* 0xff8000002b3d7808 */ /* 0x000fe40004000000 */
[----:B------:R-:W-:Y:S02]  /*3ea0*/  FSEL R21, R47, -INF , !P1 ;  /* 0xff8000002f157808 */ /* 0x000fe40004800000 */
[----:B------:R-:W-:Y:S02]  /*3eb0*/  PLOP3.LUT P0, PT, PT, PT, UP3, 0x40, 0x0 ;  /* 0x000000000000781c */ /* 0x000fe40003f0e838 */
[----:B------:R-:W-:Y:S02]  /*3ec0*/  PLOP3.LUT P1, PT, PT, PT, UP5, 0x40, 0x0 ;  /* 0x000000000000781c */ /* 0x000fe40003f2e858 */
[----:B------:R-:W-:-:S02]  /*3ed0*/  FSEL R17, R51, -INF , !P2 ;  /* 0xff80000033117808 */ /* 0x000fc40005000000 */
[----:B------:R-:W-:Y:S01]  /*3ee0*/  PLOP3.LUT P2, PT, PT, PT, UP0, 0x40, 0x0 ;  /* 0x000000000000781c */ /* 0x000fe20003f4e808 */
[----:B------:R-:W-:Y:S01]  /*3ef0*/  UISETP.NE.AND UP0, UPT, UR31, URZ, UPT ;  /* 0x0000003f1f00728c */ /* 0x000fe2000bf05270 */
[----:B------:R-:W-:Y:S01]  /*3f00*/  ISETP.GT.AND P0, PT, R4, 0x20, P0 ;  /* 0x000000200400780c */ /* 0x000fe20000704270 */
[----:B------:R-:W-:Y:S01]  /*3f10*/  UP2UR UR31, UPR, URZ, 0x40 ;  /* 0x000000403f1f7883 */ /* 0x000fe20008000000 */
[C---:B------:R-:W-:Y:S01]  /*3f20*/  ISETP.GT.AND P1, PT, R6.reuse, 0x18, P1 ;  /* 0x000000180600780c */ /* 0x040fe20000f24270 */
[----:B------:R-:W-:Y:S01]  /*3f30*/  UISETP.NE.AND UP6, UPT, UR12, URZ, UPT ;  /* 0x0000003f0c00728c */ /* 0x000fe2000bfc5270 */
[----:B------:R-:W-:Y:S02]  /*3f40*/  ISETP.GT.AND P2, PT, R6, 0x10, P2 ;  /* 0x000000100600780c */ /* 0x000fe40001744270 */
[----:B------:R-:W-:Y:S02]  /*3f50*/  ISETP.LT.OR P0, PT, R5, 0x21, P0 ;  /* 0x000000210500780c */ /* 0x000fe40000701670 */
[----:B------:R-:W-:-:S02]  /*3f60*/  ISETP.LT.OR P1, PT, R7, 0x19, P1 ;  /* 0x000000190700780c */ /* 0x000fc40000f21670 */
[----:B------:R-:W-:Y:S02]  /*3f70*/  ISETP.LT.OR P2, PT, R7, 0x11, P2 ;  /* 0x000000110700780c */ /* 0x000fe40001741670 */
[----:B------:R-:W-:Y:S02]  /*3f80*/  FSEL R126, R92, -INF , !P0 ;  /* 0xff8000005c7e7808 */ /* 0x000fe40004000000 */
[----:B------:R-:W-:Y:S02]  /*3f90*/  FSEL R62, R38, -INF , !P1 ;  /* 0xff800000263e7808 */ /* 0x000fe40004800000 */
[----:B------:R-:W-:Y:S02]  /*3fa0*/  PLOP3.LUT P0, PT, PT, PT, UP2, 0x40, 0x0 ;  /* 0x000000000000781c */ /* 0x000fe40003f0e828 */
[----:B------:R-:W-:Y:S02]  /*3fb0*/  PLOP3.LUT P1, PT, PT, PT, UP3, 0x40, 0x0 ;  /* 0x000000000000781c */ /* 0x000fe40003f2e838 */
[----:B------:R-:W-:-:S02]  /*3fc0*/  FSEL R60, R42, -INF , !P2 ;  /* 0xff8000002a3c7808 */ /* 0x000fc40005000000 */
[----:B------:R-:W-:Y:S02]  /*3fd0*/  PLOP3.LUT P2, PT, PT, PT, UP4, 0x40, 0x0 ;  /* 0x000000000000781c */ /* 0x000fe40003f4e848 */
[----:B------:R-:W-:Y:S02]  /*3fe0*/  ISETP.GT.AND P0, PT, R4, 0x21, P0 ;  /* 0x000000210400780c */ /* 0x000fe40000704270 */
[C---:B------:R-:W-:Y:S02]  /*3ff0*/  ISETP.GT.AND P1, PT, R6.reuse, 0x20, P1 ;  /* 0x000000200600780c */ /* 0x040fe40000f24270 */
        /* <DEDUP_REMOVED lines=11> */
[----:B------:R-:W-:Y:S02]  /*40b0*/  ISETP.GT.AND P1, PT, R4, 0x28, P1 ;  /* 0x000000280400780c */ /* 0x000fe40000f24270 */
[----:B------:R-:W-:Y:S02]  /*40c0*/  ISETP.GT.AND P2, PT, R6, 0x21, P2 ;  /* 0x000000210600780c */ /* 0x000fe40001744270 */
[----:B------:R-:W-:Y:S02]  /*40d0*/  ISETP.LT.OR P0, PT, R7, 0x29, P0 ;  /* 0x000000290700780c */ /* 0x000fe40000701670 */
[----:B------:R-:W-:-:S02]  /*40e0*/  ISETP.LT.OR P1, PT, R5, 0x29, P1 ;  /* 0x000000290500780c */ /* 0x000fc40000f21670 */
[----:B------:R-:W-:Y:S02]  /*40f0*/  ISETP.LT.OR P2, PT, R7, 0x22, P2 ;  /* 0x000000220700780c */ /* 0x000fe40001741670 */
[----:B------:R-:W-:Y:S02]  /*4100*/  FSEL R91, R22, -INF , !P0 ;  /* 0xff800000165b7808 */ /* 0x000fe40004000000 */
[----:B------:R-:W-:Y:S02]  /*4110*/  FSEL R145, R96, -INF , !P1 ;  /* 0xff80000060917808 */ /* 0x000fe40004800000 */
[----:B------:R-:W-:Y:S01]  /*4120*/  PLOP3.LUT P0, PT, PT, PT, UP6, 0x40, 0x0 ;  /* 0x000000000000781c */ /* 0x000fe20003f0e868 */
[----:B------:R-:W-:Y:S01]  /*4130*/  UISETP.NE.AND UP6, UPT, UR31, URZ, UPT ;  /* 0x0000003f1f00728c */ /* 0x000fe2000bfc5270 */
[----:B------:R-:W-:Y:S02]  /*4140*/  PLOP3.LUT P1, PT, PT, PT, UP0, 0x40, 0x0 ;  /* 0x000000000000781c */ /* 0x000fe40003f2e808 */
[----:B------:R-:W-:-:S02]  /*4150*/  FSEL R124, R27, -INF , !P2 ;  /* 0xff8000001b7c7808 */ /* 0x000fc40005000000 */
[----:B------:R-:W-:Y:S02]  /*4160*/  PLOP3.LUT P2, PT, PT, PT, UP0, 0x40, 0x0 ;  /* 0x000000000000781c */ /* 0x000fe40003f4e808 */
[----:B------:R-:W-:Y:S01]  /*4170*/  ISETP.GT.AND P1, PT, R4, 0x29, P1 ;  /* 0x000000290400780c */ /* 0x000fe20000f24270 */
[--C-:B-1----:R-:W-:Y:S01]  /*4180*/  IMAD.IADD R4, R12, 0x1, R8.reuse ;  /* 0x000000010c047824 */ /* 0x102fe200078e0208 */
[----:B------:R-:W-:Y:S02]  /*4190*/  ISETP.GT.AND P2, PT, R6, 0x29, P2 ;  /* 0x000000290600780c */ /* 0x000fe40001744270 */
[----:B------:R-:W-:Y:S01]  /*41a0*/  ISETP.LT.OR P1, PT, R5, 0x2a, P1 ;  /* 0x0000002a0500780c */ /* 0x000fe20000f21670 */
[----:B------:R-:W-:Y:S01]  /*41b0*/  IMAD.IADD R5, R10, 0x1, R8 ;  /* 0x000000010a057824 */ /* 0x000fe200078e0208 */
[----:B------:R-:W-:Y:S02]  /*41c0*/  ISETP.LT.OR P2, PT, R7, 0x2a, P2 ;  /* 0x0000002a0700780c */ /* 0x000fe40001741670 */
[----:B------:R-:W-:-:S02]  /*41d0*/  FSEL R127, R97, -INF , !P1 ;  /* 0xff800000617f7808 */ /* 0x000fc40004800000 */
[----:B------:R-:W-:Y:S02]  /*41e0*/  IMNMX R5, R5, R11, PT ;  /* 0x0000000b05057217 */ /* 0x000fe40003800200 */
        /* <DEDUP_REMOVED lines=14> */
.L_x_965:
[----:B------:R-:W-:-:S04]  /*42d0*/  MOV R7, c[0x0][0x32c] ;  /* 0x0000cb0000077a02 */ /* 0x000fc80000000f00 */
[----:B------:R-:W-:-:S13]  /*42e0*/  ISETP.NE.AND P0, PT, R7, 0x1, PT ;  /* 0x000000010700780c */ /* 0x000fda0003f05270 */
[----:B------:R-:W-:-:S05]  /*42f0*/  @P0 IMAD.HI.U32 R7, R6, c[0x0][0x330], RZ ;  /* 0x0000cc0006070a27 */ /* 0x000fca00078e00ff */
[----:B------:R-:W-:Y:S02]  /*4300*/  @P0 SHF.R.U32.HI R6, RZ, c[0x0][0x334], R7 ;  /* 0x0000cd00ff060a19 */ /* 0x000fe40000011607 */
.L_x_966:
[----:B------:R-:W-:Y:S05]  /*4310*/  BSYNC B0 ;  /* 0x0000000000007941 */ /* 0x000fea0003800000 */
.L_x_964:
[----:B------:R-:W-:-:S05]  /*4320*/  IMAD R6, R6, c[0x0][0x32c], R13 ;  /* 0x0000cb0006067a24 */ /* 0x000fca00078e020d */
[----:B------:R-:W-:Y:S02]  /*4330*/  IADD3 R7, R6, c[0x0][0x32c], RZ ;  /* 0x0000cb0006077a10 */ /* 0x000fe40007ffe0ff */
[----:B------:R-:W-:Y:S02]  /*4340*/  IMNMX R4, R4, R6, !PT ;  /* 0x0000000604047217 */ /* 0x000fe40007800200 */
[----:B------:R-:W-:Y:S02]  /*4350*/  IMNMX R5, R5, R7, PT ;  /* 0x0000000705057217 */ /* 0x000fe40003800200 */
.L_x_963:
[----:B------:R-:W-:Y:S01]  /*4360*/  FMNMX.FTZ R7, R15, R16, !PT ;  /* 0x000000100f077209 */ /* 0x000fe20007810000 */
[----:B------:R-:W-:Y:S01]  /*4370*/  UP2UR UR31, UPR, URZ, 0x10 ;  /* 0x000000103f1f7883 */ /* 0x000fe20008000000 */
[----:B------:R-:W-:Y:S01]  /*4380*/  FMNMX.FTZ R6, R14, R17, !PT ;  /* 0x000000110e067209 */ /* 0x000fe20007810000 */
[----:B------:R-:W-:Y:S01]  /*4390*/  UISETP.NE.AND UP4, UPT, UR30, URZ, UPT ;  /* 0x0000003f1e00728c */ /* 0x000fe2000bf85270 */
        /* <DEDUP_REMOVED lines=17> */
[----:B------:R-:W-:Y:S01]  /*44b0*/  STL [R1+0x68], R242 ;  /* 0x000068f201007387 */ /* 0x000fe20000100800 */
[----:B------:R-:W-:Y:S01]  /*44c0*/  FMNMX.FTZ R6, R62, R6, !PT ;  /* 0x000000063e067209 */ /* 0x000fe20007810000 */
[----:B------:R-:W-:Y:S01]  /*44d0*/  IMAD.SHL.U32 R225, R0, 0x2, RZ ;  /* 0x0000000200e17824 */ /* 0x000fe200078e00ff */
[----:B------:R-:W-:Y:S01]  /*44e0*/  FMNMX.FTZ R169, R71, R169, !PT ;  /* 0x000000a947a97209 */ /* 0x000fe20007810000 */
[----:B------:R-:W-:Y:S01]  /*44f0*/  STL [R1+0x64], R241 ;  /* 0x000064f101007387 */ /* 0x000fe20000100800 */
[----:B------:R-:W-:Y:S01]  /*4500*/  FMNMX.FTZ R6, R63, R6, !PT ;  /* 0x000000063f067209 */ /* 0x000fe20007810000 */
[----:B------:R-:W-:Y:S01]  /*4510*/  IMAD R226, R3, 0x2, R225 ;  /* 0x0000000203e27824 */ /* 0x000fe200078e02e1 */
[----:B------:R-:W-:Y:S01]  /*4520*/  FMNMX.FTZ R169, R161, R169, !PT ;  /* 0x000000a9a1a97209 */ /* 0x000fe20007810000 */
[----:B------:R-:W-:Y:S01]  /*4530*/  STL [R1+0x60], R240 ;  /* 0x000060f001007387 */ /* 0x000fe20000100800 */
[----:B------:R-:W-:Y:S01]  /*4540*/  FMNMX.FTZ R6, R125, R6, !PT ;  /* 0x000000067d067209 */ /* 0x000fe20007810000 */
[----:B------:R-:W-:Y:S01]  /*4550*/  IMAD R227, R2, 0x2, R226 ;  /* 0x0000000202e37824 */ /* 0x000fe200078e02e2 */
[----:B------:R-:W-:Y:S01]  /*4560*/  FMNMX.FTZ R169, R160, R169, !PT ;  /* 0x000000a9a0a97209 */ /* 0x000fe20007810000 */
[----:B------:R-:W-:Y:S01]  /*4570*/  STL [R1+0x5c], R239 ;  /* 0x00005cef01007387 */ /* 0x000fe20000100800 */
[----:B------:R-:W-:-:S02]  /*4580*/  FMNMX.FTZ R6, R124, R6, !PT ;  /* 0x000000067c067209 */ /* 0x000fc40007810000 */
[----:B------:R-:W-:Y:S01]  /*4590*/  FMNMX.FTZ R169, R147, R169, !PT ;  /* 0x000000a993a97209 */ /* 0x000fe20007810000 */
[----:B------:R-:W-:Y:S01]  /*45a0*/  STL [R1+0x58], R238 ;  /* 0x000058ee01007387 */ /* 0x000fe20000100800 */
[----:B------:R-:W-:Y:S02]  /*45b0*/  FMNMX.FTZ R6, R91, R6, !PT ;  /* 0x000000065b067209 */ /* 0x000fe40007810000 */
[----:B------:R-:W-:Y:S01]  /*45c0*/  FMNMX.FTZ R169, R146, R169, !PT ;  /* 0x000000a992a97209 */ /* 0x000fe20007810000 */
[----:B------:R-:W-:Y:S01]  /*45d0*/  STL [R1+0x54], R237 ;  /* 0x000054ed01007387 */ /* 0x000fe20000100800 */
[----:B------:R-:W-:Y:S02]  /*45e0*/  FMNMX.FTZ R168, R90, R6, !PT ;  /* 0x000000065aa87209 */ /* 0x000fe40007810000 */
[----:B------:R-:W-:Y:S01]  /*45f0*/  PLOP3.LUT P0, PT, PT, PT, UP3, 0x40, 0x0 ;  /* 0x000000000000781c */ /* 0x000fe20003f0e838 */
[----:B------:R-:W1:Y:S01]  /*4600*/  SHFL.BFLY PT, R6, R169, 0x2, 0x1f ;  /* 0x0c401f00a9067f89 */ /* 0x000e6200000e0000 */
[----:B------:R-:W-:Y:S01]  /*4610*/  PLOP3.LUT P1, PT, PT, PT, UP4, 0x40, 0x0 ;  /* 0x000000000000781c */ /* 0x000fe20003f2e848 */
[----:B------:R-:W-:Y:S01]  /*4620*/  UISETP.NE.AND UP4, UPT, UR31, URZ, UPT ;  /* 0x0000003f1f00728c */ /* 0x000fe2000bf85270 */
[C---:B------:R-:W-:Y:S01]  /*4630*/  ISETP.GT.AND P0, PT, R4.reuse, 0x1, P0 ;  /* 0x000000010400780c */ /* 0x040fe20000704270 */
[----:B------:R-:W2:Y:S01]  /*4640*/  SHFL.BFLY PT, R7, R168, 0x2, 0x1f ;  /* 0x0c401f00a8077f89 */ /* 0x000ea200000e0000 */
[----:B------:R-:W-:Y:S01]  /*4650*/  ISETP.GT.AND P1, PT, R4, RZ, P1 ;  /* 0x000000ff0400720c */ /* 0x000fe20000f24270 */
[----:B------:R-:W-:Y:S01]  /*4660*/  UISETP.NE.AND UP3, UPT, UR30, URZ, UPT ;  /* 0x0000003f1e00728c */ /* 0x000fe2000bf65270 */
[C---:B------:R-:W-:Y:S01]  /*4670*/  ISETP.LT.OR P0, PT, R5.reuse, 0x2, P0 ;  /* 0x000000020500780c */ /* 0x040fe20000701670 */
[----:B------:R-:W-:Y:S01]  /*4680*/  STL [R1+0x50], R236 ;  /* 0x000050ec01007387 */ /* 0x000fe20000100800 */
[----:B------:R-:W-:-:S02]  /*4690*/  ISETP.LT.OR P1, PT, R5, 0x1, P1 ;  /* 0x000000010500780c */ /* 0x000fc40000f21670 */
[----:B------:R-:W-:Y:S01]  /*46a0*/  FSEL R51, R83, -INF , !P0 ;  /* 0xff80000053337808 */ /* 0x000fe20004000000 */
[----:B------:R-:W-:Y:S01]  /*46b0*/  STL [R1+0x4c], R235 ;  /* 0x00004ceb01007387 */ /* 0x000fe20000100800 */
[----:B------:R-:W-:Y:S01]  /*46c0*/  PLOP3.LUT P0, PT, PT, PT, UP0, 0x40, 0x0 ;  /* 0x000000000000781c */ /* 0x000fe20003f0e808 */
[----:B------:R-:W-:Y:S01]  /*46d0*/  UISETP.NE.AND UP0, UPT, UR5, URZ, UPT ;  /* 0x0000003f0500728c */ /* 0x000fe2000bf05270 */
[----:B------:R-:W-:Y:S01]  /*46e0*/  FSEL R50, R82, -INF , !P1 ;  /* 0xff80000052327808 */ /* 0x000fe20004800000 */
[----:B------:R-:W-:Y:S01]  /*46f0*/  STL [R1+0x48], R234 ;  /* 0x000048ea01007387 */ /* 0x000fe20000100800 */
[----:B------:R-:W-:Y:S01]  /*4700*/  ISETP.GT.AND P0, PT, R4, 0x10, P0 ;  /* 0x000000100400780c */ /* 0x000fe20000704270 */
[----:B------:R-:W-:Y:S01]  /*4710*/  ULDC.64 UR4, c[0x0][0x2c8] ;  /* 0x0000b20000047ab9 */ /* 0x000fe20000000a00 */
[----:B------:R-:W-:Y:S01]  /*4720*/  PLOP3.LUT P1, PT, PT, PT, UP1, 0x40, 0x0 ;  /* 0x000000000000781c */ /* 0x000fe20003f2e818 */
[----:B------:R-:W-:Y:S01]  /*4730*/  UISETP.NE.AND UP1, UPT, UR28, URZ, UPT ;  /* 0x0000003f1c00728c */ /* 0x000fe2000bf25270 */
[----:B------:R-:W-:Y:S01]  /*4740*/  ISETP.LT.OR P0, PT, R5, 0x11, P0 ;  /* 0x000000110500780c */ /* 0x000fe20000701670 */
[----:B------:R-:W-:Y:S01]  /*4750*/  LDSM.16.MT88.4 R28, [R226+0x2080] ;  /* 0x00208000e21c783b */ /* 0x000fe20000004200 */
[----:B------:R-:W-:Y:S01]  /*4760*/  PLOP3.LUT P2, PT, PT, PT, UP2, 0x40, 0x0 ;  /* 0x000000000000781c */ /* 0x000fe20003f4e828 */
[----:B------:R-:W-:Y:S01]  /*4770*/  UISETP.NE.AND UP2, UPT, UR29, URZ, UPT ;  /* 0x0000003f1d00728c */ /* 0x000fe2000bf45270 */
[----:B-1----:R-:W-:Y:S01]  /*4780*/  FMNMX.FTZ R169, R169, R6, !PT ;  /* 0x00000006a9a97209 */ /* 0x002fe20007810000 */
[----:B------:R-:W-:Y:S01]  /*4790*/  LDSM.16.MT88.4 R36, [R226+0x3880] ;  /* 0x00388000e224783b */ /* 0x000fe20000004200 */
[----:B------:R-:W-:-:S02]  /*47a0*/  FSEL R49, R34, -INF , !P0 ;  /* 0xff80000022317808 */ /* 0x000fc40004000000 */
[----:B--2---:R-:W-:Y:S01]  /*47b0*/  FMNMX.FTZ R168, R168, R7, !PT ;  /* 0x00000007a8a87209 */ /* 0x004fe20007810000 */
[----:B------:R-:W1:Y:S01]  /*47c0*/  SHFL.BFLY PT, R6, R169, 0x1, 0x1f ;  /* 0x0c201f00a9067f89 */ /* 0x000e6200000e0000 */
[----:B------:R-:W-:Y:S02]  /*47d0*/  FMNMX.FTZ R7, R54, R55, !PT ;  /* 0x0000003736077209 */ /* 0x000fe40007810000 */
[----:B------:R-:W-:Y:S01]  /*47e0*/  PLOP3.LUT P0, PT, PT, PT, UP4, 0x40, 0x0 ;  /* 0x000000000000781c */ /* 0x000fe20003f0e848 */
[----:B------:R-:W2:Y:S01]  /*47f0*/  SHFL.BFLY PT, R8, R168, 0x1, 0x1f ;  /* 0x0c201f00a8087f89 */ /* 0x000ea200000e0000 */
[C---:B------:R-:W-:Y:S02]  /*4800*/  ISETP.GT.AND P1, PT, R4.reuse, 0x9, P1 ;  /* 0x000000090400780c */ /* 0x040fe40000f24270 */
[C---:B------:R-:W-:Y:S01]  /*4810*/  ISETP.GT.AND P0, PT, R4.reuse, 0x19, P0 ;  /* 0x000000190400780c */ /* 0x040fe20000704270 */
[----:B------:R-:W-:Y:S01]  /*4820*/  LDSM.16.MT88.4 R44, [R227+0x3880] ;  /* 0x00388000e32c783b */ /* 0x000fe20000004200 */
[----:B------:R-:W-:-:S02]  /*4830*/  ISETP.GT.AND P2, PT, R4, 0x8, P2 ;  /* 0x000000080400780c */ /* 0x000fc40001744270 */
[C---:B------:R-:W-:Y:S01]  /*4840*/  ISETP.LT.OR P1, PT, R5.reuse, 0xa, P1 ;  /* 0x0000000a0500780c */ /* 0x040fe20000f21670 */
[----:B------:R3:W-:Y:S01]  /*4850*/  STL [R1+0x44], R233 ;  /* 0x000044e901007387 */ /* 0x0007e20000100800 */
[C---:B------:R-:W-:Y:S02]  /*4860*/  ISETP.LT.OR P0, PT, R5.reuse, 0x1a, P0 ;  /* 0x0000001a0500780c */ /* 0x040fe40000701670 */
[----:B------:R-:W-:Y:S01]  /*4870*/  ISETP.LT.OR P2, PT, R5, 0x9, P2 ;  /* 0x000000090500780c */ /* 0x000fe20001741670 */
[----:B------:R-:W-:Y:S01]  /*4880*/  STL [R1+0x40], R232 ;  /* 0x000040e801007387 */ /* 0x000fe20000100800 */
[----:B------:R-:W-:Y:S02]  /*4890*/  FSEL R53, R79, -INF , !P1 ;  /* 0xff8000004f357808 */ /* 0x000fe40004800000 */
[----:B------:R-:W-:Y:S01]  /*48a0*/  FSEL R56, R87, -INF , !P0 ;  /* 0xff80000057387808 */ /* 0x000fe20004000000 */
[----:B------:R-:W-:Y:S01]  /*48b0*/  STL [R1+0x3c], R231 ;  /* 0x00003ce701007387 */ /* 0x000fe20000100800 */
[----:B------:R-:W-:Y:S01]  /*48c0*/  PLOP3.LUT P1, PT, PT, PT, UP5, 0x40, 0x0 ;  /* 0x000000000000781c */ /* 0x000fe20003f2e858 */
[----:B------:R-:W-:Y:S01]  /*48d0*/  UISETP.NE.AND UP5, UPT, UR13, URZ, UPT ;  /* 0x0000003f0d00728c */ /* 0x000fe2000bfa5270 */
[----:B------:R-:W-:Y:S01]  /*48e0*/  FSEL R52, R78, -INF , !P2 ;  /* 0xff8000004e347808 */ /* 0x000fe20005000000 */
[----:B------:R-:W-:Y:S01]  /*48f0*/  STL [R1+0x38], R230 ;  /* 0x000038e601007387 */ /* 0x000fe20000100800 */
[----:B-1----:R-:W-:-:S02]  /*4900*/  FMNMX.FTZ R169, R169, R6, !PT ;  /* 0x00000006a9a97209 */ /* 0x002fc40007810000 */
[----:B------:R-:W-:Y:S01]  /*4910*/  FMNMX.FTZ R6, R58, R7, !PT ;  /* 0x000000073a067209 */ /* 0x000fe20007810000 */
[----:B------:R-:W-:Y:S01]  /*4920*/  STL [R1+0x34], R229 ;  /* 0x000034e501007387 */ /* 0x000fe20000100800 */
[C---:B------:R-:W-:Y:S01]  /*4930*/  FSETP.NEU.FTZ.AND P0, PT, R169.reuse, -INF , PT ;  /* 0xff800000a900780b */ /* 0x040fe20003f1d000 */
[----:B------:R-:W-:Y:S01]  /*4940*/  FMUL.FTZ R13, R169, c[0x0][0x2d0] ;  /* 0x0000b400a90d7a20 */ /* 0x000fe20000410000 */
[----:B------:R-:W-:Y:S01]  /*4950*/  FMNMX.FTZ R6, R59, R6, !PT ;  /* 0x000000063b067209 */ /* 0x000fe20007810000 */
[----:B------:R-:W-:Y:S01]  /*4960*/  STL [R1+0x30], R224 ;  /* 0x000030e001007387 */ /* 0x000fe20000100800 */
[----:B--2---:R-:W-:Y:S02]  /*4970*/  FMNMX.FTZ R168, R168, R8, !PT ;  /* 0x00000008a8a87209 */ /* 0x004fe40007810000 */
[----:B------:R-:W-:Y:S02]  /*4980*/  FMNMX.FTZ R6, R68, R6, !PT ;  /* 0x0000000644067209 */ /* 0x000fe40007810000 */
[----:B------:R-:W-:Y:S01]  /*4990*/  PLOP3.LUT P2, PT, PT, PT, UP6, 0x40, 0x0 ;  /* 0x000000000000781c */ /* 0x000fe20003f4e868 */
[----:B------:R-:W-:Y:S01]  /*49a0*/  FMUL.FTZ R12, R168, c[0x0][0x2d0] ;  /* 0x0000b400a80c7a20 */ /* 0x000fe20000410000 */
[----:B------:R-:W-:Y:S01]  /*49b0*/  FMNMX.FTZ R6, R72, R6, !PT ;  /* 0x0000000648067209 */ /* 0x000fe20007810000 */
[----:B------:R-:W-:Y:S01]  /*49c0*/  UISETP.NE.AND UP6, UPT, UR12, URZ, UPT ;  /* 0x0000003f0c00728c */ /* 0x000fe2000bfc5270 */
[----:B------:R-:W-:-:S02]  /*49d0*/  FMNMX.FTZ R8, R50, R51, !PT ;  /* 0x0000003332087209 */ /* 0x000fc40007810000 */
[----:B------:R-:W-:Y:S02]  /*49e0*/  FMNMX.FTZ R6, R73, R6, !PT ;  /* 0x0000000649067209 */ /* 0x000fe40007810000 */
[----:B------:R-:W-:Y:S02]  /*49f0*/  ISETP.GT.AND P1, PT, R4, 0x18, P1 ;  /* 0x000000180400780c */ /* 0x000fe40000f24270 */
[----:B------:R-:W-:Y:S02]  /*4a00*/  FMNMX.FTZ R6, R74, R6, !PT ;  /* 0x000000064a067209 */ /* 0x000fe40007810000 */
[----:B------:R-:W-:Y:S02]  /*4a10*/  FSEL R13, R13, RZ, P0 ;  /* 0x000000ff0d0d7208 */ /* 0x000fe40000000000 */
[----:B------:R-:W-:Y:S02]  /*4a20*/  PLOP3.LUT P0, PT, PT, PT, UP3, 0x40, 0x0 ;  /* 0x000000000000781c */ /* 0x000fe40003f0e838 */
[----:B------:R-:W-:Y:S01]  /*4a30*/  ISETP.GT.AND P2, PT, R4, 0x11, P2 ;  /* 0x000000110400780c */ /* 0x000fe20001744270 */
[----:B------:R-:W-:Y:S01]  /*4a40*/  FFMA.FTZ R7, R15, c[0x0][0x2d0], -R13 ;  /* 0x0000b4000f077a23 */ /* 0x000fe2000001080d */
[----:B------:R-:W-:-:S02]  /*4a50*/  FMNMX.FTZ R8, R52, R8, !PT ;  /* 0x0000000834087209 */ /* 0x000fc40007810000 */
[----:B------:R-:W-:Y:S01]  /*4a60*/  FMNMX.FTZ R6, R126, R6, !PT ;  /* 0x000000067e067209 */ /* 0x000fe20007810000 */
[----:B------:R1:W-:Y:S01]  /*4a70*/  MUFU.EX2 R239, R7 ;  /* 0x0000000700ef7308 */ /* 0x0003e20000000800 */
[C---:B------:R-:W-:Y:S02]  /*4a80*/  ISETP.LT.OR P1, PT, R5.reuse, 0x19, P1 ;  /* 0x000000190500780c */ /* 0x040fe40000f21670 */
[----:B------:R-:W-:Y:S02]  /*4a90*/  ISETP.GT.AND P0, PT, R4, 0x20, P0 ;  /* 0x000000200400780c */ /* 0x000fe40000704270 */
[----:B------:R-:W-:Y:S02]  /*4aa0*/  ISETP.LT.OR P2, PT, R5, 0x12, P2 ;  /* 0x000000120500780c */ /* 0x000fe40001741670 */
[----:B------:R-:W-:Y:S02]  /*4ab0*/  FMNMX.FTZ R8, R53, R8, !PT ;  /* 0x0000000835087209 */ /* 0x000fe40007810000 */
[----:B------:R-:W-:-:S02]  /*4ac0*/  FMNMX.FTZ R6, R144, R6, !PT ;  /* 0x0000000690067209 */ /* 0x000fc40007810000 */
[----:B------:R-:W-:Y:S02]  /*4ad0*/  FSEL R48, R86, -INF , !P1 ;  /* 0xff80000056307808 */ /* 0x000fe40004800000 */
[----:B------:R-:W-:Y:S02]  /*4ae0*/  FSETP.NEU.FTZ.AND P1, PT, R168, -INF , PT ;  /* 0xff800000a800780b */ /* 0x000fe40003f3d000 */
[----:B------:R-:W-:Y:S01]  /*4af0*/  ISETP.LT.OR P0, PT, R5, 0x21, P0 ;  /* 0x000000210500780c */ /* 0x000fe20000701670 */
[----:B-1----:R-:W-:Y:S01]  /*4b00*/  FFMA.FTZ R7, R16, c[0x0][0x2d0], -R13 ;  /* 0x0000b40010077a23 */ /* 0x002fe2000001080d */
[----:B------:R-:W-:Y:S02]  /*4b10*/  FSEL R57, R35, -INF , !P2 ;  /* 0xff80000023397808 */ /* 0x000fe40005000000 */
[----:B------:R-:W-:Y:S01]  /*4b20*/  FMNMX.FTZ R8, R49, R8, !PT ;  /* 0x0000000831087209 */ /* 0x000fe20007810000 */
[----:B------:R1:W2:Y:S01]  /*4b30*/  MUFU.EX2 R238, R7 ;  /* 0x0000000700ee7308 */ /* 0x0002a20000000800 */
[----:B------:R-:W-:Y:S01]  /*4b40*/  FMNMX.FTZ R6, R145, R6, !PT ;  /* 0x0000000691067209 */ /* 0x000fe20007810000 */
[----:B------:R-:W-:Y:S01]  /*4b50*/  LDSM.16.MT88.4 R32, [R225+0x2080] ;  /* 0x00208000e120783b */ /* 0x000fe20000004200 */
[----:B------:R-:W-:-:S02]  /*4b60*/  FSEL R12, R12, RZ, P1 ;  /* 0x000000ff0c0c7208 */ /* 0x000fc40000800000 */
[----:B------:R-:W-:Y:S02]  /*4b70*/  FSEL R89, R94, -INF , !P0 ;  /* 0xff8000005e597808 */ /* 0x000fe40004000000 */
[----:B------:R-:W-:Y:S02]  /*4b80*/  PLOP3.LUT P2, PT, PT, PT, UP2, 0x40, 0x0 ;  /* 0x000000000000781c */ /* 0x000fe40003f4e828 */
[----:B------:R-:W-:Y:S02]  /*4b90*/  PLOP3.LUT P1, PT, PT, PT, UP1, 0x40, 0x0 ;  /* 0x000000000000781c */ /* 0x000fe40003f2e818 */
[----:B------:R-:W-:Y:S02]  /*4ba0*/  PLOP3.LUT P0, PT, PT, PT, UP0, 0x40, 0x0 ;  /* 0x000000000000781c */ /* 0x000fe40003f0e808 */
[----:B------:R-:W-:Y:S02]  /*4bb0*/  FMNMX.FTZ R8, R57, R8, !PT ;  /* 0x0000000839087209 */ /* 0x000fe40007810000 */
[----:B------:R-:W-:Y:S01]  /*4bc0*/  FMNMX.FTZ R6, R127, R6, !PT ;  /* 0x000000067f067209 */ /* 0x000fe20007810000 */
[----:B-1----:R-:W-:Y:S01]  /*4bd0*/  FFMA.FTZ R7, R18, c[0x0][0x2d0], -R13 ;  /* 0x0000b40012077a23 */ /* 0x002fe2000001080d */
[----:B------:R-:W-:-:S02]  /*4be0*/  ISETP.GT.AND P2, PT, R4, 0x21, P2 ;  /* 0x000000210400780c */ /* 0x000fc40001744270 */
[C---:B------:R-:W-:Y:S01]  /*4bf0*/  ISETP.GT.AND P1, PT, R4.reuse, 0x28, P1 ;  /* 0x000000280400780c */ /* 0x040fe20000f24270 */
[----:B------:R1:W-:Y:S01]  /*4c00*/  MUFU.EX2 R240, R7 ;  /* 0x0000000700f07308 */ /* 0x0003e20000000800 */
[----:B------:R-:W-:Y:S02]  /*4c10*/  ISETP.GT.AND P0, PT, R4, 0x29, P0 ;  /* 0x000000290400780c */ /* 0x000fe40000704270 */
[----:B------:R-:W-:Y:S02]  /*4c20*/  FMNMX.FTZ R4, R48, R8, !PT ;  /* 0x0000000830047209 */ /* 0x000fe40007810000 */
[----:B------:R-:W4:Y:S01]  /*4c30*/  SHFL.BFLY PT, R8, R6, 0x2, 0x1f ;  /* 0x0c401f0006087f89 */ /* 0x000f2200000e0000 */
[----:B------:R-:W-:Y:S02]  /*4c40*/  ISETP.LT.OR P2, PT, R5, 0x22, P2 ;  /* 0x000000220500780c */ /* 0x000fe40001741670 */
[----:B------:R-:W-:Y:S02]  /*4c50*/  FMNMX.FTZ R4, R56, R4, !PT ;  /* 0x0000000438047209 */ /* 0x000fe40007810000 */
[----:B------:R-:W-:-:S02]  /*4c60*/  FSEL R88, R95, -INF , !P2 ;  /* 0xff8000005f587808 */ /* 0x000fc40005000000 */
[C---:B------:R-:W-:Y:S02]  /*4c70*/  ISETP.LT.OR P1, PT, R5.reuse, 0x29, P1 ;  /* 0x000000290500780c */ /* 0x040fe40000f21670 */
[----:B------:R-:W-:Y:S01]  /*4c80*/  ISETP.LT.OR P0, PT, R5, 0x2a, P0 ;  /* 0x0000002a0500780c */ /* 0x000fe20000701670 */
[----:B-1----:R-:W-:Y:S01]  /*4c90*/  FFMA.FTZ R7, R19, c[0x0][0x2d0], -R13 ;  /* 0x0000b40013077a23 */ /* 0x002fe2000001080d */
[----:B------:R-:W-:Y:S01]  /*4ca0*/  LEA R228, R2, R225, 0x1 ;  /* 0x000000e102e47211 */ /* 0x000fe200078e08ff */
[----:B------:R-:W-:Y:S01]  /*4cb0*/  FFMA.FTZ R2, R21, c[0x0][0x2d0], -R12 ;  /* 0x0000b40015027a23 */ /* 0x000fe2000001080c */
[----:B------:R-:W-:Y:S01]  /*4cc0*/  FSEL R15, R99, -INF , !P0 ;  /* 0xff800000630f7808 */ /* 0x000fe20004000000 */
[----:B------:R1:W1:Y:S02]  /*4cd0*/  MUFU.EX2 R234, R7 ;  /* 0x0000000700ea7308 */ /* 0x0002640000000800 */
[----:B------:R-:W-:Y:S04]  /*4ce0*/  LDSM.16.MT88.4 R24, [R228+0x2080] ;  /* 0x00208000e418783b */ /* 0x000fe80000004200 */
[----:B------:R-:W-:Y:S02]  /*4cf0*/  LDSM.16.MT88.4 R40, [R228+0x3880] ;  /* 0x00388000e428783b */ /* 0x000fe40000004200 */
[----:B---3--:R-:W-:Y:S01]  /*4d00*/  MUFU.EX2 R233, R2 ;  /* 0x0000000200e97308 */ /* 0x008fe20000000800 */
[----:B----4-:R-:W-:-:S02]  /*4d10*/  FMNMX.FTZ R3, R6, R8, !PT ;  /* 0x0000000806037209 */ /* 0x010fc40007810000 */
[----:B--2---:R-:W-:-:S03]  /*4d20*/  F2FP.PACK_AB R8, R238, R239 ;  /* 0x000000efee08723e */ /* 0x004fc600000000ff */
[----:B------:R-:W2:Y:S01]  /*4d30*/  SHFL.BFLY PT, R167, R3, 0x1, 0x1f ;  /* 0x0c201f0003a77f89 */ /* 0x000ea200000e0000 */
[----:B-1----:R-:W-:Y:S01]  /*4d40*/  FMNMX.FTZ R7, R89, R4, !PT ;  /* 0x0000000459077209 */ /* 0x002fe20007810000 */
[----:B------:R-:W-:Y:S01]  /*4d50*/  FFMA.FTZ R4, R14, c[0x0][0x2d0], -R12 ;  /* 0x0000b4000e047a23 */ /* 0x000fe2000001080c */
[----:B------:R-:W-:Y:S02]  /*4d60*/  FSEL R14, R98, -INF , !P1 ;  /* 0xff800000620e7808 */ /* 0x000fe40004800000 */
[----:B------:R-:W-:Y:S01]  /*4d70*/  FMNMX.FTZ R5, R88, R7, !PT ;  /* 0x0000000758057209 */ /* 0x000fe20007810000 */
[----:B------:R1:W-:Y:S01]  /*4d80*/  MUFU.EX2 R212, R4 ;  /* 0x0000000400d47308 */ /* 0x0003e20000000800 */
[----:B------:R-:W-:Y:S02]  /*4d90*/  F2FP.PACK_AB R10, R234, R240 ;  /* 0x000000f0ea0a723e */ /* 0x000fe400000000ff */
[----:B------:R-:W-:-:S04]  /*4da0*/  FMNMX.FTZ R0, R14, R5, !PT ;  /* 0x000000050e007209 */ /* 0x000fc80007810000 */
[----:B------:R-:W-:-:S05]  /*4db0*/  FMNMX.FTZ R0, R15, R0, !PT ;  /* 0x000000000f007209 */ /* 0x000fca0007810000 */
[----:B------:R-:W3:Y:S01]  /*4dc0*/  SHFL.BFLY PT, R5, R0, 0x2, 0x1f ;  /* 0x0c401f0000057f89 */ /* 0x000ee200000e0000 */
[----:B-1----:R-:W-:Y:S01]  /*4dd0*/  FFMA.FTZ R4, R17, c[0x0][0x2d0], -R12 ;  /* 0x0000b40011047a23 */ /* 0x002fe2000001080c */
[----:B--2---:R-:W-:Y:S02]  /*4de0*/  FMNMX.FTZ R167, R3, R167, !PT ;  /* 0x000000a703a77209 */ /* 0x004fe40007810000 */
[----:B------:R-:W-:Y:S01]  /*4df0*/  LDSM.16.MT88.4 R16, [R225+0x3880] ;  /* 0x00388000e110783b */ /* 0x000fe20000004200 */
[----:B------:R1:W2:Y:S01]  /*4e00*/  MUFU.EX2 R237, R4 ;  /* 0x0000000400ed7308 */ /* 0x0002a20000000800 */
[C---:B------:R-:W-:Y:S01]  /*4e10*/  FSETP.NEU.FTZ.AND P0, PT, R167.reuse, -INF , PT ;  /* 0xff800000a700780b */ /* 0x040fe20003f1d000 */
[----:B------:R-:W-:-:S05]  /*4e20*/  FMUL.FTZ R2, R167, c[0x0][0x2d0] ;  /* 0x0000b400a7027a20 */ /* 0x000fca0000410000 */
[----:B------:R-:W-:-:S05]  /*4e30*/  FSEL R2, R2, RZ, P0 ;  /* 0x000000ff02027208 */ /* 0x000fca0000000000 */
[----:B------:R-:W-:Y:S02]  /*4e40*/  FFMA.FTZ R3, R54, c[0x0][0x2d0], -R2 ;  /* 0x0000b40036037a23 */ /* 0x000fe40000010802 */
[----:B-1----:R-:W-:Y:S01]  /*4e50*/  FFMA.FTZ R4, R20, c[0x0][0x2d0], -R12 ;  /* 0x0000b40014047a23 */ /* 0x002fe2000001080c */
[----:B---3--:R-:W-:Y:S01]  /*4e60*/  FMNMX.FTZ R0, R0, R5, !PT ;  /* 0x0000000500007209 */ /* 0x008fe20007810000 */
[----:B------:R-:W-:Y:S01]  /*4e70*/  LDSM.16.MT88.4 R20, [R227+0x2080] ;  /* 0x00208000e314783b */ /* 0x000fe20000004200 */
[----:B------:R1:W-:Y:S01]  /*4e80*/  MUFU.EX2 R207, R3 ;  /* 0x0000000300cf7308 */ /* 0x0003e20000000800 */
[----:B--2---:R-:W-:-:S07]  /*4e90*/  F2FP.PACK_AB R9, R237, R212 ;  /* 0x000000d4ed09723e */ /* 0x004fce00000000ff */
[----:B------:R2:W3:Y:S01]  /*4ea0*/  MUFU.EX2 R162, R4 ;  /* 0x0000000400a27308 */ /* 0x0004e20000000800 */
[----:B-1----:R-:W-:-:S07]  /*4eb0*/  FFMA.FTZ R3, R55, c[0x0][0x2d0], -R2 ;  /* 0x0000b40037037a23 */ /* 0x002fce0000010802 */
[----:B------:R1:W-:Y:S01]  /*4ec0*/  MUFU.EX2 R214, R3 ;  /* 0x0000000300d67308 */ /* 0x0003e20000000800 */
[----:B--2---:R-:W1:Y:S01]  /*4ed0*/  SHFL.BFLY PT, R4, R0, 0x1, 0x1f ;  /* 0x0c201f0000047f89 */ /* 0x004e6200000e0000 */
[----:B---3--:R-:W-:-:S07]  /*4ee0*/  F2FP.PACK_AB R11, R233, R162 ;  /* 0x000000a2e90b723e */ /* 0x008fce00000000ff */
[C---:B------:R-:W-:Y:S08]  /*4ef0*/  HMMA.16816.F32 R176, R8.reuse, R32, RZ ;  /* 0x0000002008b0723c */ /* 0x040ff000000018ff */
[----:B------:R-:W-:Y:S01]  /*4f00*/  HMMA.16816.F32 R196, R8, R28, RZ ;  /* 0x0000001c08c4723c */ /* 0x000fe200000018ff */
[----:B-1----:R-:W-:Y:S01]  /*4f10*/  FMNMX.FTZ R3, R0, R4, !PT ;  /* 0x0000000400037209 */ /* 0x002fe20007810000 */
[----:B------:R-:W-:-:S06]  /*4f20*/  FFMA.FTZ R0, R58, c[0x0][0x2d0], -R2 ;  /* 0x0000b4003a007a23 */ /* 0x000fcc0000010802 */
[C---:B------:R-:W-:Y:S01]  /*4f30*/  HMMA.16816.F32 R192, R8.reuse, R24, RZ ;  /* 0x0000001808c0723c */ /* 0x040fe200000018ff */
[----:B------:R-:W-:Y:S01]  /*4f40*/  FFMA.FTZ R4, R59, c[0x0][0x2d0], -R2 ;  /* 0x0000b4003b047a23 */ /* 0x000fe20000010802 */
[C---:B------:R-:W-:Y:S01]  /*4f50*/  FSETP.NEU.FTZ.AND P0, PT, R3.reuse, -INF , PT ;  /* 0xff8000000300780b */ /* 0x040fe20003f1d000 */
[----:B------:R1:W-:Y:S05]  /*4f60*/  MUFU.EX2 R235, R0 ;  /* 0x0000000000eb7308 */ /* 0x0003ea0000000800 */
[C---:B------:R-:W-:Y:S03]  /*4f70*/  HMMA.16816.F32 R188, R8.reuse, R20, RZ ;  /* 0x0000001408bc723c */ /* 0x040fe600000018ff */
[----:B------:R-:W2:Y:S05]  /*4f80*/  MUFU.EX2 R229, R4 ;  /* 0x0000000400e57308 */ /* 0x000eaa0000000800 */
[----:B------:R-:W-:Y:S01]  /*4f90*/  HMMA.16816.F32 R184, R8, R16, RZ ;  /* 0x0000001008b8723c */ /* 0x000fe200000018ff */
[----:B-1----:R-:W-:-:S07]  /*4fa0*/  FMUL.FTZ R0, R3, c[0x0][0x2d0] ;  /* 0x0000b40003007a20 */ /* 0x002fce0000410000 */
[----:B------:R-:W-:Y:S01]  /*4fb0*/  HMMA.16816.F32 R180, R8, R36, RZ ;  /* 0x0000002408b4723c */ /* 0x000fe200000018ff */
[----:B------:R-:W-:Y:S02]  /*4fc0*/  FSEL R0, R0, RZ, P0 ;  /* 0x000000ff00007208 */ /* 0x000fe40000000000 */
[----:B--2---:R-:W-:-:S03]  /*4fd0*/  F2FP.PACK_AB R6, R229, R235 ;  /* 0x000000ebe506723e */ /* 0x004fc600000000ff */
[--C-:B------:R-:W-:Y:S02]  /*4fe0*/  FFMA.FTZ R4, R50, c[0x0][0x2d0], -R0.reuse ;  /* 0x0000b40032047a23 */ /* 0x100fe40000010800 */
[C---:B------:R-:W-:Y:S02]  /*4ff0*/  HMMA.16816.F32 R172, R8.reuse, R40, RZ ;  /* 0x0000002808ac723c */ /* 0x040fe400000018ff */
[----:B------:R1:W-:Y:S06]  /*5000*/  MUFU.EX2 R247, R4 ;  /* 0x0000000400f77308 */ /* 0x0003ec0000000800 */
[C---:B------:R-:W-:Y:S08]  /*5010*/  HMMA.16816.F32 R156, R8.reuse, R44, RZ ;  /* 0x0000002c089c723c */ /* 0x040ff000000018ff */
[----:B------:R-:W-:Y:S01]  /*5020*/  HMMA.16816.F32 R152, R8, R34, RZ ;  /* 0x000000220898723c */ /* 0x000fe200000018ff */
[----:B-1----:R-:W-:-:S04]  /*5030*/  FFMA.FTZ R4, R51, c[0x0][0x2d0], -R0 ;  /* 0x0000b40033047a23 */ /* 0x002fc80000010800 */
[----:B------:R1:W2:Y:S03]  /*5040*/  MUFU.EX2 R171, R4 ;  /* 0x0000000400ab7308 */ /* 0x0002a60000000800 */
[C---:B------:R-:W-:Y:S08]  /*5050*/  HMMA.16816.F32 R148, R8.reuse, R30, RZ ;  /* 0x0000001e0894723c */ /* 0x040ff000000018ff */
[----:B------:R-:W-:Y:S01]  /*5060*/  HMMA.16816.F32 R140, R8, R26, RZ ;  /* 0x0000001a088c723c */ /* 0x000fe200000018ff */
[----:B-1----:R-:W-:Y:S01]  /*5070*/  FFMA.FTZ R4, R52, c[0x0][0x2d0], -R0 ;  /* 0x0000b40034047a23 */ /* 0x002fe20000010800 */
[----:B--2---:R-:W-:-:S06]  /*5080*/  F2FP.PACK_AB R5, R171, R247 ;  /* 0x000000f7ab05723e */ /* 0x004fcc00000000ff */
[C---:B------:R-:W-:Y:S01]  /*5090*/  HMMA.16816.F32 R136, R8.reuse, R22, RZ ;  /* 0x000000160888723c */ /* 0x040fe200000018ff */
[----:B------:R1:W-:Y:S07]  /*50a0*/  MUFU.EX2 R246, R4 ;  /* 0x0000000400f67308 */ /* 0x0003ee0000000800 */
[C---:B------:R-:W-:Y:S08]  /*50b0*/  HMMA.16816.F32 R132, R8.reuse, R18, RZ ;  /* 0x000000120884723c */ /* 0x040ff000000018ff */
[----:B------:R-:W-:Y:S01]  /*50c0*/  HMMA.16816.F32 R128, R8, R38, RZ ;  /* 0x000000260880723c */ /* 0x000fe200000018ff */
[----:B-1----:R-:W-:-:S04]  /*50d0*/  FFMA.FTZ R4, R53, c[0x0][0x2d0], -R0 ;  /* 0x0000b40035047a23 */ /* 0x002fc80000010800 */
[----:B------:R1:W2:Y:S03]  /*50e0*/  MUFU.EX2 R252, R4 ;  /* 0x0000000400fc7308 */ /* 0x0002a60000000800 */
[C---:B------:R-:W-:Y:S08]  /*50f0*/  HMMA.16816.F32 R120, R8.reuse, R42, RZ ;  /* 0x0000002a0878723c */ /* 0x040ff000000018ff */
[----:B------:R-:W-:Y:S01]  /*5100*/  HMMA.16816.F32 R112, R8, R46, RZ ;  /* 0x0000002e0870723c */ /* 0x000fe200000018ff */
[----:B-1----:R-:W-:-:S06]  /*5110*/  F2FP.PACK_AB R4, R214, R207 ;  /* 0x000000cfd604723e */ /* 0x002fcc00000000ff */
[----:B------:R-:W-:Y:S01]  /*5120*/  FFMA.FTZ R8, R64, c[0x0][0x2d0], -R13 ;  /* 0x0000b40040087a23 */ /* 0x000fe2000001080d */
[----:B--2---:R-:W-:-:S03]  /*5130*/  F2FP.PACK_AB R7, R252, R246 ;  /* 0x000000f6fc07723e */ /* 0x004fc600000000ff */
[----:B------:R1:W-:Y:S04]  /*5140*/  MUFU.EX2 R224, R8 ;  /* 0x0000000800e07308 */ /* 0x0003e80000000800 */
[C---:B------:R-:W-:Y:S08]  /*5150*/  HMMA.16816.F32 R92, R4.reuse, R24, RZ ;  /* 0x00000018045c723c */ /* 0x040ff000000018ff */
[----:B------:R-:W-:Y:S01]  /*5160*/  HMMA.16816.F32 R100, R4, R26, RZ ;  /* 0x0000001a0464723c */ /* 0x000fe200000018ff */
[----:B------:R-:W2:Y:S01]  /*5170*/  LDSM.16.MT88.4 R24, [R226+0x2880] ;  /* 0x00288000e218783b */ /* 0x000ea20000004200 */
[----:B-1----:R-:W-:-:S04]  /*5180*/  FFMA.FTZ R8, R69, c[0x0][0x2d0], -R13 ;  /* 0x0000b40045087a23 */ /* 0x002fc8000001080d */
[----:B------:R1:W-:Y:S02]  /*5190*/  MUFU.EX2 R241, R8 ;  /* 0x0000000800f17308 */ /* 0x0003e40000000800 */
[C---:B------:R-:W-:Y:S08]  /*51a0*/  HMMA.16816.F32 R64, R4.reuse, R32, RZ ;  /* 0x000000200440723c */ /* 0x040ff000000018ff */
[----:B------:R-:W-:Y:S01]  /*51b0*/  HMMA.16816.F32 R116, R4, R34, RZ ;  /* 0x000000220474723c */ /* 0x000fe200000018ff */
[----:B------:R-:W3:Y:S01]  /*51c0*/  LDSM.16.MT88.4 R32, [R225+0x2880] ;  /* 0x00288000e120783b */ /* 0x000ee20000004200 */
[----:B-1----:R-:W-:-:S06]  /*51d0*/  FFMA.FTZ R8, R70, c[0x0][0x2d0], -R13 ;  /* 0x0000b40046087a23 */ /* 0x002fcc000001080d */
[C---:B------:R-:W-:Y:S01]  /*51e0*/  HMMA.16816.F32 R80, R4.reuse, R20, RZ ;  /* 0x000000140450723c */ /* 0x040fe200000018ff */
[----:B------:R1:W-:Y:S07]  /*51f0*/  MUFU.EX2 R163, R8 ;  /* 0x0000000800a37308 */ /* 0x0003ee0000000800 */
[C---:B------:R-:W-:Y:S01]  /*5200*/  HMMA.16816.F32 R96, R4.reuse, R22, RZ ;  /* 0x000000160460723c */ /* 0x040fe200000018ff */
[----:B------:R-:W4:Y:S07]  /*5210*/  LDSM.16.MT88.4 R20, [R228+0x2880] ;  /* 0x00288000e414783b */ /* 0x000f2e0000004200 */
[----:B------:R-:W-:Y:S01]  /*5220*/  HMMA.16816.F32 R76, R4, R38, RZ ;  /* 0x00000026044c723c */ /* 0x000fe200000018ff */
[----:B-1----:R-:W-:-:S04]  /*5230*/  FFMA.FTZ R8, R71, c[0x0][0x2d0], -R13 ;  /* 0x0000b40047087a23 */ /* 0x002fc8000001080d */
[----:B------:R1:W1:Y:S03]  /*5240*/  MUFU.EX2 R213, R8 ;  /* 0x0000000800d57308 */ /* 0x0002660000000800 */
[C---:B------:R-:W-:Y:S08]  /*5250*/  HMMA.16816.F32 R104, R4.reuse, R28, RZ ;  /* 0x0000001c0468723c */ /* 0x040ff000000018ff */
[----:B------:R-:W-:Y:S01]  /*5260*/  HMMA.16816.F32 R108, R4, R30, RZ ;  /* 0x0000001e046c723c */ /* 0x000fe200000018ff */
[----:B------:R-:W-:Y:S01]  /*5270*/  LDSM.16.MT88.4 R28, [R225+0x4080] ;  /* 0x00408000e11c783b */ /* 0x000fe20000004200 */
[----:B-1----:R-:W-:-:S06]  /*5280*/  FFMA.FTZ R8, R60, c[0x0][0x2d0], -R12 ;  /* 0x0000b4003c087a23 */ /* 0x002fcc000001080c */
[C---:B------:R-:W-:Y:S01]  /*5290*/  HMMA.16816.F32 R84, R4.reuse, R18, RZ ;  /* 0x000000120454723c */ /* 0x040fe200000018ff */
[----:B------:R-:W-:Y:S01]  /*52a0*/  F2FP.PACK_AB R10, R213, R163 ;  /* 0x000000a3d50a723e */ /* 0x000fe200000000ff */
[----:B------:R1:W-:Y:S06]  /*52b0*/  MUFU.EX2 R205, R8 ;  /* 0x0000000800cd7308 */ /* 0x0003ec0000000800 */
[----:B------:R-:W-:Y:S01]  /*52c0*/  HMMA.16816.F32 R52, R4, R40, RZ ;  /* 0x000000280434723c */ /* 0x000fe200000018ff */
[----:B-1----:R-:W-:-:S04]  /*52d0*/  FFMA.FTZ R8, R61, c[0x0][0x2d0], -R12 ;  /* 0x0000b4003d087a23 */ /* 0x002fc8000001080c */
[----:B------:R1:W1:Y:S02]  /*52e0*/  MUFU.EX2 R231, R8 ;  /* 0x0000000800e77308 */ /* 0x0002640000000800 */
[----:B-1----:R-:W-:Y:S01]  /*52f0*/  FFMA.FTZ R8, R62, c[0x0][0x2d0], -R12 ;  /* 0x0000b4003e087a23 */ /* 0x002fe2000001080c */
[----:B------:R-:W-:-:S05]  /*5300*/  F2FP.PACK_AB R9, R231, R205 ;  /* 0x000000cde709723e */ /* 0x000fca00000000ff */
[----:B------:R1:W-:Y:S02]  /*5310*/  MUFU.EX2 R236, R8 ;  /* 0x0000000800ec7308 */ /* 0x0003e40000000800 */
[----:B-1----:R-:W-:Y:S02]  /*5320*/  FFMA.FTZ R8, R63, c[0x0][0x2d0], -R12 ;  /* 0x0000b4003f087a23 */ /* 0x002fe4000001080c */
[C---:B------:R-:W-:Y:S01]  /*5330*/  HMMA.16816.F32 R60, R4.reuse, R36, RZ ;  /* 0x00000024043c723c */ /* 0x040fe200000018ff */
[----:B------:R-:W1:Y:S03]  /*5340*/  LDSM.16.MT88.4 R36, [R226+0x4080] ;  /* 0x00408000e224783b */ /* 0x000e660000004200 */
[----:B------:R2:W2:Y:S02]  /*5350*/  MUFU.EX2 R204, R8 ;  /* 0x0000000800cc7308 */ /* 0x0004a40000000800 */
[--C-:B--2---:R-:W-:Y:S01]  /*5360*/  FFMA.FTZ R8, R68, c[0x0][0x2d0], -R2.reuse ;  /* 0x0000b40044087a23 */ /* 0x104fe20000010802 */
[----:B------:R-:W-:Y:S01]  /*5370*/  F2FP.PACK_AB R11, R204, R236 ;  /* 0x000000eccc0b723e */ /* 0x000fe200000000ff */
[----:B------:R-:W-:Y:S01]  /*5380*/  HMMA.16816.F32 R68, R4, R16, RZ ;  /* 0x000000100444723c */ /* 0x000fe200000018ff */
[----:B------:R-:W2:Y:S03]  /*5390*/  LDSM.16.MT88.4 R16, [R227+0x2880] ;  /* 0x00288000e310783b */ /* 0x000ea60000004200 */
[----:B------:R3:W-:Y:S02]  /*53a0*/  MUFU.EX2 R242, R8 ;  /* 0x0000000800f27308 */ /* 0x0007e40000000800 */
[----:B---3--:R-:W-:-:S06]  /*53b0*/  FFMA.FTZ R8, R72, c[0x0][0x2d0], -R2 ;  /* 0x0000b40048087a23 */ /* 0x008fcc0000010802 */
[----:B------:R3:W1:Y:S02]  /*53c0*/  MUFU.EX2 R232, R8 ;  /* 0x0000000800e87308 */ /* 0x0006640000000800 */
[----:B---3--:R-:W-:-:S06]  /*53d0*/  FFMA.FTZ R8, R73, c[0x0][0x2d0], -R2 ;  /* 0x0000b40049087a23 */ /* 0x008fcc0000010802 */
[----:B------:R3:W-:Y:S02]  /*53e0*/  MUFU.EX2 R230, R8 ;  /* 0x0000000800e67308 */ /* 0x0007e40000000800 */
[----:B---3--:R-:W-:Y:S02]  /*53f0*/  FFMA.FTZ R8, R74, c[0x0][0x2d0], -R2 ;  /* 0x0000b4004a087a23 */ /* 0x008fe40000010802 */
[----:B------:R-:W-:Y:S01]  /*5400*/  HMMA.16816.F32 R72, R4, R42, RZ ;  /* 0x0000002a0448723c */ /* 0x000fe200000018ff */
[----:B------:R-:W3:Y:S03]  /*5410*/  LDSM.16.MT88.4 R40, [R228+0x4080] ;  /* 0x00408000e428783b */ /* 0x000ee60000004200 */
[----:B------:R1:W1:Y:S02]  /*5420*/  MUFU.EX2 R206, R8 ;  /* 0x0000000800ce7308 */ /* 0x0002640000000800 */
[----:B-1----:R-:W-:-:S06]  /*5430*/  FFMA.FTZ R8, R49, c[0x0][0x2d0], -R0 ;  /* 0x0000b40031087a23 */ /* 0x002fcc0000010800 */
[----:B------:R1:W-:Y:S02]  /*5440*/  MUFU.EX2 R164, R8 ;  /* 0x0000000800a47308 */ /* 0x0003e40000000800 */
[----:B-1----:R-:W-:-:S06]  /*5450*/  FFMA.FTZ R8, R57, c[0x0][0x2d0], -R0 ;  /* 0x0000b40039087a23 */ /* 0x002fcc0000010800 */
[----:B------:R1:W1:Y:S02]  /*5460*/  MUFU.EX2 R170, R8 ;  /* 0x0000000800aa7308 */ /* 0x0002640000000800 */
[--C-:B-1----:R-:W-:Y:S02]  /*5470*/  FFMA.FTZ R8, R48, c[0x0][0x2d0], -R0.reuse ;  /* 0x0000b40030087a23 */ /* 0x102fe40000010800 */
[----:B------:R-:W-:Y:S04]  /*5480*/  HMMA.16816.F32 R48, R4, R44, RZ ;  /* 0x0000002c0430723c */ /* 0x000fe800000018ff */
[----:B------:R1:W-:Y:S02]  /*5490*/  MUFU.EX2 R166, R8 ;  /* 0x0000000800a67308 */ /* 0x0003e40000000800 */
[----:B-1----:R-:W-:-:S02]  /*54a0*/  FFMA.FTZ R8, R56, c[0x0][0x2d0], -R0 ;  /* 0x0000b40038087a23 */ /* 0x002fc40000010800 */
[----:B------:R-:W-:Y:S01]  /*54b0*/  HMMA.16816.F32 R56, R4, R46, RZ ;  /* 0x0000002e0438723c */ /* 0x000fe200000018ff */
[----:B------:R-:W1:Y:S03]  /*54c0*/  LDSM.16.MT88.4 R44, [R227+0x4080] ;  /* 0x00408000e32c783b */ /* 0x000e660000004200 */
[----:B------:R2:W2:Y:S03]  /*54d0*/  MUFU.EX2 R165, R8 ;  /* 0x0000000800a57308 */ /* 0x0004a60000000800 */
[----:B------:R-:W-:Y:S02]  /*54e0*/  F2FP.PACK_AB R4, R232, R242 ;  /* 0x000000f2e804723e */ /* 0x000fe400000000ff */
[----:B------:R-:W-:Y:S02]  /*54f0*/  F2FP.PACK_AB R6, R206, R230 ;  /* 0x000000e6ce06723e */ /* 0x000fe400000000ff */
[----:B------:R-:W-:-:S02]  /*5500*/  F2FP.PACK_AB R5, R170, R164 ;  /* 0x000000a4aa05723e */ /* 0x000fc400000000ff */
[----:B--2---:R-:W-:Y:S02]  /*5510*/  F2FP.PACK_AB R8, R241, R224 ;  /* 0x000000e0f108723e */ /* 0x004fe400000000ff */
[----:B------:R-:W-:-:S05]  /*5520*/  F2FP.PACK_AB R7, R165, R166 ;  /* 0x000000a6a507723e */ /* 0x000fca00000000ff */
[C---:B------:R-:W-:Y:S08]  /*5530*/  HMMA.16816.F32 R200, R8.reuse, R24, R196 ;  /* 0x0000001808c8723c */ /* 0x040ff000000018c4 */
[C---:B------:R-:W-:Y:S08]  /*5540*/  HMMA.16816.F32 R152, R8.reuse, R34, R152 ;  /* 0x000000220898723c */ /* 0x040ff00000001898 */
[-C--:B------:R-:W-:Y:S08]  /*5550*/  HMMA.16816.F32 R176, R8, R32.reuse, R176 ;  /* 0x0000002008b0723c */ /* 0x080ff000000018b0 */
[----:B------:R-:W-:Y:S01]  /*5560*/  HMMA.16816.F32 R64, R4, R32, R64 ;  /* 0x000000200440723c */ /* 0x000fe20000001840 */
[----:B------:R-:W-:Y:S01]  /*5570*/  MOV R196, R200 ;  /* 0x000000c800c47202 */ /* 0x000fe20000000f00 */
[----:B------:R-:W-:-:S05]  /*5580*/  IMAD.MOV.U32 R197, RZ, RZ, R203 ;  /* 0x000000ffffc57224 */ /* 0x000fca00078e00cb */
[----:B------:R-:W-:Y:S01]  /*5590*/  IMAD.MOV.U32 R32, RZ, RZ, R201 ;  /* 0x000000ffff207224 */ /* 0x000fe200078e00c9 */
[----:B----4-:R-:W-:Y:S01]  /*55a0*/  HMMA.16816.F32 R220, R8, R20, R192 ;  /* 0x0000001408dc723c */ /* 0x010fe200000018c0 */
[----:B------:R-:W-:-:S07]  /*55b0*/  IMAD.MOV.U32 R33, RZ, RZ, R202 ;  /* 0x000000ffff217224 */ /* 0x000fce00078e00ca */
[C---:B------:R-:W-:Y:S07]  /*55c0*/  HMMA.16816.F32 R192, R8.reuse, R36, R180 ;  /* 0x0000002408c0723c */ /* 0x040fee00000018b4 */
[----:B------:R-:W-:Y:S01]  /*55d0*/  IMAD.MOV.U32 R182, RZ, RZ, R32 ;  /* 0x000000ffffb67224 */ /* 0x000fe200078e0020 */
[----:B------:R-:W-:Y:S01]  /*55e0*/  HMMA.16816.F32 R208, R8, R16, R188 ;  /* 0x0000001008d0723c */ /* 0x000fe200000018bc */
[----:B------:R-:W-:Y:S01]  /*55f0*/  IMAD.MOV.U32 R32, RZ, RZ, R207 ;  /* 0x000000ffff207224 */ /* 0x000fe200078e00cf */
[----:B------:R-:W-:Y:S01]  /*5600*/  MOV R180, R205 ;  /* 0x000000cd00b47202 */ /* 0x000fe20000000f00 */
[----:B------:R-:W-:Y:S01]  /*5610*/  IMAD.MOV.U32 R181, RZ, RZ, R213 ;  /* 0x000000ffffb57224 */ /* 0x000fe200078e00d5 */
[----:B------:R-:W-:-:S02]  /*5620*/  MOV R183, R33 ;  /* 0x0000002100b77202 */ /* 0x000fc40000000f00 */
[----:B------:R-:W-:Y:S02]  /*5630*/  MOV R33, R212 ;  /* 0x000000d400217202 */ /* 0x000fe40000000f00 */
[C---:B------:R-:W-:Y:S07]  /*5640*/  HMMA.16816.F32 R200, R8.reuse, R28, R184 ;  /* 0x0000001c08c8723c */ /* 0x040fee00000018b8 */
[----:B------:R-:W-:Y:S01]  /*5650*/  IMAD.MOV.U32 R187, RZ, RZ, R206 ;  /* 0x000000ffffbb7224 */ /* 0x000fe200078e00ce */
[----:B------:R-:W-:Y:S01]  /*5660*/  HMMA.16816.F32 R248, R8, R26, R148 ;  /* 0x0000001a08f8723c */ /* 0x000fe20000001894 */
[----:B------:R-:W-:Y:S01]  /*5670*/  MOV R186, R214 ;  /* 0x000000d600ba7202 */ /* 0x000fe20000000f00 */
[----:B------:R-:W-:-:S02]  /*5680*/  IMAD.MOV.U32 R184, RZ, RZ, R197 ;  /* 0x000000ffffb87224 */ /* 0x000fc400078e00c5 */
[----:B------:R-:W-:-:S03]  /*5690*/  IMAD.MOV.U32 R185, RZ, RZ, R196 ;  /* 0x000000ffffb97224 */ /* 0x000fc600078e00c4 */
[----:B------:R-:W-:Y:S01]  /*56a0*/  IMAD.MOV.U32 R151, RZ, RZ, R204 ;  /* 0x000000ffff977224 */ /* 0x000fe200078e00cc */
[C---:B---3--:R-:W-:Y:S01]  /*56b0*/  HMMA.16816.F32 R188, R8.reuse, R40, R172 ;  /* 0x0000002808bc723c */ /* 0x048fe200000018ac */
[----:B------:R-:W-:Y:S02]  /*56c0*/  IMAD.MOV.U32 R149, RZ, RZ, R181 ;  /* 0x000000ffff957224 */ /* 0x000fe400078e00b5 */
[----:B------:R-:W-:Y:S02]  /*56d0*/  IMAD.MOV.U32 R181, RZ, RZ, R230 ;  /* 0x000000ffffb57224 */ /* 0x000fe400078e00e6 */
[----:B------:R-:W-:Y:S01]  /*56e0*/  IMAD.MOV.U32 R150, RZ, RZ, R151 ;  /* 0x000000ffff967224 */ /* 0x000fe200078e0097 */
[----:B------:R-:W-:Y:S01]  /*56f0*/  MOV R151, R180 ;  /* 0x000000b400977202 */ /* 0x000fe20000000f00 */
[----:B------:R-:W-:Y:S01]  /*5700*/  IMAD.MOV.U32 R148, RZ, RZ, R184 ;  /* 0x000000ffff947224 */ /* 0x000fe200078e00b8 */
[----:B-1----:R-:W-:Y:S01]  /*5710*/  HMMA.16816.F32 R172, R8, R44, R156 ;  /* 0x0000002c08ac723c */ /* 0x002fe2000000189c */
[----:B------:R-:W-:Y:S01]  /*5720*/  MOV R180, R186 ;  /* 0x000000ba00b47202 */ /* 0x000fe20000000f00 */
[----:B------:R-:W-:Y:S01]  /*5730*/  IMAD.MOV.U32 R184, RZ, RZ, R238 ;  /* 0x000000ffffb87224 */ /* 0x000fe200078e00ee */
[----:B------:R-:W-:-:S04]  /*5740*/  MOV R186, R240 ;  /* 0x000000f000ba7202 */ /* 0x000fc80000000f00 */
[----:B------:R-:W-:Y:S01]  /*5750*/  IMAD.MOV.U32 R159, RZ, RZ, R152 ;  /* 0x000000ffff9f7224 */ /* 0x000fe200078e0098 */
[----:B------:R-:W-:Y:S01]  /*5760*/  HMMA.16816.F32 R204, R8, R18, R136 ;  /* 0x0000001208cc723c */ /* 0x000fe20000001888 */
[----:B------:R-:W-:Y:S01]  /*5770*/  IMAD.MOV.U32 R158, RZ, RZ, R153 ;  /* 0x000000ffff9e7224 */ /* 0x000fe200078e0099 */
[----:B------:R-:W-:Y:S01]  /*5780*/  MOV R157, R154 ;  /* 0x0000009a009d7202 */ /* 0x000fe20000000f00 */
[----:B------:R-:W-:-:S05]  /*5790*/  IMAD.MOV.U32 R156, RZ, RZ, R155 ;  /* 0x000000ffff9c7224 */ /* 0x000fca00078e009b */
[C---:B------:R-:W-:Y:S08]  /*57a0*/  HMMA.16816.F32 R136, R8.reuse, R42, R120 ;  /* 0x0000002a0888723c */ /* 0x040ff00000001878 */
[C---:B------:R-:W-:Y:S07]  /*57b0*/  HMMA.16816.F32 R212, R8.reuse, R22, R140 ;  /* 0x0000001608d4723c */ /* 0x040fee000000188c */
[----:B------:R-:W-:Y:S01]  /*57c0*/  IMAD.MOV.U32 R142, RZ, RZ, R182 ;  /* 0x000000ffff8e7224 */ /* 0x000fe200078e00b6 */
[C---:B------:R-:W-:Y:S01]  /*57d0*/  HMMA.16816.F32 R196, R8.reuse, R30, R132 ;  /* 0x0000001e08c4723c */ /* 0x040fe20000001884 */
[----:B------:R-:W-:Y:S01]  /*57e0*/  IMAD.MOV.U32 R182, RZ, RZ, R236 ;  /* 0x000000ffffb67224 */ /* 0x000fe200078e00ec */
[----:B------:R-:W-:Y:S01]  /*57f0*/  MOV R143, R183 ;  /* 0x000000b7008f7202 */ /* 0x000fe20000000f00 */
[----:B------:R-:W-:Y:S01]  /*5800*/  IMAD.MOV.U32 R141, RZ, RZ, R185 ;  /* 0x000000ffff8d7224 */ /* 0x000fe200078e00b9 */
[----:B------:R-:W-:Y:S01]  /*5810*/  MOV R183, R237 ;  /* 0x000000ed00b77202 */ /* 0x000fe20000000f00 */
[----:B------:R-:W-:Y:S01]  /*5820*/  IMAD.MOV.U32 R185, RZ, RZ, R239 ;  /* 0x000000ffffb97224 */ /* 0x000fe200078e00ef */
[----:B------:R-:W-:Y:S01]  /*5830*/  MOV R140, R180 ;  /* 0x000000b4008c7202 */ /* 0x000fe20000000f00 */
[----:B------:R-:W-:Y:S01]  /*5840*/  IMAD.MOV.U32 R134, RZ, RZ, R182 ;  /* 0x000000ffff867224 */ /* 0x000fe200078e00b6 */
[----:B------:R-:W-:Y:S01]  /*5850*/  HMMA.16816.F32 R152, R8, R38, R128 ;  /* 0x000000260898723c */ /* 0x000fe20000001880 */
[----:B------:R-:W-:Y:S01]  /*5860*/  MOV R133, R183 ;  /* 0x000000b700857202 */ /* 0x000fe20000000f00 */
[----:B------:R-:W-:Y:S01]  /*5870*/  IMAD.MOV.U32 R132, RZ, RZ, R184 ;  /* 0x000000ffff847224 */ /* 0x000fe200078e00b8 */
[----:B------:R-:W-:Y:S01]  /*5880*/  MOV R183, R186 ;  /* 0x000000ba00b77202 */ /* 0x000fe20000000f00 */
[----:B------:R-:W-:Y:S01]  /*5890*/  IMAD.MOV.U32 R182, RZ, RZ, R187 ;  /* 0x000000ffffb67224 */ /* 0x000fe200078e00bb */
[----:B------:R-:W-:Y:S01]  /*58a0*/  MOV R180, R33 ;  /* 0x0000002100b47202 */ /* 0x000fe20000000f00 */
[----:B------:R-:W-:-:S02]  /*58b0*/  IMAD.MOV.U32 R135, RZ, RZ, R181 ;  /* 0x000000ffff877224 */ /* 0x000fc400078e00b5 */
[----:B------:R-:W-:Y:S01]  /*58c0*/  HMMA.16816.F32 R120, R8, R46, R112 ;  /* 0x0000002e0878723c */ /* 0x000fe20000001870 */
[----:B------:R-:W-:Y:S02]  /*58d0*/  IMAD.MOV.U32 R130, RZ, RZ, R232 ;  /* 0x000000ffff827224 */ /* 0x000fe400078e00e8 */
[----:B------:R-:W-:Y:S02]  /*58e0*/  IMAD.MOV.U32 R129, RZ, RZ, R231 ;  /* 0x000000ffff817224 */ /* 0x000fe400078e00e7 */
[----:B------:R-:W-:Y:S02]  /*58f0*/  IMAD.MOV.U32 R131, RZ, RZ, R185 ;  /* 0x000000ffff837224 */ /* 0x000fe400078e00b9 */
[----:B------:R-:W-:Y:S01]  /*5900*/  LDSM.16.MT88.4 R184, [R225+0x3080] ;  /* 0x00308000e1b8783b */ /* 0x000fe20000004200 */
[----:B------:R-:W-:Y:S01]  /*5910*/  HMMA.16816.F32 R8, R4, R28, R68 ;  /* 0x0000001c0408723c */ /* 0x000fe20000001844 */
[----:B------:R-:W-:-:S07]  /*5920*/  IMAD.MOV.U32 R181, RZ, RZ, R32 ;  /* 0x000000ffffb57224 */ /* 0x000fce00078e0020 */
[C---:B------:R-:W-:Y:S08]  /*5930*/  HMMA.16816.F32 R80, R4.reuse, R16, R80 ;  /* 0x000000100450723c */ /* 0x040ff00000001850 */
[C---:B------:R-:W-:Y:S08]  /*5940*/  HMMA.16816.F32 R216, R4.reuse, R20, R92 ;  /* 0x0000001404d8723c */ /* 0x040ff0000000185c */
[----:B------:R-:W-:Y:S01]  /*5950*/  IMAD.MOV.U32 R71, RZ, RZ, R8 ;  /* 0x000000ffff477224 */ /* 0x000fe200078e0008 */
[----:B------:R-:W-:Y:S01]  /*5960*/  MOV R69, R10 ;  /* 0x0000000a00457202 */ /* 0x000fe20000000f00 */
[----:B------:R-:W-:Y:S01]  /*5970*/  IMAD.MOV.U32 R70, RZ, RZ, R9 ;  /* 0x000000ffff467224 */ /* 0x000fe200078e0009 */
[----:B------:R-:W-:Y:S01]  /*5980*/  HMMA.16816.F32 R52, R4, R40, R52 ;  /* 0x000000280434723c */ /* 0x000fe20000001834 */
[----:B------:R-:W-:-:S04]  /*5990*/  IMAD.MOV.U32 R68, RZ, RZ, R11 ;  /* 0x000000ffff447224 */ /* 0x000fc800078e000b */
[----:B------:R-:W-:Y:S01]  /*59a0*/  IMAD.MOV.U32 R93, RZ, RZ, R83 ;  /* 0x000000ffff5d7224 */ /* 0x000fe200078e0053 */
[----:B------:R-:W-:Y:S01]  /*59b0*/  MOV R95, R81 ;  /* 0x00000051005f7202 */ /* 0x000fe20000000f00 */
[----:B------:R-:W-:Y:S01]  /*59c0*/  IMAD.MOV.U32 R94, RZ, RZ, R82 ;  /* 0x000000ffff5e7224 */ /* 0x000fe200078e0052 */
[C---:B------:R-:W-:Y:S01]  /*59d0*/  HMMA.16816.F32 R8, R4.reuse, R36, R60 ;  /* 0x000000240408723c */ /* 0x040fe2000000183c */
[----:B------:R-:W-:Y:S01]  /*59e0*/  MOV R92, R80 ;  /* 0x00000050005c7202 */ /* 0x000fe20000000f00 */
[----:B------:R-:W1:Y:S06]  /*59f0*/  LDSM.16.MT88.4 R60, [R227+0x3080] ;  /* 0x00308000e33c783b */ /* 0x000e6c0000004200 */
[C---:B------:R-:W-:Y:S08]  /*5a00*/  HMMA.16816.F32 R48, R4.reuse, R44, R48 ;  /* 0x0000002c0430723c */ /* 0x040ff00000001830 */
[----:B------:R-:W-:Y:S01]  /*5a10*/  IMAD.MOV.U32 R240, RZ, RZ, R52 ;  /* 0x000000fffff07224 */ /* 0x000fe200078e0034 */
[----:B------:R-:W-:Y:S01]  /*5a20*/  HMMA.16816.F32 R44, R4, R46, R56 ;  /* 0x0000002e042c723c */ /* 0x000fe20000001838 */
[----:B------:R-:W-:Y:S01]  /*5a30*/  MOV R239, R53 ;  /* 0x0000003500ef7202 */ /* 0x000fe20000000f00 */
[----:B------:R-:W-:-:S02]  /*5a40*/  IMAD.MOV.U32 R238, RZ, RZ, R54 ;  /* 0x000000ffffee7224 */ /* 0x000fc400078e0036 */
[----:B------:R-:W-:-:S03]  /*5a50*/  IMAD.MOV.U32 R237, RZ, RZ, R55 ;  /* 0x000000ffffed7224 */ /* 0x000fc600078e0037 */
[----:B------:R-:W-:Y:S01]  /*5a60*/  IMAD.MOV.U32 R83, RZ, RZ, R8 ;  /* 0x000000ffff537224 */ /* 0x000fe200078e0008 */
[----:B------:R-:W-:Y:S01]  /*5a70*/  MOV R81, R10 ;  /* 0x0000000a00517202 */ /* 0x000fe20000000f00 */
[----:B------:R-:W-:Y:S01]  /*5a80*/  FFMA.FTZ R8, R161, c[0x0][0x2d0], -R13 ;  /* 0x0000b400a1087a23 */ /* 0x000fe2000001080d */
[----:B------:R-:W-:Y:S01]  /*5a90*/  MOV R59, R150 ;  /* 0x00000096003b7202 */ /* 0x000fe20000000f00 */
[----:B------:R-:W-:Y:S01]  /*5aa0*/  IMAD.MOV.U32 R82, RZ, RZ, R9 ;  /* 0x000000ffff527224 */ /* 0x000fe200078e0009 */
[----:B------:R-:W-:Y:S01]  /*5ab0*/  HMMA.16816.F32 R36, R4, R38, R76 ;  /* 0x000000260424723c */ /* 0x000fe2000000184c */
[----:B------:R2:W-:Y:S01]  /*5ac0*/  MUFU.EX2 R112, R8 ;  /* 0x0000000800707308 */ /* 0x0005e20000000800 */
[----:B------:R-:W-:Y:S01]  /*5ad0*/  IMAD.MOV.U32 R80, RZ, RZ, R11 ;  /* 0x000000ffff507224 */ /* 0x000fe200078e000b */
[----:B------:R-:W3:Y:S01]  /*5ae0*/  LDSM.16.MT88.4 R76, [R225+0x4880] ;  /* 0x00488000e14c783b */ /* 0x000ee20000004200 */
[----:B------:R-:W-:Y:S02]  /*5af0*/  IMAD.MOV.U32 R150, RZ, RZ, R180 ;  /* 0x000000ffff967224 */ /* 0x000fe400078e00b4 */
[----:B------:R-:W-:-:S02]  /*5b00*/  IMAD.MOV.U32 R58, RZ, RZ, R182 ;  /* 0x000000ffff3a7224 */ /* 0x000fc400078e00b6 */
[----:B------:R-:W-:Y:S01]  /*5b10*/  IMAD.MOV.U32 R57, RZ, RZ, R183 ;  /* 0x000000ffff397224 */ /* 0x000fe200078e00b7 */
[----:B------:R-:W-:Y:S01]  /*5b20*/  HMMA.16816.F32 R104, R4, R24, R104 ;  /* 0x000000180468723c */ /* 0x000fe20000001868 */
[----:B------:R-:W-:Y:S01]  /*5b30*/  MOV R115, R150 ;  /* 0x0000009600737202 */ /* 0x000fe20000000f00 */
[----:B--2---:R-:W-:-:S06]  /*5b40*/  FFMA.FTZ R8, R160, c[0x0][0x2d0], -R13 ;  /* 0x0000b400a0087a23 */ /* 0x004fcc000001080d */
[C---:B------:R-:W-:Y:S01]  /*5b50*/  HMMA.16816.F32 R32, R4.reuse, R34, R116 ;  /* 0x000000220420723c */ /* 0x040fe20000001874 */
[----:B------:R-:W-:Y:S01]  /*5b60*/  IMAD.MOV.U32 R160, RZ, RZ, R68 ;  /* 0x000000ffffa07224 */ /* 0x000fe200078e0044 */
[----:B------:R2:W4:Y:S06]  /*5b70*/  MUFU.EX2 R236, R8 ;  /* 0x0000000800ec7308 */ /* 0x00052c0000000800 */
[C---:B------:R-:W-:Y:S01]  /*5b80*/  HMMA.16816.F32 R24, R4.reuse, R26, R108 ;  /* 0x0000001a0418723c */ /* 0x040fe2000000186c */
[----:B------:R-:W-:Y:S07]  /*5b90*/  LDSM.16.MT88.4 R108, [R228+0x4880] ;  /* 0x00488000e46c783b */ /* 0x000fee0000004200 */
[----:B------:R-:W-:Y:S01]  /*5ba0*/  HMMA.16816.F32 R20, R4, R22, R100 ;  /* 0x000000160414723c */ /* 0x000fe20000001864 */
[----:B--2---:R-:W-:Y:S01]  /*5bb0*/  FFMA.FTZ R8, R147, c[0x0][0x2d0], -R13 ;  /* 0x0000b40093087a23 */ /* 0x004fe2000001080d */
[----:B----4-:R-:W-:-:S02]  /*5bc0*/  F2FP.PACK_AB R128, R236, R112 ;  /* 0x00000070ec80723e */ /* 0x010fc400000000ff */
[----:B------:R-:W-:Y:S01]  /*5bd0*/  MOV R147, R69 ;  /* 0x0000004500937202 */ /* 0x000fe20000000f00 */
[----:B------:R2:W-:Y:S03]  /*5be0*/  MUFU.EX2 R230, R8 ;  /* 0x0000000800e67308 */ /* 0x0005e60000000800 */
[----:B------:R-:W-:Y:S01]  /*5bf0*/  HMMA.16816.F32 R28, R4, R30, R84 ;  /* 0x0000001e041c723c */ /* 0x000fe20000001854 */
[----:B--2---:R-:W-:Y:S02]  /*5c00*/  FFMA.FTZ R8, R146, c[0x0][0x2d0], -R13 ;  /* 0x0000b40092087a23 */ /* 0x004fe4000001080d */
[----:B------:R-:W-:Y:S02]  /*5c10*/  IMAD.MOV.U32 R146, RZ, RZ, R70 ;  /* 0x000000ffff927224 */ /* 0x000fe400078e0046 */
[----:B------:R2:W-:Y:S02]  /*5c20*/  MUFU.EX2 R16, R8 ;  /* 0x0000000800107308 */ /* 0x0005e40000000800 */
[----:B--2---:R-:W-:-:S06]  /*5c30*/  FFMA.FTZ R8, R125, c[0x0][0x2d0], -R12 ;  /* 0x0000b4007d087a23 */ /* 0x004fcc000001080c */
[----:B------:R2:W-:Y:S02]  /*5c40*/  MUFU.EX2 R113, R8 ;  /* 0x0000000800717308 */ /* 0x0005e40000000800 */
[----:B--2---:R-:W-:-:S06]  /*5c50*/  FFMA.FTZ R8, R124, c[0x0][0x2d0], -R12 ;  /* 0x0000b4007c087a23 */ /* 0x004fcc000001080c */
[----:B------:R2:W-:Y:S02]  /*5c60*/  MUFU.EX2 R232, R8 ;  /* 0x0000000800e87308 */ /* 0x0005e40000000800 */
[----:B--2---:R-:W-:Y:S02]  /*5c70*/  FFMA.FTZ R8, R91, c[0x0][0x2d0], -R12 ;  /* 0x0000b4005b087a23 */ /* 0x004fe4000001080c */
[----:B------:R-:W-:-:S04]  /*5c80*/  IMAD.MOV.U32 R91, RZ, RZ, R71 ;  /* 0x000000ffff5b7224 */ /* 0x000fc800078e0047 */
[----:B------:R2:W-:Y:S02]  /*5c90*/  MUFU.EX2 R52, R8 ;  /* 0x0000000800347308 */ /* 0x0005e40000000800 */
[----:B--2---:R-:W-:Y:S01]  /*5ca0*/  FFMA.FTZ R8, R90, c[0x0][0x2d0], -R12 ;  /* 0x0000b4005a087a23 */ /* 0x004fe2000001080c */
[----:B------:R-:W-:-:S05]  /*5cb0*/  MOV R90, R93 ;  /* 0x0000005d005a7202 */ /* 0x000fca0000000f00 */
[----:B------:R2:W-:Y:S02]  /*5cc0*/  MUFU.EX2 R13, R8 ;  /* 0x00000008000d7308 */ /* 0x0005e40000000800 */
[----:B--2---:R-:W-:-:S06]  /*5cd0*/  FFMA.FTZ R8, R126, c[0x0][0x2d0], -R2 ;  /* 0x0000b4007e087a23 */ /* 0x004fcc0000010802 */
[----:B------:R2:W-:Y:S02]  /*5ce0*/  MUFU.EX2 R12, R8 ;  /* 0x00000008000c7308 */ /* 0x0005e40000000800 */
[----:B--2---:R-:W-:Y:S02]  /*5cf0*/  FFMA.FTZ R8, R144, c[0x0][0x2d0], -R2 ;  /* 0x0000b40090087a23 */ /* 0x004fe40000010802 */
[----:B------:R-:W-:-:S04]  /*5d00*/  IMAD.MOV.U32 R144, RZ, RZ, R94 ;  /* 0x000000ffff907224 */ /* 0x000fc800078e005e */
[----:B------:R2:W4:Y:S02]  /*5d10*/  MUFU.EX2 R231, R8 ;  /* 0x0000000800e77308 */ /* 0x0005240000000800 */
[--C-:B--2---:R-:W-:Y:S01]  /*5d20*/  FFMA.FTZ R8, R145, c[0x0][0x2d0], -R2.reuse ;  /* 0x0000b40091087a23 */ /* 0x104fe20000010802 */
[----:B----4-:R-:W-:Y:S01]  /*5d30*/  F2FP.PACK_AB R124, R231, R12 ;  /* 0x0000000ce77c723e */ /* 0x010fe200000000ff */
[----:B------:R-:W-:-:S04]  /*5d40*/  FFMA.FTZ R2, R127, c[0x0][0x2d0], -R2 ;  /* 0x0000b4007f027a23 */ /* 0x000fc80000010802 */
[----:B------:R2:W-:Y:S01]  /*5d50*/  MUFU.EX2 R40, R8 ;  /* 0x0000000800287308 */ /* 0x0005e20000000800 */
[----:B------:R-:W-:-:S07]  /*5d60*/  IMAD.MOV.U32 R145, RZ, RZ, R95 ;  /* 0x000000ffff917224 */ /* 0x000fce00078e005f */
[----:B------:R4:W-:Y:S01]  /*5d70*/  MUFU.EX2 R17, R2 ;  /* 0x0000000200117308 */ /* 0x0009e20000000800 */
[----:B--2---:R-:W-:Y:S07]  /*5d80*/  HMMA.16816.F32 R8, R4, R18, R96 ;  /* 0x000000120408723c */ /* 0x004fee0000001860 */
[----:B------:R-:W-:Y:S01]  /*5d90*/  MOV R18, R16 ;  /* 0x0000001000127202 */ /* 0x000fe20000000f00 */
[----:B----4-:R-:W-:Y:S01]  /*5da0*/  FFMA.FTZ R2, R89, c[0x0][0x2d0], -R0 ;  /* 0x0000b40059027a23 */ /* 0x010fe20000010800 */
[----:B------:R-:W-:Y:S01]  /*5db0*/  MOV R97, R130 ;  /* 0x0000008200617202 */ /* 0x000fe20000000f00 */
[----:B------:R-:W-:Y:S01]  /*5dc0*/  IMAD.MOV.U32 R19, RZ, RZ, R13 ;  /* 0x000000ffff137224 */ /* 0x000fe200078e000d */
[----:B------:R-:W-:Y:S01]  /*5dd0*/  F2FP.PACK_AB R130, R18, R230 ;  /* 0x000000e61282723e */ /* 0x000fe200000000ff */
[----:B------:R2:W-:Y:S01]  /*5de0*/  MUFU.EX2 R16, R2 ;  /* 0x0000000200107308 */ /* 0x0005e20000000800 */
[----:B------:R-:W-:-:S02]  /*5df0*/  IMAD.MOV.U32 R89, RZ, RZ, R132 ;  /* 0x000000ffff597224 */ /* 0x000fc400078e0084 */
[----:B------:R-:W-:Y:S02]  /*5e00*/  IMAD.MOV.U32 R132, RZ, RZ, R141 ;  /* 0x000000ffff847224 */ /* 0x000fe400078e008d */
[----:B------:R-:W-:Y:S02]  /*5e10*/  IMAD.MOV.U32 R99, RZ, RZ, R92 ;  /* 0x000000ffff637224 */ /* 0x000fe400078e005c */
[----:B------:R-:W-:Y:S01]  /*5e20*/  LDSM.16.MT88.4 R92, [R226+0x4880] ;  /* 0x00488000e25c783b */ /* 0x000fe20000004200 */
[----:B------:R-:W-:Y:S01]  /*5e30*/  IMAD.MOV.U32 R98, RZ, RZ, R129 ;  /* 0x000000ffff627224 */ /* 0x000fe200078e0081 */
[----:B------:R-:W-:Y:S01]  /*5e40*/  F2FP.PACK_AB R129, R232, R113 ;  /* 0x00000071e881723e */ /* 0x000fe200000000ff */
[----:B------:R-:W-:Y:S02]  /*5e50*/  IMAD.MOV.U32 R96, RZ, RZ, R131 ;  /* 0x000000ffff607224 */ /* 0x000fe400078e0083 */
[----:B------:R-:W-:Y:S02]  /*5e60*/  IMAD.MOV.U32 R56, RZ, RZ, R99 ;  /* 0x000000ffff387224 */ /* 0x000fe400078e0063 */
[----:B--2---:R-:W-:Y:S01]  /*5e70*/  FFMA.FTZ R2, R88, c[0x0][0x2d0], -R0 ;  /* 0x0000b40058027a23 */ /* 0x004fe20000010800 */
[----:B------:R-:W-:Y:S01]  /*5e80*/  MOV R88, R133 ;  /* 0x0000008500587202 */ /* 0x000fe20000000f00 */
[----:B------:R-:W-:-:S02]  /*5e90*/  IMAD.MOV.U32 R133, RZ, RZ, R142 ;  /* 0x000000ffff857224 */ /* 0x000fc400078e008e */
[----:B------:R2:W4:Y:S02]  /*5ea0*/  MUFU.EX2 R13, R2 ;  /* 0x00000002000d7308 */ /* 0x0005240000000800 */
[--C-:B--2---:R-:W-:Y:S01]  /*5eb0*/  FFMA.FTZ R2, R14, c[0x0][0x2d0], -R0.reuse ;  /* 0x0000b4000e027a23 */ /* 0x104fe20000010800 */
[----:B----4-:R-:W-:Y:S01]  /*5ec0*/  F2FP.PACK_AB R125, R13, R16 ;  /* 0x000000100d7d723e */ /* 0x010fe200000000ff */
[----:B------:R-:W-:Y:S01]  /*5ed0*/  FFMA.FTZ R0, R15, c[0x0][0x2d0], -R0 ;  /* 0x0000b4000f007a23 */ /* 0x000fe20000010800 */
[----:B------:R-:W-:Y:S01]  /*5ee0*/  MOV R15, R52 ;  /* 0x00000034000f7202 */ /* 0x000fe20000000f00 */
[----:B------:R-:W-:Y:S02]  /*5ef0*/  IMAD.MOV.U32 R14, RZ, RZ, R40 ;  /* 0x000000ffff0e7224 */ /* 0x000fe400078e0028 */
[----:B------:R-:W-:Y:S01]  /*5f00*/  MUFU.EX2 R2, R2 ;  /* 0x0000000200027308 */ /* 0x000fe20000000800 */
[----:B------:R-:W-:Y:S01]  /*5f10*/  HMMA.16816.F32 R40, R4, R42, R72 ;  /* 0x0000002a0428723c */ /* 0x000fe20000001848 */
[----:B------:R-:W2:Y:S01]  /*5f20*/  LDSM.16.MT88.4 R4, [R227+0x4880] ;  /* 0x00488000e304783b */ /* 0x000ea20000004200 */
[----:B------:R-:W-:-:S02]  /*5f30*/  F2FP.PACK_AB R126, R17, R14 ;  /* 0x0000000e117e723e */ /* 0x000fc400000000ff */
[----:B------:R-:W-:-:S03]  /*5f40*/  F2FP.PACK_AB R131, R19, R15 ;  /* 0x0000000f1383723e */ /* 0x000fc600000000ff */
[----:B------:R-:W4:Y:S01]  /*5f50*/  MUFU.EX2 R0, R0 ;  /* 0x0000000000007308 */ /* 0x000f220000000800 */
[----:B------:R-:W-:Y:S01]  /*5f60*/  IMAD.MOV.U32 R72, RZ, RZ, R149 ;  /* 0x000000ffff487224 */ /* 0x000fe200078e0095 */
[----:B------:R-:W-:Y:S01]  /*5f70*/  MOV R73, R140 ;  /* 0x0000008c00497202 */ /* 0x000fe20000000f00 */
[----:B------:R-:W-:Y:S01]  /*5f80*/  IMAD.MOV.U32 R149, RZ, RZ, R151 ;  /* 0x000000ffff957224 */ /* 0x000fe200078e0097 */
[----:B------:R-:W-:Y:S01]  /*5f90*/  MOV R151, R181 ;  /* 0x000000b500977202 */ /* 0x000fe20000000f00 */
[----:B------:R-:W-:Y:S01]  /*5fa0*/  IMAD.MOV.U32 R75, RZ, RZ, R134 ;  /* 0x000000ffff4b7224 */ /* 0x000fe200078e0086 */
[----:B------:R-:W-:Y:S01]  /*5fb0*/  MOV R134, R143 ;  /* 0x0000008f00867202 */ /* 0x000fe20000000f00 */
[----:B------:R-:W-:Y:S01]  /*5fc0*/  IMAD.MOV.U32 R74, RZ, RZ, R135 ;  /* 0x000000ffff4a7224 */ /* 0x000fe200078e0087 */
[----:B------:R-:W-:Y:S01]  /*5fd0*/  LDSM.16.MT88.4 R140, [R226+0x3080] ;  /* 0x00308000e28c783b */ /* 0x000fe20000004200 */
[----:B------:R-:W-:Y:S01]  /*5fe0*/  IMAD.MOV.U32 R135, RZ, RZ, R148 ;  /* 0x000000ffff877224 */ /* 0x000fe200078e0094 */
[----:B-1----:R-:W-:Y:S01]  /*5ff0*/  HMMA.16816.F32 R52, R128, R60, R208 ;  /* 0x0000003c8034723c */ /* 0x002fe200000018d0 */
[----:B------:R-:W-:-:S02]  /*6000*/  IMAD.MOV.U32 R161, RZ, RZ, R149 ;  /* 0x000000ffffa17224 */ /* 0x000fc400078e0095 */
[----:B------:R-:W-:Y:S01]  /*6010*/  IMAD.MOV.U32 R114, RZ, RZ, R151 ;  /* 0x000000ffff727224 */ /* 0x000fe200078e0097 */
[----:B----4-:R-:W-:-:S03]  /*6020*/  F2FP.PACK_AB R127, R0, R2 ;  /* 0x00000002007f723e */ /* 0x010fc600000000ff */
[----:B------:R-:W-:Y:S01]  /*6030*/  IMAD.MOV.U32 R208, RZ, RZ, R73 ;  /* 0x000000ffffd07224 */ /* 0x000fe200078e0049 */
[----:B---3--:R-:W-:Y:S01]  /*6040*/  HMMA.16816.F32 R68, R128, R76, R200 ;  /* 0x0000004c8044723c */ /* 0x008fe200000018c8 */
[----:B------:R-:W-:Y:S01]  /*6050*/  IMAD.MOV.U32 R73, RZ, RZ, R146 ;  /* 0x000000ffff497224 */ /* 0x000fe200078e0092 */
[----:B------:R-:W-:Y:S01]  /*6060*/  MOV R211, R72 ;  /* 0x0000004800d37202 */ /* 0x000fe20000000f00 */
[----:B------:R-:W-:Y:S01]  /*6070*/  IMAD.MOV.U32 R210, RZ, RZ, R113 ;  /* 0x000000ffffd27224 */ /* 0x000fe200078e0071 */
[----:B------:R-:W-:Y:S02]  /*6080*/  MOV R72, R91 ;  /* 0x0000005b00487202 */ /* 0x000fe40000000f00 */
        /* <DEDUP_REMOVED lines=14> */
[----:B------:R-:W1:Y:S01]  /*6170*/  LDSM.16.MT88.4 R156, [R228+0x3080] ;  /* 0x00308000e49c783b */ /* 0x000e620000004200 */
[----:B------:R-:W-:-:S02]  /*6180*/  MOV R89, R82 ;  /* 0x0000005200597202 */ /* 0x000fc40000000f00 */
[----:B------:R-:W-:-:S03]  /*6190*/  MOV R209, R112 ;  /* 0x0000007000d17202 */ /* 0x000fc60000000f00 */
[----:B------:R-:W-:Y:S01]  /*61a0*/  MOV R174, R96 ;  /* 0x0000006000ae7202 */ /* 0x000fe20000000f00 */
[----:B------:R-:W-:Y:S01]  /*61b0*/  IMAD.MOV.U32 R172, RZ, RZ, R114 ;  /* 0x000000ffffac7224 */ /* 0x000fe200078e0072 */
[----:B------:R-:W-:Y:S01]  /*61c0*/  MOV R173, R115 ;  /* 0x0000007300ad7202 */ /* 0x000fe20000000f00 */
[----:B------:R-:W-:Y:S01]  /*61d0*/  HMMA.16816.F32 R100, R128, R108, R188 ;  /* 0x0000006c8064723c */ /* 0x000fe200000018bc */
[----:B------:R-:W-:-:S07]  /*61e0*/  MOV R175, R161 ;  /* 0x000000a100af7202 */ /* 0x000fce0000000f00 */
[C---:B------:R-:W-:Y:S08]  /*61f0*/  HMMA.16816.F32 R188, R128.reuse, R186, R64 ;  /* 0x000000ba80bc723c */ /* 0x040ff00000001840 */
[C---:B------:R-:W-:Y:S08]  /*6200*/  HMMA.16816.F32 R64, R128.reuse, R62, R204 ;  /* 0x0000003e8040723c */ /* 0x040ff000000018cc */
[C---:B------:R-:W-:Y:S08]  /*6210*/  HMMA.16816.F32 R84, R128.reuse, R92, R192 ;  /* 0x0000005c8054723c */ /* 0x040ff000000018c0 */
[C---:B-1----:R-:W-:Y:S01]  /*6220*/  HMMA.16816.F32 R148, R128.reuse, R156, R220 ;  /* 0x0000009c8094723c */ /* 0x042fe200000018dc */
[----:B------:R-:W-:Y:S01]  /*6230*/  MOV R193, R241 ;  /* 0x000000f100c17202 */ /* 0x000fe20000000f00 */
[----:B------:R-:W-:Y:S01]  /*6240*/  IMAD.MOV.U32 R192, RZ, RZ, R242 ;  /* 0x000000ffffc07224 */ /* 0x000fe200078e00f2 */
[----:B------:R-:W-:Y:S01]  /*6250*/  MOV R194, R98 ;  /* 0x0000006200c27202 */ /* 0x000fe20000000f00 */
[----:B------:R-:W-:Y:S01]  /*6260*/  IMAD.MOV.U32 R195, RZ, RZ, R97 ;  /* 0x000000ffffc37224 */ /* 0x000fe200078e0061 */
[----:B------:R1:W5:Y:S02]  /*6270*/  LDL.LU R242, [R1+0x68] ;  /* 0x0000680001f27983 */ /* 0x0003640000300800 */
[----:B------:R-:W-:Y:S01]  /*6280*/  IMAD.MOV.U32 R222, RZ, RZ, R57 ;  /* 0x000000ffffde7224 */ /* 0x000fe200078e0039 */
[----:B------:R-:W-:Y:S01]  /*6290*/  MOV R221, R58 ;  /* 0x0000003a00dd7202 */ /* 0x000fe20000000f00 */
[----:B------:R-:W-:Y:S01]  /*62a0*/  IMAD.MOV.U32 R58, RZ, RZ, R144 ;  /* 0x000000ffff3a7224 */ /* 0x000fe200078e0090 */
[----:B------:R-:W-:Y:S01]  /*62b0*/  MOV R57, R145 ;  /* 0x0000009100397202 */ /* 0x000fe20000000f00 */
[----:B------:R-:W-:Y:S01]  /*62c0*/  IMAD.MOV.U32 R220, RZ, RZ, R59 ;  /* 0x000000ffffdc7224 */ /* 0x000fe200078e003b */
[C---:B------:R-:W-:Y:S01]  /*62d0*/  HMMA.16816.F32 R144, R128.reuse, R142, R248 ;  /* 0x0000008e8090723c */ /* 0x040fe200000018f8 */
[----:B------:R-:W-:Y:S01]  /*62e0*/  MOV R59, R90 ;  /* 0x0000005a003b7202 */ /* 0x000fe20000000f00 */
[----:B------:R-:W-:Y:S01]  /*62f0*/  IMAD.MOV.U32 R223, RZ, RZ, R12 ;  /* 0x000000ffffdf7224 */ /* 0x000fe200078e000c */
[----:B------:R1:W5:Y:S04]  /*6300*/  LDL.LU R241, [R1+0x64] ;  /* 0x0000640001f17983 */ /* 0x0003680000300800 */
[----:B------:R-:W-:Y:S01]  /*6310*/  MOV R251, R162 ;  /* 0x000000a200fb7202 */ /* 0x000fe20000000f00 */
[----:B------:R-:W-:Y:S01]  /*6320*/  IMAD.MOV.U32 R12, RZ, RZ, R163 ;  /* 0x000000ffff0c7224 */ /* 0x000fe200078e00a3 */
[----:B------:R-:W-:Y:S01]  /*6330*/  MOV R250, R174 ;  /* 0x000000ae00fa7202 */ /* 0x000fe20000000f00 */
[----:B------:R-:W-:Y:S01]  /*6340*/  IMAD.MOV.U32 R90, RZ, RZ, R81 ;  /* 0x000000ffff5a7224 */ /* 0x000fe200078e0051 */
[----:B------:R-:W-:Y:S01]  /*6350*/  HMMA.16816.F32 R176, R128, R184, R176 ;  /* 0x000000b880b0723c */ /* 0x000fe200000018b0 */
[----:B------:R-:W-:-:S02]  /*6360*/  IMAD.MOV.U32 R249, RZ, RZ, R251 ;  /* 0x000000fffff97224 */ /* 0x000fc400078e00fb */
[----:B------:R-:W-:Y:S02]  /*6370*/  IMAD.MOV.U32 R251, RZ, RZ, R200 ;  /* 0x000000fffffb7224 */ /* 0x000fe400078e00c8 */
[----:B------:R-:W-:Y:S02]  /*6380*/  IMAD.MOV.U32 R248, RZ, RZ, R173 ;  /* 0x000000fffff87224 */ /* 0x000fe400078e00ad */
[----:B------:R-:W-:Y:S01]  /*6390*/  IMAD.MOV.U32 R174, RZ, RZ, R222 ;  /* 0x000000ffffae7224 */ /* 0x000fe200078e00de */
[----:B------:R-:W-:Y:S01]  /*63a0*/  HMMA.16816.F32 R160, R128, R158, R212 ;  /* 0x0000009e80a0723c */ /* 0x000fe200000018d4 */
[----:B------:R-:W-:-:S06]  /*63b0*/  IMAD.MOV.U32 R205, RZ, RZ, R248 ;  /* 0x000000ffffcd7224 */ /* 0x000fcc00078e00f8 */
[----:B------:R-:W-:Y:S01]  /*63c0*/  MOV R215, R172 ;  /* 0x000000ac00d77202 */ /* 0x000fe20000000f00 */
[----:B------:R-:W-:Y:S01]  /*63d0*/  HMMA.16816.F32 R80, R128, R78, R196 ;  /* 0x0000004e8050723c */ /* 0x000fe200000018c4 */
[----:B------:R-:W-:Y:S01]  /*63e0*/  MOV R172, R201 ;  /* 0x000000c900ac7202 */ /* 0x000fe20000000f00 */
[----:B------:R-:W-:Y:S01]  /*63f0*/  IMAD.MOV.U32 R173, RZ, RZ, R208 ;  /* 0x000000ffffad7224 */ /* 0x000fe200078e00d0 */
[----:B------:R-:W-:-:S04]  /*6400*/  MOV R248, R174 ;  /* 0x000000ae00f87202 */ /* 0x000fc80000000f00 */
[----:B------:R-:W-:Y:S01]  /*6410*/  MOV R199, R250 ;  /* 0x000000fa00c77202 */ /* 0x000fe20000000f00 */
[----:B------:R-:W-:Y:S01]  /*6420*/  IMAD.MOV.U32 R198, RZ, RZ, R251 ;  /* 0x000000ffffc67224 */ /* 0x000fe200078e00fb */
[----:B------:R-:W-:Y:S01]  /*6430*/  HMMA.16816.F32 R56, R124, R60, R56 ;  /* 0x0000003c7c38723c */ /* 0x000fe20000001838 */
[----:B------:R-:W-:Y:S01]  /*6440*/  MOV R204, R172 ;  /* 0x000000ac00cc7202 */ /* 0x000fe20000000f00 */
[----:B------:R-:W-:Y:S01]  /*6450*/  IMAD.MOV.U32 R206, RZ, RZ, R173 ;  /* 0x000000ffffce7224 */ /* 0x000fe200078e00ad */
[----:B------:R-:W-:-:S05]  /*6460*/  MOV R207, R215 ;  /* 0x000000d700cf7202 */ /* 0x000fca0000000f00 */
[----:B------:R-:W-:Y:S01]  /*6470*/  HMMA.16816.F32 R60, R124, R62, R8 ;  /* 0x0000003e7c3c723c */ /* 0x000fe20000001808 */
[----:B------:R-:W-:-:S06]  /*6480*/  MOV R251, R234 ;  /* 0x000000ea00fb7202 */ /* 0x000fcc0000000f00 */
[----:B------:R-:W-:Y:S01]  /*6490*/  FADD.FTZ R8, R199, R198 ;  /* 0x000000c6c7087221 */ /* 0x000fe20000010000 */
[----:B------:R-:W-:Y:S01]  /*64a0*/  HMMA.16816.F32 R132, R128, R140, R132 ;  /* 0x0000008c8084723c */ /* 0x000fe20000001884 */
[----:B------:R-:W-:Y:S02]  /*64b0*/  FADD.FTZ R10, R205, R204 ;  /* 0x000000cccd0a7221 */ /* 0x000fe40000010000 */
[----:B------:R-:W-:Y:S01]  /*64c0*/  FADD.FTZ R8, R248, R8 ;  /* 0x00000008f8087221 */ /* 0x000fe20000010000 */
[----:B------:R-:W-:Y:S01]  /*64d0*/  MOV R174, R224 ;  /* 0x000000e000ae7202 */ /* 0x000fe20000000f00 */
[----:B------:R-:W-:Y:S02]  /*64e0*/  IMAD.MOV.U32 R250, RZ, RZ, R235 ;  /* 0x000000fffffa7224 */ /* 0x000fe400078e00eb */
[----:B------:R-:W-:Y:S02]  /*64f0*/  FADD.FTZ R11, R207, R206 ;  /* 0x000000cecf0b7221 */ /* 0x000fe40000010000 */
[----:B------:R-:W-:-:S02]  /*6500*/  IMAD.MOV.U32 R172, RZ, RZ, R233 ;  /* 0x000000ffffac7224 */ /* 0x000fc400078e00e9 */
[----:B------:R-:W-:Y:S02]  /*6510*/  FADD.FTZ R10, R249, R10 ;  /* 0x0000000af90a7221 */ /* 0x000fe40000010000 */
[----:B------:R-:W-:Y:S02]  /*6520*/  FADD.FTZ R8, R251, R8 ;  /* 0x00000008fb087221 */ /* 0x000fe40000010000 */
[----:B------:R-:W-:Y:S02]  /*6530*/  IMAD.MOV.U32 R173, RZ, RZ, R229 ;  /* 0x000000ffffad7224 */ /* 0x000fe400078e00e5 */
[----:B------:R-:W-:Y:S02]  /*6540*/  FADD.FTZ R11, R250, R11 ;  /* 0x0000000bfa0b7221 */ /* 0x000fe40000010000 */
[----:B------:R-:W-:Y:S02]  /*6550*/  FADD.FTZ R10, R172, R10 ;  /* 0x0000000aac0a7221 */ /* 0x000fe40000010000 */
[----:B------:R-:W-:-:S02]  /*6560*/  FADD.FTZ R8, R174, R8 ;  /* 0x00000008ae087221 */ /* 0x000fc40000010000 */
[----:B------:R-:W-:Y:S02]  /*6570*/  FADD.FTZ R11, R173, R11 ;  /* 0x0000000bad0b7221 */ /* 0x000fe40000010000 */
[----:B------:R-:W-:Y:S02]  /*6580*/  FADD.FTZ R10, R175, R10 ;  /* 0x0000000aaf0a7221 */ /* 0x000fe40000010000 */
[----:B------:R-:W-:Y:S02]  /*6590*/  FADD.FTZ R8, R193, R8 ;  /* 0x00000008c1087221 */ /* 0x000fe40000010000 */
[----:B------:R-:W-:Y:S01]  /*65a0*/  FADD.FTZ R9, R247, R171 ;  /* 0x000000abf7097221 */ /* 0x000fe20000010000 */
[----:B------:R-:W-:Y:S01]  /*65b0*/  MOV R201, R203 ;  /* 0x000000cb00c97202 */ /* 0x000fe20000000f00 */
[----:B------:R-:W-:Y:S01]  /*65c0*/  IMAD.MOV.U32 R200, RZ, RZ, R202 ;  /* 0x000000ffffc87224 */ /* 0x000fe200078e00ca */
[----:B------:R-:W-:Y:S01]  /*65d0*/  MOV R202, R211 ;  /* 0x000000d300ca7202 */ /* 0x000fe20000000f00 */
[----:B------:R-:W-:Y:S01]  /*65e0*/  FADD.FTZ R11, R192, R11 ;  /* 0x0000000bc00b7221 */ /* 0x000fe20000010000 */
[----:B------:R-:W-:Y:S01]  /*65f0*/  MOV R208, R221 ;  /* 0x000000dd00d07202 */ /* 0x000fe20000000f00 */
[----:B------:R-:W-:Y:S01]  /*6600*/  IMAD.MOV.U32 R203, RZ, RZ, R220 ;  /* 0x000000ffffcb7224 */ /* 0x000fe200078e00dc */
[C---:B------:R-:W-:Y:S01]  /*6610*/  HMMA.16816.F32 R96, R128.reuse, R94, R152 ;  /* 0x0000005e8060723c */ /* 0x040fe20000001898 */
[----:B------:R-:W-:Y:S01]  /*6620*/  FADD.FTZ R10, R194, R10 ;  /* 0x0000000ac20a7221 */ /* 0x000fe20000010000 */
[----:B------:R-:W-:Y:S01]  /*6630*/  MOV R211, R240 ;  /* 0x000000f000d37202 */ /* 0x000fe20000000f00 */
[----:B------:R-:W-:Y:S01]  /*6640*/  FADD.FTZ R12, R12, R8 ;  /* 0x000000080c0c7221 */ /* 0x000fe20000010000 */
[----:B------:R-:W-:Y:S01]  /*6650*/  MOV R221, R238 ;  /* 0x000000ee00dd7202 */ /* 0x000fe20000000f00 */
[----:B------:R-:W-:Y:S01]  /*6660*/  IMAD.MOV.U32 R220, RZ, RZ, R239 ;  /* 0x000000ffffdc7224 */ /* 0x000fe200078e00ef */
[----:B------:R1:W5:Y:S01]  /*6670*/  LDL.LU R240, [R1+0x60] ;  /* 0x0000600001f07983 */ /* 0x0003620000300800 */
[----:B------:R-:W-:Y:S01]  /*6680*/  IMAD.MOV.U32 R222, RZ, RZ, R237 ;  /* 0x000000ffffde7224 */ /* 0x000fe200078e00ed */
[----:B------:R-:W-:Y:S01]  /*6690*/  HMMA.16816.F32 R112, R128, R110, R136 ;  /* 0x0000006e8070723c */ /* 0x000fe20000001888 */
[----:B------:R-:W-:-:S02]  /*66a0*/  FADD.FTZ R8, R246, R9 ;  /* 0x00000009f6087221 */ /* 0x000fc40000010000 */
[----:B------:R-:W-:Y:S01]  /*66b0*/  FADD.FTZ R11, R195, R11 ;  /* 0x0000000bc30b7221 */ /* 0x000fe20000010000 */
[----:B------:R-:W-:Y:S01]  /*66c0*/  MOV R213, R220 ;  /* 0x000000dc00d57202 */ /* 0x000fe20000000f00 */
[----:B------:R-:W-:Y:S01]  /*66d0*/  FADD.FTZ R8, R252, R8 ;  /* 0x00000008fc087221 */ /* 0x000fe20000010000 */
[----:B------:R1:W5:Y:S02]  /*66e0*/  LDL.LU R239, [R1+0x5c] ;  /* 0x00005c0001ef7983 */ /* 0x0003640000300800 */
[----:B------:R-:W-:Y:S01]  /*66f0*/  HMMA.16816.F32 R128, R128, R6, R120 ;  /* 0x000000068080723c */ /* 0x000fe20000001878 */
[----:B------:R-:W-:Y:S01]  /*6700*/  IMAD.MOV.U32 R212, RZ, RZ, R211 ;  /* 0x000000ffffd47224 */ /* 0x000fe200078e00d3 */
[----:B------:R-:W-:Y:S01]  /*6710*/  MOV R215, R222 ;  /* 0x000000de00d77202 */ /* 0x000fe20000000f00 */
[----:B------:R-:W-:Y:S01]  /*6720*/  IMAD.MOV.U32 R214, RZ, RZ, R221 ;  /* 0x000000ffffd67224 */ /* 0x000fe200078e00dd */
[----:B------:R-:W-:Y:S01]  /*6730*/  MOV R220, R236 ;  /* 0x000000ec00dc7202 */ /* 0x000fe20000000f00 */
[----:B------:R1:W5:Y:S03]  /*6740*/  LDL.LU R238, [R1+0x58] ;  /* 0x0000580001ee7983 */ /* 0x0003660000300800 */
[C---:B------:R-:W-:Y:S08]  /*6750*/  HMMA.16816.F32 R120, R124.reuse, R4, R48 ;  /* 0x000000047c78723c */ /* 0x040ff00000001830 */
[----:B------:R-:W-:Y:S01]  /*6760*/  HMMA.16816.F32 R136, R124, R140, R104 ;  /* 0x0000008c7c88723c */ /* 0x000fe20000001868 */
[----:B------:R-:W-:-:S07]  /*6770*/  FADD.FTZ R5, R200, R10 ;  /* 0x0000000ac8057221 */ /* 0x000fce0000010000 */
[----:B------:R-:W-:Y:S01]  /*6780*/  HMMA.16816.F32 R152, R124, R156, R216 ;  /* 0x0000009c7c98723c */ /* 0x000fe200000018d8 */
[----:B------:R-:W-:-:S07]  /*6790*/  FADD.FTZ R4, R201, R11 ;  /* 0x0000000bc9047221 */ /* 0x000fce0000010000 */
[----:B------:R-:W-:Y:S01]  /*67a0*/  HMMA.16816.F32 R72, R124, R76, R72 ;  /* 0x0000004c7c48723c */ /* 0x000fe20000001848 */
[----:B------:R-:W-:-:S07]  /*67b0*/  FADD.FTZ R10, R202, R12 ;  /* 0x0000000cca0a7221 */ /* 0x000fce0000010000 */
[----:B------:R-:W-:Y:S01]  /*67c0*/  HMMA.16816.F32 R88, R124, R92, R88 ;  /* 0x0000005c7c58723c */ /* 0x000fe20000001858 */
[----:B------:R-:W-:-:S07]  /*67d0*/  FADD.FTZ R9, R203, R5 ;  /* 0x00000005cb097221 */ /* 0x000fce0000010000 */
[C---:B------:R-:W-:Y:S01]  /*67e0*/  HMMA.16816.F32 R184, R124.reuse, R186, R32 ;  /* 0x000000ba7cb8723c */ /* 0x040fe20000001820 */
[----:B------:R-:W-:Y:S01]  /*67f0*/  FADD.FTZ R5, R164, R8 ;  /* 0x00000008a4057221 */ /* 0x000fe20000010000 */
[----:B------:R-:W-:Y:S01]  /*6800*/  MOV R221, R232 ;  /* 0x000000e800dd7202 */ /* 0x000fe20000000f00 */
[----:B------:R-:W-:Y:S01]  /*6810*/  FADD.FTZ R11, R208, R4 ;  /* 0x00000004d00b7221 */ /* 0x000fe20000010000 */
[----:B------:R1:W5:Y:S01]  /*6820*/  LDL.LU R237, [R1+0x54] ;  /* 0x0000540001ed7983 */ /* 0x0003620000300800 */
[----:B------:R-:W-:Y:S02]  /*6830*/  FADD.FTZ R4, R209, R10 ;  /* 0x0000000ad1047221 */ /* 0x000fe40000010000 */
[----:B------:R-:W-:Y:S01]  /*6840*/  FADD.FTZ R5, R170, R5 ;  /* 0x00000005aa057221 */ /* 0x000fe20000010000 */
[C---:B------:R-:W-:Y:S01]  /*6850*/  HMMA.16816.F32 R104, R124.reuse, R108, R212 ;  /* 0x0000006c7c68723c */ /* 0x040fe200000018d4 */
[----:B------:R-:W-:Y:S01]  /*6860*/  IMAD.MOV.U32 R211, RZ, RZ, R223 ;  /* 0x000000ffffd37224 */ /* 0x000fe200078e00df */
[----:B------:R1:W5:Y:S06]  /*6870*/  LDL.LU R236, [R1+0x50] ;  /* 0x0000500001ec7983 */ /* 0x00036c0000300800 */
[C---:B------:R-:W-:Y:S08]  /*6880*/  HMMA.16816.F32 R140, R124.reuse, R142, R24 ;  /* 0x0000008e7c8c723c */ /* 0x040ff00000001818 */
[C---:B------:R-:W-:Y:S08]  /*6890*/  HMMA.16816.F32 R156, R124.reuse, R158, R20 ;  /* 0x0000009e7c9c723c */ /* 0x040ff00000001814 */
[C---:B------:R-:W-:Y:S08]  /*68a0*/  HMMA.16816.F32 R76, R124.reuse, R78, R28 ;  /* 0x0000004e7c4c723c */ /* 0x040ff0000000181c */
[C---:B------:R-:W-:Y:S08]  /*68b0*/  HMMA.16816.F32 R92, R124.reuse, R94, R36 ;  /* 0x0000005e7c5c723c */ /* 0x040ff00000001824 */
[C---:B------:R-:W-:Y:S01]  /*68c0*/  HMMA.16816.F32 R108, R124.reuse, R110, R40 ;  /* 0x0000006e7c6c723c */ /* 0x040fe20000001828 */
[----:B------:R-:W-:Y:S01]  /*68d0*/  IMAD.MOV.U32 R222, RZ, RZ, R231 ;  /* 0x000000ffffde7224 */ /* 0x000fe200078e00e7 */
[----:B------:R-:W-:Y:S01]  /*68e0*/  MOV R223, R230 ;  /* 0x000000e600df7202 */ /* 0x000fe20000000f00 */
[----:B------:R-:W-:Y:S01]  /*68f0*/  FADD.FTZ R8, R211, R11 ;  /* 0x0000000bd3087221 */ /* 0x000fe20000010000 */
[----:B------:R1:W5:Y:S04]  /*6900*/  LDL.LU R235, [R1+0x4c] ;  /* 0x00004c0001eb7983 */ /* 0x0003680000300800 */
[----:B------:R-:W-:Y:S01]  /*6910*/  HMMA.16816.F32 R124, R124, R6, R44 ;  /* 0x000000067c7c723c */ /* 0x000fe2000000182c */
[----:B------:R1:W5:Y:S04]  /*6920*/  LDL.LU R234, [R1+0x48] ;  /* 0x0000480001ea7983 */ /* 0x0003680000300800 */
[----:B------:R1:W5:Y:S02]  /*6930*/  LDL.LU R233, [R1+0x44] ;  /* 0x0000440001e97983 */ /* 0x0003640000300800 */
[----:B------:R-:W-:-:S02]  /*6940*/  FADD.FTZ R7, R220, R4 ;  /* 0x00000004dc077221 */ /* 0x000fc40000010000 */
[----:B------:R-:W-:Y:S01]  /*6950*/  FADD.FTZ R4, R166, R5 ;  /* 0x00000005a6047221 */ /* 0x000fe20000010000 */
[----:B------:R1:W5:Y:S03]  /*6960*/  LDL.LU R232, [R1+0x40] ;  /* 0x0000400001e87983 */ /* 0x0003660000300800 */
[----:B------:R-:W-:Y:S01]  /*6970*/  FADD.FTZ R4, R165, R4 ;  /* 0x00000004a5047221 */ /* 0x000fe20000010000 */
[----:B------:R1:W5:Y:S01]  /*6980*/  LDL.LU R231, [R1+0x3c] ;  /* 0x00003c0001e77983 */ /* 0x0003620000300800 */
[----:B------:R-:W-:Y:S02]  /*6990*/  FADD.FTZ R6, R210, R9 ;  /* 0x00000009d2067221 */ /* 0x000fe40000010000 */
[----:B------:R-:W-:Y:S01]  /*69a0*/  FADD.FTZ R4, R16, R4 ;  /* 0x0000000410047221 */ /* 0x000fe20000010000 */
[----:B------:R1:W5:Y:S01]  /*69b0*/  LDL.LU R230, [R1+0x38] ;  /* 0x0000380001e67983 */ /* 0x0003620000300800 */
[----:B------:R-:W-:-:S02]  /*69c0*/  FADD.FTZ R5, R221, R6 ;  /* 0x00000006dd057221 */ /* 0x000fc40000010000 */
[----:B------:R-:W-:Y:S01]  /*69d0*/  FADD.FTZ R4, R13, R4 ;  /* 0x000000040d047221 */ /* 0x000fe20000010000 */
[----:B------:R1:W5:Y:S01]  /*69e0*/  LDL.LU R229, [R1+0x34] ;  /* 0x0000340001e57983 */ /* 0x0003620000300800 */
[----:B------:R-:W-:Y:S02]  /*69f0*/  FADD.FTZ R6, R222, R8 ;  /* 0x00000008de067221 */ /* 0x000fe40000010000 */
[----:B------:R-:W-:Y:S01]  /*6a00*/  FADD.FTZ R7, R223, R7 ;  /* 0x00000007df077221 */ /* 0x000fe20000010000 */
[----:B------:R1:W5:Y:S01]  /*6a10*/  LDL.LU R224, [R1+0x30] ;  /* 0x0000300001e07983 */ /* 0x0003620000300800 */
[----:B------:R-:W-:Y:S02]  /*6a20*/  FADD.FTZ R5, R15, R5 ;  /* 0x000000050f057221 */ /* 0x000fe40000010000 */
[----:B------:R-:W-:Y:S02]  /*6a30*/  FADD.FTZ R4, R2, R4 ;  /* 0x0000000402047221 */ /* 0x000fe40000010000 */
[----:B------:R-:W-:-:S02]  /*6a40*/  FADD.FTZ R6, R14, R6 ;  /* 0x000000060e067221 */ /* 0x000fc40000010000 */
[----:B------:R-:W-:Y:S02]  /*6a50*/  FADD.FTZ R7, R18, R7 ;  /* 0x0000000712077221 */ /* 0x000fe40000010000 */
[----:B------:R-:W-:Y:S02]  /*6a60*/  FADD.FTZ R5, R19, R5 ;  /* 0x0000000513057221 */ /* 0x000fe40000010000 */
[----:B------:R-:W-:Y:S02]  /*6a70*/  FADD.FTZ R0, R0, R4 ;  /* 0x0000000400007221 */ /* 0x000fe40000010000 */
[----:B------:R-:W-:Y:S01]  /*6a80*/  FADD.FTZ R2, R17, R6 ;  /* 0x0000000611027221 */ /* 0x000fe20000010000 */
[----:B------:R1:W-:Y:S04]  /*6a90*/  STL [R1+0x10], R7 ;  /* 0x0000100701007387 */ /* 0x0003e80000100800 */
[----:B------:R1:W-:Y:S04]  /*6aa0*/  STL [R1+0xc], R5 ;  /* 0x00000c0501007387 */ /* 0x0003e80000100800 */
[----:B------:R1:W-:Y:S04]  /*6ab0*/  STL [R1+0x18], R0 ;  /* 0x0000180001007387 */ /* 0x0003e80000100800 */
[----:B------:R1:W-:Y:S01]  /*6ac0*/  STL [R1+0x14], R2 ;  /* 0x0000140201007387 */ /* 0x0003e20000100800 */
[----:B------:R-:W-:Y:S01]  /*6ad0*/  UIMAD.WIDE.U32 UR28, UR27, UR4, URZ ;  /* 0x000000041b1c72a5 */ /* 0x000fe2000f8e003f */
[----:B------:R-:W-:-:S03]  /*6ae0*/  PLOP3.LUT P0, PT, PT, PT, UP6, 0x40, 0x0 ;  /* 0x000000000000781c */ /* 0x000fc60003f0e868 */
[----:B------:R-:W-:-:S04]  /*6af0*/  @UP5 USHF.R.U32.HI UR27, URZ, UR5, UR29 ;  /* 0x000000053f1b5299 */ /* 0x000fc8000801161d */
[----:B------:R-:W-:-:S03]  /*6b00*/  UIADD3 UR4, UR26, UR27, URZ ;  /* 0x0000001b1a047290 */ /* 0x000fc6000fffe03f */
[----:B------:R-:W-:Y:S02]  /*6b10*/  ULDC UR27, c[0x0][0x328] ;  /* 0x0000ca00001b7ab9 */ /* 0x000fe40000000800 */
[----:B------:R-:W-:Y:S02]  /*6b20*/  UIADD3 UR23, UR23, -0x2, URZ ;  /* 0xfffffffe17177890 */ /* 0x000fe4000fffe03f */
[----:B------:R-:W-:Y:S01]  /*6b30*/  UIADD3 UR27, UR4, UR27, URZ ;  /* 0x0000001b041b7290 */ /* 0x000fe2000fffe03f */
[----:B------:R-:W-:Y:S05]  /*6b40*/  @P0 BRA `(.L_x_967) ;  /* 0x0000015000000947 */ /* 0x000fea0003800000 */
[----:B------:R-:W-:Y:S01]  /*6b50*/  ISETP.LT.AND P0, PT, RZ, UR4, PT ;  /* 0x00000004ff007c0c */ /* 0x000fe2000bf01270 */
[----:B------:R-:W-:Y:S02]  /*6b60*/  UIADD3 UR28, UR4, -0x1, URZ ;  /* 0xffffffff041c7890 */ /* 0x000fe4000fffe03f */
        /* <DEDUP_REMOVED lines=10> */
.L_x_968:
[----:B------:R-:W-:Y:S02]  /*6c10*/  UISETP.NE.AND UP0, UPT, UR26, 0x1, UPT ;  /* 0x000000011a00788c */ /* 0x000fe4000bf05270 */
[----:B------:R-:W-:Y:S02]  /*6c20*/  ULDC.64 UR4, c[0x0][0x330] ;  /* 0x0000cc0000047ab9 */ /* 0x000fe40000000a00 */
[----:B------:R-:W-:-:S07]  /*6c30*/  UIMAD.WIDE.U32 UR30, UR28, UR4, URZ ;  /* 0x000000041c1e72a5 */ /* 0x000fce000f8e003f */
[----:B------:R-:W-:Y:S02]  /*6c40*/  @UP0 UMOV UR29, UR31 ;  /* 0x0000001f001d0c82 */ /* 0x000fe40008000000 */
[----:B------:R-:W-:Y:S02]  /*6c50*/  @UP0 USHF.R.U32.HI UR28, URZ, UR5, UR29 ;  /* 0x000000053f1c0299 */ /* 0x000fe4000801161d */
.L_x_969:
[----:B------:R-:W-:Y:S02]  /*6c60*/  ULDC UR4, c[0x0][0x32c] ;  /* 0x0000cb0000047ab9 */ /* 0x000fe40000000800 */
[----:B------:R-:W-:-:S04]  /*6c70*/  UIMAD UR4, UR28, UR26, UR4 ;  /* 0x0000001a1c0472a4 */ /* 0x000fc8000f8e0204 */
[----:B------:R-:W-:-:S04]  /*6c80*/  UISETP.LT.AND UP0, UPT, UR27, UR4, UPT ;  /* 0x000000041b00728c */ /* 0x000fc8000bf01270 */
[----:B------:R-:W-:-:S04]  /*6c90*/  USEL UR27, UR27, UR4, UP0 ;  /* 0x000000041b1b7287 */ /* 0x000fc80008000000 */
.L_x_967:
[----:B------:R-:W-:-:S04]  /*6ca0*/  UIMAD.WIDE UR4, UR27, 0x2aaaaaab, URZ ;  /* 0x2aaaaaab1b0478a5 */ /* 0x000fc8000f8e023f */
[----:B------:R-:W-:-:S04]  /*6cb0*/  USHF.R.U32.HI UR4, URZ, 0x1f, UR5 ;  /* 0x0000001f3f047899 */ /* 0x000fc80008011605 */
[----:B------:R-:W-:-:S04]  /*6cc0*/  ULEA.HI.SX32 UR4, UR5, UR4, 0x1d ;  /* 0x0000000405047291 */ /* 0x000fc8000f8fea3f */
[----:B------:R-:W-:-:S04]  /*6cd0*/  UISETP.LT.AND UP0, UPT, UR7, UR4, UPT ;  /* 0x000000040700728c */ /* 0x000fc8000bf01270 */
[----:B------:R-:W-:-:S04]  /*6ce0*/  USEL UR5, UR7, UR4, !UP0 ;  /* 0x0000000407057287 */ /* 0x000fc8000c000000 */
[----:B------:R-:W-:-:S06]  /*6cf0*/  UISETP.GE.AND UP0, UPT, UR23, UR5, UPT ;  /* 0x000000051700728c */ /* 0x000fcc000bf06270 */
[----:B------:R-:W-:-:S13]  /*6d00*/  PLOP3.LUT P0, PT, PT, PT, UP0, 0x80, 0x0 ;  /* 0x000000000000781c */ /* 0x000fda0003f0f008 */
[----:B------:R-:W-:Y:S05]  /*6d10*/  @!P0 BRA `(.L_x_970) ;  /* 0x00004d4000008947 */ /* 0x000fea0003800000 */
[----:B------:R-:W2:Y:S04]  /*6d20*/  LDL R4, [R1] ;  /* 0x0000000001047983 */ /* 0x000ea80000100800 */
[----:B-1----:R-:W3:Y:S04]  /*6d30*/  LDL R2, [R1+0x28] ;  /* 0x0000280001027983 */ /* 0x002ee80000100800 */
[----:B------:R-:W3:Y:S04]  /*6d40*/  LDL R0, [R1+0x20] ;  /* 0x0000200001007983 */ /* 0x000ee80000100800 */
[----:B------:R-:W4:Y:S01]  /*6d50*/  LDL.LU R5, [R1+0x2c] ;  /* 0x00002c0001057983 */ /* 0x000f220000300800 */
[----:B------:R-:W-:Y:S01]  /*6d60*/  MOV R171, R3 ;  /* 0x0000000300ab7202 */ /* 0x000fe20000000f00 */
[----:B------:R-:W-:-:S02]  /*6d70*/  IMAD.MOV.U32 R166, RZ, RZ, R168 ;  /* 0x000000ffffa67224 */ /* 0x000fc400078e00a8 */
[----:B------:R-:W-:Y:S02]  /*6d80*/  IMAD.MOV.U32 R164, RZ, RZ, R169 ;  /* 0x000000ffffa47224 */ /* 0x000fe400078e00a9 */
[----:B------:R-:W-:Y:S01]  /*6d90*/  IMAD.MOV.U32 R170, RZ, RZ, R167 ;  /* 0x000000ffffaa7224 */ /* 0x000fe200078e00a7 */
[----:B--2---:R-:W-:-:S05]  /*6da0*/  SHF.L.U32 R3, R4, 0x1, RZ ;  /* 0x0000000104037819 */ /* 0x004fca00000006ff */
[----:B------:R1:W-:Y:S01]  /*6db0*/  STL [R1+0x24], R3 ;  /* 0x0000240301007387 */ /* 0x0003e20000100800 */
[C---:B---3--:R-:W-:Y:S01]  /*6dc0*/  SHF.L.U64.HI R249, R0.reuse, 0x1, R2 ;  /* 0x0000000100f97819 */ /* 0x048fe20000010202 */
[----:B------:R-:W-:Y:S01]  /*6dd0*/  IMAD.SHL.U32 R248, R0, 0x2, RZ ;  /* 0x0000000200f87824 */ /* 0x000fe200078e00ff */
[----:B----4-:R-:W-:Y:S02]  /*6de0*/  SHF.L.U64.HI R250, R4, 0x1, R5 ;  /* 0x0000000104fa7819 */ /* 0x010fe40000010205 */
.L_x_989:
[----:B-----5:R2:W5:Y:S01]  /*6df0*/  LDL R221, [R1+0x24] ;  /* 0x0000240001dd7983 */ /* 0x0205620000100800 */
[----:B------:R-:W-:Y:S04]  /*6e00*/  DEPBAR.LE SB0, 0x0 ;  /* 0x000080000000791a */ /* 0x000fe80000000000 */
[----:B------:R-:W-:Y:S01]  /*6e10*/  BAR.SYNC.DEFER_BLOCKING 0x0 ;  /* 0x0000000000007b1d */ /* 0x000fe20000010000 */
[----:B------:R-:W-:Y:S01]  /*6e20*/  UISETP.GT.AND UP0, UPT, UR7, UR23, UPT ;  /* 0x000000170700728c */ /* 0x000fe2000bf04270 */
[----:B------:R-:W-:Y:S05]  /*6e30*/  SEL R220, RZ, 0x10, P4 ;  /* 0x00000010ffdc7807 */ /* 0x000fea0002000000 */
[----:B------:R-:W-:Y:S01]  /*6e40*/  PLOP3.LUT P0, PT, PT, PT, UP0, 0x80, 0x0 ;  /* 0x000000000000781c */ /* 0x000fe20003f0f008 */
[----:B------:R2:W3:Y:S04]  /*6e50*/  LDSM.16.M88.4 R48, [R231+0x8080] ;  /* 0x00808000e730783b */ /* 0x0004e80000000200 */
[----:B------:R2:W4:Y:S04]  /*6e60*/  LDSM.16.M88.4 R44, [R231+0xa080] ;  /* 0x00a08000e72c783b */ /* 0x0005280000000200 */
[----:B-1----:R2:W1:Y:S04]  /*6e70*/  LDSM.16.M88.4 R16, [R224+0x5080] ;  /* 0x00508000e010783b */ /* 0x0024680000000200 */
[----:B------:R2:W1:Y:S04]  /*6e80*/  LDSM.16.M88.4 R32, [R224+0x5880] ;  /* 0x00588000e020783b */ /* 0x0004680000000200 */
[----:B------:R2:W1:Y:S04]  /*6e90*/  LDSM.16.M88.4 R172, [R224+0x6080] ;  /* 0x00608000e0ac783b */ /* 0x0004680000000200 */
[----:B------:R2:W1:Y:S04]  /*6ea0*/  LDSM.16.M88.4 R192, [R233+0x8080] ;  /* 0x00808000e9c0783b */ /* 0x0004680000000200 */
[----:B------:R2:W1:Y:S04]  /*6eb0*/  LDSM.16.M88.4 R200, [R233+0xa080] ;  /* 0x00a08000e9c8783b */ /* 0x0004680000000200 */
[----:B------:R2:W1:Y:S04]  /*6ec0*/  LDSM.16.M88.4 R196, [R235] ;  /* 0x00000000ebc4783b */ /* 0x0004680000000200 */
[----:B------:R2:W1:Y:S04]  /*6ed0*/  LDSM.16.M88.4 R204, [R241] ;  /* 0x00000000f1cc783b */ /* 0x0004680000000200 */
[----:B------:R2:W1:Y:S01]  /*6ee0*/  LDSM.16.M88.4 R208, [R240] ;  /* 0x00000000f0d0783b */ /* 0x0004620000000200 */
[----:B------:R-:W-:-:S05]  /*6ef0*/  @P0 BRA `(.L_x_971) ;  /* 0x0000028000000947 */ /* 0x000fca0003800000 */
[----:B------:R-:W-:Y:S01]  /*6f00*/  SHF.R.S32.HI R0, RZ, 0x1f, R243 ;  /* 0x0000001fff007819 */ /* 0x000fe200000114f3 */
[C---:B-1----:R-:W-:Y:S01]  /*6f10*/  IMAD.WIDE.U32 R2, R243.reuse, c[0x0][0x208], RZ ;  /* 0x00008200f3027a25 */ /* 0x042fe200078e00ff */
[----:B------:R-:W-:Y:S02]  /*6f20*/  SHF.R.S32.HI R4, RZ, 0x1f, R242 ;  /* 0x0000001fff047819 */ /* 0x000fe400000114f2 */
[----:B------:R-:W-:Y:S01]  /*6f30*/  IADD3 R14, -R220, 0x10, RZ ;  /* 0x00000010dc0e7810 */ /* 0x000fe20007ffe1ff */
[----:B------:R-:W-:Y:S02]  /*6f40*/  IMAD R0, R0, c[0x0][0x208], RZ ;  /* 0x0000820000007a24 */ /* 0x000fe400078e02ff */
[----:B------:R-:W-:Y:S01]  /*6f50*/  IMAD R4, R4, c[0x0][0x218], RZ ;  /* 0x0000860004047a24 */ /* 0x000fe200078e02ff */
[----:B------:R-:W-:Y:S01]  /*6f60*/  LOP3.LUT R14, R14, 0xf, RZ, 0xc0, !PT ;  /* 0x0000000f0e0e7812 */ /* 0x000fe200078ec0ff */
[----:B------:R-:W-:Y:S02]  /*6f70*/  IMAD R0, R243, c[0x0][0x20c], R0 ;  /* 0x00008300f3007a24 */ /* 0x000fe400078e0200 */
[C---:B------:R-:W-:Y:S02]  /*6f80*/  IMAD R4, R242.reuse, c[0x0][0x21c], R4 ;  /* 0x00008700f2047a24 */ /* 0x040fe400078e0204 */
[----:B------:R-:W-:Y:S04]  /*6f90*/  IMAD.IADD R3, R3, 0x1, R0 ;  /* 0x0000000103037824 */ /* 0x000fe800078e0200 */
[----:B------:R-:W-:Y:S05]  /*6fa0*/  IMAD.WIDE.U32 R2, R242, c[0x0][0x218], R2 ;  /* 0x00008600f2027a25 */ /* 0x000fea00078e0002 */
[----:B------:R-:W-:Y:S04]  /*6fb0*/  IADD3 R0, P0, R2, UR24, RZ ;  /* 0x0000001802007c10 */ /* 0x000fe8000ff1e0ff */
[----:B------:R-:W-:Y:S02]  /*6fc0*/  IADD3.X R3, R3, UR18, R4, P0, !PT ;  /* 0x0000001203037c10 */ /* 0x000fe400087fe404 */
[C---:B------:R-:W-:Y:S04]  /*6fd0*/  LEA R2, P0, R0.reuse, c[0x0][0x1f8], 0x1 ;  /* 0x00007e0000027a11 */ /* 0x040fe800078008ff */
[----:B------:R-:W-:Y:S01]  /*6fe0*/  LEA.HI.X R0, R0, c[0x0][0x1fc], R3, 0x1, P0 ;  /* 0x00007f0000007a11 */ /* 0x000fe200000f0c03 */
[----:B------:R-:W1:Y:S04]  /*6ff0*/  SHFL.IDX PT, R6, R2, 0x1, 0x181f ;  /* 0x00381f0002067f89 */ /* 0x000e6800000e0000 */
[----:B------:R-:W2:Y:S04]  /*7000*/  SHFL.IDX PT, R3, R2, RZ, 0x181f ;  /* 0x00181fff02037589 */ /* 0x000ea800000e0000 */
[----:B------:R-:W4:Y:S04]  /*7010*/  SHFL.IDX PT, R4, R0, RZ, 0x181f ;  /* 0x00181fff00047589 */ /* 0x000f2800000e0000 */
[----:B------:R-:W3:Y:S04]  /*7020*/  SHFL.IDX PT, R2, R2, 0x2, 0x181f ;  /* 0x00581f0002027f89 */ /* 0x000ee800000e0000 */
[----:B------:R-:W3:Y:S04]  /*7030*/  SHFL.IDX PT, R5, R0, 0x1, 0x181f ;  /* 0x00381f0000057f89 */ /* 0x000ee800000e0000 */
[----:B------:R-:W3:Y:S01]  /*7040*/  SHFL.IDX PT, R0, R0, 0x2, 0x181f ;  /* 0x00581f0000007f89 */ /* 0x000ee200000e0000 */
[-C--:B-1---5:R-:W-:Y:S02]  /*7050*/  IADD3 R8, P2, R6, R221.reuse, RZ ;  /* 0x000000dd06087210 */ /* 0x0a2fe40007f5e0ff */
[CC--:B--2---:R-:W-:Y:S02]  /*7060*/  IADD3 R12, P1, R3.reuse, R221.reuse, RZ ;  /* 0x000000dd030c7210 */ /* 0x0c4fe40007f3e0ff */
[-C--:B------:R-:W-:Y:S03]  /*7070*/  IADD3 R10, P0, R3, R248.reuse, RZ ;  /* 0x000000f8030a7210 */ /* 0x080fe60007f1e0ff */
[--C-:B----4-:R-:W-:Y:S01]  /*7080*/  IMAD.X R13, R4, 0x1, R250.reuse, P1 ;  /* 0x00000001040d7824 */ /* 0x110fe200008e06fa */
[----:B------:R-:W-:Y:S01]  /*7090*/  IADD3 R6, P1, R6, R248, RZ ;  /* 0x000000f806067210 */ /* 0x000fe20007f3e0ff */
[--C-:B------:R-:W-:Y:S01]  /*70a0*/  IMAD.X R11, R4, 0x1, R249.reuse, P0 ;  /* 0x00000001040b7824 */ /* 0x100fe200000e06f9 */
[----:B---3--:R-:W-:Y:S02]  /*70b0*/  IADD3 R4, P0, R2, R221, RZ ;  /* 0x000000dd02047210 */ /* 0x008fe40007f1e0ff */
[----:B------:R1:W-:Y:S01]  /*70c0*/  LDGSTS.E.BYPASS.LTC128B.128 [R244], [R12.64], !P5 ;  /* 0x000000000cf47fae */ /* 0x0003e2000e901d54 */
[C---:B------:R-:W-:Y:S03]  /*70d0*/  IMAD.X R9, R5.reuse, 0x1, R250, P2 ;  /* 0x0000000105097824 */ /* 0x040fe600010e06fa */
[----:B------:R1:W-:Y:S01]  /*70e0*/  LDGSTS.E.BYPASS.LTC128B.128 [R244+0x1800], [R10.64], !P4 ;  /* 0x018000000af47fae */ /* 0x0003e2000e101d54 */
[--C-:B------:R-:W-:Y:S01]  /*70f0*/  IMAD.X R7, R5, 0x1, R249.reuse, P1 ;  /* 0x0000000105077824 */ /* 0x100fe200008e06f9 */
        /* <DEDUP_REMOVED lines=8> */
.L_x_971:
[-C--:B-1-3--:R-:W-:Y:S01]  /*7180*/  HMMA.16816.F32 R4, R48, R16.reuse, RZ ;  /* 0x000000103004723c */ /* 0x08afe200000018ff */
[----:B------:R-:W-:Y:S01]  /*7190*/  LDSM.16.M88.4 R212, [R232+0x8080] ;  /* 0x00808000e8d4783b */ /* 0x000fe20000000200 */
[----:B------:R-:W-:Y:S06]  /*71a0*/  UISETP.GT.AND UP0, UPT, UR23, UR7, UPT ;  /* 0x000000071700728c */ /* 0x000fec000bf04270 */
[C---:B----4-:R-:W-:Y:S01]  /*71b0*/  HMMA.16816.F32 R8, R44.reuse, R16, RZ ;  /* 0x000000102c08723c */ /* 0x050fe200000018ff */
[----:B------:R-:W0:Y:S01]  /*71c0*/  LDGDEPBAR ;  /* 0x00000000000079af */ /* 0x000e220000000000 */
[----:B------:R-:W-:Y:S06]  /*71d0*/  PLOP3.LUT P0, PT, PT, PT, UP0, 0x80, 0x0 ;  /* 0x000000000000781c */ /* 0x000fec0003f0f008 */
[-C--:B------:R-:W-:Y:S01]  /*71e0*/  HMMA.16816.F32 R12, R44, R18.reuse, RZ ;  /* 0x000000122c0c723c */ /* 0x080fe200000018ff */
[----:B------:R-:W1:Y:S07]  /*71f0*/  LDSM.16.M88.4 R216, [R230+0x5080] ;  /* 0x00508000e6d8783b */ /* 0x000e6e0000000200 */
[C---:B------:R-:W-:Y:S08]  /*7200*/  HMMA.16816.F32 R16, R48.reuse, R18, RZ ;  /* 0x000000123010723c */ /* 0x040ff000000018ff */
[-C--:B------:R-:W-:Y:S08]  /*7210*/  HMMA.16816.F32 R20, R48, R32.reuse, RZ ;  /* 0x000000203014723c */ /* 0x080ff000000018ff */
[C---:B------:R-:W-:Y:S08]  /*7220*/  HMMA.16816.F32 R24, R44.reuse, R32, RZ ;  /* 0x000000202c18723c */ /* 0x040ff000000018ff */
[-C--:B------:R-:W-:Y:S08]  /*7230*/  HMMA.16816.F32 R28, R44, R34.reuse, RZ ;  /* 0x000000222c1c723c */ /* 0x080ff000000018ff */
[C---:B------:R-:W-:Y:S08]  /*7240*/  HMMA.16816.F32 R32, R48.reuse, R34, RZ ;  /* 0x000000223020723c */ /* 0x040ff000000018ff */
[-C--:B------:R-:W-:Y:S08]  /*7250*/  HMMA.16816.F32 R36, R48, R172.reuse, RZ ;  /* 0x000000ac3024723c */ /* 0x080ff000000018ff */
[C---:B------:R-:W-:Y:S08]  /*7260*/  HMMA.16816.F32 R40, R44.reuse, R172, RZ ;  /* 0x000000ac2c28723c */ /* 0x040ff000000018ff */
[-C--:B------:R-:W-:Y:S08]  /*7270*/  HMMA.16816.F32 R44, R44, R174.reuse, RZ ;  /* 0x000000ae2c2c723c */ /* 0x080ff000000018ff */
[----:B------:R-:W-:Y:S01]  /*7280*/  HMMA.16816.F32 R48, R48, R174, RZ ;  /* 0x000000ae3030723c */ /* 0x000fe200000018ff */
[----:B------:R-:W3:Y:S07]  /*7290*/  LDSM.16.M88.4 R172, [R232+0xa080] ;  /* 0x00a08000e8ac783b */ /* 0x000eee0000000200 */
[-C--:B------:R-:W-:Y:S08]  /*72a0*/  HMMA.16816.F32 R4, R192, R196.reuse, R4 ;  /* 0x000000c4c004723c */ /* 0x080ff00000001804 */
[C---:B------:R-:W-:Y:S08]  /*72b0*/  HMMA.16816.F32 R8, R200.reuse, R196, R8 ;  /* 0x000000c4c808723c */ /* 0x040ff00000001808 */
[-C--:B------:R-:W-:Y:S08]  /*72c0*/  HMMA.16816.F32 R12, R200, R198.reuse, R12 ;  /* 0x000000c6c80c723c */ /* 0x080ff0000000180c */
[C---:B------:R-:W-:Y:S01]  /*72d0*/  HMMA.16816.F32 R16, R192.reuse, R198, R16 ;  /* 0x000000c6c010723c */ /* 0x040fe20000001810 */
[----:B------:R-:W4:Y:S07]  /*72e0*/  LDSM.16.M88.4 R196, [R230+0x5880] ;  /* 0x00588000e6c4783b */ /* 0x000f2e0000000200 */
[-C--:B------:R-:W-:Y:S08]  /*72f0*/  HMMA.16816.F32 R20, R192, R204.reuse, R20 ;  /* 0x000000ccc014723c */ /* 0x080ff00000001814 */
[C---:B------:R-:W-:Y:S08]  /*7300*/  HMMA.16816.F32 R24, R200.reuse, R204, R24 ;  /* 0x000000ccc818723c */ /* 0x040ff00000001818 */
[-C--:B------:R-:W-:Y:S08]  /*7310*/  HMMA.16816.F32 R28, R200, R206.reuse, R28 ;  /* 0x000000cec81c723c */ /* 0x080ff0000000181c */
[C---:B------:R-:W-:Y:S01]  /*7320*/  HMMA.16816.F32 R32, R192.reuse, R206, R32 ;  /* 0x000000cec020723c */ /* 0x040fe20000001820 */
[----:B------:R-:W-:Y:S07]  /*7330*/  LDSM.16.M88.4 R204, [R229] ;  /* 0x00000000e5cc783b */ /* 0x000fee0000000200 */
[-C--:B------:R-:W-:Y:S08]  /*7340*/  HMMA.16816.F32 R36, R192, R208.reuse, R36 ;  /* 0x000000d0c024723c */ /* 0x080ff00000001824 */
[C---:B------:R-:W-:Y:S08]  /*7350*/  HMMA.16816.F32 R40, R200.reuse, R208, R40 ;  /* 0x000000d0c828723c */ /* 0x040ff00000001828 */
[-C--:B------:R-:W-:Y:S01]  /*7360*/  HMMA.16816.F32 R44, R200, R210.reuse, R44 ;  /* 0x000000d2c82c723c */ /* 0x080fe2000000182c */
[----:B------:R-:W-:Y:S07]  /*7370*/  LDSM.16.M88.4 R200, [R234+0x8080] ;  /* 0x00808000eac8783b */ /* 0x000fee0000000200 */
[----:B------:R-:W-:Y:S01]  /*7380*/  HMMA.16816.F32 R48, R192, R210, R48 ;  /* 0x000000d2c030723c */ /* 0x000fe20000001830 */
[----:B------:R-:W2:Y:S07]  /*7390*/  LDSM.16.M88.4 R192, [R230+0x6080] ;  /* 0x00608000e6c0783b */ /* 0x000eae0000000200 */
[-C--:B-1----:R-:W-:Y:S01]  /*73a0*/  HMMA.16816.F32 R4, R212, R216.reuse, R4 ;  /* 0x000000d8d404723c */ /* 0x082fe20000001804 */
[----:B------:R-:W1:Y:S07]  /*73b0*/  LDSM.16.M88.4 R208, [R234+0xa080] ;  /* 0x00a08000ead0783b */ /* 0x000e6e0000000200 */
[C---:B---3--:R-:W-:Y:S08]  /*73c0*/  HMMA.16816.F32 R8, R172.reuse, R216, R8 ;  /* 0x000000d8ac08723c */ /* 0x048ff00000001808 */
[-C--:B------:R-:W-:Y:S08]  /*73d0*/  HMMA.16816.F32 R12, R172, R218.reuse, R12 ;  /* 0x000000daac0c723c */ /* 0x080ff0000000180c */
[C---:B------:R-:W-:Y:S01]  /*73e0*/  HMMA.16816.F32 R16, R212.reuse, R218, R16 ;  /* 0x000000dad410723c */ /* 0x040fe20000001810 */
[----:B------:R-:W3:Y:S07]  /*73f0*/  LDSM.16.M88.4 R216, [R229+0x800] ;  /* 0x00080000e5d8783b */ /* 0x000eee0000000200 */
[-C--:B----4-:R-:W-:Y:S08]  /*7400*/  HMMA.16816.F32 R20, R212, R196.reuse, R20 ;  /* 0x000000c4d414723c */ /* 0x090ff00000001814 */
[C---:B------:R-:W-:Y:S08]  /*7410*/  HMMA.16816.F32 R24, R172.reuse, R196, R24 ;  /* 0x000000c4ac18723c */ /* 0x040ff00000001818 */
[-C--:B------:R-:W-:Y:S08]  /*7420*/  HMMA.16816.F32 R28, R172, R198.reuse, R28 ;  /* 0x000000c6ac1c723c */ /* 0x080ff0000000181c */
[C---:B------:R-:W-:Y:S01]  /*7430*/  HMMA.16816.F32 R32, R212.reuse, R198, R32 ;  /* 0x000000c6d420723c */ /* 0x040fe20000001820 */
[----:B------:R-:W4:Y:S07]  /*7440*/  LDSM.16.M88.4 R196, [R229+0x1000] ;  /* 0x00100000e5c4783b */ /* 0x000f2e0000000200 */
[-C--:B--2---:R-:W-:Y:S08]  /*7450*/  HMMA.16816.F32 R36, R212, R192.reuse, R36 ;  /* 0x000000c0d424723c */ /* 0x084ff00000001824 */
[C---:B------:R-:W-:Y:S08]  /*7460*/  HMMA.16816.F32 R40, R172.reuse, R192, R40 ;  /* 0x000000c0ac28723c */ /* 0x040ff00000001828 */
[-C--:B------:R-:W-:Y:S01]  /*7470*/  HMMA.16816.F32 R44, R172, R194.reuse, R44 ;  /* 0x000000c2ac2c723c */ /* 0x080fe2000000182c */
[----:B------:R-:W-:Y:S07]  /*7480*/  LDSM.16.M88.4 R172, [R231+0xc080] ;  /* 0x00c08000e7ac783b */ /* 0x000fee0000000200 */
[----:B------:R-:W-:Y:S01]  /*7490*/  HMMA.16816.F32 R48, R212, R194, R48 ;  /* 0x000000c2d430723c */ /* 0x000fe20000001830 */
[----:B------:R-:W2:Y:S07]  /*74a0*/  LDSM.16.M88.4 R192, [R224+0x6880] ;  /* 0x00688000e0c0783b */ /* 0x000eae0000000200 */
[-C--:B------:R-:W-:Y:S01]  /*74b0*/  HMMA.16816.F32 R4, R200, R204.reuse, R4 ;  /* 0x000000ccc804723c */ /* 0x080fe20000001804 */
[----:B------:R-:W-:Y:S07]  /*74c0*/  LDSM.16.M88.4 R212, [R224+0x7080] ;  /* 0x00708000e0d4783b */ /* 0x000fee0000000200 */
[C---:B-1----:R-:W-:Y:S08]  /*74d0*/  HMMA.16816.F32 R8, R208.reuse, R204, R8 ;  /* 0x000000ccd008723c */ /* 0x042ff00000001808 */
[-C--:B------:R-:W-:Y:S08]  /*74e0*/  HMMA.16816.F32 R12, R208, R206.reuse, R12 ;  /* 0x000000ced00c723c */ /* 0x080ff0000000180c */
[C---:B------:R-:W-:Y:S01]  /*74f0*/  HMMA.16816.F32 R16, R200.reuse, R206, R16 ;  /* 0x000000cec810723c */ /* 0x040fe20000001810 */
[----:B------:R-:W1:Y:S07]  /*7500*/  LDSM.16.M88.4 R204, [R231+0xe080] ;  /* 0x00e08000e7cc783b */ /* 0x000e6e0000000200 */
[-C--:B---3--:R-:W-:Y:S08]  /*7510*/  HMMA.16816.F32 R20, R200, R216.reuse, R20 ;  /* 0x000000d8c814723c */ /* 0x088ff00000001814 */
[C---:B------:R-:W-:Y:S08]  /*7520*/  HMMA.16816.F32 R24, R208.reuse, R216, R24 ;  /* 0x000000d8d018723c */ /* 0x040ff00000001818 */
[-C--:B------:R-:W-:Y:S08]  /*7530*/  HMMA.16816.F32 R28, R208, R218.reuse, R28 ;  /* 0x000000dad01c723c */ /* 0x080ff0000000181c */
[C---:B------:R-:W-:Y:S01]  /*7540*/  HMMA.16816.F32 R32, R200.reuse, R218, R32 ;  /* 0x000000dac820723c */ /* 0x040fe20000001820 */
[----:B------:R-:W3:Y:S07]  /*7550*/  LDSM.16.M88.4 R216, [R224+0x7880] ;  /* 0x00788000e0d8783b */ /* 0x000eee0000000200 */
[-C--:B----4-:R-:W-:Y:S08]  /*7560*/  HMMA.16816.F32 R36, R200, R196.reuse, R36 ;  /* 0x000000c4c824723c */ /* 0x090ff00000001824 */
[C---:B------:R-:W-:Y:S08]  /*7570*/  HMMA.16816.F32 R40, R208.reuse, R196, R40 ;  /* 0x000000c4d028723c */ /* 0x040ff00000001828 */
[-C--:B------:R-:W-:Y:S01]  /*7580*/  HMMA.16816.F32 R44, R208, R198.reuse, R44 ;  /* 0x000000c6d02c723c */ /* 0x080fe2000000182c */
[----:B------:R-:W-:Y:S07]  /*7590*/  LDSM.16.M88.4 R208, [R233+0xe080] ;  /* 0x00e08000e9d0783b */ /* 0x000fee0000000200 */
[----:B------:R-:W-:Y:S01]  /*75a0*/  HMMA.16816.F32 R48, R200, R198, R48 ;  /* 0x000000c6c830723c */ /* 0x000fe20000001830 */
[----:B------:R-:W-:Y:S07]  /*75b0*/  LDSM.16.M88.4 R196, [R233+0xc080] ;  /* 0x00c08000e9c4783b */ /* 0x000fee0000000200 */
[-C--:B--2---:R-:W-:Y:S01]  /*75c0*/  HMMA.16816.F32 R4, R172, R192.reuse, R4 ;  /* 0x000000c0ac04723c */ /* 0x084fe20000001804 */
[----:B------:R-:W2:Y:S07]  /*75d0*/  LDSM.16.M88.4 R200, [R239] ;  /* 0x00000000efc8783b */ /* 0x000eae0000000200 */
[C---:B-1----:R-:W-:Y:S08]  /*75e0*/  HMMA.16816.F32 R8, R204.reuse, R192, R8 ;  /* 0x000000c0cc08723c */ /* 0x042ff00000001808 */
[-C--:B------:R-:W-:Y:S08]  /*75f0*/  HMMA.16816.F32 R12, R204, R194.reuse, R12 ;  /* 0x000000c2cc0c723c */ /* 0x080ff0000000180c */
[C---:B------:R-:W-:Y:S01]  /*7600*/  HMMA.16816.F32 R16, R172.reuse, R194, R16 ;  /* 0x000000c2ac10723c */ /* 0x040fe20000001810 */
[----:B------:R-:W1:Y:S07]  /*7610*/  LDSM.16.M88.4 R192, [R238] ;  /* 0x00000000eec0783b */ /* 0x000e6e0000000200 */
[-C--:B------:R-:W-:Y:S08]  /*7620*/  HMMA.16816.F32 R20, R172, R212.reuse, R20 ;  /* 0x000000d4ac14723c */ /* 0x080ff00000001814 */
[C---:B------:R-:W-:Y:S08]  /*7630*/  HMMA.16816.F32 R24, R204.reuse, R212, R24 ;  /* 0x000000d4cc18723c */ /* 0x040ff00000001818 */
[-C--:B------:R-:W-:Y:S08]  /*7640*/  HMMA.16816.F32 R28, R204, R214.reuse, R28 ;  /* 0x000000d6cc1c723c */ /* 0x080ff0000000181c */
[C---:B------:R-:W-:Y:S01]  /*7650*/  HMMA.16816.F32 R32, R172.reuse, R214, R32 ;  /* 0x000000d6ac20723c */ /* 0x040fe20000001820 */
[----:B------:R-:W-:Y:S07]  /*7660*/  LDSM.16.M88.4 R212, [R230+0x6880] ;  /* 0x00688000e6d4783b */ /* 0x000fee0000000200 */
[-C--:B---3--:R-:W-:Y:S08]  /*7670*/  HMMA.16816.F32 R36, R172, R216.reuse, R36 ;  /* 0x000000d8ac24723c */ /* 0x088ff00000001824 */
[C---:B------:R-:W-:Y:S08]  /*7680*/  HMMA.16816.F32 R40, R204.reuse, R216, R40 ;  /* 0x000000d8cc28723c */ /* 0x040ff00000001828 */
[-C--:B------:R-:W-:Y:S01]  /*7690*/  HMMA.16816.F32 R44, R204, R218.reuse, R44 ;  /* 0x000000dacc2c723c */ /* 0x080fe2000000182c */
[----:B------:R-:W-:Y:S07]  /*76a0*/  LDSM.16.M88.4 R204, [R232+0xc080] ;  /* 0x00c08000e8cc783b */ /* 0x000fee0000000200 */
[----:B------:R-:W-:Y:S01]  /*76b0*/  HMMA.16816.F32 R48, R172, R218, R48 ;  /* 0x000000daac30723c */ /* 0x000fe20000001830 */
[----:B------:R-:W3:Y:S07]  /*76c0*/  LDSM.16.M88.4 R172, [R237] ;  /* 0x00000000edac783b */ /* 0x000eee0000000200 */
[-C--:B--2---:R-:W-:Y:S01]  /*76d0*/  HMMA.16816.F32 R4, R196, R200.reuse, R4 ;  /* 0x000000c8c404723c */ /* 0x084fe20000001804 */
[----:B------:R-:W2:Y:S07]  /*76e0*/  LDSM.16.M88.4 R216, [R232+0xe080] ;  /* 0x00e08000e8d8783b */ /* 0x000eae0000000200 */
[C---:B------:R-:W-:Y:S08]  /*76f0*/  HMMA.16816.F32 R8, R208.reuse, R200, R8 ;  /* 0x000000c8d008723c */ /* 0x040ff00000001808 */
[-C--:B------:R-:W-:Y:S08]  /*7700*/  HMMA.16816.F32 R12, R208, R202.reuse, R12 ;  /* 0x000000cad00c723c */ /* 0x080ff0000000180c */
[C---:B------:R-:W-:Y:S01]  /*7710*/  HMMA.16816.F32 R16, R196.reuse, R202, R16 ;  /* 0x000000cac410723c */ /* 0x040fe20000001810 */
[----:B------:R-:W4:Y:S07]  /*7720*/  LDSM.16.M88.4 R200, [R230+0x7080] ;  /* 0x00708000e6c8783b */ /* 0x000f2e0000000200 */
[-C--:B-1----:R-:W-:Y:S08]  /*7730*/  HMMA.16816.F32 R20, R196, R192.reuse, R20 ;  /* 0x000000c0c414723c */ /* 0x082ff00000001814 */
        /* <DEDUP_REMOVED lines=9> */
[----:B------:R-:W1:Y:S07]  /*77d0*/  LDSM.16.M88.4 R172, [R230+0x7880] ;  /* 0x00788000e6ac783b */ /* 0x000e6e0000000200 */
[-C--:B------:R-:W-:Y:S01]  /*77e0*/  HMMA.16816.F32 R4, R204, R212.reuse, R4 ;  /* 0x000000d4cc04723c */ /* 0x080fe20000001804 */
[----:B------:R-:W3:Y:S07]  /*77f0*/  LDSM.16.M88.4 R196, [R229+0x1800] ;  /* 0x00180000e5c4783b */ /* 0x000eee0000000200 */
[C---:B--2---:R-:W-:Y:S08]  /*7800*/  HMMA.16816.F32 R8, R216.reuse, R212, R8 ;  /* 0x000000d4d808723c */ /* 0x044ff00000001808 */
[-C--:B------:R-:W-:Y:S08]  /*7810*/  HMMA.16816.F32 R12, R216, R214.reuse, R12 ;  /* 0x000000d6d80c723c */ /* 0x080ff0000000180c */
[C---:B------:R-:W-:Y:S01]  /*7820*/  HMMA.16816.F32 R16, R204.reuse, R214, R16 ;  /* 0x000000d6cc10723c */ /* 0x040fe20000001810 */
[----:B------:R-:W2:Y:S07]  /*7830*/  LDSM.16.M88.4 R212, [R229+0x2000] ;  /* 0x00200000e5d4783b */ /* 0x000eae0000000200 */
[-C--:B----4-:R-:W-:Y:S08]  /*7840*/  HMMA.16816.F32 R20, R204, R200.reuse, R20 ;  /* 0x000000c8cc14723c */ /* 0x090ff00000001814 */
[C---:B------:R-:W-:Y:S08]  /*7850*/  HMMA.16816.F32 R24, R216.reuse, R200, R24 ;  /* 0x000000c8d818723c */ /* 0x040ff00000001818 */
[-C--:B------:R-:W-:Y:S08]  /*7860*/  HMMA.16816.F32 R28, R216, R202.reuse, R28 ;  /* 0x000000cad81c723c */ /* 0x080ff0000000181c */
[C---:B------:R-:W-:Y:S01]  /*7870*/  HMMA.16816.F32 R32, R204.reuse, R202, R32 ;  /* 0x000000cacc20723c */ /* 0x040fe20000001820 */
[----:B------:R-:W4:Y:S01]  /*7880*/  LDSM.16.M88.4 R200, [R229+0x2800] ;  /* 0x00280000e5c8783b */ /* 0x000f220000000200 */
[----:B------:R-:W-:Y:S06]  /*7890*/  DEPBAR.LE SB0, 0x0 ;  /* 0x000080000000791a */ /* 0x000fec0000000000 */
[-C--:B-1----:R-:W-:Y:S01]  /*78a0*/  HMMA.16816.F32 R36, R204, R172.reuse, R36 ;  /* 0x000000accc24723c */ /* 0x082fe20000001824 */
[----:B------:R-:W-:Y:S07]  /*78b0*/  BAR.SYNC.DEFER_BLOCKING 0x0 ;  /* 0x0000000000007b1d */ /* 0x000fee0000010000 */
[C---:B------:R-:W-:Y:S08]  /*78c0*/  HMMA.16816.F32 R40, R216.reuse, R172, R40 ;  /* 0x000000acd828723c */ /* 0x040ff00000001828 */
[-C--:B------:R-:W-:Y:S08]  /*78d0*/  HMMA.16816.F32 R44, R216, R174.reuse, R44 ;  /* 0x000000aed82c723c */ /* 0x080ff0000000182c */
[----:B------:R-:W-:Y:S08]  /*78e0*/  HMMA.16816.F32 R48, R204, R174, R48 ;  /* 0x000000aecc30723c */ /* 0x000ff00000001830 */
[-C--:B---3--:R-:W-:Y:S08]  /*78f0*/  HMMA.16816.F32 R4, R192, R196.reuse, R4 ;  /* 0x000000c4c004723c */ /* 0x088ff00000001804 */
[C---:B------:R-:W-:Y:S08]  /*7900*/  HMMA.16816.F32 R8, R208.reuse, R196, R8 ;  /* 0x000000c4d008723c */ /* 0x040ff00000001808 */
[-C--:B------:R-:W-:Y:S08]  /*7910*/  HMMA.16816.F32 R12, R208, R198.reuse, R12 ;  /* 0x000000c6d00c723c */ /* 0x080ff0000000180c */
[C---:B------:R-:W-:Y:S08]  /*7920*/  HMMA.16816.F32 R16, R192.reuse, R198, R16 ;  /* 0x000000c6c010723c */ /* 0x040ff00000001810 */
[-C--:B--2---:R-:W-:Y:S08]  /*7930*/  HMMA.16816.F32 R20, R192, R212.reuse, R20 ;  /* 0x000000d4c014723c */ /* 0x084ff00000001814 */
[C---:B------:R-:W-:Y:S08]  /*7940*/  HMMA.16816.F32 R24, R208.reuse, R212, R24 ;  /* 0x000000d4d018723c */ /* 0x040ff00000001818 */
[-C--:B------:R-:W-:Y:S08]  /*7950*/  HMMA.16816.F32 R28, R208, R214.reuse, R28 ;  /* 0x000000d6d01c723c */ /* 0x080ff0000000181c */
[C---:B------:R-:W-:Y:S08]  /*7960*/  HMMA.16816.F32 R32, R192.reuse, R214, R32 ;  /* 0x000000d6c020723c */ /* 0x040ff00000001820 */
[-C--:B----4-:R-:W-:Y:S08]  /*7970*/  HMMA.16816.F32 R36, R192, R200.reuse, R36 ;  /* 0x000000c8c024723c */ /* 0x090ff00000001824 */
[C---:B------:R-:W-:Y:S08]  /*7980*/  HMMA.16816.F32 R40, R208.reuse, R200, R40 ;  /* 0x000000c8d028723c */ /* 0x040ff00000001828 */
[-C--:B------:R-:W-:Y:S08]  /*7990*/  HMMA.16816.F32 R44, R208, R202.reuse, R44 ;  /* 0x000000cad02c723c */ /* 0x080ff0000000182c */
[----:B------:R-:W-:Y:S01]  /*79a0*/  HMMA.16816.F32 R48, R192, R202, R48 ;  /* 0x000000cac030723c */ /* 0x000fe20000001830 */
[----:B------:R-:W-:-:S07]  /*79b0*/  @!P0 BRA `(.L_x_972) ;  /* 0x0000037000008947 */ /* 0x000fce0003800000 */
[----:B------:R-:W2:Y:S01]  /*79c0*/  LDL R0, [R1+0x4] ;  /* 0x0000040001007983 */ /* 0x000ea20000100800 */
[----:B------:R-:W-:Y:S01]  /*79d0*/  UIMAD UR4, UR23, 0x30, UR11 ;  /* 0x00000030170478a4 */ /* 0x000fe2000f8e020b */
[----:B------:R-:W-:Y:S05]  /*79e0*/  IMAD.MOV.U32 R242, RZ, RZ, RZ ;  /* 0x000000fffff27224 */ /* 0x000fea00078e00ff */
[----:B------:R-:W-:Y:S05]  /*79f0*/  IMAD.U32 R2, RZ, RZ, UR4 ;  /* 0x00000004ff027e24 */ /* 0x000fea000f8e00ff */
[----:B--2---:R-:W-:Y:S05]  /*7a00*/  IADD3 R2, R2, -0x30, R0 ;  /* 0xffffffd002027810 */ /* 0x004fea0007ffe000 */
        /* <DEDUP_REMOVED lines=11> */
[----:B------:R1:W2:Y:S04]  /*7ac0*/  @!P6 LDG.E R242, [R168.64] ;  /* 0x00000014a8f2e981 */ /* 0x0002a8000c1e1900 */
        /* <DEDUP_REMOVED lines=8> */
[----:B------:R-:W-:Y:S03]  /*7b50*/  IADD3 R0, P0, R2, UR16, RZ ;  /* 0x0000001002007c10 */ /* 0x000fe6000ff1e0ff */
[----:B------:R-:W-:Y:S05]  /*7b60*/  IMAD R165, R242, c[0x0][0x1f4], R165 ;  /* 0x00007d00f2a57a24 */ /* 0x000fea00078e02a5 */
[----:B------:R-:W-:Y:S02]  /*7b70*/  IADD3.X R3, R3, UR8, R165, P0, !PT ;  /* 0x0000000803037c10 */ /* 0x000fe400087fe4a5 */
[C---:B------:R-:W-:Y:S04]  /*7b80*/  LEA R2, P0, R0.reuse, c[0x0][0x1c8], 0x1 ;  /* 0x0000720000027a11 */ /* 0x040fe800078008ff */
[----:B------:R-:W-:Y:S01]  /*7b90*/  LEA.HI.X R0, R0, c[0x0][0x1cc], R3, 0x1, P0 ;  /* 0x0000730000007a11 */ /* 0x000fe200000f0c03 */
[----:B------:R-:W1:Y:S04]  /*7ba0*/  SHFL.IDX PT, R172, R2, 0x1, 0x181f ;  /* 0x00381f0002ac7f89 */ /* 0x000e6800000e0000 */
[----:B------:R-:W2:Y:S04]  /*7bb0*/  SHFL.IDX PT, R3, R2, RZ, 0x181f ;  /* 0x00181fff02037589 */ /* 0x000ea800000e0000 */
[----:B------:R-:W3:Y:S04]  /*7bc0*/  SHFL.IDX PT, R165, R0, RZ, 0x181f ;  /* 0x00181fff00a57589 */ /* 0x000ee800000e0000 */
[----:B------:R-:W4:Y:S04]  /*7bd0*/  SHFL.IDX PT, R2, R2, 0x2, 0x181f ;  /* 0x00581f0002027f89 */ /* 0x000f2800000e0000 */
[----:B------:R-:W4:Y:S04]  /*7be0*/  SHFL.IDX PT, R167, R0, 0x1, 0x181f ;  /* 0x00381f0000a77f89 */ /* 0x000f2800000e0000 */
[----:B------:R-:W4:Y:S01]  /*7bf0*/  SHFL.IDX PT, R0, R0, 0x2, 0x181f ;  /* 0x00581f0000007f89 */ /* 0x000f2200000e0000 */
[CC--:B-1---5:R-:W-:Y:S02]  /*7c00*/  IADD3 R174, P2, R172.reuse, R221.reuse, RZ ;  /* 0x000000ddacae7210 */ /* 0x0e2fe40007f5e0ff */
[CC--:B--2---:R-:W-:Y:S02]  /*7c10*/  IADD3 R194, P1, R3.reuse, R221.reuse, RZ ;  /* 0x000000dd03c27210 */ /* 0x0c4fe40007f3e0ff */
[-C--:B------:R-:W-:Y:S03]  /*7c20*/  IADD3 R192, P0, R3, R248.reuse, RZ ;  /* 0x000000f803c07210 */ /* 0x080fe60007f1e0ff */
[C-C-:B---3--:R-:W-:Y:S01]  /*7c30*/  IMAD.X R195, R165.reuse, 0x1, R250.reuse, P1 ;  /* 0x00000001a5c37824 */ /* 0x148fe200008e06fa */
[----:B------:R-:W-:Y:S01]  /*7c40*/  IADD3 R172, P1, R172, R248, RZ ;  /* 0x000000f8acac7210 */ /* 0x000fe20007f3e0ff */
[--C-:B------:R-:W-:Y:S01]  /*7c50*/  IMAD.X R193, R165, 0x1, R249.reuse, P0 ;  /* 0x00000001a5c17824 */ /* 0x100fe200000e06f9 */
[----:B----4-:R-:W-:Y:S02]  /*7c60*/  IADD3 R168, P0, R2, R221, RZ ;  /* 0x000000dd02a87210 */ /* 0x010fe40007f1e0ff */
[----:B------:R1:W-:Y:S01]  /*7c70*/  LDGSTS.E.BYPASS.LTC128B.128 [R245+0x5080], [R194.64], !P5 ;  /* 0x05080000c2f57fae */ /* 0x0003e2000e901d54 */
        /* <DEDUP_REMOVED lines=11> */
.L_x_972:
[----:B-1----:R-:W-:Y:S01]  /*7d30*/  IMAD.U32 R3, RZ, RZ, UR22 ;  /* 0x00000016ff037e24 */ /* 0x002fe2000f8e00ff */
[----:B------:R-:W2:Y:S01]  /*7d40*/  LDL R2, [R1+0x1c] ;  /* 0x00001c0001027983 */ /* 0x000ea20000100800 */
[----:B------:R-:W-:Y:S02]  /*7d50*/  UISETP.NE.AND UP1, UPT, UR13, URZ, UPT ;  /* 0x0000003f0d00728c */ /* 0x000fe4000bf25270 */
[----:B------:R-:W-:Y:S01]  /*7d60*/  UIMAD UR4, UR23, -0x30, URZ ;  /* 0xffffffd0170478a4 */ /* 0x000fe2000f8e023f */
[----:B------:R-:W3:Y:S01]  /*7d70*/  LDL R194, [R1+0x8] ;  /* 0x0000080001c27983 */ /* 0x000ee20000100800 */
[----:B------:R-:W-:Y:S02]  /*7d80*/  UISETP.NE.AND UP0, UPT, UR12, URZ, UPT ;  /* 0x0000003f0c00728c */ /* 0x000fe4000bf05270 */
[----:B------:R-:W-:Y:S01]  /*7d90*/  PLOP3.LUT P1, PT, PT, PT, UP1, 0x80, 0x0 ;  /* 0x000000000000781c */ /* 0x000fe20003f2f018 */
[----:B------:R-:W0:Y:S01]  /*7da0*/  LDGDEPBAR ;  /* 0x00000000000079af */ /* 0x000e220000000000 */
[----:B------:R-:W-:Y:S11]  /*7db0*/  PLOP3.LUT P0, PT, PT, PT, UP1, 0x80, 0x0 ;  /* 0x000000000000781c */ /* 0x000ff60003f0f018 */
[----:B--2---:R-:W-:Y:S04]  /*7dc0*/  @P1 IMAD.HI.U32 R0, R2, c[0x0][0x2c8], RZ ;  /* 0x0000b20002001a27 */ /* 0x004fe800078e00ff */
[----:B------:R-:W-:Y:S01]  /*7dd0*/  IMAD.MOV.U32 R172, RZ, RZ, R2 ;  /* 0x000000ffffac7224 */ /* 0x000fe200078e0002 */
[----:B------:R-:W-:Y:S01]  /*7de0*/  @P0 SHF.R.U32.HI R172, RZ, c[0x0][0x2cc], R0 ;  /* 0x0000b300ffac0a19 */ /* 0x000fe20000011600 */
[----:B------:R-:W-:Y:S01]  /*7df0*/  IMAD.U32 R2, RZ, RZ, UR4 ;  /* 0x00000004ff027e24 */ /* 0x000fe2000f8e00ff */
[----:B------:R-:W-:Y:S03]  /*7e00*/  PLOP3.LUT P0, PT, PT, PT, UP0, 0x40, 0x0 ;  /* 0x000000000000781c */ /* 0x000fe60003f0e808 */
[----:B------:R-:W1:Y:S01]  /*7e10*/  SHFL.IDX PT, R0, R172, RZ, 0x1c1f ;  /* 0x001c1fffac007589 */ /* 0x000e6200000e0000 */
[----:B---3--:R-:W-:Y:S05]  /*7e20*/  IADD3 R174, -R194, 0x1, R2 ;  /* 0x00000001c2ae7810 */ /* 0x008fea0007ffe102 */
        /* <DEDUP_REMOVED lines=22> */
.L_x_975:
[----:B------:R-:W-:Y:S04]  /*7f90*/  MOV R2, c[0x0][0x32c] ;  /* 0x0000cb0000027a02 */ /* 0x000fe80000000f00 */
[----:B------:R-:W-:Y:S11]  /*7fa0*/  ISETP.NE.AND P0, PT, R2, 0x1, PT ;  /* 0x000000010200780c */ /* 0x000ff60003f05270 */
[----:B------:R-:W-:Y:S02]  /*7fb0*/  @!UPT UIADD3 URZ, URZ, URZ, URZ ;  /* 0x0000003f3f3ff290 */ /* 0x000fe4000fffe03f */
[----:B------:R-:W-:Y:S05]  /*7fc0*/  @P0 IMAD.HI.U32 R2, R0, c[0x0][0x330], RZ ;  /* 0x0000cc0000020a27 */ /* 0x000fea00078e00ff */
[----:B------:R-:W-:Y:S02]  /*7fd0*/  @P0 SHF.R.U32.HI R0, RZ, c[0x0][0x334], R2 ;  /* 0x0000cd00ff000a19 */ /* 0x000fe40000011602 */
.L_x_976:
[----:B------:R-:W-:Y:S05]  /*7fe0*/  BSYNC B0 ;  /* 0x0000000000007941 */ /* 0x000fea0003800000 */
.L_x_974:
[----:B------:R-:W-:Y:S05]  /*7ff0*/  IADD3 R2, -R194, UR4, RZ ;  /* 0x00000004c2027c10 */ /* 0x000fea000fffe1ff */
[----:B------:R-:W-:Y:S05]  /*8000*/  IMAD R0, R0, c[0x0][0x32c], R2 ;  /* 0x0000cb0000007a24 */ /* 0x000fea00078e0202 */
[----:B------:R-:W-:Y:S02]  /*8010*/  IADD3 R2, R0, c[0x0][0x32c], RZ ;  /* 0x0000cb0000027a10 */ /* 0x000fe40007ffe0ff */
[----:B------:R-:W-:Y:S02]  /*8020*/  IMNMX R167, R167, R0, !PT ;  /* 0x00000000a7a77217 */ /* 0x000fe40007800200 */
[----:B------:R-:W-:Y:S02]  /*8030*/  IMNMX R168, R168, R2, PT ;  /* 0x00000002a8a87217 */ /* 0x000fe40003800200 */
.L_x_973:
[----:B------:R-:W1:Y:S01]  /*8040*/  SHFL.IDX PT, R0, R172, 0x1, 0x1c1f ;  /* 0x003c1f00ac007f89 */ /* 0x000e6200000e0000 */
[----:B------:R-:W-:Y:S06]  /*8050*/  UISETP.NE.AND UP0, UPT, UR12, URZ, UPT ;  /* 0x0000003f0c00728c */ /* 0x000fec000bf05270 */
[----:B------:R-:W-:Y:S02]  /*8060*/  PLOP3.LUT P0, PT, PT, PT, UP0, 0x40, 0x0 ;  /* 0x000000000000781c */ /* 0x000fe40003f0e808 */
[----:B-1----:R-:W-:Y:S01]  /*8070*/  IADD3 R3, R174, R0, RZ ;  /* 0x00000000ae037210 */ /* 0x002fe20007ffe0ff */
[----:B------:R-:W-:Y:S10]  /*8080*/  IMAD.IADD R165, R173, 0x1, R0 ;  /* 0x00000001ada57824 */ /* 0x000ff400078e0200 */
        /* <DEDUP_REMOVED lines=16> */
.L_x_979:
[----:B------:R-:W-:Y:S04]  /*8190*/  MOV R2, c[0x0][0x32c] ;  /* 0x0000cb0000027a02 */ /* 0x000fe80000000f00 */
[----:B------:R-:W-:Y:S11]  /*81a0*/  ISETP.NE.AND P0, PT, R2, 0x1, PT ;  /* 0x000000010200780c */ /* 0x000ff60003f05270 */
[----:B------:R-:W-:Y:S02]  /*81b0*/  @!UPT UIADD3 URZ, URZ, URZ, URZ ;  /* 0x0000003f3f3ff290 */ /* 0x000fe4000fffe03f */
[----:B------:R-:W-:Y:S05]  /*81c0*/  @P0 IMAD.HI.U32 R2, R0, c[0x0][0x330], RZ ;  /* 0x0000cc0000020a27 */ /* 0x000fea00078e00ff */
[----:B------:R-:W-:Y:S02]  /*81d0*/  @P0 SHF.R.U32.HI R0, RZ, c[0x0][0x334], R2 ;  /* 0x0000cd00ff000a19 */ /* 0x000fe40000011602 */
.L_x_980:
[----:B------:R-:W-:Y:S05]  /*81e0*/  BSYNC B0 ;  /* 0x0000000000007941 */ /* 0x000fea0003800000 */
.L_x_978:
[----:B------:R-:W-:Y:S05]  /*81f0*/  IADD3 R2, -R194, UR4, RZ ;  /* 0x00000004c2027c10 */ /* 0x000fea000fffe1ff */
[----:B------:R-:W-:Y:S05]  /*8200*/  IMAD R0, R0, c[0x0][0x32c], R2 ;  /* 0x0000cb0000007a24 */ /* 0x000fea00078e0202 */
[----:B------:R-:W-:Y:S02]  /*8210*/  IADD3 R2, R0, c[0x0][0x32c], RZ ;  /* 0x0000cb0000027a10 */ /* 0x000fe40007ffe0ff */
[----:B------:R-:W-:Y:S02]  /*8220*/  IMNMX R3, R3, R0, !PT ;  /* 0x0000000003037217 */ /* 0x000fe40007800200 */
[----:B------:R-:W-:Y:S02]  /*8230*/  IMNMX R165, R165, R2, PT ;  /* 0x00000002a5a57217 */ /* 0x000fe40003800200 */
.L_x_977:
        /* <DEDUP_REMOVED lines=21> */
.L_x_983:
[----:B------:R-:W-:Y:S04]  /*8390*/  MOV R175, c[0x0][0x32c] ;  /* 0x0000cb0000af7a02 */ /* 0x000fe80000000f00 */
[----:B------:R-:W-:Y:S11]  /*83a0*/  ISETP.NE.AND P0, PT, R175, 0x1, PT ;  /* 0x00000001af00780c */ /* 0x000ff60003f05270 */
[----:B------:R-:W-:Y:S02]  /*83b0*/  @!UPT UIADD3 URZ, URZ, URZ, URZ ;  /* 0x0000003f3f3ff290 */ /* 0x000fe4000fffe03f */
[----:B------:R-:W-:Y:S05]  /*83c0*/  @P0 IMAD.HI.U32 R175, R169, c[0x0][0x330], RZ ;  /* 0x0000cc00a9af0a27 */ /* 0x000fea00078e00ff */
[----:B------:R-:W-:Y:S02]  /*83d0*/  @P0 SHF.R.U32.HI R169, RZ, c[0x0][0x334], R175 ;  /* 0x0000cd00ffa90a19 */ /* 0x000fe400000116af */
.L_x_984:
[----:B------:R-:W-:Y:S05]  /*83e0*/  BSYNC B0 ;  /* 0x0000000000007941 */ /* 0x000fea0003800000 */
.L_x_982:
[----:B------:R-:W-:Y:S05]  /*83f0*/  IADD3 R175, -R194, UR4, RZ ;  /* 0x00000004c2af7c10 */ /* 0x000fea000fffe1ff */
[----:B------:R-:W-:Y:S05]  /*8400*/  IMAD R169, R169, c[0x0][0x32c], R175 ;  /* 0x0000cb00a9a97a24 */ /* 0x000fea00078e02af */
[----:B------:R-:W-:Y:S02]  /*8410*/  IADD3 R175, R169, c[0x0][0x32c], RZ ;  /* 0x0000cb00a9af7a10 */ /* 0x000fe40007ffe0ff */
[----:B------:R-:W-:Y:S02]  /*8420*/  IMNMX R0, R0, R169, !PT ;  /* 0x000000a900007217 */ /* 0x000fe40007800200 */
[----:B------:R-:W-:Y:S02]  /*8430*/  IMNMX R2, R2, R175, PT ;  /* 0x000000af02027217 */ /* 0x000fe40003800200 */
.L_x_981:
[----:B------:R-:W-:Y:S02]  /*8440*/  UISETP.GE.AND UP1, UPT, UR4, 0x1, UPT ;  /* 0x000000010400788c */ /* 0x000fe4000bf26270 */
[----:B------:R-:W-:Y:S02]  /*8450*/  UISETP.GE.AND UP0, UPT, UR4, 0x2, UPT ;  /* 0x000000020400788c */ /* 0x000fe4000bf06270 */
[----:B------:R-:W-:Y:S02]  /*8460*/  UISETP.GE.AND UP2, UPT, UR4, 0x9, UPT ;  /* 0x000000090400788c */ /* 0x000fe4000bf46270 */
[----:B------:R-:W-:Y:S01]  /*8470*/  PLOP3.LUT P0, PT, PT, PT, UP1, 0x40, 0x0 ;  /* 0x000000000000781c */ /* 0x000fe20003f0e818 */
[----:B------:R-:W-:Y:S01]  /*8480*/  UP2UR UR30, UPR, URZ, 0x2 ;  /* 0x000000023f1e7883 */ /* 0x000fe20008000000 */
[----:B------:R-:W-:Y:S01]  /*8490*/  PLOP3.LUT P1, PT, PT, PT, UP0, 0x40, 0x0 ;  /* 0x000000000000781c */ /* 0x000fe20003f2e808 */
[----:B------:R-:W-:Y:S01]  /*84a0*/  UP2UR UR29, UPR, URZ, 0x1 ;  /* 0x000000013f1d7883 */ /* 0x000fe20008000000 */
[C---:B------:R-:W-:Y:S01]  /*84b0*/  ISETP.GT.AND P0, PT, R3.reuse, RZ, P0 ;  /* 0x000000ff0300720c */ /* 0x040fe20000704270 */
[----:B------:R-:W-:Y:S01]  /*84c0*/  UISETP.GE.AND UP6, UPT, UR4, 0x12, UPT ;  /* 0x000000120400788c */ /* 0x000fe2000bfc6270 */
[----:B------:R-:W-:Y:S01]  /*84d0*/  ISETP.GT.AND P1, PT, R3, 0x1, P1 ;  /* 0x000000010300780c */ /* 0x000fe20000f24270 */
[----:B------:R-:W-:Y:S01]  /*84e0*/  UISETP.GE.AND UP4, UPT, UR4, 0x1a, UPT ;  /* 0x0000001a0400788c */ /* 0x000fe2000bf86270 */
[C---:B------:R-:W-:Y:S01]  /*84f0*/  ISETP.LT.OR P0, PT, R165.reuse, 0x1, P0 ;  /* 0x00000001a500780c */ /* 0x040fe20000701670 */
[----:B------:R-:W-:Y:S01]  /*8500*/  UISETP.GE.AND UP5, UPT, UR4, 0x19, UPT ;  /* 0x000000190400788c */ /* 0x000fe2000bfa6270 */
[----:B------:R-:W-:Y:S01]  /*8510*/  ISETP.LT.OR P1, PT, R165, 0x2, P1 ;  /* 0x00000002a500780c */ /* 0x000fe20000f21670 */
[----:B------:R-:W-:Y:S01]  /*8520*/  UISETP.GE.AND UP3, UPT, UR4, 0x21, UPT ;  /* 0x000000210400788c */ /* 0x000fe2000bf66270 */
[----:B------:R-:W-:Y:S01]  /*8530*/  FSEL R175, R6, -INF , !P0 ;  /* 0xff80000006af7808 */ /* 0x000fe20004000000 */
[----:B------:R-:W-:Y:S01]  /*8540*/  UP2UR UR28, UPR, URZ, 0x4 ;  /* 0x000000043f1c7883 */ /* 0x000fe20008000000 */
[----:B------:R-:W-:Y:S01]  /*8550*/  PLOP3.LUT P0, PT, PT, PT, UP0, 0x40, 0x0 ;  /* 0x000000000000781c */ /* 0x000fe20003f0e808 */
[----:B------:R-:W-:Y:S01]  /*8560*/  UISETP.GE.AND UP0, UPT, UR4, 0x11, UPT ;  /* 0x000000110400788c */ /* 0x000fe2000bf06270 */
[----:B------:R-:W-:Y:S01]  /*8570*/  PLOP3.LUT P2, PT, PT, PT, UP1, 0x40, 0x0 ;  /* 0x000000000000781c */ /* 0x000fe20003f4e818 */
[----:B------:R-:W-:Y:S01]  /*8580*/  UISETP.GE.AND UP1, UPT, UR4, 0xa, UPT ;  /* 0x0000000a0400788c */ /* 0x000fe2000bf26270 */
[----:B------:R-:W-:Y:S01]  /*8590*/  ISETP.GT.AND P0, PT, R167, 0x1, P0 ;  /* 0x00000001a700780c */ /* 0x000fe20000704270 */
[----:B------:R-:W-:Y:S01]  /*85a0*/  UP2UR UR26, UPR, URZ, 0x1 ;  /* 0x000000013f1a7883 */ /* 0x000fe20008000000 */
[----:B------:R-:W-:Y:S01]  /*85b0*/  FSEL R192, R7, -INF , !P1 ;  /* 0xff80000007c07808 */ /* 0x000fe20004800000 */
[----:B------:R-:W-:Y:S01]  /*85c0*/  UP2UR UR27, UPR, URZ, 0x2 ;  /* 0x000000023f1b7883 */ /* 0x000fe20008000000 */
[----:B------:R-:W-:Y:S01]  /*85d0*/  PLOP3.LUT P1, PT, PT, PT, UP2, 0x40, 0x0 ;  /* 0x000000000000781c */ /* 0x000fe20003f2e828 */
[----:B------:R-:W-:Y:S01]  /*85e0*/  UP2UR UR31, UPR, URZ, 0x40 ;  /* 0x000000403f1f7883 */ /* 0x000fe20008000000 */
[----:B------:R-:W-:Y:S02]  /*85f0*/  ISETP.LT.OR P0, PT, R168, 0x2, P0 ;  /* 0x00000002a800780c */ /* 0x000fe40000701670 */
[----:B------:R-:W-:Y:S02]  /*8600*/  ISETP.GT.AND P1, PT, R3, 0x8, P1 ;  /* 0x000000080300780c */ /* 0x000fe40000f24270 */
[----:B------:R-:W-:Y:S02]  /*8610*/  FSEL R7, R5, -INF , !P0 ;  /* 0xff80000005077808 */ /* 0x000fe40004000000 */
[----:B------:R-:W-:Y:S02]  /*8620*/  PLOP3.LUT P0, PT, PT, PT, UP1, 0x40, 0x0 ;  /* 0x000000000000781c */ /* 0x000fe40003f0e818 */
[----:B------:R-:W-:Y:S02]  /*8630*/  ISETP.LT.OR P1, PT, R165, 0x9, P1 ;  /* 0x00000009a500780c */ /* 0x000fe40000f21670 */
[----:B------:R-:W-:Y:S02]  /*8640*/  ISETP.GT.AND P0, PT, R3, 0x9, P0 ;  /* 0x000000090300780c */ /* 0x000fe40000704270 */
[----:B------:R-:W-:Y:S02]  /*8650*/  ISETP.GT.AND P2, PT, R167, RZ, P2 ;  /* 0x000000ffa700720c */ /* 0x000fe40001744270 */
[----:B------:R-:W-:Y:S02]  /*8660*/  FSEL R193, R18, -INF , !P1 ;  /* 0xff80000012c17808 */ /* 0x000fe40004800000 */
[----:B------:R-:W-:Y:S01]  /*8670*/  PLOP3.LUT P1, PT, PT, PT, UP1, 0x40, 0x0 ;  /* 0x000000000000781c */ /* 0x000fe20003f2e818 */
[----:B------:R-:W-:Y:S01]  /*8680*/  UISETP.GE.AND UP1, UPT, UR4, 0x29, UPT ;  /* 0x000000290400788c */ /* 0x000fe2000bf26270 */
[----:B------:R-:W-:Y:S02]  /*8690*/  ISETP.LT.OR P0, PT, R165, 0xa, P0 ;  /* 0x0000000aa500780c */ /* 0x000fe40000701670 */
[----:B------:R-:W-:Y:S02]  /*86a0*/  ISETP.LT.OR P2, PT, R168, 0x1, P2 ;  /* 0x00000001a800780c */ /* 0x000fe40001741670 */
[----:B------:R-:W-:Y:S02]  /*86b0*/  ISETP.GT.AND P1, PT, R167, 0x9, P1 ;  /* 0x00000009a700780c */ /* 0x000fe40000f24270 */
[----:B------:R-:W-:Y:S02]  /*86c0*/  FSEL R19, R19, -INF , !P0 ;  /* 0xff80000013137808 */ /* 0x000fe40004000000 */
[----:B------:R-:W-:Y:S02]  /*86d0*/  PLOP3.LUT P0, PT, PT, PT, UP0, 0x40, 0x0 ;  /* 0x000000000000781c */ /* 0x000fe40003f0e808 */
[----:B------:R-:W-:Y:S02]  /*86e0*/  FSEL R6, R4, -INF , !P2 ;  /* 0xff80000004067808 */ /* 0x000fe40005000000 */
[----:B------:R-:W-:Y:S01]  /*86f0*/  PLOP3.LUT P2, PT, PT, PT, UP2, 0x40, 0x0 ;  /* 0x000000000000781c */ /* 0x000fe20003f4e828 */
[----:B------:R-:W-:Y:S01]  /*8700*/  UISETP.GE.AND UP2, UPT, UR4, 0x22, UPT ;  /* 0x000000220400788c */ /* 0x000fe2000bf46270 */
[C---:B------:R-:W-:Y:S02]  /*8710*/  ISETP.LT.OR P1, PT, R168.reuse, 0xa, P1 ;  /* 0x0000000aa800780c */ /* 0x040fe40000f21670 */
[----:B------:R-:W-:Y:S02]  /*8720*/  ISETP.GT.AND P0, PT, R3, 0x10, P0 ;  /* 0x000000100300780c */ /* 0x000fe40000704270 */
[----:B------:R-:W-:Y:S02]  /*8730*/  ISETP.GT.AND P2, PT, R167, 0x8, P2 ;  /* 0x00000008a700780c */ /* 0x000fe40001744270 */
[----:B------:R-:W-:Y:S02]  /*8740*/  FSEL R18, R17, -INF , !P1 ;  /* 0xff80000011127808 */ /* 0x000fe40004800000 */
[----:B------:R-:W-:Y:S01]  /*8750*/  PLOP3.LUT P1, PT, PT, PT, UP0, 0x40, 0x0 ;  /* 0x000000000000781c */ /* 0x000fe20003f2e808 */
[----:B------:R-:W-:Y:S01]  /*8760*/  UISETP.GE.AND UP0, UPT, UR4, 0x2a, UPT ;  /* 0x0000002a0400788c */ /* 0x000fe2000bf06270 */
[----:B------:R-:W-:Y:S02]  /*8770*/  ISETP.LT.OR P0, PT, R165, 0x11, P0 ;  /* 0x00000011a500780c */ /* 0x000fe40000701670 */
[----:B------:R-:W-:Y:S02]  /*8780*/  ISETP.LT.OR P2, PT, R168, 0x9, P2 ;  /* 0x00000009a800780c */ /* 0x000fe40001741670 */
[C---:B------:R-:W-:Y:S02]  /*8790*/  ISETP.GT.AND P1, PT, R167.reuse, 0x10, P1 ;  /* 0x00000010a700780c */ /* 0x040fe40000f24270 */
[----:B------:R-:W-:Y:S02]  /*87a0*/  FSEL R198, R22, -INF , !P0 ;  /* 0xff80000016c67808 */ /* 0x000fe40004000000 */
[----:B------:R-:W-:Y:S02]  /*87b0*/  PLOP3.LUT P0, PT, PT, PT, UP6, 0x40, 0x0 ;  /* 0x000000000000781c */ /* 0x000fe40003f0e868 */
[----:B------:R-:W-:Y:S02]  /*87c0*/  FSEL R16, R16, -INF , !P2 ;  /* 0xff80000010107808 */ /* 0x000fe40005000000 */
[----:B------:R-:W-:Y:S01]  /*87d0*/  PLOP3.LUT P2, PT, PT, PT, UP6, 0x40, 0x0 ;  /* 0x000000000000781c */ /* 0x000fe20003f4e868 */
[----:B------:R-:W-:Y:S01]  /*87e0*/  UISETP.NE.AND UP6, UPT, UR26, URZ, UPT ;  /* 0x0000003f1a00728c */ /* 0x000fe2000bfc5270 */
[----:B------:R-:W-:Y:S02]  /*87f0*/  ISETP.LT.OR P1, PT, R168, 0x11, P1 ;  /* 0x00000011a800780c */ /* 0x000fe40000f21670 */
[----:B------:R-:W-:Y:S01]  /*8800*/  ISETP.GT.AND P0, PT, R167, 0x11, P0 ;  /* 0x00000011a700780c */ /* 0x000fe20000704270 */
[----:B------:R-:W-:Y:S01]  /*8810*/  UP2UR UR32, UPR, URZ, 0x40 ;  /* 0x000000403f207883 */ /* 0x000fe20008000000 */
[----:B------:R-:W-:Y:S01]  /*8820*/  ISETP.GT.AND P2, PT, R3, 0x11, P2 ;  /* 0x000000110300780c */ /* 0x000fe20001744270 */
[----:B------:R-:W-:Y:S01]  /*8830*/  UISETP.NE.AND UP6, UPT, UR27, URZ, UPT ;  /* 0x0000003f1b00728c */ /* 0x000fe2000bfc5270 */
[----:B------:R-:W-:Y:S02]  /*8840*/  FSEL R196, R20, -INF , !P1 ;  /* 0xff80000014c47808 */ /* 0x000fe40004800000 */
[----:B------:R-:W-:Y:S01]  /*8850*/  PLOP3.LUT P1, PT, PT, PT, UP4, 0x40, 0x0 ;  /* 0x000000000000781c */ /* 0x000fe20003f2e848 */
[----:B------:R-:W-:Y:S01]  /*8860*/  UP2UR UR33, UPR, URZ, 0x40 ;  /* 0x000000403f217883 */ /* 0x000fe20008000000 */
[C---:B------:R-:W-:Y:S01]  /*8870*/  ISETP.LT.OR P0, PT, R168.reuse, 0x12, P0 ;  /* 0x00000012a800780c */ /* 0x040fe20000701670 */
[----:B------:R-:W-:Y:S01]  /*8880*/  UISETP.NE.AND UP6, UPT, UR28, URZ, UPT ;  /* 0x0000003f1c00728c */ /* 0x000fe2000bfc5270 */
[----:B------:R-:W-:Y:S02]  /*8890*/  ISETP.LT.OR P2, PT, R165, 0x12, P2 ;  /* 0x00000012a500780c */ /* 0x000fe40001741670 */
[----:B------:R-:W-:Y:S01]  /*88a0*/  ISETP.GT.AND P1, PT, R3, 0x19, P1 ;  /* 0x000000190300780c */ /* 0x000fe20000f24270 */
[----:B------:R-:W-:Y:S01]  /*88b0*/  UP2UR UR34, UPR, URZ, 0x40 ;  /* 0x000000403f227883 */ /* 0x000fe20008000000 */
[----:B------:R-:W-:Y:S01]  /*88c0*/  FSEL R197, R21, -INF , !P0 ;  /* 0xff80000015c57808 */ /* 0x000fe20004000000 */
[----:B------:R-:W-:Y:S01]  /*88d0*/  UISETP.NE.AND UP6, UPT, UR29, URZ, UPT ;  /* 0x0000003f1d00728c */ /* 0x000fe2000bfc5270 */
[----:B------:R-:W-:Y:S02]  /*88e0*/  PLOP3.LUT P0, PT, PT, PT, UP5, 0x40, 0x0 ;  /* 0x000000000000781c */ /* 0x000fe40003f0e858 */
[----:B------:R-:W-:Y:S01]  /*88f0*/  FSEL R199, R23, -INF , !P2 ;  /* 0xff80000017c77808 */ /* 0x000fe20005000000 */
[----:B------:R-:W-:Y:S01]  /*8900*/  UP2UR UR35, UPR, URZ, 0x40 ;  /* 0x000000403f237883 */ /* 0x000fe20008000000 */
[----:B------:R-:W-:Y:S01]  /*8910*/  PLOP3.LUT P2, PT, PT, PT, UP5, 0x40, 0x0 ;  /* 0x000000000000781c */ /* 0x000fe20003f4e858 */
[----:B------:R-:W-:Y:S01]  /*8920*/  UISETP.NE.AND UP6, UPT, UR30, URZ, UPT ;  /* 0x0000003f1e00728c */ /* 0x000fe2000bfc5270 */
[----:B------:R-:W-:Y:S02]  /*8930*/  ISETP.LT.OR P1, PT, R165, 0x1a, P1 ;  /* 0x0000001aa500780c */ /* 0x000fe40000f21670 */
[----:B------:R-:W-:Y:S02]  /*8940*/  ISETP.GT.AND P0, PT, R167, 0x18, P0 ;  /* 0x00000018a700780c */ /* 0x000fe40000704270 */
[----:B------:R-:W-:Y:S02]  /*8950*/  ISETP.GT.AND P2, PT, R3, 0x18, P2 ;  /* 0x000000180300780c */ /* 0x000fe40001744270 */
[----:B------:R-:W-:Y:S02]  /*8960*/  FSEL R209, R35, -INF , !P1 ;  /* 0xff80000023d17808 */ /* 0x000fe40004800000 */
[----:B------:R-:W-:Y:S02]  /*8970*/  PLOP3.LUT P1, PT, PT, PT, UP3, 0x40, 0x0 ;  /* 0x000000000000781c */ /* 0x000fe40003f2e838 */
[----:B------:R-:W-:Y:S02]  /*8980*/  ISETP.LT.OR P0, PT, R168, 0x19, P0 ;  /* 0x00000019a800780c */ /* 0x000fe40000701670 */
[----:B------:R-:W-:Y:S02]  /*8990*/  ISETP.LT.OR P2, PT, R165, 0x19, P2 ;  /* 0x00000019a500780c */ /* 0x000fe40001741670 */
[----:B------:R-:W-:Y:S02]  /*89a0*/  ISETP.GT.AND P1, PT, R3, 0x20, P1 ;  /* 0x000000200300780c */ /* 0x000fe40000f24270 */
[----:B------:R-:W-:Y:S02]  /*89b0*/  FSEL R200, R32, -INF , !P0 ;  /* 0xff80000020c87808 */ /* 0x000fe40004000000 */
[----:B------:R-:W-:Y:S02]  /*89c0*/  PLOP3.LUT P0, PT, PT, PT, UP2, 0x40, 0x0 ;  /* 0x000000000000781c */ /* 0x000fe40003f0e828 */
[----:B------:R-:W-:Y:S02]  /*89d0*/  FSEL R206, R34, -INF , !P2 ;  /* 0xff80000022ce7808 */ /* 0x000fe40005000000 */
[----:B------:R-:W-:Y:S02]  /*89e0*/  PLOP3.LUT P2, PT, PT, PT, UP4, 0x40, 0x0 ;  /* 0x000000000000781c */ /* 0x000fe40003f4e848 */
[----:B------:R-:W-:Y:S02]  /*89f0*/  ISETP.LT.OR P1, PT, R165, 0x21, P1 ;  /* 0x00000021a500780c */ /* 0x000fe40000f21670 */
[----:B------:R-:W-:Y:S02]  /*8a00*/  ISETP.GT.AND P0, PT, R3, 0x21, P0 ;  /* 0x000000210300780c */ /* 0x000fe40000704270 */
[----:B------:R-:W-:Y:S02]  /*8a10*/  ISETP.GT.AND P2, PT, R167, 0x19, P2 ;  /* 0x00000019a700780c */ /* 0x000fe40001744270 */
[----:B------:R-:W-:Y:S02]  /*8a20*/  FSEL R219, R38, -INF , !P1 ;  /* 0xff80000026db7808 */ /* 0x000fe40004800000 */
[----:B------:R-:W-:Y:S02]  /*8a30*/  PLOP3.LUT P1, PT, PT, PT, UP2, 0x40, 0x0 ;  /* 0x000000000000781c */ /* 0x000fe40003f2e828 */
[----:B------:R-:W-:Y:S02]  /*8a40*/  ISETP.LT.OR P0, PT, R165, 0x22, P0 ;  /* 0x00000022a500780c */ /* 0x000fe40000701670 */
[C---:B------:R-:W-:Y:S02]  /*8a50*/  ISETP.LT.OR P2, PT, R168.reuse, 0x1a, P2 ;  /* 0x0000001aa800780c */ /* 0x040fe40001741670 */
[----:B------:R-:W-:Y:S02]  /*8a60*/  ISETP.GT.AND P1, PT, R167, 0x21, P1 ;  /* 0x00000021a700780c */ /* 0x000fe40000f24270 */
[----:B------:R-:W-:Y:S02]  /*8a70*/  FSEL R223, R39, -INF , !P0 ;  /* 0xff80000027df7808 */ /* 0x000fe40004000000 */
[----:B------:R-:W-:Y:S02]  /*8a80*/  PLOP3.LUT P0, PT, PT, PT, UP1, 0x40, 0x0 ;  /* 0x000000000000781c */ /* 0x000fe40003f0e818 */
[----:B------:R-:W-:Y:S02]  /*8a90*/  FSEL R202, R33, -INF , !P2 ;  /* 0xff80000021ca7808 */ /* 0x000fe40005000000 */
[----:B------:R-:W-:Y:S02]  /*8aa0*/  PLOP3.LUT P2, PT, PT, PT, UP3, 0x40, 0x0 ;  /* 0x000000000000781c */ /* 0x000fe40003f4e838 */
[C---:B------:R-:W-:Y:S02]  /*8ab0*/  ISETP.LT.OR P1, PT, R168.reuse, 0x22, P1 ;  /* 0x00000022a800780c */ /* 0x040fe40000f21670 */
[----:B------:R-:W-:Y:S02]  /*8ac0*/  ISETP.GT.AND P0, PT, R3, 0x28, P0 ;  /* 0x000000280300780c */ /* 0x000fe40000704270 */
[----:B------:R-:W-:Y:S02]  /*8ad0*/  ISETP.GT.AND P2, PT, R167, 0x20, P2 ;  /* 0x00000020a700780c */ /* 0x000fe40001744270 */
[----:B------:R-:W-:Y:S02]  /*8ae0*/  FSEL R216, R37, -INF , !P1 ;  /* 0xff80000025d87808 */ /* 0x000fe40004800000 */
[----:B------:R-:W-:Y:S02]  /*8af0*/  ISETP.LT.OR P1, PT, R165, 0x29, P0 ;  /* 0x00000029a500780c */ /* 0x000fe40000721670 */
[----:B------:R-:W-:Y:S02]  /*8b00*/  PLOP3.LUT P0, PT, PT, PT, UP0, 0x40, 0x0 ;  /* 0x000000000000781c */ /* 0x000fe40003f0e808 */
[----:B------:R-:W-:Y:S02]  /*8b10*/  ISETP.LT.OR P2, PT, R168, 0x21, P2 ;  /* 0x00000021a800780c */ /* 0x000fe40001741670 */
[----:B------:R-:W-:Y:S02]  /*8b20*/  ISETP.GT.AND P0, PT, R3, 0x29, P0 ;  /* 0x000000290300780c */ /* 0x000fe40000704270 */
[----:B------:R-:W-:Y:S01]  /*8b30*/  FSEL R215, R36, -INF , !P2 ;  /* 0xff80000024d77808 */ /* 0x000fe20005000000 */
[----:B------:R-:W1:Y:S01]  /*8b40*/  SHFL.IDX PT, R3, R172, 0x3, 0x1c1f ;  /* 0x007c1f00ac037f89 */ /* 0x000e6200000e0000 */
[----:B------:R-:W-:Y:S02]  /*8b50*/  PLOP3.LUT P2, PT, PT, PT, UP1, 0x40, 0x0 ;  /* 0x000000000000781c */ /* 0x000fe40003f4e818 */
[----:B------:R-:W-:Y:S02]  /*8b60*/  ISETP.LT.OR P0, PT, R165, 0x2a, P0 ;  /* 0x0000002aa500780c */ /* 0x000fe40000701670 */
[----:B------:R-:W-:Y:S02]  /*8b70*/  ISETP.GT.AND P2, PT, R167, 0x28, P2 ;  /* 0x00000028a700780c */ /* 0x000fe40001744270 */
[----:B------:R-:W-:Y:S02]  /*8b80*/  FSEL R252, R50, -INF , !P1 ;  /* 0xff80000032fc7808 */ /* 0x000fe40004800000 */
[----:B------:R-:W-:Y:S02]  /*8b90*/  PLOP3.LUT P1, PT, PT, PT, UP0, 0x40, 0x0 ;  /* 0x000000000000781c */ /* 0x000fe40003f2e808 */
[----:B------:R-:W-:Y:S02]  /*8ba0*/  FSEL R51, R51, -INF , !P0 ;  /* 0xff80000033337808 */ /* 0x000fe40004000000 */
[----:B------:R-:W-:Y:S01]  /*8bb0*/  PLOP3.LUT P0, PT, PT, PT, UP6, 0x40, 0x0 ;  /* 0x000000000000781c */ /* 0x000fe20003f0e868 */
[----:B------:R-:W-:Y:S01]  /*8bc0*/  UISETP.NE.AND UP6, UPT, UR35, URZ, UPT ;  /* 0x0000003f2300728c */ /* 0x000fe2000bfc5270 */
[----:B------:R-:W-:Y:S02]  /*8bd0*/  ISETP.LT.OR P2, PT, R168, 0x29, P2 ;  /* 0x00000029a800780c */ /* 0x000fe40001741670 */
[----:B------:R-:W-:Y:S02]  /*8be0*/  ISETP.GT.AND P1, PT, R167, 0x29, P1 ;  /* 0x00000029a700780c */ /* 0x000fe40000f24270 */
[----:B------:R-:W-:Y:S02]  /*8bf0*/  FSEL R222, R48, -INF , !P2 ;  /* 0xff80000030de7808 */ /* 0x000fe40005000000 */
[----:B------:R-:W-:Y:S01]  /*8c00*/  PLOP3.LUT P2, PT, PT, PT, UP6, 0x40, 0x0 ;  /* 0x000000000000781c */ /* 0x000fe20003f4e868 */
[----:B------:R-:W-:Y:S01]  /*8c10*/  UISETP.NE.AND UP6, UPT, UR34, URZ, UPT ;  /* 0x0000003f2200728c */ /* 0x000fe2000bfc5270 */
[----:B------:R-:W-:Y:S02]  /*8c20*/  ISETP.LT.OR P1, PT, R168, 0x2a, P1 ;  /* 0x0000002aa800780c */ /* 0x000fe40000f21670 */
[----:B------:R-:W-:Y:S02]  /*8c30*/  ISETP.GT.AND P0, PT, R0, RZ, P0 ;  /* 0x000000ff0000720c */ /* 0x000fe40000704270 */
        /* <DEDUP_REMOVED lines=9> */
[C---:B------:R-:W-:Y:S02]  /*8cd0*/  ISETP.GT.AND P0, PT, R0.reuse, 0x9, P0 ;  /* 0x000000090000780c */ /* 0x040fe40000704270 */
[----:B------:R-:W-:Y:S02]  /*8ce0*/  ISETP.GT.AND P1, PT, R0, 0x8, P1 ;  /* 0x000000080000780c */ /* 0x000fe40000f24270 */
[C---:B------:R-:W-:Y:S02]  /*8cf0*/  ISETP.LT.OR P0, PT, R2.reuse, 0xa, P0 ;  /* 0x0000000a0200780c */ /* 0x040fe40000701670 */
[----:B------:R-:W-:Y:S02]  /*8d00*/  FSEL R17, R9, -INF , !P2 ;  /* 0xff80000009117808 */ /* 0x000fe40005000000 */
[----:B------:R-:W-:Y:S01]  /*8d10*/  PLOP3.LUT P2, PT, PT, PT, UP6, 0x40, 0x0 ;  /* 0x000000000000781c */ /* 0x000fe20003f4e868 */
[----:B------:R-:W-:Y:S01]  /*8d20*/  UISETP.NE.AND UP6, UPT, UR31, URZ, UPT ;  /* 0x0000003f1f00728c */ /* 0x000fe2000bfc5270 */
[----:B------:R-:W-:Y:S02]  /*8d30*/  ISETP.LT.OR P1, PT, R2, 0x9, P1 ;  /* 0x000000090200780c */ /* 0x000fe40000f21670 */
[----:B------:R-:W-:Y:S01]  /*8d40*/  FSEL R13, R13, -INF , !P0 ;  /* 0xff8000000d0d7808 */ /* 0x000fe20004000000 */
[----:B------:R-:W-:Y:S01]  /*8d50*/  UP2UR UR31, UPR, URZ, 0x40 ;  /* 0x000000403f1f7883 */ /* 0x000fe20008000000 */
[----:B------:R-:W-:Y:S02]  /*8d60*/  PLOP3.LUT P0, PT, PT, PT, UP5, 0x40, 0x0 ;  /* 0x000000000000781c */ /* 0x000fe40003f0e858 */
[----:B------:R-:W-:Y:S02]  /*8d70*/  FSEL R12, R12, -INF , !P1 ;  /* 0xff8000000c0c7808 */ /* 0x000fe40004800000 */
[----:B------:R-:W-:Y:S01]  /*8d80*/  PLOP3.LUT P1, PT, PT, PT, UP6, 0x40, 0x0 ;  /* 0x000000000000781c */ /* 0x000fe20003f2e868 */
[----:B------:R-:W-:Y:S01]  /*8d90*/  UISETP.NE.AND UP6, UPT, UR12, URZ, UPT ;  /* 0x0000003f0c00728c */ /* 0x000fe2000bfc5270 */
[C---:B------:R-:W-:Y:S02]  /*8da0*/  ISETP.GT.AND P0, PT, R0.reuse, 0x18, P0 ;  /* 0x000000180000780c */ /* 0x040fe40000704270 */
[C---:B------:R-:W-:Y:S02]  /*8db0*/  ISETP.GT.AND P2, PT, R0.reuse, 0x10, P2 ;  /* 0x000000100000780c */ /* 0x040fe40001744270 */
[----:B------:R-:W-:Y:S02]  /*8dc0*/  ISETP.GT.AND P1, PT, R0, 0x11, P1 ;  /* 0x000000110000780c */ /* 0x000fe40000f24270 */
[C---:B------:R-:W-:Y:S02]  /*8dd0*/  ISETP.LT.OR P0, PT, R2.reuse, 0x19, P0 ;  /* 0x000000190200780c */ /* 0x040fe40000701670 */
[C---:B------:R-:W-:Y:S02]  /*8de0*/  ISETP.LT.OR P2, PT, R2.reuse, 0x11, P2 ;  /* 0x000000110200780c */ /* 0x040fe40001741670 */
[----:B------:R-:W-:Y:S02]  /*8df0*/  ISETP.LT.OR P1, PT, R2, 0x12, P1 ;  /* 0x000000120200780c */ /* 0x000fe40000f21670 */
[----:B------:R-:W-:Y:S02]  /*8e00*/  FSEL R210, R28, -INF , !P0 ;  /* 0xff8000001cd27808 */ /* 0x000fe40004000000 */
[----:B------:R-:W-:Y:S02]  /*8e10*/  PLOP3.LUT P0, PT, PT, PT, UP2, 0x40, 0x0 ;  /* 0x000000000000781c */ /* 0x000fe40003f0e828 */
[----:B------:R-:W-:Y:S02]  /*8e20*/  FSEL R205, R24, -INF , !P2 ;  /* 0xff80000018cd7808 */ /* 0x000fe40005000000 */
[----:B------:R-:W-:Y:S02]  /*8e30*/  PLOP3.LUT P2, PT, PT, PT, UP4, 0x40, 0x0 ;  /* 0x000000000000781c */ /* 0x000fe40003f4e848 */
[----:B------:R-:W-:Y:S02]  /*8e40*/  FSEL R208, R25, -INF , !P1 ;  /* 0xff80000019d07808 */ /* 0x000fe40004800000 */
[----:B------:R-:W-:Y:S02]  /*8e50*/  PLOP3.LUT P1, PT, PT, PT, UP3, 0x40, 0x0 ;  /* 0x000000000000781c */ /* 0x000fe40003f2e838 */
[C---:B------:R-:W-:Y:S02]  /*8e60*/  ISETP.GT.AND P0, PT, R0.reuse, 0x21, P0 ;  /* 0x000000210000780c */ /* 0x040fe40000704270 */
[C---:B------:R-:W-:Y:S02]  /*8e70*/  ISETP.GT.AND P2, PT, R0.reuse, 0x19, P2 ;  /* 0x000000190000780c */ /* 0x040fe40001744270 */
[----:B------:R-:W-:Y:S02]  /*8e80*/  ISETP.GT.AND P1, PT, R0, 0x20, P1 ;  /* 0x000000200000780c */ /* 0x000fe40000f24270 */
[C---:B------:R-:W-:Y:S02]  /*8e90*/  ISETP.LT.OR P0, PT, R2.reuse, 0x22, P0 ;  /* 0x000000220200780c */ /* 0x040fe40000701670 */
[C---:B------:R-:W-:Y:S02]  /*8ea0*/  ISETP.LT.OR P2, PT, R2.reuse, 0x1a, P2 ;  /* 0x0000001a0200780c */ /* 0x040fe40001741670 */
[----:B------:R-:W-:Y:S02]  /*8eb0*/  ISETP.LT.OR P1, PT, R2, 0x21, P1 ;  /* 0x000000210200780c */ /* 0x000fe40000f21670 */
[----:B------:R-:W-:Y:S02]  /*8ec0*/  FSEL R251, R41, -INF , !P0 ;  /* 0xff80000029fb7808 */ /* 0x000fe40004000000 */
[----:B------:R-:W-:Y:S01]  /*8ed0*/  PLOP3.LUT P0, PT, PT, PT, UP6, 0x40, 0x0 ;  /* 0x000000000000781c */ /* 0x000fe20003f0e868 */
[----:B------:R-:W-:Y:S01]  /*8ee0*/  UISETP.NE.AND UP6, UPT, UR31, URZ, UPT ;  /* 0x0000003f1f00728c */ /* 0x000fe2000bfc5270 */
[----:B------:R-:W-:Y:S02]  /*8ef0*/  FSEL R211, R29, -INF , !P2 ;  /* 0xff8000001dd37808 */ /* 0x000fe40005000000 */
[----:B------:R-:W-:Y:S02]  /*8f00*/  PLOP3.LUT P2, PT, PT, PT, UP1, 0x40, 0x0 ;  /* 0x000000000000781c */ /* 0x000fe40003f4e818 */
[----:B------:R-:W-:Y:S02]  /*8f10*/  FSEL R247, R40, -INF , !P1 ;  /* 0xff80000028f77808 */ /* 0x000fe40004800000 */
[----:B------:R-:W-:Y:S02]  /*8f20*/  PLOP3.LUT P1, PT, PT, PT, UP0, 0x40, 0x0 ;  /* 0x000000000000781c */ /* 0x000fe40003f2e808 */
[C---:B------:R-:W-:Y:S02]  /*8f30*/  ISETP.GT.AND P2, PT, R0.reuse, 0x28, P2 ;  /* 0x000000280000780c */ /* 0x040fe40001744270 */
[----:B------:R-:W-:Y:S01]  /*8f40*/  ISETP.GT.AND P1, PT, R0, 0x29, P1 ;  /* 0x000000290000780c */ /* 0x000fe20000f24270 */
[--C-:B-1----:R-:W-:Y:S01]  /*8f50*/  IMAD.IADD R0, R174, 0x1, R3.reuse ;  /* 0x00000001ae007824 */ /* 0x102fe200078e0203 */
[C---:B------:R-:W-:Y:S02]  /*8f60*/  ISETP.LT.OR P2, PT, R2.reuse, 0x29, P2 ;  /* 0x000000290200780c */ /* 0x040fe40001741670 */
[----:B------:R-:W-:Y:S01]  /*8f70*/  ISETP.LT.OR P1, PT, R2, 0x2a, P1 ;  /* 0x0000002a0200780c */ /* 0x000fe20000f21670 */
[----:B------:R-:W-:Y:S01]  /*8f80*/  IMAD.IADD R2, R173, 0x1, R3 ;  /* 0x00000001ad027824 */ /* 0x000fe200078e0203 */
[----:B------:R-:W-:Y:S02]  /*8f90*/  FSEL R34, R44, -INF , !P2 ;  /* 0xff8000002c227808 */ /* 0x000fe40005000000 */
[----:B------:R-:W-:Y:S01]  /*8fa0*/  FSEL R35, R45, -INF , !P1 ;  /* 0xff8000002d237808 */ /* 0x000fe20004800000 */
        /* <DEDUP_REMOVED lines=16> */
.L_x_987:
[----:B------:R-:W-:Y:S04]  /*90b0*/  MOV R4, c[0x0][0x32c] ;  /* 0x0000cb0000047a02 */ /* 0x000fe80000000f00 */
[----:B------:R-:W-:Y:S11]  /*90c0*/  ISETP.NE.AND P0, PT, R4, 0x1, PT ;  /* 0x000000010400780c */ /* 0x000ff60003f05270 */
[----:B------:R-:W-:Y:S02]  /*90d0*/  @!UPT UIADD3 URZ, URZ, URZ, URZ ;  /* 0x0000003f3f3ff290 */ /* 0x000fe4000fffe03f */
[----:B------:R-:W-:Y:S05]  /*90e0*/  @P0 IMAD.HI.U32 R4, R3, c[0x0][0x330], RZ ;  /* 0x0000cc0003040a27 */ /* 0x000fea00078e00ff */
[----:B------:R-:W-:Y:S02]  /*90f0*/  @P0 SHF.R.U32.HI R3, RZ, c[0x0][0x334], R4 ;  /* 0x0000cd00ff030a19 */ /* 0x000fe40000011604 */
.L_x_988:
[----:B------:R-:W-:Y:S05]  /*9100*/  BSYNC B0 ;  /* 0x0000000000007941 */ /* 0x000fea0003800000 */
.L_x_986:
[----:B------:R-:W-:Y:S05]  /*9110*/  IADD3 R4, -R194, UR4, RZ ;  /* 0x00000004c2047c10 */ /* 0x000fea000fffe1ff */
[----:B------:R-:W-:Y:S05]  /*9120*/  IMAD R3, R3, c[0x0][0x32c], R4 ;  /* 0x0000cb0003037a24 */ /* 0x000fea00078e0204 */
[----:B------:R-:W-:Y:S02]  /*9130*/  IADD3 R4, R3, c[0x0][0x32c], RZ ;  /* 0x0000cb0003047a10 */ /* 0x000fe40007ffe0ff */
[----:B------:R-:W-:Y:S02]  /*9140*/  IMNMX R0, R0, R3, !PT ;  /* 0x0000000300007217 */ /* 0x000fe40007800200 */
[----:B------:R-:W-:Y:S02]  /*9150*/  IMNMX R2, R2, R4, PT ;  /* 0x0000000402027217 */ /* 0x000fe40003800200 */
.L_x_985:
        /* <DEDUP_REMOVED lines=21> */
[----:B------:R-:W-:Y:S01]  /*92b0*/  LDSM.16.MT88.4 R36, [R226+0x2080] ;  /* 0x00208000e224783b */ /* 0x000fe20000004200 */
        /* <DEDUP_REMOVED lines=12> */
[----:B------:R-:W-:Y:S02]  /*9380*/  MOV R41, R51 ;  /* 0x0000003300297202 */ /* 0x000fe40000000f00 */
[----:B------:R-:W-:Y:S01]  /*9390*/  FMNMX.FTZ R3, R252, R3, !PT ;  /* 0x00000003fc037209 */ /* 0x000fe20007810000 */
[----:B------:R-:W1:Y:S01]  /*93a0*/  SHFL.BFLY PT, R5, R169, 0x2, 0x1f ;  /* 0x0c401f00a9057f89 */ /* 0x000e6200000e0000 */
[----:B------:R-:W-:Y:S02]  /*93b0*/  FMNMX.FTZ R4, R17, R4, !PT ;  /* 0x0000000411047209 */ /* 0x000fe40007810000 */
[----:B------:R-:W-:Y:S02]  /*93c0*/  FMNMX.FTZ R3, R41, R3, !PT ;  /* 0x0000000329037209 */ /* 0x000fe40007810000 */
[----:B------:R-:W-:Y:S02]  /*93d0*/  FMNMX.FTZ R4, R12, R4, !PT ;  /* 0x000000040c047209 */ /* 0x000fe40007810000 */
[----:B------:R-:W-:Y:S01]  /*93e0*/  PLOP3.LUT P2, PT, PT, PT, UP3, 0x40, 0x0 ;  /* 0x000000000000781c */ /* 0x000fe20003f4e838 */
[----:B------:R-:W-:Y:S01]  /*93f0*/  UISETP.NE.AND UP3, UPT, UR30, URZ, UPT ;  /* 0x0000003f1e00728c */ /* 0x000fe2000bf65270 */
[----:B------:R-:W-:Y:S02]  /*9400*/  FMNMX.FTZ R4, R13, R4, !PT ;  /* 0x000000040d047209 */ /* 0x000fe40007810000 */
[----:B------:R-:W-:Y:S02]  /*9410*/  ISETP.GT.AND P2, PT, R0, 0x1, P2 ;  /* 0x000000010000780c */ /* 0x000fe40001744270 */
[----:B------:R-:W-:Y:S02]  /*9420*/  FMNMX.FTZ R4, R205, R4, !PT ;  /* 0x00000004cd047209 */ /* 0x000fe40007810000 */
[----:B------:R-:W-:Y:S02]  /*9430*/  ISETP.LT.OR P2, PT, R2, 0x2, P2 ;  /* 0x000000020200780c */ /* 0x000fe40001741670 */
[----:B------:R-:W-:Y:S02]  /*9440*/  FMNMX.FTZ R4, R208, R4, !PT ;  /* 0x00000004d0047209 */ /* 0x000fe40007810000 */
[----:B------:R-:W-:Y:S02]  /*9450*/  FSEL R11, R11, -INF , !P2 ;  /* 0xff8000000b0b7808 */ /* 0x000fe40005000000 */
[----:B------:R-:W-:Y:S01]  /*9460*/  PLOP3.LUT P2, PT, PT, PT, UP0, 0x40, 0x0 ;  /* 0x000000000000781c */ /* 0x000fe20003f4e808 */
[----:B------:R-:W-:Y:S01]  /*9470*/  UISETP.NE.AND UP0, UPT, UR27, URZ, UPT ;  /* 0x0000003f1b00728c */ /* 0x000fe2000bf05270 */
[----:B------:R-:W-:Y:S02]  /*9480*/  FMNMX.FTZ R4, R210, R4, !PT ;  /* 0x00000004d2047209 */ /* 0x000fe40007810000 */
[----:B-1----:R-:W-:Y:S02]  /*9490*/  FMNMX.FTZ R169, R169, R5, !PT ;  /* 0x00000005a9a97209 */ /* 0x002fe40007810000 */
[----:B------:R-:W1:Y:S01]  /*94a0*/  SHFL.BFLY PT, R5, R3, 0x2, 0x1f ;  /* 0x0c401f0003057f89 */ /* 0x000e6200000e0000 */
[----:B------:R-:W-:Y:S02]  /*94b0*/  ISETP.GT.AND P2, PT, R0, 0x10, P2 ;  /* 0x000000100000780c */ /* 0x000fe40001744270 */
[----:B------:R-:W-:Y:S02]  /*94c0*/  FMNMX.FTZ R4, R211, R4, !PT ;  /* 0x00000004d3047209 */ /* 0x000fe40007810000 */
[----:B------:R-:W-:Y:S02]  /*94d0*/  ISETP.LT.OR P2, PT, R2, 0x11, P2 ;  /* 0x000000110200780c */ /* 0x000fe40001741670 */
[----:B------:R-:W-:Y:S01]  /*94e0*/  FMNMX.FTZ R4, R247, R4, !PT ;  /* 0x00000004f7047209 */ /* 0x000fe20007810000 */
[----:B------:R-:W2:Y:S01]  /*94f0*/  SHFL.BFLY PT, R9, R169, 0x1, 0x1f ;  /* 0x0c201f00a9097f89 */ /* 0x000ea200000e0000 */
[----:B------:R-:W-:Y:S02]  /*9500*/  FSEL R201, R26, -INF , !P2 ;  /* 0xff8000001ac97808 */ /* 0x000fe40005000000 */
[----:B------:R-:W-:Y:S02]  /*9510*/  FMNMX.FTZ R4, R251, R4, !PT ;  /* 0x00000004fb047209 */ /* 0x000fe40007810000 */
[----:B------:R-:W-:Y:S01]  /*9520*/  PLOP3.LUT P0, PT, PT, PT, UP2, 0x40, 0x0 ;  /* 0x000000000000781c */ /* 0x000fe20003f0e828 */
[----:B------:R-:W-:Y:S01]  /*9530*/  UISETP.NE.AND UP2, UPT, UR29, URZ, UPT ;  /* 0x0000003f1d00728c */ /* 0x000fe2000bf45270 */
[----:B------:R-:W-:Y:S02]  /*9540*/  FMNMX.FTZ R4, R34, R4, !PT ;  /* 0x0000000422047209 */ /* 0x000fe40007810000 */
[----:B------:R-:W-:Y:S02]  /*9550*/  ISETP.GT.AND P0, PT, R0, 0x8, P0 ;  /* 0x000000080000780c */ /* 0x000fe40000704270 */
[----:B------:R-:W-:Y:S02]  /*9560*/  FMNMX.FTZ R167, R35, R4, !PT ;  /* 0x0000000423a77209 */ /* 0x000fe40007810000 */
[----:B------:R-:W-:Y:S01]  /*9570*/  PLOP3.LUT P1, PT, PT, PT, UP4, 0x40, 0x0 ;  /* 0x000000000000781c */ /* 0x000fe20003f2e848 */
[----:B------:R-:W-:Y:S01]  /*9580*/  UISETP.NE.AND UP4, UPT, UR4, URZ, UPT ;  /* 0x0000003f0400728c */ /* 0x000fe2000bf85270 */
[----:B------:R-:W-:Y:S02]  /*9590*/  ISETP.LT.OR P0, PT, R2, 0x9, P0 ;  /* 0x000000090200780c */ /* 0x000fe40000701670 */
[----:B-1----:R-:W-:Y:S02]  /*95a0*/  FMNMX.FTZ R3, R3, R5, !PT ;  /* 0x0000000503037209 */ /* 0x002fe40007810000 */
[----:B------:R-:W-:Y:S02]  /*95b0*/  ISETP.GT.AND P1, PT, R0, RZ, P1 ;  /* 0x000000ff0000720c */ /* 0x000fe40000f24270 */
[----:B------:R-:W-:Y:S01]  /*95c0*/  FSEL R14, R14, -INF , !P0 ;  /* 0xff8000000e0e7808 */ /* 0x000fe20004000000 */
[----:B------:R-:W1:Y:S01]  /*95d0*/  SHFL.BFLY PT, R168, R3, 0x1, 0x1f ;  /* 0x0c201f0003a87f89 */ /* 0x000e6200000e0000 */
[----:B------:R-:W-:Y:S02]  /*95e0*/  PLOP3.LUT P0, PT, PT, PT, UP6, 0x40, 0x0 ;  /* 0x000000000000781c */ /* 0x000fe40003f0e868 */
[----:B--2---:R-:W-:Y:S02]  /*95f0*/  FMNMX.FTZ R169, R169, R9, !PT ;  /* 0x00000009a9a97209 */ /* 0x004fe40007810000 */
[----:B------:R-:W-:Y:S02]  /*9600*/  ISETP.LT.OR P1, PT, R2, 0x1, P1 ;  /* 0x000000010200780c */ /* 0x000fe40000f21670 */
[C---:B------:R-:W-:Y:S01]  /*9610*/  FSETP.NEU.FTZ.AND P2, PT, R169.reuse, -INF , PT ;  /* 0xff800000a900780b */ /* 0x040fe20003f5d000 */
[----:B------:R-:W-:Y:S01]  /*9620*/  FMUL.FTZ R173, R169, c[0x0][0x2d0] ;  /* 0x0000b400a9ad7a20 */ /* 0x000fe20000410000 */
[----:B------:R-:W-:Y:S02]  /*9630*/  ISETP.GT.AND P0, PT, R0, 0x11, P0 ;  /* 0x000000110000780c */ /* 0x000fe40000704270 */
[----:B------:R-:W-:Y:S02]  /*9640*/  FSEL R10, R10, -INF , !P1 ;  /* 0xff8000000a0a7808 */ /* 0x000fe40004800000 */
[----:B------:R-:W-:Y:S02]  /*9650*/  FSEL R173, R173, RZ, P2 ;  /* 0x000000ffadad7208 */ /* 0x000fe40001000000 */
[----:B------:R-:W-:Y:S01]  /*9660*/  PLOP3.LUT P1, PT, PT, PT, UP1, 0x40, 0x0 ;  /* 0x000000000000781c */ /* 0x000fe20003f2e818 */
[----:B------:R-:W-:Y:S01]  /*9670*/  UISETP.NE.AND UP1, UPT, UR28, URZ, UPT ;  /* 0x0000003f1c00728c */ /* 0x000fe2000bf25270 */
[----:B------:R-:W-:Y:S01]  /*9680*/  ISETP.LT.OR P0, PT, R2, 0x12, P0 ;  /* 0x000000120200780c */ /* 0x000fe20000701670 */
[--C-:B------:R-:W-:Y:S01]  /*9690*/  FFMA.FTZ R4, R6, c[0x0][0x2d0], -R173.reuse ;  /* 0x0000b40006047a23 */ /* 0x100fe200000108ad */
[----:B------:R-:W-:Y:S01]  /*96a0*/  ISETP.GT.AND P1, PT, R0, 0x9, P1 ;  /* 0x000000090000780c */ /* 0x000fe20000f24270 */
[----:B------:R-:W2:Y:S01]  /*96b0*/  SHFL.BFLY PT, R6, R167, 0x2, 0x1f ;  /* 0x0c401f00a7067f89 */ /* 0x000ea200000e0000 */
[----:B------:R-:W-:Y:S01]  /*96c0*/  FSEL R203, R27, -INF , !P0 ;  /* 0xff8000001bcb7808 */ /* 0x000fe20004000000 */
[----:B------:R3:W-:Y:S01]  /*96d0*/  MUFU.EX2 R20, R4 ;  /* 0x0000000400147308 */ /* 0x0007e20000000800 */
[----:B------:R-:W-:Y:S02]  /*96e0*/  PLOP3.LUT P0, PT, PT, PT, UP4, 0x40, 0x0 ;  /* 0x000000000000781c */ /* 0x000fe40003f0e848 */
[----:B-1----:R-:W-:Y:S01]  /*96f0*/  FMNMX.FTZ R168, R3, R168, !PT ;  /* 0x000000a803a87209 */ /* 0x002fe20007810000 */
[--C-:B------:R-:W-:Y:S01]  /*9700*/  FFMA.FTZ R3, R16, c[0x0][0x2d0], -R173.reuse ;  /* 0x0000b40010037a23 */ /* 0x100fe200000108ad */
[----:B------:R-:W-:Y:S02]  /*9710*/  ISETP.LT.OR P1, PT, R2, 0xa, P1 ;  /* 0x0000000a0200780c */ /* 0x000fe40000f21670 */
[----:B------:R-:W-:Y:S01]  /*9720*/  ISETP.GT.AND P0, PT, R0, 0x19, P0 ;  /* 0x000000190000780c */ /* 0x000fe20000704270 */
[----:B------:R-:W-:Y:S01]  /*9730*/  FMUL.FTZ R174, R168, c[0x0][0x2d0] ;  /* 0x0000b400a8ae7a20 */ /* 0x000fe20000410000 */
[----:B------:R-:W-:Y:S01]  /*9740*/  FSEL R15, R15, -INF , !P1 ;  /* 0xff8000000f0f7808 */ /* 0x000fe20004800000 */
[----:B------:R1:W4:Y:S01]  /*9750*/  MUFU.EX2 R21, R3 ;  /* 0x0000000300157308 */ /* 0x0003220000000800 */
[----:B------:R-:W-:Y:S02]  /*9760*/  PLOP3.LUT P1, PT, PT, PT, UP5, 0x40, 0x0 ;  /* 0x000000000000781c */ /* 0x000fe40003f2e858 */
[----:B------:R-:W-:Y:S02]  /*9770*/  ISETP.LT.OR P0, PT, R2, 0x1a, P0 ;  /* 0x0000001a0200780c */ /* 0x000fe40000701670 */
[----:B------:R-:W-:Y:S02]  /*9780*/  FMNMX.FTZ R5, R10, R171, !PT ;  /* 0x000000ab0a057209 */ /* 0x000fe40007810000 */
[----:B------:R-:W-:Y:S02]  /*9790*/  ISETP.GT.AND P1, PT, R0, 0x18, P1 ;  /* 0x000000180000780c */ /* 0x000fe40000f24270 */
[----:B------:R-:W-:Y:S02]  /*97a0*/  FSEL R207, R31, -INF , !P0 ;  /* 0xff8000001fcf7808 */ /* 0x000fe40004000000 */
[----:B------:R-:W-:Y:S02]  /*97b0*/  PLOP3.LUT P0, PT, PT, PT, UP3, 0x40, 0x0 ;  /* 0x000000000000781c */ /* 0x000fe40003f0e838 */
[----:B------:R-:W-:Y:S01]  /*97c0*/  ISETP.LT.OR P1, PT, R2, 0x19, P1 ;  /* 0x000000190200780c */ /* 0x000fe20000f21670 */
[--C-:B---3--:R-:W-:Y:S01]  /*97d0*/  FFMA.FTZ R4, R7, c[0x0][0x2d0], -R173.reuse ;  /* 0x0000b40007047a23 */ /* 0x108fe200000108ad */
[----:B------:R-:W-:Y:S02]  /*97e0*/  ISETP.GT.AND P0, PT, R0, 0x20, P0 ;  /* 0x000000200000780c */ /* 0x000fe40000704270 */
[----:B------:R-:W-:Y:S01]  /*97f0*/  FSEL R204, R30, -INF , !P1 ;  /* 0xff8000001ecc7808 */ /* 0x000fe20004800000 */
[----:B------:R3:W3:Y:S01]  /*9800*/  MUFU.EX2 R24, R4 ;  /* 0x0000000400187308 */ /* 0x0006e20000000800 */
[----:B------:R-:W-:Y:S02]  /*9810*/  PLOP3.LUT P1, PT, PT, PT, UP2, 0x40, 0x0 ;  /* 0x000000000000781c */ /* 0x000fe40003f2e828 */
[----:B------:R-:W-:Y:S02]  /*9820*/  ISETP.LT.OR P0, PT, R2, 0x21, P0 ;  /* 0x000000210200780c */ /* 0x000fe40000701670 */
[----:B------:R-:W-:Y:S01]  /*9830*/  ISETP.GT.AND P1, PT, R0, 0x21, P1 ;  /* 0x000000210000780c */ /* 0x000fe20000f24270 */
[----:B-1----:R-:W-:Y:S01]  /*9840*/  FFMA.FTZ R3, R18, c[0x0][0x2d0], -R173 ;  /* 0x0000b40012037a23 */ /* 0x002fe200000108ad */
[----:B------:R-:W-:Y:S02]  /*9850*/  FSEL R212, R42, -INF , !P0 ;  /* 0xff8000002ad47808 */ /* 0x000fe40004000000 */
[----:B------:R-:W-:Y:S01]  /*9860*/  PLOP3.LUT P0, PT, PT, PT, UP1, 0x40, 0x0 ;  /* 0x000000000000781c */ /* 0x000fe20003f0e818 */
[----:B------:R1:W1:Y:S01]  /*9870*/  MUFU.EX2 R51, R3 ;  /* 0x0000000300337308 */ /* 0x0002620000000800 */
[----:B--2---:R-:W-:Y:S02]  /*9880*/  FMNMX.FTZ R167, R167, R6, !PT ;  /* 0x00000006a7a77209 */ /* 0x004fe40007810000 */
[----:B------:R-:W-:Y:S02]  /*9890*/  ISETP.LT.OR P1, PT, R2, 0x22, P1 ;  /* 0x000000220200780c */ /* 0x000fe40000f21670 */
[----:B------:R-:W-:Y:S02]  /*98a0*/  ISETP.GT.AND P0, PT, R0, 0x28, P0 ;  /* 0x000000280000780c */ /* 0x000fe40000704270 */
[----:B------:R-:W-:Y:S02]  /*98b0*/  FSEL R214, R43, -INF , !P1 ;  /* 0xff8000002bd67808 */ /* 0x000fe40004800000 */
[----:B------:R-:W-:Y:S02]  /*98c0*/  FSETP.NEU.FTZ.AND P1, PT, R168, -INF , PT ;  /* 0xff800000a800780b */ /* 0x000fe40003f3d000 */
[----:B------:R-:W-:Y:S02]  /*98d0*/  ISETP.LT.OR P0, PT, R2, 0x29, P0 ;  /* 0x000000290200780c */ /* 0x000fe40000701670 */
[----:B------:R-:W-:Y:S02]  /*98e0*/  FSEL R174, R174, RZ, P1 ;  /* 0x000000ffaeae7208 */ /* 0x000fe40000800000 */
[----:B---3--:R-:W-:Y:S02]  /*98f0*/  FMNMX.FTZ R4, R11, R5, !PT ;  /* 0x000000050b047209 */ /* 0x008fe40007810000 */
[----:B------:R-:W2:Y:S01]  /*9900*/  SHFL.BFLY PT, R5, R167, 0x1, 0x1f ;  /* 0x0c201f00a7057f89 */ /* 0x000ea200000e0000 */
[----:B------:R-:W-:Y:S02]  /*9910*/  FSEL R213, R46, -INF , !P0 ;  /* 0xff8000002ed57808 */ /* 0x000fe40004000000 */
[----:B------:R-:W-:Y:S02]  /*9920*/  FMNMX.FTZ R4, R14, R4, !PT ;  /* 0x000000040e047209 */ /* 0x000fe40007810000 */
[----:B------:R-:W-:Y:S01]  /*9930*/  PLOP3.LUT P0, PT, PT, PT, UP0, 0x40, 0x0 ;  /* 0x000000000000781c */ /* 0x000fe20003f0e808 */
[----:B------:R-:W-:Y:S01]  /*9940*/  UISETP.GT.AND UP0, UPT, UR23, UR5, UPT ;  /* 0x000000051700728c */ /* 0x000fe2000bf04270 */
[----:B------:R-:W-:Y:S01]  /*9950*/  FMNMX.FTZ R4, R15, R4, !PT ;  /* 0x000000040f047209 */ /* 0x000fe20007810000 */
[----:B------:R-:W-:Y:S01]  /*9960*/  UIADD3 UR23, UR23, -0x1, URZ ;  /* 0xffffffff17177890 */ /* 0x000fe2000fffe03f */
[----:B------:R-:W-:Y:S02]  /*9970*/  ISETP.GT.AND P0, PT, R0, 0x29, P0 ;  /* 0x000000290000780c */ /* 0x000fe40000704270 */
[----:B------:R-:W-:Y:S02]  /*9980*/  FMNMX.FTZ R4, R201, R4, !PT ;  /* 0x00000004c9047209 */ /* 0x000fe40007810000 */
[----:B------:R-:W-:Y:S01]  /*9990*/  ISETP.LT.OR P0, PT, R2, 0x2a, P0 ;  /* 0x0000002a0200780c */ /* 0x000fe20000701670 */
[--C-:B------:R-:W-:Y:S01]  /*99a0*/  FFMA.FTZ R2, R192, c[0x0][0x2d0], -R174.reuse ;  /* 0x0000b400c0027a23 */ /* 0x100fe200000108ae */
[----:B------:R-:W-:Y:S02]  /*99b0*/  FMNMX.FTZ R4, R203, R4, !PT ;  /* 0x00000004cb047209 */ /* 0x000fe40007810000 */
[----:B------:R-:W-:Y:S01]  /*99c0*/  FSEL R172, R47, -INF , !P0 ;  /* 0xff8000002fac7808 */ /* 0x000fe20004000000 */
[----:B------:R3:W-:Y:S01]  /*99d0*/  MUFU.EX2 R6, R2 ;  /* 0x0000000200067308 */ /* 0x0007e20000000800 */
[----:B-1----:R-:W-:Y:S01]  /*99e0*/  FMNMX.FTZ R3, R204, R4, !PT ;  /* 0x00000004cc037209 */ /* 0x002fe20007810000 */
[--C-:B------:R-:W-:Y:S01]  /*99f0*/  FFMA.FTZ R4, R175, c[0x0][0x2d0], -R174.reuse ;  /* 0x0000b400af047a23 */ /* 0x100fe200000108ae */
[----:B----4-:R-:W-:Y:S02]  /*9a00*/  MOV R46, R21 ;  /* 0x00000015002e7202 */ /* 0x010fe40000000f00 */
[----:B------:R-:W-:Y:S02]  /*9a10*/  FMNMX.FTZ R3, R207, R3, !PT ;  /* 0x00000003cf037209 */ /* 0x000fe40007810000 */
[----:B--2---:R-:W-:Y:S02]  /*9a20*/  FMNMX.FTZ R167, R167, R5, !PT ;  /* 0x00000005a7a77209 */ /* 0x004fe40007810000 */
[----:B------:R-:W-:Y:S01]  /*9a30*/  FMNMX.FTZ R0, R212, R3, !PT ;  /* 0x00000003d4007209 */ /* 0x000fe20007810000 */
[--C-:B------:R-:W-:Y:S01]  /*9a40*/  FFMA.FTZ R3, R19, c[0x0][0x2d0], -R174.reuse ;  /* 0x0000b40013037a23 */ /* 0x100fe200000108ae */
[C---:B------:R-:W-:Y:S01]  /*9a50*/  FSETP.NEU.FTZ.AND P0, PT, R167.reuse, -INF , PT ;  /* 0xff800000a700780b */ /* 0x040fe20003f1d000 */
[----:B------:R-:W-:Y:S01]  /*9a60*/  FMUL.FTZ R175, R167, c[0x0][0x2d0] ;  /* 0x0000b400a7af7a20 */ /* 0x000fe20000410000 */
[----:B------:R-:W-:Y:S01]  /*9a70*/  FMNMX.FTZ R0, R214, R0, !PT ;  /* 0x00000000d6007209 */ /* 0x000fe20007810000 */
[----:B------:R1:W-:Y:S01]  /*9a80*/  MUFU.EX2 R49, R3 ;  /* 0x0000000300317308 */ /* 0x0003e20000000800 */
[----:B------:R-:W-:Y:S02]  /*9a90*/  MOV R43, R20 ;  /* 0x00000014002b7202 */ /* 0x000fe40000000f00 */
[----:B------:R-:W-:Y:S01]  /*9aa0*/  FSEL R175, R175, RZ, P0 ;  /* 0x000000ffafaf7208 */ /* 0x000fe20000000000 */
[----:B------:R-:W-:Y:S01]  /*9ab0*/  LDSM.16.MT88.4 R20, [R225+0x2080] ;  /* 0x00208000e114783b */ /* 0x000fe20000004200 */
[----:B------:R-:W-:Y:S02]  /*9ac0*/  FMNMX.FTZ R0, R213, R0, !PT ;  /* 0x00000000d5007209 */ /* 0x000fe40007810000 */
[----:B------:R-:W-:Y:S02]  /*9ad0*/  F2FP.PACK_AB R192, R24, R43 ;  /* 0x0000002b18c0723e */ /* 0x000fe400000000ff */
[----:B------:R-:W-:Y:S01]  /*9ae0*/  FMNMX.FTZ R0, R172, R0, !PT ;  /* 0x00000000ac007209 */ /* 0x000fe20007810000 */
[----:B---3--:R-:W-:Y:S01]  /*9af0*/  FFMA.FTZ R2, R193, c[0x0][0x2d0], -R174 ;  /* 0x0000b400c1027a23 */ /* 0x008fe200000108ae */
[----:B------:R2:W-:Y:S01]  /*9b00*/  MUFU.EX2 R45, R4 ;  /* 0x00000004002d7308 */ /* 0x0005e20000000800 */
[----:B------:R-:W-:Y:S02]  /*9b10*/  F2FP.PACK_AB R194, R51, R46 ;  /* 0x0000002e33c2723e */ /* 0x000fe400000000ff */
[----:B------:R-:W-:Y:S07]  /*9b20*/  MOV R42, R34 ;  /* 0x00000022002a7202 */ /* 0x000fee0000000f00 */
[----:B------:R3:W4:Y:S01]  /*9b30*/  MUFU.EX2 R50, R2 ;  /* 0x0000000200327308 */ /* 0x0007220000000800 */
[--C-:B-1----:R-:W-:Y:S09]  /*9b40*/  FFMA.FTZ R3, R8, c[0x0][0x2d0], -R175.reuse ;  /* 0x0000b40008037a23 */ /* 0x102ff200000108af */
[----:B------:R1:W-:Y:S01]  /*9b50*/  MUFU.EX2 R44, R3 ;  /* 0x00000003002c7308 */ /* 0x0003e20000000800 */
[--C-:B--2---:R-:W-:Y:S09]  /*9b60*/  FFMA.FTZ R4, R12, c[0x0][0x2d0], -R175.reuse ;  /* 0x0000b4000c047a23 */ /* 0x104ff200000108af */
[----:B------:R-:W-:Y:S01]  /*9b70*/  MUFU.EX2 R7, R4 ;  /* 0x0000000400077308 */ /* 0x000fe20000000800 */
[----:B---3--:R-:W2:Y:S01]  /*9b80*/  SHFL.BFLY PT, R2, R0, 0x2, 0x1f ;  /* 0x0c401f0000027f89 */ /* 0x008ea200000e0000 */
[----:B----4-:R-:W-:Y:S01]  /*9b90*/  F2FP.PACK_AB R195, R49, R50 ;  /* 0x0000003231c3723e */ /* 0x010fe200000000ff */
[--C-:B-1----:R-:W-:Y:S07]  /*9ba0*/  FFMA.FTZ R3, R17, c[0x0][0x2d0], -R175.reuse ;  /* 0x0000b40011037a23 */ /* 0x102fee00000108af */
[----:B------:R2:W-:Y:S02]  /*9bb0*/  MUFU.EX2 R47, R3 ;  /* 0x00000003002f7308 */ /* 0x0005e40000000800 */
[----:B--2---:R-:W-:Y:S01]  /*9bc0*/  FMNMX.FTZ R3, R0, R2, !PT ;  /* 0x0000000200037209 */ /* 0x004fe20007810000 */
[----:B------:R-:W-:Y:S01]  /*9bd0*/  FFMA.FTZ R2, R13, c[0x0][0x2d0], -R175 ;  /* 0x0000b4000d027a23 */ /* 0x000fe200000108af */
[----:B------:R-:W-:Y:S06]  /*9be0*/  FSEL R0, R169, RZ, P2 ;  /* 0x000000ffa9007208 */ /* 0x000fec0001000000 */
[----:B------:R1:W-:Y:S01]  /*9bf0*/  MUFU.EX2 R48, R2 ;  /* 0x0000000200307308 */ /* 0x0003e20000000800 */
[----:B------:R-:W2:Y:S01]  /*9c00*/  SHFL.BFLY PT, R4, R3, 0x1, 0x1f ;  /* 0x0c201f0003047f89 */ /* 0x000ea200000e0000 */
[----:B------:R-:W-:Y:S04]  /*9c10*/  FADD.FTZ R0, -R0, R164 ;  /* 0x000000a400007221 */ /* 0x000fe80000010100 */
[----:B------:R-:W-:Y:S04]  /*9c20*/  FMUL.FTZ R0, R0, c[0x0][0x2d0] ;  /* 0x0000b40000007a20 */ /* 0x000fe80000410000 */
[----:B------:R3:W4:Y:S01]  /*9c30*/  MUFU.EX2 R165, R0 ;  /* 0x0000000000a57308 */ /* 0x0007220000000800 */
[----:B-1----:R-:W-:Y:S02]  /*9c40*/  FSEL R2, R168, RZ, P1 ;  /* 0x000000ffa8027208 */ /* 0x002fe40000800000 */
[----:B--2---:R-:W-:Y:S03]  /*9c50*/  FMNMX.FTZ R3, R3, R4, !PT ;  /* 0x0000000403037209 */ /* 0x004fe60007810000 */
[----:B------:R-:W-:Y:S02]  /*9c60*/  FADD.FTZ R2, -R2, R166 ;  /* 0x000000a602027221 */ /* 0x000fe40000010100 */
[----:B------:R-:W-:Y:S02]  /*9c70*/  FMUL.FTZ R166, R3, c[0x0][0x2d0] ;  /* 0x0000b40003a67a20 */ /* 0x000fe40000410000 */
[----:B------:R-:W-:Y:S01]  /*9c80*/  FMUL.FTZ R2, R2, c[0x0][0x2d0] ;  /* 0x0000b40002027a20 */ /* 0x000fe20000410000 */
[----:B---3--:R-:W-:Y:S01]  /*9c90*/  FSEL R0, R167, RZ, P0 ;  /* 0x000000ffa7007208 */ /* 0x008fe20000000000 */
[----:B----4-:R-:W-:Y:S01]  /*9ca0*/  FMUL.FTZ R5, R165, R177 ;  /* 0x000000b1a5057220 */ /* 0x010fe20000410000 */
[----:B------:R-:W-:Y:S01]  /*9cb0*/  FSETP.NEU.FTZ.AND P0, PT, R3, -INF , PT ;  /* 0xff8000000300780b */ /* 0x000fe20003f1d000 */
[----:B------:R-:W1:Y:S01]  /*9cc0*/  MUFU.EX2 R164, R2 ;  /* 0x0000000200a47308 */ /* 0x000e620000000800 */
[C---:B------:R-:W-:Y:S02]  /*9cd0*/  FMUL.FTZ R16, R165.reuse, R188 ;  /* 0x000000bca5107220 */ /* 0x040fe40000410000 */
[----:B------:R-:W-:Y:S01]  /*9ce0*/  FADD.FTZ R0, -R0, R170 ;  /* 0x000000aa00007221 */ /* 0x000fe20000010100 */
[----:B------:R-:W-:Y:S01]  /*9cf0*/  FSEL R166, R166, RZ, P0 ;  /* 0x000000ffa6a67208 */ /* 0x000fe20000000000 */
[C---:B------:R-:W-:Y:S01]  /*9d00*/  FMUL.FTZ R17, R165.reuse, R189 ;  /* 0x000000bda5117220 */ /* 0x040fe20000410000 */
[----:B------:R-:W-:Y:S01]  /*9d10*/  MOV R170, R7 ;  /* 0x0000000700aa7202 */ /* 0x000fe20000000f00 */
[----:B------:R-:W-:Y:S02]  /*9d20*/  FMUL.FTZ R0, R0, c[0x0][0x2d0] ;  /* 0x0000b40000007a20 */ /* 0x000fe40000410000 */
[--C-:B------:R-:W-:Y:S02]  /*9d30*/  FFMA.FTZ R4, R14, c[0x0][0x2d0], -R166.reuse ;  /* 0x0000b4000e047a23 */ /* 0x100fe400000108a6 */
[----:B------:R2:W3:Y:S01]  /*9d40*/  MUFU.EX2 R2, R0 ;  /* 0x0000000000027308 */ /* 0x0004e20000000800 */
[C---:B------:R-:W-:Y:S02]  /*9d50*/  FMUL.FTZ R32, R165.reuse, R144 ;  /* 0x00000090a5207220 */ /* 0x040fe40000410000 */
[C---:B------:R-:W-:Y:S02]  /*9d60*/  FMUL.FTZ R33, R165.reuse, R145 ;  /* 0x00000091a5217220 */ /* 0x040fe40000410000 */
[C---:B------:R-:W-:Y:S02]  /*9d70*/  FMUL.FTZ R52, R165.reuse, R52 ;  /* 0x00000034a5347220 */ /* 0x040fe40000410000 */
[C---:B------:R-:W-:Y:S02]  /*9d80*/  FMUL.FTZ R53, R165.reuse, R53 ;  /* 0x00000035a5357220 */ /* 0x040fe40000410000 */
[C---:B------:R-:W-:Y:S01]  /*9d90*/  FMUL.FTZ R64, R165.reuse, R64 ;  /* 0x00000040a5407220 */ /* 0x040fe20000410000 */
[----:B------:R4:W-:Y:S01]  /*9da0*/  MUFU.EX2 R220, R4 ;  /* 0x0000000400dc7308 */ /* 0x0009e20000000800 */
[----:B------:R-:W-:Y:S02]  /*9db0*/  FMUL.FTZ R65, R165, R65 ;  /* 0x00000041a5417220 */ /* 0x000fe40000410000 */
[C---:B-1----:R-:W-:Y:S02]  /*9dc0*/  FMUL.FTZ R7, R164.reuse, R179 ;  /* 0x000000b3a4077220 */ /* 0x042fe40000410000 */
[C---:B------:R-:W-:Y:S02]  /*9dd0*/  FMUL.FTZ R18, R164.reuse, R190 ;  /* 0x000000bea4127220 */ /* 0x040fe40000410000 */
[C---:B------:R-:W-:Y:S02]  /*9de0*/  FMUL.FTZ R19, R164.reuse, R191 ;  /* 0x000000bfa4137220 */ /* 0x040fe40000410000 */
[C---:B------:R-:W-:Y:S02]  /*9df0*/  FMUL.FTZ R34, R164.reuse, R146 ;  /* 0x00000092a4227220 */ /* 0x040fe40000410000 */
[C---:B------:R-:W-:Y:S02]  /*9e00*/  FMUL.FTZ R54, R164.reuse, R54 ;  /* 0x00000036a4367220 */ /* 0x040fe40000410000 */
[----:B------:R-:W-:Y:S02]  /*9e10*/  FMUL.FTZ R55, R164, R55 ;  /* 0x00000037a4377220 */ /* 0x000fe40000410000 */
[--C-:B--2---:R-:W-:Y:S02]  /*9e20*/  FFMA.FTZ R0, R10, c[0x0][0x2d0], -R166.reuse ;  /* 0x0000b4000a007a23 */ /* 0x104fe400000108a6 */
[C---:B---3--:R-:W-:Y:S01]  /*9e30*/  FMUL.FTZ R8, R2.reuse, R180 ;  /* 0x000000b402087220 */ /* 0x048fe20000410000 */
[----:B------:R-:W-:Y:S01]  /*9e40*/  MOV R180, R24 ;  /* 0x0000001800b47202 */ /* 0x000fe20000000f00 */
[----:B------:R1:W-:Y:S01]  /*9e50*/  MUFU.EX2 R217, R0 ;  /* 0x0000000000d97308 */ /* 0x0003e20000000800 */
[C---:B------:R-:W-:Y:S01]  /*9e60*/  FMUL.FTZ R9, R2.reuse, R181 ;  /* 0x000000b502097220 */ /* 0x040fe20000410000 */
[----:B------:R-:W-:Y:S01]  /*9e70*/  MOV R181, R35 ;  /* 0x0000002300b57202 */ /* 0x000fe20000000f00 */
[C---:B------:R-:W-:Y:S01]  /*9e80*/  FMUL.FTZ R12, R2.reuse, R184 ;  /* 0x000000b8020c7220 */ /* 0x040fe20000410000 */
[----:B------:R-:W-:Y:S01]  /*9e90*/  MOV R184, R51 ;  /* 0x0000003300b87202 */ /* 0x000fe20000000f00 */
[--C-:B----4-:R-:W-:Y:S01]  /*9ea0*/  FFMA.FTZ R4, R15, c[0x0][0x2d0], -R166.reuse ;  /* 0x0000b4000f047a23 */ /* 0x110fe200000108a6 */
[----:B------:R-:W-:Y:S01]  /*9eb0*/  MOV R191, R180 ;  /* 0x000000b400bf7202 */ /* 0x000fe20000000f00 */
[C---:B------:R-:W-:Y:S01]  /*9ec0*/  FMUL.FTZ R13, R2.reuse, R185 ;  /* 0x000000b9020d7220 */ /* 0x040fe20000410000 */
[----:B------:R-:W-:Y:S01]  /*9ed0*/  MOV R185, R46 ;  /* 0x0000002e00b97202 */ /* 0x000fe20000000f00 */
[C---:B------:R-:W-:Y:S01]  /*9ee0*/  FMUL.FTZ R24, R2.reuse, R136 ;  /* 0x0000008802187220 */ /* 0x040fe20000410000 */
[----:B-----5:R2:W3:Y:S01]  /*9ef0*/  MUFU.EX2 R221, R4 ;  /* 0x0000000400dd7308 */ /* 0x0204e20000000800 */
[C---:B------:R-:W-:Y:S02]  /*9f00*/  FMUL.FTZ R25, R2.reuse, R137 ;  /* 0x0000008902197220 */ /* 0x040fe40000410000 */
[C---:B------:R-:W-:Y:S02]  /*9f10*/  FMUL.FTZ R29, R2.reuse, R141 ;  /* 0x0000008d021d7220 */ /* 0x040fe40000410000 */
[----:B------:R-:W-:Y:S02]  /*9f20*/  FMUL.FTZ R28, R2, R140 ;  /* 0x0000008c021c7220 */ /* 0x000fe40000410000 */
[----:B------:R-:W-:Y:S02]  /*9f30*/  FMUL.FTZ R35, R164, R147 ;  /* 0x00000093a4237220 */ /* 0x000fe40000410000 */
[C---:B------:R-:W-:Y:S01]  /*9f40*/  FMUL.FTZ R40, R2.reuse, R152 ;  /* 0x0000009802287220 */ /* 0x040fe20000410000 */
[----:B------:R-:W-:Y:S01]  /*9f50*/  MOV R152, R41 ;  /* 0x0000002900987202 */ /* 0x000fe20000000f00 */
[----:B------:R-:W-:Y:S01]  /*9f60*/  FMUL.FTZ R41, R2, R153 ;  /* 0x0000009902297220 */ /* 0x000fe20000410000 */
[----:B------:R-:W-:Y:S01]  /*9f70*/  MOV R153, R42 ;  /* 0x0000002a00997202 */ /* 0x000fe20000000f00 */
[----:B------:R-:W-:Y:S01]  /*9f80*/  FMUL.FTZ R51, R164, R163 ;  /* 0x000000a3a4337220 */ /* 0x000fe20000410000 */
[----:B------:R-:W-:Y:S01]  /*9f90*/  LDSM.16.MT88.4 R144, [R226+0x2880] ;  /* 0x00288000e290783b */ /* 0x000fe20000004200 */
[----:B-1----:R-:W-:Y:S02]  /*9fa0*/  FFMA.FTZ R0, R11, c[0x0][0x2d0], -R166 ;  /* 0x0000b4000b007a23 */ /* 0x002fe400000108a6 */
[C---:B------:R-:W-:Y:S02]  /*9fb0*/  FMUL.FTZ R56, R2.reuse, R56 ;  /* 0x0000003802387220 */ /* 0x040fe40000410000 */
[----:B------:R1:W4:Y:S01]  /*9fc0*/  MUFU.EX2 R218, R0 ;  /* 0x0000000000da7308 */ /* 0x0003220000000800 */
[C---:B------:R-:W-:Y:S02]  /*9fd0*/  FMUL.FTZ R57, R2.reuse, R57 ;  /* 0x0000003902397220 */ /* 0x040fe40000410000 */
[C---:B------:R-:W-:Y:S02]  /*9fe0*/  FMUL.FTZ R60, R2.reuse, R60 ;  /* 0x0000003c023c7220 */ /* 0x040fe40000410000 */
[----:B--2---:R-:W-:Y:S01]  /*9ff0*/  FMUL.FTZ R4, R165, R176 ;  /* 0x000000b0a5047220 */ /* 0x004fe20000410000 */
[----:B------:R-:W-:Y:S01]  /*a000*/  F2FP.PACK_AB R176, R47, R44 ;  /* 0x0000002c2fb0723e */ /* 0x000fe200000000ff */
[----:B------:R-:W-:Y:S01]  /*a010*/  FMUL.FTZ R61, R2, R61 ;  /* 0x0000003d023d7220 */ /* 0x000fe20000410000 */
[----:B---3--:R-:W-:Y:S01]  /*a020*/  F2FP.PACK_AB R179, R221, R220 ;  /* 0x000000dcddb3723e */ /* 0x008fe200000000ff */
[C---:B------:R-:W-:Y:S02]  /*a030*/  FMUL.FTZ R66, R164.reuse, R66 ;  /* 0x00000042a4427220 */ /* 0x040fe40000410000 */
[C---:B------:R-:W-:Y:S02]  /*a040*/  FMUL.FTZ R67, R164.reuse, R67 ;  /* 0x00000043a4437220 */ /* 0x040fe40000410000 */
[C---:B------:R-:W-:Y:S02]  /*a050*/  FMUL.FTZ R68, R165.reuse, R68 ;  /* 0x00000044a5447220 */ /* 0x040fe40000410000 */
[----:B------:R-:W-:Y:S02]  /*a060*/  FMUL.FTZ R69, R165, R69 ;  /* 0x00000045a5457220 */ /* 0x000fe40000410000 */
[C---:B------:R-:W-:Y:S02]  /*a070*/  FMUL.FTZ R70, R164.reuse, R70 ;  /* 0x00000046a4467220 */ /* 0x040fe40000410000 */
[----:B------:R-:W-:Y:S02]  /*a080*/  FMUL.FTZ R71, R164, R71 ;  /* 0x00000047a4477220 */ /* 0x000fe40000410000 */
[C---:B------:R-:W-:Y:S02]  /*a090*/  FMUL.FTZ R72, R2.reuse, R72 ;  /* 0x0000004802487220 */ /* 0x040fe40000410000 */
[C---:B------:R-:W-:Y:S01]  /*a0a0*/  FMUL.FTZ R73, R2.reuse, R73 ;  /* 0x0000004902497220 */ /* 0x040fe20000410000 */
[----:B-1----:R-:W-:Y:S01]  /*a0b0*/  FSEL R0, R3, RZ, P0 ;  /* 0x000000ff03007208 */ /* 0x002fe20000000000 */
[----:B------:R-:W-:Y:S01]  /*a0c0*/  FMUL.FTZ R76, R2, R76 ;  /* 0x0000004c024c7220 */ /* 0x000fe20000410000 */
[----:B----4-:R-:W-:Y:S01]  /*a0d0*/  F2FP.PACK_AB R177, R218, R217 ;  /* 0x000000d9dab1723e */ /* 0x010fe200000000ff */
[----:B------:R-:W-:Y:S01]  /*a0e0*/  FMUL.FTZ R77, R2, R77 ;  /* 0x0000004d024d7220 */ /* 0x000fe20000410000 */
[----:B------:R-:W-:Y:S01]  /*a0f0*/  PLOP3.LUT P0, PT, PT, PT, UP0, 0x80, 0x0 ;  /* 0x000000000000781c */ /* 0x000fe20003f0f008 */
[----:B------:R-:W-:Y:S01]  /*a100*/  FADD.FTZ R0, -R0, R171 ;  /* 0x000000ab00007221 */ /* 0x000fe20000010100 */
[----:B------:R-:W-:Y:S01]  /*a110*/  MOV R171, R6 ;  /* 0x0000000600ab7202 */ /* 0x000fe20000000f00 */
[----:B------:R-:W-:Y:S01]  /*a120*/  FMUL.FTZ R6, R164, R178 ;  /* 0x000000b2a4067220 */ /* 0x000fe20000410000 */
[----:B------:R-:W-:Y:S01]  /*a130*/  F2FP.PACK_AB R178, R48, R170 ;  /* 0x000000aa30b2723e */ /* 0x000fe200000000ff */
[----:B------:R-:W-:Y:S01]  /*a140*/  FMUL.FTZ R0, R0, c[0x0][0x2d0] ;  /* 0x0000b40000007a20 */ /* 0x000fe20000410000 */
[----:B------:R-:W-:Y:S01]  /*a150*/  F2FP.PACK_AB R193, R171, R45 ;  /* 0x0000002dabc1723e */ /* 0x000fe200000000ff */
[C---:B------:R-:W-:Y:S02]  /*a160*/  FMUL.FTZ R80, R165.reuse, R80 ;  /* 0x00000050a5507220 */ /* 0x040fe40000410000 */
[----:B------:R-:W-:Y:S02]  /*a170*/  FMUL.FTZ R81, R165, R81 ;  /* 0x00000051a5517220 */ /* 0x000fe40000410000 */
[----:B------:R-:W1:Y:S01]  /*a180*/  MUFU.EX2 R0, R0 ;  /* 0x0000000000007308 */ /* 0x000e620000000800 */
[C---:B------:R-:W-:Y:S01]  /*a190*/  FMUL.FTZ R82, R164.reuse, R82 ;  /* 0x00000052a4527220 */ /* 0x040fe20000410000 */
[-C--:B------:R-:W-:Y:S01]  /*a1a0*/  HMMA.16816.F32 R4, R192, R20.reuse, R4 ;  /* 0x00000014c004723c */ /* 0x080fe20000001804 */
[C---:B------:R-:W-:Y:S02]  /*a1b0*/  FMUL.FTZ R83, R164.reuse, R83 ;  /* 0x00000053a4537220 */ /* 0x040fe40000410000 */
[--C-:B------:R-:W-:Y:S02]  /*a1c0*/  FFMA.FTZ R140, R197, c[0x0][0x2d0], -R173.reuse ;  /* 0x0000b400c58c7a23 */ /* 0x100fe400000108ad */
[C---:B------:R-:W-:Y:S02]  /*a1d0*/  FMUL.FTZ R84, R165.reuse, R84 ;  /* 0x00000054a5547220 */ /* 0x040fe40000410000 */
[C---:B------:R-:W-:Y:S02]  /*a1e0*/  FMUL.FTZ R85, R165.reuse, R85 ;  /* 0x00000055a5557220 */ /* 0x040fe40000410000 */
[C---:B------:R-:W-:Y:S03]  /*a1f0*/  FMUL.FTZ R86, R164.reuse, R86 ;  /* 0x00000056a4567220 */ /* 0x040fe60000410000 */
[----:B------:R-:W-:Y:S02]  /*a200*/  FMUL.FTZ R87, R164, R87 ;  /* 0x00000057a4577220 */ /* 0x000fe40000410000 */
[C---:B------:R-:W-:Y:S02]  /*a210*/  FMUL.FTZ R88, R2.reuse, R88 ;  /* 0x0000005802587220 */ /* 0x040fe40000410000 */
[C---:B------:R-:W-:Y:S02]  /*a220*/  FMUL.FTZ R89, R2.reuse, R89 ;  /* 0x0000005902597220 */ /* 0x040fe40000410000 */
[C---:B------:R-:W-:Y:S02]  /*a230*/  FMUL.FTZ R92, R2.reuse, R92 ;  /* 0x0000005c025c7220 */ /* 0x040fe40000410000 */
[----:B------:R-:W-:Y:S02]  /*a240*/  FMUL.FTZ R93, R2, R93 ;  /* 0x0000005d025d7220 */ /* 0x000fe40000410000 */
[C---:B-1----:R-:W-:Y:S01]  /*a250*/  FMUL.FTZ R10, R0.reuse, R182 ;  /* 0x000000b6000a7220 */ /* 0x042fe20000410000 */
[----:B------:R-:W-:Y:S01]  /*a260*/  MOV R182, R48 ;  /* 0x0000003000b67202 */ /* 0x000fe20000000f00 */
[C---:B------:R-:W-:Y:S01]  /*a270*/  FMUL.FTZ R11, R0.reuse, R183 ;  /* 0x000000b7000b7220 */ /* 0x040fe20000410000 */
[----:B------:R-:W-:Y:S01]  /*a280*/  MOV R183, R50 ;  /* 0x0000003200b77202 */ /* 0x000fe20000000f00 */
[C---:B------:R-:W-:Y:S02]  /*a290*/  FMUL.FTZ R26, R0.reuse, R138 ;  /* 0x0000008a001a7220 */ /* 0x040fe40000410000 */
[C---:B------:R-:W-:Y:S02]  /*a2a0*/  FMUL.FTZ R27, R0.reuse, R139 ;  /* 0x0000008b001b7220 */ /* 0x040fe40000410000 */
[----:B------:R-:W-:Y:S01]  /*a2b0*/  LDSM.16.MT88.4 R136, [R227+0x2080] ;  /* 0x00208000e388783b */ /* 0x000fe20000004200 */
[C---:B------:R-:W-:Y:S01]  /*a2c0*/  HMMA.16816.F32 R8, R176.reuse, R20, R8 ;  /* 0x00000014b008723c */ /* 0x040fe20000001808 */
[C---:B------:R-:W-:Y:S01]  /*a2d0*/  FMUL.FTZ R14, R0.reuse, R186 ;  /* 0x000000ba000e7220 */ /* 0x040fe20000410000 */
[----:B------:R-:W-:Y:S01]  /*a2e0*/  MOV R186, R47 ;  /* 0x0000002f00ba7202 */ /* 0x000fe20000000f00 */
[C---:B------:R-:W-:Y:S01]  /*a2f0*/  FMUL.FTZ R15, R0.reuse, R187 ;  /* 0x000000bb000f7220 */ /* 0x040fe20000410000 */
[----:B------:R-:W-:Y:S01]  /*a300*/  MOV R187, R171 ;  /* 0x000000ab00bb7202 */ /* 0x000fe20000000f00 */
[C---:B------:R-:W-:Y:S01]  /*a310*/  FMUL.FTZ R30, R0.reuse, R142 ;  /* 0x0000008e001e7220 */ /* 0x040fe20000410000 */
[----:B------:R1:W-:Y:S01]  /*a320*/  MUFU.EX2 R171, R140 ;  /* 0x0000008c00ab7308 */ /* 0x0003e20000000800 */
[C---:B------:R-:W-:Y:S02]  /*a330*/  FMUL.FTZ R20, R165.reuse, R132 ;  /* 0x00000084a5147220 */ /* 0x040fe40000410000 */
[C---:B------:R-:W-:Y:S01]  /*a340*/  FMUL.FTZ R21, R165.reuse, R133 ;  /* 0x00000085a5157220 */ /* 0x040fe20000410000 */
[-C--:B------:R-:W-:Y:S02]  /*a350*/  HMMA.16816.F32 R12, R176, R22.reuse, R12 ;  /* 0x00000016b00c723c */ /* 0x080fe4000000180c */
[C---:B------:R-:W-:Y:S02]  /*a360*/  FMUL.FTZ R31, R0.reuse, R143 ;  /* 0x0000008f001f7220 */ /* 0x040fe40000410000 */
[C---:B------:R-:W-:Y:S01]  /*a370*/  FMUL.FTZ R42, R0.reuse, R154 ;  /* 0x0000009a002a7220 */ /* 0x040fe20000410000 */
[----:B------:R-:W-:Y:S01]  /*a380*/  MOV R154, R43 ;  /* 0x0000002b009a7202 */ /* 0x000fe20000000f00 */
[----:B------:R-:W-:Y:S01]  /*a390*/  FMUL.FTZ R43, R0, R155 ;  /* 0x0000009b002b7220 */ /* 0x000fe20000410000 */
[----:B------:R-:W-:Y:S01]  /*a3a0*/  MOV R155, R44 ;  /* 0x0000002c009b7202 */ /* 0x000fe20000000f00 */
[C---:B------:R-:W-:Y:S01]  /*a3b0*/  HMMA.16816.F32 R16, R192.reuse, R22, R16 ;  /* 0x00000016c010723c */ /* 0x040fe20000001810 */
[C---:B------:R-:W-:Y:S03]  /*a3c0*/  FMUL.FTZ R44, R2.reuse, R156 ;  /* 0x0000009c022c7220 */ /* 0x040fe60000410000 */
[----:B------:R-:W-:Y:S01]  /*a3d0*/  MOV R156, R45 ;  /* 0x0000002d009c7202 */ /* 0x000fe20000000f00 */
[----:B------:R-:W-:Y:S01]  /*a3e0*/  FMUL.FTZ R45, R2, R157 ;  /* 0x0000009d022d7220 */ /* 0x000fe20000410000 */
[----:B------:R-:W-:Y:S01]  /*a3f0*/  MOV R157, R181 ;  /* 0x000000b5009d7202 */ /* 0x000fe20000000f00 */
[C---:B------:R-:W-:Y:S01]  /*a400*/  FMUL.FTZ R22, R164.reuse, R134 ;  /* 0x00000086a4167220 */ /* 0x040fe20000410000 */
[----:B------:R-:W-:Y:S01]  /*a410*/  MOV R181, R49 ;  /* 0x0000003100b57202 */ /* 0x000fe20000000f00 */
[----:B------:R-:W-:Y:S02]  /*a420*/  FMUL.FTZ R23, R164, R135 ;  /* 0x00000087a4177220 */ /* 0x000fe40000410000 */
[----:B------:R-:W2:Y:S01]  /*a430*/  LDSM.16.MT88.4 R132, [R228+0x2080] ;  /* 0x00208000e484783b */ /* 0x000ea20000004200 */
[C---:B------:R-:W-:Y:S02]  /*a440*/  FMUL.FTZ R46, R0.reuse, R158 ;  /* 0x0000009e002e7220 */ /* 0x040fe40000410000 */
[----:B------:R-:W-:Y:S02]  /*a450*/  FMUL.FTZ R47, R0, R159 ;  /* 0x0000009f002f7220 */ /* 0x000fe40000410000 */
[-C--:B------:R-:W-:Y:S01]  /*a460*/  HMMA.16816.F32 R20, R192, R36.reuse, R20 ;  /* 0x00000024c014723c */ /* 0x080fe20000001814 */
[C---:B------:R-:W-:Y:S02]  /*a470*/  FMUL.FTZ R48, R165.reuse, R160 ;  /* 0x000000a0a5307220 */ /* 0x040fe40000410000 */
[C---:B------:R-:W-:Y:S02]  /*a480*/  FMUL.FTZ R49, R165.reuse, R161 ;  /* 0x000000a1a5317220 */ /* 0x040fe40000410000 */
[----:B------:R-:W-:Y:S02]  /*a490*/  FMUL.FTZ R50, R164, R162 ;  /* 0x000000a2a4327220 */ /* 0x000fe40000410000 */
[C---:B------:R-:W-:Y:S01]  /*a4a0*/  FMUL.FTZ R58, R0.reuse, R58 ;  /* 0x0000003a003a7220 */ /* 0x040fe20000410000 */
[C---:B------:R-:W-:Y:S01]  /*a4b0*/  HMMA.16816.F32 R24, R176.reuse, R36, R24 ;  /* 0x00000024b018723c */ /* 0x040fe20000001818 */
[C---:B------:R-:W-:Y:S03]  /*a4c0*/  FMUL.FTZ R59, R0.reuse, R59 ;  /* 0x0000003b003b7220 */ /* 0x040fe60000410000 */
[C---:B------:R-:W-:Y:S02]  /*a4d0*/  FMUL.FTZ R62, R0.reuse, R62 ;  /* 0x0000003e003e7220 */ /* 0x040fe40000410000 */
[C---:B------:R-:W-:Y:S02]  /*a4e0*/  FMUL.FTZ R63, R0.reuse, R63 ;  /* 0x0000003f003f7220 */ /* 0x040fe40000410000 */
[-C--:B------:R-:W-:Y:S01]  /*a4f0*/  HMMA.16816.F32 R28, R176, R38.reuse, R28 ;  /* 0x00000026b01c723c */ /* 0x080fe2000000181c */
[C---:B------:R-:W-:Y:S03]  /*a500*/  FMUL.FTZ R36, R165.reuse, R148 ;  /* 0x00000094a5247220 */ /* 0x040fe60000410000 */
[C---:B------:R-:W-:Y:S02]  /*a510*/  FMUL.FTZ R37, R165.reuse, R149 ;  /* 0x00000095a5257220 */ /* 0x040fe40000410000 */
[C---:B------:R-:W-:Y:S02]  /*a520*/  FMUL.FTZ R74, R0.reuse, R74 ;  /* 0x0000004a004a7220 */ /* 0x040fe40000410000 */
[C---:B------:R-:W-:Y:S01]  /*a530*/  HMMA.16816.F32 R32, R192.reuse, R38, R32 ;  /* 0x00000026c020723c */ /* 0x040fe20000001820 */
[C---:B------:R-:W-:Y:S03]  /*a540*/  FMUL.FTZ R75, R0.reuse, R75 ;  /* 0x0000004b004b7220 */ /* 0x040fe60000410000 */
[C---:B------:R-:W-:Y:S02]  /*a550*/  FMUL.FTZ R78, R0.reuse, R78 ;  /* 0x0000004e004e7220 */ /* 0x040fe40000410000 */
[----:B------:R-:W-:Y:S02]  /*a560*/  FMUL.FTZ R79, R0, R79 ;  /* 0x0000004f004f7220 */ /* 0x000fe40000410000 */
[C---:B------:R-:W-:Y:S04]  /*a570*/  FMUL.FTZ R38, R164.reuse, R150 ;  /* 0x00000096a4267220 */ /* 0x040fe80000410000 */
[----:B------:R-:W-:Y:S02]  /*a580*/  FMUL.FTZ R39, R164, R151 ;  /* 0x00000097a4277220 */ /* 0x000fe40000410000 */
[----:B------:R-:W-:Y:S01]  /*a590*/  LDSM.16.MT88.4 R148, [R228+0x2880] ;  /* 0x00288000e494783b */ /* 0x000fe20000004200 */
[C---:B------:R-:W-:Y:S02]  /*a5a0*/  FMUL.FTZ R90, R0.reuse, R90 ;  /* 0x0000005a005a7220 */ /* 0x040fe40000410000 */
[C---:B------:R-:W-:Y:S02]  /*a5b0*/  FMUL.FTZ R91, R0.reuse, R91 ;  /* 0x0000005b005b7220 */ /* 0x040fe40000410000 */
[-C--:B--2---:R-:W-:Y:S01]  /*a5c0*/  HMMA.16816.F32 R36, R192, R132.reuse, R36 ;  /* 0x00000084c024723c */ /* 0x084fe20000001824 */
[C---:B------:R-:W-:Y:S02]  /*a5d0*/  FMUL.FTZ R94, R0.reuse, R94 ;  /* 0x0000005e005e7220 */ /* 0x040fe40000410000 */
[----:B------:R-:W-:Y:S02]  /*a5e0*/  FMUL.FTZ R95, R0, R95 ;  /* 0x0000005f005f7220 */ /* 0x000fe40000410000 */
[C---:B------:R-:W-:Y:S02]  /*a5f0*/  FMUL.FTZ R96, R165.reuse, R96 ;  /* 0x00000060a5607220 */ /* 0x040fe40000410000 */
[C---:B------:R-:W-:Y:S01]  /*a600*/  FMUL.FTZ R97, R165.reuse, R97 ;  /* 0x00000061a5617220 */ /* 0x040fe20000410000 */
[C---:B------:R-:W-:Y:S01]  /*a610*/  HMMA.16816.F32 R40, R176.reuse, R132, R40 ;  /* 0x00000084b028723c */ /* 0x040fe20000001828 */
[C---:B------:R-:W-:Y:S03]  /*a620*/  FMUL.FTZ R98, R164.reuse, R98 ;  /* 0x00000062a4627220 */ /* 0x040fe60000410000 */
[----:B------:R-:W-:Y:S02]  /*a630*/  FMUL.FTZ R99, R164, R99 ;  /* 0x00000063a4637220 */ /* 0x000fe40000410000 */
[--C-:B-1----:R-:W-:Y:S02]  /*a640*/  FFMA.FTZ R140, R198, c[0x0][0x2d0], -R174.reuse ;  /* 0x0000b400c68c7a23 */ /* 0x102fe400000108ae */
[-C--:B------:R-:W-:Y:S01]  /*a650*/  HMMA.16816.F32 R44, R176, R134.reuse, R44 ;  /* 0x00000086b02c723c */ /* 0x080fe2000000182c */
[C---:B------:R-:W-:Y:S01]  /*a660*/  FMUL.FTZ R100, R165.reuse, R100 ;  /* 0x00000064a5647220 */ /* 0x040fe20000410000 */
[----:B------:R1:W-:Y:S02]  /*a670*/  MUFU.EX2 R160, R140 ;  /* 0x0000008c00a07308 */ /* 0x0003e40000000800 */
[C---:B------:R-:W-:Y:S02]  /*a680*/  FMUL.FTZ R101, R165.reuse, R101 ;  /* 0x00000065a5657220 */ /* 0x040fe40000410000 */
[C---:B------:R-:W-:Y:S02]  /*a690*/  FMUL.FTZ R102, R164.reuse, R102 ;  /* 0x00000066a4667220 */ /* 0x040fe40000410000 */
[C---:B------:R-:W-:Y:S01]  /*a6a0*/  HMMA.16816.F32 R48, R192.reuse, R134, R48 ;  /* 0x00000086c030723c */ /* 0x040fe20000001830 */
[----:B------:R-:W2:Y:S03]  /*a6b0*/  LDSM.16.MT88.4 R132, [R225+0x3880] ;  /* 0x00388000e184783b */ /* 0x000ea60000004200 */
[----:B------:R-:W-:Y:S02]  /*a6c0*/  FMUL.FTZ R103, R164, R103 ;  /* 0x00000067a4677220 */ /* 0x000fe40000410000 */
[C---:B------:R-:W-:Y:S02]  /*a6d0*/  FMUL.FTZ R104, R2.reuse, R104 ;  /* 0x0000006802687220 */ /* 0x040fe40000410000 */
[-C--:B------:R-:W-:Y:S01]  /*a6e0*/  HMMA.16816.F32 R52, R192, R136.reuse, R52 ;  /* 0x00000088c034723c */ /* 0x080fe20000001834 */
[----:B------:R-:W-:Y:S03]  /*a6f0*/  FMUL.FTZ R105, R2, R105 ;  /* 0x0000006902697220 */ /* 0x000fe60000410000 */
[C---:B------:R-:W-:Y:S02]  /*a700*/  FMUL.FTZ R106, R0.reuse, R106 ;  /* 0x0000006a006a7220 */ /* 0x040fe40000410000 */
[----:B------:R-:W-:Y:S02]  /*a710*/  FMUL.FTZ R107, R0, R107 ;  /* 0x0000006b006b7220 */ /* 0x000fe40000410000 */
[C---:B------:R-:W-:Y:S01]  /*a720*/  HMMA.16816.F32 R56, R176.reuse, R136, R56 ;  /* 0x00000088b038723c */ /* 0x040fe20000001838 */
[----:B------:R-:W-:Y:S03]  /*a730*/  FMUL.FTZ R108, R2, R108 ;  /* 0x0000006c026c7220 */ /* 0x000fe60000410000 */
[--C-:B-1----:R-:W-:Y:S01]  /*a740*/  FFMA.FTZ R140, R202, c[0x0][0x2d0], -R173.reuse ;  /* 0x0000b400ca8c7a23 */ /* 0x102fe200000108ad */
[----:B------:R-:W-:Y:S01]  /*a750*/  MOV R202, R153 ;  /* 0x0000009900ca7202 */ /* 0x000fe20000000f00 */
[----:B------:R-:W-:Y:S02]  /*a760*/  FMUL.FTZ R109, R2, R109 ;  /* 0x0000006d026d7220 */ /* 0x000fe40000410000 */
[-C--:B------:R-:W-:Y:S01]  /*a770*/  HMMA.16816.F32 R60, R176, R138.reuse, R60 ;  /* 0x0000008ab03c723c */ /* 0x080fe2000000183c */
[----:B------:R-:W-:Y:S01]  /*a780*/  FFMA.FTZ R136, R196, c[0x0][0x2d0], -R173 ;  /* 0x0000b400c4887a23 */ /* 0x000fe200000108ad */
[----:B------:R1:W-:Y:S02]  /*a790*/  MUFU.EX2 R161, R140 ;  /* 0x0000008c00a17308 */ /* 0x0003e40000000800 */
[C---:B------:R-:W-:Y:S02]  /*a7a0*/  FMUL.FTZ R110, R0.reuse, R110 ;  /* 0x0000006e006e7220 */ /* 0x040fe40000410000 */
[----:B------:R-:W-:Y:S02]  /*a7b0*/  FMUL.FTZ R111, R0, R111 ;  /* 0x0000006f006f7220 */ /* 0x000fe40000410000 */
[C---:B------:R-:W-:Y:S01]  /*a7c0*/  HMMA.16816.F32 R64, R192.reuse, R138, R64 ;  /* 0x0000008ac040723c */ /* 0x040fe20000001840 */
[C---:B------:R-:W-:Y:S03]  /*a7d0*/  FMUL.FTZ R112, R165.reuse, R112 ;  /* 0x00000070a5707220 */ /* 0x040fe60000410000 */
[----:B------:R3:W-:Y:S01]  /*a7e0*/  MUFU.EX2 R180, R136 ;  /* 0x0000008800b47308 */ /* 0x0007e20000000800 */
[C---:B------:R-:W-:Y:S02]  /*a7f0*/  FMUL.FTZ R113, R165.reuse, R113 ;  /* 0x00000071a5717220 */ /* 0x040fe40000410000 */
[C---:B------:R-:W-:Y:S01]  /*a800*/  FMUL.FTZ R114, R164.reuse, R114 ;  /* 0x00000072a4727220 */ /* 0x040fe20000410000 */
[-C--:B--2---:R-:W-:Y:S01]  /*a810*/  HMMA.16816.F32 R68, R192, R132.reuse, R68 ;  /* 0x00000084c044723c */ /* 0x084fe20000001844 */
[----:B------:R-:W-:Y:S03]  /*a820*/  FMUL.FTZ R115, R164, R115 ;  /* 0x00000073a4737220 */ /* 0x000fe60000410000 */
[C---:B------:R-:W-:Y:S02]  /*a830*/  FMUL.FTZ R116, R165.reuse, R116 ;  /* 0x00000074a5747220 */ /* 0x040fe40000410000 */
[----:B------:R-:W-:Y:S02]  /*a840*/  FMUL.FTZ R117, R165, R117 ;  /* 0x00000075a5757220 */ /* 0x000fe40000410000 */
[C---:B------:R-:W-:Y:S01]  /*a850*/  HMMA.16816.F32 R72, R176.reuse, R132, R72 ;  /* 0x00000084b048723c */ /* 0x040fe20000001848 */
[--C-:B-1----:R-:W-:Y:S03]  /*a860*/  FFMA.FTZ R140, R206, c[0x0][0x2d0], -R174.reuse ;  /* 0x0000b400ce8c7a23 */ /* 0x102fe600000108ae */
[C---:B------:R-:W-:Y:S01]  /*a870*/  FMUL.FTZ R118, R164.reuse, R118 ;  /* 0x00000076a4767220 */ /* 0x040fe20000410000 */
[----:B------:R1:W-:Y:S01]  /*a880*/  MUFU.EX2 R163, R140 ;  /* 0x0000008c00a37308 */ /* 0x0003e20000000800 */
[----:B------:R-:W-:Y:S02]  /*a890*/  FMUL.FTZ R119, R164, R119 ;  /* 0x00000077a4777220 */ /* 0x000fe40000410000 */
[-C--:B------:R-:W-:Y:S01]  /*a8a0*/  HMMA.16816.F32 R76, R176, R134.reuse, R76 ;  /* 0x00000086b04c723c */ /* 0x080fe2000000184c */
[--C-:B------:R-:W-:Y:S01]  /*a8b0*/  FFMA.FTZ R132, R199, c[0x0][0x2d0], -R174.reuse ;  /* 0x0000b400c7847a23 */ /* 0x100fe200000108ae */
[----:B---3--:R-:W2:Y:S02]  /*a8c0*/  LDSM.16.MT88.4 R136, [R226+0x3880] ;  /* 0x00388000e288783b */ /* 0x008ea40000004200 */
[C---:B------:R-:W-:Y:S02]  /*a8d0*/  FMUL.FTZ R120, R2.reuse, R120 ;  /* 0x0000007802787220 */ /* 0x040fe40000410000 */
[----:B------:R-:W-:Y:S01]  /*a8e0*/  FMUL.FTZ R121, R2, R121 ;  /* 0x0000007902797220 */ /* 0x000fe20000410000 */
[----:B------:R3:W-:Y:S01]  /*a8f0*/  MUFU.EX2 R188, R132 ;  /* 0x0000008400bc7308 */ /* 0x0007e20000000800 */
[C---:B------:R-:W-:Y:S01]  /*a900*/  HMMA.16816.F32 R80, R192.reuse, R134, R80 ;  /* 0x00000086c050723c */ /* 0x040fe20000001850 */
[C---:B------:R-:W-:Y:S03]  /*a910*/  FMUL.FTZ R122, R0.reuse, R122 ;  /* 0x0000007a007a7220 */ /* 0x040fe60000410000 */
[----:B------:R-:W-:Y:S02]  /*a920*/  FMUL.FTZ R123, R0, R123 ;  /* 0x0000007b007b7220 */ /* 0x000fe40000410000 */
[C---:B------:R-:W-:Y:S02]  /*a930*/  FMUL.FTZ R124, R2.reuse, R124 ;  /* 0x0000007c027c7220 */ /* 0x040fe40000410000 */
[----:B------:R-:W-:Y:S04]  /*a940*/  FMUL.FTZ R125, R2, R125 ;  /* 0x0000007d027d7220 */ /* 0x000fe80000410000 */
[----:B------:R-:W-:Y:S02]  /*a950*/  FMUL.FTZ R126, R0, R126 ;  /* 0x0000007e007e7220 */ /* 0x000fe40000410000 */
[----:B-1----:R-:W-:Y:S02]  /*a960*/  FFMA.FTZ R140, R208, c[0x0][0x2d0], -R175 ;  /* 0x0000b400d08c7a23 */ /* 0x002fe400000108af */
[----:B------:R-:W-:Y:S02]  /*a970*/  FMUL.FTZ R127, R0, R127 ;  /* 0x0000007f007f7220 */ /* 0x000fe40000410000 */
[----:B------:R1:W-:Y:S01]  /*a980*/  MUFU.EX2 R189, R140 ;  /* 0x0000008c00bd7308 */ /* 0x0003e20000000800 */
[C---:B------:R-:W-:Y:S02]  /*a990*/  FMUL.FTZ R128, R165.reuse, R128 ;  /* 0x00000080a5807220 */ /* 0x040fe40000410000 */
[----:B------:R-:W-:Y:S02]  /*a9a0*/  FMUL.FTZ R129, R165, R129 ;  /* 0x00000081a5817220 */ /* 0x000fe40000410000 */
[----:B---3--:R-:W-:Y:S02]  /*a9b0*/  FFMA.FTZ R132, R200, c[0x0][0x2d0], -R173 ;  /* 0x0000b400c8847a23 */ /* 0x008fe400000108ad */
[C---:B------:R-:W-:Y:S02]  /*a9c0*/  FMUL.FTZ R130, R164.reuse, R130 ;  /* 0x00000082a4827220 */ /* 0x040fe40000410000 */
[----:B------:R-:W-:Y:S01]  /*a9d0*/  FMUL.FTZ R131, R164, R131 ;  /* 0x00000083a4837220 */ /* 0x000fe20000410000 */
[----:B------:R3:W4:Y:S01]  /*a9e0*/  MUFU.EX2 R190, R132 ;  /* 0x0000008400be7308 */ /* 0x0007220000000800 */
[-C--:B--2---:R-:W-:Y:S01]  /*a9f0*/  HMMA.16816.F32 R84, R192, R136.reuse, R84 ;  /* 0x00000088c054723c */ /* 0x084fe20000001854 */
[--C-:B-1----:R-:W-:Y:S07]  /*aa00*/  FFMA.FTZ R140, R210, c[0x0][0x2d0], -R175.reuse ;  /* 0x0000b400d28c7a23 */ /* 0x102fee00000108af */
[C---:B------:R-:W-:Y:S01]  /*aa10*/  HMMA.16816.F32 R88, R176.reuse, R136, R88 ;  /* 0x00000088b058723c */ /* 0x040fe20000001858 */
[----:B------:R1:W-:Y:S06]  /*aa20*/  MUFU.EX2 R162, R140 ;  /* 0x0000008c00a27308 */ /* 0x0003ec0000000800 */
[----:B------:R-:W-:Y:S01]  /*aa30*/  FFMA.FTZ R136, R209, c[0x0][0x2d0], -R174 ;  /* 0x0000b400d1887a23 */ /* 0x000fe200000108ae */
[-C--:B------:R-:W-:Y:S01]  /*aa40*/  HMMA.16816.F32 R92, R176, R138.reuse, R92 ;  /* 0x0000008ab05c723c */ /* 0x080fe2000000185c */
[----:B---3--:R-:W2:Y:S02]  /*aa50*/  LDSM.16.MT88.4 R132, [R228+0x3880] ;  /* 0x00388000e484783b */ /* 0x008ea40000004200 */
[----:B------:R3:W-:Y:S05]  /*aa60*/  MUFU.EX2 R158, R136 ;  /* 0x00000088009e7308 */ /* 0x0007ea0000000800 */
[C---:B------:R-:W-:Y:S01]  /*aa70*/  HMMA.16816.F32 R96, R192.reuse, R138, R96 ;  /* 0x0000008ac060723c */ /* 0x040fe20000001860 */
[----:B-1----:R-:W-:Y:S03]  /*aa80*/  LDSM.16.MT88.4 R140, [R225+0x2880] ;  /* 0x00288000e18c783b */ /* 0x002fe60000004200 */
[--C-:B---3--:R-:W-:Y:S01]  /*aa90*/  FFMA.FTZ R136, R205, c[0x0][0x2d0], -R175.reuse ;  /* 0x0000b400cd887a23 */ /* 0x108fe200000108af */
[----:B------:R-:W-:Y:S03]  /*aaa0*/  MOV R205, R152 ;  /* 0x0000009800cd7202 */ /* 0x000fe60000000f00 */
[----:B------:R1:W3:Y:S01]  /*aab0*/  MUFU.EX2 R196, R136 ;  /* 0x0000008800c47308 */ /* 0x0002e20000000800 */
[-C--:B--2---:R-:W-:Y:S08]  /*aac0*/  HMMA.16816.F32 R100, R192, R132.reuse, R100 ;  /* 0x00000084c064723c */ /* 0x084ff00000001864 */
[C---:B------:R-:W-:Y:S07]  /*aad0*/  HMMA.16816.F32 R104, R176.reuse, R132, R104 ;  /* 0x00000084b068723c */ /* 0x040fee0000001868 */
[----:B------:R-:W-:Y:S01]  /*aae0*/  FFMA.FTZ R132, R211, c[0x0][0x2d0], -R175 ;  /* 0x0000b400d3847a23 */ /* 0x000fe200000108af */
[-C--:B------:R-:W-:Y:S01]  /*aaf0*/  HMMA.16816.F32 R108, R176, R134.reuse, R108 ;  /* 0x00000086b06c723c */ /* 0x080fe2000000186c */
[----:B-1----:R-:W1:Y:S02]  /*ab00*/  LDSM.16.MT88.4 R136, [R227+0x3880] ;  /* 0x00388000e388783b */ /* 0x002e640000004200 */
[----:B------:R2:W1:Y:S05]  /*ab10*/  MUFU.EX2 R159, R132 ;  /* 0x00000084009f7308 */ /* 0x00046a0000000800 */
[C---:B------:R-:W-:Y:S07]  /*ab20*/  HMMA.16816.F32 R112, R192.reuse, R134, R112 ;  /* 0x00000086c070723c */ /* 0x040fee0000001870 */
[----:B----4-:R-:W-:Y:S01]  /*ab30*/  F2FP.PACK_AB R134, R161, R190 ;  /* 0x000000bea186723e */ /* 0x010fe200000000ff */
[--C-:B--2---:R-:W-:Y:S04]  /*ab40*/  FFMA.FTZ R132, R201, c[0x0][0x2d0], -R166.reuse ;  /* 0x0000b400c9847a23 */ /* 0x104fe800000108a6 */
[----:B------:R2:W-:Y:S01]  /*ab50*/  MUFU.EX2 R200, R132 ;  /* 0x0000008400c87308 */ /* 0x0005e20000000800 */
[-C--:B-1----:R-:W-:Y:S08]  /*ab60*/  HMMA.16816.F32 R116, R192, R136.reuse, R116 ;  /* 0x00000088c074723c */ /* 0x082ff00000001874 */
[C---:B------:R-:W-:Y:S01]  /*ab70*/  HMMA.16816.F32 R120, R176.reuse, R136, R120 ;  /* 0x00000088b078723c */ /* 0x040fe20000001878 */
[--C-:B--2---:R-:W-:Y:S06]  /*ab80*/  FFMA.FTZ R132, R203, c[0x0][0x2d0], -R166.reuse ;  /* 0x0000b400cb847a23 */ /* 0x104fec00000108a6 */
[----:B---3--:R-:W-:Y:S01]  /*ab90*/  F2FP.PACK_AB R136, R189, R196 ;  /* 0x000000c4bd88723e */ /* 0x008fe200000000ff */
[-C--:B------:R-:W-:Y:S01]  /*aba0*/  HMMA.16816.F32 R124, R176, R138.reuse, R124 ;  /* 0x0000008ab07c723c */ /* 0x080fe2000000187c */
[----:B------:R1:W2:Y:S06]  /*abb0*/  MUFU.EX2 R199, R132 ;  /* 0x0000008400c77308 */ /* 0x0002ac0000000800 */
[----:B------:R-:W-:Y:S01]  /*abc0*/  MOV R178, R160 ;  /* 0x000000a000b27202 */ /* 0x000fe20000000f00 */
[----:B------:R-:W-:Y:S01]  /*abd0*/  HMMA.16816.F32 R128, R192, R138, R128 ;  /* 0x0000008ac080723c */ /* 0x000fe20000001880 */
[----:B------:R-:W-:Y:S03]  /*abe0*/  MOV R179, R158 ;  /* 0x0000009e00b37202 */ /* 0x000fe60000000f00 */
[----:B------:R-:W-:Y:S02]  /*abf0*/  F2FP.PACK_AB R133, R188, R178 ;  /* 0x000000b2bc85723e */ /* 0x000fe400000000ff */
[----:B------:R-:W-:Y:S02]  /*ac00*/  F2FP.PACK_AB R135, R179, R163 ;  /* 0x000000a3b387723e */ /* 0x000fe400000000ff */
[----:B------:R-:W-:Y:S04]  /*ac10*/  F2FP.PACK_AB R138, R159, R162 ;  /* 0x000000a29f8a723e */ /* 0x000fe800000000ff */
[----:B------:R-:W-:Y:S02]  /*ac20*/  MOV R160, R157 ;  /* 0x0000009d00a07202 */ /* 0x000fe40000000f00 */
[----:B------:R-:W-:Y:S02]  /*ac30*/  MOV R157, R155 ;  /* 0x0000009b009d7202 */ /* 0x000fe40000000f00 */
[----:B------:R-:W-:Y:S01]  /*ac40*/  MOV R158, R156 ;  /* 0x0000009c009e7202 */ /* 0x000fe20000000f00 */
[--C-:B-1----:R-:W-:Y:S01]  /*ac50*/  FFMA.FTZ R132, R204, c[0x0][0x2d0], -R166.reuse ;  /* 0x0000b400cc847a23 */ /* 0x102fe200000108a6 */
[----:B--2---:R-:W-:Y:S02]  /*ac60*/  F2FP.PACK_AB R137, R199, R200 ;  /* 0x000000c8c789723e */ /* 0x004fe400000000ff */
[----:B------:R-:W-:Y:S01]  /*ac70*/  MOV R156, R154 ;  /* 0x0000009a009c7202 */ /* 0x000fe20000000f00 */
[----:B------:R1:W-:Y:S01]  /*ac80*/  MUFU.EX2 R198, R132 ;  /* 0x0000008400c67308 */ /* 0x0003e20000000800 */
[----:B------:R-:W2:Y:S01]  /*ac90*/  LDSM.16.MT88.4 R152, [R227+0x2880] ;  /* 0x00288000e398783b */ /* 0x000ea20000004200 */
[----:B-1----:R-:W-:Y:S08]  /*aca0*/  FFMA.FTZ R132, R207, c[0x0][0x2d0], -R166 ;  /* 0x0000b400cf847a23 */ /* 0x002ff000000108a6 */
[----:B------:R1:W3:Y:S02]  /*acb0*/  MUFU.EX2 R197, R132 ;  /* 0x0000008400c57308 */ /* 0x0002e40000000800 */
[----:B-1----:R-:W-:Y:S02]  /*acc0*/  F2FP.PACK_AB R132, R171, R180 ;  /* 0x000000b4ab84723e */ /* 0x002fe400000000ff */
[----:B---3--:R-:W-:Y:S05]  /*acd0*/  F2FP.PACK_AB R139, R197, R198 ;  /* 0x000000c6c58b723e */ /* 0x008fea00000000ff */
[-C--:B------:R-:W-:Y:S08]  /*ace0*/  HMMA.16816.F32 R4, R132, R140.reuse, R4 ;  /* 0x0000008c8404723c */ /* 0x080ff00000001804 */
[C---:B------:R-:W-:Y:S08]  /*acf0*/  HMMA.16816.F32 R8, R136.reuse, R140, R8 ;  /* 0x0000008c8808723c */ /* 0x040ff00000001808 */
[-C--:B------:R-:W-:Y:S08]  /*ad00*/  HMMA.16816.F32 R12, R136, R142.reuse, R12 ;  /* 0x0000008e880c723c */ /* 0x080ff0000000180c */
[C---:B------:R-:W-:Y:S01]  /*ad10*/  HMMA.16816.F32 R16, R132.reuse, R142, R16 ;  /* 0x0000008e8410723c */ /* 0x040fe20000001810 */
[----:B------:R-:W1:Y:S07]  /*ad20*/  LDSM.16.MT88.4 R140, [R225+0x4080] ;  /* 0x00408000e18c783b */ /* 0x000e6e0000004200 */
[-C--:B------:R-:W-:Y:S08]  /*ad30*/  HMMA.16816.F32 R20, R132, R144.reuse, R20 ;  /* 0x000000908414723c */ /* 0x080ff00000001814 */
[C---:B------:R-:W-:Y:S07]  /*ad40*/  HMMA.16816.F32 R24, R136.reuse, R144, R24 ;  /* 0x000000908818723c */ /* 0x040fee0000001818 */
[--C-:B------:R-:W-:Y:S01]  /*ad50*/  FFMA.FTZ R144, R215, c[0x0][0x2d0], -R173.reuse ;  /* 0x0000b400d7907a23 */ /* 0x100fe200000108ad */
[-C--:B------:R-:W-:Y:S03]  /*ad60*/  HMMA.16816.F32 R28, R136, R146.reuse, R28 ;  /* 0x00000092881c723c */ /* 0x080fe6000000181c */
[----:B------:R3:W-:Y:S05]  /*ad70*/  MUFU.EX2 R211, R144 ;  /* 0x0000009000d37308 */ /* 0x0007ea0000000800 */
[C---:B------:R-:W-:Y:S08]  /*ad80*/  HMMA.16816.F32 R32, R132.reuse, R146, R32 ;  /* 0x000000928420723c */ /* 0x040ff00000001820 */
[-C--:B------:R-:W-:Y:S08]  /*ad90*/  HMMA.16816.F32 R36, R132, R148.reuse, R36 ;  /* 0x000000948424723c */ /* 0x080ff00000001824 */
[C---:B------:R-:W-:Y:S01]  /*ada0*/  HMMA.16816.F32 R40, R136.reuse, R148, R40 ;  /* 0x000000948828723c */ /* 0x040fe20000001828 */
[--C-:B---3--:R-:W-:Y:S03]  /*adb0*/  FFMA.FTZ R144, R216, c[0x0][0x2d0], -R173.reuse ;  /* 0x0000b400d8907a23 */ /* 0x108fe600000108ad */
[----:B------:R-:W-:Y:S03]  /*adc0*/  MOV R216, R179 ;  /* 0x000000b300d87202 */ /* 0x000fe60000000f00 */
[--C-:B------:R-:W-:Y:S01]  /*add0*/  FFMA.FTZ R148, R223, c[0x0][0x2d0], -R174.reuse ;  /* 0x0000b400df947a23 */ /* 0x100fe200000108ae */
[-C--:B------:R-:W-:Y:S01]  /*ade0*/  HMMA.16816.F32 R44, R136, R150.reuse, R44 ;  /* 0x00000096882c723c */ /* 0x080fe2000000182c */
[----:B------:R3:W-:Y:S07]  /*adf0*/  MUFU.EX2 R215, R144 ;  /* 0x0000009000d77308 */ /* 0x0007ee0000000800 */
[C---:B------:R-:W-:Y:S03]  /*ae00*/  HMMA.16816.F32 R48, R132.reuse, R150, R48 ;  /* 0x000000968430723c */ /* 0x040fe60000001830 */
[----:B------:R4:W-:Y:S05]  /*ae10*/  MUFU.EX2 R209, R148 ;  /* 0x0000009400d17308 */ /* 0x0009ea0000000800 */
[-C--:B--2---:R-:W-:Y:S08]  /*ae20*/  HMMA.16816.F32 R52, R132, R152.reuse, R52 ;  /* 0x000000988434723c */ /* 0x084ff00000001834 */
[C---:B------:R-:W-:Y:S01]  /*ae30*/  HMMA.16816.F32 R56, R136.reuse, R152, R56 ;  /* 0x000000988838723c */ /* 0x040fe20000001838 */
[--C-:B---3--:R-:W-:Y:S03]  /*ae40*/  FFMA.FTZ R144, R219, c[0x0][0x2d0], -R174.reuse ;  /* 0x0000b400db907a23 */ /* 0x108fe600000108ae */
[----:B------:R-:W-:Y:S01]  /*ae50*/  MOV R219, R161 ;  /* 0x000000a100db7202 */ /* 0x000fe20000000f00 */
[----:B------:R2:W3:Y:S02]  /*ae60*/  MUFU.EX2 R210, R144 ;  /* 0x0000009000d27308 */ /* 0x0004e40000000800 */
[----:B------:R-:W-:Y:S01]  /*ae70*/  MOV R153, R163 ;  /* 0x000000a300997202 */ /* 0x000fe20000000f00 */
[-C--:B------:R-:W-:Y:S01]  /*ae80*/  HMMA.16816.F32 R60, R136, R154.reuse, R60 ;  /* 0x0000009a883c723c */ /* 0x080fe2000000183c */
[----:B------:R-:W-:Y:S03]  /*ae90*/  MOV R152, R162 ;  /* 0x000000a200987202 */ /* 0x000fe60000000f00 */
[--C-:B----4-:R-:W-:Y:S01]  /*aea0*/  FFMA.FTZ R148, R222, c[0x0][0x2d0], -R173.reuse ;  /* 0x0000b400de947a23 */ /* 0x110fe200000108ad */
[----:B------:R-:W-:Y:S01]  /*aeb0*/  MOV R222, R185 ;  /* 0x000000b900de7202 */ /* 0x000fe20000000f00 */
[----:B------:R-:W-:Y:S01]  /*aec0*/  FFMA.FTZ R173, R246, c[0x0][0x2d0], -R173 ;  /* 0x0000b400f6ad7a23 */ /* 0x000fe200000108ad */
[----:B------:R-:W-:Y:S01]  /*aed0*/  MOV R246, R183 ;  /* 0x000000b700f67202 */ /* 0x000fe20000000f00 */
[C---:B------:R-:W-:Y:S01]  /*aee0*/  HMMA.16816.F32 R64, R132.reuse, R154, R64 ;  /* 0x0000009a8440723c */ /* 0x040fe20000001840 */
[----:B------:R4:W-:Y:S06]  /*aef0*/  MUFU.EX2 R208, R148 ;  /* 0x0000009400d07308 */ /* 0x0009ec0000000800 */
[----:B------:R-:W-:Y:S01]  /*af00*/  MOV R155, R187 ;  /* 0x000000bb009b7202 */ /* 0x000fe20000000f00 */
[-C--:B-1----:R-:W-:Y:S01]  /*af10*/  HMMA.16816.F32 R68, R132, R140.reuse, R68 ;  /* 0x0000008c8444723c */ /* 0x082fe20000001844 */
[----:B------:R-:W-:Y:S02]  /*af20*/  MOV R154, R186 ;  /* 0x000000ba009a7202 */ /* 0x000fe40000000f00 */
[----:B------:R3:W1:Y:S01]  /*af30*/  MUFU.EX2 R207, R173 ;  /* 0x000000ad00cf7308 */ /* 0x0006620000000800 */
[----:B--2---:R-:W2:Y:S04]  /*af40*/  LDSM.16.MT88.4 R144, [R226+0x4080] ;  /* 0x00408000e290783b */ /* 0x004ea80000004200 */
[C---:B------:R-:W-:Y:S07]  /*af50*/  HMMA.16816.F32 R72, R136.reuse, R140, R72 ;  /* 0x0000008c8848723c */ /* 0x040fee0000001848 */
[--C-:B------:R-:W-:Y:S01]  /*af60*/  FFMA.FTZ R140, R252, c[0x0][0x2d0], -R174.reuse ;  /* 0x0000b400fc8c7a23 */ /* 0x100fe200000108ae */
[-C--:B------:R-:W-:Y:S01]  /*af70*/  HMMA.16816.F32 R76, R136, R142.reuse, R76 ;  /* 0x0000008e884c723c */ /* 0x080fe2000000184c */
[----:B----4-:R-:W4:Y:S02]  /*af80*/  LDSM.16.MT88.4 R148, [R228+0x4080] ;  /* 0x00408000e494783b */ /* 0x010f240000004200 */
[----:B------:R1:W-:Y:S01]  /*af90*/  MUFU.EX2 R206, R140 ;  /* 0x0000008c00ce7308 */ /* 0x0003e20000000800 */
[----:B------:R-:W-:Y:S01]  /*afa0*/  MOV R252, R190 ;  /* 0x000000be00fc7202 */ /* 0x000fe20000000f00 */
[----:B------:R-:W-:Y:S03]  /*afb0*/  FFMA.FTZ R174, R205, c[0x0][0x2d0], -R174 ;  /* 0x0000b400cdae7a23 */ /* 0x000fe600000108ae */
[C---:B------:R-:W-:Y:S01]  /*afc0*/  HMMA.16816.F32 R80, R132.reuse, R142, R80 ;  /* 0x0000008e8450723c */ /* 0x040fe20000001850 */
[----:B---3--:R-:W-:Y:S04]  /*afd0*/  F2FP.PACK_AB R173, R209, R210 ;  /* 0x000000d2d1ad723e */ /* 0x008fe800000000ff */
[----:B------:R3:W-:Y:S01]  /*afe0*/  MUFU.EX2 R205, R174 ;  /* 0x000000ae00cd7308 */ /* 0x0007e20000000800 */
[--C-:B-1----:R-:W-:Y:S01]  /*aff0*/  FFMA.FTZ R140, R247, c[0x0][0x2d0], -R175.reuse ;  /* 0x0000b400f78c7a23 */ /* 0x102fe200000108af */
[----:B------:R-:W-:Y:S01]  /*b000*/  MOV R247, R189 ;  /* 0x000000bd00f77202 */ /* 0x000fe20000000f00 */
[-C--:B--2---:R-:W-:Y:S07]  /*b010*/  HMMA.16816.F32 R84, R132, R144.reuse, R84 ;  /* 0x000000908454723c */ /* 0x084fee0000001854 */
[----:B------:R1:W-:Y:S01]  /*b020*/  MUFU.EX2 R204, R140 ;  /* 0x0000008c00cc7308 */ /* 0x0003e20000000800 */
[C---:B------:R-:W-:Y:S01]  /*b030*/  HMMA.16816.F32 R88, R136.reuse, R144, R88 ;  /* 0x000000908858723c */ /* 0x040fe20000001858 */
[----:B---3--:R-:W-:Y:S06]  /*b040*/  F2FP.PACK_AB R174, R207, R208 ;  /* 0x000000d0cfae723e */ /* 0x008fec00000000ff */
[--C-:B------:R-:W-:Y:S01]  /*b050*/  FFMA.FTZ R144, R212, c[0x0][0x2d0], -R166.reuse ;  /* 0x0000b400d4907a23 */ /* 0x100fe200000108a6 */
[-C--:B------:R-:W-:Y:S01]  /*b060*/  HMMA.16816.F32 R92, R136, R146.reuse, R92 ;  /* 0x00000092885c723c */ /* 0x080fe2000000185c */
[----:B------:R-:W-:Y:S02]  /*b070*/  MOV R212, R171 ;  /* 0x000000ab00d47202 */ /* 0x000fe40000000f00 */
[----:B------:R2:W-:Y:S05]  /*b080*/  MUFU.EX2 R171, R144 ;  /* 0x0000009000ab7308 */ /* 0x0005ea0000000800 */
[C---:B------:R-:W-:Y:S01]  /*b090*/  HMMA.16816.F32 R96, R132.reuse, R146, R96 ;  /* 0x000000928460723c */ /* 0x040fe20000001860 */
[--C-:B-1----:R-:W-:Y:S03]  /*b0a0*/  FFMA.FTZ R140, R251, c[0x0][0x2d0], -R175.reuse ;  /* 0x0000b400fb8c7a23 */ /* 0x102fe600000108af */
[----:B------:R-:W-:Y:S04]  /*b0b0*/  MOV R251, R188 ;  /* 0x000000bc00fb7202 */ /* 0x000fe80000000f00 */
[-C--:B----4-:R-:W-:Y:S01]  /*b0c0*/  HMMA.16816.F32 R100, R132, R148.reuse, R100 ;  /* 0x000000948464723c */ /* 0x090fe20000001864 */
[----:B------:R1:W3:Y:S07]  /*b0d0*/  MUFU.EX2 R203, R140 ;  /* 0x0000008c00cb7308 */ /* 0x0002ee0000000800 */
[C---:B------:R-:W-:Y:S01]  /*b0e0*/  HMMA.16816.F32 R104, R136.reuse, R148, R104 ;  /* 0x000000948868723c */ /* 0x040fe20000001868 */
[--C-:B--2---:R-:W-:Y:S03]  /*b0f0*/  FFMA.FTZ R144, R214, c[0x0][0x2d0], -R166.reuse ;  /* 0x0000b400d6907a23 */ /* 0x104fe600000108a6 */
[----:B------:R-:W-:Y:S03]  /*b100*/  MOV R214, R196 ;  /* 0x000000c400d67202 */ /* 0x000fe60000000f00 */
[----:B------:R-:W-:Y:S01]  /*b110*/  MOV R149, R170 ;  /* 0x000000aa00957202 */ /* 0x000fe20000000f00 */
[-C--:B------:R-:W-:Y:S01]  /*b120*/  HMMA.16816.F32 R108, R136, R150.reuse, R108 ;  /* 0x00000096886c723c */ /* 0x080fe2000000186c */
[----:B------:R2:W4:Y:S03]  /*b130*/  MUFU.EX2 R196, R144 ;  /* 0x0000009000c47308 */ /* 0x0005260000000800 */
[----:B------:R-:W-:Y:S04]  /*b140*/  MOV R148, R184 ;  /* 0x000000b800947202 */ /* 0x000fe80000000f00 */
[C---:B------:R-:W-:Y:S01]  /*b150*/  HMMA.16816.F32 R112, R132.reuse, R150, R112 ;  /* 0x000000968470723c */ /* 0x040fe20000001870 */
[--C-:B-1----:R-:W-:Y:S03]  /*b160*/  FFMA.FTZ R140, R202, c[0x0][0x2d0], -R175.reuse ;  /* 0x0000b400ca8c7a23 */ /* 0x102fe600000108af */
[----:B------:R-:W-:Y:S01]  /*b170*/  FFMA.FTZ R175, R160, c[0x0][0x2d0], -R175 ;  /* 0x0000b400a0af7a23 */ /* 0x000fe200000108af */
[----:B------:R1:W-:Y:S01]  /*b180*/  MUFU.EX2 R202, R140 ;  /* 0x0000008c00ca7308 */ /* 0x0003e20000000800 */
[----:B------:R-:W-:Y:S02]  /*b190*/  MOV R160, R191 ;  /* 0x000000bf00a07202 */ /* 0x000fe40000000f00 */
[----:B------:R-:W-:Y:S01]  /*b1a0*/  LDSM.16.MT88.4 R188, [R225+0x3080] ;  /* 0x00308000e1bc783b */ /* 0x000fe20000004200 */
[----:B---3--:R-:W-:Y:S03]  /*b1b0*/  F2FP.PACK_AB R192, R203, R204 ;  /* 0x000000cccbc0723e */ /* 0x008fe600000000ff */
[----:B------:R-:W-:Y:S02]  /*b1c0*/  MOV R150, R182 ;  /* 0x000000b600967202 */ /* 0x000fe40000000f00 */
[----:B------:R-:W-:Y:S01]  /*b1d0*/  MOV R151, R181 ;  /* 0x000000b500977202 */ /* 0x000fe20000000f00 */
[----:B------:R3:W3:Y:S01]  /*b1e0*/  MUFU.EX2 R201, R175 ;  /* 0x000000af00c97308 */ /* 0x0006e20000000800 */
[----:B------:R-:W-:Y:S01]  /*b1f0*/  MOV R223, R160 ;  /* 0x000000a000df7202 */ /* 0x000fe20000000f00 */
[--C-:B--2---:R-:W-:Y:S01]  /*b200*/  FFMA.FTZ R144, R213, c[0x0][0x2d0], -R166.reuse ;  /* 0x0000b400d5907a23 */ /* 0x104fe200000108a6 */
[----:B------:R-:W-:Y:S01]  /*b210*/  MOV R213, R178 ;  /* 0x000000b200d57202 */ /* 0x000fe20000000f00 */
[----:B------:R-:W-:Y:S01]  /*b220*/  FFMA.FTZ R166, R172, c[0x0][0x2d0], -R166 ;  /* 0x0000b400aca67a23 */ /* 0x000fe200000108a6 */
[----:B------:R-:W-:Y:S01]  /*b230*/  F2FP.PACK_AB R172, R215, R211 ;  /* 0x000000d3d7ac723e */ /* 0x000fe200000000ff */
[----:B------:R-:W-:Y:S01]  /*b240*/  LDSM.16.MT88.4 R160, [R228+0x3080] ;  /* 0x00308000e4a0783b */ /* 0x000fe20000004200 */
[----:B----4-:R-:W-:Y:S03]  /*b250*/  F2FP.PACK_AB R193, R196, R171 ;  /* 0x000000abc4c1723e */ /* 0x010fe600000000ff */
[----:B------:R2:W-:Y:S04]  /*b260*/  MUFU.EX2 R170, R144 ;  /* 0x0000009000aa7308 */ /* 0x0005e80000000800 */
[----:B-1----:R-:W1:Y:S06]  /*b270*/  LDSM.16.MT88.4 R140, [R227+0x4080] ;  /* 0x00408000e38c783b */ /* 0x002e6c0000004200 */
[----:B------:R-:W4:Y:S01]  /*b280*/  MUFU.EX2 R166, R166 ;  /* 0x000000a600a67308 */ /* 0x000f220000000800 */
[----:B---3--:R-:W-:Y:S02]  /*b290*/  F2FP.PACK_AB R175, R205, R206 ;  /* 0x000000cecdaf723e */ /* 0x008fe400000000ff */
[----:B------:R-:W-:Y:S01]  /*b2a0*/  F2FP.PACK_AB R194, R201, R202 ;  /* 0x000000cac9c2723e */ /* 0x000fe200000000ff */
[----:B--2---:R-:W2:Y:S01]  /*b2b0*/  LDSM.16.MT88.4 R144, [R226+0x3080] ;  /* 0x00308000e290783b */ /* 0x004ea20000004200 */
[----:B----4-:R-:W-:Y:S01]  /*b2c0*/  F2FP.PACK_AB R195, R166, R170 ;  /* 0x000000aaa6c3723e */ /* 0x010fe200000000ff */
[-C--:B-1----:R-:W-:Y:S08]  /*b2d0*/  HMMA.16816.F32 R116, R132, R140.reuse, R116 ;  /* 0x0000008c8474723c */ /* 0x082ff00000001874 */
[C---:B------:R-:W-:Y:S07]  /*b2e0*/  HMMA.16816.F32 R120, R136.reuse, R140, R120 ;  /* 0x0000008c8878723c */ /* 0x040fee0000001878 */
[----:B------:R-:W-:Y:S01]  /*b2f0*/  MOV R141, R180 ;  /* 0x000000b4008d7202 */ /* 0x000fe20000000f00 */
[-C--:B------:R-:W-:Y:S08]  /*b300*/  HMMA.16816.F32 R124, R136, R142.reuse, R124 ;  /* 0x0000008e887c723c */ /* 0x080ff0000000187c */
[----:B------:R-:W-:Y:S08]  /*b310*/  HMMA.16816.F32 R128, R132, R142, R128 ;  /* 0x0000008e8480723c */ /* 0x000ff00000001880 */
[-C--:B------:R-:W-:Y:S01]  /*b320*/  HMMA.16816.F32 R176, R172, R188.reuse, R4 ;  /* 0x000000bcacb0723c */ /* 0x080fe20000001804 */
[----:B------:R-:W1:Y:S07]  /*b330*/  LDSM.16.MT88.4 R4, [R227+0x3080] ;  /* 0x00308000e304783b */ /* 0x000e6e0000004200 */
[C---:B------:R-:W-:Y:S01]  /*b340*/  HMMA.16816.F32 R180, R192.reuse, R188, R8 ;  /* 0x000000bcc0b4723c */ /* 0x040fe20000001808 */
[----:B------:R-:W3:Y:S07]  /*b350*/  LDSM.16.MT88.4 R8, [R225+0x4880] ;  /* 0x00488000e108783b */ /* 0x000eee0000004200 */
[-C--:B------:R-:W-:Y:S01]  /*b360*/  HMMA.16816.F32 R184, R192, R190.reuse, R12 ;  /* 0x000000bec0b8723c */ /* 0x080fe2000000180c */
[----:B------:R-:W4:Y:S07]  /*b370*/  LDSM.16.MT88.4 R12, [R226+0x4880] ;  /* 0x00488000e20c783b */ /* 0x000f2e0000004200 */
[C---:B------:R-:W-:Y:S01]  /*b380*/  HMMA.16816.F32 R188, R172.reuse, R190, R16 ;  /* 0x000000beacbc723c */ /* 0x040fe20000001810 */
[----:B------:R-:W1:Y:S07]  /*b390*/  LDSM.16.MT88.4 R16, [R228+0x4880] ;  /* 0x00488000e410783b */ /* 0x000e6e0000004200 */
[-C--:B--2---:R-:W-:Y:S07]  /*b3a0*/  HMMA.16816.F32 R132, R172, R144.reuse, R20 ;  /* 0x00000090ac84723c */ /* 0x084fee0000001814 */
[----:B------:R-:W-:Y:S01]  /*b3b0*/  MOV R23, R141 ;  /* 0x0000008d00177202 */ /* 0x000fe20000000f00 */
[C---:B------:R-:W-:Y:S01]  /*b3c0*/  HMMA.16816.F32 R136, R192.reuse, R144, R24 ;  /* 0x00000090c088723c */ /* 0x040fe20000001818 */
[----:B------:R-:W2:Y:S03]  /*b3d0*/  LDL.LU R27, [R1+0x18] ;  /* 0x00001800011b7983 */ /* 0x000ea60000300800 */
[----:B------:R-:W-:Y:S02]  /*b3e0*/  MOV R22, R150 ;  /* 0x0000009600167202 */ /* 0x000fe40000000f00 */
[----:B------:R-:W-:Y:S02]  /*b3f0*/  MOV R21, R151 ;  /* 0x0000009700157202 */ /* 0x000fe40000000f00 */
[-C--:B------:R-:W-:Y:S01]  /*b400*/  HMMA.16816.F32 R140, R192, R146.reuse, R28 ;  /* 0x00000092c08c723c */ /* 0x080fe2000000181c */
[----:B------:R-:W2:Y:S03]  /*b410*/  LDL.LU R28, [R1+0x14] ;  /* 0x00001400011c7983 */ /* 0x000ea60000300800 */
[----:B------:R-:W-:Y:S02]  /*b420*/  MOV R20, R148 ;  /* 0x0000009400147202 */ /* 0x000fe40000000f00 */
[----:B------:R-:W-:Y:S02]  /*b430*/  MOV R26, R149 ;  /* 0x00000095001a7202 */ /* 0x000fe40000000f00 */
[C---:B------:R-:W-:Y:S01]  /*b440*/  HMMA.16816.F32 R144, R172.reuse, R146, R32 ;  /* 0x00000092ac90723c */ /* 0x040fe20000001820 */
[----:B------:R-:W2:Y:S03]  /*b450*/  LDL.LU R33, [R1+0x10] ;  /* 0x0000100001217983 */ /* 0x000ea60000300800 */
[----:B------:R-:W-:Y:S01]  /*b460*/  MOV R31, R154 ;  /* 0x0000009a001f7202 */ /* 0x000fe20000000f00 */
[----:B------:R-:W2:Y:S01]  /*b470*/  LDL.LU R32, [R1+0xc] ;  /* 0x00000c0001207983 */ /* 0x000ea20000300800 */
[----:B------:R-:W-:Y:S02]  /*b480*/  MOV R30, R155 ;  /* 0x0000009b001e7202 */ /* 0x000fe40000000f00 */
[-C--:B------:R-:W-:Y:S01]  /*b490*/  HMMA.16816.F32 R148, R172, R160.reuse, R36 ;  /* 0x000000a0ac94723c */ /* 0x080fe20000001824 */
[----:B------:R-:W-:Y:S03]  /*b4a0*/  MOV R25, R246 ;  /* 0x000000f600197202 */ /* 0x000fe60000000f00 */
[----:B------:R-:W-:Y:S02]  /*b4b0*/  MOV R246, R153 ;  /* 0x0000009900f67202 */ /* 0x000fe40000000f00 */
[----:B------:R-:W-:Y:S02]  /*b4c0*/  MOV R24, R222 ;  /* 0x000000de00187202 */ /* 0x000fe40000000f00 */
[----:B------:R-:W-:Y:S02]  /*b4d0*/  MOV R222, R152 ;  /* 0x0000009800de7202 */ /* 0x000fe40000000f00 */
[C---:B------:R-:W-:Y:S02]  /*b4e0*/  HMMA.16816.F32 R152, R192.reuse, R160, R40 ;  /* 0x000000a0c098723c */ /* 0x040fe40000001828 */
[----:B------:R-:W-:Y:S02]  /*b4f0*/  MOV R34, R158 ;  /* 0x0000009e00227202 */ /* 0x000fe40000000f00 */
[----:B------:R-:W-:Y:S02]  /*b500*/  MOV R35, R157 ;  /* 0x0000009d00237202 */ /* 0x000fe40000000f00 */
[----:B------:R-:W-:Y:S02]  /*b510*/  MOV R39, R156 ;  /* 0x0000009c00277202 */ /* 0x000fe40000000f00 */
[----:B------:R-:W-:Y:S04]  /*b520*/  MOV R29, R223 ;  /* 0x000000df001d7202 */ /* 0x000fe80000000f00 */
[----:B------:R-:W-:Y:S02]  /*b530*/  MOV R223, R219 ;  /* 0x000000db00df7202 */ /* 0x000fe40000000f00 */
[----:B------:R-:W-:Y:S02]  /*b540*/  MOV R219, R216 ;  /* 0x000000d800db7202 */ /* 0x000fe40000000f00 */
[----:B------:R-:W-:Y:S02]  /*b550*/  MOV R216, R159 ;  /* 0x0000009f00d87202 */ /* 0x000fe40000000f00 */
[-C--:B------:R-:W-:Y:S08]  /*b560*/  HMMA.16816.F32 R156, R192, R162.reuse, R44 ;  /* 0x000000a2c09c723c */ /* 0x080ff0000000182c */
[C---:B------:R-:W-:Y:S08]  /*b570*/  HMMA.16816.F32 R160, R172.reuse, R162, R48 ;  /* 0x000000a2aca0723c */ /* 0x040ff00000001830 */
[-C--:B-1----:R-:W-:Y:S08]  /*b580*/  HMMA.16816.F32 R52, R172, R4.reuse, R52 ;  /* 0x00000004ac34723c */ /* 0x082ff00000001834 */
[C---:B------:R-:W-:Y:S08]  /*b590*/  HMMA.16816.F32 R56, R192.reuse, R4, R56 ;  /* 0x00000004c038723c */ /* 0x040ff00000001838 */
[-C--:B------:R-:W-:Y:S08]  /*b5a0*/  HMMA.16816.F32 R60, R192, R6.reuse, R60 ;  /* 0x00000006c03c723c */ /* 0x080ff0000000183c */
[C---:B------:R-:W-:Y:S01]  /*b5b0*/  HMMA.16816.F32 R64, R172.reuse, R6, R64 ;  /* 0x00000006ac40723c */ /* 0x040fe20000001840 */
[----:B------:R-:W1:Y:S07]  /*b5c0*/  LDSM.16.MT88.4 R4, [R227+0x4880] ;  /* 0x00488000e304783b */ /* 0x000e6e0000004200 */
[-C--:B---3--:R-:W-:Y:S08]  /*b5d0*/  HMMA.16816.F32 R68, R172, R8.reuse, R68 ;  /* 0x00000008ac44723c */ /* 0x088ff00000001844 */
[C---:B------:R-:W-:Y:S08]  /*b5e0*/  HMMA.16816.F32 R72, R192.reuse, R8, R72 ;  /* 0x00000008c048723c */ /* 0x040ff00000001848 */
[-C--:B------:R-:W-:Y:S08]  /*b5f0*/  HMMA.16816.F32 R76, R192, R10.reuse, R76 ;  /* 0x0000000ac04c723c */ /* 0x080ff0000000184c */
[C---:B------:R-:W-:Y:S08]  /*b600*/  HMMA.16816.F32 R80, R172.reuse, R10, R80 ;  /* 0x0000000aac50723c */ /* 0x040ff00000001850 */
        /* <DEDUP_REMOVED lines=8> */
[-C--:B-1----:R-:W-:Y:S08]  /*b690*/  HMMA.16816.F32 R116, R172, R4.reuse, R116 ;  /* 0x00000004ac74723c */ /* 0x082ff00000001874 */
[C---:B------:R-:W-:Y:S08]  /*b6a0*/  HMMA.16816.F32 R120, R192.reuse, R4, R120 ;  /* 0x00000004c078723c */ /* 0x040ff00000001878 */
[-C--:B------:R-:W-:Y:S08]  /*b6b0*/  HMMA.16816.F32 R124, R192, R6.reuse, R124 ;  /* 0x00000006c07c723c */ /* 0x080ff0000000187c */
[----:B------:R-:W-:Y:S01]  /*b6c0*/  HMMA.16816.F32 R128, R172, R6, R128 ;  /* 0x00000006ac80723c */ /* 0x000fe20000001880 */
[----:B--2---:R-:W-:Y:S04]  /*b6d0*/  FFMA.FTZ R8, R2, R28, R35 ;  /* 0x0000001c02087223 */ /* 0x004fe80000010023 */
[----:B------:R-:W-:Y:S02]  /*b6e0*/  FADD.FTZ R8, R31, R8 ;  /* 0x000000081f087221 */ /* 0x000fe40000010000 */
[----:B------:R-:W-:Y:S02]  /*b6f0*/  FFMA.FTZ R165, R165, R33, R39 ;  /* 0x00000021a5a57223 */ /* 0x000fe40000010027 */
[----:B------:R-:W-:Y:S03]  /*b700*/  FADD.FTZ R9, R26, R8 ;  /* 0x000000081a097221 */ /* 0x000fe60000010000 */
[----:B------:R-:W-:Y:S02]  /*b710*/  FFMA.FTZ R164, R164, R32, R34 ;  /* 0x00000020a4a47223 */ /* 0x000fe40000010022 */
[----:B------:R-:W-:Y:S02]  /*b720*/  FADD.FTZ R2, R29, R165 ;  /* 0x000000a51d027221 */ /* 0x000fe40000010000 */
[----:B------:R-:W-:Y:S02]  /*b730*/  FADD.FTZ R164, R30, R164 ;  /* 0x000000a41ea47221 */ /* 0x000fe40000010000 */
[----:B------:R-:W-:Y:S02]  /*b740*/  FADD.FTZ R2, R24, R2 ;  /* 0x0000000218027221 */ /* 0x000fe40000010000 */
[----:B------:R-:W-:Y:S02]  /*b750*/  FFMA.FTZ R8, R0, R27, R217 ;  /* 0x0000001b00087223 */ /* 0x000fe400000100d9 */
[----:B------:R-:W-:Y:S02]  /*b760*/  FADD.FTZ R164, R25, R164 ;  /* 0x000000a419a47221 */ /* 0x000fe40000010000 */
[----:B------:R-:W-:Y:S02]  /*b770*/  FADD.FTZ R10, R20, R2 ;  /* 0x00000002140a7221 */ /* 0x000fe40000010000 */
[----:B------:R-:W-:Y:S02]  /*b780*/  FADD.FTZ R8, R218, R8 ;  /* 0x00000008da087221 */ /* 0x000fe40000010000 */
[----:B------:R-:W-:Y:S01]  /*b790*/  FADD.FTZ R2, R21, R164 ;  /* 0x000000a415027221 */ /* 0x000fe20000010000 */
[----:B------:R-:W-:Y:S01]  /*b7a0*/  MOV R164, R169 ;  /* 0x000000a900a47202 */ /* 0x000fe20000000f00 */
[----:B------:R-:W-:Y:S02]  /*b7b0*/  FADD.FTZ R10, R23, R10 ;  /* 0x0000000a170a7221 */ /* 0x000fe40000010000 */
        /* <DEDUP_REMOVED lines=29> */
[----:B------:R-:W-:Y:S01]  /*b990*/  FADD.FTZ R4, R206, R8 ;  /* 0x00000008ce047221 */ /* 0x000fe20000010000 */
[----:B------:R1:W-:Y:S01]  /*b9a0*/  STL [R1+0x10], R5 ;  /* 0x0000100501007387 */ /* 0x0003e20000100800 */
[----:B------:R-:W-:Y:S02]  /*b9b0*/  FADD.FTZ R2, R202, R2 ;  /* 0x00000002ca027221 */ /* 0x000fe40000010000 */
[----:B------:R-:W-:Y:S02]  /*b9c0*/  FADD.FTZ R4, R205, R4 ;  /* 0x00000004cd047221 */ /* 0x000fe40000010000 */
[----:B------:R-:W-:Y:S02]  /*b9d0*/  FADD.FTZ R2, R201, R2 ;  /* 0x00000002c9027221 */ /* 0x000fe40000010000 */
[----:B------:R-:W-:Y:S01]  /*b9e0*/  FADD.FTZ R0, R170, R0 ;  /* 0x00000000aa007221 */ /* 0x000fe20000010000 */
[----:B------:R1:W-:Y:S01]  /*b9f0*/  STL [R1+0xc], R4 ;  /* 0x00000c0401007387 */ /* 0x0003e20000100800 */
[----:B------:R-:W-:Y:S02]  /*ba00*/  MOV R170, R167 ;  /* 0x000000a700aa7202 */ /* 0x000fe40000000f00 */
[----:B------:R-:W-:Y:S01]  /*ba10*/  FADD.FTZ R0, R166, R0 ;  /* 0x00000000a6007221 */ /* 0x000fe20000010000 */
[----:B------:R1:W-:Y:S01]  /*ba20*/  STL [R1+0x14], R2 ;  /* 0x0000140201007387 */ /* 0x0003e20000100800 */
[----:B------:R-:W-:Y:S03]  /*ba30*/  MOV R166, R168 ;  /* 0x000000a800a67202 */ /* 0x000fe60000000f00 */
[----:B------:R1:W-:Y:S01]  /*ba40*/  STL [R1+0x18], R0 ;  /* 0x0000180001007387 */ /* 0x0003e20000100800 */
[----:B------:R-:W-:-:S05]  /*ba50*/  @P0 BRA `(.L_x_989) ;  /* 0xffffb39000000947 */ /* 0x000fca000383ffff */
.L_x_970:
[----:B------:R-:W2:Y:S01]  /*ba60*/  S2UR UR26, SR_CTAID.X ;  /* 0x00000000001a79c3 */ /* 0x000ea20000002500 */
[----:B------:R-:W-:-:S02]  /*ba70*/  UISETP.NE.AND UP1, UPT, UR13, URZ, UPT ;  /* 0x0000003f0d00728c */ /* 0x000fc4000bf25270 */
[----:B------:R-:W-:Y:S02]  /*ba80*/  UISETP.NE.AND UP0, UPT, UR12, URZ, UPT ;  /* 0x0000003f0c00728c */ /* 0x000fe4000bf05270 */
[----:B------:R-:W-:Y:S02]  /*ba90*/  ULDC UR27, c[0x0][0x168] ;  /* 0x00005a00001b7ab9 */ /* 0x000fe40000000800 */
[----:B------:R-:W-:Y:S02]  /*baa0*/  ULDC.64 UR4, c[0x0][0x2c8] ;  /* 0x0000b20000047ab9 */ /* 0x000fe40000000a00 */
[----:B------:R-:W-:Y:S01]  /*bab0*/  UIADD3 UR27, -UR27, 0x1, URZ ;  /* 0x000000011b1b7890 */ /* 0x000fe2000fffe13f */
[----:B------:R-:W-:Y:S01]  /*bac0*/  PLOP3.LUT P0, PT, PT, PT, UP0, 0x40, 0x0 ;  /* 0x000000000000781c */ /* 0x000fe20003f0e808 */
[----:B--2---:R-:W-:-:S04]  /*bad0*/  ULEA UR26, UR26, 0x7f, 0x7 ;  /* 0x0000007f1a1a7891 */ /* 0x004fc8000f8e383f */
[----:B------:R-:W-:-:S03]  /*bae0*/  UIMAD.WIDE.U32 UR28, UR26, UR4, URZ ;  /* 0x000000041a1c72a5 */ /* 0x000fc6000f8e003f */
[----:B------:R-:W-:Y:S02]  /*baf0*/  ULDC UR4, c[0x0][0x1d0] ;  /* 0x0000740000047ab9 */ /* 0x000fe40000000800 */
[----:B------:R-:W-:Y:S02]  /*bb00*/  UIMAD UR4, UR22, UR4, UR27 ;  /* 0x00000004160472a4 */ /* 0x000fe4000f8e021b */
[----:B------:R-:W-:Y:S02]  /*bb10*/  @UP1 USHF.R.U32.HI UR26, URZ, UR5, UR29 ;  /* 0x000000053f1a1299 */ /* 0x000fe4000801161d */
[----:B------:R-:W-:Y:S02]  /*bb20*/  ULDC UR22, c[0x0][0x324] ;  /* 0x0000c90000167ab9 */ /* 0x000fe40000000800 */
[----:B------:R-:W-:-:S04]  /*bb30*/  UIADD3 UR26, UR4, UR26, URZ ;  /* 0x0000001a041a7290 */ /* 0x000fc8000fffe03f */
        /* <DEDUP_REMOVED lines=14> */
.L_x_991:
[----:B------:R-:W-:Y:S02]  /*bc20*/  ULDC UR4, c[0x0][0x32c] ;  /* 0x0000cb0000047ab9 */ /* 0x000fe40000000800 */
[----:B------:R-:W-:-:S03]  /*bc30*/  UISETP.NE.AND UP0, UPT, UR4, 0x1, UPT ;  /* 0x000000010400788c */ /* 0x000fc6000bf05270 */
[----:B------:R-:W-:Y:S02]  /*bc40*/  ULDC.64 UR4, c[0x0][0x330] ;  /* 0x0000cc0000047ab9 */ /* 0x000fe40000000a00 */
[----:B------:R-:W-:-:S07]  /*bc50*/  UIMAD.WIDE.U32 UR28, UR26, UR4, URZ ;  /* 0x000000041a1c72a5 */ /* 0x000fce000f8e003f */
[----:B------:R-:W-:Y:S02]  /*bc60*/  @UP0 UMOV UR27, UR29 ;  /* 0x0000001d001b0c82 */ /* 0x000fe40008000000 */
[----:B------:R-:W-:Y:S02]  /*bc70*/  @UP0 USHF.R.U32.HI UR26, URZ, UR5, UR27 ;  /* 0x000000053f1a0299 */ /* 0x000fe4000801161b */
.L_x_992:
[----:B------:R-:W-:Y:S02]  /*bc80*/  ULDC UR4, c[0x0][0x32c] ;  /* 0x0000cb0000047ab9 */ /* 0x000fe40000000800 */
[----:B------:R-:W-:-:S04]  /*bc90*/  UIMAD UR4, UR26, UR4, URZ ;  /* 0x000000041a0472a4 */ /* 0x000fc8000f8e023f */
[----:B------:R-:W-:-:S04]  /*bca0*/  UISETP.LT.AND UP0, UPT, UR22, UR4, UPT ;  /* 0x000000041600728c */ /* 0x000fc8000bf01270 */
[----:B------:R-:W-:-:S04]  /*bcb0*/  USEL UR22, UR22, UR4, !UP0 ;  /* 0x0000000416167287 */ /* 0x000fc8000c000000 */
.L_x_990:
[----:B------:R-:W-:-:S04]  /*bcc0*/  UIADD3 UR22, UR22, 0x2f, URZ ;  /* 0x0000002f16167890 */ /* 0x000fc8000fffe03f */
        /* <DEDUP_REMOVED lines=8> */
[----:B-1----:R-:W2:Y:S04]  /*bd50*/  LDL R2, [R1] ;  /* 0x0000000001027983 */ /* 0x002ea80000100800 */
[----:B------:R-:W3:Y:S04]  /*bd60*/  LDL R5, [R1+0x28] ;  /* 0x0000280001057983 */ /* 0x000ee80000100800 */
[----:B------:R-:W3:Y:S01]  /*bd70*/  LDL R4, [R1+0x20] ;  /* 0x0000200001047983 */ /* 0x000ee20000100800 */
[----:B------:R-:W-:Y:S01]  /*bd80*/  IMAD.MOV.U32 R164, RZ, RZ, R168 ;  /* 0x000000ffffa47224 */ /* 0x000fe200078e00a8 */
[----:B------:R-:W-:Y:S01]  /*bd90*/  MOV R171, R3 ;  /* 0x0000000300ab7202 */ /* 0x000fe20000000f00 */
[----:B------:R-:W-:-:S02]  /*bda0*/  IMAD.MOV.U32 R0, RZ, RZ, R169 ;  /* 0x000000ffff007224 */ /* 0x000fc400078e00a9 */
[----:B------:R-:W-:Y:S01]  /*bdb0*/  IMAD.MOV.U32 R170, RZ, RZ, R167 ;  /* 0x000000ffffaa7224 */ /* 0x000fe200078e00a7 */
[----:B--2---:R-:W-:Y:S02]  /*bdc0*/  SHF.R.S32.HI R222, RZ, 0x1f, R2 ;  /* 0x0000001fffde7819 */ /* 0x004fe40000011402 */
[C---:B------:R-:W-:Y:S02]  /*bdd0*/  SHF.L.U32 R251, R2.reuse, 0x1, RZ ;  /* 0x0000000102fb7819 */ /* 0x040fe400000006ff */
[----:B------:R-:W-:Y:S02]  /*bde0*/  SHF.L.U64.HI R222, R2, 0x1, R222 ;  /* 0x0000000102de7819 */ /* 0x000fe400000102de */
[C---:B---3--:R-:W-:Y:S01]  /*bdf0*/  SHF.L.U64.HI R221, R4.reuse, 0x1, R5 ;  /* 0x0000000104dd7819 */ /* 0x048fe20000010205 */
[----:B------:R-:W-:Y:S02]  /*be00*/  IMAD.SHL.U32 R220, R4, 0x2, RZ ;  /* 0x0000000204dc7824 */ /* 0x000fe400078e00ff */
.L_x_996:
[----:B------:R-:W-:Y:S04]  /*be10*/  DEPBAR.LE SB0, 0x0 ;  /* 0x000080000000791a */ /* 0x000fe80000000000 */
[----:B------:R-:W-:Y:S01]  /*be20*/  BAR.SYNC.DEFER_BLOCKING 0x0 ;  /* 0x0000000000007b1d */ /* 0x000fe20000010000 */
[----:B------:R-:W-:Y:S01]  /*be30*/  UISETP.GT.AND UP0, UPT, UR7, UR23, UPT ;  /* 0x000000170700728c */ /* 0x000fe2000bf04270 */
[----:B------:R-:W-:Y:S05]  /*be40*/  SEL R223, RZ, 0x10, P4 ;  /* 0x00000010ffdf7807 */ /* 0x000fea0002000000 */
[----:B------:R-:W-:Y:S01]  /*be50*/  PLOP3.LUT P0, PT, PT, PT, UP0, 0x80, 0x0 ;  /* 0x000000000000781c */ /* 0x000fe20003f0f008 */
[----:B-----5:R1:W2:Y:S04]  /*be60*/  LDSM.16.M88.4 R48, [R231+0x8080] ;  /* 0x00808000e730783b */ /* 0x0202a80000000200 */
[----:B------:R1:W3:Y:S04]  /*be70*/  LDSM.16.M88.4 R44, [R231+0xa080] ;  /* 0x00a08000e72c783b */ /* 0x0002e80000000200 */
[----:B------:R1:W4:Y:S04]  /*be80*/  LDSM.16.M88.4 R16, [R224+0x5080] ;  /* 0x00508000e010783b */ /* 0x0003280000000200 */
        /* <DEDUP_REMOVED lines=8> */
[----:B------:R-:W-:Y:S02]  /*bf10*/  SHF.R.S32.HI R2, RZ, 0x1f, R243 ;  /* 0x0000001fff027819 */ /* 0x000fe400000114f3 */
[----:B------:R-:W-:Y:S03]  /*bf20*/  SHF.R.S32.HI R5, RZ, 0x1f, R242 ;  /* 0x0000001fff057819 */ /* 0x000fe600000114f2 */
[----:B------:R-:W-:Y:S02]  /*bf30*/  IMAD R4, R2, c[0x0][0x208], RZ ;  /* 0x0000820002047a24 */ /* 0x000fe400078e02ff */
[C---:B------:R-:W-:Y:S04]  /*bf40*/  IMAD.WIDE.U32 R2, R243.reuse, c[0x0][0x208], RZ ;  /* 0x00008200f3027a25 */ /* 0x040fe800078e00ff */
[----:B------:R-:W-:Y:S04]  /*bf50*/  IMAD R4, R243, c[0x0][0x20c], R4 ;  /* 0x00008300f3047a24 */ /* 0x000fe800078e0204 */
[----:B------:R-:W-:Y:S02]  /*bf60*/  IMAD.IADD R3, R3, 0x1, R4 ;  /* 0x0000000103037824 */ /* 0x000fe400078e0204 */
[----:B------:R-:W-:Y:S02]  /*bf70*/  IMAD R4, R5, c[0x0][0x218], RZ ;  /* 0x0000860005047a24 */ /* 0x000fe400078e02ff */
[C---:B------:R-:W-:Y:S04]  /*bf80*/  IMAD.WIDE.U32 R2, R242.reuse, c[0x0][0x218], R2 ;  /* 0x00008600f2027a25 */ /* 0x040fe800078e0002 */
[----:B------:R-:W-:Y:S01]  /*bf90*/  IMAD R4, R242, c[0x0][0x21c], R4 ;  /* 0x00008700f2047a24 */ /* 0x000fe200078e0204 */
[----:B------:R-:W-:Y:S04]  /*bfa0*/  IADD3 R2, P0, R2, UR24, RZ ;  /* 0x0000001802027c10 */ /* 0x000fe8000ff1e0ff */
[----:B------:R-:W-:Y:S02]  /*bfb0*/  IADD3.X R4, R3, UR18, R4, P0, !PT ;  /* 0x0000001203047c10 */ /* 0x000fe400087fe404 */
[C---:B------:R-:W-:Y:S04]  /*bfc0*/  LEA R3, P0, R2.reuse, c[0x0][0x1f8], 0x1 ;  /* 0x00007e0002037a11 */ /* 0x040fe800078008ff */
[----:B------:R-:W-:Y:S01]  /*bfd0*/  LEA.HI.X R2, R2, c[0x0][0x1fc], R4, 0x1, P0 ;  /* 0x00007f0002027a11 */ /* 0x000fe200000f0c04 */
[----:B------:R-:W-:Y:S04]  /*bfe0*/  SHFL.IDX PT, R6, R3, 0x1, 0x181f ;  /* 0x00381f0003067f89 */ /* 0x000fe800000e0000 */
[----:B------:R-:W5:Y:S04]  /*bff0*/  SHFL.IDX PT, R4, R3, RZ, 0x181f ;  /* 0x00181fff03047589 */ /* 0x000f6800000e0000 */
[----:B------:R-:W4:Y:S04]  /*c000*/  SHFL.IDX PT, R5, R2, RZ, 0x181f ;  /* 0x00181fff02057589 */ /* 0x000f2800000e0000 */
[----:B------:R-:W3:Y:S04]  /*c010*/  SHFL.IDX PT, R3, R3, 0x2, 0x181f ;  /* 0x00581f0003037f89 */ /* 0x000ee800000e0000 */
[----:B------:R-:W2:Y:S04]  /*c020*/  SHFL.IDX PT, R7, R2, 0x1, 0x181f ;  /* 0x00381f0002077f89 */ /* 0x000ea800000e0000 */
[----:B------:R1:W2:Y:S02]  /*c030*/  SHFL.IDX PT, R14, R2, 0x2, 0x181f ;  /* 0x00581f00020e7f89 */ /* 0x0002a400000e0000 */
[----:B-1----:R-:W-:Y:S02]  /*c040*/  IADD3 R2, -R223, 0x10, RZ ;  /* 0x00000010df027810 */ /* 0x002fe40007ffe1ff */
[CC--:B-----5:R-:W-:Y:S02]  /*c050*/  IADD3 R12, P1, R4.reuse, R251.reuse, RZ ;  /* 0x000000fb040c7210 */ /* 0x0e0fe40007f3e0ff */
[-C--:B------:R-:W-:Y:S02]  /*c060*/  IADD3 R10, P0, R4, R220.reuse, RZ ;  /* 0x000000dc040a7210 */ /* 0x080fe40007f1e0ff */
[CC--:B------:R-:W-:Y:S01]  /*c070*/  IADD3 R8, P2, R6.reuse, R251.reuse, RZ ;  /* 0x000000fb06087210 */ /* 0x0c0fe20007f5e0ff */
[C-C-:B----4-:R-:W-:Y:S01]  /*c080*/  IMAD.X R13, R5.reuse, 0x1, R222.reuse, P1 ;  /* 0x00000001050d7824 */ /* 0x150fe200008e06de */
[----:B------:R-:W-:Y:S01]  /*c090*/  IADD3 R6, P1, R6, R220, RZ ;  /* 0x000000dc06067210 */ /* 0x000fe20007f3e0ff */
[--C-:B------:R-:W-:Y:S01]  /*c0a0*/  IMAD.X R11, R5, 0x1, R221.reuse, P0 ;  /* 0x00000001050b7824 */ /* 0x100fe200000e06dd */
[----:B---3--:R-:W-:Y:S01]  /*c0b0*/  IADD3 R4, P0, R3, R251, RZ ;  /* 0x000000fb03047210 */ /* 0x008fe20007f1e0ff */
[C-C-:B--2---:R-:W-:Y:S01]  /*c0c0*/  IMAD.X R9, R7.reuse, 0x1, R222.reuse, P2 ;  /* 0x0000000107097824 */ /* 0x144fe200010e06de */
[----:B------:R1:W-:Y:S01]  /*c0d0*/  LDGSTS.E.BYPASS.LTC128B.128 [R244], [R12.64], !P5 ;  /* 0x000000000cf47fae */ /* 0x0003e2000e901d54 */
[--C-:B------:R-:W-:Y:S01]  /*c0e0*/  IMAD.X R7, R7, 0x1, R221.reuse, P1 ;  /* 0x0000000107077824 */ /* 0x100fe200008e06dd */
[----:B------:R-:W-:Y:S01]  /*c0f0*/  LOP3.LUT R2, R2, 0xf, RZ, 0xc0, !PT ;  /* 0x0000000f02027812 */ /* 0x000fe200078ec0ff */
[----:B------:R-:W-:Y:S01]  /*c100*/  IMAD.X R5, R14, 0x1, R222, P0 ;  /* 0x000000010e057824 */ /* 0x000fe200000e06de */
[----:B------:R1:W-:Y:S01]  /*c110*/  LDGSTS.E.BYPASS.LTC128B.128 [R244+0x1800], [R10.64], !P4 ;  /* 0x018000000af47fae */ /* 0x0003e2000e101d54 */
[----:B------:R-:W-:Y:S02]  /*c120*/  ISETP.NE.U32.AND P0, PT, R223, RZ, PT ;  /* 0x000000ffdf00720c */ /* 0x000fe40003f05070 */
[----:B------:R-:W-:Y:S01]  /*c130*/  IADD3 R2, P2, P1, R2, R3, R220 ;  /* 0x0000000302027210 */ /* 0x000fe2000795e0dc */
[----:B------:R1:W-:Y:S03]  /*c140*/  LDGSTS.E.BYPASS.LTC128B.128 [R244+0x800], [R8.64], !P5 ;  /* 0x0080000008f47fae */ /* 0x0003e6000e901d54 */
[----:B------:R-:W-:Y:S01]  /*c150*/  IADD3.X R3, RZ, R14, R221, P2, P1 ;  /* 0x0000000eff037210 */ /* 0x000fe200017e24dd */
[----:B------:R1:W-:Y:S04]  /*c160*/  LDGSTS.E.BYPASS.LTC128B.128 [R244+0x2000], [R6.64], !P4 ;  /* 0x0200000006f47fae */ /* 0x0003e8000e101d54 */
[----:B------:R1:W-:Y:S04]  /*c170*/  LDGSTS.E.BYPASS.LTC128B.128 [R244+0x1000], [R4.64], !P5 ;  /* 0x0100000004f47fae */ /* 0x0003e8000e901d54 */
[----:B------:R1:W-:Y:S02]  /*c180*/  LDGSTS.E.BYPASS.LTC128B.128.ZFILL [R244+0x2800], [R2.64], P0 ;  /* 0x0280000002f47fae */ /* 0x0003e40008141d54 */
.L_x_994:
[-C--:B-12-4-:R-:W-:Y:S01]  /*c190*/  HMMA.16816.F32 R4, R48, R16.reuse, RZ ;  /* 0x000000103004723c */ /* 0x096fe200000018ff */
[----:B------:R-:W-:Y:S01]  /*c1a0*/  LDSM.16.M88.4 R212, [R232+0x8080] ;  /* 0x00808000e8d4783b */ /* 0x000fe20000000200 */
[----:B------:R-:W-:Y:S06]  /*c1b0*/  UISETP.GT.AND UP0, UPT, UR23, UR7, UPT ;  /* 0x000000071700728c */ /* 0x000fec000bf04270 */
[C---:B---3--:R-:W-:Y:S01]  /*c1c0*/  HMMA.16816.F32 R8, R44.reuse, R16, RZ ;  /* 0x000000102c08723c */ /* 0x048fe200000018ff */
        /* <DEDUP_REMOVED lines=29> */
[----:B------:R-:W4:Y:S07]  /*c3a0*/  LDSM.16.M88.4 R192, [R230+0x6080] ;  /* 0x00608000e6c0783b */ /* 0x000f2e0000000200 */
[-C--:B-1----:R-:W-:Y:S01]  /*c3b0*/  HMMA.16816.F32 R4, R212, R216.reuse, R4 ;  /* 0x000000d8d404723c */ /* 0x082fe20000001804 */
[----:B------:R-:W1:Y:S07]  /*c3c0*/  LDSM.16.M88.4 R208, [R234+0xa080] ;  /* 0x00a08000ead0783b */ /* 0x000e6e0000000200 */
[C---:B--2---:R-:W-:Y:S08]  /*c3d0*/  HMMA.16816.F32 R8, R172.reuse, R216, R8 ;  /* 0x000000d8ac08723c */ /* 0x044ff00000001808 */
[-C--:B------:R-:W-:Y:S08]  /*c3e0*/  HMMA.16816.F32 R12, R172, R218.reuse, R12 ;  /* 0x000000daac0c723c */ /* 0x080ff0000000180c */
[C---:B------:R-:W-:Y:S01]  /*c3f0*/  HMMA.16816.F32 R16, R212.reuse, R218, R16 ;  /* 0x000000dad410723c */ /* 0x040fe20000001810 */
[----:B------:R-:W2:Y:S07]  /*c400*/  LDSM.16.M88.4 R216, [R229+0x800] ;  /* 0x00080000e5d8783b */ /* 0x000eae0000000200 */
        /* <DEDUP_REMOVED lines=10> */
[----:B------:R-:W4:Y:S07]  /*c4b0*/  LDSM.16.M88.4 R192, [R224+0x6880] ;  /* 0x00688000e0c0783b */ /* 0x000f2e0000000200 */
[-C--:B------:R-:W-:Y:S01]  /*c4c0*/  HMMA.16816.F32 R4, R200, R204.reuse, R4 ;  /* 0x000000ccc804723c */ /* 0x080fe20000001804 */
[----:B------:R-:W-:Y:S07]  /*c4d0*/  LDSM.16.M88.4 R212, [R224+0x7080] ;  /* 0x00708000e0d4783b */ /* 0x000fee0000000200 */
[C---:B-1----:R-:W-:Y:S08]  /*c4e0*/  HMMA.16816.F32 R8, R208.reuse, R204, R8 ;  /* 0x000000ccd008723c */ /* 0x042ff00000001808 */
[-C--:B------:R-:W-:Y:S08]  /*c4f0*/  HMMA.16816.F32 R12, R208, R206.reuse, R12 ;  /* 0x000000ced00c723c */ /* 0x080ff0000000180c */
[C---:B------:R-:W-:Y:S01]  /*c500*/  HMMA.16816.F32 R16, R200.reuse, R206, R16 ;  /* 0x000000cec810723c */ /* 0x040fe20000001810 */
[----:B------:R-:W1:Y:S07]  /*c510*/  LDSM.16.M88.4 R204, [R231+0xe080] ;  /* 0x00e08000e7cc783b */ /* 0x000e6e0000000200 */
[-C--:B--2---:R-:W-:Y:S08]  /*c520*/  HMMA.16816.F32 R20, R200, R216.reuse, R20 ;  /* 0x000000d8c814723c */ /* 0x084ff00000001814 */
[C---:B------:R-:W-:Y:S08]  /*c530*/  HMMA.16816.F32 R24, R208.reuse, R216, R24 ;  /* 0x000000d8d018723c */ /* 0x040ff00000001818 */
[-C--:B------:R-:W-:Y:S08]  /*c540*/  HMMA.16816.F32 R28, R208, R218.reuse, R28 ;  /* 0x000000dad01c723c */ /* 0x080ff0000000181c */
[C---:B------:R-:W-:Y:S01]  /*c550*/  HMMA.16816.F32 R32, R200.reuse, R218, R32 ;  /* 0x000000dac820723c */ /* 0x040fe20000001820 */
[----:B------:R-:W2:Y:S07]  /*c560*/  LDSM.16.M88.4 R216, [R224+0x7880] ;  /* 0x00788000e0d8783b */ /* 0x000eae0000000200 */
[-C--:B---3--:R-:W-:Y:S08]  /*c570*/  HMMA.16816.F32 R36, R200, R196.reuse, R36 ;  /* 0x000000c4c824723c */ /* 0x088ff00000001824 */
[C---:B------:R-:W-:Y:S08]  /*c580*/  HMMA.16816.F32 R40, R208.reuse, R196, R40 ;  /* 0x000000c4d028723c */ /* 0x040ff00000001828 */
[-C--:B------:R-:W-:Y:S01]  /*c590*/  HMMA.16816.F32 R44, R208, R198.reuse, R44 ;  /* 0x000000c6d02c723c */ /* 0x080fe2000000182c */
[----:B------:R-:W-:Y:S07]  /*c5a0*/  LDSM.16.M88.4 R208, [R233+0xe080] ;  /* 0x00e08000e9d0783b */ /* 0x000fee0000000200 */
[----:B------:R-:W-:Y:S01]  /*c5b0*/  HMMA.16816.F32 R48, R200, R198, R48 ;  /* 0x000000c6c830723c */ /* 0x000fe20000001830 */
[----:B------:R-:W-:Y:S07]  /*c5c0*/  LDSM.16.M88.4 R196, [R233+0xc080] ;  /* 0x00c08000e9c4783b */ /* 0x000fee0000000200 */
[-C--:B----4-:R-:W-:Y:S01]  /*c5d0*/  HMMA.16816.F32 R4, R172, R192.reuse, R4 ;  /* 0x000000c0ac04723c */ /* 0x090fe20000001804 */
[----:B------:R-:W3:Y:S07]  /*c5e0*/  LDSM.16.M88.4 R200, [R239] ;  /* 0x00000000efc8783b */ /* 0x000eee0000000200 */
        /* <DEDUP_REMOVED lines=9> */
[-C--:B--2---:R-:W-:Y:S08]  /*c680*/  HMMA.16816.F32 R36, R172, R216.reuse, R36 ;  /* 0x000000d8ac24723c */ /* 0x084ff00000001824 */
[C---:B------:R-:W-:Y:S08]  /*c690*/  HMMA.16816.F32 R40, R204.reuse, R216, R40 ;  /* 0x000000d8cc28723c */ /* 0x040ff00000001828 */
[-C--:B------:R-:W-:Y:S01]  /*c6a0*/  HMMA.16816.F32 R44, R204, R218.reuse, R44 ;  /* 0x000000dacc2c723c */ /* 0x080fe2000000182c */
[----:B------:R-:W-:Y:S07]  /*c6b0*/  LDSM.16.M88.4 R204, [R232+0xc080] ;  /* 0x00c08000e8cc783b */ /* 0x000fee0000000200 */
[----:B------:R-:W-:Y:S01]  /*c6c0*/  HMMA.16816.F32 R48, R172, R218, R48 ;  /* 0x000000daac30723c */ /* 0x000fe20000001830 */
[----:B------:R-:W2:Y:S07]  /*c6d0*/  LDSM.16.M88.4 R172, [R237] ;  /* 0x00000000edac783b */ /* 0x000eae0000000200 */
[-C--:B---3--:R-:W-:Y:S01]  /*c6e0*/  HMMA.16816.F32 R4, R196, R200.reuse, R4 ;  /* 0x000000c8c404723c */ /* 0x088fe20000001804 */
[----:B------:R-:W3:Y:S07]  /*c6f0*/  LDSM.16.M88.4 R216, [R232+0xe080] ;  /* 0x00e08000e8d8783b */ /* 0x000eee0000000200 */
        /* <DEDUP_REMOVED lines=14> */
[----:B------:R-:W1:Y:S07]  /*c7e0*/  LDSM.16.M88.4 R172, [R230+0x7880] ;  /* 0x00788000e6ac783b */ /* 0x000e6e0000000200 */
[-C--:B------:R-:W-:Y:S01]  /*c7f0*/  HMMA.16816.F32 R4, R204, R212.reuse, R4 ;  /* 0x000000d4cc04723c */ /* 0x080fe20000001804 */
[----:B------:R-:W2:Y:S07]  /*c800*/  LDSM.16.M88.4 R196, [R229+0x1800] ;  /* 0x00180000e5c4783b */ /* 0x000eae0000000200 */
        /* <DEDUP_REMOVED lines=15> */
[-C--:B--2---:R-:W-:Y:S08]  /*c900*/  HMMA.16816.F32 R4, R192, R196.reuse, R4 ;  /* 0x000000c4c004723c */ /* 0x084ff00000001804 */
[C---:B------:R-:W-:Y:S08]  /*c910*/  HMMA.16816.F32 R8, R208.reuse, R196, R8 ;  /* 0x000000c4d008723c */ /* 0x040ff00000001808 */
[-C--:B------:R-:W-:Y:S08]  /*c920*/  HMMA.16816.F32 R12, R208, R198.reuse, R12 ;  /* 0x000000c6d00c723c */ /* 0x080ff0000000180c */
[C---:B------:R-:W-:Y:S08]  /*c930*/  HMMA.16816.F32 R16, R192.reuse, R198, R16 ;  /* 0x000000c6c010723c */ /* 0x040ff00000001810 */
[-C--:B---3--:R-:W-:Y:S08]  /*c940*/  HMMA.16816.F32 R20, R192, R212.reuse, R20 ;  /* 0x000000d4c014723c */ /* 0x088ff00000001814 */
        /* <DEDUP_REMOVED lines=21> */
[----:B------:R-:W-:Y:S04]  /*caa0*/  @!P6 LEA.HI.X R167, R165, c[0x0][0x2a4], R167, 0x2, P0 ;  /* 0x0000a900a5a7ea11 */ /* 0x000fe800000f14a7 */
[----:B------:R-:W-:Y:S01]  /*cab0*/  SHF.R.S32.HI R2, RZ, 0x1f, R243 ;  /* 0x0000001fff027819 */ /* 0x000fe200000114f3 */
[----:B------:R-:W2:Y:S04]  /*cac0*/  @!P6 LDG.E R242, [R166.64] ;  /* 0x00000014a6f2e981 */ /* 0x000ea8000c1e1900 */
[----:B------:R-:W-:Y:S02]  /*cad0*/  IMAD R165, R2, c[0x0][0x1e0], RZ ;  /* 0x0000780002a57a24 */ /* 0x000fe400078e02ff */
[C---:B------:R-:W-:Y:S04]  /*cae0*/  IMAD.WIDE.U32 R2, R243.reuse, c[0x0][0x1e0], RZ ;  /* 0x00007800f3027a25 */ /* 0x040fe800078e00ff */
        /* <DEDUP_REMOVED lines=14> */
[----:B------:R-:W5:Y:S04]  /*cbd0*/  SHFL.IDX PT, R167, R2, 0x1, 0x181f ;  /* 0x00381f0002a77f89 */ /* 0x000f6800000e0000 */
[----:B------:R5:W5:Y:S01]  /*cbe0*/  SHFL.IDX PT, R194, R2, 0x2, 0x181f ;  /* 0x00581f0002c27f89 */ /* 0x000b6200000e0000 */
[-C--:B-1----:R-:W-:Y:S02]  /*cbf0*/  IADD3 R172, P2, R168, R251.reuse, RZ ;  /* 0x000000fba8ac7210 */ /* 0x082fe40007f5e0ff */
[CC--:B--2---:R-:W-:Y:S02]  /*cc00*/  IADD3 R192, P1, R165.reuse, R251.reuse, RZ ;  /* 0x000000fba5c07210 */ /* 0x0c4fe40007f3e0ff */
[-C--:B------:R-:W-:Y:S03]  /*cc10*/  IADD3 R174, P0, R165, R220.reuse, RZ ;  /* 0x000000dca5ae7210 */ /* 0x080fe60007f1e0ff */
[--C-:B---3--:R-:W-:Y:S01]  /*cc20*/  IMAD.X R193, R166, 0x1, R222.reuse, P1 ;  /* 0x00000001a6c17824 */ /* 0x108fe200008e06de */
[----:B------:R-:W-:Y:S01]  /*cc30*/  IADD3 R168, P1, R168, R220, RZ ;  /* 0x000000dca8a87210 */ /* 0x000fe20007f3e0ff */
[--C-:B------:R-:W-:Y:S01]  /*cc40*/  IMAD.X R175, R166, 0x1, R221.reuse, P0 ;  /* 0x00000001a6af7824 */ /* 0x100fe200000e06dd */
[----:B----4-:R-:W-:Y:S02]  /*cc50*/  IADD3 R166, P0, R3, R251, RZ ;  /* 0x000000fb03a67210 */ /* 0x010fe40007f1e0ff */
[----:B------:R1:W-:Y:S01]  /*cc60*/  LDGSTS.E.BYPASS.LTC128B.128 [R245+0x5080], [R192.64], !P5 ;  /* 0x05080000c0f57fae */ /* 0x0003e2000e901d54 */
[--C-:B-----5:R-:W-:Y:S03]  /*cc70*/  IMAD.X R173, R167, 0x1, R222.reuse, P2 ;  /* 0x00000001a7ad7824 */ /* 0x120fe600010e06de */
[----:B------:R1:W-:Y:S01]  /*cc80*/  LDGSTS.E.BYPASS.LTC128B.128 [R245+0x6880], [R174.64], !P4 ;  /* 0x06880000aef57fae */ /* 0x0003e2000e101d54 */
[----:B------:R-:W-:Y:S01]  /*cc90*/  IADD3 R2, -R223, 0x10, RZ ;  /* 0x00000010df027810 */ /* 0x000fe20007ffe1ff */
[--C-:B------:R-:W-:Y:S02]  /*cca0*/  IMAD.X R169, R167, 0x1, R221.reuse, P1 ;  /* 0x00000001a7a97824 */ /* 0x100fe400008e06dd */
[----:B------:R1:W-:Y:S01]  /*ccb0*/  LDGSTS.E.BYPASS.LTC128B.128 [R245+0x5880], [R172.64], !P5 ;  /* 0x05880000acf57fae */ /* 0x0003e2000e901d54 */
[----:B------:R-:W-:Y:S01]  /*ccc0*/  IMAD.X R167, R194, 0x1, R222, P0 ;  /* 0x00000001c2a77824 */ /* 0x000fe200000e06de */
[----:B------:R-:W-:Y:S02]  /*ccd0*/  ISETP.NE.U32.AND P0, PT, R223, RZ, PT ;  /* 0x000000ffdf00720c */ /* 0x000fe40003f05070 */
[----:B------:R1:W-:Y:S01]  /*cce0*/  LDGSTS.E.BYPASS.LTC128B.128 [R245+0x7080], [R168.64], !P4 ;  /* 0x07080000a8f57fae */ /* 0x0003e2000e101d54 */
[----:B------:R-:W-:Y:S03]  /*ccf0*/  LOP3.LUT R2, R2, 0xf, RZ, 0xc0, !PT ;  /* 0x0000000f02027812 */ /* 0x000fe600078ec0ff */
[----:B------:R1:W-:Y:S01]  /*cd00*/  LDGSTS.E.BYPASS.LTC128B.128 [R245+0x6080], [R166.64], !P5 ;  /* 0x06080000a6f57fae */ /* 0x0003e2000e901d54 */
[----:B------:R-:W-:Y:S04]  /*cd10*/  IADD3 R2, P2, P1, R2, R3, R220 ;  /* 0x0000000302027210 */ /* 0x000fe8000795e0dc */
[----:B------:R-:W-:Y:S05]  /*cd20*/  IADD3.X R3, RZ, R194, R221, P2, P1 ;  /* 0x000000c2ff037210 */ /* 0x000fea00017e24dd */
[----:B------:R1:W-:Y:S04]  /*cd30*/  LDGSTS.E.BYPASS.LTC128B.128.ZFILL [R245+0x7880], [R2.64], P0 ;  /* 0x0788000002f57fae */ /* 0x0003e80008141d54 */
.L_x_995:
[----:B-1----:R-:W-:Y:S01]  /*cd40*/  FMNMX.FTZ R169, R4, R0, !PT ;  /* 0x0000000004a97209 */ /* 0x002fe20007810000 */
[----:B------:R-:W-:Y:S01]  /*cd50*/  LDSM.16.MT88.4 R192, [R225+0x2080] ;  /* 0x00208000e1c0783b */ /* 0x000fe20000004200 */
[----:B------:R-:W-:Y:S01]  /*cd60*/  FMNMX.FTZ R2, R6, R164, !PT ;  /* 0x000000a406027209 */ /* 0x000fe20007810000 */
[----:B------:R-:W-:Y:S01]  /*cd70*/  UISETP.GT.AND UP0, UPT, UR23, UR4, UPT ;  /* 0x000000041700728c */ /* 0x000fe2000bf04270 */
[----:B------:R-:W-:Y:S01]  /*cd80*/  FMNMX.FTZ R169, R5, R169, !PT ;  /* 0x000000a905a97209 */ /* 0x000fe20007810000 */
[----:B------:R-:W-:Y:S01]  /*cd90*/  UIADD3 UR23, UR23, -0x1, URZ ;  /* 0xffffffff17177890 */ /* 0x000fe2000fffe03f */
[----:B------:R-:W-:Y:S02]  /*cda0*/  FMNMX.FTZ R2, R7, R2, !PT ;  /* 0x0000000207027209 */ /* 0x000fe40007810000 */
[----:B------:R-:W-:Y:S01]  /*cdb0*/  FMNMX.FTZ R169, R16, R169, !PT ;  /* 0x000000a910a97209 */ /* 0x000fe20007810000 */
[----:B------:R-:W-:Y:S01]  /*cdc0*/  LDSM.16.MT88.4 R196, [R226+0x2080] ;  /* 0x00208000e2c4783b */ /* 0x000fe20000004200 */
[----:B------:R-:W-:Y:S02]  /*cdd0*/  FMNMX.FTZ R2, R18, R2, !PT ;  /* 0x0000000212027209 */ /* 0x000fe40007810000 */
[----:B------:R-:W-:Y:S02]  /*cde0*/  FMNMX.FTZ R169, R17, R169, !PT ;  /* 0x000000a911a97209 */ /* 0x000fe40007810000 */
[----:B------:R-:W-:Y:S02]  /*cdf0*/  FMNMX.FTZ R2, R19, R2, !PT ;  /* 0x0000000213027209 */ /* 0x000fe40007810000 */
[----:B------:R-:W-:Y:S01]  /*ce00*/  FMNMX.FTZ R169, R20, R169, !PT ;  /* 0x000000a914a97209 */ /* 0x000fe20007810000 */
[----:B------:R-:W2:Y:S01]  /*ce10*/  LDL.LU R252, [R1+0x18] ;  /* 0x0000180001fc7983 */ /* 0x000ea20000300800 */
        /* <DEDUP_REMOVED lines=18> */
[----:B------:R-:W-:Y:S02]  /*cf40*/  PLOP3.LUT P0, PT, PT, PT, UP0, 0x80, 0x0 ;  /* 0x000000000000781c */ /* 0x000fe40003f0f008 */
[----:B------:R-:W-:Y:S04]  /*cf50*/  FMNMX.FTZ R3, R9, R3, !PT ;  /* 0x0000000309037209 */ /* 0x000fe80007810000 */
[----:B------:R-:W-:Y:S01]  /*cf60*/  FMNMX.FTZ R3, R12, R3, !PT ;  /* 0x000000030c037209 */ /* 0x000fe20007810000 */
[----:B------:R-:W3:Y:S03]  /*cf70*/  SHFL.BFLY PT, R166, R2, 0x2, 0x1f ;  /* 0x0c401f0002a67f89 */ /* 0x000ee600000e0000 */
[----:B------:R-:W-:Y:S04]  /*cf80*/  FMNMX.FTZ R3, R13, R3, !PT ;  /* 0x000000030d037209 */ /* 0x000fe80007810000 */
[----:B------:R-:W-:Y:S04]  /*cf90*/  FMNMX.FTZ R3, R24, R3, !PT ;  /* 0x0000000318037209 */ /* 0x000fe80007810000 */
[----:B------:R-:W-:Y:S04]  /*cfa0*/  FMNMX.FTZ R3, R25, R3, !PT ;  /* 0x0000000319037209 */ /* 0x000fe80007810000 */
[----:B------:R-:W-:Y:S04]  /*cfb0*/  FMNMX.FTZ R3, R28, R3, !PT ;  /* 0x000000031c037209 */ /* 0x000fe80007810000 */
[----:B------:R-:W-:Y:S04]  /*cfc0*/  FMNMX.FTZ R3, R29, R3, !PT ;  /* 0x000000031d037209 */ /* 0x000fe80007810000 */
[----:B------:R-:W-:Y:S04]  /*cfd0*/  FMNMX.FTZ R3, R40, R3, !PT ;  /* 0x0000000328037209 */ /* 0x000fe80007810000 */
[----:B------:R-:W-:Y:S04]  /*cfe0*/  FMNMX.FTZ R3, R41, R3, !PT ;  /* 0x0000000329037209 */ /* 0x000fe80007810000 */
[----:B------:R-:W-:Y:S04]  /*cff0*/  FMNMX.FTZ R3, R44, R3, !PT ;  /* 0x000000032c037209 */ /* 0x000fe80007810000 */
[----:B------:R-:W-:Y:S05]  /*d000*/  FMNMX.FTZ R3, R45, R3, !PT ;  /* 0x000000032d037209 */ /* 0x000fea0007810000 */
[----:B------:R-:W4:Y:S01]  /*d010*/  SHFL.BFLY PT, R167, R3, 0x2, 0x1f ;  /* 0x0c401f0003a77f89 */ /* 0x000f2200000e0000 */
[----:B-1----:R-:W-:Y:S02]  /*d020*/  FMNMX.FTZ R169, R169, R165, !PT ;  /* 0x000000a5a9a97209 */ /* 0x002fe40007810000 */
[----:B---3--:R-:W-:Y:S02]  /*d030*/  FMNMX.FTZ R2, R2, R166, !PT ;  /* 0x000000a602027209 */ /* 0x008fe40007810000 */
[----:B------:R-:W-:Y:S03]  /*d040*/  FMNMX.FTZ R165, R10, R171, !PT ;  /* 0x000000ab0aa57209 */ /* 0x000fe60007810000 */
[----:B------:R-:W1:Y:S01]  /*d050*/  SHFL.BFLY PT, R172, R169, 0x1, 0x1f ;  /* 0x0c201f00a9ac7f89 */ /* 0x000e6200000e0000 */
[----:B------:R-:W-:Y:S04]  /*d060*/  FMNMX.FTZ R165, R11, R165, !PT ;  /* 0x000000a50ba57209 */ /* 0x000fe80007810000 */
[----:B------:R-:W-:Y:S03]  /*d070*/  FMNMX.FTZ R165, R14, R165, !PT ;  /* 0x000000a50ea57209 */ /* 0x000fe60007810000 */
[----:B------:R-:W3:Y:S01]  /*d080*/  SHFL.BFLY PT, R168, R2, 0x1, 0x1f ;  /* 0x0c201f0002a87f89 */ /* 0x000ee200000e0000 */
[----:B------:R-:W-:Y:S04]  /*d090*/  FMNMX.FTZ R165, R15, R165, !PT ;  /* 0x000000a50fa57209 */ /* 0x000fe80007810000 */
[----:B------:R-:W-:Y:S02]  /*d0a0*/  FMNMX.FTZ R165, R26, R165, !PT ;  /* 0x000000a51aa57209 */ /* 0x000fe40007810000 */
[----:B----4-:R-:W-:Y:S02]  /*d0b0*/  FMNMX.FTZ R3, R3, R167, !PT ;  /* 0x000000a703037209 */ /* 0x010fe40007810000 */
[----:B------:R-:W-:Y:S03]  /*d0c0*/  FMNMX.FTZ R165, R27, R165, !PT ;  /* 0x000000a51ba57209 */ /* 0x000fe60007810000 */
[----:B------:R-:W4:Y:S01]  /*d0d0*/  SHFL.BFLY PT, R167, R3, 0x1, 0x1f ;  /* 0x0c201f0003a77f89 */ /* 0x000f2200000e0000 */
[----:B------:R-:W-:Y:S02]  /*d0e0*/  FMNMX.FTZ R165, R30, R165, !PT ;  /* 0x000000a51ea57209 */ /* 0x000fe40007810000 */
[----:B-1----:R-:W-:Y:S02]  /*d0f0*/  FMNMX.FTZ R169, R169, R172, !PT ;  /* 0x000000aca9a97209 */ /* 0x002fe40007810000 */
[----:B------:R-:W-:Y:S03]  /*d100*/  FMNMX.FTZ R165, R31, R165, !PT ;  /* 0x000000a51fa57209 */ /* 0x000fe60007810000 */
[----:B------:R-:W-:Y:S01]  /*d110*/  FADD.FTZ R0, -R169, R0 ;  /* 0x00000000a9007221 */ /* 0x000fe20000010100 */
[----:B------:R-:W-:Y:S02]  /*d120*/  FMNMX.FTZ R165, R42, R165, !PT ;  /* 0x000000a52aa57209 */ /* 0x000fe40007810000 */
[----:B---3--:R-:W-:Y:S01]  /*d130*/  FMNMX.FTZ R168, R2, R168, !PT ;  /* 0x000000a802a87209 */ /* 0x008fe20007810000 */
[----:B------:R-:W-:Y:S01]  /*d140*/  FMUL.FTZ R2, R0, c[0x0][0x2d0] ;  /* 0x0000b40000027a20 */ /* 0x000fe20000410000 */
[----:B------:R-:W-:Y:S03]  /*d150*/  FMNMX.FTZ R0, R43, R165, !PT ;  /* 0x000000a52b007209 */ /* 0x000fe60007810000 */
[----:B------:R1:W3:Y:S01]  /*d160*/  MUFU.EX2 R166, R2 ;  /* 0x0000000200a67308 */ /* 0x0002e20000000800 */
[----:B------:R-:W-:Y:S01]  /*d170*/  FMNMX.FTZ R0, R46, R0, !PT ;  /* 0x000000002e007209 */ /* 0x000fe20007810000 */
[----:B------:R-:W-:Y:S03]  /*d180*/  FMUL.FTZ R200, R168, c[0x0][0x2d0] ;  /* 0x0000b400a8c87a20 */ /* 0x000fe60000410000 */
[----:B------:R-:W-:Y:S01]  /*d190*/  FMNMX.FTZ R0, R47, R0, !PT ;  /* 0x000000002f007209 */ /* 0x000fe20007810000 */
[--C-:B------:R-:W-:Y:S01]  /*d1a0*/  FFMA.FTZ R6, R6, c[0x0][0x2d0], -R200.reuse ;  /* 0x0000b40006067a23 */ /* 0x100fe200000108c8 */
[----:B----4-:R-:W-:Y:S01]  /*d1b0*/  FMNMX.FTZ R167, R3, R167, !PT ;  /* 0x000000a703a77209 */ /* 0x010fe20007810000 */
[--C-:B------:R-:W-:Y:S02]  /*d1c0*/  FFMA.FTZ R7, R7, c[0x0][0x2d0], -R200.reuse ;  /* 0x0000b40007077a23 */ /* 0x100fe400000108c8 */
[----:B------:R-:W4:Y:S01]  /*d1d0*/  SHFL.BFLY PT, R3, R0, 0x2, 0x1f ;  /* 0x0c401f0000037f89 */ /* 0x000f2200000e0000 */
[--C-:B------:R-:W-:Y:S01]  /*d1e0*/  FFMA.FTZ R18, R18, c[0x0][0x2d0], -R200.reuse ;  /* 0x0000b40012127a23 */ /* 0x100fe200000108c8 */
[----:B------:R-:W-:Y:S01]  /*d1f0*/  MUFU.EX2 R218, R6 ;  /* 0x0000000600da7308 */ /* 0x000fe20000000800 */
[--C-:B------:R-:W-:Y:S02]  /*d200*/  FFMA.FTZ R19, R19, c[0x0][0x2d0], -R200.reuse ;  /* 0x0000b40013137a23 */ /* 0x100fe400000108c8 */
[--C-:B------:R-:W-:Y:S02]  /*d210*/  FFMA.FTZ R22, R22, c[0x0][0x2d0], -R200.reuse ;  /* 0x0000b40016167a23 */ /* 0x100fe400000108c8 */
[--C-:B------:R-:W-:Y:S02]  /*d220*/  FFMA.FTZ R23, R23, c[0x0][0x2d0], -R200.reuse ;  /* 0x0000b40017177a23 */ /* 0x100fe400000108c8 */
[--C-:B------:R-:W-:Y:S02]  /*d230*/  FFMA.FTZ R34, R34, c[0x0][0x2d0], -R200.reuse ;  /* 0x0000b40022227a23 */ /* 0x100fe400000108c8 */
[--C-:B------:R-:W-:Y:S01]  /*d240*/  FFMA.FTZ R35, R35, c[0x0][0x2d0], -R200.reuse ;  /* 0x0000b40023237a23 */ /* 0x100fe200000108c8 */
[----:B------:R-:W5:Y:S01]  /*d250*/  MUFU.EX2 R219, R7 ;  /* 0x0000000700db7308 */ /* 0x000f620000000800 */
[----:B------:R-:W-:Y:S02]  /*d260*/  FFMA.FTZ R38, R38, c[0x0][0x2d0], -R200 ;  /* 0x0000b40026267a23 */ /* 0x000fe400000108c8 */
[----:B-1----:R-:W-:Y:S02]  /*d270*/  FADD.FTZ R2, -R168, R164 ;  /* 0x000000a4a8027221 */ /* 0x002fe40000010100 */
[----:B---3--:R-:W-:Y:S02]  /*d280*/  FMUL.FTZ R132, R166, R132 ;  /* 0x00000084a6847220 */ /* 0x008fe40000410000 */
[----:B------:R-:W-:Y:S02]  /*d290*/  FMUL.FTZ R2, R2, c[0x0][0x2d0] ;  /* 0x0000b40002027a20 */ /* 0x000fe40000410000 */
[C---:B------:R-:W-:Y:S01]  /*d2a0*/  FMUL.FTZ R133, R166.reuse, R133 ;  /* 0x00000085a6857220 */ /* 0x040fe20000410000 */
[----:B------:R-:W-:Y:S01]  /*d2b0*/  MUFU.EX2 R246, R18 ;  /* 0x0000001200f67308 */ /* 0x000fe20000000800 */
[----:B------:R-:W-:Y:S01]  /*d2c0*/  FMUL.FTZ R144, R166, R144 ;  /* 0x00000090a6907220 */ /* 0x000fe20000410000 */
[----:B----4-:R-:W-:Y:S01]  /*d2d0*/  FMNMX.FTZ R0, R0, R3, !PT ;  /* 0x0000000300007209 */ /* 0x010fe20007810000 */
[----:B------:R-:W-:Y:S02]  /*d2e0*/  FMUL.FTZ R145, R166, R145 ;  /* 0x00000091a6917220 */ /* 0x000fe40000410000 */
[--C-:B------:R-:W-:Y:S02]  /*d2f0*/  FFMA.FTZ R39, R39, c[0x0][0x2d0], -R200.reuse ;  /* 0x0000b40027277a23 */ /* 0x100fe400000108c8 */
[--C-:B------:R-:W-:Y:S02]  /*d300*/  FFMA.FTZ R50, R50, c[0x0][0x2d0], -R200.reuse ;  /* 0x0000b40032327a23 */ /* 0x100fe400000108c8 */
[----:B------:R-:W-:Y:S01]  /*d310*/  FFMA.FTZ R51, R51, c[0x0][0x2d0], -R200 ;  /* 0x0000b40033337a23 */ /* 0x000fe200000108c8 */
[----:B------:R1:W-:Y:S01]  /*d320*/  MUFU.EX2 R165, R2 ;  /* 0x0000000200a57308 */ /* 0x0003e20000000800 */
[C---:B------:R-:W-:Y:S02]  /*d330*/  FMUL.FTZ R148, R166.reuse, R148 ;  /* 0x00000094a6947220 */ /* 0x040fe40000410000 */
[C---:B------:R-:W-:Y:S01]  /*d340*/  FMUL.FTZ R149, R166.reuse, R149 ;  /* 0x00000095a6957220 */ /* 0x040fe20000410000 */
[----:B-----5:R-:W-:Y:S01]  /*d350*/  F2FP.PACK_AB R173, R219, R218 ;  /* 0x000000dadbad723e */ /* 0x020fe200000000ff */
        /* <DEDUP_REMOVED lines=11> */
[----:B------:R-:W-:Y:S02]  /*d410*/  FMUL.FTZ R81, R166, R81 ;  /* 0x00000051a6517220 */ /* 0x000fe40000410000 */
[----:B-1----:R-:W-:Y:S02]  /*d420*/  FADD.FTZ R2, -R167, R170 ;  /* 0x000000aaa7027221 */ /* 0x002fe40000010100 */
[----:B------:R-:W-:Y:S02]  /*d430*/  FMUL.FTZ R170, R169, c[0x0][0x2d0] ;  /* 0x0000b400a9aa7a20 */ /* 0x000fe40000410000 */
[----:B------:R-:W-:Y:S01]  /*d440*/  FMUL.FTZ R2, R2, c[0x0][0x2d0] ;  /* 0x0000b40002027a20 */ /* 0x000fe20000410000 */
[----:B------:R-:W-:Y:S01]  /*d450*/  MUFU.EX2 R206, R23 ;  /* 0x0000001700ce7308 */ /* 0x000fe20000000800 */
[--C-:B------:R-:W-:Y:S02]  /*d460*/  FFMA.FTZ R4, R4, c[0x0][0x2d0], -R170.reuse ;  /* 0x0000b40004047a23 */ /* 0x100fe400000108aa */
[--C-:B------:R-:W-:Y:S01]  /*d470*/  FFMA.FTZ R5, R5, c[0x0][0x2d0], -R170.reuse ;  /* 0x0000b40005057a23 */ /* 0x100fe200000108aa */
[----:B---3--:R-:W-:Y:S01]  /*d480*/  F2FP.PACK_AB R175, R223, R246 ;  /* 0x000000f6dfaf723e */ /* 0x008fe200000000ff */
[--C-:B------:R-:W-:Y:S02]  /*d490*/  FFMA.FTZ R16, R16, c[0x0][0x2d0], -R170.reuse ;  /* 0x0000b40010107a23 */ /* 0x100fe400000108aa */
[--C-:B------:R-:W-:Y:S02]  /*d4a0*/  FFMA.FTZ R17, R17, c[0x0][0x2d0], -R170.reuse ;  /* 0x0000b40011117a23 */ /* 0x100fe400000108aa */
[C---:B------:R-:W-:Y:S01]  /*d4b0*/  FMUL.FTZ R6, R165.reuse, R178 ;  /* 0x000000b2a5067220 */ /* 0x040fe20000410000 */
[----:B------:R1:W3:Y:S01]  /*d4c0*/  MUFU.EX2 R164, R2 ;  /* 0x0000000200a47308 */ /* 0x0002e20000000800 */
        /* <DEDUP_REMOVED lines=8> */
[--C-:B------:R-:W-:Y:S02]  /*d550*/  FFMA.FTZ R20, R20, c[0x0][0x2d0], -R170.reuse ;  /* 0x0000b40014147a23 */ /* 0x100fe400000108aa */
[--C-:B------:R-:W-:Y:S02]  /*d560*/  FFMA.FTZ R21, R21, c[0x0][0x2d0], -R170.reuse ;  /* 0x0000b40015157a23 */ /* 0x100fe400000108aa */
[--C-:B------:R-:W-:Y:S01]  /*d570*/  FFMA.FTZ R32, R32, c[0x0][0x2d0], -R170.reuse ;  /* 0x0000b40020207a23 */ /* 0x100fe200000108aa */
[----:B------:R-:W5:Y:S01]  /*d580*/  MUFU.EX2 R249, R5 ;  /* 0x0000000500f97308 */ /* 0x000f620000000800 */
[--C-:B------:R-:W-:Y:S02]  /*d590*/  FFMA.FTZ R33, R33, c[0x0][0x2d0], -R170.reuse ;  /* 0x0000b40021217a23 */ /* 0x100fe400000108aa */
[--C-:B------:R-:W-:Y:S01]  /*d5a0*/  FFMA.FTZ R36, R36, c[0x0][0x2d0], -R170.reuse ;  /* 0x0000b40024247a23 */ /* 0x100fe200000108aa */
[----:B-1----:R-:W1:Y:S01]  /*d5b0*/  SHFL.BFLY PT, R2, R0, 0x1, 0x1f ;  /* 0x0c201f0000027f89 */ /* 0x002e6200000e0000 */
[C---:B---3--:R-:W-:Y:S02]  /*d5c0*/  FMUL.FTZ R136, R164.reuse, R136 ;  /* 0x00000088a4887220 */ /* 0x048fe40000410000 */
[C---:B------:R-:W-:Y:S02]  /*d5d0*/  FMUL.FTZ R137, R164.reuse, R137 ;  /* 0x00000089a4897220 */ /* 0x040fe40000410000 */
[C---:B------:R-:W-:Y:S01]  /*d5e0*/  FMUL.FTZ R140, R164.reuse, R140 ;  /* 0x0000008ca48c7220 */ /* 0x040fe20000410000 */
[----:B------:R-:W-:Y:S01]  /*d5f0*/  MUFU.EX2 R248, R16 ;  /* 0x0000001000f87308 */ /* 0x000fe20000000800 */
[----:B------:R-:W-:Y:S02]  /*d600*/  FMUL.FTZ R141, R164, R141 ;  /* 0x0000008da48d7220 */ /* 0x000fe40000410000 */
[--C-:B------:R-:W-:Y:S02]  /*d610*/  FFMA.FTZ R37, R37, c[0x0][0x2d0], -R170.reuse ;  /* 0x0000b40025257a23 */ /* 0x100fe400000108aa */
[----:B----4-:R-:W-:Y:S02]  /*d620*/  FMUL.FTZ R4, R166, R176 ;  /* 0x000000b0a6047220 */ /* 0x010fe40000410000 */
[--C-:B------:R-:W-:Y:S02]  /*d630*/  FFMA.FTZ R48, R48, c[0x0][0x2d0], -R170.reuse ;  /* 0x0000b40030307a23 */ /* 0x100fe400000108aa */
[----:B------:R-:W-:Y:S01]  /*d640*/  FFMA.FTZ R49, R49, c[0x0][0x2d0], -R170 ;  /* 0x0000b40031317a23 */ /* 0x000fe200000108aa */
[----:B------:R-:W3:Y:S01]  /*d650*/  MUFU.EX2 R250, R17 ;  /* 0x0000001100fa7308 */ /* 0x000ee20000000800 */
[----:B------:R-:W4:Y:S01]  /*d660*/  LDL.LU R170, [R1+0x14] ;  /* 0x0000140001aa7983 */ /* 0x000f220000300800 */
[----:B------:R-:W-:Y:S01]  /*d670*/  FMUL.FTZ R150, R165, R150 ;  /* 0x00000096a5967220 */ /* 0x000fe20000410000 */
[----:B-----5:R-:W-:Y:S01]  /*d680*/  F2FP.PACK_AB R172, R249, R247 ;  /* 0x000000f7f9ac723e */ /* 0x020fe200000000ff */
[----:B------:R-:W-:Y:S01]  /*d690*/  FMUL.FTZ R5, R166, R177 ;  /* 0x000000b1a6057220 */ /* 0x000fe20000410000 */
[----:B------:R-:W5:Y:S01]  /*d6a0*/  LDL.LU R200, [R1+0xc] ;  /* 0x00000c0001c87983 */ /* 0x000f620000300800 */
[----:B------:R-:W-:Y:S01]  /*d6b0*/  FMUL.FTZ R151, R165, R151 ;  /* 0x00000097a5977220 */ /* 0x000fe20000410000 */
[----:B-1----:R-:W-:Y:S01]  /*d6c0*/  FMNMX.FTZ R3, R0, R2, !PT ;  /* 0x0000000200037209 */ /* 0x002fe20007810000 */
[C---:B------:R-:W-:Y:S02]  /*d6d0*/  FMUL.FTZ R152, R164.reuse, R152 ;  /* 0x00000098a4987220 */ /* 0x040fe40000410000 */
[----:B------:R-:W-:Y:S01]  /*d6e0*/  MUFU.EX2 R209, R20 ;  /* 0x0000001400d17308 */ /* 0x000fe20000000800 */
[----:B------:R-:W-:Y:S02]  /*d6f0*/  FMUL.FTZ R153, R164, R153 ;  /* 0x00000099a4997220 */ /* 0x000fe40000410000 */
[----:B------:R-:W-:Y:S02]  /*d700*/  FADD.FTZ R0, -R3, R171 ;  /* 0x000000ab03007221 */ /* 0x000fe40000010100 */
[----:B------:R-:W-:Y:S02]  /*d710*/  FMUL.FTZ R171, R167, c[0x0][0x2d0] ;  /* 0x0000b400a7ab7a20 */ /* 0x000fe40000410000 */
[----:B------:R-:W-:Y:S02]  /*d720*/  FMUL.FTZ R2, R3, c[0x0][0x2d0] ;  /* 0x0000b40003027a20 */ /* 0x000fe40000410000 */
[----:B------:R-:W-:Y:S01]  /*d730*/  FMUL.FTZ R0, R0, c[0x0][0x2d0] ;  /* 0x0000b40000007a20 */ /* 0x000fe20000410000 */
[----:B------:R1:W-:Y:S01]  /*d740*/  MUFU.EX2 R208, R21 ;  /* 0x0000001500d07308 */ /* 0x0003e20000000800 */
[--C-:B------:R-:W-:Y:S02]  /*d750*/  FFMA.FTZ R8, R8, c[0x0][0x2d0], -R171.reuse ;  /* 0x0000b40008087a23 */ /* 0x100fe400000108ab */
[--C-:B------:R-:W-:Y:S01]  /*d760*/  FFMA.FTZ R9, R9, c[0x0][0x2d0], -R171.reuse ;  /* 0x0000b40009097a23 */ /* 0x100fe200000108ab */
[----:B---3--:R-:W-:Y:S01]  /*d770*/  F2FP.PACK_AB R174, R250, R248 ;  /* 0x000000f8faae723e */ /* 0x008fe200000000ff */
[--C-:B------:R-:W-:Y:S02]  /*d780*/  FFMA.FTZ R12, R12, c[0x0][0x2d0], -R171.reuse ;  /* 0x0000b4000c0c7a23 */ /* 0x100fe400000108ab */
[--C-:B------:R-:W-:Y:S02]  /*d790*/  FFMA.FTZ R13, R13, c[0x0][0x2d0], -R171.reuse ;  /* 0x0000b4000d0d7a23 */ /* 0x100fe400000108ab */
[--C-:B------:R-:W-:Y:S01]  /*d7a0*/  FFMA.FTZ R10, R10, c[0x0][0x2d0], -R2.reuse ;  /* 0x0000b4000a0a7a23 */ /* 0x100fe20000010802 */
[----:B------:R-:W3:Y:S01]  /*d7b0*/  MUFU.EX2 R0, R0 ;  /* 0x0000000000007308 */ /* 0x000ee20000000800 */
[-C--:B------:R-:W-:Y:S05]  /*d7c0*/  HMMA.16816.F32 R4, R172, R192.reuse, R4 ;  /* 0x000000c0ac04723c */ /* 0x080fea0000001804 */
[--C-:B------:R-:W-:Y:S02]  /*d7d0*/  FFMA.FTZ R11, R11, c[0x0][0x2d0], -R2.reuse ;  /* 0x0000b4000b0b7a23 */ /* 0x100fe40000010802 */
[--C-:B------:R-:W-:Y:S02]  /*d7e0*/  FFMA.FTZ R14, R14, c[0x0][0x2d0], -R2.reuse ;  /* 0x0000b4000e0e7a23 */ /* 0x100fe40000010802 */
[--C-:B------:R-:W-:Y:S01]  /*d7f0*/  FFMA.FTZ R15, R15, c[0x0][0x2d0], -R2.reuse ;  /* 0x0000b4000f0f7a23 */ /* 0x100fe20000010802 */
[----:B------:R2:W-:Y:S02]  /*d800*/  MUFU.EX2 R214, R8 ;  /* 0x0000000800d67308 */ /* 0x0005e40000000800 */
[C---:B------:R-:W-:Y:S01]  /*d810*/  FMUL.FTZ R16, R166.reuse, R188 ;  /* 0x000000bca6107220 */ /* 0x040fe20000410000 */
[----:B-1----:R-:W-:Y:S01]  /*d820*/  LDSM.16.MT88.4 R20, [R228+0x3880] ;  /* 0x00388000e414783b */ /* 0x002fe20000004200 */
[----:B------:R-:W-:Y:S02]  /*d830*/  FMUL.FTZ R17, R166, R189 ;  /* 0x000000bda6117220 */ /* 0x000fe40000410000 */
[--C-:B------:R-:W-:Y:S02]  /*d840*/  FFMA.FTZ R24, R24, c[0x0][0x2d0], -R171.reuse ;  /* 0x0000b40018187a23 */ /* 0x100fe400000108ab */
[--C-:B------:R-:W-:Y:S02]  /*d850*/  FFMA.FTZ R25, R25, c[0x0][0x2d0], -R171.reuse ;  /* 0x0000b40019197a23 */ /* 0x100fe400000108ab */
[----:B------:R-:W1:Y:S01]  /*d860*/  MUFU.EX2 R215, R9 ;  /* 0x0000000900d77308 */ /* 0x000e620000000800 */
[----:B------:R-:W-:Y:S01]  /*d870*/  LDSM.16.MT88.4 R188, [R225+0x3080] ;  /* 0x00308000e1bc783b */ /* 0x000fe20000004200 */
[--C-:B------:R-:W-:Y:S02]  /*d880*/  FFMA.FTZ R26, R26, c[0x0][0x2d0], -R2.reuse ;  /* 0x0000b4001a1a7a23 */ /* 0x100fe40000010802 */
[C---:B---3--:R-:W-:Y:S02]  /*d890*/  FMUL.FTZ R138, R0.reuse, R138 ;  /* 0x0000008a008a7220 */ /* 0x048fe40000410000 */
[C---:B------:R-:W-:Y:S02]  /*d8a0*/  FMUL.FTZ R139, R0.reuse, R139 ;  /* 0x0000008b008b7220 */ /* 0x040fe40000410000 */
[C---:B------:R-:W-:Y:S02]  /*d8b0*/  FMUL.FTZ R142, R0.reuse, R142 ;  /* 0x0000008e008e7220 */ /* 0x040fe40000410000 */
[----:B------:R3:W-:Y:S01]  /*d8c0*/  MUFU.EX2 R216, R12 ;  /* 0x0000000c00d87308 */ /* 0x0007e20000000800 */
[----:B------:R-:W-:Y:S02]  /*d8d0*/  FMUL.FTZ R143, R0, R143 ;  /* 0x0000008f008f7220 */ /* 0x000fe40000410000 */
[--C-:B------:R-:W-:Y:S02]  /*d8e0*/  FFMA.FTZ R27, R27, c[0x0][0x2d0], -R2.reuse ;  /* 0x0000b4001b1b7a23 */ /* 0x100fe40000010802 */
[----:B--2---:R-:W-:Y:S02]  /*d8f0*/  FMUL.FTZ R8, R164, R180 ;  /* 0x000000b4a4087220 */ /* 0x004fe40000410000 */
[C---:B------:R-:W-:Y:S02]  /*d900*/  FMUL.FTZ R154, R0.reuse, R154 ;  /* 0x0000009a009a7220 */ /* 0x040fe40000410000 */
[----:B------:R-:W-:Y:S01]  /*d910*/  FMUL.FTZ R155, R0, R155 ;  /* 0x0000009b009b7220 */ /* 0x000fe20000410000 */
[----:B------:R-:W2:Y:S01]  /*d920*/  MUFU.EX2 R217, R13 ;  /* 0x0000000d00d97308 */ /* 0x000ea20000000800 */
[C---:B------:R-:W-:Y:S02]  /*d930*/  FMUL.FTZ R156, R164.reuse, R156 ;  /* 0x0000009ca49c7220 */ /* 0x040fe40000410000 */
[C---:B------:R-:W-:Y:S01]  /*d940*/  FMUL.FTZ R157, R164.reuse, R157 ;  /* 0x0000009da49d7220 */ /* 0x040fe20000410000 */
[----:B-1----:R-:W-:Y:S01]  /*d950*/  F2FP.PACK_AB R176, R215, R214 ;  /* 0x000000d6d7b0723e */ /* 0x002fe200000000ff */
[----:B------:R-:W-:Y:S02]  /*d960*/  FMUL.FTZ R9, R164, R181 ;  /* 0x000000b5a4097220 */ /* 0x000fe40000410000 */
[C---:B------:R-:W-:Y:S02]  /*d970*/  FMUL.FTZ R158, R0.reuse, R158 ;  /* 0x0000009e009e7220 */ /* 0x040fe40000410000 */
[----:B------:R-:W-:Y:S01]  /*d980*/  FMUL.FTZ R159, R0, R159 ;  /* 0x0000009f009f7220 */ /* 0x000fe20000410000 */
[----:B------:R1:W-:Y:S01]  /*d990*/  MUFU.EX2 R210, R10 ;  /* 0x0000000a00d27308 */ /* 0x0003e20000000800 */
[C---:B------:R-:W-:Y:S02]  /*d9a0*/  FMUL.FTZ R162, R165.reuse, R162 ;  /* 0x000000a2a5a27220 */ /* 0x040fe40000410000 */
[C---:B------:R-:W-:Y:S02]  /*d9b0*/  FMUL.FTZ R163, R165.reuse, R163 ;  /* 0x000000a3a5a37220 */ /* 0x040fe40000410000 */
[C---:B---3--:R-:W-:Y:S02]  /*d9c0*/  FMUL.FTZ R12, R164.reuse, R184 ;  /* 0x000000b8a40c7220 */ /* 0x048fe40000410000 */
[C---:B------:R-:W-:Y:S02]  /*d9d0*/  FMUL.FTZ R54, R165.reuse, R54 ;  /* 0x00000036a5367220 */ /* 0x040fe40000410000 */
[----:B------:R-:W-:Y:S01]  /*d9e0*/  FMUL.FTZ R55, R165, R55 ;  /* 0x00000037a5377220 */ /* 0x000fe20000410000 */
[----:B------:R-:W3:Y:S01]  /*d9f0*/  MUFU.EX2 R211, R11 ;  /* 0x0000000b00d37308 */ /* 0x000ee20000000800 */
[C---:B------:R-:W-:Y:S02]  /*da00*/  FMUL.FTZ R56, R164.reuse, R56 ;  /* 0x00000038a4387220 */ /* 0x040fe40000410000 */
[C---:B------:R-:W-:Y:S01]  /*da10*/  FMUL.FTZ R57, R164.reuse, R57 ;  /* 0x00000039a4397220 */ /* 0x040fe20000410000 */
[----:B--2---:R-:W-:Y:S01]  /*da20*/  F2FP.PACK_AB R178, R217, R216 ;  /* 0x000000d8d9b2723e */ /* 0x004fe200000000ff */
[----:B------:R-:W-:Y:S02]  /*da30*/  FMUL.FTZ R13, R164, R185 ;  /* 0x000000b9a40d7220 */ /* 0x000fe40000410000 */
[C---:B------:R-:W-:Y:S02]  /*da40*/  FMUL.FTZ R58, R0.reuse, R58 ;  /* 0x0000003a003a7220 */ /* 0x040fe40000410000 */
[----:B------:R-:W-:Y:S01]  /*da50*/  FMUL.FTZ R59, R0, R59 ;  /* 0x0000003b003b7220 */ /* 0x000fe20000410000 */
[----:B------:R2:W-:Y:S01]  /*da60*/  MUFU.EX2 R212, R14 ;  /* 0x0000000e00d47308 */ /* 0x0005e20000000800 */
[C---:B------:R-:W-:Y:S02]  /*da70*/  FMUL.FTZ R60, R164.reuse, R60 ;  /* 0x0000003ca43c7220 */ /* 0x040fe40000410000 */
[----:B------:R-:W-:Y:S02]  /*da80*/  FMUL.FTZ R61, R164, R61 ;  /* 0x0000003da43d7220 */ /* 0x000fe40000410000 */
[C---:B-1----:R-:W-:Y:S02]  /*da90*/  FMUL.FTZ R10, R0.reuse, R182 ;  /* 0x000000b6000a7220 */ /* 0x042fe40000410000 */
[C---:B------:R-:W-:Y:S02]  /*daa0*/  FMUL.FTZ R62, R0.reuse, R62 ;  /* 0x0000003e003e7220 */ /* 0x040fe40000410000 */
[C---:B------:R-:W-:Y:S01]  /*dab0*/  FMUL.FTZ R63, R0.reuse, R63 ;  /* 0x0000003f003f7220 */ /* 0x040fe20000410000 */
[----:B------:R-:W1:Y:S01]  /*dac0*/  MUFU.EX2 R213, R15 ;  /* 0x0000000f00d57308 */ /* 0x000e620000000800 */
[C---:B------:R-:W-:Y:S02]  /*dad0*/  FMUL.FTZ R66, R165.reuse, R66 ;  /* 0x00000042a5427220 */ /* 0x040fe40000410000 */
[----:B------:R-:W-:Y:S01]  /*dae0*/  FMUL.FTZ R67, R165, R67 ;  /* 0x00000043a5437220 */ /* 0x000fe20000410000 */
[----:B---3--:R-:W-:Y:S01]  /*daf0*/  F2FP.PACK_AB R177, R211, R210 ;  /* 0x000000d2d3b1723e */ /* 0x008fe200000000ff */
[----:B------:R-:W-:Y:S02]  /*db00*/  FMUL.FTZ R11, R0, R183 ;  /* 0x000000b7000b7220 */ /* 0x000fe40000410000 */
[----:B------:R-:W3:Y:S01]  /*db10*/  LDSM.16.MT88.4 R180, [R228+0x2080] ;  /* 0x00208000e4b4783b */ /* 0x000ee20000004200 */
[C---:B------:R-:W-:Y:S02]  /*db20*/  FMUL.FTZ R70, R165.reuse, R70 ;  /* 0x00000046a5467220 */ /* 0x040fe40000410000 */
[----:B------:R-:W-:Y:S01]  /*db30*/  MUFU.EX2 R205, R32 ;  /* 0x0000002000cd7308 */ /* 0x000fe20000000800 */
[----:B------:R-:W-:Y:S02]  /*db40*/  FMUL.FTZ R71, R165, R71 ;  /* 0x00000047a5477220 */ /* 0x000fe40000410000 */
[----:B------:R-:W-:Y:S02]  /*db50*/  FMUL.FTZ R72, R164, R72 ;  /* 0x00000048a4487220 */ /* 0x000fe40000410000 */
[----:B--2---:R-:W-:Y:S02]  /*db60*/  FMUL.FTZ R14, R0, R186 ;  /* 0x000000ba000e7220 */ /* 0x004fe40000410000 */
[----:B------:R-:W-:Y:S02]  /*db70*/  FMUL.FTZ R73, R164, R73 ;  /* 0x00000049a4497220 */ /* 0x000fe40000410000 */
[C---:B------:R-:W-:Y:S01]  /*db80*/  FMUL.FTZ R74, R0.reuse, R74 ;  /* 0x0000004a004a7220 */ /* 0x040fe20000410000 */
[----:B------:R-:W-:Y:S01]  /*db90*/  MUFU.EX2 R204, R33 ;  /* 0x0000002100cc7308 */ /* 0x000fe20000000800 */
[----:B------:R-:W-:Y:S02]  /*dba0*/  FMUL.FTZ R75, R0, R75 ;  /* 0x0000004b004b7220 */ /* 0x000fe40000410000 */
[----:B------:R-:W-:Y:S01]  /*dbb0*/  FMUL.FTZ R76, R164, R76 ;  /* 0x0000004ca44c7220 */ /* 0x000fe20000410000 */
[----:B-1----:R-:W-:Y:S01]  /*dbc0*/  F2FP.PACK_AB R179, R213, R212 ;  /* 0x000000d4d5b3723e */ /* 0x002fe200000000ff */
[----:B------:R-:W-:Y:S02]  /*dbd0*/  FMUL.FTZ R15, R0, R187 ;  /* 0x000000bb000f7220 */ /* 0x000fe40000410000 */
[----:B------:R-:W1:Y:S01]  /*dbe0*/  LDSM.16.MT88.4 R184, [R227+0x2080] ;  /* 0x00208000e3b8783b */ /* 0x000e620000004200 */
[----:B------:R-:W-:Y:S02]  /*dbf0*/  FMUL.FTZ R77, R164, R77 ;  /* 0x0000004da44d7220 */ /* 0x000fe40000410000 */
[----:B------:R-:W-:Y:S01]  /*dc00*/  MUFU.EX2 R203, R34 ;  /* 0x0000002200cb7308 */ /* 0x000fe20000000800 */
[C---:B------:R-:W-:Y:S04]  /*dc10*/  HMMA.16816.F32 R8, R176.reuse, R192, R8 ;  /* 0x000000c0b008723c */ /* 0x040fe80000001808 */
[C---:B------:R-:W-:Y:S02]  /*dc20*/  FMUL.FTZ R78, R0.reuse, R78 ;  /* 0x0000004e004e7220 */ /* 0x040fe40000410000 */
[----:B------:R-:W-:Y:S02]  /*dc30*/  FMUL.FTZ R79, R0, R79 ;  /* 0x0000004f004f7220 */ /* 0x000fe40000410000 */
[-C--:B------:R-:W-:Y:S01]  /*dc40*/  HMMA.16816.F32 R12, R176, R194.reuse, R12 ;  /* 0x000000c2b00c723c */ /* 0x080fe2000000180c */
[----:B------:R2:W-:Y:S03]  /*dc50*/  MUFU.EX2 R202, R35 ;  /* 0x0000002300ca7308 */ /* 0x0005e60000000800 */
[C---:B------:R-:W-:Y:S02]  /*dc60*/  FMUL.FTZ R82, R165.reuse, R82 ;  /* 0x00000052a5527220 */ /* 0x040fe40000410000 */
[C---:B------:R-:W-:Y:S02]  /*dc70*/  FMUL.FTZ R83, R165.reuse, R83 ;  /* 0x00000053a5537220 */ /* 0x040fe40000410000 */
[C---:B------:R-:W-:Y:S03]  /*dc80*/  HMMA.16816.F32 R16, R172.reuse, R194, R16 ;  /* 0x000000c2ac10723c */ /* 0x040fe60000001810 */
[----:B------:R-:W-:Y:S01]  /*dc90*/  MUFU.EX2 R201, R24 ;  /* 0x0000001800c97308 */ /* 0x000fe20000000800 */
[C---:B------:R-:W-:Y:S02]  /*dca0*/  FMUL.FTZ R84, R166.reuse, R84 ;  /* 0x00000054a6547220 */ /* 0x040fe40000410000 */
[----:B------:R-:W-:Y:S02]  /*dcb0*/  FMUL.FTZ R85, R166, R85 ;  /* 0x00000055a6557220 */ /* 0x000fe40000410000 */
[-C--:B------:R-:W-:Y:S04]  /*dcc0*/  HMMA.16816.F32 R132, R172, R196.reuse, R132 ;  /* 0x000000c4ac84723c */ /* 0x080fe80000001884 */
[C---:B------:R-:W-:Y:S01]  /*dcd0*/  FMUL.FTZ R86, R165.reuse, R86 ;  /* 0x00000056a5567220 */ /* 0x040fe20000410000 */
[----:B------:R-:W-:Y:S01]  /*dce0*/  MUFU.EX2 R49, R49 ;  /* 0x0000003100317308 */ /* 0x000fe20000000800 */
[C---:B------:R-:W-:Y:S02]  /*dcf0*/  FMUL.FTZ R87, R165.reuse, R87 ;  /* 0x00000057a5577220 */ /* 0x040fe40000410000 */
[C---:B------:R-:W-:Y:S01]  /*dd00*/  HMMA.16816.F32 R136, R176.reuse, R196, R136 ;  /* 0x000000c4b088723c */ /* 0x040fe20000001888 */
[----:B--2---:R-:W-:Y:S03]  /*dd10*/  LDSM.16.MT88.4 R32, [R227+0x3880] ;  /* 0x00388000e320783b */ /* 0x004fe60000004200 */
[C---:B------:R-:W-:Y:S02]  /*dd20*/  FMUL.FTZ R88, R164.reuse, R88 ;  /* 0x00000058a4587220 */ /* 0x040fe40000410000 */
[----:B------:R-:W-:Y:S01]  /*dd30*/  FMUL.FTZ R89, R164, R89 ;  /* 0x00000059a4597220 */ /* 0x000fe20000410000 */
[----:B------:R-:W-:Y:S01]  /*dd40*/  MUFU.EX2 R197, R27 ;  /* 0x0000001b00c57308 */ /* 0x000fe20000000800 */
[-C--:B------:R-:W-:Y:S04]  /*dd50*/  HMMA.16816.F32 R140, R176, R198.reuse, R140 ;  /* 0x000000c6b08c723c */ /* 0x080fe8000000188c */
[C---:B------:R-:W-:Y:S02]  /*dd60*/  FMUL.FTZ R90, R0.reuse, R90 ;  /* 0x0000005a005a7220 */ /* 0x040fe40000410000 */
[----:B------:R-:W-:Y:S02]  /*dd70*/  FMUL.FTZ R91, R0, R91 ;  /* 0x0000005b005b7220 */ /* 0x000fe40000410000 */
[C---:B------:R-:W-:Y:S01]  /*dd80*/  HMMA.16816.F32 R144, R172.reuse, R198, R144 ;  /* 0x000000c6ac90723c */ /* 0x040fe20000001890 */
[----:B------:R-:W2:Y:S03]  /*dd90*/  MUFU.EX2 R199, R25 ;  /* 0x0000001900c77308 */ /* 0x000ea60000000800 */
[C---:B------:R-:W-:Y:S02]  /*dda0*/  FMUL.FTZ R92, R164.reuse, R92 ;  /* 0x0000005ca45c7220 */ /* 0x040fe40000410000 */
[----:B------:R-:W-:Y:S02]  /*ddb0*/  FMUL.FTZ R93, R164, R93 ;  /* 0x0000005da45d7220 */ /* 0x000fe40000410000 */
[-C--:B---3--:R-:W-:Y:S03]  /*ddc0*/  HMMA.16816.F32 R148, R172, R180.reuse, R148 ;  /* 0x000000b4ac94723c */ /* 0x088fe60000001894 */
[----:B------:R3:W1:Y:S01]  /*ddd0*/  MUFU.EX2 R198, R26 ;  /* 0x0000001a00c67308 */ /* 0x0006620000000800 */
[C---:B------:R-:W-:Y:S02]  /*dde0*/  FMUL.FTZ R94, R0.reuse, R94 ;  /* 0x0000005e005e7220 */ /* 0x040fe40000410000 */
[----:B------:R-:W-:Y:S02]  /*ddf0*/  FMUL.FTZ R95, R0, R95 ;  /* 0x0000005f005f7220 */ /* 0x000fe40000410000 */
[C---:B------:R-:W-:Y:S04]  /*de00*/  HMMA.16816.F32 R152, R176.reuse, R180, R152 ;  /* 0x000000b4b098723c */ /* 0x040fe80000001898 */
[C---:B------:R-:W-:Y:S01]  /*de10*/  FMUL.FTZ R96, R166.reuse, R96 ;  /* 0x00000060a6607220 */ /* 0x040fe20000410000 */
[----:B------:R-:W-:Y:S01]  /*de20*/  MUFU.EX2 R51, R51 ;  /* 0x0000003300337308 */ /* 0x000fe20000000800 */
[C---:B------:R-:W-:Y:S02]  /*de30*/  FMUL.FTZ R97, R166.reuse, R97 ;  /* 0x00000061a6617220 */ /* 0x040fe40000410000 */
[-C--:B------:R-:W-:Y:S04]  /*de40*/  HMMA.16816.F32 R156, R176, R182.reuse, R156 ;  /* 0x000000b6b09c723c */ /* 0x080fe8000000189c */
[C---:B------:R-:W-:Y:S02]  /*de50*/  FMUL.FTZ R98, R165.reuse, R98 ;  /* 0x00000062a5627220 */ /* 0x040fe40000410000 */
[C---:B------:R-:W-:Y:S01]  /*de60*/  FMUL.FTZ R99, R165.reuse, R99 ;  /* 0x00000063a5637220 */ /* 0x040fe20000410000 */
[----:B------:R-:W-:Y:S01]  /*de70*/  MUFU.EX2 R192, R36 ;  /* 0x0000002400c07308 */ /* 0x000fe20000000800 */
[C---:B------:R-:W-:Y:S01]  /*de80*/  HMMA.16816.F32 R160, R172.reuse, R182, R160 ;  /* 0x000000b6aca0723c */ /* 0x040fe200000018a0 */
[----:B------:R-:W2:Y:S03]  /*de90*/  LDSM.16.MT88.4 R180, [R225+0x3880] ;  /* 0x00388000e1b4783b */ /* 0x000ea60000004200 */
[C---:B------:R-:W-:Y:S02]  /*dea0*/  FMUL.FTZ R100, R166.reuse, R100 ;  /* 0x00000064a6647220 */ /* 0x040fe40000410000 */
[C---:B------:R-:W-:Y:S02]  /*deb0*/  FMUL.FTZ R101, R166.reuse, R101 ;  /* 0x00000065a6657220 */ /* 0x040fe40000410000 */
[-C--:B-1----:R-:W-:Y:S01]  /*dec0*/  HMMA.16816.F32 R52, R172, R184.reuse, R52 ;  /* 0x000000b8ac34723c */ /* 0x082fe20000001834 */
[----:B---3--:R-:W-:Y:S01]  /*ded0*/  LDSM.16.MT88.4 R24, [R225+0x2880] ;  /* 0x00288000e118783b */ /* 0x008fe20000004200 */
[----:B------:R-:W-:Y:S02]  /*dee0*/  MUFU.EX2 R37, R37 ;  /* 0x0000002500257308 */ /* 0x000fe40000000800 */
[C---:B------:R-:W-:Y:S02]  /*def0*/  FMUL.FTZ R102, R165.reuse, R102 ;  /* 0x00000066a5667220 */ /* 0x040fe40000410000 */
[C---:B------:R-:W-:Y:S02]  /*df00*/  FMUL.FTZ R103, R165.reuse, R103 ;  /* 0x00000067a5677220 */ /* 0x040fe40000410000 */
        /* <DEDUP_REMOVED lines=9> */
[----:B------:R-:W1:Y:S03]  /*dfa0*/  LDSM.16.MT88.4 R184, [R226+0x3880] ;  /* 0x00388000e2b8783b */ /* 0x000e660000004200 */
[C---:B------:R-:W-:Y:S02]  /*dfb0*/  FMUL.FTZ R116, R166.reuse, R116 ;  /* 0x00000074a6747220 */ /* 0x040fe40000410000 */
[----:B------:R-:W-:Y:S02]  /*dfc0*/  FMUL.FTZ R117, R166, R117 ;  /* 0x00000075a6757220 */ /* 0x000fe40000410000 */
[C---:B------:R-:W-:Y:S01]  /*dfd0*/  FMUL.FTZ R118, R165.reuse, R118 ;  /* 0x00000076a5767220 */ /* 0x040fe20000410000 */
[-C--:B--2---:R-:W-:Y:S01]  /*dfe0*/  HMMA.16816.F32 R68, R172, R180.reuse, R68 ;  /* 0x000000b4ac44723c */ /* 0x084fe20000001844 */
[----:B------:R-:W-:Y:S02]  /*dff0*/  MUFU.EX2 R48, R48 ;  /* 0x0000003000307308 */ /* 0x000fe40000000800 */
[----:B------:R-:W-:Y:S02]  /*e000*/  FMUL.FTZ R119, R165, R119 ;  /* 0x00000077a5777220 */ /* 0x000fe40000410000 */
[C---:B------:R-:W-:Y:S02]  /*e010*/  FMUL.FTZ R120, R164.reuse, R120 ;  /* 0x00000078a4787220 */ /* 0x040fe40000410000 */
[----:B------:R-:W-:Y:S01]  /*e020*/  FMUL.FTZ R121, R164, R121 ;  /* 0x00000079a4797220 */ /* 0x000fe20000410000 */
[C---:B------:R-:W-:Y:S03]  /*e030*/  HMMA.16816.F32 R72, R176.reuse, R180, R72 ;  /* 0x000000b4b048723c */ /* 0x040fe60000001848 */
[----:B------:R-:W-:Y:S01]  /*e040*/  MUFU.EX2 R50, R50 ;  /* 0x0000003200327308 */ /* 0x000fe20000000800 */
[C---:B------:R-:W-:Y:S02]  /*e050*/  FMUL.FTZ R122, R0.reuse, R122 ;  /* 0x0000007a007a7220 */ /* 0x040fe40000410000 */
[----:B------:R-:W-:Y:S02]  /*e060*/  FMUL.FTZ R123, R0, R123 ;  /* 0x0000007b007b7220 */ /* 0x000fe40000410000 */
[-C--:B------:R-:W-:Y:S04]  /*e070*/  HMMA.16816.F32 R76, R176, R182.reuse, R76 ;  /* 0x000000b6b04c723c */ /* 0x080fe8000000184c */
[--C-:B------:R-:W-:Y:S02]  /*e080*/  FFMA.FTZ R28, R28, c[0x0][0x2d0], -R171.reuse ;  /* 0x0000b4001c1c7a23 */ /* 0x100fe400000108ab */
[--C-:B------:R-:W-:Y:S02]  /*e090*/  FFMA.FTZ R29, R29, c[0x0][0x2d0], -R171.reuse ;  /* 0x0000b4001d1d7a23 */ /* 0x100fe400000108ab */
[C---:B------:R-:W-:Y:S01]  /*e0a0*/  HMMA.16816.F32 R80, R172.reuse, R182, R80 ;  /* 0x000000b6ac50723c */ /* 0x040fe20000001850 */
[----:B------:R-:W2:Y:S01]  /*e0b0*/  LDSM.16.MT88.4 R180, [R226+0x2880] ;  /* 0x00288000e2b4783b */ /* 0x000ea20000004200 */
[----:B------:R3:W-:Y:S02]  /*e0c0*/  MUFU.EX2 R196, R28 ;  /* 0x0000001c00c47308 */ /* 0x0007e40000000800 */
[--C-:B------:R-:W-:Y:S02]  /*e0d0*/  FFMA.FTZ R30, R30, c[0x0][0x2d0], -R2.reuse ;  /* 0x0000b4001e1e7a23 */ /* 0x100fe40000010802 */
[--C-:B------:R-:W-:Y:S02]  /*e0e0*/  FFMA.FTZ R31, R31, c[0x0][0x2d0], -R2.reuse ;  /* 0x0000b4001f1f7a23 */ /* 0x100fe40000010802 */
[-C--:B-1----:R-:W-:Y:S04]  /*e0f0*/  HMMA.16816.F32 R84, R172, R184.reuse, R84 ;  /* 0x000000b8ac54723c */ /* 0x082fe80000001854 */
[----:B------:R1:W1:Y:S01]  /*e100*/  MUFU.EX2 R195, R29 ;  /* 0x0000001d00c37308 */ /* 0x0002620000000800 */
[C---:B------:R-:W-:Y:S02]  /*e110*/  FMUL.FTZ R124, R164.reuse, R124 ;  /* 0x0000007ca47c7220 */ /* 0x040fe40000410000 */
[----:B------:R-:W-:Y:S01]  /*e120*/  FMUL.FTZ R125, R164, R125 ;  /* 0x0000007da47d7220 */ /* 0x000fe20000410000 */
[C---:B------:R-:W-:Y:S04]  /*e130*/  HMMA.16816.F32 R88, R176.reuse, R184, R88 ;  /* 0x000000b8b058723c */ /* 0x040fe80000001858 */
[C---:B------:R-:W-:Y:S02]  /*e140*/  FMUL.FTZ R126, R0.reuse, R126 ;  /* 0x0000007e007e7220 */ /* 0x040fe40000410000 */
[----:B------:R2:W-:Y:S01]  /*e150*/  MUFU.EX2 R194, R30 ;  /* 0x0000001e00c27308 */ /* 0x0005e20000000800 */
[----:B------:R-:W-:Y:S01]  /*e160*/  FMUL.FTZ R127, R0, R127 ;  /* 0x0000007f007f7220 */ /* 0x000fe20000410000 */
[-C--:B------:R-:W-:Y:S04]  /*e170*/  HMMA.16816.F32 R92, R176, R186.reuse, R92 ;  /* 0x000000bab05c723c */ /* 0x080fe8000000185c */
[----:B---3--:R-:W-:Y:S01]  /*e180*/  F2FP.PACK_AB R28, R199, R201 ;  /* 0x000000c9c71c723e */ /* 0x008fe200000000ff */
[C---:B------:R-:W-:Y:S02]  /*e190*/  FMUL.FTZ R128, R166.reuse, R128 ;  /* 0x00000080a6807220 */ /* 0x040fe40000410000 */
[----:B------:R-:W-:Y:S01]  /*e1a0*/  FMUL.FTZ R129, R166, R129 ;  /* 0x00000081a6817220 */ /* 0x000fe20000410000 */
[C---:B------:R-:W-:Y:S01]  /*e1b0*/  HMMA.16816.F32 R96, R172.reuse, R186, R96 ;  /* 0x000000baac60723c */ /* 0x040fe20000001860 */
[----:B------:R-:W3:Y:S01]  /*e1c0*/  LDSM.16.MT88.4 R184, [R228+0x2880] ;  /* 0x00288000e4b8783b */ /* 0x000ee20000004200 */
[----:B------:R-:W4:Y:S02]  /*e1d0*/  MUFU.EX2 R193, R31 ;  /* 0x0000001f00c17308 */ /* 0x000f240000000800 */
[----:B-1----:R-:W-:Y:S01]  /*e1e0*/  F2FP.PACK_AB R29, R197, R198 ;  /* 0x000000c6c51d723e */ /* 0x002fe200000000ff */
[C---:B------:R-:W-:Y:S02]  /*e1f0*/  FMUL.FTZ R130, R165.reuse, R130 ;  /* 0x00000082a5827220 */ /* 0x040fe40000410000 */
[----:B------:R-:W-:Y:S01]  /*e200*/  FMUL.FTZ R131, R165, R131 ;  /* 0x00000083a5837220 */ /* 0x000fe20000410000 */
[-C--:B------:R-:W-:Y:S04]  /*e210*/  HMMA.16816.F32 R100, R172, R20.reuse, R100 ;  /* 0x00000014ac64723c */ /* 0x080fe80000001864 */
[C---:B------:R-:W-:Y:S02]  /*e220*/  FMUL.FTZ R104, R164.reuse, R104 ;  /* 0x00000068a4687220 */ /* 0x040fe40000410000 */
[----:B------:R-:W-:Y:S01]  /*e230*/  FMUL.FTZ R105, R164, R105 ;  /* 0x00000069a4697220 */ /* 0x000fe20000410000 */
[----:B--2---:R-:W-:Y:S01]  /*e240*/  F2FP.PACK_AB R30, R195, R196 ;  /* 0x000000c4c31e723e */ /* 0x004fe200000000ff */
[C---:B------:R-:W-:Y:S04]  /*e250*/  FMUL.FTZ R106, R0.reuse, R106 ;  /* 0x0000006a006a7220 */ /* 0x040fe80000410000 */
[----:B------:R-:W-:Y:S02]  /*e260*/  FMUL.FTZ R107, R0, R107 ;  /* 0x0000006b006b7220 */ /* 0x000fe40000410000 */
[C---:B------:R-:W-:Y:S02]  /*e270*/  FMUL.FTZ R108, R164.reuse, R108 ;  /* 0x0000006ca46c7220 */ /* 0x040fe40000410000 */
[----:B------:R-:W-:Y:S01]  /*e280*/  FMUL.FTZ R109, R164, R109 ;  /* 0x0000006da46d7220 */ /* 0x000fe20000410000 */
[----:B----4-:R-:W-:Y:S02]  /*e290*/  F2FP.PACK_AB R31, R193, R194 ;  /* 0x000000c2c11f723e */ /* 0x010fe400000000ff */
[C---:B------:R-:W-:Y:S04]  /*e2a0*/  HMMA.16816.F32 R104, R176.reuse, R20, R104 ;  /* 0x00000014b068723c */ /* 0x040fe80000001868 */
[C---:B------:R-:W-:Y:S02]  /*e2b0*/  FMUL.FTZ R110, R0.reuse, R110 ;  /* 0x0000006e006e7220 */ /* 0x040fe40000410000 */
[----:B------:R-:W-:Y:S01]  /*e2c0*/  FMUL.FTZ R111, R0, R111 ;  /* 0x0000006f006f7220 */ /* 0x000fe20000410000 */
[----:B------:R-:W-:Y:S01]  /*e2d0*/  F2FP.PACK_AB R20, R208, R209 ;  /* 0x000000d1d014723e */ /* 0x000fe200000000ff */
[--C-:B------:R-:W-:Y:S01]  /*e2e0*/  FFMA.FTZ R45, R45, c[0x0][0x2d0], -R171.reuse ;  /* 0x0000b4002d2d7a23 */ /* 0x100fe200000108ab */
[----:B------:R-:W-:Y:S03]  /*e2f0*/  F2FP.PACK_AB R21, R206, R207 ;  /* 0x000000cfce15723e */ /* 0x000fe600000000ff */
[--C-:B------:R-:W-:Y:S01]  /*e300*/  FFMA.FTZ R40, R40, c[0x0][0x2d0], -R171.reuse ;  /* 0x0000b40028287a23 */ /* 0x100fe200000108ab */
[-C--:B------:R-:W-:Y:S01]  /*e310*/  HMMA.16816.F32 R108, R176, R22.reuse, R108 ;  /* 0x00000016b06c723c */ /* 0x080fe2000000186c */
[----:B------:R-:W-:Y:S02]  /*e320*/  MUFU.EX2 R45, R45 ;  /* 0x0000002d002d7308 */ /* 0x000fe40000000800 */
[--C-:B------:R-:W-:Y:S02]  /*e330*/  FFMA.FTZ R41, R41, c[0x0][0x2d0], -R171.reuse ;  /* 0x0000b40029297a23 */ /* 0x100fe400000108ab */
[--C-:B------:R-:W-:Y:S02]  /*e340*/  FFMA.FTZ R42, R42, c[0x0][0x2d0], -R2.reuse ;  /* 0x0000b4002a2a7a23 */ /* 0x100fe40000010802 */
[--C-:B------:R-:W-:Y:S01]  /*e350*/  FFMA.FTZ R43, R43, c[0x0][0x2d0], -R2.reuse ;  /* 0x0000b4002b2b7a23 */ /* 0x100fe20000010802 */
[C---:B------:R-:W-:Y:S03]  /*e360*/  HMMA.16816.F32 R112, R172.reuse, R22, R112 ;  /* 0x00000016ac70723c */ /* 0x040fe60000001870 */
[----:B------:R-:W-:Y:S01]  /*e370*/  MUFU.EX2 R40, R40 ;  /* 0x0000002800287308 */ /* 0x000fe20000000800 */
[----:B------:R-:W-:Y:S01]  /*e380*/  FFMA.FTZ R44, R44, c[0x0][0x2d0], -R171 ;  /* 0x0000b4002c2c7a23 */ /* 0x000fe200000108ab */
[----:B------:R-:W-:Y:S01]  /*e390*/  MOV R171, R3 ;  /* 0x0000000300ab7202 */ /* 0x000fe20000000f00 */
[--C-:B------:R-:W-:Y:S01]  /*e3a0*/  FFMA.FTZ R46, R46, c[0x0][0x2d0], -R2.reuse ;  /* 0x0000b4002e2e7a23 */ /* 0x100fe20000010802 */
[----:B------:R-:W-:Y:S01]  /*e3b0*/  F2FP.PACK_AB R22, R204, R205 ;  /* 0x000000cdcc16723e */ /* 0x000fe200000000ff */
[-C--:B------:R-:W-:Y:S04]  /*e3c0*/  HMMA.16816.F32 R116, R172, R32.reuse, R116 ;  /* 0x00000020ac74723c */ /* 0x080fe80000001874 */
[----:B------:R-:W-:Y:S01]  /*e3d0*/  F2FP.PACK_AB R23, R202, R203 ;  /* 0x000000cbca17723e */ /* 0x000fe200000000ff */
[----:B------:R-:W-:Y:S01]  /*e3e0*/  FFMA.FTZ R2, R47, c[0x0][0x2d0], -R2 ;  /* 0x0000b4002f027a23 */ /* 0x000fe20000010802 */
[----:B------:R-:W1:Y:S01]  /*e3f0*/  MUFU.EX2 R41, R41 ;  /* 0x0000002900297308 */ /* 0x000e620000000800 */
[----:B------:R-:W-:Y:S01]  /*e400*/  FFMA.FTZ R0, R0, R252, R210 ;  /* 0x000000fc00007223 */ /* 0x000fe200000100d2 */
[C---:B------:R-:W-:Y:S04]  /*e410*/  HMMA.16816.F32 R120, R176.reuse, R32, R120 ;  /* 0x00000020b078723c */ /* 0x040fe80000001878 */
[----:B------:R-:W-:Y:S02]  /*e420*/  FADD.FTZ R0, R211, R0 ;  /* 0x00000000d3007221 */ /* 0x000fe40000010000 */
[----:B-----5:R-:W-:Y:S02]  /*e430*/  FFMA.FTZ R165, R165, R200, R218 ;  /* 0x000000c8a5a57223 */ /* 0x020fe400000100da */
[-C--:B------:R-:W-:Y:S01]  /*e440*/  HMMA.16816.F32 R124, R176, R34.reuse, R124 ;  /* 0x00000022b07c723c */ /* 0x080fe2000000187c */
[----:B------:R2:W-:Y:S03]  /*e450*/  MUFU.EX2 R36, R2 ;  /* 0x0000000200247308 */ /* 0x0005e60000000800 */
[----:B------:R-:W-:Y:S02]  /*e460*/  FADD.FTZ R0, R212, R0 ;  /* 0x00000000d4007221 */ /* 0x000fe40000010000 */
[----:B------:R-:W-:Y:S01]  /*e470*/  FFMA.FTZ R164, R164, R170, R214 ;  /* 0x000000aaa4a47223 */ /* 0x000fe200000100d6 */
[----:B------:R-:W-:Y:S01]  /*e480*/  MOV R170, R167 ;  /* 0x000000a700aa7202 */ /* 0x000fe20000000f00 */
[----:B------:R-:W-:Y:S01]  /*e490*/  HMMA.16816.F32 R128, R172, R34, R128 ;  /* 0x00000022ac80723c */ /* 0x000fe20000001880 */
[----:B------:R-:W4:Y:S02]  /*e4a0*/  LDSM.16.MT88.4 R32, [R227+0x2880] ;  /* 0x00288000e320783b */ /* 0x000f240000004200 */
[----:B------:R-:W-:Y:S01]  /*e4b0*/  MUFU.EX2 R42, R42 ;  /* 0x0000002a002a7308 */ /* 0x000fe20000000800 */
[----:B------:R-:W-:Y:S04]  /*e4c0*/  FADD.FTZ R0, R213, R0 ;  /* 0x00000000d5007221 */ /* 0x000fe80000010000 */
[-C--:B------:R-:W-:Y:S01]  /*e4d0*/  HMMA.16816.F32 R4, R20, R24.reuse, R4 ;  /* 0x000000181404723c */ /* 0x080fe20000001804 */
[----:B------:R-:W-:Y:S04]  /*e4e0*/  LDSM.16.MT88.4 R172, [R226+0x4080] ;  /* 0x00408000e2ac783b */ /* 0x000fe80000004200 */
[----:B------:R-:W5:Y:S03]  /*e4f0*/  MUFU.EX2 R43, R43 ;  /* 0x0000002b002b7308 */ /* 0x000f660000000800 */
[C---:B------:R-:W-:Y:S04]  /*e500*/  HMMA.16816.F32 R8, R28.reuse, R24, R8 ;  /* 0x000000181c08723c */ /* 0x040fe80000001808 */
[----:B--2---:R-:W-:Y:S03]  /*e510*/  FADD.FTZ R2, R198, R0 ;  /* 0x00000000c6027221 */ /* 0x004fe60000010000 */
[----:B------:R-:W2:Y:S01]  /*e520*/  MUFU.EX2 R44, R44 ;  /* 0x0000002c002c7308 */ /* 0x000ea20000000800 */
[-C--:B------:R-:W-:Y:S08]  /*e530*/  HMMA.16816.F32 R12, R28, R26.reuse, R12 ;  /* 0x0000001a1c0c723c */ /* 0x080ff0000000180c */
[C---:B------:R-:W-:Y:S01]  /*e540*/  HMMA.16816.F32 R16, R20.reuse, R26, R16 ;  /* 0x0000001a1410723c */ /* 0x040fe20000001810 */
[----:B------:R-:W1:Y:S01]  /*e550*/  LDSM.16.MT88.4 R24, [R225+0x4080] ;  /* 0x00408000e118783b */ /* 0x000e620000004200 */
[----:B------:R-:W1:Y:S06]  /*e560*/  MUFU.EX2 R46, R46 ;  /* 0x0000002e002e7308 */ /* 0x000e6c0000000800 */
[-C--:B------:R-:W-:Y:S08]  /*e570*/  HMMA.16816.F32 R132, R20, R180.reuse, R132 ;  /* 0x000000b41484723c */ /* 0x080ff00000001884 */
        /* <DEDUP_REMOVED lines=10> */
[C---:B------:R-:W-:Y:S01]  /*e620*/  HMMA.16816.F32 R64, R20.reuse, R34, R64 ;  /* 0x000000221440723c */ /* 0x040fe20000001840 */
[----:B------:R-:W3:Y:S07]  /*e630*/  LDSM.16.MT88.4 R32, [R228+0x4080] ;  /* 0x00408000e420783b */ /* 0x000eee0000004200 */
[-C--:B-1----:R-:W-:Y:S08]  /*e640*/  HMMA.16816.F32 R68, R20, R24.reuse, R68 ;  /* 0x000000181444723c */ /* 0x082ff00000001844 */
[C---:B------:R-:W-:Y:S08]  /*e650*/  HMMA.16816.F32 R72, R28.reuse, R24, R72 ;  /* 0x000000181c48723c */ /* 0x040ff00000001848 */
[-C--:B------:R-:W-:Y:S08]  /*e660*/  HMMA.16816.F32 R76, R28, R26.reuse, R76 ;  /* 0x0000001a1c4c723c */ /* 0x080ff0000000184c */
[C---:B------:R-:W-:Y:S01]  /*e670*/  HMMA.16816.F32 R80, R20.reuse, R26, R80 ;  /* 0x0000001a1450723c */ /* 0x040fe20000001850 */
[----:B------:R-:W1:Y:S07]  /*e680*/  LDSM.16.MT88.4 R24, [R227+0x4080] ;  /* 0x00408000e318783b */ /* 0x000e6e0000004200 */
[-C--:B------:R-:W-:Y:S08]  /*e690*/  HMMA.16816.F32 R84, R20, R172.reuse, R84 ;  /* 0x000000ac1454723c */ /* 0x080ff00000001854 */
[C---:B------:R-:W-:Y:S01]  /*e6a0*/  HMMA.16816.F32 R88, R28.reuse, R172, R88 ;  /* 0x000000ac1c58723c */ /* 0x040fe20000001858 */
[----:B------:R-:W4:Y:S07]  /*e6b0*/  LDL.LU R173, [R1+0x10] ;  /* 0x0000100001ad7983 */ /* 0x000f2e0000300800 */
[-C--:B------:R-:W-:Y:S08]  /*e6c0*/  HMMA.16816.F32 R92, R28, R174.reuse, R92 ;  /* 0x000000ae1c5c723c */ /* 0x080ff0000000185c */
[C---:B------:R-:W-:Y:S08]  /*e6d0*/  HMMA.16816.F32 R96, R20.reuse, R174, R96 ;  /* 0x000000ae1460723c */ /* 0x040ff00000001860 */
[-C--:B---3--:R-:W-:Y:S08]  /*e6e0*/  HMMA.16816.F32 R100, R20, R32.reuse, R100 ;  /* 0x000000201464723c */ /* 0x088ff00000001864 */
[C---:B------:R-:W-:Y:S08]  /*e6f0*/  HMMA.16816.F32 R104, R28.reuse, R32, R104 ;  /* 0x000000201c68723c */ /* 0x040ff00000001868 */
[-C--:B------:R-:W-:Y:S08]  /*e700*/  HMMA.16816.F32 R108, R28, R34.reuse, R108 ;  /* 0x000000221c6c723c */ /* 0x080ff0000000186c */
[C---:B------:R-:W-:Y:S01]  /*e710*/  HMMA.16816.F32 R112, R20.reuse, R34, R112 ;  /* 0x000000221470723c */ /* 0x040fe20000001870 */
[----:B------:R-:W3:Y:S07]  /*e720*/  LDSM.16.MT88.4 R32, [R226+0x3080] ;  /* 0x00308000e220783b */ /* 0x000eee0000004200 */
[-C--:B-1----:R-:W-:Y:S08]  /*e730*/  HMMA.16816.F32 R116, R20, R24.reuse, R116 ;  /* 0x000000181474723c */ /* 0x082ff00000001874 */
[C---:B------:R-:W-:Y:S07]  /*e740*/  HMMA.16816.F32 R120, R28.reuse, R24, R120 ;  /* 0x000000181c78723c */ /* 0x040fee0000001878 */
[----:B------:R-:W-:Y:S01]  /*e750*/  F2FP.PACK_AB R24, R41, R40 ;  /* 0x000000282918723e */ /* 0x000fe200000000ff */
[-C--:B------:R-:W-:Y:S01]  /*e760*/  HMMA.16816.F32 R124, R28, R26.reuse, R124 ;  /* 0x0000001a1c7c723c */ /* 0x080fe2000000187c */
[----:B------:R-:W-:Y:S03]  /*e770*/  LDSM.16.MT88.4 R28, [R228+0x4880] ;  /* 0x00488000e41c783b */ /* 0x000fe60000004200 */
[----:B-----5:R-:W-:Y:S04]  /*e780*/  F2FP.PACK_AB R25, R43, R42 ;  /* 0x0000002a2b19723e */ /* 0x020fe800000000ff */
[----:B------:R-:W-:Y:S07]  /*e790*/  HMMA.16816.F32 R128, R20, R26, R128 ;  /* 0x0000001a1480723c */ /* 0x000fee0000001880 */
[----:B------:R-:W-:Y:S02]  /*e7a0*/  F2FP.PACK_AB R20, R37, R192 ;  /* 0x000000c02514723e */ /* 0x000fe400000000ff */
[----:B------:R-:W-:Y:S03]  /*e7b0*/  F2FP.PACK_AB R21, R39, R38 ;  /* 0x000000262715723e */ /* 0x000fe600000000ff */
[----:B------:R-:W-:Y:S02]  /*e7c0*/  F2FP.PACK_AB R22, R49, R48 ;  /* 0x000000303116723e */ /* 0x000fe400000000ff */
[----:B------:R-:W-:Y:S02]  /*e7d0*/  F2FP.PACK_AB R23, R51, R50 ;  /* 0x000000323317723e */ /* 0x000fe400000000ff */
[----:B--2---:R-:W-:Y:S02]  /*e7e0*/  F2FP.PACK_AB R26, R45, R44 ;  /* 0x0000002c2d1a723e */ /* 0x004fe400000000ff */
[----:B------:R-:W-:Y:S03]  /*e7f0*/  F2FP.PACK_AB R27, R36, R46 ;  /* 0x0000002e241b723e */ /* 0x000fe600000000ff */
[-C--:B------:R-:W-:Y:S01]  /*e800*/  HMMA.16816.F32 R176, R20, R188.reuse, R4 ;  /* 0x000000bc14b0723c */ /* 0x080fe20000001804 */
[----:B------:R-:W1:Y:S07]  /*e810*/  LDSM.16.MT88.4 R4, [R228+0x3080] ;  /* 0x00308000e404783b */ /* 0x000e6e0000004200 */
[C---:B------:R-:W-:Y:S01]  /*e820*/  HMMA.16816.F32 R180, R24.reuse, R188, R8 ;  /* 0x000000bc18b4723c */ /* 0x040fe20000001808 */
[----:B------:R-:W2:Y:S07]  /*e830*/  LDSM.16.MT88.4 R8, [R227+0x3080] ;  /* 0x00308000e308783b */ /* 0x000eae0000004200 */
[-C--:B------:R-:W-:Y:S01]  /*e840*/  HMMA.16816.F32 R184, R24, R190.reuse, R12 ;  /* 0x000000be18b8723c */ /* 0x080fe2000000180c */
[----:B------:R-:W5:Y:S07]  /*e850*/  LDSM.16.MT88.4 R12, [R225+0x4880] ;  /* 0x00488000e10c783b */ /* 0x000f6e0000004200 */
[C---:B------:R-:W-:Y:S01]  /*e860*/  HMMA.16816.F32 R188, R20.reuse, R190, R16 ;  /* 0x000000be14bc723c */ /* 0x040fe20000001810 */
[----:B------:R-:W2:Y:S07]  /*e870*/  LDSM.16.MT88.4 R16, [R226+0x4880] ;  /* 0x00488000e210783b */ /* 0x000eae0000004200 */
[-C--:B---3--:R-:W-:Y:S08]  /*e880*/  HMMA.16816.F32 R132, R20, R32.reuse, R132 ;  /* 0x000000201484723c */ /* 0x088ff00000001884 */
[C---:B------:R-:W-:Y:S08]  /*e890*/  HMMA.16816.F32 R136, R24.reuse, R32, R136 ;  /* 0x000000201888723c */ /* 0x040ff00000001888 */
[-C--:B------:R-:W-:Y:S08]  /*e8a0*/  HMMA.16816.F32 R140, R24, R34.reuse, R140 ;  /* 0x00000022188c723c */ /* 0x080ff0000000188c */
[C---:B------:R-:W-:Y:S08]  /*e8b0*/  HMMA.16816.F32 R144, R20.reuse, R34, R144 ;  /* 0x000000221490723c */ /* 0x040ff00000001890 */
[-C--:B-1----:R-:W-:Y:S08]  /*e8c0*/  HMMA.16816.F32 R148, R20, R4.reuse, R148 ;  /* 0x000000041494723c */ /* 0x082ff00000001894 */
[C---:B------:R-:W-:Y:S08]  /*e8d0*/  HMMA.16816.F32 R152, R24.reuse, R4, R152 ;  /* 0x000000041898723c */ /* 0x040ff00000001898 */
[-C--:B------:R-:W-:Y:S08]  /*e8e0*/  HMMA.16816.F32 R156, R24, R6.reuse, R156 ;  /* 0x00000006189c723c */ /* 0x080ff0000000189c */
[C---:B------:R-:W-:Y:S01]  /*e8f0*/  HMMA.16816.F32 R160, R20.reuse, R6, R160 ;  /* 0x0000000614a0723c */ /* 0x040fe200000018a0 */
[----:B------:R-:W1:Y:S07]  /*e900*/  LDSM.16.MT88.4 R4, [R227+0x4880] ;  /* 0x00488000e304783b */ /* 0x000e6e0000004200 */
[-C--:B--2---:R-:W-:Y:S08]  /*e910*/  HMMA.16816.F32 R52, R20, R8.reuse, R52 ;  /* 0x000000081434723c */ /* 0x084ff00000001834 */
[C---:B------:R-:W-:Y:S07]  /*e920*/  HMMA.16816.F32 R56, R24.reuse, R8, R56 ;  /* 0x000000081838723c */ /* 0x040fee0000001838 */
[----:B------:R-:W-:Y:S01]  /*e930*/  FADD.FTZ R8, R215, R164 ;  /* 0x000000a4d7087221 */ /* 0x000fe20000010000 */
[-C--:B------:R-:W-:Y:S04]  /*e940*/  HMMA.16816.F32 R60, R24, R10.reuse, R60 ;  /* 0x0000000a183c723c */ /* 0x080fe8000000183c */
[----:B------:R-:W-:Y:S01]  /*e950*/  FADD.FTZ R8, R216, R8 ;  /* 0x00000008d8087221 */ /* 0x000fe20000010000 */
[----:B------:R-:W-:Y:S03]  /*e960*/  MOV R164, R168 ;  /* 0x000000a800a47202 */ /* 0x000fe60000000f00 */
[C---:B------:R-:W-:Y:S04]  /*e970*/  HMMA.16816.F32 R64, R20.reuse, R10, R64 ;  /* 0x0000000a1440723c */ /* 0x040fe80000001840 */
[----:B------:R-:W-:Y:S03]  /*e980*/  FADD.FTZ R8, R217, R8 ;  /* 0x00000008d9087221 */ /* 0x000fe60000010000 */
[----:B------:R-:W-:Y:S01]  /*e990*/  FADD.FTZ R10, R219, R165 ;  /* 0x000000a5db0a7221 */ /* 0x000fe20000010000 */
[-C--:B-----5:R-:W-:Y:S04]  /*e9a0*/  HMMA.16816.F32 R68, R20, R12.reuse, R68 ;  /* 0x0000000c1444723c */ /* 0x0a0fe80000001844 */
[----:B------:R-:W-:Y:S02]  /*e9b0*/  FADD.FTZ R8, R201, R8 ;  /* 0x00000008c9087221 */ /* 0x000fe40000010000 */
[----:B------:R-:W-:Y:S02]  /*e9c0*/  FADD.FTZ R10, R246, R10 ;  /* 0x0000000af60a7221 */ /* 0x000fe40000010000 */
[C---:B------:R-:W-:Y:S04]  /*e9d0*/  HMMA.16816.F32 R72, R24.reuse, R12, R72 ;  /* 0x0000000c1848723c */ /* 0x040fe80000001848 */
[----:B------:R-:W-:Y:S04]  /*e9e0*/  FADD.FTZ R10, R223, R10 ;  /* 0x0000000adf0a7221 */ /* 0x000fe80000010000 */
[-C--:B------:R-:W-:Y:S04]  /*e9f0*/  HMMA.16816.F32 R76, R24, R14.reuse, R76 ;  /* 0x0000000e184c723c */ /* 0x080fe8000000184c */
[----:B------:R-:W-:Y:S04]  /*ea00*/  FADD.FTZ R10, R207, R10 ;  /* 0x0000000acf0a7221 */ /* 0x000fe80000010000 */
[C---:B------:R-:W-:Y:S04]  /*ea10*/  HMMA.16816.F32 R80, R20.reuse, R14, R80 ;  /* 0x0000000e1450723c */ /* 0x040fe80000001850 */
[----:B------:R-:W-:Y:S02]  /*ea20*/  FADD.FTZ R11, R206, R10 ;  /* 0x0000000ace0b7221 */ /* 0x000fe40000010000 */
[----:B------:R-:W-:Y:S02]  /*ea30*/  FADD.FTZ R10, R199, R8 ;  /* 0x00000008c70a7221 */ /* 0x000fe40000010000 */
[-C--:B------:R-:W-:Y:S08]  /*ea40*/  HMMA.16816.F32 R84, R20, R16.reuse, R84 ;  /* 0x000000101454723c */ /* 0x080ff00000001854 */
[C---:B------:R-:W-:Y:S08]  /*ea50*/  HMMA.16816.F32 R88, R24.reuse, R16, R88 ;  /* 0x000000101858723c */ /* 0x040ff00000001858 */
[-C--:B------:R-:W-:Y:S08]  /*ea60*/  HMMA.16816.F32 R92, R24, R18.reuse, R92 ;  /* 0x00000012185c723c */ /* 0x080ff0000000185c */
[C---:B------:R-:W-:Y:S08]  /*ea70*/  HMMA.16816.F32 R96, R20.reuse, R18, R96 ;  /* 0x000000121460723c */ /* 0x040ff00000001860 */
[-C--:B------:R-:W-:Y:S04]  /*ea80*/  HMMA.16816.F32 R100, R20, R28.reuse, R100 ;  /* 0x0000001c1464723c */ /* 0x080fe80000001864 */
[----:B----4-:R-:W-:Y:S04]  /*ea90*/  FFMA.FTZ R166, R166, R173, R247 ;  /* 0x000000ada6a67223 */ /* 0x010fe800000100f7 */
[C---:B------:R-:W-:Y:S04]  /*eaa0*/  HMMA.16816.F32 R104, R24.reuse, R28, R104 ;  /* 0x0000001c1868723c */ /* 0x040fe80000001868 */
[----:B------:R-:W-:Y:S04]  /*eab0*/  FADD.FTZ R9, R249, R166 ;  /* 0x000000a6f9097221 */ /* 0x000fe80000010000 */
[----:B------:R-:W-:Y:S01]  /*eac0*/  FADD.FTZ R9, R248, R9 ;  /* 0x00000009f8097221 */ /* 0x000fe20000010000 */
[-C--:B------:R-:W-:Y:S03]  /*ead0*/  HMMA.16816.F32 R108, R24, R30.reuse, R108 ;  /* 0x0000001e186c723c */ /* 0x080fe6000000186c */
[----:B------:R-:W-:Y:S04]  /*eae0*/  FADD.FTZ R9, R250, R9 ;  /* 0x00000009fa097221 */ /* 0x000fe80000010000 */
[----:B------:R-:W-:Y:S01]  /*eaf0*/  FADD.FTZ R9, R209, R9 ;  /* 0x00000009d1097221 */ /* 0x000fe20000010000 */
[C---:B------:R-:W-:Y:S04]  /*eb00*/  HMMA.16816.F32 R112, R20.reuse, R30, R112 ;  /* 0x0000001e1470723c */ /* 0x040fe80000001870 */
[----:B------:R-:W-:Y:S02]  /*eb10*/  FADD.FTZ R0, R208, R9 ;  /* 0x00000009d0007221 */ /* 0x000fe40000010000 */
[----:B------:R-:W-:Y:S02]  /*eb20*/  FADD.FTZ R9, R197, R2 ;  /* 0x00000002c5097221 */ /* 0x000fe40000010000 */
[----:B------:R-:W-:Y:S01]  /*eb30*/  FADD.FTZ R8, R205, R0 ;  /* 0x00000000cd087221 */ /* 0x000fe20000010000 */
[-C--:B-1----:R-:W-:Y:S03]  /*eb40*/  HMMA.16816.F32 R116, R20, R4.reuse, R116 ;  /* 0x000000041474723c */ /* 0x082fe60000001874 */
[----:B------:R-:W-:Y:S02]  /*eb50*/  FADD.FTZ R2, R196, R10 ;  /* 0x0000000ac4027221 */ /* 0x000fe40000010000 */
[----:B------:R-:W-:Y:S02]  /*eb60*/  FADD.FTZ R10, R204, R8 ;  /* 0x00000008cc0a7221 */ /* 0x000fe40000010000 */
[----:B------:R-:W-:Y:S01]  /*eb70*/  FADD.FTZ R0, R194, R9 ;  /* 0x00000009c2007221 */ /* 0x000fe20000010000 */
[C---:B------:R-:W-:Y:S04]  /*eb80*/  HMMA.16816.F32 R120, R24.reuse, R4, R120 ;  /* 0x000000041878723c */ /* 0x040fe80000001878 */
[----:B------:R-:W-:Y:S03]  /*eb90*/  FADD.FTZ R8, R193, R0 ;  /* 0x00000000c1087221 */ /* 0x000fe60000010000 */
        /* <DEDUP_REMOVED lines=19> */
[----:B------:R-:W-:Y:S01]  /*ecd0*/  FADD.FTZ R2, R45, R2 ;  /* 0x000000022d027221 */ /* 0x000fe20000010000 */
[----:B------:R-:W-:Y:S01]  /*ece0*/  STL [R1+0xc], R4 ;  /* 0x00000c0401007387 */ /* 0x000fe20000100800 */
[----:B------:R-:W-:Y:S03]  /*ecf0*/  FADD.FTZ R0, R46, R0 ;  /* 0x000000002e007221 */ /* 0x000fe60000010000 */
[----:B------:R-:W-:Y:S01]  /*ed00*/  STL [R1+0x14], R2 ;  /* 0x0000140201007387 */ /* 0x000fe20000100800 */
[----:B------:R-:W-:Y:S05]  /*ed10*/  FADD.FTZ R0, R36, R0 ;  /* 0x0000000024007221 */ /* 0x000fea0000010000 */
[----:B------:R1:W-:Y:S02]  /*ed20*/  STL [R1+0x18], R0 ;  /* 0x0000180001007387 */ /* 0x0003e40000100800 */
[----:B-1----:R-:W-:Y:S01]  /*ed30*/  MOV R0, R169 ;  /* 0x000000a900007202 */ /* 0x002fe20000000f00 */
[----:B------:R-:W-:-:S05]  /*ed40*/  @P0 BRA `(.L_x_996) ;  /* 0xffffd0c000000947 */ /* 0x000fca000383ffff */
.L_x_993:
[----:B------:R-:W-:-:S06]  /*ed50*/  UISETP.GE.AND UP0, UPT, UR23, UR7, UPT ;  /* 0x000000071700728c */ /* 0x000fcc000bf06270 */
[----:B------:R-:W-:-:S13]  /*ed60*/  PLOP3.LUT P0, PT, PT, PT, UP0, 0x80, 0x0 ;  /* 0x000000000000781c */ /* 0x000fda0003f0f008 */
[----:B------:R-:W-:Y:S05]  /*ed70*/  @!P0 BRA `(.L_x_997) ;  /* 0x00004af000008947 */ /* 0x000fea0003800000 */
[----:B-1----:R-:W2:Y:S01]  /*ed80*/  LDL.LU R2, [R1] ;  /* 0x0000000001027983 */ /* 0x002ea20000300800 */
[----:B------:R-:W-:Y:S01]  /*ed90*/  IMAD.MOV.U32 R165, RZ, RZ, R168 ;  /* 0x000000ffffa57224 */ /* 0x000fe200078e00a8 */
[----:B------:R-:W-:Y:S01]  /*eda0*/  MOV R170, R3 ;  /* 0x0000000300aa7202 */ /* 0x000fe20000000f00 */
[----:B------:R-:W-:Y:S01]  /*edb0*/  IMAD.MOV.U32 R164, RZ, RZ, R169 ;  /* 0x000000ffffa47224 */ /* 0x000fe200078e00a9 */
[----:B------:R-:W3:Y:S01]  /*edc0*/  LDL.LU R4, [R1+0x28] ;  /* 0x0000280001047983 */ /* 0x000ee20000300800 */
[----:B------:R-:W-:Y:S01]  /*edd0*/  IMAD.MOV.U32 R166, RZ, RZ, R167 ;  /* 0x000000ffffa67224 */ /* 0x000fe200078e00a7 */
[----:B--2---:R-:W-:Y:S02]  /*ede0*/  SHF.R.S32.HI R249, RZ, 0x1f, R2 ;  /* 0x0000001ffff97819 */ /* 0x004fe40000011402 */
[C---:B------:R-:W-:Y:S02]  /*edf0*/  SHF.L.U32 R248, R2.reuse, 0x1, RZ ;  /* 0x0000000102f87819 */ /* 0x040fe400000006ff */
[----:B------:R-:W-:-:S02]  /*ee00*/  SHF.L.U64.HI R249, R2, 0x1, R249 ;  /* 0x0000000102f97819 */ /* 0x000fc400000102f9 */
[----:B------:R-:W3:Y:S02]  /*ee10*/  LDL.LU R2, [R1+0x20] ;  /* 0x0000200001027983 */ /* 0x000ee40000300800 */
[C---:B---3--:R-:W-:Y:S01]  /*ee20*/  SHF.L.U64.HI R247, R2.reuse, 0x1, R4 ;  /* 0x0000000102f77819 */ /* 0x048fe20000010204 */
[----:B------:R-:W-:Y:S02]  /*ee30*/  IMAD.SHL.U32 R246, R2, 0x2, RZ ;  /* 0x0000000202f67824 */ /* 0x000fe400078e00ff */
.L_x_1015:
[----:B------:R-:W-:Y:S04]  /*ee40*/  DEPBAR.LE SB0, 0x0 ;  /* 0x000080000000791a */ /* 0x000fe80000000000 */
[----:B------:R-:W-:Y:S01]  /*ee50*/  BAR.SYNC.DEFER_BLOCKING 0x0 ;  /* 0x0000000000007b1d */ /* 0x000fe20000010000 */
[----:B-1----:R-:W-:Y:S01]  /*ee60*/  SHF.R.S32.HI R0, RZ, 0x1f, R243 ;  /* 0x0000001fff007819 */ /* 0x002fe200000114f3 */
[C---:B------:R-:W-:Y:S01]  /*ee70*/  IMAD.WIDE.U32 R2, R243.reuse, c[0x0][0x208], RZ ;  /* 0x00008200f3027a25 */ /* 0x040fe200078e00ff */
[----:B------:R-:W-:Y:S03]  /*ee80*/  UISETP.GT.AND UP0, UPT, UR23, UR7, UPT ;  /* 0x000000071700728c */ /* 0x000fe6000bf04270 */
[----:B------:R-:W-:Y:S04]  /*ee90*/  IMAD R0, R0, c[0x0][0x208], RZ ;  /* 0x0000820000007a24 */ /* 0x000fe800078e02ff */
[----:B------:R-:W-:Y:S04]  /*eea0*/  IMAD R0, R243, c[0x0][0x20c], R0 ;  /* 0x00008300f3007a24 */ /* 0x000fe800078e0200 */
[----:B------:R-:W-:Y:S01]  /*eeb0*/  IMAD.IADD R3, R3, 0x1, R0 ;  /* 0x0000000103037824 */ /* 0x000fe200078e0200 */
[----:B-----5:R-:W-:Y:S03]  /*eec0*/  SHF.R.S32.HI R0, RZ, 0x1f, R242 ;  /* 0x0000001fff007819 */ /* 0x020fe600000114f2 */
[----:B------:R-:W-:Y:S04]  /*eed0*/  IMAD.WIDE.U32 R2, R242, c[0x0][0x218], R2 ;  /* 0x00008600f2027a25 */ /* 0x000fe800078e0002 */
[----:B------:R-:W-:Y:S01]  /*eee0*/  IMAD R0, R0, c[0x0][0x218], RZ ;  /* 0x0000860000007a24 */ /* 0x000fe200078e02ff */
[----:B------:R-:W-:Y:S01]  /*eef0*/  IADD3 R2, P0, R2, UR24, RZ ;  /* 0x0000001802027c10 */ /* 0x000fe2000ff1e0ff */
[----:B------:R-:W-:Y:S02]  /*ef00*/  LDSM.16.M88.4 R48, [R231+0x8080] ;  /* 0x00808000e730783b */ /* 0x000fe40000000200 */
[----:B------:R-:W-:Y:S04]  /*ef10*/  IMAD R0, R242, c[0x0][0x21c], R0 ;  /* 0x00008700f2007a24 */ /* 0x000fe800078e0200 */
[----:B------:R-:W1:Y:S01]  /*ef20*/  LDSM.16.M88.4 R16, [R224+0x5080] ;  /* 0x00508000e010783b */ /* 0x000e620000000200 */
[----:B------:R-:W-:Y:S02]  /*ef30*/  IADD3.X R3, R3, UR18, R0, P0, !PT ;  /* 0x0000001203037c10 */ /* 0x000fe400087fe400 */
[C---:B------:R-:W-:Y:S03]  /*ef40*/  LEA R0, P0, R2.reuse, c[0x0][0x1f8], 0x1 ;  /* 0x00007e0002007a11 */ /* 0x040fe600078008ff */
[----:B------:R-:W-:Y:S01]  /*ef50*/  LDSM.16.M88.4 R44, [R231+0xa080] ;  /* 0x00a08000e72c783b */ /* 0x000fe20000000200 */
[----:B------:R-:W-:Y:S05]  /*ef60*/  LEA.HI.X R2, R2, c[0x0][0x1fc], R3, 0x1, P0 ;  /* 0x00007f0002027a11 */ /* 0x000fea00000f0c03 */
[----:B------:R-:W-:Y:S06]  /*ef70*/  LDSM.16.M88.4 R32, [R224+0x5880] ;  /* 0x00588000e020783b */ /* 0x000fec0000000200 */
[----:B------:R-:W2:Y:S06]  /*ef80*/  SHFL.IDX PT, R3, R0, RZ, 0x181f ;  /* 0x00181fff00037589 */ /* 0x000eac00000e0000 */
[----:B------:R-:W3:Y:S06]  /*ef90*/  SHFL.IDX PT, R37, R2, RZ, 0x181f ;  /* 0x00181fff02257589 */ /* 0x000eec00000e0000 */
[----:B------:R-:W-:Y:S06]  /*efa0*/  SHFL.IDX PT, R39, R2, 0x1, 0x181f ;  /* 0x00381f0002277f89 */ /* 0x000fec00000e0000 */
[----:B------:R4:W-:Y:S01]  /*efb0*/  SHFL.IDX PT, R42, R2, 0x2, 0x181f ;  /* 0x00581f00022a7f89 */ /* 0x0009e200000e0000 */
[-C--:B-1----:R-:W-:Y:S05]  /*efc0*/  HMMA.16816.F32 R4, R48, R16.reuse, RZ ;  /* 0x000000103004723c */ /* 0x082fea00000018ff */
[----:B------:R-:W-:Y:S01]  /*efd0*/  LDSM.16.M88.4 R172, [R224+0x6080] ;  /* 0x00608000e0ac783b */ /* 0x000fe20000000200 */
[C---:B--2---:R-:W-:Y:S02]  /*efe0*/  IADD3 R36, P0, R3.reuse, R246, RZ ;  /* 0x000000f603247210 */ /* 0x044fe40007f1e0ff */
[C---:B------:R-:W-:Y:S03]  /*eff0*/  HMMA.16816.F32 R8, R44.reuse, R16, RZ ;  /* 0x000000102c08723c */ /* 0x040fe600000018ff */
[----:B------:R-:W1:Y:S06]  /*f000*/  SHFL.IDX PT, R38, R0, 0x1, 0x181f ;  /* 0x00381f0000267f89 */ /* 0x000e6c00000e0000 */
[----:B------:R-:W-:Y:S01]  /*f010*/  LDSM.16.M88.4 R192, [R233+0x8080] ;  /* 0x00808000e9c0783b */ /* 0x000fe20000000200 */
[-C--:B------:R-:W-:Y:S02]  /*f020*/  HMMA.16816.F32 R12, R44, R18.reuse, RZ ;  /* 0x000000122c0c723c */ /* 0x080fe400000018ff */
[-C--:B----4-:R-:W-:Y:S03]  /*f030*/  IADD3 R2, P1, R3, R248.reuse, RZ ;  /* 0x000000f803027210 */ /* 0x090fe60007f3e0ff */
[----:B------:R-:W-:Y:S03]  /*f040*/  LDSM.16.M88.4 R196, [R235] ;  /* 0x00000000ebc4783b */ /* 0x000fe60000000200 */
[C---:B------:R-:W-:Y:S03]  /*f050*/  HMMA.16816.F32 R16, R48.reuse, R18, RZ ;  /* 0x000000123010723c */ /* 0x040fe600000018ff */
[----:B------:R-:W-:Y:S01]  /*f060*/  LDSM.16.M88.4 R200, [R233+0xa080] ;  /* 0x00a08000e9c8783b */ /* 0x000fe20000000200 */
[C---:B---3--:R-:W-:Y:S02]  /*f070*/  IMAD.X R3, R37.reuse, 0x1, R249, P1 ;  /* 0x0000000125037824 */ /* 0x048fe400008e06f9 */
[----:B------:R-:W-:Y:S02]  /*f080*/  IMAD.X R37, R37, 0x1, R247, P0 ;  /* 0x0000000125257824 */ /* 0x000fe400000e06f7 */
[-C--:B------:R-:W-:Y:S01]  /*f090*/  HMMA.16816.F32 R20, R48, R32.reuse, RZ ;  /* 0x000000203014723c */ /* 0x080fe200000018ff */
[----:B------:R-:W-:Y:S03]  /*f0a0*/  LDSM.16.M88.4 R204, [R241] ;  /* 0x00000000f1cc783b */ /* 0x000fe60000000200 */
[C---:B-1----:R-:W-:Y:S03]  /*f0b0*/  IADD3 R40, P0, R38.reuse, R248, RZ ;  /* 0x000000f826287210 */ /* 0x042fe60007f1e0ff */
[----:B------:R-:W-:Y:S01]  /*f0c0*/  LDSM.16.M88.4 R208, [R240] ;  /* 0x00000000f0d0783b */ /* 0x000fe20000000200 */
[C---:B------:R-:W-:Y:S04]  /*f0d0*/  HMMA.16816.F32 R24, R44.reuse, R32, RZ ;  /* 0x000000202c18723c */ /* 0x040fe800000018ff */
[C---:B------:R-:W-:Y:S01]  /*f0e0*/  IMAD.X R41, R39.reuse, 0x1, R249, P0 ;  /* 0x0000000127297824 */ /* 0x040fe200000e06f9 */
[----:B------:R-:W-:Y:S01]  /*f0f0*/  @!PT LDS RZ, [RZ] ;  /* 0x00000000fffff984 */ /* 0x000fe20000000800 */
[----:B------:R-:W-:Y:S01]  /*f100*/  @!PT LDS RZ, [RZ] ;  /* 0x00000000fffff984 */ /* 0x000fe20000000800 */
[----:B------:R-:W-:Y:S01]  /*f110*/  @!PT LDS RZ, [RZ] ;  /* 0x00000000fffff984 */ /* 0x000fe20000000800 */
[----:B------:R1:W-:Y:S03]  /*f120*/  LDGSTS.E.BYPASS.LTC128B.128 [R244], [R2.64], !P5 ;  /* 0x0000000002f47fae */ /* 0x0003e6000e901d54 */
[-C--:B------:R-:W-:Y:S03]  /*f130*/  HMMA.16816.F32 R28, R44, R34.reuse, RZ ;  /* 0x000000222c1c723c */ /* 0x080fe600000018ff */
[----:B------:R2:W-:Y:S05]  /*f140*/  LDGSTS.E.BYPASS.LTC128B.128 [R244+0x1800], [R36.64], !P4 ;  /* 0x0180000024f47fae */ /* 0x0005ea000e101d54 */
[C---:B------:R-:W-:Y:S01]  /*f150*/  HMMA.16816.F32 R32, R48.reuse, R34, RZ ;  /* 0x000000223020723c */ /* 0x040fe200000018ff */
[----:B------:R-:W3:Y:S06]  /*f160*/  SHFL.IDX PT, R0, R0, 0x2, 0x181f ;  /* 0x00581f0000007f89 */ /* 0x000eec00000e0000 */
[----:B------:R4:W-:Y:S01]  /*f170*/  LDGSTS.E.BYPASS.LTC128B.128 [R244+0x800], [R40.64], !P5 ;  /* 0x0080000028f47fae */ /* 0x0009e2000e901d54 */
[----:B-1----:R-:W-:Y:S05]  /*f180*/  IADD3 R2, P2, R38, R246, RZ ;  /* 0x000000f626027210 */ /* 0x002fea0007f5e0ff */
[----:B------:R-:W-:Y:S02]  /*f190*/  IMAD.X R3, R39, 0x1, R247, P2 ;  /* 0x0000000127037824 */ /* 0x000fe400010e06f7 */
[-C--:B--2---:R-:W-:Y:S01]  /*f1a0*/  HMMA.16816.F32 R36, R48, R172.reuse, RZ ;  /* 0x000000ac3024723c */ /* 0x084fe200000018ff */
[C---:B---3--:R-:W-:Y:S02]  /*f1b0*/  IADD3 R212, P1, R0.reuse, R248, RZ ;  /* 0x000000f800d47210 */ /* 0x048fe40007f3e0ff */
[----:B------:R1:W-:Y:S01]  /*f1c0*/  LDGSTS.E.BYPASS.LTC128B.128 [R244+0x2000], [R2.64], !P4 ;  /* 0x0200000002f47fae */ /* 0x0003e2000e101d54 */
[----:B------:R-:W-:Y:S02]  /*f1d0*/  IADD3 R168, P0, R0, R246, RZ ;  /* 0x000000f600a87210 */ /* 0x000fe40007f1e0ff */
[C---:B------:R-:W-:Y:S03]  /*f1e0*/  IMAD.X R213, R42.reuse, 0x1, R249, P1 ;  /* 0x000000012ad57824 */ /* 0x040fe600008e06f9 */
[----:B------:R-:W-:Y:S01]  /*f1f0*/  IMAD.X R169, R42, 0x1, R247, P0 ;  /* 0x000000012aa97824 */ /* 0x000fe200000e06f7 */
[----:B------:R-:W-:Y:S01]  /*f200*/  PLOP3.LUT P0, PT, PT, PT, UP0, 0x80, 0x0 ;  /* 0x000000000000781c */ /* 0x000fe20003f0f008 */
[C---:B----4-:R-:W-:Y:S01]  /*f210*/  HMMA.16816.F32 R40, R44.reuse, R172, RZ ;  /* 0x000000ac2c28723c */ /* 0x050fe200000018ff */
[----:B------:R2:W-:Y:S06]  /*f220*/  LDGSTS.E.BYPASS.LTC128B.128 [R244+0x1000], [R212.64], !P5 ;  /* 0x01000000d4f47fae */ /* 0x0005ec000e901d54 */
[----:B------:R1:W-:Y:S01]  /*f230*/  LDGSTS.E.BYPASS.LTC128B.128 [R244+0x2800], [R168.64], !P4 ;  /* 0x02800000a8f47fae */ /* 0x0003e2000e101d54 */
[-C--:B------:R-:W-:Y:S05]  /*f240*/  HMMA.16816.F32 R44, R44, R174.reuse, RZ ;  /* 0x000000ae2c2c723c */ /* 0x080fea00000018ff */
[----:B------:R-:W-:Y:S03]  /*f250*/  LDSM.16.M88.4 R216, [R230+0x5080] ;  /* 0x00508000e6d8783b */ /* 0x000fe60000000200 */
[----:B------:R-:W-:Y:S03]  /*f260*/  HMMA.16816.F32 R48, R48, R174, RZ ;  /* 0x000000ae3030723c */ /* 0x000fe600000018ff */
[----:B------:R-:W0:Y:S05]  /*f270*/  LDGDEPBAR ;  /* 0x00000000000079af */ /* 0x000e2a0000000000 */
[-C--:B------:R-:W-:Y:S01]  /*f280*/  HMMA.16816.F32 R4, R192, R196.reuse, R4 ;  /* 0x000000c4c004723c */ /* 0x080fe20000001804 */
[----:B------:R-:W-:Y:S06]  /*f290*/  LDSM.16.M88.4 R220, [R232+0xa080] ;  /* 0x00a08000e8dc783b */ /* 0x000fec0000000200 */
[----:B--2---:R-:W2:Y:S01]  /*f2a0*/  LDSM.16.M88.4 R212, [R232+0x8080] ;  /* 0x00808000e8d4783b */ /* 0x004ea20000000200 */
[C---:B------:R-:W-:Y:S05]  /*f2b0*/  HMMA.16816.F32 R8, R200.reuse, R196, R8 ;  /* 0x000000c4c808723c */ /* 0x040fea0000001808 */
[----:B------:R-:W3:Y:S03]  /*f2c0*/  LDSM.16.M88.4 R172, [R230+0x5880] ;  /* 0x00588000e6ac783b */ /* 0x000ee60000000200 */
[-C--:B------:R-:W-:Y:S08]  /*f2d0*/  HMMA.16816.F32 R12, R200, R198.reuse, R12 ;  /* 0x000000c6c80c723c */ /* 0x080ff0000000180c */
[C---:B------:R-:W-:Y:S01]  /*f2e0*/  HMMA.16816.F32 R16, R192.reuse, R198, R16 ;  /* 0x000000c6c010723c */ /* 0x040fe20000001810 */
[----:B------:R-:W4:Y:S07]  /*f2f0*/  LDSM.16.M88.4 R196, [R230+0x6080] ;  /* 0x00608000e6c4783b */ /* 0x000f2e0000000200 */
        /* <DEDUP_REMOVED lines=8> */
[----:B------:R-:W-:Y:S07]  /*f380*/  LDSM.16.M88.4 R200, [R229] ;  /* 0x00000000e5c8783b */ /* 0x000fee0000000200 */
[----:B------:R-:W-:Y:S01]  /*f390*/  HMMA.16816.F32 R48, R192, R210, R48 ;  /* 0x000000d2c030723c */ /* 0x000fe20000001830 */
[----:B------:R-:W1:Y:S06]  /*f3a0*/  LDSM.16.M88.4 R192, [R234+0x8080] ;  /* 0x00808000eac0783b */ /* 0x000e6c0000000200 */
[----:B------:R-:W-:Y:S01]  /*f3b0*/  LDSM.16.M88.4 R208, [R229+0x1000] ;  /* 0x00100000e5d0783b */ /* 0x000fe20000000200 */
[-C--:B--2---:R-:W-:Y:S08]  /*f3c0*/  HMMA.16816.F32 R4, R212, R216.reuse, R4 ;  /* 0x000000d8d404723c */ /* 0x084ff00000001804 */
[C---:B------:R-:W-:Y:S08]  /*f3d0*/  HMMA.16816.F32 R8, R220.reuse, R216, R8 ;  /* 0x000000d8dc08723c */ /* 0x040ff00000001808 */
[-C--:B------:R-:W-:Y:S08]  /*f3e0*/  HMMA.16816.F32 R12, R220, R218.reuse, R12 ;  /* 0x000000dadc0c723c */ /* 0x080ff0000000180c */
[C---:B------:R-:W-:Y:S01]  /*f3f0*/  HMMA.16816.F32 R16, R212.reuse, R218, R16 ;  /* 0x000000dad410723c */ /* 0x040fe20000001810 */
[----:B------:R-:W-:Y:S07]  /*f400*/  LDSM.16.M88.4 R216, [R231+0xe080] ;  /* 0x00e08000e7d8783b */ /* 0x000fee0000000200 */
[-C--:B---3--:R-:W-:Y:S08]  /*f410*/  HMMA.16816.F32 R20, R212, R172.reuse, R20 ;  /* 0x000000acd414723c */ /* 0x088ff00000001814 */
        /* <DEDUP_REMOVED lines=9> */
[----:B------:R-:W-:Y:S06]  /*f4b0*/  LDSM.16.M88.4 R196, [R231+0xc080] ;  /* 0x00c08000e7c4783b */ /* 0x000fec0000000200 */
[----:B------:R-:W3:Y:S01]  /*f4c0*/  LDSM.16.M88.4 R212, [R224+0x6880] ;  /* 0x00688000e0d4783b */ /* 0x000ee20000000200 */
[-C--:B-1----:R-:W-:Y:S08]  /*f4d0*/  HMMA.16816.F32 R4, R192, R200.reuse, R4 ;  /* 0x000000c8c004723c */ /* 0x082ff00000001804 */
[C---:B------:R-:W-:Y:S08]  /*f4e0*/  HMMA.16816.F32 R8, R204.reuse, R200, R8 ;  /* 0x000000c8cc08723c */ /* 0x040ff00000001808 */
[-C--:B------:R-:W-:Y:S08]  /*f4f0*/  HMMA.16816.F32 R12, R204, R202.reuse, R12 ;  /* 0x000000cacc0c723c */ /* 0x080ff0000000180c */
[C---:B------:R-:W-:Y:S01]  /*f500*/  HMMA.16816.F32 R16, R192.reuse, R202, R16 ;  /* 0x000000cac010723c */ /* 0x040fe20000001810 */
[----:B------:R-:W1:Y:S07]  /*f510*/  LDSM.16.M88.4 R200, [R224+0x7880] ;  /* 0x00788000e0c8783b */ /* 0x000e6e0000000200 */
[-C--:B--2---:R-:W-:Y:S08]  /*f520*/  HMMA.16816.F32 R20, R192, R172.reuse, R20 ;  /* 0x000000acc014723c */ /* 0x084ff00000001814 */
        /* <DEDUP_REMOVED lines=9> */
[----:B------:R-:W2:Y:S06]  /*f5c0*/  LDSM.16.M88.4 R192, [R239] ;  /* 0x00000000efc0783b */ /* 0x000eac0000000200 */
[----:B------:R-:W4:Y:S01]  /*f5d0*/  LDSM.16.M88.4 R208, [R238] ;  /* 0x00000000eed0783b */ /* 0x000f220000000200 */
[-C--:B---3--:R-:W-:Y:S08]  /*f5e0*/  HMMA.16816.F32 R4, R196, R212.reuse, R4 ;  /* 0x000000d4c404723c */ /* 0x088ff00000001804 */
[C---:B------:R-:W-:Y:S08]  /*f5f0*/  HMMA.16816.F32 R8, R216.reuse, R212, R8 ;  /* 0x000000d4d808723c */ /* 0x040ff00000001808 */
[-C--:B------:R-:W-:Y:S08]  /*f600*/  HMMA.16816.F32 R12, R216, R214.reuse, R12 ;  /* 0x000000d6d80c723c */ /* 0x080ff0000000180c */
[C---:B------:R-:W-:Y:S01]  /*f610*/  HMMA.16816.F32 R16, R196.reuse, R214, R16 ;  /* 0x000000d6c410723c */ /* 0x040fe20000001810 */
[----:B------:R-:W3:Y:S07]  /*f620*/  LDSM.16.M88.4 R212, [R237] ;  /* 0x00000000edd4783b */ /* 0x000eee0000000200 */
[-C--:B------:R-:W-:Y:S08]  /*f630*/  HMMA.16816.F32 R20, R196, R220.reuse, R20 ;  /* 0x000000dcc414723c */ /* 0x080ff00000001814 */
[C---:B------:R-:W-:Y:S08]  /*f640*/  HMMA.16816.F32 R24, R216.reuse, R220, R24 ;  /* 0x000000dcd818723c */ /* 0x040ff00000001818 */
[-C--:B------:R-:W-:Y:S08]  /*f650*/  HMMA.16816.F32 R28, R216, R222.reuse, R28 ;  /* 0x000000ded81c723c */ /* 0x080ff0000000181c */
[C---:B------:R-:W-:Y:S01]  /*f660*/  HMMA.16816.F32 R32, R196.reuse, R222, R32 ;  /* 0x000000dec420723c */ /* 0x040fe20000001820 */
[----:B------:R-:W-:Y:S07]  /*f670*/  LDSM.16.M88.4 R220, [R229+0x2000] ;  /* 0x00200000e5dc783b */ /* 0x000fee0000000200 */
[-C--:B-1----:R-:W-:Y:S08]  /*f680*/  HMMA.16816.F32 R36, R196, R200.reuse, R36 ;  /* 0x000000c8c424723c */ /* 0x082ff00000001824 */
[C---:B------:R-:W-:Y:S08]  /*f690*/  HMMA.16816.F32 R40, R216.reuse, R200, R40 ;  /* 0x000000c8d828723c */ /* 0x040ff00000001828 */
[-C--:B------:R-:W-:Y:S01]  /*f6a0*/  HMMA.16816.F32 R44, R216, R202.reuse, R44 ;  /* 0x000000cad82c723c */ /* 0x080fe2000000182c */
[----:B------:R-:W-:Y:S07]  /*f6b0*/  LDSM.16.M88.4 R216, [R232+0xe080] ;  /* 0x00e08000e8d8783b */ /* 0x000fee0000000200 */
[----:B------:R-:W-:Y:S01]  /*f6c0*/  HMMA.16816.F32 R48, R196, R202, R48 ;  /* 0x000000cac430723c */ /* 0x000fe20000001830 */
[----:B------:R-:W-:Y:S06]  /*f6d0*/  LDSM.16.M88.4 R196, [R232+0xc080] ;  /* 0x00c08000e8c4783b */ /* 0x000fec0000000200 */
[----:B------:R-:W1:Y:S01]  /*f6e0*/  LDSM.16.M88.4 R200, [R230+0x6880] ;  /* 0x00688000e6c8783b */ /* 0x000e620000000200 */
[-C--:B--2---:R-:W-:Y:S08]  /*f6f0*/  HMMA.16816.F32 R4, R172, R192.reuse, R4 ;  /* 0x000000c0ac04723c */ /* 0x084ff00000001804 */
[C---:B------:R-:W-:Y:S08]  /*f700*/  HMMA.16816.F32 R8, R204.reuse, R192, R8 ;  /* 0x000000c0cc08723c */ /* 0x040ff00000001808 */
[-C--:B------:R-:W-:Y:S08]  /*f710*/  HMMA.16816.F32 R12, R204, R194.reuse, R12 ;  /* 0x000000c2cc0c723c */ /* 0x080ff0000000180c */
[C---:B------:R-:W-:Y:S01]  /*f720*/  HMMA.16816.F32 R16, R172.reuse, R194, R16 ;  /* 0x000000c2ac10723c */ /* 0x040fe20000001810 */
[----:B------:R-:W2:Y:S07]  /*f730*/  LDSM.16.M88.4 R192, [R230+0x7080] ;  /* 0x00708000e6c0783b */ /* 0x000eae0000000200 */
[-C--:B----4-:R-:W-:Y:S08]  /*f740*/  HMMA.16816.F32 R20, R172, R208.reuse, R20 ;  /* 0x000000d0ac14723c */ /* 0x090ff00000001814 */
[C---:B------:R-:W-:Y:S08]  /*f750*/  HMMA.16816.F32 R24, R204.reuse, R208, R24 ;  /* 0x000000d0cc18723c */ /* 0x040ff00000001818 */
[-C--:B------:R-:W-:Y:S08]  /*f760*/  HMMA.16816.F32 R28, R204, R210.reuse, R28 ;  /* 0x000000d2cc1c723c */ /* 0x080ff0000000181c */
[C---:B------:R-:W-:Y:S01]  /*f770*/  HMMA.16816.F32 R32, R172.reuse, R210, R32 ;  /* 0x000000d2ac20723c */ /* 0x040fe20000001820 */
[----:B------:R-:W4:Y:S07]  /*f780*/  LDSM.16.M88.4 R208, [R230+0x7880] ;  /* 0x00788000e6d0783b */ /* 0x000f2e0000000200 */
[-C--:B---3--:R-:W-:Y:S08]  /*f790*/  HMMA.16816.F32 R36, R172, R212.reuse, R36 ;  /* 0x000000d4ac24723c */ /* 0x088ff00000001824 */
[C---:B------:R-:W-:Y:S08]  /*f7a0*/  HMMA.16816.F32 R40, R204.reuse, R212, R40 ;  /* 0x000000d4cc28723c */ /* 0x040ff00000001828 */
[-C--:B------:R-:W-:Y:S01]  /*f7b0*/  HMMA.16816.F32 R44, R204, R214.reuse, R44 ;  /* 0x000000d6cc2c723c */ /* 0x080fe2000000182c */
[----:B------:R-:W-:Y:S07]  /*f7c0*/  LDSM.16.M88.4 R204, [R229+0x1800] ;  /* 0x00180000e5cc783b */ /* 0x000fee0000000200 */
[----:B------:R-:W-:Y:S01]  /*f7d0*/  HMMA.16816.F32 R48, R172, R214, R48 ;  /* 0x000000d6ac30723c */ /* 0x000fe20000001830 */
[----:B------:R-:W3:Y:S06]  /*f7e0*/  LDSM.16.M88.4 R172, [R234+0xc080] ;  /* 0x00c08000eaac783b */ /* 0x000eec0000000200 */
[----:B------:R-:W3:Y:S01]  /*f7f0*/  LDSM.16.M88.4 R212, [R236+0xe080] ;  /* 0x00e08000ecd4783b */ /* 0x000ee20000000200 */
[-C--:B-1----:R-:W-:Y:S08]  /*f800*/  HMMA.16816.F32 R4, R196, R200.reuse, R4 ;  /* 0x000000c8c404723c */ /* 0x082ff00000001804 */
[C---:B------:R-:W-:Y:S08]  /*f810*/  HMMA.16816.F32 R8, R216.reuse, R200, R8 ;  /* 0x000000c8d808723c */ /* 0x040ff00000001808 */
[-C--:B------:R-:W-:Y:S08]  /*f820*/  HMMA.16816.F32 R12, R216, R202.reuse, R12 ;  /* 0x000000cad80c723c */ /* 0x080ff0000000180c */
[C---:B------:R-:W-:Y:S01]  /*f830*/  HMMA.16816.F32 R16, R196.reuse, R202, R16 ;  /* 0x000000cac410723c */ /* 0x040fe20000001810 */
[----:B------:R-:W1:Y:S01]  /*f840*/  LDSM.16.M88.4 R200, [R229+0x2800] ;  /* 0x00280000e5c8783b */ /* 0x000e620000000200 */
[----:B------:R-:W-:Y:S05]  /*f850*/  DEPBAR.LE SB0, 0x0 ;  /* 0x000080000000791a */ /* 0x000fea0000000000 */
[----:B------:R-:W-:Y:S01]  /*f860*/  BAR.SYNC.DEFER_BLOCKING 0x0 ;  /* 0x0000000000007b1d */ /* 0x000fe20000010000 */
[-C--:B--2---:R-:W-:Y:S08]  /*f870*/  HMMA.16816.F32 R20, R196, R192.reuse, R20 ;  /* 0x000000c0c414723c */ /* 0x084ff00000001814 */
[C---:B------:R-:W-:Y:S08]  /*f880*/  HMMA.16816.F32 R24, R216.reuse, R192, R24 ;  /* 0x000000c0d818723c */ /* 0x040ff00000001818 */
[-C--:B------:R-:W-:Y:S08]  /*f890*/  HMMA.16816.F32 R28, R216, R194.reuse, R28 ;  /* 0x000000c2d81c723c */ /* 0x080ff0000000181c */
[C---:B------:R-:W-:Y:S08]  /*f8a0*/  HMMA.16816.F32 R32, R196.reuse, R194, R32 ;  /* 0x000000c2c420723c */ /* 0x040ff00000001820 */
[-C--:B----4-:R-:W-:Y:S08]  /*f8b0*/  HMMA.16816.F32 R36, R196, R208.reuse, R36 ;  /* 0x000000d0c424723c */ /* 0x090ff00000001824 */
[C---:B------:R-:W-:Y:S08]  /*f8c0*/  HMMA.16816.F32 R40, R216.reuse, R208, R40 ;  /* 0x000000d0d828723c */ /* 0x040ff00000001828 */
[-C--:B------:R-:W-:Y:S08]  /*f8d0*/  HMMA.16816.F32 R44, R216, R210.reuse, R44 ;  /* 0x000000d2d82c723c */ /* 0x080ff0000000182c */
[----:B------:R-:W-:Y:S08]  /*f8e0*/  HMMA.16816.F32 R48, R196, R210, R48 ;  /* 0x000000d2c430723c */ /* 0x000ff00000001830 */
        /* <DEDUP_REMOVED lines=42> */
[----:B------:R-:W-:Y:S04]  /*fb90*/  SHFL.IDX PT, R172, R2, 0x1, 0x181f ;  /* 0x00381f0002ac7f89 */ /* 0x000fe800000e0000 */
[----:B------:R2:W-:Y:S04]  /*fba0*/  SHFL.IDX PT, R169, R2, 0x2, 0x181f ;  /* 0x00581f0002a97f89 */ /* 0x0005e800000e0000 */
[----:B------:R-:W3:Y:S04]  /*fbb0*/  SHFL.IDX PT, R168, R0, RZ, 0x181f ;  /* 0x00181fff00a87589 */ /* 0x000ee800000e0000 */
[----:B------:R-:W4:Y:S04]  /*fbc0*/  SHFL.IDX PT, R171, R0, 0x1, 0x181f ;  /* 0x00381f0000ab7f89 */ /* 0x000f2800000e0000 */
[----:B------:R-:W5:Y:S01]  /*fbd0*/  SHFL.IDX PT, R0, R0, 0x2, 0x181f ;  /* 0x00581f0000007f89 */ /* 0x000f6200000e0000 */
[C---:B-1----:R-:W-:Y:S02]  /*fbe0*/  IADD3 R192, P1, R167.reuse, R246, RZ ;  /* 0x000000f6a7c07210 */ /* 0x042fe40007f3e0ff */
[-C--:B--2---:R-:W-:Y:S04]  /*fbf0*/  IADD3 R2, P0, R167, R248.reuse, RZ ;  /* 0x000000f8a7027210 */ /* 0x084fe80007f1e0ff */
[CC--:B---3--:R-:W-:Y:S01]  /*fc00*/  IADD3.X R3, R168.reuse, R249.reuse, RZ, P0, !PT ;  /* 0x000000f9a8037210 */ /* 0x0c8fe200007fe4ff */
[----:B------:R-:W-:Y:S01]  /*fc10*/  IMAD.X R193, R168, 0x1, R247, P1 ;  /* 0x00000001a8c17824 */ /* 0x000fe200008e06f7 */
[C---:B------:R-:W-:Y:S02]  /*fc20*/  IADD3 R174, P0, R172.reuse, R248, RZ ;  /* 0x000000f8acae7210 */ /* 0x040fe40007f1e0ff */
[----:B------:R-:W-:Y:S01]  /*fc30*/  IADD3 R172, P2, R172, R246, RZ ;  /* 0x000000f6acac7210 */ /* 0x000fe20007f5e0ff */
[----:B------:R1:W-:Y:S01]  /*fc40*/  LDGSTS.E.BYPASS.LTC128B.128 [R245+0x5080], [R2.64], !P5 ;  /* 0x0508000002f57fae */ /* 0x0003e2000e901d54 */
[----:B------:R-:W-:Y:S01]  /*fc50*/  IADD3 R168, P1, R169, R248, RZ ;  /* 0x000000f8a9a87210 */ /* 0x000fe20007f3e0ff */
[C---:B----4-:R-:W-:Y:S02]  /*fc60*/  IMAD.X R175, R171.reuse, 0x1, R249, P0 ;  /* 0x00000001abaf7824 */ /* 0x050fe400000e06f9 */
[----:B------:R2:W-:Y:S01]  /*fc70*/  LDGSTS.E.BYPASS.LTC128B.128 [R245+0x6880], [R192.64], !P4 ;  /* 0x06880000c0f57fae */ /* 0x0005e2000e101d54 */
[--C-:B------:R-:W-:Y:S03]  /*fc80*/  IMAD.X R173, R171, 0x1, R247.reuse, P2 ;  /* 0x00000001abad7824 */ /* 0x100fe600010e06f7 */
[----:B------:R2:W-:Y:S04]  /*fc90*/  LDGSTS.E.BYPASS.LTC128B.128 [R245+0x5880], [R174.64], !P5 ;  /* 0x05880000aef57fae */ /* 0x0005e8000e901d54 */
[----:B------:R2:W-:Y:S01]  /*fca0*/  LDGSTS.E.BYPASS.LTC128B.128 [R245+0x7080], [R172.64], !P4 ;  /* 0x07080000acf57fae */ /* 0x0005e2000e101d54 */
[----:B-1----:R-:W-:Y:S02]  /*fcb0*/  IADD3 R2, P0, R169, R246, RZ ;  /* 0x000000f6a9027210 */ /* 0x002fe40007f1e0ff */
[C---:B-----5:R-:W-:Y:S03]  /*fcc0*/  IADD3.X R169, R0.reuse, R249, RZ, P1, !PT ;  /* 0x000000f900a97210 */ /* 0x060fe60000ffe4ff */
[----:B------:R-:W-:Y:S02]  /*fcd0*/  IMAD.X R3, R0, 0x1, R247, P0 ;  /* 0x0000000100037824 */ /* 0x000fe400000e06f7 */
[----:B------:R2:W-:Y:S04]  /*fce0*/  LDGSTS.E.BYPASS.LTC128B.128 [R245+0x6080], [R168.64], !P5 ;  /* 0x06080000a8f57fae */ /* 0x0005e8000e901d54 */
[----:B------:R2:W-:Y:S02]  /*fcf0*/  LDGSTS.E.BYPASS.LTC128B.128 [R245+0x7880], [R2.64], !P4 ;  /* 0x0788000002f57fae */ /* 0x0005e4000e101d54 */
.L_x_998:
[----:B--2---:R-:W2:Y:S01]  /*fd00*/  LDL R3, [R1+0x1c] ;  /* 0x00001c0001037983 */ /* 0x004ea20000100800 */
[----:B------:R-:W-:Y:S01]  /*fd10*/  UISETP.NE.AND UP1, UPT, UR13, URZ, UPT ;  /* 0x0000003f0d00728c */ /* 0x000fe2000bf25270 */
[----:B------:R-:W-:Y:S01]  /*fd20*/  IMAD.U32 R172, RZ, RZ, UR9 ;  /* 0x00000009ffac7e24 */ /* 0x000fe2000f8e00ff */
[----:B------:R-:W-:Y:S01]  /*fd30*/  UIMAD UR28, UR23, -0x30, URZ ;  /* 0xffffffd0171c78a4 */ /* 0x000fe2000f8e023f */
[----:B------:R-:W3:Y:S01]  /*fd40*/  LDL R2, [R1+0x8] ;  /* 0x0000080001027983 */ /* 0x000ee20000100800 */
[----:B------:R-:W-:Y:S02]  /*fd50*/  UISETP.NE.AND UP0, UPT, UR12, URZ, UPT ;  /* 0x0000003f0c00728c */ /* 0x000fe4000bf05270 */
[----:B------:R-:W-:Y:S01]  /*fd60*/  PLOP3.LUT P1, PT, PT, PT, UP1, 0x80, 0x0 ;  /* 0x000000000000781c */ /* 0x000fe20003f2f018 */
[----:B------:R-:W0:Y:S01]  /*fd70*/  LDGDEPBAR ;  /* 0x00000000000079af */ /* 0x000e220000000000 */
[----:B------:R-:W-:Y:S02]  /*fd80*/  PLOP3.LUT P0, PT, PT, PT, UP1, 0x80, 0x0 ;  /* 0x000000000000781c */ /* 0x000fe40003f0f018 */
[C---:B---3--:R-:W-:Y:S09]  /*fd90*/  IADD3 R173, -R2.reuse, UR28, RZ ;  /* 0x0000001c02ad7c10 */ /* 0x048ff2000fffe1ff */
[----:B--2---:R-:W-:Y:S04]  /*fda0*/  @P1 IMAD.HI.U32 R0, R3, c[0x0][0x2c8], RZ ;  /* 0x0000b20003001a27 */ /* 0x004fe800078e00ff */
[----:B------:R-:W-:Y:S01]  /*fdb0*/  IMAD.MOV.U32 R169, RZ, RZ, R3 ;  /* 0x000000ffffa97224 */ /* 0x000fe200078e0003 */
[----:B------:R-:W-:Y:S01]  /*fdc0*/  @P0 SHF.R.U32.HI R169, RZ, c[0x0][0x2cc], R0 ;  /* 0x0000b300ffa90a19 */ /* 0x000fe20000011600 */
[----:B------:R-:W-:Y:S01]  /*fdd0*/  IMAD.U32 R0, RZ, RZ, UR28 ;  /* 0x0000001cff007e24 */ /* 0x000fe2000f8e00ff */
[----:B------:R-:W-:Y:S03]  /*fde0*/  PLOP3.LUT P0, PT, PT, PT, UP0, 0x40, 0x0 ;  /* 0x000000000000781c */ /* 0x000fe60003f0e808 */
[----:B------:R-:W1:Y:S01]  /*fdf0*/  SHFL.IDX PT, R3, R169, RZ, 0x1c1f ;  /* 0x001c1fffa9037589 */ /* 0x000e6200000e0000 */
[----:B------:R-:W-:Y:S04]  /*fe00*/  IADD3 R0, -R2, 0x1, R0 ;  /* 0x0000000102007810 */ /* 0x000fe80007ffe100 */
[----:B------:R-:W-:Y:S04]  /*fe10*/  IADD3 R172, R0, -c[0x0][0x168], R172 ;  /* 0x80005a0000ac7a10 */ /* 0x000fe80007ffe0ac */
[C---:B------:R-:W-:Y:S02]  /*fe20*/  IADD3 R171, R172.reuse, c[0x0][0x328], RZ ;  /* 0x0000ca00acab7a10 */ /* 0x040fe40007ffe0ff */
[----:B------:R-:W-:Y:S03]  /*fe30*/  IADD3 R172, R172, UR19, RZ ;  /* 0x00000013acac7c10 */ /* 0x000fe6000fffe0ff */
[--C-:B-1----:R-:W-:Y:S02]  /*fe40*/  IMAD.IADD R2, R171, 0x1, R3.reuse ;  /* 0x00000001ab027824 */ /* 0x102fe400078e0203 */
[----:B------:R-:W-:Y:S01]  /*fe50*/  IMAD.IADD R0, R172, 0x1, R3 ;  /* 0x00000001ac007824 */ /* 0x000fe200078e0203 */
        /* <DEDUP_REMOVED lines=16> */
.L_x_1001:
[----:B------:R-:W-:Y:S04]  /*ff60*/  MOV R167, c[0x0][0x32c] ;  /* 0x0000cb0000a77a02 */ /* 0x000fe80000000f00 */
[----:B------:R-:W-:Y:S11]  /*ff70*/  ISETP.NE.AND P0, PT, R167, 0x1, PT ;  /* 0x00000001a700780c */ /* 0x000ff60003f05270 */
[----:B------:R-:W-:Y:S02]  /*ff80*/  @!UPT UIADD3 URZ, URZ, URZ, URZ ;  /* 0x0000003f3f3ff290 */ /* 0x000fe4000fffe03f */
[----:B------:R-:W-:Y:S05]  /*ff90*/  @P0 IMAD.HI.U32 R167, R3, c[0x0][0x330], RZ ;  /* 0x0000cc0003a70a27 */ /* 0x000fea00078e00ff */
[----:B------:R-:W-:Y:S02]  /*ffa0*/  @P0 SHF.R.U32.HI R3, RZ, c[0x0][0x334], R167 ;  /* 0x0000cd00ff030a19 */ /* 0x000fe400000116a7 */
.L_x_1002:
[----:B------:R-:W-:Y:S05]  /*ffb0*/  BSYNC B0 ;  /* 0x0000000000007941 */ /* 0x000fea0003800000 */
.L_x_1000:
[----:B------:R-:W-:Y:S05]  /*ffc0*/  IMAD R3, R3, c[0x0][0x32c], R173 ;  /* 0x0000cb0003037a24 */ /* 0x000fea00078e02ad */
[----:B------:R-:W-:Y:S02]  /*ffd0*/  IADD3 R167, R3, c[0x0][0x32c], RZ ;  /* 0x0000cb0003a77a10 */ /* 0x000fe40007ffe0ff */
[----:B------:R-:W-:Y:S02]  /*ffe0*/  IMNMX R0, R0, R3, !PT ;  /* 0x0000000300007217 */ /* 0x000fe40007800200 */
[----:B------:R-:W-:Y:S02]  /*fff0*/  IMNMX R2, R2, R167, PT ;  /* 0x000000a702027217 */ /* 0x000fe40003800200 */
.L_x_999:
[----:B------:R-:W1:Y:S01]  /*10000*/  SHFL.IDX PT, R168, R169, 0x1, 0x1c1f ;  /* 0x003c1f00a9a87f89 */ /* 0x000e6200000e0000 */
[----:B------:R-:W-:Y:S06]  /*10010*/  UISETP.NE.AND UP0, UPT, UR12, URZ, UPT ;  /* 0x0000003f0c00728c */ /* 0x000fec000bf05270 */
[----:B------:R-:W-:Y:S02]  /*10020*/  PLOP3.LUT P0, PT, PT, PT, UP0, 0x40, 0x0 ;  /* 0x000000000000781c */ /* 0x000fe40003f0e808 */
[----:B-1----:R-:W-:Y:S01]  /*10030*/  IADD3 R3, R172, R168, RZ ;  /* 0x000000a8ac037210 */ /* 0x002fe20007ffe0ff */
[----:B------:R-:W-:Y:S10]  /*10040*/  IMAD.IADD R167, R171, 0x1, R168 ;  /* 0x00000001aba77824 */ /* 0x000ff400078e02a8 */
        /* <DEDUP_REMOVED lines=16> */
.L_x_1005:
[----:B------:R-:W-:Y:S04]  /*10150*/  MOV R174, c[0x0][0x32c] ;  /* 0x0000cb0000ae7a02 */ /* 0x000fe80000000f00 */
[----:B------:R-:W-:Y:S11]  /*10160*/  ISETP.NE.AND P0, PT, R174, 0x1, PT ;  /* 0x00000001ae00780c */ /* 0x000ff60003f05270 */
[----:B------:R-:W-:Y:S02]  /*10170*/  @!UPT UIADD3 URZ, URZ, URZ, URZ ;  /* 0x0000003f3f3ff290 */ /* 0x000fe4000fffe03f */
[----:B------:R-:W-:Y:S05]  /*10180*/  @P0 IMAD.HI.U32 R174, R168, c[0x0][0x330], RZ ;  /* 0x0000cc00a8ae0a27 */ /* 0x000fea00078e00ff */
[----:B------:R-:W-:Y:S02]  /*10190*/  @P0 SHF.R.U32.HI R168, RZ, c[0x0][0x334], R174 ;  /* 0x0000cd00ffa80a19 */ /* 0x000fe400000116ae */
.L_x_1006:
[----:B------:R-:W-:Y:S05]  /*101a0*/  BSYNC B0 ;  /* 0x0000000000007941 */ /* 0x000fea0003800000 */
.L_x_1004:
[----:B------:R-:W-:Y:S05]  /*101b0*/  IMAD R168, R168, c[0x0][0x32c], R173 ;  /* 0x0000cb00a8a87a24 */ /* 0x000fea00078e02ad */
[----:B------:R-:W-:Y:S02]  /*101c0*/  IADD3 R174, R168, c[0x0][0x32c], RZ ;  /* 0x0000cb00a8ae7a10 */ /* 0x000fe40007ffe0ff */
[----:B------:R-:W-:Y:S02]  /*101d0*/  IMNMX R3, R3, R168, !PT ;  /* 0x000000a803037217 */ /* 0x000fe40007800200 */
[----:B------:R-:W-:Y:S02]  /*101e0*/  IMNMX R167, R167, R174, PT ;  /* 0x000000aea7a77217 */ /* 0x000fe40003800200 */
.L_x_1003:
[----:B------:R-:W-:Y:S02]  /*101f0*/  UISETP.GE.AND UP2, UPT, UR28, 0x1, UPT ;  /* 0x000000011c00788c */ /* 0x000fe4000bf46270 */
[----:B------:R-:W-:Y:S02]  /*10200*/  UISETP.GE.AND UP1, UPT, UR28, 0x2, UPT ;  /* 0x000000021c00788c */ /* 0x000fe4000bf26270 */
[----:B------:R-:W-:Y:S02]  /*10210*/  UISETP.GE.AND UP0, UPT, UR28, 0x9, UPT ;  /* 0x000000091c00788c */ /* 0x000fe4000bf06270 */
[----:B------:R-:W-:Y:S01]  /*10220*/  PLOP3.LUT P0, PT, PT, PT, UP2, 0x40, 0x0 ;  /* 0x000000000000781c */ /* 0x000fe20003f0e828 */
[----:B------:R-:W-:Y:S01]  /*10230*/  UP2UR UR26, UPR, URZ, 0x2 ;  /* 0x000000023f1a7883 */ /* 0x000fe20008000000 */
[----:B------:R-:W-:Y:S01]  /*10240*/  PLOP3.LUT P2, PT, PT, PT, UP1, 0x40, 0x0 ;  /* 0x000000000000781c */ /* 0x000fe20003f4e818 */
[----:B------:R-:W-:Y:S01]  /*10250*/  UISETP.GE.AND UP1, UPT, UR28, 0xa, UPT ;  /* 0x0000000a1c00788c */ /* 0x000fe2000bf26270 */
[----:B------:R-:W-:Y:S01]  /*10260*/  ISETP.GT.AND P0, PT, R0, RZ, P0 ;  /* 0x000000ff0000720c */ /* 0x000fe20000704270 */
[----:B------:R-:W-:Y:S01]  /*10270*/  UISETP.GE.AND UP5, UPT, UR28, 0x19, UPT ;  /* 0x000000191c00788c */ /* 0x000fe2000bfa6270 */
[----:B------:R-:W-:Y:S01]  /*10280*/  PLOP3.LUT P1, PT, PT, PT, UP0, 0x40, 0x0 ;  /* 0x000000000000781c */ /* 0x000fe20003f2e808 */
[----:B------:R-:W-:Y:S01]  /*10290*/  UP2UR UR22, UPR, URZ, 0x1 ;  /* 0x000000013f167883 */ /* 0x000fe20008000000 */
[----:B------:R-:W-:Y:S01]  /*102a0*/  ISETP.LT.OR P0, PT, R2, 0x1, P0 ;  /* 0x000000010200780c */ /* 0x000fe20000701670 */
        /* <DEDUP_REMOVED lines=12> */
[----:B------:R-:W1:Y:S01]  /*10370*/  SHFL.IDX PT, R4, R169, 0x2, 0x1c1f ;  /* 0x005c1f00a9047f89 */ /* 0x000e6200000e0000 */
[C---:B------:R-:W-:Y:S01]  /*10380*/  ISETP.LT.OR P0, PT, R2.reuse, 0xa, P0 ;  /* 0x0000000a0200780c */ /* 0x040fe20000701670 */
[----:B------:R-:W-:Y:S01]  /*10390*/  UP2UR UR29, UPR, URZ, 0x40 ;  /* 0x000000403f1d7883 */ /* 0x000fe20008000000 */
[----:B------:R-:W-:Y:S01]  /*103a0*/  ISETP.LT.OR P1, PT, R2, 0x9, P1 ;  /* 0x000000090200780c */ /* 0x000fe20000f21670 */
[----:B------:R-:W-:Y:S01]  /*103b0*/  UP2UR UR5, UPR, URZ, 0x2 ;  /* 0x000000023f057883 */ /* 0x000fe20008000000 */
[----:B------:R-:W-:Y:S01]  /*103c0*/  FSEL R192, R17, -INF , !P0 ;  /* 0xff80000011c07808 */ /* 0x000fe20004000000 */
[----:B------:R-:W-:Y:S01]  /*103d0*/  UP2UR UR4, UPR, URZ, 0x1 ;  /* 0x000000013f047883 */ /* 0x000fe20008000000 */
[----:B------:R-:W-:Y:S01]  /*103e0*/  PLOP3.LUT P0, PT, PT, PT, UP5, 0x40, 0x0 ;  /* 0x000000000000781c */ /* 0x000fe20003f0e858 */
[----:B------:R-:W-:Y:S01]  /*103f0*/  UISETP.GE.AND UP1, UPT, UR28, 0x29, UPT ;  /* 0x000000291c00788c */ /* 0x000fe2000bf26270 */
[----:B------:R-:W-:Y:S02]  /*10400*/  FSEL R174, R5, -INF , !P2 ;  /* 0xff80000005ae7808 */ /* 0x000fe40005000000 */
[----:B------:R-:W-:Y:S01]  /*10410*/  PLOP3.LUT P2, PT, PT, PT, UP0, 0x40, 0x0 ;  /* 0x000000000000781c */ /* 0x000fe20003f4e808 */
[----:B------:R-:W-:Y:S01]  /*10420*/  UISETP.GE.AND UP0, UPT, UR28, 0x2a, UPT ;  /* 0x0000002a1c00788c */ /* 0x000fe2000bf06270 */
        /* <DEDUP_REMOVED lines=52> */
.L_x_1009:
[----:B------:R-:W-:Y:S04]  /*10770*/  MOV R5, c[0x0][0x32c] ;  /* 0x0000cb0000057a02 */ /* 0x000fe80000000f00 */
[----:B------:R-:W-:Y:S11]  /*10780*/  ISETP.NE.AND P0, PT, R5, 0x1, PT ;  /* 0x000000010500780c */ /* 0x000ff60003f05270 */
[----:B------:R-:W-:Y:S02]  /*10790*/  @!UPT UIADD3 URZ, URZ, URZ, URZ ;  /* 0x0000003f3f3ff290 */ /* 0x000fe4000fffe03f */
[----:B------:R-:W-:Y:S05]  /*107a0*/  @P0 IMAD.HI.U32 R5, R4, c[0x0][0x330], RZ ;  /* 0x0000cc0004050a27 */ /* 0x000fea00078e00ff */
[----:B------:R-:W-:Y:S02]  /*107b0*/  @P0 SHF.R.U32.HI R4, RZ, c[0x0][0x334], R5 ;  /* 0x0000cd00ff040a19 */ /* 0x000fe40000011605 */
.L_x_1010:
[----:B------:R-:W-:Y:S05]  /*107c0*/  BSYNC B0 ;  /* 0x0000000000007941 */ /* 0x000fea0003800000 */
.L_x_1008:
[----:B------:R-:W-:Y:S05]  /*107d0*/  IMAD R4, R4, c[0x0][0x32c], R173 ;  /* 0x0000cb0004047a24 */ /* 0x000fea00078e02ad */
[----:B------:R-:W-:Y:S02]  /*107e0*/  IADD3 R5, R4, c[0x0][0x32c], RZ ;  /* 0x0000cb0004057a10 */ /* 0x000fe40007ffe0ff */
[----:B------:R-:W-:Y:S02]  /*107f0*/  IMNMX R0, R0, R4, !PT ;  /* 0x0000000400007217 */ /* 0x000fe40007800200 */
[----:B------:R-:W-:Y:S02]  /*10800*/  IMNMX R2, R2, R5, PT ;  /* 0x0000000502027217 */ /* 0x000fe40003800200 */
.L_x_1007:
[----:B------:R-:W-:Y:S02]  /*10810*/  UP2UR UR31, UPR, URZ, 0x8 ;  /* 0x000000083f1f7883 */ /* 0x000fe40008000000 */
[----:B------:R-:W-:Y:S02]  /*10820*/  UISETP.NE.AND UP3, UPT, UR26, URZ, UPT ;  /* 0x0000003f1a00728c */ /* 0x000fe4000bf65270 */
[----:B------:R-:W-:Y:S02]  /*10830*/  UP2UR UR32, UPR, URZ, 0x10 ;  /* 0x000000103f207883 */ /* 0x000fe40008000000 */
[----:B------:R-:W-:Y:S02]  /*10840*/  UISETP.NE.AND UP4, UPT, UR27, URZ, UPT ;  /* 0x0000003f1b00728c */ /* 0x000fe4000bf85270 */
[----:B------:R-:W-:Y:S01]  /*10850*/  PLOP3.LUT P0, PT, PT, PT, UP3, 0x40, 0x0 ;  /* 0x000000000000781c */ /* 0x000fe20003f0e838 */
[----:B------:R-:W-:Y:S02]  /*10860*/  UP2UR UR30, UPR, URZ, 0x4 ;  /* 0x000000043f1e7883 */ /* 0x000fe40008000000 */
[----:B------:R-:W-:Y:S01]  /*10870*/  UISETP.NE.AND UP2, UPT, UR22, URZ, UPT ;  /* 0x0000003f1600728c */ /* 0x000fe2000bf45270 */
[----:B------:R-:W-:Y:S01]  /*10880*/  ISETP.GT.AND P0, PT, R3, 0x1, P0 ;  /* 0x000000010300780c */ /* 0x000fe20000704270 */
[----:B------:R-:W-:Y:S01]  /*10890*/  UP2UR UR28, UPR, URZ, 0x1 ;  /* 0x000000013f1c7883 */ /* 0x000fe20008000000 */
[----:B------:R-:W-:Y:S01]  /*108a0*/  PLOP3.LUT P2, PT, PT, PT, UP4, 0x40, 0x0 ;  /* 0x000000000000781c */ /* 0x000fe20003f4e848 */
[----:B------:R-:W-:Y:S01]  /*108b0*/  UISETP.NE.AND UP0, UPT, UR4, URZ, UPT ;  /* 0x0000003f0400728c */ /* 0x000fe2000bf05270 */
[----:B------:R-:W-:Y:S01]  /*108c0*/  ISETP.LT.OR P0, PT, R167, 0x2, P0 ;  /* 0x00000002a700780c */ /* 0x000fe20000701670 */
[----:B------:R-:W-:Y:S01]  /*108d0*/  UP2UR UR29, UPR, URZ, 0x2 ;  /* 0x000000023f1d7883 */ /* 0x000fe20008000000 */
[----:B------:R-:W-:Y:S01]  /*108e0*/  ISETP.GT.AND P2, PT, R3, RZ, P2 ;  /* 0x000000ff0300720c */ /* 0x000fe20001744270 */
[----:B------:R-:W-:Y:S01]  /*108f0*/  UISETP.NE.AND UP1, UPT, UR5, URZ, UPT ;  /* 0x0000003f0500728c */ /* 0x000fe2000bf25270 */
[----:B------:R-:W-:Y:S01]  /*10900*/  PLOP3.LUT P1, PT, PT, PT, UP2, 0x40, 0x0 ;  /* 0x000000000000781c */ /* 0x000fe20003f2e828 */
[----:B------:R-:W-:Y:S01]  /*10910*/  UISETP.NE.AND UP4, UPT, UR32, URZ, UPT ;  /* 0x0000003f2000728c */ /* 0x000fe2000bf85270 */
[----:B------:R-:W-:Y:S01]  /*10920*/  FSEL R17, R7, -INF , !P0 ;  /* 0xff80000007117808 */ /* 0x000fe20004000000 */
[----:B------:R-:W-:Y:S01]  /*10930*/  UISETP.NE.AND UP3, UPT, UR31, URZ, UPT ;  /* 0x0000003f1f00728c */ /* 0x000fe2000bf65270 */
[----:B------:R-:W-:Y:S01]  /*10940*/  PLOP3.LUT P0, PT, PT, PT, UP0, 0x40, 0x0 ;  /* 0x000000000000781c */ /* 0x000fe20003f0e808 */
[----:B------:R-:W-:Y:S01]  /*10950*/  UISETP.NE.AND UP0, UPT, UR28, URZ, UPT ;  /* 0x0000003f1c00728c */ /* 0x000fe2000bf05270 */
[----:B------:R-:W-:Y:S01]  /*10960*/  ISETP.LT.OR P2, PT, R167, 0x1, P2 ;  /* 0x00000001a700780c */ /* 0x000fe20001741670 */
[----:B------:R-:W-:Y:S01]  /*10970*/  UP2UR UR28, UPR, URZ, 0x40 ;  /* 0x000000403f1c7883 */ /* 0x000fe20008000000 */
[C---:B------:R-:W-:Y:S01]  /*10980*/  ISETP.GT.AND P1, PT, R3.reuse, 0x8, P1 ;  /* 0x000000080300780c */ /* 0x040fe20000f24270 */
[----:B------:R-:W-:Y:S01]  /*10990*/  UISETP.NE.AND UP2, UPT, UR30, URZ, UPT ;  /* 0x0000003f1e00728c */ /* 0x000fe2000bf45270 */
[----:B------:R-:W-:Y:S02]  /*109a0*/  ISETP.GT.AND P0, PT, R3, 0x10, P0 ;  /* 0x000000100300780c */ /* 0x000fe40000704270 */
[----:B------:R-:W-:Y:S02]  /*109b0*/  FSEL R6, R6, -INF , !P2 ;  /* 0xff80000006067808 */ /* 0x000fe40005000000 */
[----:B------:R-:W-:Y:S01]  /*109c0*/  PLOP3.LUT P2, PT, PT, PT, UP1, 0x40, 0x0 ;  /* 0x000000000000781c */ /* 0x000fe20003f4e818 */
[----:B------:R-:W-:Y:S01]  /*109d0*/  UISETP.NE.AND UP1, UPT, UR29, URZ, UPT ;  /* 0x0000003f1d00728c */ /* 0x000fe2000bf25270 */
[C---:B------:R-:W-:Y:S02]  /*109e0*/  ISETP.LT.OR P1, PT, R167.reuse, 0x9, P1 ;  /* 0x00000009a700780c */ /* 0x040fe40000f21670 */
[----:B------:R-:W-:Y:S02]  /*109f0*/  ISETP.LT.OR P0, PT, R167, 0x11, P0 ;  /* 0x00000011a700780c */ /* 0x000fe40000701670 */
[----:B------:R-:W-:Y:S02]  /*10a00*/  ISETP.GT.AND P2, PT, R3, 0x9, P2 ;  /* 0x000000090300780c */ /* 0x000fe40001744270 */
[----:B------:R-:W-:Y:S02]  /*10a10*/  FSEL R18, R18, -INF , !P1 ;  /* 0xff80000012127808 */ /* 0x000fe40004800000 */
[----:B------:R-:W-:Y:S01]  /*10a20*/  PLOP3.LUT P1, PT, PT, PT, UP6, 0x40, 0x0 ;  /* 0x000000000000781c */ /* 0x000fe20003f2e868 */
[----:B------:R-:W-:Y:S01]  /*10a30*/  UISETP.NE.AND UP6, UPT, UR4, URZ, UPT ;  /* 0x0000003f0400728c */ /* 0x000fe2000bfc5270 */
[----:B------:R-:W-:Y:S02]  /*10a40*/  FSEL R194, R22, -INF , !P0 ;  /* 0xff80000016c27808 */ /* 0x000fe40004000000 */
[----:B------:R-:W-:Y:S01]  /*10a50*/  PLOP3.LUT P0, PT, PT, PT, UP4, 0x40, 0x0 ;  /* 0x000000000000781c */ /* 0x000fe20003f0e848 */
[----:B------:R-:W-:Y:S01]  /*10a60*/  UP2UR UR29, UPR, URZ, 0x40 ;  /* 0x000000403f1d7883 */ /* 0x000fe20008000000 */
[----:B------:R-:W-:Y:S01]  /*10a70*/  ISETP.LT.OR P2, PT, R167, 0xa, P2 ;  /* 0x0000000aa700780c */ /* 0x000fe20001741670 */
[----:B------:R-:W-:Y:S01]  /*10a80*/  UISETP.NE.AND UP6, UPT, UR5, URZ, UPT ;  /* 0x0000003f0500728c */ /* 0x000fe2000bfc5270 */
[C---:B------:R-:W-:Y:S02]  /*10a90*/  ISETP.GT.AND P1, PT, R3.reuse, 0x11, P1 ;  /* 0x000000110300780c */ /* 0x040fe40000f24270 */
[----:B------:R-:W-:Y:S01]  /*10aa0*/  ISETP.GT.AND P0, PT, R3, 0x19, P0 ;  /* 0x000000190300780c */ /* 0x000fe20000704270 */
[----:B------:R-:W-:Y:S01]  /*10ab0*/  UP2UR UR30, UPR, URZ, 0x40 ;  /* 0x000000403f1e7883 */ /* 0x000fe20008000000 */
[----:B------:R-:W-:Y:S01]  /*10ac0*/  FSEL R19, R19, -INF , !P2 ;  /* 0xff80000013137808 */ /* 0x000fe20005000000 */
[----:B------:R-:W-:Y:S01]  /*10ad0*/  UISETP.NE.AND UP6, UPT, UR22, URZ, UPT ;  /* 0x0000003f1600728c */ /* 0x000fe2000bfc5270 */
[----:B------:R-:W-:Y:S02]  /*10ae0*/  PLOP3.LUT P2, PT, PT, PT, UP5, 0x40, 0x0 ;  /* 0x000000000000781c */ /* 0x000fe40003f4e858 */
[C---:B------:R-:W-:Y:S01]  /*10af0*/  ISETP.LT.OR P1, PT, R167.reuse, 0x12, P1 ;  /* 0x00000012a700780c */ /* 0x040fe20000f21670 */
[----:B------:R-:W-:Y:S01]  /*10b00*/  UP2UR UR31, UPR, URZ, 0x40 ;  /* 0x000000403f1f7883 */ /* 0x000fe20008000000 */
[----:B------:R-:W-:Y:S01]  /*10b10*/  ISETP.LT.OR P0, PT, R167, 0x1a, P0 ;  /* 0x0000001aa700780c */ /* 0x000fe20000701670 */
[----:B------:R-:W-:Y:S01]  /*10b20*/  UISETP.NE.AND UP6, UPT, UR26, URZ, UPT ;  /* 0x0000003f1a00728c */ /* 0x000fe2000bfc5270 */
[----:B------:R-:W-:Y:S02]  /*10b30*/  ISETP.GT.AND P2, PT, R3, 0x18, P2 ;  /* 0x000000180300780c */ /* 0x000fe40001744270 */
[----:B------:R-:W-:Y:S01]  /*10b40*/  FSEL R196, R23, -INF , !P1 ;  /* 0xff80000017c47808 */ /* 0x000fe20004800000 */
[----:B------:R-:W-:Y:S01]  /*10b50*/  UP2UR UR32, UPR, URZ, 0x40 ;  /* 0x000000403f207883 */ /* 0x000fe20008000000 */
[----:B------:R-:W-:Y:S01]  /*10b60*/  PLOP3.LUT P1, PT, PT, PT, UP3, 0x40, 0x0 ;  /* 0x000000000000781c */ /* 0x000fe20003f2e838 */
[----:B------:R-:W-:Y:S01]  /*10b70*/  UISETP.NE.AND UP6, UPT, UR27, URZ, UPT ;  /* 0x0000003f1b00728c */ /* 0x000fe2000bfc5270 */
[----:B------:R-:W-:Y:S02]  /*10b80*/  FSEL R199, R35, -INF , !P0 ;  /* 0xff80000023c77808 */ /* 0x000fe40004000000 */
[----:B------:R-:W-:Y:S02]  /*10b90*/  PLOP3.LUT P0, PT, PT, PT, UP2, 0x40, 0x0 ;  /* 0x000000000000781c */ /* 0x000fe40003f0e828 */
[----:B------:R-:W-:Y:S02]  /*10ba0*/  ISETP.LT.OR P2, PT, R167, 0x19, P2 ;  /* 0x00000019a700780c */ /* 0x000fe40001741670 */
[C---:B------:R-:W-:Y:S02]  /*10bb0*/  ISETP.GT.AND P1, PT, R3.reuse, 0x20, P1 ;  /* 0x000000200300780c */ /* 0x040fe40000f24270 */
[----:B------:R-:W-:Y:S02]  /*10bc0*/  ISETP.GT.AND P0, PT, R3, 0x21, P0 ;  /* 0x000000210300780c */ /* 0x000fe40000704270 */
[----:B------:R-:W-:Y:S02]  /*10bd0*/  FSEL R197, R34, -INF , !P2 ;  /* 0xff80000022c57808 */ /* 0x000fe40005000000 */
[----:B------:R-:W-:Y:S02]  /*10be0*/  PLOP3.LUT P2, PT, PT, PT, UP1, 0x40, 0x0 ;  /* 0x000000000000781c */ /* 0x000fe40003f4e818 */
[C---:B------:R-:W-:Y:S02]  /*10bf0*/  ISETP.LT.OR P1, PT, R167.reuse, 0x21, P1 ;  /* 0x00000021a700780c */ /* 0x040fe40000f21670 */
        /* <DEDUP_REMOVED lines=9> */
[----:B------:R-:W-:Y:S01]  /*10c90*/  FSEL R210, R50, -INF , !P2 ;  /* 0xff80000032d27808 */ /* 0x000fe20005000000 */
[----:B------:R-:W1:Y:S01]  /*10ca0*/  SHFL.IDX PT, R3, R169, 0x3, 0x1c1f ;  /* 0x007c1f00a9037f89 */ /* 0x000e6200000e0000 */
        /* <DEDUP_REMOVED lines=75> */
.L_x_1013:
[----:B------:R-:W-:Y:S04]  /*11160*/  MOV R4, c[0x0][0x32c] ;  /* 0x0000cb0000047a02 */ /* 0x000fe80000000f00 */
[----:B------:R-:W-:Y:S11]  /*11170*/  ISETP.NE.AND P0, PT, R4, 0x1, PT ;  /* 0x000000010400780c */ /* 0x000ff60003f05270 */
[----:B------:R-:W-:Y:S02]  /*11180*/  @!UPT UIADD3 URZ, URZ, URZ, URZ ;  /* 0x0000003f3f3ff290 */ /* 0x000fe4000fffe03f */
[----:B------:R-:W-:Y:S05]  /*11190*/  @P0 IMAD.HI.U32 R4, R3, c[0x0][0x330], RZ ;  /* 0x0000cc0003040a27 */ /* 0x000fea00078e00ff */
[----:B------:R-:W-:Y:S02]  /*111a0*/  @P0 SHF.R.U32.HI R3, RZ, c[0x0][0x334], R4 ;  /* 0x0000cd00ff030a19 */ /* 0x000fe40000011604 */
.L_x_1014:
[----:B------:R-:W-:Y:S05]  /*111b0*/  BSYNC B0 ;  /* 0x0000000000007941 */ /* 0x000fea0003800000 */
.L_x_1012:
[----:B------:R-:W-:Y:S05]  /*111c0*/  IMAD R173, R3, c[0x0][0x32c], R173 ;  /* 0x0000cb0003ad7a24 */ /* 0x000fea00078e02ad */
[----:B------:R-:W-:Y:S02]  /*111d0*/  IADD3 R3, R173, c[0x0][0x32c], RZ ;  /* 0x0000cb00ad037a10 */ /* 0x000fe40007ffe0ff */
[----:B------:R-:W-:Y:S02]  /*111e0*/  IMNMX R0, R0, R173, !PT ;  /* 0x000000ad00007217 */ /* 0x000fe40007800200 */
[----:B------:R-:W-:Y:S02]  /*111f0*/  IMNMX R2, R2, R3, PT ;  /* 0x0000000302027217 */ /* 0x000fe40003800200 */
.L_x_1011:
        /* <DEDUP_REMOVED lines=50> */
[----:B------:R-:W-:Y:S02]  /*11520*/  ISETP.GT.AND P2, PT, R0, 0x10, P2 ;  /* 0x000000100000780c */ /* 0x000fe40001744270 */
[----:B-1----:R-:W-:Y:S02]  /*11530*/  FMNMX.FTZ R169, R169, R5, !PT ;  /* 0x00000005a9a97209 */ /* 0x002fe40007810000 */
[----:B------:R-:W1:Y:S01]  /*11540*/  SHFL.BFLY PT, R5, R3, 0x2, 0x1f ;  /* 0x0c401f0003057f89 */ /* 0x000e6200000e0000 */
[----:B------:R-:W-:Y:S02]  /*11550*/  FMNMX.FTZ R4, R203, R4, !PT ;  /* 0x00000004cb047209 */ /* 0x000fe40007810000 */
[----:B------:R-:W-:Y:S02]  /*11560*/  ISETP.LT.OR P2, PT, R2, 0x11, P2 ;  /* 0x000000110200780c */ /* 0x000fe40001741670 */
[----:B------:R-:W-:Y:S02]  /*11570*/  FMNMX.FTZ R4, R211, R4, !PT ;  /* 0x00000004d3047209 */ /* 0x000fe40007810000 */
[----:B------:R-:W-:Y:S01]  /*11580*/  FSEL R41, R26, -INF , !P2 ;  /* 0xff8000001a297808 */ /* 0x000fe20005000000 */
[----:B------:R-:W2:Y:S01]  /*11590*/  SHFL.BFLY PT, R7, R169, 0x1, 0x1f ;  /* 0x0c201f00a9077f89 */ /* 0x000ea200000e0000 */
[----:B------:R-:W-:Y:S02]  /*115a0*/  FMNMX.FTZ R4, R212, R4, !PT ;  /* 0x00000004d4047209 */ /* 0x000fe40007810000 */
[----:B------:R-:W-:Y:S01]  /*115b0*/  PLOP3.LUT P0, PT, PT, PT, UP2, 0x40, 0x0 ;  /* 0x000000000000781c */ /* 0x000fe20003f0e828 */
[----:B------:R-:W-:Y:S01]  /*115c0*/  UISETP.NE.AND UP2, UPT, UR26, URZ, UPT ;  /* 0x0000003f1a00728c */ /* 0x000fe2000bf45270 */
[----:B------:R-:W-:Y:S02]  /*115d0*/  FMNMX.FTZ R4, R213, R4, !PT ;  /* 0x00000004d5047209 */ /* 0x000fe40007810000 */
[----:B------:R-:W-:Y:S02]  /*115e0*/  ISETP.GT.AND P0, PT, R0, 0x8, P0 ;  /* 0x000000080000780c */ /* 0x000fe40000704270 */
[----:B------:R-:W-:Y:S02]  /*115f0*/  FMNMX.FTZ R167, R216, R4, !PT ;  /* 0x00000004d8a77209 */ /* 0x000fe40007810000 */
[----:B------:R-:W-:Y:S02]  /*11600*/  ISETP.LT.OR P0, PT, R2, 0x9, P0 ;  /* 0x000000090200780c */ /* 0x000fe40000701670 */
[----:B------:R-:W-:Y:S01]  /*11610*/  PLOP3.LUT P1, PT, PT, PT, UP4, 0x40, 0x0 ;  /* 0x000000000000781c */ /* 0x000fe20003f2e848 */
[----:B------:R-:W-:Y:S01]  /*11620*/  UISETP.NE.AND UP4, UPT, UR28, URZ, UPT ;  /* 0x0000003f1c00728c */ /* 0x000fe2000bf85270 */
[----:B------:R-:W-:Y:S02]  /*11630*/  FSEL R14, R14, -INF , !P0 ;  /* 0xff8000000e0e7808 */ /* 0x000fe40004000000 */
[----:B-1----:R-:W-:Y:S02]  /*11640*/  FMNMX.FTZ R3, R3, R5, !PT ;  /* 0x0000000503037209 */ /* 0x002fe40007810000 */
[----:B------:R-:W-:Y:S02]  /*11650*/  PLOP3.LUT P0, PT, PT, PT, UP6, 0x40, 0x0 ;  /* 0x000000000000781c */ /* 0x000fe40003f0e868 */
[C---:B------:R-:W-:Y:S01]  /*11660*/  ISETP.GT.AND P1, PT, R0.reuse, RZ, P1 ;  /* 0x000000ff0000720c */ /* 0x040fe20000f24270 */
[----:B------:R-:W1:Y:S01]  /*11670*/  SHFL.BFLY PT, R9, R3, 0x1, 0x1f ;  /* 0x0c201f0003097f89 */ /* 0x000e6200000e0000 */
[----:B------:R-:W-:Y:S02]  /*11680*/  ISETP.GT.AND P0, PT, R0, 0x11, P0 ;  /* 0x000000110000780c */ /* 0x000fe40000704270 */
[----:B--2---:R-:W-:Y:S02]  /*11690*/  FMNMX.FTZ R169, R169, R7, !PT ;  /* 0x00000007a9a97209 */ /* 0x004fe40007810000 */
[----:B------:R-:W-:Y:S02]  /*116a0*/  ISETP.LT.OR P0, PT, R2, 0x12, P0 ;  /* 0x000000120200780c */ /* 0x000fe40000701670 */
[C---:B------:R-:W-:Y:S01]  /*116b0*/  FSETP.NEU.FTZ.AND P2, PT, R169.reuse, -INF , PT ;  /* 0xff800000a900780b */ /* 0x040fe20003f5d000 */
[----:B------:R-:W-:Y:S01]  /*116c0*/  FMUL.FTZ R23, R169, c[0x0][0x2d0] ;  /* 0x0000b400a9177a20 */ /* 0x000fe20000410000 */
[----:B------:R-:W-:Y:S01]  /*116d0*/  FSEL R44, R27, -INF , !P0 ;  /* 0xff8000001b2c7808 */ /* 0x000fe20004000000 */
[----:B------:R-:W2:Y:S01]  /*116e0*/  SHFL.BFLY PT, R7, R167, 0x2, 0x1f ;  /* 0x0c401f00a7077f89 */ /* 0x000ea200000e0000 */
[----:B------:R-:W-:Y:S02]  /*116f0*/  PLOP3.LUT P0, PT, PT, PT, UP4, 0x40, 0x0 ;  /* 0x000000000000781c */ /* 0x000fe40003f0e848 */
[----:B------:R-:W-:Y:S02]  /*11700*/  FSEL R23, R23, RZ, P2 ;  /* 0x000000ff17177208 */ /* 0x000fe40001000000 */
[----:B------:R-:W-:Y:S02]  /*11710*/  ISETP.GT.AND P0, PT, R0, 0x19, P0 ;  /* 0x000000190000780c */ /* 0x000fe40000704270 */
[----:B------:R-:W-:Y:S01]  /*11720*/  ISETP.LT.OR P1, PT, R2, 0x1, P1 ;  /* 0x000000010200780c */ /* 0x000fe20000f21670 */
[--C-:B------:R-:W-:Y:S01]  /*11730*/  FFMA.FTZ R4, R168, c[0x0][0x2d0], -R23.reuse ;  /* 0x0000b400a8047a23 */ /* 0x100fe20000010817 */
[----:B------:R-:W-:Y:S01]  /*11740*/  ISETP.LT.OR P0, PT, R2, 0x1a, P0 ;  /* 0x0000001a0200780c */ /* 0x000fe20000701670 */
[--C-:B------:R-:W-:Y:S01]  /*11750*/  FFMA.FTZ R40, R195, c[0x0][0x2d0], -R23.reuse ;  /* 0x0000b400c3287a23 */ /* 0x100fe20000010817 */
[----:B------:R-:W-:Y:S01]  /*11760*/  FSEL R10, R10, -INF , !P1 ;  /* 0xff8000000a0a7808 */ /* 0x000fe20004800000 */
[----:B------:R3:W-:Y:S01]  /*11770*/  MUFU.EX2 R32, R4 ;  /* 0x0000000400207308 */ /* 0x0007e20000000800 */
[----:B------:R-:W-:Y:S02]  /*11780*/  FSEL R171, R31, -INF , !P0 ;  /* 0xff8000001fab7808 */ /* 0x000fe40004000000 */
[----:B-1----:R-:W-:Y:S01]  /*11790*/  FMNMX.FTZ R168, R3, R9, !PT ;  /* 0x0000000903a87209 */ /* 0x002fe20007810000 */
[--C-:B------:R-:W-:Y:S01]  /*117a0*/  FFMA.FTZ R3, R175, c[0x0][0x2d0], -R23.reuse ;  /* 0x0000b400af037a23 */ /* 0x100fe20000010817 */
[----:B------:R-:W-:Y:S02]  /*117b0*/  PLOP3.LUT P0, PT, PT, PT, UP3, 0x40, 0x0 ;  /* 0x000000000000781c */ /* 0x000fe40003f0e838 */
[----:B------:R-:W-:Y:S01]  /*117c0*/  PLOP3.LUT P1, PT, PT, PT, UP1, 0x40, 0x0 ;  /* 0x000000000000781c */ /* 0x000fe20003f2e818 */
[----:B------:R-:W-:Y:S01]  /*117d0*/  UISETP.NE.AND UP1, UPT, UR22, URZ, UPT ;  /* 0x0000003f1600728c */ /* 0x000fe2000bf25270 */
[C---:B------:R-:W-:Y:S01]  /*117e0*/  ISETP.GT.AND P0, PT, R0.reuse, 0x20, P0 ;  /* 0x000000200000780c */ /* 0x040fe20000704270 */
[----:B------:R1:W4:Y:S01]  /*117f0*/  MUFU.EX2 R20, R3 ;  /* 0x0000000300147308 */ /* 0x0003220000000800 */
[----:B------:R-:W-:Y:S01]  /*11800*/  ISETP.GT.AND P1, PT, R0, 0x9, P1 ;  /* 0x000000090000780c */ /* 0x000fe20000f24270 */
[----:B------:R-:W-:Y:S01]  /*11810*/  FMUL.FTZ R48, R168, c[0x0][0x2d0] ;  /* 0x0000b400a8307a20 */ /* 0x000fe20000410000 */
[C---:B------:R-:W-:Y:S02]  /*11820*/  ISETP.LT.OR P0, PT, R2.reuse, 0x21, P0 ;  /* 0x000000210200780c */ /* 0x040fe40000701670 */
[----:B------:R-:W-:Y:S02]  /*11830*/  ISETP.LT.OR P1, PT, R2, 0xa, P1 ;  /* 0x0000000a0200780c */ /* 0x000fe40000f21670 */
[----:B------:R-:W-:Y:S02]  /*11840*/  FSEL R172, R42, -INF , !P0 ;  /* 0xff8000002aac7808 */ /* 0x000fe40004000000 */
[----:B------:R-:W-:Y:S01]  /*11850*/  FSEL R15, R15, -INF , !P1 ;  /* 0xff8000000f0f7808 */ /* 0x000fe20004800000 */
[----:B------:R-:W-:Y:S01]  /*11860*/  MUFU.EX2 R251, R40 ;  /* 0x0000002800fb7308 */ /* 0x000fe20000000800 */
[----:B------:R-:W-:Y:S02]  /*11870*/  PLOP3.LUT P1, PT, PT, PT, UP5, 0x40, 0x0 ;  /* 0x000000000000781c */ /* 0x000fe40003f2e858 */
[----:B------:R-:W-:Y:S01]  /*11880*/  FMNMX.FTZ R5, R10, R170, !PT ;  /* 0x000000aa0a057209 */ /* 0x000fe20007810000 */
[--C-:B---3--:R-:W-:Y:S01]  /*11890*/  FFMA.FTZ R4, R174, c[0x0][0x2d0], -R23.reuse ;  /* 0x0000b400ae047a23 */ /* 0x108fe20000010817 */
[----:B------:R-:W-:Y:S02]  /*118a0*/  ISETP.GT.AND P1, PT, R0, 0x18, P1 ;  /* 0x000000180000780c */ /* 0x000fe40000f24270 */
[----:B------:R-:W-:Y:S02]  /*118b0*/  PLOP3.LUT P0, PT, PT, PT, UP1, 0x40, 0x0 ;  /* 0x000000000000781c */ /* 0x000fe40003f0e818 */
[----:B------:R-:W-:Y:S01]  /*118c0*/  ISETP.LT.OR P1, PT, R2, 0x19, P1 ;  /* 0x000000190200780c */ /* 0x000fe20000f21670 */
[----:B------:R3:W-:Y:S01]  /*118d0*/  MUFU.EX2 R24, R4 ;  /* 0x0000000400187308 */ /* 0x0007e20000000800 */
[----:B--2---:R-:W-:Y:S02]  /*118e0*/  FMNMX.FTZ R167, R167, R7, !PT ;  /* 0x00000007a7a77209 */ /* 0x004fe40007810000 */
[----:B------:R-:W-:Y:S01]  /*118f0*/  FSEL R45, R30, -INF , !P1 ;  /* 0xff8000001e2d7808 */ /* 0x000fe20004800000 */
[--C-:B-1----:R-:W-:Y:S01]  /*11900*/  FFMA.FTZ R3, R192, c[0x0][0x2d0], -R23.reuse ;  /* 0x0000b400c0037a23 */ /* 0x102fe20000010817 */
[----:B------:R-:W-:Y:S01]  /*11910*/  PLOP3.LUT P1, PT, PT, PT, UP2, 0x40, 0x0 ;  /* 0x000000000000781c */ /* 0x000fe20003f2e828 */
[----:B------:R-:W-:Y:S01]  /*11920*/  LDSM.16.MT88.4 R28, [R225+0x2080] ;  /* 0x00208000e11c783b */ /* 0x000fe20000004200 */
[C---:B------:R-:W-:Y:S02]  /*11930*/  ISETP.GT.AND P0, PT, R0.reuse, 0x28, P0 ;  /* 0x000000280000780c */ /* 0x040fe40000704270 */
[----:B------:R-:W-:Y:S01]  /*11940*/  ISETP.GT.AND P1, PT, R0, 0x21, P1 ;  /* 0x000000210000780c */ /* 0x000fe20000f24270 */
[----:B------:R-:W1:Y:S01]  /*11950*/  MUFU.EX2 R42, R3 ;  /* 0x00000003002a7308 */ /* 0x000e620000000800 */
[C---:B------:R-:W-:Y:S02]  /*11960*/  ISETP.LT.OR P0, PT, R2.reuse, 0x29, P0 ;  /* 0x000000290200780c */ /* 0x040fe40000701670 */
[----:B------:R-:W-:Y:S02]  /*11970*/  ISETP.LT.OR P1, PT, R2, 0x22, P1 ;  /* 0x000000220200780c */ /* 0x000fe40000f21670 */
[----:B------:R-:W-:Y:S02]  /*11980*/  FSEL R173, R46, -INF , !P0 ;  /* 0xff8000002ead7808 */ /* 0x000fe40004000000 */
[----:B------:R-:W-:Y:S02]  /*11990*/  FSEL R174, R43, -INF , !P1 ;  /* 0xff8000002bae7808 */ /* 0x000fe40004800000 */
[----:B------:R-:W-:Y:S02]  /*119a0*/  FSETP.NEU.FTZ.AND P1, PT, R168, -INF , PT ;  /* 0xff800000a800780b */ /* 0x000fe40003f3d000 */
[----:B------:R-:W-:Y:S01]  /*119b0*/  PLOP3.LUT P0, PT, PT, PT, UP0, 0x40, 0x0 ;  /* 0x000000000000781c */ /* 0x000fe20003f0e808 */
[----:B------:R-:W-:Y:S01]  /*119c0*/  UISETP.GT.AND UP0, UPT, UR23, UR7, UPT ;  /* 0x000000071700728c */ /* 0x000fe2000bf04270 */
[----:B------:R-:W-:Y:S01]  /*119d0*/  FSEL R48, R48, RZ, P1 ;  /* 0x000000ff30307208 */ /* 0x000fe20000800000 */
[----:B------:R-:W-:Y:S01]  /*119e0*/  UIADD3 UR23, UR23, -0x1, URZ ;  /* 0xffffffff17177890 */ /* 0x000fe2000fffe03f */
[----:B---3--:R-:W-:Y:S02]  /*119f0*/  FMNMX.FTZ R4, R11, R5, !PT ;  /* 0x000000050b047209 */ /* 0x008fe40007810000 */
[----:B------:R-:W2:Y:S01]  /*11a00*/  SHFL.BFLY PT, R5, R167, 0x1, 0x1f ;  /* 0x0c201f00a7057f89 */ /* 0x000ea200000e0000 */
[----:B------:R-:W-:Y:S01]  /*11a10*/  ISETP.GT.AND P0, PT, R0, 0x29, P0 ;  /* 0x000000290000780c */ /* 0x000fe20000704270 */
[--C-:B------:R-:W-:Y:S01]  /*11a20*/  FFMA.FTZ R40, R194, c[0x0][0x2d0], -R48.reuse ;  /* 0x0000b400c2287a23 */ /* 0x100fe20000010830 */
[----:B------:R-:W-:Y:S02]  /*11a30*/  FMNMX.FTZ R4, R14, R4, !PT ;  /* 0x000000040e047209 */ /* 0x000fe40007810000 */
[----:B------:R-:W-:Y:S01]  /*11a40*/  ISETP.LT.OR P0, PT, R2, 0x2a, P0 ;  /* 0x0000002a0200780c */ /* 0x000fe20000701670 */
[--C-:B------:R-:W-:Y:S01]  /*11a50*/  FFMA.FTZ R2, R17, c[0x0][0x2d0], -R48.reuse ;  /* 0x0000b40011027a23 */ /* 0x100fe20000010830 */
[----:B------:R-:W-:Y:S01]  /*11a60*/  FMNMX.FTZ R4, R15, R4, !PT ;  /* 0x000000040f047209 */ /* 0x000fe20007810000 */
[----:B------:R3:W-:Y:S01]  /*11a70*/  MUFU.EX2 R250, R40 ;  /* 0x0000002800fa7308 */ /* 0x0007e20000000800 */
[----:B------:R-:W-:Y:S02]  /*11a80*/  FSEL R22, R47, -INF , !P0 ;  /* 0xff8000002f167808 */ /* 0x000fe40004000000 */
[----:B------:R-:W-:Y:S02]  /*11a90*/  FMNMX.FTZ R4, R41, R4, !PT ;  /* 0x0000000429047209 */ /* 0x000fe40007810000 */
[----:B----4-:R-:W-:Y:S02]  /*11aa0*/  MOV R47, R20 ;  /* 0x00000014002f7202 */ /* 0x010fe40000000f00 */
[----:B------:R-:W-:Y:S02]  /*11ab0*/  FMNMX.FTZ R4, R44, R4, !PT ;  /* 0x000000042c047209 */ /* 0x000fe40007810000 */
[----:B-1----:R-:W-:Y:S02]  /*11ac0*/  F2FP.PACK_AB R26, R42, R47 ;  /* 0x0000002f2a1a723e */ /* 0x002fe400000000ff */
[----:B------:R-:W-:Y:S01]  /*11ad0*/  FMNMX.FTZ R3, R45, R4, !PT ;  /* 0x000000042d037209 */ /* 0x000fe20007810000 */
[--C-:B------:R-:W-:Y:S02]  /*11ae0*/  FFMA.FTZ R4, R6, c[0x0][0x2d0], -R48.reuse ;  /* 0x0000b40006047a23 */ /* 0x100fe40000010830 */
[----:B------:R1:W-:Y:S01]  /*11af0*/  MUFU.EX2 R6, R2 ;  /* 0x0000000200067308 */ /* 0x0003e20000000800 */
        /* <DEDUP_REMOVED lines=8> */
[----:B---3--:R-:W-:Y:S02]  /*11b80*/  FFMA.FTZ R40, R200, c[0x0][0x2d0], -R23 ;  /* 0x0000b400c8287a23 */ /* 0x008fe40000010817 */
[----:B------:R-:W-:Y:S02]  /*11b90*/  FSEL R49, R49, RZ, P0 ;  /* 0x000000ff31317208 */ /* 0x000fe40000000000 */
[----:B------:R-:W-:Y:S04]  /*11ba0*/  FMNMX.FTZ R0, R173, R0, !PT ;  /* 0x00000000ad007209 */ /* 0x000fe80007810000 */
[----:B------:R-:W-:Y:S01]  /*11bb0*/  FMNMX.FTZ R0, R22, R0, !PT ;  /* 0x0000000016007209 */ /* 0x000fe20007810000 */
[----:B------:R3:W-:Y:S01]  /*11bc0*/  MUFU.EX2 R21, R4 ;  /* 0x0000000400157308 */ /* 0x0007e20000000800 */
[--C-:B-1----:R-:W-:Y:S09]  /*11bd0*/  FFMA.FTZ R2, R18, c[0x0][0x2d0], -R48.reuse ;  /* 0x0000b40012027a23 */ /* 0x102ff20000010830 */
[----:B------:R1:W4:Y:S01]  /*11be0*/  MUFU.EX2 R46, R2 ;  /* 0x00000002002e7308 */ /* 0x0003220000000800 */
[--C-:B--2---:R-:W-:Y:S09]  /*11bf0*/  FFMA.FTZ R3, R8, c[0x0][0x2d0], -R49.reuse ;  /* 0x0000b40008037a23 */ /* 0x104ff20000010831 */
[----:B------:R2:W-:Y:S01]  /*11c00*/  MUFU.EX2 R17, R3 ;  /* 0x0000000300117308 */ /* 0x0005e20000000800 */
[--C-:B---3--:R-:W-:Y:S09]  /*11c10*/  FFMA.FTZ R4, R12, c[0x0][0x2d0], -R49.reuse ;  /* 0x0000b4000c047a23 */ /* 0x108ff20000010831 */
[----:B------:R-:W-:Y:S01]  /*11c20*/  MUFU.EX2 R43, R4 ;  /* 0x00000004002b7308 */ /* 0x000fe20000000800 */
[----:B-1----:R-:W1:Y:S01]  /*11c30*/  SHFL.BFLY PT, R2, R0, 0x2, 0x1f ;  /* 0x0c401f0000027f89 */ /* 0x002e6200000e0000 */
[----:B----4-:R-:W-:Y:S08]  /*11c40*/  F2FP.PACK_AB R27, R7, R46 ;  /* 0x0000002e071b723e */ /* 0x010ff000000000ff */
[----:B------:R3:W-:Y:S01]  /*11c50*/  MUFU.EX2 R221, R40 ;  /* 0x0000002800dd7308 */ /* 0x0007e20000000800 */
[--C-:B--2---:R-:W-:Y:S09]  /*11c60*/  FFMA.FTZ R3, R16, c[0x0][0x2d0], -R49.reuse ;  /* 0x0000b40010037a23 */ /* 0x104ff20000010831 */
[----:B------:R1:W2:Y:S01]  /*11c70*/  MUFU.EX2 R20, R3 ;  /* 0x0000000300147308 */ /* 0x0002a20000000800 */
[----:B---3--:R-:W-:Y:S09]  /*11c80*/  FFMA.FTZ R40, R197, c[0x0][0x2d0], -R48 ;  /* 0x0000b400c5287a23 */ /* 0x008ff20000010830 */
[----:B------:R3:W-:Y:S01]  /*11c90*/  MUFU.EX2 R220, R40 ;  /* 0x0000002800dc7308 */ /* 0x0007e20000000800 */
[----:B-1----:R-:W-:Y:S01]  /*11ca0*/  FMNMX.FTZ R3, R0, R2, !PT ;  /* 0x0000000200037209 */ /* 0x002fe20007810000 */
[--C-:B------:R-:W-:Y:S01]  /*11cb0*/  FFMA.FTZ R2, R13, c[0x0][0x2d0], -R49.reuse ;  /* 0x0000b4000d027a23 */ /* 0x100fe20000010831 */
[----:B------:R-:W-:Y:S07]  /*11cc0*/  FSEL R0, R169, RZ, P2 ;  /* 0x000000ffa9007208 */ /* 0x000fee0001000000 */
[----:B------:R1:W-:Y:S01]  /*11cd0*/  MUFU.EX2 R9, R2 ;  /* 0x0000000200097308 */ /* 0x0003e20000000800 */
[----:B------:R-:W4:Y:S01]  /*11ce0*/  SHFL.BFLY PT, R4, R3, 0x1, 0x1f ;  /* 0x0c201f0003047f89 */ /* 0x000f2200000e0000 */
[----:B------:R-:W-:Y:S01]  /*11cf0*/  FADD.FTZ R0, -R0, R164 ;  /* 0x000000a400007221 */ /* 0x000fe20000010100 */
[----:B------:R-:W-:Y:S03]  /*11d00*/  MOV R164, R21 ;  /* 0x0000001500a47202 */ /* 0x000fe60000000f00 */
[----:B------:R-:W-:Y:S04]  /*11d10*/  FMUL.FTZ R0, R0, c[0x0][0x2d0] ;  /* 0x0000b40000007a20 */ /* 0x000fe80000410000 */
[----:B------:R5:W5:Y:S01]  /*11d20*/  MUFU.EX2 R21, R0 ;  /* 0x0000000000157308 */ /* 0x000b620000000800 */
[----:B---3--:R-:W-:Y:S09]  /*11d30*/  FFMA.FTZ R40, R201, c[0x0][0x2d0], -R49 ;  /* 0x0000b400c9287a23 */ /* 0x008ff20000010831 */
[----:B------:R-:W-:Y:S01]  /*11d40*/  MUFU.EX2 R201, R40 ;  /* 0x0000002800c97308 */ /* 0x000fe20000000800 */
[----:B-1----:R-:W-:Y:S02]  /*11d50*/  FSEL R2, R168, RZ, P1 ;  /* 0x000000ffa8027208 */ /* 0x002fe40000800000 */
[----:B----4-:R-:W-:Y:S03]  /*11d60*/  FMNMX.FTZ R3, R3, R4, !PT ;  /* 0x0000000403037209 */ /* 0x010fe60007810000 */
[----:B------:R-:W-:Y:S01]  /*11d70*/  FADD.FTZ R2, -R2, R165 ;  /* 0x000000a502027221 */ /* 0x000fe20000010100 */
[----:B--2---:R-:W-:Y:S01]  /*11d80*/  MOV R165, R20 ;  /* 0x0000001400a57202 */ /* 0x004fe20000000f00 */
[----:B------:R-:W-:Y:S02]  /*11d90*/  FMUL.FTZ R50, R3, c[0x0][0x2d0] ;  /* 0x0000b40003327a20 */ /* 0x000fe40000410000 */
[----:B------:R-:W-:Y:S01]  /*11da0*/  FMUL.FTZ R2, R2, c[0x0][0x2d0] ;  /* 0x0000b40002027a20 */ /* 0x000fe20000410000 */
[----:B-----5:R-:W-:Y:S01]  /*11db0*/  FSEL R0, R167, RZ, P0 ;  /* 0x000000ffa7007208 */ /* 0x020fe20000000000 */
[----:B------:R-:W-:Y:S01]  /*11dc0*/  FMUL.FTZ R5, R21, R177 ;  /* 0x000000b115057220 */ /* 0x000fe20000410000 */
[----:B------:R-:W-:Y:S01]  /*11dd0*/  FSETP.NEU.FTZ.AND P0, PT, R3, -INF , PT ;  /* 0xff8000000300780b */ /* 0x000fe20003f1d000 */
[----:B------:R-:W1:Y:S01]  /*11de0*/  MUFU.EX2 R20, R2 ;  /* 0x0000000200147308 */ /* 0x000e620000000800 */
[----:B------:R-:W-:Y:S01]  /*11df0*/  MOV R177, R7 ;  /* 0x0000000700b17202 */ /* 0x000fe20000000f00 */
[----:B------:R-:W-:Y:S01]  /*11e00*/  FADD.FTZ R0, -R0, R166 ;  /* 0x000000a600007221 */ /* 0x000fe20000010100 */
[----:B------:R-:W-:Y:S01]  /*11e10*/  FSEL R50, R50, RZ, P0 ;  /* 0x000000ff32327208 */ /* 0x000fe20000000000 */
[C---:B------:R-:W-:Y:S01]  /*11e20*/  FMUL.FTZ R16, R21.reuse, R188 ;  /* 0x000000bc15107220 */ /* 0x040fe20000410000 */
[----:B------:R-:W-:Y:S01]  /*11e30*/  MOV R166, R6 ;  /* 0x0000000600a67202 */ /* 0x000fe20000000f00 */
[----:B------:R-:W-:Y:S02]  /*11e40*/  FMUL.FTZ R0, R0, c[0x0][0x2d0] ;  /* 0x0000b40000007a20 */ /* 0x000fe40000410000 */
[--C-:B------:R-:W-:Y:S01]  /*11e50*/  FFMA.FTZ R4, R14, c[0x0][0x2d0], -R50.reuse ;  /* 0x0000b4000e047a23 */ /* 0x100fe20000010832 */
[----:B------:R-:W-:Y:S01]  /*11e60*/  F2FP.PACK_AB R25, R166, R164 ;  /* 0x000000a4a619723e */ /* 0x000fe200000000ff */
        /* <DEDUP_REMOVED lines=8> */
[C---:B------:R-:W-:Y:S02]  /*11ef0*/  FMUL.FTZ R160, R21.reuse, R160 ;  /* 0x000000a015a07220 */ /* 0x040fe40000410000 */
[C---:B-1----:R-:W-:Y:S01]  /*11f00*/  FMUL.FTZ R6, R20.reuse, R178 ;  /* 0x000000b214067220 */ /* 0x042fe20000410000 */
[----:B------:R-:W-:Y:S01]  /*11f10*/  MOV R178, R17 ;  /* 0x0000001100b27202 */ /* 0x000fe20000000f00 */
[C---:B------:R-:W-:Y:S01]  /*11f20*/  FMUL.FTZ R7, R20.reuse, R179 ;  /* 0x000000b314077220 */ /* 0x040fe20000410000 */
[----:B------:R-:W-:Y:S01]  /*11f30*/  MOV R179, R9 ;  /* 0x0000000900b37202 */ /* 0x000fe20000000f00 */
[----:B------:R-:W-:Y:S02]  /*11f40*/  FMUL.FTZ R17, R21, R189 ;  /* 0x000000bd15117220 */ /* 0x000fe40000410000 */
[C---:B------:R-:W-:Y:S01]  /*11f50*/  FMUL.FTZ R18, R20.reuse, R190 ;  /* 0x000000be14127220 */ /* 0x040fe20000410000 */
[----:B------:R-:W-:Y:S01]  /*11f60*/  F2FP.PACK_AB R34, R179, R43 ;  /* 0x0000002bb322723e */ /* 0x000fe200000000ff */
[----:B------:R-:W-:Y:S02]  /*11f70*/  FMUL.FTZ R19, R20, R191 ;  /* 0x000000bf14137220 */ /* 0x000fe40000410000 */
[--C-:B--2---:R-:W-:Y:S01]  /*11f80*/  FFMA.FTZ R0, R10, c[0x0][0x2d0], -R50.reuse ;  /* 0x0000b4000a007a23 */ /* 0x104fe20000010832 */
[----:B------:R-:W-:Y:S01]  /*11f90*/  LDSM.16.MT88.4 R188, [R225+0x3080] ;  /* 0x00308000e1bc783b */ /* 0x000fe20000004200 */
[C---:B---3--:R-:W-:Y:S01]  /*11fa0*/  FMUL.FTZ R8, R2.reuse, R180 ;  /* 0x000000b402087220 */ /* 0x048fe20000410000 */
[----:B------:R-:W-:Y:S01]  /*11fb0*/  MOV R180, R165 ;  /* 0x000000a500b47202 */ /* 0x000fe20000000f00 */
[----:B------:R1:W-:Y:S01]  /*11fc0*/  MUFU.EX2 R175, R0 ;  /* 0x0000000000af7308 */ /* 0x0003e20000000800 */
[C---:B------:R-:W-:Y:S01]  /*11fd0*/  FMUL.FTZ R9, R2.reuse, R181 ;  /* 0x000000b502097220 */ /* 0x040fe20000410000 */
[----:B------:R-:W-:Y:S01]  /*11fe0*/  MOV R181, R47 ;  /* 0x0000002f00b57202 */ /* 0x000fe20000000f00 */
[C---:B------:R-:W-:Y:S01]  /*11ff0*/  FMUL.FTZ R12, R2.reuse, R184 ;  /* 0x000000b8020c7220 */ /* 0x040fe20000410000 */
[----:B------:R-:W-:Y:S01]  /*12000*/  MOV R184, R42 ;  /* 0x0000002a00b87202 */ /* 0x000fe20000000f00 */
[--C-:B----4-:R-:W-:Y:S02]  /*12010*/  FFMA.FTZ R4, R15, c[0x0][0x2d0], -R50.reuse ;  /* 0x0000b4000f047a23 */ /* 0x110fe40000010832 */
[----:B------:R-:W-:Y:S02]  /*12020*/  FMUL.FTZ R13, R2, R185 ;  /* 0x000000b9020d7220 */ /* 0x000fe40000410000 */
[C---:B------:R-:W-:Y:S01]  /*12030*/  FMUL.FTZ R134, R20.reuse, R134 ;  /* 0x0000008614867220 */ /* 0x040fe20000410000 */
[----:B------:R2:W3:Y:S01]  /*12040*/  MUFU.EX2 R207, R4 ;  /* 0x0000000400cf7308 */ /* 0x0004e20000000800 */
[----:B------:R-:W-:Y:S02]  /*12050*/  FMUL.FTZ R135, R20, R135 ;  /* 0x0000008714877220 */ /* 0x000fe40000410000 */
[C---:B------:R-:W-:Y:S02]  /*12060*/  FMUL.FTZ R136, R2.reuse, R136 ;  /* 0x0000008802887220 */ /* 0x040fe40000410000 */
[C---:B------:R-:W-:Y:S02]  /*12070*/  FMUL.FTZ R137, R2.reuse, R137 ;  /* 0x0000008902897220 */ /* 0x040fe40000410000 */
[C---:B------:R-:W-:Y:S02]  /*12080*/  FMUL.FTZ R140, R2.reuse, R140 ;  /* 0x0000008c028c7220 */ /* 0x040fe40000410000 */
[----:B------:R-:W-:Y:S02]  /*12090*/  FMUL.FTZ R141, R2, R141 ;  /* 0x0000008d028d7220 */ /* 0x000fe40000410000 */
[C---:B------:R-:W-:Y:S02]  /*120a0*/  FMUL.FTZ R146, R20.reuse, R146 ;  /* 0x0000009214927220 */ /* 0x040fe40000410000 */
[C---:B------:R-:W-:Y:S02]  /*120b0*/  FMUL.FTZ R147, R20.reuse, R147 ;  /* 0x0000009314937220 */ /* 0x040fe40000410000 */
[----:B-1----:R-:W-:Y:S02]  /*120c0*/  FFMA.FTZ R0, R11, c[0x0][0x2d0], -R50 ;  /* 0x0000b4000b007a23 */ /* 0x002fe40000010832 */
[C---:B------:R-:W-:Y:S02]  /*120d0*/  FMUL.FTZ R150, R20.reuse, R150 ;  /* 0x0000009614967220 */ /* 0x040fe40000410000 */
[----:B------:R1:W4:Y:S01]  /*120e0*/  MUFU.EX2 R192, R0 ;  /* 0x0000000000c07308 */ /* 0x0003220000000800 */
[----:B------:R-:W-:Y:S02]  /*120f0*/  FMUL.FTZ R151, R20, R151 ;  /* 0x0000009714977220 */ /* 0x000fe40000410000 */
[C---:B------:R-:W-:Y:S02]  /*12100*/  FMUL.FTZ R152, R2.reuse, R152 ;  /* 0x0000009802987220 */ /* 0x040fe40000410000 */
[----:B--2---:R-:W-:Y:S01]  /*12110*/  FMUL.FTZ R4, R21, R176 ;  /* 0x000000b015047220 */ /* 0x004fe20000410000 */
[----:B------:R-:W-:Y:S01]  /*12120*/  MOV R176, R32 ;  /* 0x0000002000b07202 */ /* 0x000fe20000000f00 */
[C---:B------:R-:W-:Y:S01]  /*12130*/  FMUL.FTZ R153, R2.reuse, R153 ;  /* 0x0000009902997220 */ /* 0x040fe20000410000 */
[----:B---3--:R-:W-:Y:S01]  /*12140*/  F2FP.PACK_AB R35, R207, R206 ;  /* 0x000000cecf23723e */ /* 0x008fe200000000ff */
[C---:B------:R-:W-:Y:S02]  /*12150*/  FMUL.FTZ R156, R2.reuse, R156 ;  /* 0x0000009c029c7220 */ /* 0x040fe40000410000 */
[----:B------:R-:W-:Y:S02]  /*12160*/  FMUL.FTZ R157, R2, R157 ;  /* 0x0000009d029d7220 */ /* 0x000fe40000410000 */
[C---:B------:R-:W-:Y:S02]  /*12170*/  FMUL.FTZ R161, R21.reuse, R161 ;  /* 0x000000a115a17220 */ /* 0x040fe40000410000 */
[C---:B------:R-:W-:Y:S02]  /*12180*/  FMUL.FTZ R162, R20.reuse, R162 ;  /* 0x000000a214a27220 */ /* 0x040fe40000410000 */
[C---:B------:R-:W-:Y:S02]  /*12190*/  FMUL.FTZ R163, R20.reuse, R163 ;  /* 0x000000a314a37220 */ /* 0x040fe40000410000 */
[C---:B------:R-:W-:Y:S02]  /*121a0*/  FMUL.FTZ R52, R21.reuse, R52 ;  /* 0x0000003415347220 */ /* 0x040fe40000410000 */
[----:B------:R-:W-:Y:S02]  /*121b0*/  FMUL.FTZ R53, R21, R53 ;  /* 0x0000003515357220 */ /* 0x000fe40000410000 */
        /* <DEDUP_REMOVED lines=8> */
[----:B------:R-:W-:Y:S02]  /*12240*/  FMUL.FTZ R57, R2, R57 ;  /* 0x0000003902397220 */ /* 0x000fe40000410000 */
[----:B------:R-:W-:Y:S01]  /*12250*/  FMUL.FTZ R0, R0, c[0x0][0x2d0] ;  /* 0x0000b40000007a20 */ /* 0x000fe20000410000 */
[----:B------:R-:W-:Y:S01]  /*12260*/  F2FP.PACK_AB R24, R170, R32 ;  /* 0x00000020aa18723e */ /* 0x000fe200000000ff */
[C---:B------:R-:W-:Y:S01]  /*12270*/  FMUL.FTZ R60, R2.reuse, R60 ;  /* 0x0000003c023c7220 */ /* 0x040fe20000410000 */
[----:B------:R-:W-:Y:S01]  /*12280*/  F2FP.PACK_AB R32, R165, R178 ;  /* 0x000000b2a520723e */ /* 0x000fe200000000ff */
[----:B------:R-:W-:Y:S02]  /*12290*/  FMUL.FTZ R61, R2, R61 ;  /* 0x0000003d023d7220 */ /* 0x000fe40000410000 */
[----:B------:R-:W1:Y:S01]  /*122a0*/  MUFU.EX2 R0, R0 ;  /* 0x0000000000007308 */ /* 0x000e620000000800 */
[C---:B------:R-:W-:Y:S01]  /*122b0*/  FMUL.FTZ R64, R21.reuse, R64 ;  /* 0x0000004015407220 */ /* 0x040fe20000410000 */
[-C--:B------:R-:W-:Y:S05]  /*122c0*/  HMMA.16816.F32 R4, R24, R28.reuse, R4 ;  /* 0x0000001c1804723c */ /* 0x080fea0000001804 */
[C---:B------:R-:W-:Y:S02]  /*122d0*/  FMUL.FTZ R65, R21.reuse, R65 ;  /* 0x0000004115417220 */ /* 0x040fe40000410000 */
[C---:B------:R-:W-:Y:S02]  /*122e0*/  FMUL.FTZ R66, R20.reuse, R66 ;  /* 0x0000004214427220 */ /* 0x040fe40000410000 */
[C---:B------:R-:W-:Y:S03]  /*122f0*/  FMUL.FTZ R67, R20.reuse, R67 ;  /* 0x0000004314437220 */ /* 0x040fe60000410000 */
[C---:B------:R-:W-:Y:S02]  /*12300*/  FMUL.FTZ R68, R21.reuse, R68 ;  /* 0x0000004415447220 */ /* 0x040fe40000410000 */
[C---:B------:R-:W-:Y:S02]  /*12310*/  FMUL.FTZ R69, R21.reuse, R69 ;  /* 0x0000004515457220 */ /* 0x040fe40000410000 */
[C---:B------:R-:W-:Y:S02]  /*12320*/  FMUL.FTZ R70, R20.reuse, R70 ;  /* 0x0000004614467220 */ /* 0x040fe40000410000 */
[----:B------:R-:W-:Y:S02]  /*12330*/  FMUL.FTZ R71, R20, R71 ;  /* 0x0000004714477220 */ /* 0x000fe40000410000 */
[----:B------:R-:W-:Y:S02]  /*12340*/  FMUL.FTZ R72, R2, R72 ;  /* 0x0000004802487220 */ /* 0x000fe40000410000 */
[C---:B-1----:R-:W-:Y:S01]  /*12350*/  FMUL.FTZ R10, R0.reuse, R182 ;  /* 0x000000b6000a7220 */ /* 0x042fe20000410000 */
[----:B------:R-:W-:Y:S01]  /*12360*/  MOV R182, R46 ;  /* 0x0000002e00b67202 */ /* 0x000fe20000000f00 */
[C---:B------:R-:W-:Y:S01]  /*12370*/  FMUL.FTZ R11, R0.reuse, R183 ;  /* 0x000000b7000b7220 */ /* 0x040fe20000410000 */
[----:B------:R-:W-:Y:S01]  /*12380*/  MOV R183, R43 ;  /* 0x0000002b00b77202 */ /* 0x000fe20000000f00 */
[C---:B------:R-:W-:Y:S02]  /*12390*/  FMUL.FTZ R14, R0.reuse, R186 ;  /* 0x000000ba000e7220 */ /* 0x040fe40000410000 */
[C---:B------:R-:W-:Y:S02]  /*123a0*/  FMUL.FTZ R15, R0.reuse, R187 ;  /* 0x000000bb000f7220 */ /* 0x040fe40000410000 */
[C---:B------:R-:W-:Y:S01]  /*123b0*/  FMUL.FTZ R138, R0.reuse, R138 ;  /* 0x0000008a008a7220 */ /* 0x040fe20000410000 */
[C---:B------:R-:W-:Y:S04]  /*123c0*/  HMMA.16816.F32 R8, R32.reuse, R28, R8 ;  /* 0x0000001c2008723c */ /* 0x040fe80000001808 */
[C---:B------:R-:W-:Y:S02]  /*123d0*/  FMUL.FTZ R139, R0.reuse, R139 ;  /* 0x0000008b008b7220 */ /* 0x040fe40000410000 */
        /* <DEDUP_REMOVED lines=8> */
[-C--:B------:R-:W-:Y:S04]  /*12460*/  HMMA.16816.F32 R132, R24, R36.reuse, R132 ;  /* 0x000000241884723c */ /* 0x080fe80000001884 */
[C---:B------:R-:W-:Y:S02]  /*12470*/  FMUL.FTZ R159, R0.reuse, R159 ;  /* 0x0000009f009f7220 */ /* 0x040fe40000410000 */
[C---:B------:R-:W-:Y:S02]  /*12480*/  FMUL.FTZ R58, R0.reuse, R58 ;  /* 0x0000003a003a7220 */ /* 0x040fe40000410000 */
[C---:B------:R-:W-:Y:S04]  /*12490*/  HMMA.16816.F32 R136, R32.reuse, R36, R136 ;  /* 0x000000242088723c */ /* 0x040fe80000001888 */
[C---:B------:R-:W-:Y:S02]  /*124a0*/  FMUL.FTZ R59, R0.reuse, R59 ;  /* 0x0000003b003b7220 */ /* 0x040fe40000410000 */
[C---:B------:R-:W-:Y:S02]  /*124b0*/  FMUL.FTZ R62, R0.reuse, R62 ;  /* 0x0000003e003e7220 */ /* 0x040fe40000410000 */
[-C--:B------:R-:W-:Y:S04]  /*124c0*/  HMMA.16816.F32 R140, R32, R38.reuse, R140 ;  /* 0x00000026208c723c */ /* 0x080fe8000000188c */
[----:B------:R-:W-:Y:S02]  /*124d0*/  FMUL.FTZ R63, R0, R63 ;  /* 0x0000003f003f7220 */ /* 0x000fe40000410000 */
[----:B------:R-:W-:Y:S02]  /*124e0*/  FMUL.FTZ R73, R2, R73 ;  /* 0x0000004902497220 */ /* 0x000fe40000410000 */
[C---:B------:R-:W-:Y:S01]  /*124f0*/  HMMA.16816.F32 R144, R24.reuse, R38, R144 ;  /* 0x000000261890723c */ /* 0x040fe20000001890 */
[----:B------:R-:W2:Y:S03]  /*12500*/  LDSM.16.MT88.4 R36, [R227+0x2080] ;  /* 0x00208000e324783b */ /* 0x000ea60000004200 */
[C---:B------:R-:W-:Y:S02]  /*12510*/  FMUL.FTZ R74, R0.reuse, R74 ;  /* 0x0000004a004a7220 */ /* 0x040fe40000410000 */
[----:B------:R-:W-:Y:S02]  /*12520*/  FMUL.FTZ R75, R0, R75 ;  /* 0x0000004b004b7220 */ /* 0x000fe40000410000 */
[C---:B------:R-:W-:Y:S01]  /*12530*/  FMUL.FTZ R76, R2.reuse, R76 ;  /* 0x0000004c024c7220 */ /* 0x040fe20000410000 */
[-C--:B-1----:R-:W-:Y:S03]  /*12540*/  HMMA.16816.F32 R148, R24, R28.reuse, R148 ;  /* 0x0000001c1894723c */ /* 0x082fe60000001894 */
[----:B------:R-:W-:Y:S02]  /*12550*/  FMUL.FTZ R77, R2, R77 ;  /* 0x0000004d024d7220 */ /* 0x000fe40000410000 */
[C---:B------:R-:W-:Y:S02]  /*12560*/  FMUL.FTZ R78, R0.reuse, R78 ;  /* 0x0000004e004e7220 */ /* 0x040fe40000410000 */
[----:B------:R-:W-:Y:S01]  /*12570*/  FMUL.FTZ R79, R0, R79 ;  /* 0x0000004f004f7220 */ /* 0x000fe20000410000 */
        /* <DEDUP_REMOVED lines=9> */
[----:B------:R-:W-:Y:S02]  /*12610*/  FMUL.FTZ R85, R21, R85 ;  /* 0x0000005515557220 */ /* 0x000fe40000410000 */
[-C--:B--2---:R-:W-:Y:S04]  /*12620*/  HMMA.16816.F32 R52, R24, R36.reuse, R52 ;  /* 0x000000241834723c */ /* 0x084fe80000001834 */
[C---:B------:R-:W-:Y:S02]  /*12630*/  FMUL.FTZ R86, R20.reuse, R86 ;  /* 0x0000005614567220 */ /* 0x040fe40000410000 */
[----:B------:R-:W-:Y:S02]  /*12640*/  FMUL.FTZ R87, R20, R87 ;  /* 0x0000005714577220 */ /* 0x000fe40000410000 */
[C---:B------:R-:W-:Y:S04]  /*12650*/  HMMA.16816.F32 R56, R32.reuse, R36, R56 ;  /* 0x000000242038723c */ /* 0x040fe80000001838 */
[C---:B------:R-:W-:Y:S02]  /*12660*/  FMUL.FTZ R88, R2.reuse, R88 ;  /* 0x0000005802587220 */ /* 0x040fe40000410000 */
[----:B------:R-:W-:Y:S02]  /*12670*/  FMUL.FTZ R89, R2, R89 ;  /* 0x0000005902597220 */ /* 0x000fe40000410000 */
[-C--:B------:R-:W-:Y:S04]  /*12680*/  HMMA.16816.F32 R60, R32, R38.reuse, R60 ;  /* 0x00000026203c723c */ /* 0x080fe8000000183c */
[----:B------:R-:W-:Y:S02]  /*12690*/  FFMA.FTZ R36, R193, c[0x0][0x2d0], -R23 ;  /* 0x0000b400c1247a23 */ /* 0x000fe40000010817 */
[C---:B------:R-:W-:Y:S02]  /*126a0*/  FMUL.FTZ R90, R0.reuse, R90 ;  /* 0x0000005a005a7220 */ /* 0x040fe40000410000 */
[C---:B------:R-:W-:Y:S01]  /*126b0*/  HMMA.16816.F32 R64, R24.reuse, R38, R64 ;  /* 0x000000261840723c */ /* 0x040fe20000001840 */
[----:B------:R2:W-:Y:S03]  /*126c0*/  MUFU.EX2 R252, R36 ;  /* 0x0000002400fc7308 */ /* 0x0005e60000000800 */
[----:B------:R-:W-:Y:S02]  /*126d0*/  FMUL.FTZ R91, R0, R91 ;  /* 0x0000005b005b7220 */ /* 0x000fe40000410000 */
[C---:B------:R-:W-:Y:S02]  /*126e0*/  FMUL.FTZ R92, R2.reuse, R92 ;  /* 0x0000005c025c7220 */ /* 0x040fe40000410000 */
[----:B------:R-:W-:Y:S01]  /*126f0*/  FMUL.FTZ R93, R2, R93 ;  /* 0x0000005d025d7220 */ /* 0x000fe20000410000 */
[-C--:B-1----:R-:W-:Y:S03]  /*12700*/  HMMA.16816.F32 R68, R24, R28.reuse, R68 ;  /* 0x0000001c1844723c */ /* 0x082fe60000001844 */
[C---:B------:R-:W-:Y:S02]  /*12710*/  FMUL.FTZ R94, R0.reuse, R94 ;  /* 0x0000005e005e7220 */ /* 0x040fe40000410000 */
[----:B------:R-:W-:Y:S02]  /*12720*/  FMUL.FTZ R95, R0, R95 ;  /* 0x0000005f005f7220 */ /* 0x000fe40000410000 */
[C---:B------:R-:W-:Y:S01]  /*12730*/  FMUL.FTZ R96, R21.reuse, R96 ;  /* 0x0000006015607220 */ /* 0x040fe20000410000 */
[C---:B------:R-:W-:Y:S04]  /*12740*/  HMMA.16816.F32 R72, R32.reuse, R28, R72 ;  /* 0x0000001c2048723c */ /* 0x040fe80000001848 */
[C---:B------:R-:W-:Y:S02]  /*12750*/  FMUL.FTZ R97, R21.reuse, R97 ;  /* 0x0000006115617220 */ /* 0x040fe40000410000 */
[----:B------:R-:W-:Y:S02]  /*12760*/  FMUL.FTZ R98, R20, R98 ;  /* 0x0000006214627220 */ /* 0x000fe40000410000 */
[-C--:B------:R-:W-:Y:S01]  /*12770*/  HMMA.16816.F32 R76, R32, R30.reuse, R76 ;  /* 0x0000001e204c723c */ /* 0x080fe2000000184c */
[----:B--2---:R-:W1:Y:S03]  /*12780*/  LDSM.16.MT88.4 R36, [R226+0x3880] ;  /* 0x00388000e224783b */ /* 0x004e660000004200 */
[----:B------:R-:W-:Y:S02]  /*12790*/  FFMA.FTZ R28, R196, c[0x0][0x2d0], -R48 ;  /* 0x0000b400c41c7a23 */ /* 0x000fe40000010830 */
[C---:B------:R-:W-:Y:S02]  /*127a0*/  FMUL.FTZ R99, R20.reuse, R99 ;  /* 0x0000006314637220 */ /* 0x040fe40000410000 */
[C---:B------:R-:W-:Y:S01]  /*127b0*/  HMMA.16816.F32 R80, R24.reuse, R30, R80 ;  /* 0x0000001e1850723c */ /* 0x040fe20000001850 */
[----:B------:R2:W-:Y:S03]  /*127c0*/  MUFU.EX2 R223, R28 ;  /* 0x0000001c00df7308 */ /* 0x0005e60000000800 */
[C---:B------:R-:W-:Y:S02]  /*127d0*/  FMUL.FTZ R100, R21.reuse, R100 ;  /* 0x0000006415647220 */ /* 0x040fe40000410000 */
[C---:B------:R-:W-:Y:S02]  /*127e0*/  FMUL.FTZ R101, R21.reuse, R101 ;  /* 0x0000006515657220 */ /* 0x040fe40000410000 */
[C---:B------:R-:W-:Y:S04]  /*127f0*/  FMUL.FTZ R102, R20.reuse, R102 ;  /* 0x0000006614667220 */ /* 0x040fe80000410000 */
[----:B------:R-:W-:Y:S02]  /*12800*/  FMUL.FTZ R103, R20, R103 ;  /* 0x0000006714677220 */ /* 0x000fe40000410000 */
[C---:B------:R-:W-:Y:S02]  /*12810*/  FMUL.FTZ R104, R2.reuse, R104 ;  /* 0x0000006802687220 */ /* 0x040fe40000410000 */
[----:B------:R-:W-:Y:S02]  /*12820*/  FMUL.FTZ R105, R2, R105 ;  /* 0x0000006902697220 */ /* 0x000fe40000410000 */
[C---:B------:R-:W-:Y:S02]  /*12830*/  FMUL.FTZ R106, R0.reuse, R106 ;  /* 0x0000006a006a7220 */ /* 0x040fe40000410000 */
[----:B------:R-:W-:Y:S02]  /*12840*/  FMUL.FTZ R107, R0, R107 ;  /* 0x0000006b006b7220 */ /* 0x000fe40000410000 */
[----:B------:R-:W-:Y:S01]  /*12850*/  FFMA.FTZ R40, R202, c[0x0][0x2d0], -R49 ;  /* 0x0000b400ca287a23 */ /* 0x000fe20000010831 */
[----:B------:R-:W-:Y:S01]  /*12860*/  MOV R202, R179 ;  /* 0x000000b300ca7202 */ /* 0x000fe20000000f00 */
[----:B------:R-:W-:Y:S01]  /*12870*/  FMUL.FTZ R108, R2, R108 ;  /* 0x0000006c026c7220 */ /* 0x000fe20000410000 */
[----:B------:R-:W-:Y:S01]  /*12880*/  MOV R179, R166 ;  /* 0x000000a600b37202 */ /* 0x000fe20000000f00 */
[----:B--2---:R-:W-:Y:S01]  /*12890*/  FFMA.FTZ R28, R198, c[0x0][0x2d0], -R23 ;  /* 0x0000b400c61c7a23 */ /* 0x004fe20000010817 */
[----:B------:R2:W-:Y:S01]  /*128a0*/  MUFU.EX2 R200, R40 ;  /* 0x0000002800c87308 */ /* 0x0005e20000000800 */
[----:B------:R-:W-:Y:S02]  /*128b0*/  FMUL.FTZ R109, R2, R109 ;  /* 0x0000006d026d7220 */ /* 0x000fe40000410000 */
[C---:B------:R-:W-:Y:S02]  /*128c0*/  FMUL.FTZ R110, R0.reuse, R110 ;  /* 0x0000006e006e7220 */ /* 0x040fe40000410000 */
[----:B------:R-:W-:Y:S01]  /*128d0*/  FMUL.FTZ R111, R0, R111 ;  /* 0x0000006f006f7220 */ /* 0x000fe20000410000 */
[-C--:B-1----:R-:W-:Y:S03]  /*128e0*/  HMMA.16816.F32 R84, R24, R36.reuse, R84 ;  /* 0x000000241854723c */ /* 0x082fe60000001854 */
[C---:B------:R-:W-:Y:S01]  /*128f0*/  FMUL.FTZ R112, R21.reuse, R112 ;  /* 0x0000007015707220 */ /* 0x040fe20000410000 */
[----:B------:R1:W-:Y:S01]  /*12900*/  MUFU.EX2 R222, R28 ;  /* 0x0000001c00de7308 */ /* 0x0003e20000000800 */
[C---:B------:R-:W-:Y:S02]  /*12910*/  FMUL.FTZ R113, R21.reuse, R113 ;  /* 0x0000007115717220 */ /* 0x040fe40000410000 */
[C---:B------:R-:W-:Y:S01]  /*12920*/  FMUL.FTZ R114, R20.reuse, R114 ;  /* 0x0000007214727220 */ /* 0x040fe20000410000 */
[C---:B------:R-:W-:Y:S04]  /*12930*/  HMMA.16816.F32 R88, R32.reuse, R36, R88 ;  /* 0x000000242058723c */ /* 0x040fe80000001858 */
[C---:B------:R-:W-:Y:S02]  /*12940*/  FMUL.FTZ R115, R20.reuse, R115 ;  /* 0x0000007314737220 */ /* 0x040fe40000410000 */
[----:B------:R-:W-:Y:S02]  /*12950*/  FMUL.FTZ R116, R21, R116 ;  /* 0x0000007415747220 */ /* 0x000fe40000410000 */
[-C--:B------:R-:W-:Y:S04]  /*12960*/  HMMA.16816.F32 R92, R32, R38.reuse, R92 ;  /* 0x00000026205c723c */ /* 0x080fe8000000185c */
[----:B--2---:R-:W-:Y:S02]  /*12970*/  FFMA.FTZ R40, R45, c[0x0][0x2d0], -R50 ;  /* 0x0000b4002d287a23 */ /* 0x004fe40000010832 */
[----:B------:R-:W-:Y:S02]  /*12980*/  FFMA.FTZ R36, R199, c[0x0][0x2d0], -R48 ;  /* 0x0000b400c7247a23 */ /* 0x000fe40000010830 */
[C---:B------:R-:W-:Y:S02]  /*12990*/  HMMA.16816.F32 R96, R24.reuse, R38, R96 ;  /* 0x000000261860723c */ /* 0x040fe40000001860 */
[----:B------:R2:W-:Y:S01]  /*129a0*/  MUFU.EX2 R219, R36 ;  /* 0x0000002400db7308 */ /* 0x0005e20000000800 */
[----:B-1----:R-:W1:Y:S01]  /*129b0*/  LDSM.16.MT88.4 R28, [R228+0x3880] ;  /* 0x00388000e41c783b */ /* 0x002e620000004200 */
[----:B------:R-:W-:Y:S02]  /*129c0*/  FMUL.FTZ R117, R21, R117 ;  /* 0x0000007515757220 */ /* 0x000fe40000410000 */
[C---:B------:R-:W-:Y:S02]  /*129d0*/  FMUL.FTZ R118, R20.reuse, R118 ;  /* 0x0000007614767220 */ /* 0x040fe40000410000 */
[----:B------:R-:W-:Y:S04]  /*129e0*/  FMUL.FTZ R119, R20, R119 ;  /* 0x0000007714777220 */ /* 0x000fe80000410000 */
[C---:B------:R-:W-:Y:S02]  /*129f0*/  FMUL.FTZ R120, R2.reuse, R120 ;  /* 0x0000007802787220 */ /* 0x040fe40000410000 */
[----:B------:R-:W-:Y:S02]  /*12a00*/  FMUL.FTZ R121, R2, R121 ;  /* 0x0000007902797220 */ /* 0x000fe40000410000 */
[C---:B------:R-:W-:Y:S02]  /*12a10*/  FMUL.FTZ R122, R0.reuse, R122 ;  /* 0x0000007a007a7220 */ /* 0x040fe40000410000 */
[----:B------:R-:W-:Y:S02]  /*12a20*/  FMUL.FTZ R123, R0, R123 ;  /* 0x0000007b007b7220 */ /* 0x000fe40000410000 */
[C---:B------:R-:W-:Y:S02]  /*12a30*/  FMUL.FTZ R124, R2.reuse, R124 ;  /* 0x0000007c027c7220 */ /* 0x040fe40000410000 */
[----:B------:R-:W-:Y:S02]  /*12a40*/  FMUL.FTZ R125, R2, R125 ;  /* 0x0000007d027d7220 */ /* 0x000fe40000410000 */
[C---:B------:R-:W-:Y:S02]  /*12a50*/  FMUL.FTZ R126, R0.reuse, R126 ;  /* 0x0000007e007e7220 */ /* 0x040fe40000410000 */
[--C-:B--2---:R-:W-:Y:S02]  /*12a60*/  FFMA.FTZ R36, R51, c[0x0][0x2d0], -R49.reuse ;  /* 0x0000b40033247a23 */ /* 0x104fe40000010831 */
[----:B------:R-:W-:Y:S02]  /*12a70*/  FMUL.FTZ R127, R0, R127 ;  /* 0x0000007f007f7220 */ /* 0x000fe40000410000 */
[----:B------:R2:W3:Y:S01]  /*12a80*/  MUFU.EX2 R218, R36 ;  /* 0x0000002400da7308 */ /* 0x0004e20000000800 */
[C---:B------:R-:W-:Y:S02]  /*12a90*/  FMUL.FTZ R128, R21.reuse, R128 ;  /* 0x0000008015807220 */ /* 0x040fe40000410000 */
[----:B------:R-:W-:Y:S02]  /*12aa0*/  FMUL.FTZ R129, R21, R129 ;  /* 0x0000008115817220 */ /* 0x000fe40000410000 */
[C---:B------:R-:W-:Y:S02]  /*12ab0*/  FMUL.FTZ R130, R20.reuse, R130 ;  /* 0x0000008214827220 */ /* 0x040fe40000410000 */
[----:B------:R-:W-:Y:S01]  /*12ac0*/  FMUL.FTZ R131, R20, R131 ;  /* 0x0000008314837220 */ /* 0x000fe20000410000 */
[-C--:B-1----:R-:W-:Y:S08]  /*12ad0*/  HMMA.16816.F32 R100, R24, R28.reuse, R100 ;  /* 0x0000001c1864723c */ /* 0x082ff00000001864 */
[C---:B------:R-:W-:Y:S01]  /*12ae0*/  HMMA.16816.F32 R104, R32.reuse, R28, R104 ;  /* 0x0000001c2068723c */ /* 0x040fe20000001868 */
[----:B--2---:R-:W1:Y:S06]  /*12af0*/  LDSM.16.MT88.4 R36, [R227+0x3880] ;  /* 0x00388000e324783b */ /* 0x004e6c0000004200 */
[----:B------:R-:W-:Y:S01]  /*12b00*/  FFMA.FTZ R28, R203, c[0x0][0x2d0], -R49 ;  /* 0x0000b400cb1c7a23 */ /* 0x000fe20000010831 */
[-C--:B------:R-:W-:Y:S03]  /*12b10*/  HMMA.16816.F32 R108, R32, R30.reuse, R108 ;  /* 0x0000001e206c723c */ /* 0x080fe6000000186c */
[----:B------:R2:W4:Y:S01]  /*12b20*/  MUFU.EX2 R199, R28 ;  /* 0x0000001c00c77308 */ /* 0x0005220000000800 */
[----:B------:R-:W-:Y:S02]  /*12b30*/  MOV R203, R177 ;  /* 0x000000b100cb7202 */ /* 0x000fe40000000f00 */
[----:B------:R-:W-:Y:S02]  /*12b40*/  MOV R177, R164 ;  /* 0x000000a400b17202 */ /* 0x000fe40000000f00 */
[C---:B------:R-:W-:Y:S05]  /*12b50*/  HMMA.16816.F32 R112, R24.reuse, R30, R112 ;  /* 0x0000001e1870723c */ /* 0x040fea0000001870 */
[----:B------:R5:W-:Y:S01]  /*12b60*/  MUFU.EX2 R164, R40 ;  /* 0x0000002800a47308 */ /* 0x000be20000000800 */
[--C-:B--2---:R-:W-:Y:S09]  /*12b70*/  FFMA.FTZ R28, R41, c[0x0][0x2d0], -R50.reuse ;  /* 0x0000b400291c7a23 */ /* 0x104ff20000010832 */
[----:B------:R2:W-:Y:S01]  /*12b80*/  MUFU.EX2 R166, R28 ;  /* 0x0000001c00a67308 */ /* 0x0005e20000000800 */
[-C--:B-1----:R-:W-:Y:S01]  /*12b90*/  HMMA.16816.F32 R116, R24, R36.reuse, R116 ;  /* 0x000000241874723c */ /* 0x082fe20000001874 */
[----:B-----5:R-:W-:Y:S07]  /*12ba0*/  LDSM.16.MT88.4 R40, [R226+0x2880] ;  /* 0x00288000e228783b */ /* 0x020fee0000004200 */
[C---:B------:R-:W-:Y:S07]  /*12bb0*/  HMMA.16816.F32 R120, R32.reuse, R36, R120 ;  /* 0x000000242078723c */ /* 0x040fee0000001878 */
[--C-:B------:R-:W-:Y:S01]  /*12bc0*/  FFMA.FTZ R36, R171, c[0x0][0x2d0], -R50.reuse ;  /* 0x0000b400ab247a23 */ /* 0x100fe20000010832 */
[-C--:B------:R-:W-:Y:S03]  /*12bd0*/  HMMA.16816.F32 R124, R32, R38.reuse, R124 ;  /* 0x00000026207c723c */ /* 0x080fe6000000187c */
[----:B------:R-:W1:Y:S01]  /*12be0*/  MUFU.EX2 R51, R36 ;  /* 0x0000002400337308 */ /* 0x000e620000000800 */
[----:B--2---:R-:W-:Y:S02]  /*12bf0*/  FFMA.FTZ R28, R44, c[0x0][0x2d0], -R50 ;  /* 0x0000b4002c1c7a23 */ /* 0x004fe40000010832 */
[----:B------:R-:W-:Y:S02]  /*12c00*/  LDSM.16.MT88.4 R44, [R228+0x2880] ;  /* 0x00288000e42c783b */ /* 0x000fe40000004200 */
[----:B------:R-:W-:Y:S04]  /*12c10*/  HMMA.16816.F32 R128, R24, R38, R128 ;  /* 0x000000261880723c */ /* 0x000fe80000001880 */
[----:B---3--:R-:W-:Y:S01]  /*12c20*/  F2FP.PACK_AB R32, R201, R218 ;  /* 0x000000dac920723e */ /* 0x008fe200000000ff */
[----:B------:R2:W3:Y:S01]  /*12c30*/  MUFU.EX2 R165, R28 ;  /* 0x0000001c00a57308 */ /* 0x0004e20000000800 */
[----:B----4-:R-:W-:Y:S02]  /*12c40*/  F2FP.PACK_AB R34, R199, R200 ;  /* 0x000000c8c722723e */ /* 0x010fe400000000ff */
[----:B------:R-:W-:Y:S04]  /*12c50*/  F2FP.PACK_AB R24, R251, R252 ;  /* 0x000000fcfb18723e */ /* 0x000fe800000000ff */
[----:B------:R-:W-:Y:S02]  /*12c60*/  F2FP.PACK_AB R25, R223, R250 ;  /* 0x000000fadf19723e */ /* 0x000fe400000000ff */
[----:B------:R-:W-:Y:S02]  /*12c70*/  F2FP.PACK_AB R26, R221, R222 ;  /* 0x000000dedd1a723e */ /* 0x000fe400000000ff */
[----:B------:R-:W-:Y:S02]  /*12c80*/  F2FP.PACK_AB R27, R219, R220 ;  /* 0x000000dcdb1b723e */ /* 0x000fe400000000ff */
[----:B-1----:R-:W-:Y:S01]  /*12c90*/  F2FP.PACK_AB R35, R51, R164 ;  /* 0x000000a43323723e */ /* 0x002fe200000000ff */
[----:B------:R-:W-:Y:S08]  /*12ca0*/  LDSM.16.MT88.4 R36, [R227+0x2880] ;  /* 0x00288000e324783b */ /* 0x000ff00000004200 */
[----:B--2---:R-:W1:Y:S01]  /*12cb0*/  LDSM.16.MT88.4 R28, [R225+0x2880] ;  /* 0x00288000e11c783b */ /* 0x004e620000004200 */
[----:B---3--:R-:W-:Y:S01]  /*12cc0*/  F2FP.PACK_AB R33, R165, R166 ;  /* 0x000000a6a521723e */ /* 0x008fe200000000ff */
[-C--:B-1----:R-:W-:Y:S08]  /*12cd0*/  HMMA.16816.F32 R4, R24, R28.reuse, R4 ;  /* 0x0000001c1804723c */ /* 0x082ff00000001804 */
        /* <DEDUP_REMOVED lines=8> */
[----:B------:R2:W-:Y:S01]  /*12d60*/  MUFU.EX2 R197, R40 ;  /* 0x0000002800c57308 */ /* 0x0005e20000000800 */
[----:B------:R-:W-:Y:S04]  /*12d70*/  MOV R208, R184 ;  /* 0x000000b800d07202 */ /* 0x000fe80000000f00 */
[C---:B------:R-:W-:Y:S08]  /*12d80*/  HMMA.16816.F32 R144, R24.reuse, R42, R144 ;  /* 0x0000002a1890723c */ /* 0x040ff00000001890 */
[-C--:B------:R-:W-:Y:S08]  /*12d90*/  HMMA.16816.F32 R148, R24, R44.reuse, R148 ;  /* 0x0000002c1894723c */ /* 0x080ff00000001894 */
[C---:B------:R-:W-:Y:S04]  /*12da0*/  HMMA.16816.F32 R152, R32.reuse, R44, R152 ;  /* 0x0000002c2098723c */ /* 0x040fe80000001898 */
[--C-:B--2---:R-:W-:Y:S02]  /*12db0*/  FFMA.FTZ R40, R209, c[0x0][0x2d0], -R23.reuse ;  /* 0x0000b400d1287a23 */ /* 0x104fe40000010817 */
[----:B------:R-:W2:Y:S02]  /*12dc0*/  LDL.LU R209, [R1+0x18] ;  /* 0x0000180001d17983 */ /* 0x000ea40000300800 */
[-C--:B------:R-:W-:Y:S01]  /*12dd0*/  HMMA.16816.F32 R156, R32, R46.reuse, R156 ;  /* 0x0000002e209c723c */ /* 0x080fe2000000189c */
[----:B------:R3:W-:Y:S07]  /*12de0*/  MUFU.EX2 R198, R40 ;  /* 0x0000002800c67308 */ /* 0x0007ee0000000800 */
[C---:B------:R-:W-:Y:S08]  /*12df0*/  HMMA.16816.F32 R160, R24.reuse, R46, R160 ;  /* 0x0000002e18a0723c */ /* 0x040ff000000018a0 */
[-C--:B------:R-:W-:Y:S08]  /*12e00*/  HMMA.16816.F32 R52, R24, R36.reuse, R52 ;  /* 0x000000241834723c */ /* 0x080ff00000001834 */
[C---:B------:R-:W-:Y:S01]  /*12e10*/  HMMA.16816.F32 R56, R32.reuse, R36, R56 ;  /* 0x000000242038723c */ /* 0x040fe20000001838 */
[----:B---3--:R-:W3:Y:S06]  /*12e20*/  LDSM.16.MT88.4 R40, [R226+0x4080] ;  /* 0x00408000e228783b */ /* 0x008eec0000004200 */
[--C-:B------:R-:W-:Y:S01]  /*12e30*/  FFMA.FTZ R36, R204, c[0x0][0x2d0], -R48.reuse ;  /* 0x0000b400cc247a23 */ /* 0x100fe20000010830 */
[-C--:B------:R-:W-:Y:S03]  /*12e40*/  HMMA.16816.F32 R60, R32, R38.reuse, R60 ;  /* 0x00000026203c723c */ /* 0x080fe6000000183c */
[----:B------:R4:W-:Y:S01]  /*12e50*/  MUFU.EX2 R196, R36 ;  /* 0x0000002400c47308 */ /* 0x0009e20000000800 */
[----:B------:R-:W-:Y:S04]  /*12e60*/  MOV R204, R183 ;  /* 0x000000b700cc7202 */ /* 0x000fe80000000f00 */
[C---:B------:R-:W-:Y:S08]  /*12e70*/  HMMA.16816.F32 R64, R24.reuse, R38, R64 ;  /* 0x000000261840723c */ /* 0x040ff00000001840 */
[-C--:B-1----:R-:W-:Y:S08]  /*12e80*/  HMMA.16816.F32 R68, R24, R28.reuse, R68 ;  /* 0x0000001c1844723c */ /* 0x082ff00000001844 */
[C---:B------:R-:W-:Y:S04]  /*12e90*/  HMMA.16816.F32 R72, R32.reuse, R28, R72 ;  /* 0x0000001c2048723c */ /* 0x040fe80000001848 */
[--C-:B----4-:R-:W-:Y:S01]  /*12ea0*/  FFMA.FTZ R36, R205, c[0x0][0x2d0], -R48.reuse ;  /* 0x0000b400cd247a23 */ /* 0x110fe20000010830 */
[----:B------:R-:W-:Y:S03]  /*12eb0*/  MOV R205, R182 ;  /* 0x000000b600cd7202 */ /* 0x000fe60000000f00 */
[-C--:B------:R-:W-:Y:S01]  /*12ec0*/  HMMA.16816.F32 R76, R32, R30.reuse, R76 ;  /* 0x0000001e204c723c */ /* 0x080fe2000000184c */
[----:B------:R1:W-:Y:S07]  /*12ed0*/  MUFU.EX2 R195, R36 ;  /* 0x0000002400c37308 */ /* 0x0003ee0000000800 */
[C---:B------:R-:W-:Y:S01]  /*12ee0*/  HMMA.16816.F32 R80, R24.reuse, R30, R80 ;  /* 0x0000001e1850723c */ /* 0x040fe20000001850 */
[----:B------:R-:W-:Y:S07]  /*12ef0*/  LDSM.16.MT88.4 R28, [R227+0x4080] ;  /* 0x00408000e31c783b */ /* 0x000fee0000004200 */
[-C--:B---3--:R-:W-:Y:S08]  /*12f00*/  HMMA.16816.F32 R84, R24, R40.reuse, R84 ;  /* 0x000000281854723c */ /* 0x088ff00000001854 */
[C---:B------:R-:W-:Y:S04]  /*12f10*/  HMMA.16816.F32 R88, R32.reuse, R40, R88 ;  /* 0x000000282058723c */ /* 0x040fe80000001858 */
[--C-:B-1----:R-:W-:Y:S01]  /*12f20*/  FFMA.FTZ R36, R215, c[0x0][0x2d0], -R23.reuse ;  /* 0x0000b400d7247a23 */ /* 0x102fe20000010817 */
[----:B------:R-:W-:Y:S01]  /*12f30*/  MOV R215, R181 ;  /* 0x000000b500d77202 */ /* 0x000fe20000000f00 */
[----:B------:R-:W-:Y:S01]  /*12f40*/  FFMA.FTZ R23, R217, c[0x0][0x2d0], -R23 ;  /* 0x0000b400d9177a23 */ /* 0x000fe20000010817 */
[----:B------:R-:W-:Y:S01]  /*12f50*/  MOV R217, R180 ;  /* 0x000000b400d97202 */ /* 0x000fe20000000f00 */
[-C--:B------:R-:W-:Y:S01]  /*12f60*/  HMMA.16816.F32 R92, R32, R42.reuse, R92 ;  /* 0x0000002a205c723c */ /* 0x080fe2000000185c */
[----:B------:R1:W-:Y:S07]  /*12f70*/  MUFU.EX2 R194, R36 ;  /* 0x0000002400c27308 */ /* 0x0003ee0000000800 */
[C---:B------:R-:W-:Y:S01]  /*12f80*/  HMMA.16816.F32 R96, R24.reuse, R42, R96 ;  /* 0x0000002a1860723c */ /* 0x040fe20000001860 */
[----:B------:R-:W-:Y:S02]  /*12f90*/  LDSM.16.MT88.4 R40, [R227+0x3080] ;  /* 0x00308000e328783b */ /* 0x000fe40000004200 */
[----:B------:R3:W-:Y:S06]  /*12fa0*/  MUFU.EX2 R193, R23 ;  /* 0x0000001700c17308 */ /* 0x0007ec0000000800 */
[----:B-1----:R-:W1:Y:S03]  /*12fb0*/  LDSM.16.MT88.4 R36, [R228+0x4080] ;  /* 0x00408000e424783b */ /* 0x002e660000004200 */
[--C-:B---3--:R-:W-:Y:S01]  /*12fc0*/  FFMA.FTZ R23, R210, c[0x0][0x2d0], -R48.reuse ;  /* 0x0000b400d2177a23 */ /* 0x108fe20000010830 */
[----:B------:R-:W-:Y:S01]  /*12fd0*/  MOV R210, R179 ;  /* 0x000000b300d27202 */ /* 0x000fe20000000f00 */
[----:B------:R-:W-:Y:S01]  /*12fe0*/  FFMA.FTZ R48, R214, c[0x0][0x2d0], -R48 ;  /* 0x0000b400d6307a23 */ /* 0x000fe20000010830 */
[----:B------:R-:W-:Y:S01]  /*12ff0*/  MOV R214, R170 ;  /* 0x000000aa00d67202 */ /* 0x000fe20000000f00 */
[----:B------:R3:W-:Y:S10]  /*13000*/  MUFU.EX2 R171, R23 ;  /* 0x0000001700ab7308 */ /* 0x0007f40000000800 */
[----:B------:R-:W-:Y:S01]  /*13010*/  MUFU.EX2 R170, R48 ;  /* 0x0000003000aa7308 */ /* 0x000fe20000000800 */
[--C-:B---3--:R-:W-:Y:S01]  /*13020*/  FFMA.FTZ R23, R211, c[0x0][0x2d0], -R49.reuse ;  /* 0x0000b400d3177a23 */ /* 0x108fe20000010831 */
[-C--:B-1----:R-:W-:Y:S01]  /*13030*/  HMMA.16816.F32 R100, R24, R36.reuse, R100 ;  /* 0x000000241864723c */ /* 0x082fe20000001864 */
[----:B------:R-:W3:Y:S07]  /*13040*/  LDL.LU R211, [R1+0x14] ;  /* 0x0000140001d37983 */ /* 0x000eee0000300800 */
[----:B------:R1:W-:Y:S01]  /*13050*/  MUFU.EX2 R48, R23 ;  /* 0x0000001700307308 */ /* 0x0003e20000000800 */
[C---:B------:R-:W-:Y:S08]  /*13060*/  HMMA.16816.F32 R104, R32.reuse, R36, R104 ;  /* 0x000000242068723c */ /* 0x040ff00000001868 */
[-C--:B------:R-:W-:Y:S08]  /*13070*/  HMMA.16816.F32 R108, R32, R38.reuse, R108 ;  /* 0x00000026206c723c */ /* 0x080ff0000000186c */
[C---:B------:R-:W-:Y:S01]  /*13080*/  HMMA.16816.F32 R112, R24.reuse, R38, R112 ;  /* 0x000000261870723c */ /* 0x040fe20000001870 */
[----:B------:R-:W-:Y:S03]  /*13090*/  LDSM.16.MT88.4 R36, [R228+0x3080] ;  /* 0x00308000e424783b */ /* 0x000fe60000004200 */
[--C-:B-1----:R-:W-:Y:S01]  /*130a0*/  FFMA.FTZ R23, R212, c[0x0][0x2d0], -R49.reuse ;  /* 0x0000b400d4177a23 */ /* 0x102fe20000010831 */
[----:B------:R-:W-:Y:S03]  /*130b0*/  MOV R212, R178 ;  /* 0x000000b200d47202 */ /* 0x000fe60000000f00 */
[-C--:B------:R-:W-:Y:S01]  /*130c0*/  HMMA.16816.F32 R116, R24, R28.reuse, R116 ;  /* 0x0000001c1874723c */ /* 0x080fe20000001874 */
[----:B------:R1:W4:Y:S07]  /*130d0*/  MUFU.EX2 R47, R23 ;  /* 0x00000017002f7308 */ /* 0x00032e0000000800 */
[C---:B------:R-:W-:Y:S08]  /*130e0*/  HMMA.16816.F32 R120, R32.reuse, R28, R120 ;  /* 0x0000001c2078723c */ /* 0x040ff00000001878 */
[-C--:B------:R-:W-:Y:S01]  /*130f0*/  HMMA.16816.F32 R124, R32, R30.reuse, R124 ;  /* 0x0000001e207c723c */ /* 0x080fe2000000187c */
[----:B------:R-:W5:Y:S07]  /*13100*/  LDSM.16.MT88.4 R32, [R226+0x3080] ;  /* 0x00308000e220783b */ /* 0x000f6e0000004200 */
[----:B------:R-:W-:Y:S04]  /*13110*/  HMMA.16816.F32 R128, R24, R30, R128 ;  /* 0x0000001e1880723c */ /* 0x000fe80000001880 */
[--C-:B-1----:R-:W-:Y:S01]  /*13120*/  FFMA.FTZ R23, R213, c[0x0][0x2d0], -R49.reuse ;  /* 0x0000b400d5177a23 */ /* 0x102fe20000010831 */
[----:B----4-:R-:W-:Y:S01]  /*13130*/  F2FP.PACK_AB R28, R47, R48 ;  /* 0x000000302f1c723e */ /* 0x010fe200000000ff */
[----:B------:R-:W4:Y:S01]  /*13140*/  LDL.LU R213, [R1+0xc] ;  /* 0x00000c0001d57983 */ /* 0x000f220000300800 */
[----:B------:R-:W-:Y:S01]  /*13150*/  FFMA.FTZ R49, R216, c[0x0][0x2d0], -R49 ;  /* 0x0000b400d8317a23 */ /* 0x000fe20000010831 */
[----:B------:R1:W-:Y:S01]  /*13160*/  MUFU.EX2 R46, R23 ;  /* 0x00000017002e7308 */ /* 0x0003e20000000800 */
[----:B------:R-:W-:Y:S03]  /*13170*/  F2FP.PACK_AB R24, R198, R197 ;  /* 0x000000c5c618723e */ /* 0x000fe600000000ff */
[----:B------:R-:W-:Y:S02]  /*13180*/  F2FP.PACK_AB R25, R195, R196 ;  /* 0x000000c4c319723e */ /* 0x000fe400000000ff */
[----:B------:R-:W-:Y:S02]  /*13190*/  F2FP.PACK_AB R26, R193, R194 ;  /* 0x000000c2c11a723e */ /* 0x000fe400000000ff */
[----:B------:R-:W-:Y:S02]  /*131a0*/  F2FP.PACK_AB R27, R170, R171 ;  /* 0x000000abaa1b723e */ /* 0x000fe400000000ff */
[----:B------:R-:W5:Y:S01]  /*131b0*/  MUFU.EX2 R49, R49 ;  /* 0x0000003100317308 */ /* 0x000f620000000800 */
[----:B------:R-:W-:Y:S01]  /*131c0*/  MOV R216, R177 ;  /* 0x000000b100d87202 */ /* 0x000fe20000000f00 */
[--C-:B-1----:R-:W-:Y:S02]  /*131d0*/  FFMA.FTZ R23, R172, c[0x0][0x2d0], -R50.reuse ;  /* 0x0000b400ac177a23 */ /* 0x102fe40000010832 */
[----:B------:R-:W4:Y:S06]  /*131e0*/  LDL.LU R172, [R1+0x10] ;  /* 0x0000100001ac7983 */ /* 0x000f2c0000300800 */
[----:B------:R1:W-:Y:S01]  /*131f0*/  MUFU.EX2 R44, R23 ;  /* 0x00000017002c7308 */ /* 0x0003e20000000800 */
[----:B-----5:R-:W-:Y:S01]  /*13200*/  F2FP.PACK_AB R30, R49, R46 ;  /* 0x0000002e311e723e */ /* 0x020fe200000000ff */
[--C-:B-1----:R-:W-:Y:S01]  /*13210*/  FFMA.FTZ R23, R174, c[0x0][0x2d0], -R50.reuse ;  /* 0x0000b400ae177a23 */ /* 0x102fe20000010832 */
[----:B------:R-:W-:Y:S02]  /*13220*/  MOV R174, R176 ;  /* 0x000000b000ae7202 */ /* 0x000fe40000000f00 */
[-C--:B------:R-:W-:Y:S05]  /*13230*/  HMMA.16816.F32 R176, R24, R188.reuse, R4 ;  /* 0x000000bc18b0723c */ /* 0x080fea0000001804 */
[----:B------:R1:W5:Y:S01]  /*13240*/  MUFU.EX2 R45, R23 ;  /* 0x00000017002d7308 */ /* 0x0003620000000800 */
[----:B------:R-:W2:Y:S01]  /*13250*/  LDSM.16.MT88.4 R4, [R225+0x4880] ;  /* 0x00488000e104783b */ /* 0x000ea20000004200 */
[--C-:B-1----:R-:W-:Y:S01]  /*13260*/  FFMA.FTZ R23, R173, c[0x0][0x2d0], -R50.reuse ;  /* 0x0000b400ad177a23 */ /* 0x102fe20000010832 */
[----:B-----5:R-:W-:Y:S01]  /*13270*/  F2FP.PACK_AB R29, R45, R44 ;  /* 0x0000002c2d1d723e */ /* 0x020fe200000000ff */
[----:B------:R-:W-:Y:S06]  /*13280*/  FFMA.FTZ R50, R22, c[0x0][0x2d0], -R50 ;  /* 0x0000b40016327a23 */ /* 0x000fec0000010832 */
[----:B------:R-:W-:Y:S10]  /*13290*/  MUFU.EX2 R23, R23 ;  /* 0x0000001700177308 */ /* 0x000ff40000000800 */
[----:B------:R-:W1:Y:S02]  /*132a0*/  MUFU.EX2 R50, R50 ;  /* 0x0000003200327308 */ /* 0x000e640000000800 */
[----:B-1----:R-:W-:Y:S07]  /*132b0*/  F2FP.PACK_AB R31, R50, R23 ;  /* 0x00000017321f723e */ /* 0x002fee00000000ff */
[C---:B------:R-:W-:Y:S01]  /*132c0*/  HMMA.16816.F32 R180, R28.reuse, R188, R8 ;  /* 0x000000bc1cb4723c */ /* 0x040fe20000001808 */
[----:B------:R-:W1:Y:S07]  /*132d0*/  LDSM.16.MT88.4 R8, [R226+0x4880] ;  /* 0x00488000e208783b */ /* 0x000e6e0000004200 */
[-C--:B------:R-:W-:Y:S01]  /*132e0*/  HMMA.16816.F32 R184, R28, R190.reuse, R12 ;  /* 0x000000be1cb8723c */ /* 0x080fe2000000180c */
[----:B------:R-:W5:Y:S07]  /*132f0*/  LDSM.16.MT88.4 R12, [R228+0x4880] ;  /* 0x00488000e40c783b */ /* 0x000f6e0000004200 */
[C---:B------:R-:W-:Y:S01]  /*13300*/  HMMA.16816.F32 R188, R24.reuse, R190, R16 ;  /* 0x000000be18bc723c */ /* 0x040fe20000001810 */
[----:B------:R-:W1:Y:S07]  /*13310*/  LDSM.16.MT88.4 R16, [R227+0x4880] ;  /* 0x00488000e310783b */ /* 0x000e6e0000004200 */
        /* <DEDUP_REMOVED lines=12> */
[-C--:B--2---:R-:W-:Y:S08]  /*133e0*/  HMMA.16816.F32 R68, R24, R4.reuse, R68 ;  /* 0x000000041844723c */ /* 0x084ff00000001844 */
[C---:B------:R-:W-:Y:S07]  /*133f0*/  HMMA.16816.F32 R72, R28.reuse, R4, R72 ;  /* 0x000000041c48723c */ /* 0x040fee0000001848 */
[----:B---3--:R-:W-:Y:S01]  /*13400*/  FFMA.FTZ R4, R2, R211, R212 ;  /* 0x000000d302047223 */ /* 0x008fe200000100d4 */
[-C--:B------:R-:W-:Y:S04]  /*13410*/  HMMA.16816.F32 R76, R28, R6.reuse, R76 ;  /* 0x000000061c4c723c */ /* 0x080fe8000000184c */
[----:B------:R-:W-:Y:S04]  /*13420*/  FADD.FTZ R4, R217, R4 ;  /* 0x00000004d9047221 */ /* 0x000fe80000010000 */
[C---:B------:R-:W-:Y:S04]  /*13430*/  HMMA.16816.F32 R80, R24.reuse, R6, R80 ;  /* 0x000000061850723c */ /* 0x040fe80000001850 */
[----:B------:R-:W-:Y:S02]  /*13440*/  FADD.FTZ R5, R204, R4 ;  /* 0x00000004cc057221 */ /* 0x000fe40000010000 */
[----:B------:R-:W-:Y:S02]  /*13450*/  FFMA.FTZ R4, R0, R209, R175 ;  /* 0x000000d100047223 */ /* 0x000fe400000100af */
[-C--:B-1----:R-:W-:Y:S04]  /*13460*/  HMMA.16816.F32 R84, R24, R8.reuse, R84 ;  /* 0x000000081854723c */ /* 0x082fe80000001854 */
[----:B------:R-:W-:Y:S02]  /*13470*/  FADD.FTZ R0, R202, R5 ;  /* 0x00000005ca007221 */ /* 0x000fe40000010000 */
[----:B------:R-:W-:Y:S02]  /*13480*/  FADD.FTZ R4, R192, R4 ;  /* 0x00000004c0047221 */ /* 0x000fe40000010000 */
[C---:B------:R-:W-:Y:S04]  /*13490*/  HMMA.16816.F32 R88, R28.reuse, R8, R88 ;  /* 0x000000081c58723c */ /* 0x040fe80000001858 */
[----:B------:R-:W-:Y:S02]  /*134a0*/  FADD.FTZ R4, R206, R4 ;  /* 0x00000004ce047221 */ /* 0x000fe40000010000 */
[----:B------:R-:W-:Y:S02]  /*134b0*/  FADD.FTZ R5, R218, R0 ;  /* 0x00000000da057221 */ /* 0x000fe40000010000 */
[-C--:B------:R-:W-:Y:S04]  /*134c0*/  HMMA.16816.F32 R92, R28, R10.reuse, R92 ;  /* 0x0000000a1c5c723c */ /* 0x080fe8000000185c */
[----:B----4-:R-:W-:Y:S02]  /*134d0*/  FFMA.FTZ R20, R20, R213, R216 ;  /* 0x000000d514147223 */ /* 0x010fe400000100d8 */
[----:B------:R-:W-:Y:S02]  /*134e0*/  FADD.FTZ R4, R207, R4 ;  /* 0x00000004cf047221 */ /* 0x000fe40000010000 */
[----:B------:R-:W-:Y:S01]  /*134f0*/  FADD.FTZ R20, R210, R20 ;  /* 0x00000014d2147221 */ /* 0x000fe20000010000 */
[C---:B------:R-:W-:Y:S04]  /*13500*/  HMMA.16816.F32 R96, R24.reuse, R10, R96 ;  /* 0x0000000a1860723c */ /* 0x040fe80000001860 */
[----:B------:R-:W-:Y:S02]  /*13510*/  FADD.FTZ R20, R205, R20 ;  /* 0x00000014cd147221 */ /* 0x000fe40000010000 */
[----:B------:R-:W-:Y:S01]  /*13520*/  FADD.FTZ R4, R166, R4 ;  /* 0x00000004a6047221 */ /* 0x000fe20000010000 */
[----:B------:R-:W-:Y:S01]  /*13530*/  MOV R166, R167 ;  /* 0x000000a700a67202 */ /* 0x000fe20000000f00 */
[----:B------:R-:W-:Y:S01]  /*13540*/  FADD.FTZ R5, R201, R5 ;  /* 0x00000005c9057221 */ /* 0x000fe20000010000 */
[-C--:B-----5:R-:W-:Y:S03]  /*13550*/  HMMA.16816.F32 R100, R24, R12.reuse, R100 ;  /* 0x0000000c1864723c */ /* 0x0a0fe60000001864 */
[----:B------:R-:W-:Y:S01]  /*13560*/  FADD.FTZ R4, R165, R4 ;  /* 0x00000004a5047221 */ /* 0x000fe20000010000 */
[----:B------:R-:W-:Y:S03]  /*13570*/  MOV R165, R168 ;  /* 0x000000a800a57202 */ /* 0x000fe60000000f00 */
[----:B------:R-:W-:Y:S01]  /*13580*/  FADD.FTZ R4, R164, R4 ;  /* 0x00000004a4047221 */ /* 0x000fe20000010000 */
[C---:B------:R-:W-:Y:S04]  /*13590*/  HMMA.16816.F32 R104, R28.reuse, R12, R104 ;  /* 0x0000000c1c68723c */ /* 0x040fe80000001868 */
[----:B------:R-:W-:Y:S01]  /*135a0*/  FADD.FTZ R4, R51, R4 ;  /* 0x0000000433047221 */ /* 0x000fe20000010000 */
[----:B------:R-:W-:Y:S01]  /*135b0*/  MOV R164, R169 ;  /* 0x000000a900a47202 */ /* 0x000fe20000000f00 */
[----:B------:R-:W-:Y:S02]  /*135c0*/  FFMA.FTZ R21, R21, R172, R174 ;  /* 0x000000ac15157223 */ /* 0x000fe400000100ae */
        /* <DEDUP_REMOVED lines=8> */
[-C--:B------:R-:W-:Y:S03]  /*13650*/  HMMA.16816.F32 R116, R24, R16.reuse, R116 ;  /* 0x000000101874723c */ /* 0x080fe60000001874 */
[----:B------:R-:W-:Y:S02]  /*13660*/  FADD.FTZ R7, R250, R2 ;  /* 0x00000002fa077221 */ /* 0x000fe40000010000 */
[----:B------:R-:W-:Y:S02]  /*13670*/  FADD.FTZ R2, R251, R6 ;  /* 0x00000006fb027221 */ /* 0x000fe40000010000 */
        /* <DEDUP_REMOVED lines=20> */
[----:B------:R1:W-:Y:S01]  /*137c0*/  STL [R1+0x10], R5 ;  /* 0x0000100501007387 */ /* 0x0003e20000100800 */
[----:B------:R-:W-:Y:S02]  /*137d0*/  FADD.FTZ R2, R46, R2 ;  /* 0x000000022e027221 */ /* 0x000fe40000010000 */
[----:B------:R-:W-:Y:S01]  /*137e0*/  FADD.FTZ R4, R170, R4 ;  /* 0x00000004aa047221 */ /* 0x000fe20000010000 */
[----:B------:R-:W-:Y:S01]  /*137f0*/  MOV R170, R3 ;  /* 0x0000000300aa7202 */ /* 0x000fe20000000f00 */
[----:B------:R-:W-:Y:S02]  /*13800*/  FADD.FTZ R2, R49, R2 ;  /* 0x0000000231027221 */ /* 0x000fe40000010000 */
[----:B------:R-:W-:Y:S01]  /*13810*/  FADD.FTZ R0, R23, R0 ;  /* 0x0000000017007221 */ /* 0x000fe20000010000 */
[----:B------:R1:W-:Y:S03]  /*13820*/  STL [R1+0xc], R4 ;  /* 0x00000c0401007387 */ /* 0x0003e60000100800 */
[----:B------:R-:W-:Y:S01]  /*13830*/  FADD.FTZ R0, R50, R0 ;  /* 0x0000000032007221 */ /* 0x000fe20000010000 */
[----:B------:R1:W-:Y:S04]  /*13840*/  STL [R1+0x14], R2 ;  /* 0x0000140201007387 */ /* 0x0003e80000100800 */
[----:B------:R1:W-:Y:S01]  /*13850*/  STL [R1+0x18], R0 ;  /* 0x0000180001007387 */ /* 0x0003e20000100800 */
[----:B------:R-:W-:-:S05]  /*13860*/  @P0 BRA `(.L_x_1015) ;  /* 0xffffb5d000000947 */ /* 0x000fca000383ffff */
.L_x_997:
[----:B-1----:R-:W2:Y:S04]  /*13870*/  LDL.LU R0, [R1+0x10] ;  /* 0x0000100001007983 */ /* 0x002ea80000300800 */
        /* <DEDUP_REMOVED lines=10> */
[----:B----4-:R-:W3:Y:S04]  /*13920*/  SHFL.BFLY PT, R6, R8, 0x2, 0x1f ;  /* 0x0c401f0008067f89 */ /* 0x010ee800000e0000 */
[----:B------:R-:W4:Y:S01]  /*13930*/  SHFL.BFLY PT, R2, R7, 0x2, 0x1f ;  /* 0x0c401f0007027f89 */ /* 0x000f2200000e0000 */
[----:B-1----:R-:W-:-:S02]  /*13940*/  FADD.FTZ R5, R5, R0 ;  /* 0x0000000005057221 */ /* 0x002fc40000010000 */
[----:B--2---:R-:W-:-:S03]  /*13950*/  FADD.FTZ R9, R9, R4 ;  /* 0x0000000409097221 */ /* 0x004fc60000010000 */
[----:B------:R-:W1:Y:S01]  /*13960*/  SHFL.BFLY PT, R0, R5, 0x1, 0x1f ;  /* 0x0c201f0005007f89 */ /* 0x000e6200000e0000 */
[----:B---3--:R-:W-:-:S03]  /*13970*/  FADD.FTZ R6, R6, R8 ;  /* 0x0000000806067221 */ /* 0x008fc60000010000 */
[----:B------:R-:W2:Y:S01]  /*13980*/  SHFL.BFLY PT, R4, R9, 0x1, 0x1f ;  /* 0x0c201f0009047f89 */ /* 0x000ea200000e0000 */
[----:B----4-:R-:W-:-:S03]  /*13990*/  FADD.FTZ R2, R2, R7 ;  /* 0x0000000702027221 */ /* 0x010fc60000010000 */
[----:B------:R-:W3:Y:S04]  /*139a0*/  SHFL.BFLY PT, R7, R6, 0x1, 0x1f ;  /* 0x0c201f0006077f89 */ /* 0x000ee800000e0000 */
[----:B------:R-:W4:Y:S01]  /*139b0*/  SHFL.BFLY PT, R8, R2, 0x1, 0x1f ;  /* 0x0c201f0002087f89 */ /* 0x000f2200000e0000 */
[----:B-1----:R-:W-:Y:S01]  /*139c0*/  FADD.FTZ R5, R5, R0 ;  /* 0x0000000005057221 */ /* 0x002fe20000010000 */
[----:B------:R-:W-:Y:S01]  /*139d0*/  MOV R0, RZ ;  /* 0x000000ff00007202 */ /* 0x000fe20000000f00 */
[----:B--2---:R-:W-:-:S03]  /*139e0*/  FADD.FTZ R9, R9, R4 ;  /* 0x0000000409097221 */ /* 0x004fc60000010000 */
[----:B------:R-:W-:Y:S02]  /*139f0*/  FSETP.NE.FTZ.AND P3, PT, R5, RZ, PT ;  /* 0x000000ff0500720b */ /* 0x000fe40003f75000 */
[----:B------:R-:W-:Y:S01]  /*13a00*/  MOV R4, RZ ;  /* 0x000000ff00047202 */ /* 0x000fe20000000f00 */
[----:B---3--:R-:W-:Y:S01]  /*13a10*/  FADD.FTZ R6, R6, R7 ;  /* 0x0000000706067221 */ /* 0x008fe20000010000 */
[----:B------:R-:W-:Y:S01]  /*13a20*/  FSETP.NE.FTZ.AND P2, PT, R9, RZ, PT ;  /* 0x000000ff0900720b */ /* 0x000fe20003f55000 */
[----:B----4-:R-:W-:-:S03]  /*13a30*/  FADD.FTZ R8, R2, R8 ;  /* 0x0000000802087221 */ /* 0x010fc60000010000 */
[----:B------:R-:W-:Y:S02]  /*13a40*/  FSETP.NE.FTZ.AND P1, PT, R6, RZ, PT ;  /* 0x000000ff0600720b */ /* 0x000fe40003f35000 */
[----:B------:R-:W-:-:S03]  /*13a50*/  MOV R2, RZ ;  /* 0x000000ff00027202 */ /* 0x000fc60000000f00 */
[----:B------:R-:W1:Y:S01]  /*13a60*/  @P3 MUFU.RCP R0, R5 ;  /* 0x0000000500003308 */ /* 0x000e620000001000 */
[----:B------:R-:W-:-:S07]  /*13a70*/  FSETP.NE.FTZ.AND P0, PT, R8, RZ, PT ;  /* 0x000000ff0800720b */ /* 0x000fce0003f15000 */
[----:B------:R-:W-:Y:S01]  /*13a80*/  @P2 MUFU.RCP R4, R9 ;  /* 0x0000000900042308 */ /* 0x000fe20000001000 */
[----:B-1----:R-:W-:-:S07]  /*13a90*/  FMUL.FTZ R176, R0, R176 ;  /* 0x000000b000b07220 */ /* 0x002fce0000410000 */
[----:B------:R-:W1:Y:S01]  /*13aa0*/  @P1 MUFU.RCP R2, R6 ;  /* 0x0000000600021308 */ /* 0x000e620000001000 */
[C---:B------:R-:W-:Y:S02]  /*13ab0*/  FMUL.FTZ R46, R0.reuse, R177 ;  /* 0x000000b1002e7220 */ /* 0x040fe40000410000 */
[C---:B------:R-:W-:Y:S02]  /*13ac0*/  FMUL.FTZ R188, R0.reuse, R188 ;  /* 0x000000bc00bc7220 */ /* 0x040fe40000410000 */
[C---:B------:R-:W-:Y:S02]  /*13ad0*/  FMUL.FTZ R44, R0.reuse, R189 ;  /* 0x000000bd002c7220 */ /* 0x040fe40000410000 */
[C---:B------:R-:W-:Y:S01]  /*13ae0*/  FMUL.FTZ R132, R0.reuse, R132 ;  /* 0x0000008400847220 */ /* 0x040fe20000410000 */
[----:B------:R-:W-:Y:S01]  /*13af0*/  @P1 MUFU.LG2 R7, R6 ;  /* 0x0000000600071308 */ /* 0x000fe20000000c00 */
[C---:B------:R-:W-:Y:S02]  /*13b00*/  FMUL.FTZ R48, R0.reuse, R133 ;  /* 0x0000008500307220 */ /* 0x040fe40000410000 */
        /* <DEDUP_REMOVED lines=12> */
[C---:B------:R-:W-:Y:S01]  /*13bd0*/  FMUL.FTZ R68, R0.reuse, R68 ;  /* 0x0000004400447220 */ /* 0x040fe20000410000 */
[----:B------:R-:W-:Y:S01]  /*13be0*/  @P0 MUFU.LG2 R6, R8 ;  /* 0x0000000800060308 */ /* 0x000fe20000000c00 */
        /* <DEDUP_REMOVED lines=19> */
[----:B------:R1:W2:Y:S01]  /*13d20*/  @P0 MUFU.RCP R0, R8 ;  /* 0x0000000800000308 */ /* 0x0002a20000001000 */
[C---:B------:R-:W-:Y:S02]  /*13d30*/  FMUL.FTZ R185, R2.reuse, R185 ;  /* 0x000000b902b97220 */ /* 0x040fe40000410000 */
[C---:B------:R-:W-:Y:S02]  /*13d40*/  FMUL.FTZ R136, R2.reuse, R136 ;  /* 0x0000008802887220 */ /* 0x040fe40000410000 */
[C---:B------:R-:W-:Y:S02]  /*13d50*/  FMUL.FTZ R137, R2.reuse, R137 ;  /* 0x0000008902897220 */ /* 0x040fe40000410000 */
[----:B------:R-:W-:-:S02]  /*13d60*/  FMUL.FTZ R140, R2, R140 ;  /* 0x0000008c028c7220 */ /* 0x000fc40000410000 */
[C---:B------:R-:W-:Y:S02]  /*13d70*/  FMUL.FTZ R141, R2.reuse, R141 ;  /* 0x0000008d028d7220 */ /* 0x040fe40000410000 */
[C---:B------:R-:W-:Y:S02]  /*13d80*/  FMUL.FTZ R152, R2.reuse, R152 ;  /* 0x0000009802987220 */ /* 0x040fe40000410000 */
[C---:B------:R-:W-:Y:S02]  /*13d90*/  FMUL.FTZ R153, R2.reuse, R153 ;  /* 0x0000009902997220 */ /* 0x040fe40000410000 */
[C---:B------:R-:W-:Y:S01]  /*13da0*/  FMUL.FTZ R156, R2.reuse, R156 ;  /* 0x0000009c029c7220 */ /* 0x040fe20000410000 */
[----:B-1----:R-:W-:Y:S01]  /*13db0*/  @P0 MOV R8, 0x3f317218 ;  /* 0x3f31721800080802 */ /* 0x002fe20000000f00 */
        /* <DEDUP_REMOVED lines=55> */
[C---:B--2---:R-:W-:Y:S02]  /*14130*/  FMUL.FTZ R182, R0.reuse, R182 ;  /* 0x000000b600b67220 */ /* 0x044fe40000410000 */
        /* <DEDUP_REMOVED lines=30> */
[----:B------:R-:W-:Y:S01]  /*14320*/  FMUL.FTZ R127, R0, R127 ;  /* 0x0000007f007f7220 */ /* 0x000fe20000410000 */
[----:B------:R-:W-:Y:S01]  /*14330*/  @P1 MOV R0, 0x3f317218 ;  /* 0x3f31721800001802 */ /* 0x000fe20000000f00 */
[----:B------:R-:W-:-:S02]  /*14340*/  @P2 FMUL.FTZ R5, R2, c[0x0][0x2d0] ;  /* 0x0000b40002052a20 */ /* 0x000fc40000410000 */
[----:B------:R-:W-:Y:S02]  /*14350*/  @P3 FMUL.FTZ R10, R4, c[0x0][0x2d0] ;  /* 0x0000b400040a3a20 */ /* 0x000fe40000410000 */
[----:B------:R-:W-:Y:S02]  /*14360*/  @P1 FMUL.FTZ R2, R0, c[0x0][0x2d0] ;  /* 0x0000b40000021a20 */ /* 0x000fe40000410000 */
[----:B------:R-:W-:Y:S02]  /*14370*/  @P3 FMUL.FTZ R11, R11, 0.69314718246459960938 ;  /* 0x3f3172180b0b3820 */ /* 0x000fe40000410000 */
[----:B------:R-:W-:Y:S02]  /*14380*/  @P2 FMUL.FTZ R9, R9, 0.69314718246459960938 ;  /* 0x3f31721809092820 */ /* 0x000fe40000410000 */
[----:B------:R-:W-:Y:S02]  /*14390*/  @P1 FMUL.FTZ R7, R7, 0.69314718246459960938 ;  /* 0x3f31721807071820 */ /* 0x000fe40000410000 */
[----:B------:R-:W-:-:S02]  /*143a0*/  @P0 FMUL.FTZ R4, R6, 0.69314718246459960938 ;  /* 0x3f31721806040820 */ /* 0x000fc40000410000 */
[----:B------:R-:W-:Y:S02]  /*143b0*/  @P0 FMUL.FTZ R0, R8, c[0x0][0x2d0] ;  /* 0x0000b40008000a20 */ /* 0x000fe40000410000 */
[----:B------:R-:W-:Y:S02]  /*143c0*/  @P3 FFMA.FTZ R37, R10, R169, R11 ;  /* 0x000000a90a253223 */ /* 0x000fe4000001000b */
[----:B------:R-:W-:Y:S02]  /*143d0*/  @P2 FFMA.FTZ R38, R5, R168, R9 ;  /* 0x000000a805262223 */ /* 0x000fe40000010009 */
[----:B------:R-:W-:Y:S02]  /*143e0*/  @P1 FFMA.FTZ R39, R2, R167, R7 ;  /* 0x000000a702271223 */ /* 0x000fe40000010007 */
[----:B------:R-:W-:Y:S02]  /*143f0*/  @P0 FFMA.FTZ R40, R0, R3, R4 ;  /* 0x0000000300280223 */ /* 0x000fe40000010004 */
.L_x_949:
[----:B------:R-:W-:Y:S01]  /*14400*/  USHF.R.S32.HI UR6, URZ, 0x1f, UR10 ;  /* 0x0000001f3f067899 */ /* 0x000fe2000801140a */
[----:B------:R-:W-:Y:S05]  /*14410*/  @P4 BRA `(.L_x_1016) ;  /* 0x00001b4000004947 */ /* 0x000fea0003800000 */
[----:B------:R-:W3:Y:S01]  /*14420*/  S2R R12, SR_TID.X ;  /* 0x00000000000c7919 */ /* 0x000ee20000002100 */
[----:B------:R-:W-:Y:S01]  /*14430*/  ULDC.64 UR4, c[0x0][0x490] ;  /* 0x0001240000047ab9 */ /* 0x000fe20000000a00 */
[----:B------:R-:W-:Y:S01]  /*14440*/  F2FP.PACK_AB R42, R42, R52 ;  /* 0x000000342a2a723e */ /* 0x000fe200000000ff */
[----:B------:R-:W-:Y:S01]  /*14450*/  UIMAD UR7, UR6, UR4, URZ ;  /* 0x00000004060772a4 */ /* 0x000fe2000f8e023f */
[----:B------:R-:W4:Y:S01]  /*14460*/  S2R R14, SR_CTAID.Z ;  /* 0x00000000000e7919 */ /* 0x000f220000002700 */
[----:B------:R-:W-:Y:S01]  /*14470*/  UIMAD.WIDE.U32 UR8, UR10, UR4, URZ ;  /* 0x000000040a0872a5 */ /* 0x000fe2000f8e003f */
[----:B------:R-:W-:Y:S01]  /*14480*/  F2FP.PACK_AB R35, R35, R80 ;  /* 0x000000502323723e */ /* 0x000fe200000000ff */
[----:B------:R-:W-:Y:S01]  /*14490*/  UIMAD UR7, UR10, UR5, UR7 ;  /* 0x000000050a0772a4 */ /* 0x000fe2000f8e0207 */
[----:B------:R-:W1:Y:S01]  /*144a0*/  S2R R80, SR_CTAID.X ;  /* 0x0000000000507919 */ /* 0x000e620000002500 */
[----:B------:R-:W-:Y:S01]  /*144b0*/  F2FP.PACK_AB R54, R55, R54 ;  /* 0x000000363736723e */ /* 0x000fe200000000ff */
[----:B------:R-:W-:Y:S01]  /*144c0*/  ULDC.64 UR4, c[0x0][0x3e8] ;  /* 0x0000fa0000047ab9 */ /* 0x000fe20000000a00 */
[----:B------:R-:W-:Y:S01]  /*144d0*/  IMAD.U32 R3, RZ, RZ, UR9 ;  /* 0x00000009ff037e24 */ /* 0x000fe2000f8e00ff */
[----:B------:R-:W-:Y:S01]  /*144e0*/  UIMAD.WIDE.U32 UR12, UR10, UR4, URZ ;  /* 0x000000040a0c72a5 */ /* 0x000fe2000f8e003f */
[----:B-1----:R-:W-:Y:S01]  /*144f0*/  IMAD.U32 R2, RZ, RZ, UR8 ;  /* 0x00000008ff027e24 */ /* 0x002fe2000f8e00ff */
[----:B------:R-:W-:Y:S01]  /*14500*/  UIMAD UR6, UR6, UR4, URZ ;  /* 0x00000004060672a4 */ /* 0x000fe2000f8e023f */
[----:B------:R-:W-:Y:S01]  /*14510*/  IMAD.MOV.U32 R55, RZ, RZ, c[0x0][0x4e8] ;  /* 0x00013a00ff377624 */ /* 0x000fe200078e00ff */
[----:B------:R-:W-:Y:S01]  /*14520*/  UIADD3 UR7, UR9, UR7, URZ ;  /* 0x0000000709077290 */ /* 0x000fe2000fffe03f */
[----:B------:R-:W-:Y:S01]  /*14530*/  F2FP.PACK_AB R46, R46, R176 ;  /* 0x000000b02e2e723e */ /* 0x000fe200000000ff */
[----:B------:R-:W-:Y:S01]  /*14540*/  IMAD.U32 R7, RZ, RZ, UR13 ;  /* 0x0000000dff077e24 */ /* 0x000fe2000f8e00ff */
[----:B------:R-:W-:Y:S01]  /*14550*/  UIMAD UR5, UR10, UR5, UR6 ;  /* 0x000000050a0572a4 */ /* 0x000fe2000f8e0206 */
[----:B------:R-:W-:Y:S01]  /*14560*/  IMAD.U32 R6, RZ, RZ, UR12 ;  /* 0x0000000cff067e24 */ /* 0x000fe2000f8e00ff */
[C---:B------:R-:W-:Y:S01]  /*14570*/  ISETP.NE.AND P0, PT, R55.reuse, 0x1, PT ;  /* 0x000000013700780c */ /* 0x040fe20003f05270 */
[----:B------:R-:W-:Y:S01]  /*14580*/  IMAD.U32 R5, RZ, RZ, UR7 ;  /* 0x00000007ff057e24 */ /* 0x000fe2000f8e00ff */
[----:B------:R-:W-:Y:S01]  /*14590*/  UIADD3 UR5, UR13, UR5, URZ ;  /* 0x000000050d057290 */ /* 0x000fe2000fffe03f */
[----:B---3--:R-:W-:Y:S01]  /*145a0*/  SHF.R.S32.HI R18, RZ, 0x1f, R12 ;  /* 0x0000001fff127819 */ /* 0x008fe2000001140c */
[----:B------:R-:W-:Y:S01]  /*145b0*/  IMAD R55, R55, c[0x0][0x388], RZ ;  /* 0x0000e20037377a24 */ /* 0x000fe200078e02ff */
[----:B------:R-:W-:Y:S01]  /*145c0*/  F2FP.PACK_AB R178, R179, R178 ;  /* 0x000000b2b3b2723e */ /* 0x000fe200000000ff */
[----:B------:R-:W-:Y:S01]  /*145d0*/  BSSY B0, `(.L_x_1017) ;  /* 0x0000121000007945 */ /* 0x000fe20003800000 */
[----:B------:R-:W-:-:S02]  /*145e0*/  LEA.HI R4, R18, R12, RZ, 0x2 ;  /* 0x0000000c12047211 */ /* 0x000fc400078f10ff */
[-C--:B------:R-:W-:Y:S02]  /*145f0*/  LEA.HI R8, R18, R12.reuse, RZ, 0x5 ;  /* 0x0000000c12087211 */ /* 0x080fe400078f28ff */
[--C-:B------:R-:W-:Y:S02]  /*14600*/  SHF.R.S32.HI R7, RZ, 0x2, R4.reuse ;  /* 0x00000002ff077819 */ /* 0x100fe40000011404 */
[----:B------:R-:W-:Y:S02]  /*14610*/  SHF.R.S32.HI R0, RZ, 0x1f, R4 ;  /* 0x0000001fff007819 */ /* 0x000fe40000011404 */
[----:B------:R-:W-:Y:S02]  /*14620*/  LOP3.LUT R3, R4, 0xfffffffc, RZ, 0xc0, !PT ;  /* 0xfffffffc04037812 */ /* 0x000fe400078ec0ff */
[----:B------:R-:W-:Y:S02]  /*14630*/  LOP3.LUT R4, R8, 0xffffffe0, RZ, 0xc0, !PT ;  /* 0xffffffe008047812 */ /* 0x000fe400078ec0ff */
[-C--:B------:R-:W-:Y:S01]  /*14640*/  LEA.HI R11, R18, R12.reuse, RZ, 0x3 ;  /* 0x0000000c120b7211 */ /* 0x080fe200078f18ff */
[----:B------:R-:W-:Y:S01]  /*14650*/  IMAD.IADD R10, R12, 0x1, -R3 ;  /* 0x000000010c0a7824 */ /* 0x000fe200078e0a03 */
[----:B------:R-:W-:Y:S01]  /*14660*/  LEA.HI R9, R0, R7, RZ, 0x3 ;  /* 0x0000000700097211 */ /* 0x000fe200078f18ff */
[----:B------:R-:W-:Y:S01]  /*14670*/  IMAD.IADD R0, R12, 0x1, -R4 ;  /* 0x000000010c007824 */ /* 0x000fe200078e0a04 */
[----:B------:R-:W-:Y:S01]  /*14680*/  LOP3.LUT R13, R11, 0xfffffff8, RZ, 0xc0, !PT ;  /* 0xfffffff80b0d7812 */ /* 0x000fe200078ec0ff */
[----:B------:R-:W-:Y:S01]  /*14690*/  IMAD.MOV.U32 R4, RZ, RZ, R2 ;  /* 0x000000ffff047224 */ /* 0x000fe200078e0002 */
[----:B------:R-:W-:Y:S01]  /*146a0*/  LEA.HI R18, R18, R12, RZ, 0x6 ;  /* 0x0000000c12127211 */ /* 0x000fe200078f30ff */
[----:B------:R-:W-:Y:S01]  /*146b0*/  IMAD.MOV.U32 R2, RZ, RZ, R6 ;  /* 0x000000ffff027224 */ /* 0x000fe200078e0006 */
[----:B------:R-:W-:Y:S01]  /*146c0*/  SHF.R.S32.HI R6, RZ, 0x1f, R0 ;  /* 0x0000001fff067819 */ /* 0x000fe20000011400 */
[----:B------:R-:W-:Y:S01]  /*146d0*/  IMAD.IADD R13, R12, 0x1, -R13 ;  /* 0x000000010c0d7824 */ /* 0x000fe200078e0a0d */
[----:B----4-:R-:W-:Y:S01]  /*146e0*/  SHF.R.S32.HI R12, RZ, 0x1f, R14 ;  /* 0x0000001fff0c7819 */ /* 0x010fe2000001140e */
[----:B------:R-:W-:Y:S01]  /*146f0*/  IMAD.U32 R3, RZ, RZ, UR5 ;  /* 0x00000005ff037e24 */ /* 0x000fe2000f8e00ff */
[----:B------:R-:W-:Y:S01]  /*14700*/  LOP3.LUT P3, RZ, R0, 0x3, RZ, 0xc0, !PT ;  /* 0x0000000300ff7812 */ /* 0x000fe2000786c0ff */
[----:B------:R-:W-:Y:S01]  /*14710*/  IMAD.WIDE.U32 R20, R14, c[0x0][0x498], R4 ;  /* 0x000126000e147a25 */ /* 0x000fe200078e0004 */
[----:B------:R-:W-:-:S02]  /*14720*/  LEA.HI R16, R6, R0, RZ, 0x2 ;  /* 0x0000000006107211 */ /* 0x000fc400078f10ff */
[--C-:B------:R-:W-:Y:S01]  /*14730*/  SHF.R.S32.HI R6, RZ, 0x5, R8.reuse ;  /* 0x00000005ff067819 */ /* 0x100fe20000011408 */
[C---:B------:R-:W-:Y:S01]  /*14740*/  IMAD R19, R12.reuse, c[0x0][0x498], RZ ;  /* 0x000126000c137a24 */ /* 0x040fe200078e02ff */
[----:B------:R-:W-:Y:S01]  /*14750*/  SHF.R.S32.HI R0, RZ, 0x1f, R8 ;  /* 0x0000001fff007819 */ /* 0x000fe20000011408 */
[----:B------:R-:W-:Y:S01]  /*14760*/  IMAD R12, R12, c[0x0][0x3f0], RZ ;  /* 0x0000fc000c0c7a24 */ /* 0x000fe200078e02ff */
[----:B------:R-:W-:Y:S01]  /*14770*/  SHF.R.S32.HI R52, RZ, 0x3, R11 ;  /* 0x00000003ff347819 */ /* 0x000fe2000001140b */
[----:B------:R-:W-:Y:S01]  /*14780*/  IMAD R19, R14, c[0x0][0x49c], R19 ;  /* 0x000127000e137a24 */ /* 0x000fe200078e0213 */
[----:B------:R-:W-:Y:S01]  /*14790*/  LEA.HI R0, R0, R6, RZ, 0x2 ;  /* 0x0000000600007211 */ /* 0x000fe200078f10ff */
[----:B------:R-:W-:Y:S01]  /*147a0*/  IMAD R8, R14, c[0x0][0x3f4], R12 ;  /* 0x0000fd000e087a24 */ /* 0x000fe200078e020c */
[----:B------:R-:W-:Y:S01]  /*147b0*/  LOP3.LUT R9, R9, 0xfffffff8, RZ, 0xc0, !PT ;  /* 0xfffffff809097812 */ /* 0x000fe200078ec0ff */
[----:B------:R-:W-:Y:S01]  /*147c0*/  IMAD.SHL.U32 R4, R52, 0x40, RZ ;  /* 0x0000004034047824 */ /* 0x000fe200078e00ff */
[----:B------:R-:W-:Y:S01]  /*147d0*/  F2FP.PACK_AB R44, R44, R188 ;  /* 0x000000bc2c2c723e */ /* 0x000fe200000000ff */
[----:B------:R-:W-:Y:S01]  /*147e0*/  IMAD.WIDE.U32 R14, R14, c[0x0][0x3f0], R2 ;  /* 0x0000fc000e0e7a25 */ /* 0x000fe200078e0002 */
[----:B------:R-:W-:-:S02]  /*147f0*/  LOP3.LUT R3, R0, 0xffffffc, RZ, 0xc0, !PT ;  /* 0x0ffffffc00037812 */ /* 0x000fc400078ec0ff */
[----:B------:R-:W-:Y:S01]  /*14800*/  LEA.HI R2, R10, R10, RZ, 0x1 ;  /* 0x0000000a0a027211 */ /* 0x000fe200078f08ff */
[----:B------:R-:W-:Y:S01]  /*14810*/  IMAD.SHL.U32 R12, R13, 0x8, RZ ;  /* 0x000000080d0c7824 */ /* 0x000fe200078e00ff */
[----:B------:R-:W-:Y:S01]  /*14820*/  LOP3.LUT R0, R4, 0x1c0, RZ, 0xc0, !PT ;  /* 0x000001c004007812 */ /* 0x000fe200078ec0ff */
[----:B------:R-:W-:Y:S01]  /*14830*/  IMAD.IADD R9, R7, 0x1, -R9 ;  /* 0x0000000107097824 */ /* 0x000fe200078e0a09 */
[----:B------:R-:W-:Y:S01]  /*14840*/  LOP3.LUT R4, R2, 0x1ffffffe, RZ, 0xc0, !PT ;  /* 0x1ffffffe02047812 */ /* 0x000fe200078ec0ff */
[C---:B------:R-:W-:Y:S01]  /*14850*/  IMAD.IADD R7, R6.reuse, 0x1, -R3 ;  /* 0x0000000106077824 */ /* 0x040fe200078e0a03 */
[----:B------:R-:W-:Y:S01]  /*14860*/  SHF.R.U32.HI R5, RZ, 0x3, R0 ;  /* 0x00000003ff057819 */ /* 0x000fe20000011600 */
[----:B------:R-:W-:Y:S01]  /*14870*/  IMAD R17, R6, 0x200, R10 ;  /* 0x0000020006117824 */ /* 0x000fe200078e020a */
[----:B------:R-:W-:Y:S01]  /*14880*/  LOP3.LUT R3, R0, 0x38, R12, 0xf8, !PT ;  /* 0x0000003800037812 */ /* 0x000fe200078ef80c */
[----:B------:R-:W-:Y:S01]  /*14890*/  IMAD.SHL.U32 R0, R2, 0x20, RZ ;  /* 0x0000002002007824 */ /* 0x000fe200078e00ff */
[----:B------:R-:W-:Y:S01]  /*148a0*/  F2FP.PACK_AB R190, R191, R190 ;  /* 0x000000bebfbe723e */ /* 0x000fe200000000ff */
[----:B------:R-:W-:Y:S01]  /*148b0*/  IMAD.IADD R6, R10, 0x1, -R4 ;  /* 0x000000010a067824 */ /* 0x000fe200078e0a04 */
[----:B------:R-:W-:-:S02]  /*148c0*/  LOP3.LUT R4, R9, 0x1, RZ, 0xc0, !PT ;  /* 0x0000000109047812 */ /* 0x000fc400078ec0ff */
[----:B------:R-:W-:Y:S01]  /*148d0*/  LOP3.LUT R2, R0, 0xffffffc0, RZ, 0xc0, !PT ;  /* 0xffffffc000027812 */ /* 0x000fe200078ec0ff */
[----:B------:R-:W-:Y:S01]  /*148e0*/  IMAD R0, R13, 0x10, R52 ;  /* 0x000000100d007824 */ /* 0x000fe200078e0234 */
[----:B------:R-:W-:Y:S02]  /*148f0*/  LOP3.LUT R11, R3, R5, RZ, 0x3c, !PT ;  /* 0x00000005030b7212 */ /* 0x000fe400078e3cff */
[----:B------:R-:W-:Y:S01]  /*14900*/  SHF.R.S32.HI R3, RZ, 0x2, R16 ;  /* 0x00000002ff037819 */ /* 0x000fe20000011410 */
[----:B------:R-:W-:Y:S01]  /*14910*/  IMAD R10, R6, 0x8, R2 ;  /* 0x00000008060a7824 */ /* 0x000fe200078e0202 */
[----:B------:R-:W-:Y:S01]  /*14920*/  ISETP.NE.U32.AND P4, PT, R4, 0x1, PT ;  /* 0x000000010400780c */ /* 0x000fe20003f85070 */
[----:B------:R-:W-:Y:S01]  /*14930*/  IMAD R4, R80, 0x80, R0 ;  /* 0x0000008050047824 */ /* 0x000fe200078e0200 */
[----:B------:R-:W-:Y:S01]  /*14940*/  F2FP.PACK_AB R180, R181, R180 ;  /* 0x000000b4b5b4723e */ /* 0x000fe200000000ff */
[----:B------:R-:W-:Y:S01]  /*14950*/  IMAD R5, R7, 0x10, R3 ;  /* 0x0000001007057824 */ /* 0x000fe200078e0203 */
[----:B------:R-:W-:Y:S01]  /*14960*/  R2P PR, R9, 0x6 ;  /* 0x0000000609007804 */ /* 0x000fe20000000000 */
[----:B------:R-:W-:Y:S01]  /*14970*/  IMAD.IADD R3, R15, 0x1, R8 ;  /* 0x000000010f037824 */ /* 0x000fe200078e0208 */
[----:B------:R-:W-:Y:S01]  /*14980*/  F2FP.PACK_AB R182, R183, R182 ;  /* 0x000000b6b7b6723e */ /* 0x000fe200000000ff */
[----:B------:R-:W-:Y:S01]  /*14990*/  @P0 IMAD.HI.U32 R8, R4, c[0x0][0x4ec], RZ ;  /* 0x00013b0004080a27 */ /* 0x000fe200078e00ff */
[----:B------:R-:W-:-:S02]  /*149a0*/  F2FP.PACK_AB R184, R185, R184 ;  /* 0x000000b8b9b8723e */ /* 0x000fc400000000ff */
[----:B------:R-:W-:Y:S01]  /*149b0*/  F2FP.PACK_AB R186, R187, R186 ;  /* 0x000000babbba723e */ /* 0x000fe200000000ff */
[----:B------:R-:W-:Y:S01]  /*149c0*/  IMAD.SHL.U32 R6, R9, 0x40, RZ ;  /* 0x0000004009067824 */ /* 0x000fe200078e00ff */
[----:B------:R-:W-:Y:S01]  /*149d0*/  F2FP.PACK_AB R48, R48, R132 ;  /* 0x000000843030723e */ /* 0x000fe200000000ff */
[----:B------:R-:W-:Y:S01]  /*149e0*/  IMAD.SHL.U32 R7, R18, 0x8, RZ ;  /* 0x0000000812077824 */ /* 0x000fe200078e00ff */
[----:B------:R-:W-:Y:S01]  /*149f0*/  F2FP.PACK_AB R134, R135, R134 ;  /* 0x000000868786723e */ /* 0x000fe200000000ff */
[----:B------:R-:W-:Y:S01]  /*14a00*/  IMAD.MOV.U32 R0, RZ, RZ, R4 ;  /* 0x000000ffff007224 */ /* 0x000fe200078e0004 */
[----:B------:R-:W-:Y:S01]  /*14a10*/  @P0 SHF.R.U32.HI R0, RZ, c[0x0][0x4f0], R8 ;  /* 0x00013c00ff000a19 */ /* 0x000fe20000011608 */
[----:B------:R-:W-:Y:S01]  /*14a20*/  IMAD.MOV.U32 R2, RZ, RZ, R14 ;  /* 0x000000ffff027224 */ /* 0x000fe200078e000e */
[----:B------:R-:W-:Y:S02]  /*14a30*/  LOP3.LUT R6, R6, 0x1c0, RZ, 0xc0, !PT ;  /* 0x000001c006067812 */ /* 0x000fe400078ec0ff */
[----:B------:R-:W-:Y:S01]  /*14a40*/  LOP3.LUT R13, R11, 0x7ffffe00, R7, 0xf8, !PT ;  /* 0x7ffffe000b0d7812 */ /* 0x000fe200078ef807 */
[----:B------:R-:W-:Y:S01]  /*14a50*/  IMAD.IADD R11, R5, 0x1, R10 ;  /* 0x00000001050b7824 */ /* 0x000fe200078e020a */
[--C-:B------:R-:W-:Y:S01]  /*14a60*/  SHF.R.S32.HI R7, RZ, 0x1f, R0.reuse ;  /* 0x0000001fff077819 */ /* 0x100fe20000011400 */
[----:B------:R-:W-:Y:S01]  /*14a70*/  IMAD R5, R80, 0x80, R5 ;  /* 0x0000008050057824 */ /* 0x000fe200078e0205 */
[----:B------:R-:W-:Y:S01]  /*14a80*/  LEA.HI R9, R6, R6, RZ, 0x1d ;  /* 0x0000000606097211 */ /* 0x000fe200078fe8ff */
[----:B------:R-:W-:Y:S01]  /*14a90*/  IMAD.MOV R6, RZ, RZ, -R0 ;  /* 0x000000ffff067224 */ /* 0x000fe200078e0a00 */
[----:B------:R-:W-:Y:S01]  /*14aa0*/  F2FP.PACK_AB R47, R47, R144 ;  /* 0x000000902f2f723e */ /* 0x000fe200000000ff */
[----:B------:R-:W-:Y:S01]  /*14ab0*/  IMAD R7, R7, c[0x0][0x3e0], RZ ;  /* 0x0000f80007077a24 */ /* 0x000fe200078e02ff */
[----:B------:R-:W-:Y:S01]  /*14ac0*/  IADD3 R8, R5, 0x8, RZ ;  /* 0x0000000805087810 */ /* 0x000fe20007ffe0ff */
[----:B------:R-:W-:Y:S01]  /*14ad0*/  IMAD.U32 R10, R17, 0x2, R9 ;  /* 0x00000002110a7824 */ /* 0x000fe200078e0009 */
[-C--:B------:R-:W-:Y:S01]  /*14ae0*/  ISETP.GE.OR P6, PT, R5, R55.reuse, P3 ;  /* 0x000000370500720c */ /* 0x080fe20001fc6670 */
[----:B------:R-:W-:Y:S01]  /*14af0*/  IMAD R7, R0, c[0x0][0x3e4], R7 ;  /* 0x0000f90000077a24 */ /* 0x000fe200078e0207 */
[----:B------:R-:W-:Y:S01]  /*14b00*/  ISETP.GE.OR P5, PT, R8, R55, P3 ;  /* 0x000000370800720c */ /* 0x000fe20001fa6670 */
[----:B------:R-:W-:Y:S01]  /*14b10*/  IMAD.WIDE.U32 R8, R0, c[0x0][0x3e0], R2 ;  /* 0x0000f80000087a25 */ /* 0x000fe200078e0002 */
[----:B------:R-:W-:-:S02]  /*14b20*/  F2FP.PACK_AB R146, R147, R146 ;  /* 0x000000929392723e */ /* 0x000fc400000000ff */
[----:B------:R-:W-:Y:S01]  /*14b30*/  F2FP.PACK_AB R136, R137, R136 ;  /* 0x000000888988723e */ /* 0x000fe200000000ff */
[----:B------:R-:W-:Y:S01]  /*14b40*/  IMAD R18, R6, c[0x0][0x4e8], R4 ;  /* 0x00013a0006127a24 */ /* 0x000fe200078e0204 */
[----:B------:R-:W-:Y:S01]  /*14b50*/  F2FP.PACK_AB R138, R139, R138 ;  /* 0x0000008a8b8a723e */ /* 0x000fe200000000ff */
[----:B------:R-:W-:Y:S01]  /*14b60*/  IMAD.SHL.U32 R0, R10, 0x2, RZ ;  /* 0x000000020a007824 */ /* 0x000fe200078e00ff */
[C---:B------:R-:W-:Y:S01]  /*14b70*/  IADD3 R10, R5.reuse, 0x40, RZ ;  /* 0x00000040050a7810 */ /* 0x040fe20007ffe0ff */
[----:B------:R-:W-:Y:S01]  /*14b80*/  IMAD R6, R80, 0x80, R11 ;  /* 0x0000008050067824 */ /* 0x000fe200078e020b */
[----:B------:R-:W-:Y:S01]  /*14b90*/  IADD3 R5, R5, 0x48, RZ ;  /* 0x0000004805057810 */ /* 0x000fe20007ffe0ff */
[----:B------:R-:W-:Y:S01]  /*14ba0*/  BAR.SYNC.DEFER_BLOCKING 0x1, 0x80 ;  /* 0x0042000000007b1d */ /* 0x000fe20000010000 */
[----:B------:R-:W-:Y:S01]  /*14bb0*/  IADD3 R11, R0, 0x80, RZ ;  /* 0x00000080000b7810 */ /* 0x000fe20007ffe0ff */
[----:B------:R-:W-:Y:S01]  /*14bc0*/  @P0 IMAD.HI.U32 R4, R6, c[0x0][0x4ec], RZ ;  /* 0x00013b0006040a27 */ /* 0x000fe200078e00ff */
[----:B------:R-:W-:-:S02]  /*14bd0*/  IADD3 R2, R0, 0x70, RZ ;  /* 0x0000007000027810 */ /* 0x000fc40007ffe0ff */
[----:B------:R-:W-:Y:S01]  /*14be0*/  @P4 IADD3 R2, R11, 0x10, RZ ;  /* 0x000000100b024810 */ /* 0x000fe20007ffe0ff */
[----:B------:R-:W-:Y:S01]  /*14bf0*/  IMAD.MOV.U32 R3, RZ, RZ, R6 ;  /* 0x000000ffff037224 */ /* 0x000fe200078e0006 */
[-C--:B------:R-:W-:Y:S02]  /*14c00*/  ISETP.GE.OR P4, PT, R10, R55.reuse, P3 ;  /* 0x000000370a00720c */ /* 0x080fe40001f86670 */
[----:B------:R-:W-:Y:S01]  /*14c10*/  @P0 SHF.R.U32.HI R3, RZ, c[0x0][0x4f0], R4 ;  /* 0x00013c00ff030a19 */ /* 0x000fe20000011604 */
[----:B------:R-:W-:Y:S01]  /*14c20*/  IMAD.MOV.U32 R4, RZ, RZ, R8 ;  /* 0x000000ffff047224 */ /* 0x000fe200078e0008 */
[----:B------:R-:W-:Y:S01]  /*14c30*/  ISETP.GE.OR P3, PT, R5, R55, P3 ;  /* 0x000000370500720c */ /* 0x000fe20001f66670 */
[----:B------:R-:W-:Y:S01]  /*14c40*/  IMAD.IADD R5, R9, 0x1, R7 ;  /* 0x0000000109057824 */ /* 0x000fe200078e0207 */
[----:B------:R-:W-:Y:S01]  /*14c50*/  SHF.R.S32.HI R7, RZ, 0x1f, R18 ;  /* 0x0000001fff077819 */ /* 0x000fe20000011412 */
[--C-:B------:R-:W-:Y:S01]  /*14c60*/  IMAD.MOV R8, RZ, RZ, -R3.reuse ;  /* 0x000000ffff087224 */ /* 0x100fe200078e0a03 */
[----:B------:R-:W-:-:S02]  /*14c70*/  SHF.R.S32.HI R9, RZ, 0x1f, R3 ;  /* 0x0000001fff097819 */ /* 0x000fc40000011403 */
[----:B------:R-:W-:Y:S01]  /*14c80*/  IADD3 R10, P0, R3, R20, RZ ;  /* 0x00000014030a7210 */ /* 0x000fe20007f1e0ff */
[----:B------:R-:W-:Y:S01]  /*14c90*/  IMAD R7, R7, c[0x0][0x3d8], RZ ;  /* 0x0000f60007077a24 */ /* 0x000fe200078e02ff */
[----:B------:R-:W-:Y:S01]  /*14ca0*/  F2FP.PACK_AB R140, R141, R140 ;  /* 0x0000008c8d8c723e */ /* 0x000fe200000000ff */
[----:B------:R-:W-:Y:S01]  /*14cb0*/  IMAD R8, R8, c[0x0][0x4e8], R6 ;  /* 0x00013a0008087a24 */ /* 0x000fe200078e0206 */
[----:B------:R-:W-:Y:S01]  /*14cc0*/  IADD3.X R11, R9, R21, R19, P0, !PT ;  /* 0x00000015090b7210 */ /* 0x000fe200007fe413 */
[C---:B------:R-:W-:Y:S01]  /*14cd0*/  IMAD R53, R18.reuse, c[0x0][0x3dc], R7 ;  /* 0x0000f70012357a24 */ /* 0x040fe200078e0207 */
[----:B------:R-:W-:Y:S01]  /*14ce0*/  F2FP.PACK_AB R142, R143, R142 ;  /* 0x0000008e8f8e723e */ /* 0x000fe200000000ff */
[----:B------:R-:W-:Y:S01]  /*14cf0*/  IMAD.WIDE.U32 R18, R18, c[0x0][0x3d8], R4 ;  /* 0x0000f60012127a25 */ /* 0x000fe200078e0004 */
[----:B------:R-:W-:Y:S01]  /*14d00*/  SHF.R.S32.HI R4, RZ, 0x1f, R8 ;  /* 0x0000001fff047819 */ /* 0x000fe20000011408 */
[----:B------:R-:W-:Y:S01]  /*14d10*/  STS [R0+0x80], R46 ;  /* 0x0000802e00007388 */ /* 0x000fe20000000800 */
[----:B------:R-:W-:Y:S01]  /*14d20*/  F2FP.PACK_AB R45, R45, R148 ;  /* 0x000000942d2d723e */ /* 0x000fe200000000ff */
[----:B------:R-:W-:Y:S01]  /*14d30*/  IMAD.MOV.U32 R9, RZ, RZ, 0x20 ;  /* 0x00000020ff097424 */ /* 0x000fe200078e00ff */
[----:B------:R-:W-:Y:S01]  /*14d40*/  F2FP.PACK_AB R150, R151, R150 ;  /* 0x000000969796723e */ /* 0x000fe200000000ff */
[----:B------:R-:W-:Y:S01]  /*14d50*/  IMAD R4, R4, c[0x0][0x488], RZ ;  /* 0x0001220004047a24 */ /* 0x000fe200078e02ff */
[----:B------:R-:W-:Y:S01]  /*14d60*/  STS [R0+0x480], R178 ;  /* 0x000480b200007388 */ /* 0x000fe20000000800 */
[----:B------:R-:W-:Y:S01]  /*14d70*/  IMAD.WIDE.U32 R6, R8, c[0x0][0x488], R10 ;  /* 0x0001220008067a25 */ /* 0x000fe200078e000a */
[----:B------:R-:W-:-:S02]  /*14d80*/  SEL R9, R9, 0xffffffe0, !P1 ;  /* 0xffffffe009097807 */ /* 0x000fc40004800000 */
[----:B------:R-:W-:Y:S01]  /*14d90*/  STS [R2], R44 ;  /* 0x0000002c02007388 */ /* 0x000fe20000000800 */
[----:B------:R-:W-:Y:S01]  /*14da0*/  IMAD R8, R8, c[0x0][0x48c], R4 ;  /* 0x0001230008087a24 */ /* 0x000fe200078e0204 */
[----:B------:R-:W-:Y:S01]  /*14db0*/  LEA R10, P0, R6, c[0x0][0x450], 0x2 ;  /* 0x00011400060a7a11 */ /* 0x000fe200078010ff */
[----:B------:R-:W-:Y:S01]  /*14dc0*/  IMAD.MOV.U32 R5, RZ, RZ, 0x40 ;  /* 0x00000040ff057424 */ /* 0x000fe200078e00ff */
[----:B------:R-:W-:Y:S01]  /*14dd0*/  STS [R2+0x400], R190 ;  /* 0x000400be02007388 */ /* 0x000fe20000000800 */
[----:B------:R-:W-:Y:S01]  /*14de0*/  IMAD.IADD R8, R7, 0x1, R8 ;  /* 0x0000000107087824 */ /* 0x000fe200078e0208 */
[----:B------:R-:W-:Y:S01]  /*14df0*/  F2FP.PACK_AB R43, R43, R160 ;  /* 0x000000a02b2b723e */ /* 0x000fe200000000ff */
[----:B------:R-:W-:Y:S01]  /*14e00*/  IMAD.IADD R3, R0, 0x1, R9 ;  /* 0x0000000100037824 */ /* 0x000fe200078e0209 */
[----:B------:R-:W-:Y:S01]  /*14e10*/  SEL R7, R5, 0xffffffc0, !P2 ;  /* 0xffffffc005077807 */ /* 0x000fe20005000000 */
[----:B------:R-:W-:Y:S01]  /*14e20*/  IMAD.IADD R4, R9, 0x1, R2 ;  /* 0x0000000109047824 */ /* 0x000fe200078e0202 */
[----:B------:R-:W-:Y:S01]  /*14e30*/  STS [R0+0x2080], R180 ;  /* 0x002080b400007388 */ /* 0x000fe20000000800 */
[----:B------:R-:W-:-:S02]  /*14e40*/  LEA.HI.X R9, R6, c[0x0][0x454], R8, 0x2, P0 ;  /* 0x0001150006097a11 */ /* 0x000fc400000f1408 */
[----:B------:R-:W-:Y:S01]  /*14e50*/  IMAD.IADD R6, R0, 0x1, R7 ;  /* 0x0000000100067824 */ /* 0x000fe200078e0207 */
[----:B------:R-:W-:Y:S01]  /*14e60*/  STS [R0+0x2480], R182 ;  /* 0x002480b600007388 */ /* 0x000fe20000000800 */
[----:B------:R-:W-:Y:S01]  /*14e70*/  F2FP.PACK_AB R162, R163, R162 ;  /* 0x000000a2a3a2723e */ /* 0x000fe200000000ff */
[----:B------:R-:W-:Y:S01]  /*14e80*/  IMAD.IADD R8, R7, 0x1, R2 ;  /* 0x0000000107087824 */ /* 0x000fe200078e0202 */
[----:B------:R-:W-:Y:S01]  /*14e90*/  F2FP.PACK_AB R152, R153, R152 ;  /* 0x000000989998723e */ /* 0x000fe200000000ff */
        /* <DEDUP_REMOVED lines=79> */
[----:B------:R-:W-:Y:S01]  /*15390*/  STS [R4+0x4400], R29 ;  /* 0x0044001d04007388 */ /* 0x000fe20000000800 */
[----:B-1----:R-:W-:Y:S01]  /*153a0*/  IMAD.SHL.U32 R0, R13, 0x2, RZ ;  /* 0x000000020d007824 */ /* 0x002fe200078e00ff */
[----:B------:R-:W-:-:S02]  /*153b0*/  LEA R13, P0, R18, c[0x0][0x380], 0x1 ;  /* 0x0000e000120d7a11 */ /* 0x000fc400078008ff */
        /* <DEDUP_REMOVED lines=16> */
[----:B-1----:R-:W-:-:S03]  /*154c0*/  IMAD R6, R80, 0x80, R52 ;  /* 0x0000008050067824 */ /* 0x002fc600078e0234 */
        /* <DEDUP_REMOVED lines=8> */
[----:B------:R-:W3:Y:S04]  /*15550*/  SHFL.IDX PT, R3, R9, 0x1, 0x1c1f ;  /* 0x003c1f0009037f89 */ /* 0x000ee800000e0000 */
[----:B------:R-:W-:Y:S04]  /*15560*/  SHFL.IDX PT, R14, R10, 0x2, 0x1c1f ;  /* 0x005c1f000a0e7f89 */ /* 0x000fe800000e0000 */
[----:B------:R-:W4:Y:S04]  /*15570*/  SHFL.IDX PT, R15, R9, 0x2, 0x1c1f ;  /* 0x005c1f00090f7f89 */ /* 0x000f2800000e0000 */
[----:B------:R-:W-:Y:S04]  /*15580*/  SHFL.IDX PT, R10, R10, 0x3, 0x1c1f ;  /* 0x007c1f000a0a7f89 */ /* 0x000fe800000e0000 */
[----:B------:R-:W2:Y:S04]  /*15590*/  SHFL.IDX PT, R11, R9, 0x3, 0x1c1f ;  /* 0x007c1f00090b7f89 */ /* 0x000ea800000e0000 */
[----:B-1----:R-:W-:Y:S04]  /*155a0*/  @!P6 ST.E [R16.64], R37 ;  /* 0x000000251000e985 */ /* 0x002fe8000c101914 */
[----:B---3--:R1:W-:Y:S04]  /*155b0*/  @!P5 ST.E [R2.64], R38 ;  /* 0x000000260200d985 */ /* 0x0083e8000c101914 */
[----:B----4-:R3:W-:Y:S04]  /*155c0*/  @!P4 ST.E [R14.64], R39 ;  /* 0x000000270e00c985 */ /* 0x0107e8000c101914 */
[----:B--2---:R3:W-:Y:S04]  /*155d0*/  @!P3 ST.E [R10.64], R40 ;  /* 0x000000280a00b985 */ /* 0x0047e8000c101914 */
[----:B------:R3:W2:Y:S04]  /*155e0*/  LDS.128 R24, [R0+0x880] ;  /* 0x0008800000187984 */ /* 0x0006a80000000c00 */
[----:B------:R3:W4:Y:S01]  /*155f0*/  LDS.128 R32, [R0+0x1080] ;  /* 0x0010800000207984 */ /* 0x0007220000000c00 */
[----:B-1----:R-:W-:-:S03]  /*15600*/  IMAD.IADD R2, R19, 0x1, R53 ;  /* 0x0000000113027824 */ /* 0x002fc600078e0235 */
[----:B------:R3:W1:Y:S04]  /*15610*/  LDS.128 R40, [R0+0x1880] ;  /* 0x0018800000287984 */ /* 0x0006680000000c00 */
[----:B------:R3:W1:Y:S01]  /*15620*/  LDS.128 R48, [R0+0x2080] ;  /* 0x0020800000307984 */ /* 0x0006620000000c00 */
[----:B------:R-:W-:Y:S02]  /*15630*/  LEA.HI.X R7, R18, c[0x0][0x384], R2, 0x1, P0 ;  /* 0x0000e10012077a11 */ /* 0x000fe400000f0c02 */
[----:B------:R-:W-:Y:S01]  /*15640*/  ISETP.GE.AND P0, PT, R6, R55, PT ;  /* 0x000000370600720c */ /* 0x000fe20003f06270 */
        /* <DEDUP_REMOVED lines=13> */
[----:B--2-4-:R-:W2:Y:S01]  /*15720*/  LDS.128 R16, [R0+0x80] ;  /* 0x0000800000107984 */ /* 0x014ea20000000c00 */
[----:B------:R-:W-:-:S02]  /*15730*/  IADD3 R4, R12, 0x40, RZ ;  /* 0x000000400c047810 */ /* 0x000fc40007ffe0ff */
[----:B------:R-:W-:Y:S01]  /*15740*/  ISETP.GE.AND P1, PT, R12, c[0x0][0x3c8], PT ;  /* 0x0000f2000c007a0c */ /* 0x000fe20003f26270 */
[----:B---3--:R3:W4:Y:S01]  /*15750*/  LDS.128 R8, [R0+0x4080] ;  /* 0x0040800000087984 */ /* 0x0087220000000c00 */
[----:B------:R-:W-:-:S13]  /*15760*/  ISETP.GE.AND P0, PT, R4, c[0x0][0x3c8], PT ;  /* 0x0000f20004007a0c */ /* 0x000fda0003f06270 */
[----:B---3--:R-:W-:-:S04]  /*15770*/  @!P0 SHF.R.S32.HI R0, RZ, 0x1f, R4 ;  /* 0x0000001fff008819 */ /* 0x008fc80000011404 */
[----:B------:R-:W-:Y:S01]  /*15780*/  @!P0 LEA.HI R0, R0, R4, RZ, 0x3 ;  /* 0x0000000400008211 */ /* 0x000fe200078f18ff */
[----:B-1----:R-:W-:-:S03]  /*15790*/  @!P1 IMAD.WIDE R4, R12, 0x2, R2 ;  /* 0x000000020c049825 */ /* 0x002fc600078e0202 */
[----:B------:R-:W-:-:S05]  /*157a0*/  @!P0 LOP3.LUT R0, R0, 0xfffffff8, RZ, 0xc0, !PT ;  /* 0xfffffff800008812 */ /* 0x000fca00078ec0ff */
[----:B------:R-:W-:Y:S01]  /*157b0*/  @!P0 IMAD.WIDE R2, R0, 0x2, R2 ;  /* 0x0000000200028825 */ /* 0x000fe200078e0202 */
[----:B--2---:R1:W-:Y:S04]  /*157c0*/  @!P1 ST.E.128 [R4.64], R16 ;  /* 0x0000001004009985 */ /* 0x0043e8000c101d14 */
[----:B----4-:R1:W-:Y:S02]  /*157d0*/  @!P0 ST.E.128 [R2.64], R8 ;  /* 0x0000000802008985 */ /* 0x0103e4000c101d14 */
.L_x_1018:
[----:B--2-4-:R-:W-:Y:S05]  /*157e0*/  BSYNC B0 ;  /* 0x0000000000007941 */ /* 0x014fea0003800000 */
.L_x_1017:
[----:B---3--:R-:W-:Y:S01]  /*157f0*/  IADD3 R0, R6, 0x10, RZ ;  /* 0x0000001006007810 */ /* 0x008fe20007ffe0ff */
[----:B-1----:R1:W2:Y:S01]  /*15800*/  SHFL.IDX PT, R3, R7, 0x1, 0x181f ;  /* 0x00381f0007037f89 */ /* 0x0022a200000e0000 */
        /* <DEDUP_REMOVED lines=14> */
.L_x_1020:
[----:B------:R-:W-:Y:S05]  /*158f0*/  BSYNC B0 ;  /* 0x0000000000007941 */ /* 0x000fea0003800000 */
.L_x_1019:
        /* <DEDUP_REMOVED lines=16> */
.L_x_1022:
[----:B------:R-:W-:Y:S05]  /*15a00*/  BSYNC B0 ;  /* 0x0000000000007941 */ /* 0x000fea0003800000 */
.L_x_1021:
        /* <DEDUP_REMOVED lines=16> */
.L_x_1024:
[----:B------:R-:W-:Y:S05]  /*15b10*/  BSYNC B0 ;  /* 0x0000000000007941 */ /* 0x000fea0003800000 */
.L_x_1023:
        /* <DEDUP_REMOVED lines=16> */
.L_x_1026:
[----:B------:R-:W-:Y:S05]  /*15c20*/  BSYNC B0 ;  /* 0x0000000000007941 */ /* 0x000fea0003800000 */
.L_x_1025:
        /* <DEDUP_REMOVED lines=16> */
.L_x_1028:
[----:B------:R-:W-:Y:S05]  /*15d30*/  BSYNC B0 ;  /* 0x0000000000007941 */ /* 0x000fea0003800000 */
.L_x_1027:
        /* <DEDUP_REMOVED lines=16> */
.L_x_1030:
[----:B------:R-:W-:Y:S05]  /*15e40*/  BSYNC B0 ;  /* 0x0000000000007941 */ /* 0x000fea0003800000 */
.L_x_1029:
        /* <DEDUP_REMOVED lines=17> */
.L_x_1016:
[----:B------:R-:W3:Y:S01]  /*15f60*/  S2R R11, SR_TID.X ;  /* 0x00000000000b7919 */ /* 0x000ee20000002100 */
[----:B------:R-:W-:Y:S03]  /*15f70*/  BSSY B0, `(.L_x_1031) ;  /* 0x0000028000007945 */ /* 0x000fe60003800000 */
[----:B------:R-:W4:Y:S01]  /*15f80*/  S2R R9, SR_CTAID.Z ;  /* 0x0000000000097919 */ /* 0x000f220000002700 */
[----:B---3--:R-:W-:Y:S02]  /*15f90*/  ISETP.GT.AND P0, PT, R11, 0x7f, PT ;  /* 0x0000007f0b00780c */ /* 0x008fe40003f04270 */
[----:B----4-:R-:W-:-:S11]  /*15fa0*/  SHF.R.S32.HI R10, RZ, 0x1f, R9 ;  /* 0x0000001fff0a7819 */ /* 0x010fd60000011409 */
[----:B------:R-:W-:Y:S05]  /*15fb0*/  @P0 BRA `(.L_x_1032) ;  /* 0x0000023000000947 */ /* 0x000fea0003800000 */
[----:B------:R-:W3:Y:S01]  /*15fc0*/  S2R R5, SR_CTAID.X ;  /* 0x0000000000057919 */ /* 0x000ee20000002500 */
[----:B-1----:R-:W-:-:S05]  /*15fd0*/  MOV R2, c[0x0][0x4e8] ;  /* 0x00013a0000027a02 */ /* 0x002fca0000000f00 */
[----:B------:R-:W-:Y:S01]  /*15fe0*/  IMAD R0, R2, c[0x0][0x388], RZ ;  /* 0x0000e20002007a24 */ /* 0x000fe200078e02ff */
[----:B---3--:R-:W-:-:S04]  /*15ff0*/  LEA R5, R5, R11, 0x7 ;  /* 0x0000000b05057211 */ /* 0x008fc800078e38ff */
[----:B------:R-:W-:-:S13]  /*16000*/  ISETP.GE.AND P0, PT, R5, R0, PT ;  /* 0x000000000500720c */ /* 0x000fda0003f06270 */
[----:B------:R-:W-:Y:S05]  /*16010*/  @P0 BRA `(.L_x_1032) ;  /* 0x000001d000000947 */ /* 0x000fea0003800000 */
[----:B------:R-:W-:Y:S01]  /*16020*/  ISETP.NE.AND P0, PT, R2, 0x1, PT ;  /* 0x000000010200780c */ /* 0x000fe20003f05270 */
[----:B------:R-:W-:Y:S01]  /*16030*/  ULDC.64 UR4, c[0x0][0x490] ;  /* 0x0001240000047ab9 */ /* 0x000fe20000000a00 */
[----:B------:R-:W-:Y:S01]  /*16040*/  MOV R0, R5 ;  /* 0x0000000500007202 */ /* 0x000fe20000000f00 */
[----:B------:R-:W-:Y:S01]  /*16050*/  UIMAD UR7, UR6, UR4, URZ ;  /* 0x00000004060772a4 */ /* 0x000fe2000f8e023f */
[----:B------:R-:W-:Y:S01]  /*16060*/  IMAD R6, R10, c[0x0][0x498], RZ ;  /* 0x000126000a067a24 */ /* 0x000fe200078e02ff */
[----:B------:R-:W-:Y:S02]  /*16070*/  UIMAD.WIDE.U32 UR8, UR10, UR4, URZ ;  /* 0x000000040a0872a5 */ /* 0x000fe4000f8e003f */
[----:B------:R-:W-:Y:S01]  /*16080*/  UIMAD UR4, UR10, UR5, UR7 ;  /* 0x000000050a0472a4 */ /* 0x000fe2000f8e0207 */
[----:B------:R-:W-:-:S03]  /*16090*/  IMAD R6, R9, c[0x0][0x49c], R6 ;  /* 0x0001270009067a24 */ /* 0x000fc600078e0206 */
[----:B------:R-:W-:Y:S01]  /*160a0*/  UIADD3 UR4, UR9, UR4, URZ ;  /* 0x0000000409047290 */ /* 0x000fe2000fffe03f */
[----:B------:R-:W-:Y:S01]  /*160b0*/  MOV R3, UR9 ;  /* 0x0000000900037c02 */ /* 0x000fe20008000f00 */
[----:B------:R-:W-:-:S04]  /*160c0*/  @P0 IMAD.HI.U32 R2, R5, c[0x0][0x4ec], RZ ;  /* 0x00013b0005020a27 */ /* 0x000fc800078e00ff */
[----:B------:R-:W-:Y:S01]  /*160d0*/  IMAD.U32 R3, RZ, RZ, UR4 ;  /* 0x00000004ff037e24 */ /* 0x000fe2000f8e00ff */
[----:B------:R-:W-:Y:S01]  /*160e0*/  @P0 SHF.R.U32.HI R0, RZ, c[0x0][0x4f0], R2 ;  /* 0x00013c00ff000a19 */ /* 0x000fe20000011602 */
[----:B------:R-:W-:-:S03]  /*160f0*/  IMAD.U32 R2, RZ, RZ, UR8 ;  /* 0x00000008ff027e24 */ /* 0x000fc6000f8e00ff */
[----:B------:R-:W-:Y:S01]  /*16100*/  IADD3 R4, -R0, RZ, RZ ;  /* 0x000000ff00047210 */ /* 0x000fe20007ffe1ff */
[----:B------:R-:W-:Y:S01]  /*16110*/  IMAD.WIDE.U32 R2, R9, c[0x0][0x498], R2 ;  /* 0x0001260009027a25 */ /* 0x000fe200078e0002 */
[----:B------:R-:W-:-:S03]  /*16120*/  SHF.R.S32.HI R7, RZ, 0x1f, R0 ;  /* 0x0000001fff077819 */ /* 0x000fc60000011400 */
[----:B------:R-:W-:Y:S01]  /*16130*/  IMAD R4, R4, c[0x0][0x4e8], R5 ;  /* 0x00013a0004047a24 */ /* 0x000fe200078e0205 */
[----:B------:R-:W-:-:S04]  /*16140*/  IADD3 R2, P0, R0, R2, RZ ;  /* 0x0000000200027210 */ /* 0x000fc80007f1e0ff */
[----:B------:R-:W-:Y:S02]  /*16150*/  SHF.R.S32.HI R5, RZ, 0x1f, R4 ;  /* 0x0000001fff057819 */ /* 0x000fe40000011404 */
[----:B------:R-:W-:-:S03]  /*16160*/  IADD3.X R3, R7, R3, R6, P0, !PT ;  /* 0x0000000307037210 */ /* 0x000fc600007fe406 */
        /* <DEDUP_REMOVED lines=8> */
.L_x_1032:
[----:B------:R-:W-:Y:S05]  /*161f0*/  BSYNC B0 ;  /* 0x0000000000007941 */ /* 0x000fea0003800000 */
.L_x_1031:
[----:B------:R-:W3:Y:S01]  /*16200*/  S2R R13, SR_CTAID.X ;  /* 0x00000000000d7919 */ /* 0x000ee20000002500 */
[----:B-1----:R-:W-:Y:S01]  /*16210*/  SHF.R.S32.HI R0, RZ, 0x1f, R11 ;  /* 0x0000001fff007819 */ /* 0x002fe2000001140b */
[----:B------:R-:W-:Y:S01]  /*16220*/  IMAD.MOV.U32 R12, RZ, RZ, c[0x0][0x4e8] ;  /* 0x00013a00ff0c7624 */ /* 0x000fe200078e00ff */
[----:B------:R-:W-:Y:S01]  /*16230*/  ULDC.64 UR4, c[0x0][0x3e8] ;  /* 0x0000fa0000047ab9 */ /* 0x000fe20000000a00 */
[----:B------:R-:W-:Y:S01]  /*16240*/  IMAD R7, R10, c[0x0][0x3f0], RZ ;  /* 0x0000fc000a077a24 */ /* 0x000fe200078e02ff */
[----:B------:R-:W-:Y:S01]  /*16250*/  LEA.HI R0, R0, R11, RZ, 0x3 ;  /* 0x0000000b00007211 */ /* 0x000fe200078f18ff */
[----:B------:R-:W-:Y:S01]  /*16260*/  UIMAD UR6, UR6, UR4, URZ ;  /* 0x00000004060672a4 */ /* 0x000fe2000f8e023f */
[----:B------:R-:W-:Y:S01]  /*16270*/  ISETP.NE.AND P0, PT, R12, 0x1, PT ;  /* 0x000000010c00780c */ /* 0x000fe20003f05270 */
[----:B------:R-:W-:Y:S01]  /*16280*/  UIMAD.WIDE.U32 UR8, UR10, UR4, URZ ;  /* 0x000000040a0872a5 */ /* 0x000fe2000f8e003f */
[----:B------:R-:W-:Y:S01]  /*16290*/  LOP3.LUT R2, R0, 0xfffffff8, RZ, 0xc0, !PT ;  /* 0xfffffff800027812 */ /* 0x000fe200078ec0ff */
[----:B------:R-:W-:Y:S01]  /*162a0*/  UIMAD UR4, UR10, UR5, UR6 ;  /* 0x000000050a0472a4 */ /* 0x000fe2000f8e0206 */
[----:B------:R-:W-:Y:S01]  /*162b0*/  SHF.R.S32.HI R8, RZ, 0x3, R0 ;  /* 0x00000003ff087819 */ /* 0x000fe20000011400 */
[----:B------:R-:W-:Y:S01]  /*162c0*/  IMAD R7, R9, c[0x0][0x3f4], R7 ;  /* 0x0000fd0009077a24 */ /* 0x000fe200078e0207 */
[----:B------:R-:W-:Y:S01]  /*162d0*/  BSSY B0, `(.L_x_1033) ;  /* 0x000002c000007945 */ /* 0x000fe20003800000 */
[----:B------:R-:W-:Y:S01]  /*162e0*/  IMAD.IADD R11, R11, 0x1, -R2 ;  /* 0x000000010b0b7824 */ /* 0x000fe200078e0a02 */
[----:B------:R-:W-:Y:S01]  /*162f0*/  UIADD3 UR4, UR9, UR4, URZ ;  /* 0x0000000409047290 */ /* 0x000fe2000fffe03f */
[----:B------:R-:W-:Y:S01]  /*16300*/  IMAD.U32 R3, RZ, RZ, UR9 ;  /* 0x00000009ff037e24 */ /* 0x000fe2000f8e00ff */
[----:B------:R-:W-:Y:S01]  /*16310*/  MOV R2, UR8 ;  /* 0x0000000800027c02 */ /* 0x000fe20008000f00 */
[----:B------:R-:W-:Y:S01]  /*16320*/  IMAD R12, R12, c[0x0][0x388], RZ ;  /* 0x0000e2000c0c7a24 */ /* 0x000fe200078e02ff */
[----:B------:R-:W-:-:S02]  /*16330*/  LEA R0, R11, R8, 0x4 ;  /* 0x000000080b007211 */ /* 0x000fc400078e20ff */
[----:B------:R-:W-:-:S03]  /*16340*/  MOV R3, UR4 ;  /* 0x0000000400037c02 */ /* 0x000fc60008000f00 */
[C---:B---3--:R-:W-:Y:S01]  /*16350*/  IMAD R4, R13.reuse, 0x80, R0 ;  /* 0x000000800d047824 */ /* 0x048fe200078e0200 */
        /* <DEDUP_REMOVED lines=10> */
[----:B------:R-:W-:Y:S02]  /*16400*/  IMAD R5, R5, c[0x0][0x4e8], R4 ;  /* 0x00013a0005057a24 */ /* 0x000fe400078e0204 */
[----:B------:R-:W-:Y:S01]  /*16410*/  IMAD R0, R0, c[0x0][0x3e4], R6 ;  /* 0x0000f90000007a24 */ /* 0x000fe200078e0206 */
[----:B------:R-:W-:Y:S02]  /*16420*/  SHF.L.U32 R6, R11, 0x3, RZ ;  /* 0x000000030b067819 */ /* 0x000fe400000006ff */
[----:B------:R-:W-:Y:S02]  /*16430*/  SHF.R.S32.HI R4, RZ, 0x1f, R5 ;  /* 0x0000001fff047819 */ /* 0x000fe40000011405 */
[----:B------:R-:W-:Y:S02]  /*16440*/  IADD3 R3, R3, R0, RZ ;  /* 0x0000000003037210 */ /* 0x000fe40007ffe0ff */
[----:B------:R-:W-:Y:S01]  /*16450*/  IADD3 R7, R6, 0x40, RZ ;  /* 0x0000004006077810 */ /* 0x000fe20007ffe0ff */
[----:B------:R-:W-:-:S02]  /*16460*/  IMAD R0, R4, c[0x0][0x3d8], RZ ;  /* 0x0000f60004007a24 */ /* 0x000fc400078e02ff */
[----:B------:R-:W-:-:S04]  /*16470*/  IMAD.WIDE.U32 R2, R5, c[0x0][0x3d8], R2 ;  /* 0x0000f60005027a25 */ /* 0x000fc800078e0002 */
[----:B------:R-:W-:Y:S01]  /*16480*/  IMAD R0, R5, c[0x0][0x3dc], R0 ;  /* 0x0000f70005007a24 */ /* 0x000fe200078e0200 */
[----:B------:R-:W-:-:S03]  /*16490*/  LEA R10, P0, R2, c[0x0][0x380], 0x1 ;  /* 0x0000e000020a7a11 */ /* 0x000fc600078008ff */
[----:B------:R-:W-:-:S05]  /*164a0*/  IMAD.IADD R0, R3, 0x1, R0 ;  /* 0x0000000103007824 */ /* 0x000fca00078e0200 */
[----:B------:R-:W-:Y:S02]  /*164b0*/  LEA.HI.X R9, R2, c[0x0][0x384], R0, 0x1, P0 ;  /* 0x0000e10002097a11 */ /* 0x000fe400000f0c00 */
[----:B------:R-:W-:Y:S01]  /*164c0*/  ISETP.GE.AND P0, PT, R8, R12, PT ;  /* 0x0000000c0800720c */ /* 0x000fe20003f06270 */
[----:B------:R1:W3:Y:S04]  /*164d0*/  SHFL.IDX PT, R2, R10, RZ, 0x181f ;  /* 0x00181fff0a027589 */ /* 0x0002e800000e0000 */
[----:B------:R1:W4:Y:S08]  /*164e0*/  SHFL.IDX PT, R3, R9, RZ, 0x181f ;  /* 0x00181fff09037589 */ /* 0x00033000000e0000 */
        /* <DEDUP_REMOVED lines=10> */
.L_x_1034:
[----:B------:R-:W-:Y:S05]  /*16590*/  BSYNC B0 ;  /* 0x0000000000007941 */ /* 0x000fea0003800000 */
.L_x_1033:
[----:B------:R-:W-:Y:S01]  /*165a0*/  IADD3 R0, R8, 0x10, RZ ;  /* 0x0000001008007810 */ /* 0x000fe20007ffe0ff */
[----:B---34-:R3:W4:Y:S01]  /*165b0*/  SHFL.IDX PT, R3, R9, 0x1, 0x181f ;  /* 0x00381f0009037f89 */ /* 0x01872200000e0000 */
        /* <DEDUP_REMOVED lines=13> */
.L_x_1036:
[----:B------:R-:W-:Y:S05]  /*16690*/  BSYNC B0 ;  /* 0x0000000000007941 */ /* 0x000fea0003800000 */
.L_x_1035:
[----:B------:R-:W-:Y:S01]  /*166a0*/  IADD3 R0, R8, 0x20, RZ ;  /* 0x0000002008007810 */ /* 0x000fe20007ffe0ff */
[----:B-1--4-:R1:W4:Y:S01]  /*166b0*/  SHFL.IDX PT, R3, R9, 0x2, 0x181f ;  /* 0x00581f0009037f89 */ /* 0x01232200000e0000 */
        /* <DEDUP_REMOVED lines=13> */
.L_x_1038:
[----:B------:R-:W-:Y:S05]  /*16790*/  BSYNC B0 ;  /* 0x0000000000007941 */ /* 0x000fea0003800000 */
.L_x_1037:
        /* <DEDUP_REMOVED lines=15> */
.L_x_1040:
[----:B------:R-:W-:Y:S05]  /*16890*/  BSYNC B0 ;  /* 0x0000000000007941 */ /* 0x000fea0003800000 */
.L_x_1039:
        /* <DEDUP_REMOVED lines=15> */
.L_x_1042:
[----:B------:R-:W-:Y:S05]  /*16990*/  BSYNC B0 ;  /* 0x0000000000007941 */ /* 0x000fea0003800000 */
.L_x_1041:
        /* <DEDUP_REMOVED lines=15> */
.L_x_1044:
[----:B------:R-:W-:Y:S05]  /*16a90*/  BSYNC B0 ;  /* 0x0000000000007941 */ /* 0x000fea0003800000 */
.L_x_1043:
        /* <DEDUP_REMOVED lines=15> */
.L_x_1046:
[----:B------:R-:W-:Y:S05]  /*16b90*/  BSYNC B0 ;  /* 0x0000000000007941 */ /* 0x000fea0003800000 */
.L_x_1045:
[----:B------:R-:W-:Y:S01]  /*16ba0*/  IADD3 R0, R8, 0x70, RZ ;  /* 0x0000007008007810 */ /* 0x000fe20007ffe0ff */
[----:B---34-:R3:W4:Y:S03]  /*16bb0*/  SHFL.IDX PT, R3, R9, 0x7, 0x181f ;  /* 0x00f81f0009037f89 */ /* 0x01872600000e0000 */
[----:B------:R-:W-:Y:S01]  /*16bc0*/  ISETP.GE.AND P0, PT, R0, R12, PT ;  /* 0x0000000c0000720c */ /* 0x000fe20003f06270 */
[----:B------:R3:W1:-:S12]  /*16bd0*/  SHFL.IDX PT, R2, R10, 0x7, 0x181f ;  /* 0x00f81f000a027f89 */ /* 0x00065800000e0000 */
[----:B------:R-:W-:Y:S05]  /*16be0*/  @P0 EXIT ;  /* 0x000000000000094d */ /* 0x000fea0003800000 */
[----:B------:R-:W-:-:S13]  /*16bf0*/  ISETP.GE.AND P0, PT, R6, c[0x0][0x3c8], PT ;  /* 0x0000f20006007a0c */ /* 0x000fda0003f06270 */
[----:B-1--4-:R-:W-:-:S05]  /*16c00*/  @!P0 IMAD.WIDE R4, R6, 0x2, R2 ;  /* 0x0000000206048825 */ /* 0x012fca00078e0202 */
        /* <DEDUP_REMOVED lines=9> */
.L_x_1047:
        /* <DEDUP_REMOVED lines=14> */
.L_x_2037:


//--------------------- .text._ZN7cutlass13device_kernelIN5flash19enable_sm80_to_sm89INS1_16FlashAttnFwdSm80INS1_25CollectiveMainloopFwdSm80ILi4ELi1ELb0EN4cute5tupleIJNS5_1CILi128EEENS7_ILi48EEES8_EEELi128ENS_6half_tEfNS_4arch4Sm80ELb0ELb1ELb0ELb1ELb1ELb0ELb1ELb0EEENS1_21CollectiveEpilogueFwdINS6_IJS8_S8_S9_EEENS6_IJNS7_ILi1EEESH_SH_EEESB_SD_Li128ELb1ELb1ELb0ELb0EEENS1_19SingleTileSchedulerILb1ELb0ELb1ELi128EEEEEEEEEvNT_6ParamsE --------------------------
	.section	.text._ZN7cutlass13device_kernelIN5flash19enable_sm80_to_sm89INS1_16FlashAttnFwdSm80INS1_25CollectiveMainloopFwdSm80ILi4ELi1ELb0EN4cute5tupleIJNS5_1CILi128EEENS7_ILi48EEES8_EEELi128ENS_6half_tEfNS_4arch4Sm80ELb0ELb1ELb0ELb1ELb1ELb0ELb1ELb0EEENS1_21CollectiveEpilogueFwdINS6_IJS8_S8_S9_EEENS6_IJNS7_ILi1EEESH_SH_EEESB_SD_Li128ELb1ELb1ELb0ELb0EEENS1_19SingleTileSchedulerILb1ELb0ELb1ELi128EEEEEEEEEvNT_6ParamsE,"ax",@progbits
	.sectioninfo	@"SHI_REGISTERS=255"
	.align	128
.text._ZN7cutlass13device_kernelIN5flash19enable_sm80_to_sm89INS1_16FlashAttnFwdSm80INS1_25CollectiveMainloopFwdSm80ILi4ELi1ELb0EN4cute5tupleIJNS5_1CILi128EEENS7_ILi48EEES8_EEELi128ENS_6half_tEfNS_4arch4Sm80ELb0ELb1ELb0ELb1ELb1ELb0ELb1ELb0EEENS1_21CollectiveEpilogueFwdINS6_IJS8_S8_S9_EEENS6_IJNS7_ILi1EEESH_SH_EEESB_SD_Li128ELb1ELb1ELb0ELb0EEENS1_19SingleTileSchedulerILb1ELb0ELb1ELi128EEEEEEEEEvNT_6ParamsE:
        .type           _ZN7cutlass13device_kernelIN5flash19enable_sm80_to_sm89INS1_16FlashAttnFwdSm80INS1_25CollectiveMainloopFwdSm80ILi4ELi1ELb0EN4cute5tupleIJNS5_1CILi128EEENS7_ILi48EEES8_EEELi128ENS_6half_tEfNS_4arch4Sm80ELb0ELb1ELb0ELb1ELb1ELb0ELb1ELb0EEENS1_21CollectiveEpilogueFwdINS6_IJS8_S8_S9_EEENS6_IJNS7_ILi1EEESH_SH_EEESB_SD_Li128ELb1ELb1ELb0ELb0EEENS1_19SingleTileSchedulerILb1ELb0ELb1ELi128EEEEEEEEEvNT_6ParamsE,@function
        .size           _ZN7cutlass13device_kernelIN5flash19enable_sm80_to_sm89INS1_16FlashAttnFwdSm80INS1_25CollectiveMainloopFwdSm80ILi4ELi1ELb0EN4cute5tupleIJNS5_1CILi128EEENS7_ILi48EEES8_EEELi128ENS_6half_tEfNS_4arch4Sm80ELb0ELb1ELb0ELb1ELb1ELb0ELb1ELb0EEENS1_21CollectiveEpilogueFwdINS6_IJS8_S8_S9_EEENS6_IJNS7_ILi1EEESH_SH_EEESB_SD_Li128ELb1ELb1ELb0ELb0EEENS1_19SingleTileSchedulerILb1ELb0ELb1ELi128EEEEEEEEEvNT_6ParamsE,(.L_x_2038 - _ZN7cutlass13device_kernelIN5flash19enable_sm80_to_sm89INS1_16FlashAttnFwdSm80INS1_25CollectiveMainloopFwdSm80ILi4ELi1ELb0EN4cute5tupleIJNS5_1CILi128EEENS7_ILi48EEES8_EEELi128ENS_6half_tEfNS_4arch4Sm80ELb0ELb1ELb0ELb1ELb1ELb0ELb1ELb0EEENS1_21CollectiveEpilogueFwdINS6_IJS8_S8_S9_EEENS6_IJNS7_ILi1EEESH_SH_EEESB_SD_Li128ELb1ELb1ELb0ELb0EEENS1_19SingleTileSchedulerILb1ELb0ELb1ELi128EEEEEEEEEvNT_6ParamsE)
        .other          _ZN7cutlass13device_kernelIN5flash19enable_sm80_to_sm89INS1_16FlashAttnFwdSm80INS1_25CollectiveMainloopFwdSm80ILi4ELi1ELb0EN4cute5tupleIJNS5_1CILi128EEENS7_ILi48EEES8_EEELi128ENS_6half_tEfNS_4arch4Sm80ELb0ELb1ELb0ELb1ELb1ELb0ELb1ELb0EEENS1_21CollectiveEpilogueFwdINS6_IJS8_S8_S9_EEENS6_IJNS7_ILi1EEESH_SH_EEESB_SD_Li128ELb1ELb1ELb0ELb0EEENS1_19SingleTileSchedulerILb1ELb0ELb1ELi128EEEEEEEEEvNT_6ParamsE,@"STO_CUDA_ENTRY STV_DEFAULT"
_ZN7cutlass13device_kernelIN5flash19enable_sm80_to_sm89INS1_16FlashAttnFwdSm80INS1_25CollectiveMainloopFwdSm80ILi4ELi1ELb0EN4cute5tupleIJNS5_1CILi128EEENS7_ILi48EEES8_EEELi128ENS_6half_tEfNS_4arch4Sm80ELb0ELb1ELb0ELb1ELb1ELb0ELb1ELb0EEENS1_21CollectiveEpilogueFwdINS6_IJS8_S8_S9_EEENS6_IJNS7_ILi1EEESH_SH_EEESB_SD_Li128ELb1ELb1ELb0ELb0EEENS1_19SingleTileSchedulerILb1ELb0ELb1ELi128EEEEEEEEEvNT_6ParamsE:
        /* <DEDUP_REMOVED lines=21> */
.L_x_1049:
        /* <DEDUP_REMOVED lines=13> */
.L_x_1051:
[----:B------:R-:W-:Y:S02]  /*0220*/  ULDC UR5, c[0x0][0x54c] ;  /* 0x0001530000057ab9 */ /* 0x000fe40000000800 */
.L_x_1050:
[----:B------:R-:W-:Y:S02]  /*0230*/  ULDC UR4, c[0x0][0x548] ;  /* 0x0001520000047ab9 */ /* 0x000fe40000000800 */
[----:B------:R-:W-:-:S02]  /*0240*/  USHF.L.U32 UR28, UR28, 0x7, URZ ;  /* 0x000000071c1c7899 */ /* 0x000fc4000800063f */
[----:B------:R-:W-:-:S04]  /*0250*/  UIMAD UR4, UR5, UR4, URZ ;  /* 0x00000004050472a4 */ /* 0x000fc8000f8e023f */
[----:B------:R-:W-:-:S04]  /*0260*/  UISETP.GE.AND UP0, UPT, UR28, UR4, UPT ;  /* 0x000000041c00728c */ /* 0x000fc8000bf06270 */
[----:B------:R-:W-:Y:S01]  /*0270*/  USEL UR13, UR13, 0xffffffff, !UP0 ;  /* 0xffffffff0d0d7887 */ /* 0x000fe2000c000000 */
[----:B------:R-:W-:Y:S05]  /*0280*/  BRA `(.L_x_1052) ;  /* 0x000001b000007947 */ /* 0x000fea0003800000 */
.L_x_1048:
        /* <DEDUP_REMOVED lines=8> */
.L_x_1053:
        /* <DEDUP_REMOVED lines=13> */
.L_x_1055:
[----:B------:R-:W-:Y:S02]  /*03e0*/  ULDC UR5, c[0x0][0x54c] ;  /* 0x0001530000057ab9 */ /* 0x000fe40000000800 */
.L_x_1054:
[----:B------:R-:W-:Y:S02]  /*03f0*/  ULDC UR4, c[0x0][0x548] ;  /* 0x0001520000047ab9 */ /* 0x000fe40000000800 */
[----:B------:R-:W-:-:S02]  /*0400*/  USHF.L.U32 UR28, UR28, 0x7, URZ ;  /* 0x000000071c1c7899 */ /* 0x000fc4000800063f */
[----:B------:R-:W-:-:S04]  /*0410*/  UIMAD UR4, UR5, UR4, URZ ;  /* 0x00000004050472a4 */ /* 0x000fc8000f8e023f */
[----:B------:R-:W-:-:S04]  /*0420*/  UISETP.GE.AND UP0, UPT, UR28, UR4, UPT ;  /* 0x000000041c00728c */ /* 0x000fc8000bf06270 */
[----:B------:R-:W-:-:S06]  /*0430*/  USEL UR13, UR13, 0xffffffff, !UP0 ;  /* 0xffffffff0d0d7887 */ /* 0x000fcc000c000000 */
.L_x_1052:
        /* <DEDUP_REMOVED lines=40> */
[----:B-1--4-:R-:W-:Y:S05]  /*06c0*/  @P0 BRA `(.L_x_1056) ;  /* 0x0000006000000947 */ /* 0x012fea0003800000 */
[----:B--2---:R-:W-:Y:S05]  /*06d0*/  @!P1 BRA `(.L_x_1056) ;  /* 0x0000005000009947 */ /* 0x004fea0003800000 */
[----:B------:R-:W2:Y:S04]  /*06e0*/  LDG.E R2, [R6.64] ;  /* 0x0000001606027981 */ /* 0x000ea8000c1e1900 */
[----:B------:R-:W4:Y:S01]  /*06f0*/  LDG.E R0, [R6.64+0x4] ;  /* 0x0000041606007981 */ /* 0x000f22000c1e1900 */
[----:B--23--:R-:W1:Y:S08]  /*0700*/  R2UR UR12, R2 ;  /* 0x00000000020c73c2 */ /* 0x00ce7000000e0000 */
[----:B----4-:R-:W1:Y:S02]  /*0710*/  R2UR UR4, R0 ;  /* 0x00000000000473c2 */ /* 0x010e6400000e0000 */
[----:B-1----:R-:W-:-:S06]  /*0720*/  UIADD3 UR12, -UR12, UR4, URZ ;  /* 0x000000040c0c7290 */ /* 0x002fcc000fffe13f */
.L_x_1056:
[----:B--2---:R-:W-:-:S04]  /*0730*/  ISETP.NE.U32.AND P0, PT, RZ, c[0x0][0x368], PT ;  /* 0x0000da00ff007a0c */ /* 0x004fc80003f05070 */
        /* <DEDUP_REMOVED lines=9> */
.L_x_1057:
        /* <DEDUP_REMOVED lines=8> */
[----:B------:R-:W4:Y:S01]  /*0850*/  LDG.E R0, [R2.64+0x4] ;  /* 0x0000041602007981 */ /* 0x000f22000c1e1900 */
[----:B--2---:R-:W1:Y:S08]  /*0860*/  R2UR UR4, R4 ;  /* 0x00000000040473c2 */ /* 0x004e7000000e0000 */
[----:B----4-:R-:W1:Y:S02]  /*0870*/  R2UR UR8, R0 ;  /* 0x00000000000873c2 */ /* 0x010e6400000e0000 */
[----:B-1----:R-:W-:-:S06]  /*0880*/  UIADD3 UR8, -UR4, UR8, URZ ;  /* 0x0000000804087290 */ /* 0x002fcc000fffe13f */
.L_x_1058:
[----:B------:R-:W-:Y:S02]  /*0890*/  ULDC UR4, c[0x0][0x2c4] ;  /* 0x0000b10000047ab9 */ /* 0x000fe40000000800 */
[----:B------:R-:W-:-:S02]  /*08a0*/  UISETP.NE.AND UP0, UPT, UR4, 0x1, UPT ;  /* 0x000000010400788c */ /* 0x000fc4000bf05270 */
[----:B------:R-:W-:Y:S02]  /*08b0*/  ULDC.64 UR6, c[0x0][0x2c8] ;  /* 0x0000b20000067ab9 */ /* 0x000fe40000000a00 */
[----:B------:R-:W-:Y:S02]  /*08c0*/  UIADD3 UR14, UR28, 0x7f, URZ ;  /* 0x0000007f1c0e7890 */ /* 0x000fe4000fffe03f */
[----:B------:R-:W-:Y:S02]  /*08d0*/  ULDC.64 UR4, c[0x0][0x328] ;  /* 0x0000ca0000047ab9 */ /* 0x000fe40000000a00 */
[----:B------:R-:W-:Y:S02]  /*08e0*/  UP2UR UR15, UPR, URZ, 0x1 ;  /* 0x000000013f0f7883 */ /* 0x000fe40008000000 */
[----:B------:R-:W-:Y:S02]  /*08f0*/  UIADD3 UR8, -UR11, UR8, URZ ;  /* 0x000000080b087290 */ /* 0x000fe4000fffe13f */
[----:B------:R-:W-:-:S04]  /*0900*/  @UP0 UIADD3 UR18, UR28, 0x7f, URZ ;  /* 0x0000007f1c120890 */ /* 0x000fc8000fffe03f */
[----:B------:R-:W-:Y:S02]  /*0910*/  UIMAD.WIDE.U32 UR18, UR18, UR6, URZ ;  /* 0x00000006121272a5 */ /* 0x000fe4000f8e003f */
[----:B---3--:R-:W-:Y:S02]  /*0920*/  UIADD3 UR6, UR8, 0x1, -UR12 ;  /* 0x0000000108067890 */ /* 0x008fe4000fffe80c */
[----:B------:R-:W-:Y:S02]  /*0930*/  @UP0 USHF.R.U32.HI UR14, URZ, UR7, UR19 ;  /* 0x000000073f0e0299 */ /* 0x000fe40008011613 */
[----:B------:R-:W-:Y:S02]  /*0940*/  UISETP.GE.AND UP0, UPT, UR5, 0x1, UPT ;  /* 0x000000010500788c */ /* 0x000fe4000bf06270 */
[----:B------:R-:W-:Y:S02]  /*0950*/  UIADD3 UR6, UR6, UR14, URZ ;  /* 0x0000000e06067290 */ /* 0x000fe4000fffe03f */
[----:B------:R-:W-:-:S02]  /*0960*/  UP2UR UR14, UPR, URZ, 0x1 ;  /* 0x000000013f0e7883 */ /* 0x000fc40008000000 */
[----:B------:R-:W-:Y:S01]  /*0970*/  PLOP3.LUT P0, PT, PT, PT, UP0, 0x40, 0x0 ;  /* 0x000000000000781c */ /* 0x000fe20003f0e808 */
[----:B------:R-:W-:-:S12]  /*0980*/  UIADD3 UR4, UR6, UR4, URZ ;  /* 0x0000000406047290 */ /* 0x000fd8000fffe03f */
[----:B------:R-:W-:Y:S05]  /*0990*/  @P0 BRA `(.L_x_1059) ;  /* 0x0000012000000947 */ /* 0x000fea0003800000 */
[----:B------:R-:W-:Y:S01]  /*09a0*/  ISETP.LT.AND P0, PT, RZ, UR6, PT ;  /* 0x00000006ff007c0c */ /* 0x000fe2000bf01270 */
[----:B------:R-:W-:-:S12]  /*09b0*/  UIADD3 UR17, UR6, -0x1, URZ ;  /* 0xffffffff06117890 */ /* 0x000fd8000fffe03f */
[----:B------:R-:W-:Y:S05]  /*09c0*/  @P0 BRA `(.L_x_1060) ;  /* 0x0000007000000947 */ /* 0x000fea0003800000 */
[----:B------:R-:W-:Y:S02]  /*09d0*/  UISETP.NE.AND UP0, UPT, UR5, 0x1, UPT ;  /* 0x000000010500788c */ /* 0x000fe4000bf05270 */
[----:B------:R-:W-:-:S03]  /*09e0*/  UIADD3 UR17, -UR6, URZ, URZ ;  /* 0x0000003f06117290 */ /* 0x000fc6000fffe13f */
[----:B------:R-:W-:Y:S02]  /*09f0*/  ULDC.64 UR6, c[0x0][0x330] ;  /* 0x0000cc0000067ab9 */ /* 0x000fe40000000a00 */
[----:B------:R-:W-:-:S04]  /*0a00*/  UIMAD.WIDE.U32 UR18, UR17, UR6, URZ ;  /* 0x00000006111272a5 */ /* 0x000fc8000f8e003f */
[----:B------:R-:W-:-:S04]  /*0a10*/  @UP0 USHF.R.U32.HI UR17, URZ, UR7, UR19 ;  /* 0x000000073f110299 */ /* 0x000fc80008011613 */
[----:B------:R-:W-:Y:S01]  /*0a20*/  ULOP3.LUT UR17, URZ, UR17, URZ, 0x33, !UPT ;  /* 0x000000113f117292 */ /* 0x000fe2000f8e333f */
[----:B------:R-:W-:Y:S05]  /*0a30*/  BRA `(.L_x_1061) ;  /* 0x0000004000007947 */ /* 0x000fea0003800000 */
.L_x_1060:
[----:B------:R-:W-:Y:S02]  /*0a40*/  UISETP.NE.AND UP0, UPT, UR5, 0x1, UPT ;  /* 0x000000010500788c */ /* 0x000fe4000bf05270 */
[----:B------:R-:W-:Y:S02]  /*0a50*/  ULDC.64 UR6, c[0x0][0x330] ;  /* 0x0000cc0000067ab9 */ /* 0x000fe40000000a00 */
[----:B------:R-:W-:-:S07]  /*0a60*/  UIMAD.WIDE.U32 UR18, UR17, UR6, URZ ;  /* 0x00000006111272a5 */ /* 0x000fce000f8e003f */
[----:B------:R-:W-:Y:S02]  /*0a70*/  @UP0 USHF.R.U32.HI UR17, URZ, UR7, UR19 ;  /* 0x000000073f110299 */ /* 0x000fe40008011613 */
.L_x_1061:
[----:B------:R-:W-:Y:S02]  /*0a80*/  ULDC UR6, c[0x0][0x32c] ;  /* 0x0000cb0000067ab9 */ /* 0x000fe40000000800 */
[----:B------:R-:W-:-:S04]  /*0a90*/  UIMAD UR6, UR17, UR5, UR6 ;  /* 0x00000005110672a4 */ /* 0x000fc8000f8e0206 */
[----:B------:R-:W-:-:S04]  /*0aa0*/  UISETP.LT.AND UP0, UPT, UR4, UR6, UPT ;  /* 0x000000060400728c */ /* 0x000fc8000bf01270 */
[----:B------:R-:W-:Y:S02]  /*0ab0*/  USEL UR4, UR4, UR6, UP0 ;  /* 0x0000000604047287 */ /* 0x000fe40008000000 */
.L_x_1059:
[----:B------:R-:W-:Y:S02]  /*0ac0*/  UISETP.NE.AND UP0, UPT, UR15, URZ, UPT ;  /* 0x0000003f0f00728c */ /* 0x000fe4000bf05270 */
[----:B------:R-:W-:Y:S02]  /*0ad0*/  ULDC.64 UR6, c[0x0][0x2c8] ;  /* 0x0000b20000067ab9 */ /* 0x000fe40000000a00 */
[----:B------:R-:W-:Y:S02]  /*0ae0*/  UIADD3 UR24, UR4, 0x2f, URZ ;  /* 0x0000002f04187890 */ /* 0x000fe4000fffe03f */
[----:B------:R-:W-:Y:S02]  /*0af0*/  UIMAD.WIDE.U32 UR26, UR28, UR6, URZ ;  /* 0x000000061c1a72a5 */ /* 0x000fe4000f8e003f */
[----:B------:R-:W-:Y:S02]  /*0b00*/  UIMAD.WIDE UR24, UR24, 0x2aaaaaab, URZ ;  /* 0x2aaaaaab181878a5 */ /* 0x000fe4000f8e023f */
[----:B------:R-:W-:-:S02]  /*0b10*/  UIADD3 UR18, UR8, 0x2f, URZ ;  /* 0x0000002f08127890 */ /* 0x000fc4000fffe03f */
[----:B------:R-:W-:Y:S02]  /*0b20*/  UISETP.GE.AND UP2, UPT, UR5, 0x1, UPT ;  /* 0x000000010500788c */ /* 0x000fe4000bf46270 */
[----:B------:R-:W-:Y:S02]  /*0b30*/  @UP0 UMOV UR17, UR27 ;  /* 0x0000001b00110c82 */ /* 0x000fe40008000000 */
[----:B------:R-:W-:Y:S02]  /*0b40*/  UMOV UR4, UR28 ;  /* 0x0000001c00047c82 */ /* 0x000fe40008000000 */
[----:B------:R-:W-:Y:S01]  /*0b50*/  UIMAD.WIDE UR18, UR18, 0x2aaaaaab, URZ ;  /* 0x2aaaaaab121278a5 */ /* 0x000fe2000f8e023f */
[----:B------:R-:W-:Y:S01]  /*0b60*/  PLOP3.LUT P0, PT, PT, PT, UP2, 0x40, 0x0 ;  /* 0x000000000000781c */ /* 0x000fe20003f0e828 */
[----:B------:R-:W-:Y:S02]  /*0b70*/  @UP0 USHF.R.U32.HI UR4, URZ, UR7, UR17 ;  /* 0x000000073f040299 */ /* 0x000fe40008011611 */
[----:B------:R-:W-:-:S02]  /*0b80*/  USHF.R.U32.HI UR7, URZ, 0x1f, UR19 ;  /* 0x0000001f3f077899 */ /* 0x000fc40008011613 */
[----:B------:R-:W-:Y:S02]  /*0b90*/  UMOV UR17, UR25 ;  /* 0x0000001900117c82 */ /* 0x000fe40008000000 */
[----:B------:R-:W-:Y:S02]  /*0ba0*/  USHF.R.U32.HI UR26, URZ, 0x1f, UR17 ;  /* 0x0000001f3f1a7899 */ /* 0x000fe40008011611 */
[----:B------:R-:W-:Y:S02]  /*0bb0*/  UIADD3 UR27, UR8, -UR12, URZ ;  /* 0x8000000c081b7290 */ /* 0x000fe4000fffe03f */
[----:B------:R-:W-:Y:S02]  /*0bc0*/  ULEA.HI.SX32 UR7, UR19, UR7, 0x1d ;  /* 0x0000000713077291 */ /* 0x000fe4000f8fea3f */
[----:B------:R-:W-:Y:S02]  /*0bd0*/  ULEA.HI.SX32 UR26, UR17, UR26, 0x1d ;  /* 0x0000001a111a7291 */ /* 0x000fe4000f8fea3f */
[----:B------:R-:W-:-:S02]  /*0be0*/  UIADD3 UR4, UR27, UR4, URZ ;  /* 0x000000041b047290 */ /* 0x000fc4000fffe03f */
        /* <DEDUP_REMOVED lines=17> */
.L_x_1063:
[----:B------:R-:W-:-:S03]  /*0d00*/  UISETP.NE.AND UP0, UPT, UR5, 0x1, UPT ;  /* 0x000000010500788c */ /* 0x000fc6000bf05270 */
[----:B------:R-:W-:Y:S02]  /*0d10*/  ULDC.64 UR4, c[0x0][0x330] ;  /* 0x0000cc0000047ab9 */ /* 0x000fe40000000a00 */
[----:B------:R-:W-:-:S07]  /*0d20*/  UIMAD.WIDE.U32 UR18, UR7, UR4, URZ ;  /* 0x00000004071272a5 */ /* 0x000fce000f8e003f */
[----:B------:R-:W-:Y:S02]  /*0d30*/  @UP0 UMOV UR17, UR19 ;  /* 0x0000001300110c82 */ /* 0x000fe40008000000 */
[----:B------:R-:W-:Y:S02]  /*0d40*/  @UP0 USHF.R.U32.HI UR7, URZ, UR5, UR17 ;  /* 0x000000053f070299 */ /* 0x000fe40008011611 */
.L_x_1064:
[----:B------:R-:W-:Y:S02]  /*0d50*/  ULDC UR4, c[0x0][0x32c] ;  /* 0x0000cb0000047ab9 */ /* 0x000fe40000000800 */
[----:B------:R-:W-:-:S04]  /*0d60*/  UIMAD UR4, UR7, UR4, URZ ;  /* 0x00000004070472a4 */ /* 0x000fc8000f8e023f */
[----:B------:R-:W-:-:S04]  /*0d70*/  UISETP.LT.AND UP0, UPT, UR6, UR4, UPT ;  /* 0x000000040600728c */ /* 0x000fc8000bf01270 */
[----:B------:R-:W-:-:S04]  /*0d80*/  USEL UR6, UR6, UR4, !UP0 ;  /* 0x0000000406067287 */ /* 0x000fc8000c000000 */
.L_x_1062:
[----:B------:R-:W-:Y:S01]  /*0d90*/  UIMAD.WIDE UR4, UR6, 0x2aaaaaab, URZ ;  /* 0x2aaaaaab060478a5 */ /* 0x000fe2000f8e023f */
[----:B------:R-:W-:Y:S01]  /*0da0*/  PLOP3.LUT P4, PT, PT, PT, PT, 0x80, 0x0 ;  /* 0x000000000000781c */ /* 0x000fe20003f8f070 */
[----:B------:R-:W-:Y:S01]  /*0db0*/  CS2R R14, SRZ ;  /* 0x00000000000e7805 */ /* 0x000fe2000001ff00 */
[----:B------:R-:W-:Y:S01]  /*0dc0*/  IMAD.MOV.U32 R126, RZ, RZ, RZ ;  /* 0x000000ffff7e7224 */ /* 0x000fe200078e00ff */
[----:B------:R-:W-:Y:S01]  /*0dd0*/  USHF.R.U32.HI UR4, URZ, 0x1f, UR5 ;  /* 0x0000001f3f047899 */ /* 0x000fe20008011605 */
[----:B------:R-:W-:Y:S01]  /*0de0*/  CS2R R124, SRZ ;  /* 0x00000000007c7805 */ /* 0x000fe2000001ff00 */
[----:B------:R-:W-:Y:S01]  /*0df0*/  CS2R R130, SRZ ;  /* 0x0000000000827805 */ /* 0x000fe2000001ff00 */
[----:B------:R-:W-:Y:S01]  /*0e00*/  CS2R R128, SRZ ;  /* 0x0000000000807805 */ /* 0x000fe2000001ff00 */
[----:B------:R-:W-:Y:S01]  /*0e10*/  ULEA.HI.SX32 UR4, UR5, UR4, 0x1d ;  /* 0x0000000405047291 */ /* 0x000fe2000f8fea3f */
[----:B------:R-:W-:Y:S01]  /*0e20*/  CS2R R16, SRZ ;  /* 0x0000000000107805 */ /* 0x000fe2000001ff00 */
[----:B------:R-:W-:Y:S01]  /*0e30*/  IMAD.MOV.U32 R122, RZ, RZ, RZ ;  /* 0x000000ffff7a7224 */ /* 0x000fe200078e00ff */
[----:B------:R-:W-:Y:S01]  /*0e40*/  CS2R R120, SRZ ;  /* 0x0000000000787805 */ /* 0x000fe2000001ff00 */
[----:B------:R-:W-:Y:S01]  /*0e50*/  UISETP.LT.AND UP0, UPT, URZ, UR4, UPT ;  /* 0x000000043f00728c */ /* 0x000fe2000bf01270 */
[----:B------:R-:W-:Y:S01]  /*0e60*/  CS2R R118, SRZ ;  /* 0x0000000000767805 */ /* 0x000fe2000001ff00 */
[----:B------:R-:W-:Y:S01]  /*0e70*/  CS2R R116, SRZ ;  /* 0x0000000000747805 */ /* 0x000fe2000001ff00 */
[----:B------:R-:W-:Y:S01]  /*0e80*/  MOV R110, RZ ;  /* 0x000000ff006e7202 */ /* 0x000fe20000000f00 */
[----:B------:R-:W-:Y:S01]  /*0e90*/  USEL UR7, URZ, UR4, !UP0 ;  /* 0x000000043f077287 */ /* 0x000fe2000c000000 */
[----:B------:R-:W-:Y:S01]  /*0ea0*/  CS2R R18, SRZ ;  /* 0x0000000000127805 */ /* 0x000fe2000001ff00 */
[----:B------:R-:W-:Y:S01]  /*0eb0*/  IMAD.MOV.U32 R108, RZ, RZ, RZ ;  /* 0x000000ffff6c7224 */ /* 0x000fe200078e00ff */
[----:B------:R-:W-:Y:S01]  /*0ec0*/  CS2R R114, SRZ ;  /* 0x0000000000727805 */ /* 0x000fe2000001ff00 */
[----:B------:R-:W-:Y:S01]  /*0ed0*/  UISETP.GT.AND UP0, UPT, UR26, UR7, UPT ;  /* 0x000000071a00728c */ /* 0x000fe2000bf04270 */
[----:B------:R-:W-:Y:S01]  /*0ee0*/  CS2R R112, SRZ ;  /* 0x0000000000707805 */ /* 0x000fe2000001ff00 */
[----:B------:R-:W-:Y:S01]  /*0ef0*/  CS2R R20, SRZ ;  /* 0x0000000000147805 */ /* 0x000fe2000001ff00 */
[----:B------:R-:W-:Y:S01]  /*0f00*/  MOV R106, RZ ;  /* 0x000000ff006a7202 */ /* 0x000fe20000000f00 */
[----:B------:R-:W-:Y:S01]  /*0f10*/  CS2R R22, SRZ ;  /* 0x0000000000167805 */ /* 0x000fe2000001ff00 */
[----:B------:R-:W-:Y:S01]  /*0f20*/  IMAD.MOV.U32 R104, RZ, RZ, RZ ;  /* 0x000000ffff687224 */ /* 0x000fe200078e00ff */
[----:B------:R-:W-:Y:S01]  /*0f30*/  PLOP3.LUT P0, PT, PT, PT, UP0, 0x80, 0x0 ;  /* 0x000000000000781c */ /* 0x000fe20003f0f008 */
[----:B------:R-:W-:Y:S01]  /*0f40*/  CS2R R100, SRZ ;  /* 0x0000000000647805 */ /* 0x000fe2000001ff00 */
[----:B------:R-:W-:Y:S01]  /*0f50*/  MOV R102, RZ ;  /* 0x000000ff00667202 */ /* 0x000fe20000000f00 */
[----:B------:R-:W-:Y:S01]  /*0f60*/  CS2R R24, SRZ ;  /* 0x0000000000187805 */ /* 0x000fe2000001ff00 */
[----:B------:R-:W-:Y:S01]  /*0f70*/  IMAD.MOV.U32 R94, RZ, RZ, RZ ;  /* 0x000000ffff5e7224 */ /* 0x000fe200078e00ff */
[----:B------:R-:W-:Y:S01]  /*0f80*/  CS2R R26, SRZ ;  /* 0x00000000001a7805 */ /* 0x000fe2000001ff00 */
        /* <DEDUP_REMOVED lines=60> */
[----:B------:R-:W-:-:S02]  /*1350*/  UISETP.NE.U32.AND UP0, UPT, URZ, UR4, UPT ;  /* 0x000000043f00728c */ /* 0x000fc4000bf05070 */
[----:B------:R-:W-:Y:S02]  /*1360*/  UISETP.NE.AND UP2, UPT, UR15, URZ, UPT ;  /* 0x0000003f0f00728c */ /* 0x000fe4000bf45270 */
[----:B------:R-:W-:-:S03]  /*1370*/  UISETP.NE.AND.EX UP0, UPT, URZ, UR5, UPT, UP0 ;  /* 0x000000053f00728c */ /* 0x000fc6000bf05300 */
[----:B------:R-:W-:-:S03]  /*1380*/  ULDC.64 UR4, c[0x0][0x340] ;  /* 0x0000d00000047ab9 */ /* 0x000fc60000000a00 */
[----:B------:R-:W-:-:S05]  /*1390*/  PLOP3.LUT P2, PT, PT, PT, UP0, 0x80, 0x0 ;  /* 0x000000000000781c */ /* 0x000fca0003f4f008 */
[----:B------:R-:W-:-:S06]  /*13a0*/  @UP0 UIMAD.WIDE UR4, UR13, UR16, UR4 ;  /* 0x000000100d0402a5 */ /* 0x000fcc000f8e0204 */
[----:B------:R-:W-:Y:S02]  /*13b0*/  IMAD.U32 R2, RZ, RZ, UR4 ;  /* 0x00000004ff027e24 */ /* 0x000fe4000f8e00ff */
[----:B------:R-:W-:Y:S01]  /*13c0*/  IMAD.U32 R3, RZ, RZ, UR5 ;  /* 0x00000005ff037e24 */ /* 0x000fe2000f8e00ff */
[----:B------:R-:W-:Y:S01]  /*13d0*/  SHF.R.S32.HI R124, RZ, 0x1f, R127 ;  /* 0x0000001fff7c7819 */ /* 0x000fe2000001147f */
[----:B------:R-:W-:Y:S02]  /*13e0*/  USHF.R.S32.HI UR6, URZ, 0x1f, UR9 ;  /* 0x0000001f3f067899 */ /* 0x000fe40008011409 */
[----:B------:R-:W-:Y:S01]  /*13f0*/  ULDC.64 UR4, c[0x0][0x178] ;  /* 0x00005e0000047ab9 */ /* 0x000fe20000000a00 */
[----:B------:R1:W2:Y:S01]  /*1400*/  @P2 LDG.E R7, [R2.64] ;  /* 0x0000001602072981 */ /* 0x0002a2000c1e1900 */
[----:B------:R-:W-:Y:S01]  /*1410*/  UIMAD UR6, UR6, UR4, URZ ;  /* 0x00000004060672a4 */ /* 0x000fe2000f8e023f */
[----:B------:R-:W-:Y:S01]  /*1420*/  PLOP3.LUT P1, PT, PT, PT, UP2, 0x80, 0x0 ;  /* 0x000000000000781c */ /* 0x000fe20003f2f028 */
[----:B------:R-:W-:Y:S01]  /*1430*/  UIMAD.WIDE.U32 UR16, UR9, UR4, URZ ;  /* 0x00000004091072a5 */ /* 0x000fe2000f8e003f */
[----:B------:R-:W-:Y:S01]  /*1440*/  PLOP3.LUT P0, PT, PT, PT, UP2, 0x80, 0x0 ;  /* 0x000000000000781c */ /* 0x000fe20003f0f028 */
[----:B------:R-:W-:Y:S01]  /*1450*/  UIMAD UR6, UR9, UR5, UR6 ;  /* 0x00000005090672a4 */ /* 0x000fe2000f8e0206 */
[----:B------:R-:W-:Y:S01]  /*1460*/  LEA.HI R13, R124, R127, RZ, 0x4 ;  /* 0x0000007f7c0d7211 */ /* 0x000fe200078f20ff */
[----:B------:R-:W-:Y:S01]  /*1470*/  USHF.R.S32.HI UR9, URZ, 0x1f, UR13 ;  /* 0x0000001f3f097899 */ /* 0x000fe2000801140d */
[----:B------:R-:W-:Y:S01]  /*1480*/  BSSY B0, `(.L_x_1066) ;  /* 0x0000053000007945 */ /* 0x000fe20003800000 */
[----:B------:R-:W-:-:S02]  /*1490*/  ULDC.64 UR4, c[0x0][0x1b8] ;  /* 0x00006e0000047ab9 */ /* 0x000fc40000000a00 */
[----:B------:R-:W-:Y:S02]  /*14a0*/  UIADD3 UR17, UR17, UR6, URZ ;  /* 0x0000000611117290 */ /* 0x000fe4000fffe03f */
[----:B------:R-:W-:Y:S02]  /*14b0*/  UIMAD UR6, UR20, UR4, URZ ;  /* 0x00000004140672a4 */ /* 0x000fe4000f8e023f */
[----:B------:R-:W-:Y:S02]  /*14c0*/  USEL UR9, UR9, URZ, !UP1 ;  /* 0x0000003f09097287 */ /* 0x000fe4000c800000 */
[----:B------:R-:W-:Y:S02]  /*14d0*/  UIMAD UR6, UR10, UR5, UR6 ;  /* 0x000000050a0672a4 */ /* 0x000fe4000f8e0206 */
[----:B------:R-:W-:Y:S02]  /*14e0*/  UIMAD.WIDE.U32 UR18, UR10, UR4, UR16 ;  /* 0x000000040a1272a5 */ /* 0x000fe4000f8e0010 */
[----:B------:R-:W-:-:S02]  /*14f0*/  USEL UR16, UR13, URZ, !UP1 ;  /* 0x0000003f0d107287 */ /* 0x000fc4000c800000 */
[----:B------:R-:W-:Y:S01]  /*1500*/  ULDC.64 UR4, c[0x0][0x1c0] ;  /* 0x0000700000047ab9 */ /* 0x000fe20000000a00 */
[----:B-1----:R-:W-:Y:S01]  /*1510*/  LEA.HI R2, R124, R127, RZ, 0x3 ;  /* 0x0000007f7c027211 */ /* 0x002fe200078f18ff */
[----:B------:R-:W-:Y:S02]  /*1520*/  UIMAD UR9, UR9, UR4, URZ ;  /* 0x00000004090972a4 */ /* 0x000fe4000f8e023f */
[----:B------:R-:W-:Y:S01]  /*1530*/  UIADD3 UR19, UR19, UR6, URZ ;  /* 0x0000000613137290 */ /* 0x000fe2000fffe03f */
[----:B------:R-:W-:Y:S01]  /*1540*/  LOP3.LUT R0, R2, 0xfffffff8, RZ, 0xc0, !PT ;  /* 0xfffffff802007812 */ /* 0x000fe200078ec0ff */
[----:B------:R-:W-:Y:S01]  /*1550*/  UIMAD UR5, UR16, UR5, UR9 ;  /* 0x00000005100572a4 */ /* 0x000fe2000f8e0209 */
[----:B------:R-:W-:Y:S01]  /*1560*/  SHF.R.S32.HI R15, RZ, 0x3, R2 ;  /* 0x00000003ff0f7819 */ /* 0x000fe20000011402 */
[----:B------:R-:W-:Y:S02]  /*1570*/  UIMAD.WIDE.U32 UR16, UR16, UR4, UR18 ;  /* 0x00000004101072a5 */ /* 0x000fe4000f8e0012 */
[----:B------:R-:W-:Y:S01]  /*1580*/  IMAD.IADD R36, R127, 0x1, -R0 ;  /* 0x000000017f247824 */ /* 0x000fe200078e0a00 */
[----:B------:R-:W-:Y:S01]  /*1590*/  ULDC UR6, c[0x0][0x2c4] ;  /* 0x0000b10000067ab9 */ /* 0x000fe20000000800 */
[----:B------:R-:W-:Y:S01]  /*15a0*/  IADD3 R9, R15, UR28, RZ ;  /* 0x0000001c0f097c10 */ /* 0x000fe2000fffe0ff */
[----:B------:R-:W-:Y:S01]  /*15b0*/  UIADD3 UR5, UR17, UR5, URZ ;  /* 0x0000000511057290 */ /* 0x000fe2000fffe03f */
[----:B------:R-:W-:Y:S01]  /*15c0*/  IMAD R131, R36, 0x10, R15 ;  /* 0x0000001024837824 */ /* 0x000fe200078e020f */
[----:B------:R-:W-:Y:S01]  /*15d0*/  UIMAD UR6, UR12, UR6, URZ ;  /* 0x000000060c0672a4 */ /* 0x000fe2000f8e023f */
[----:B------:R-:W-:-:S02]  /*15e0*/  IMAD.U32 R3, RZ, RZ, UR17 ;  /* 0x00000011ff037e24 */ /* 0x000fc4000f8e00ff */
[----:B------:R-:W-:Y:S01]  /*15f0*/  IMAD.SHL.U32 R129, R36, 0x8, RZ ;  /* 0x0000000824817824 */ /* 0x000fe200078e00ff */
[----:B------:R-:W-:Y:S01]  /*1600*/  IADD3 R4, R131, UR28, RZ ;  /* 0x0000001c83047c10 */ /* 0x000fe2000fffe0ff */
[----:B------:R-:W-:Y:S01]  /*1610*/  IMAD.U32 R3, RZ, RZ, UR5 ;  /* 0x00000005ff037e24 */ /* 0x000fe2000f8e00ff */
[----:B------:R1:W-:Y:S01]  /*1620*/  STL [R1+0x4], R131 ;  /* 0x0000048301007387 */ /* 0x0003e20000100800 */
[----:B------:R-:W-:Y:S02]  /*1630*/  ISETP.GE.AND P4, PT, R9, UR6, PT ;  /* 0x0000000609007c0c */ /* 0x000fe4000bf86270 */
[----:B------:R-:W-:Y:S01]  /*1640*/  @P1 IMAD.HI.U32 R2, R4, c[0x0][0x2c8], RZ ;  /* 0x0000b20004021a27 */ /* 0x000fe200078e00ff */
[----:B------:R1:W-:Y:S01]  /*1650*/  STL [R1], R129 ;  /* 0x0000008101007387 */ /* 0x0003e20000100800 */
[C---:B------:R-:W-:Y:S02]  /*1660*/  IADD3 R23, R129.reuse, 0x40, RZ ;  /* 0x0000004081177810 */ /* 0x040fe40007ffe0ff */
[----:B------:R-:W-:Y:S01]  /*1670*/  IMAD.MOV.U32 R0, RZ, RZ, R4 ;  /* 0x000000ffff007224 */ /* 0x000fe200078e0004 */
[----:B------:R-:W-:Y:S01]  /*1680*/  @P0 SHF.R.U32.HI R0, RZ, c[0x0][0x2cc], R2 ;  /* 0x0000b300ff000a19 */ /* 0x000fe20000011602 */
[----:B------:R-:W-:Y:S01]  /*1690*/  IMAD.U32 R2, RZ, RZ, UR16 ;  /* 0x00000010ff027e24 */ /* 0x000fe2000f8e00ff */
[----:B------:R-:W-:-:S02]  /*16a0*/  ISETP.GE.AND P3, PT, R129, c[0x0][0x198], PT ;  /* 0x0000660081007a0c */ /* 0x000fc40003f66270 */
[--C-:B------:R-:W-:Y:S01]  /*16b0*/  SHF.R.S32.HI R6, RZ, 0x1f, R0.reuse ;  /* 0x0000001fff067819 */ /* 0x100fe20000011400 */
[----:B------:R-:W-:Y:S02]  /*16c0*/  IMAD.MOV R5, RZ, RZ, -R0 ;  /* 0x000000ffff057224 */ /* 0x000fe400078e0a00 */
[----:B------:R-:W-:-:S04]  /*16d0*/  IMAD.WIDE.U32 R2, R0, c[0x0][0x1b0], R2 ;  /* 0x00006c0000027a25 */ /* 0x000fc800078e0002 */
[----:B------:R-:W-:Y:S02]  /*16e0*/  IMAD R4, R5, c[0x0][0x2c4], R4 ;  /* 0x0000b10005047a24 */ /* 0x000fe400078e0204 */
[----:B------:R-:W-:-:S04]  /*16f0*/  IMAD R5, R6, c[0x0][0x1b0], RZ ;  /* 0x00006c0006057a24 */ /* 0x000fc800078e02ff */
[----:B------:R-:W-:Y:S01]  /*1700*/  IMAD R6, R0, c[0x0][0x1b4], R5 ;  /* 0x00006d0000067a24 */ /* 0x000fe200078e0205 */
[----:B------:R-:W-:-:S03]  /*1710*/  SHF.R.S32.HI R5, RZ, 0x1f, R4 ;  /* 0x0000001fff057819 */ /* 0x000fc60000011404 */
[----:B------:R-:W-:Y:S02]  /*1720*/  IMAD.IADD R3, R3, 0x1, R6 ;  /* 0x0000000103037824 */ /* 0x000fe400078e0206 */
[----:B------:R-:W-:Y:S02]  /*1730*/  IMAD R0, R5, c[0x0][0x1a8], RZ ;  /* 0x00006a0005007a24 */ /* 0x000fe400078e02ff */
[----:B------:R-:W-:-:S04]  /*1740*/  IMAD.WIDE.U32 R2, R4, c[0x0][0x1a8], R2 ;  /* 0x00006a0004027a25 */ /* 0x000fc800078e0002 */
[----:B------:R-:W-:Y:S01]  /*1750*/  IMAD R0, R4, c[0x0][0x1ac], R0 ;  /* 0x00006b0004007a24 */ /* 0x000fe200078e0200 */
[----:B------:R-:W-:Y:S01]  /*1760*/  LEA R12, P0, R2, c[0x0][0x160], 0x1 ;  /* 0x00005800020c7a11 */ /* 0x000fe200078008ff */
[----:B------:R-:W-:Y:S02]  /*1770*/  IMAD.SHL.U32 R4, R15, 0x40, RZ ;  /* 0x000000400f047824 */ /* 0x000fe400078e00ff */
[----:B------:R-:W-:Y:S01]  /*1780*/  IMAD.IADD R0, R3, 0x1, R0 ;  /* 0x0000000103007824 */ /* 0x000fe200078e0200 */
[----:B------:R-:W-:-:S04]  /*1790*/  LOP3.LUT R3, R13, 0xfffffff0, RZ, 0xc0, !PT ;  /* 0xfffffff00d037812 */ /* 0x000fc800078ec0ff */
[----:B------:R-:W-:Y:S01]  /*17a0*/  LEA.HI.X R11, R2, c[0x0][0x164], R0, 0x1, P0 ;  /* 0x00005900020b7a11 */ /* 0x000fe200000f0c00 */
[----:B------:R-:W-:Y:S01]  /*17b0*/  IMAD.IADD R0, R127, 0x1, -R3 ;  /* 0x000000017f007824 */ /* 0x000fe200078e0a03 */
[----:B------:R-:W-:Y:S02]  /*17c0*/  LOP3.LUT R2, R4, 0x1c0, RZ, 0xc0, !PT ;  /* 0x000001c004027812 */ /* 0x000fe400078ec0ff */
[----:B------:R-:W-:Y:S01]  /*17d0*/  ISETP.GE.AND P0, PT, R23, c[0x0][0x198], PT ;  /* 0x0000660017007a0c */ /* 0x000fe20003f06270 */
[----:B------:R1:W3:Y:S01]  /*17e0*/  SHFL.IDX PT, R4, R12, RZ, 0x181f ;  /* 0x00181fff0c047589 */ /* 0x0002e200000e0000 */
[----:B------:R-:W-:Y:S02]  /*17f0*/  SHF.R.S32.HI R6, RZ, 0x1f, R0 ;  /* 0x0000001fff067819 */ /* 0x000fe40000011400 */
[----:B------:R-:W-:Y:S01]  /*1800*/  SHF.R.U32.HI R3, RZ, 0x3, R2 ;  /* 0x00000003ff037819 */ /* 0x000fe20000011602 */
[----:B------:R1:W4:Y:S01]  /*1810*/  SHFL.IDX PT, R5, R11, RZ, 0x181f ;  /* 0x00181fff0b057589 */ /* 0x00032200000e0000 */
[----:B------:R-:W-:-:S02]  /*1820*/  LOP3.LUT R2, R2, 0x38, R129, 0xf8, !PT ;  /* 0x0000003802027812 */ /* 0x000fc400078ef881 */
[----:B------:R-:W-:Y:S02]  /*1830*/  LEA.HI R19, R6, R0, RZ, 0x3 ;  /* 0x0000000006137211 */ /* 0x000fe400078f18ff */
[----:B------:R-:W-:Y:S02]  /*1840*/  LOP3.LUT R3, R2, R3, RZ, 0x3c, !PT ;  /* 0x0000000302037212 */ /* 0x000fe400078e3cff */
[----:B------:R-:W-:Y:S02]  /*1850*/  LOP3.LUT R2, R19, 0xfffffff8, RZ, 0xc0, !PT ;  /* 0xfffffff813027812 */ /* 0x000fe400078ec0ff */
[----:B------:R-:W-:-:S03]  /*1860*/  LEA.HI R6, R124, R127, RZ, 0x6 ;  /* 0x0000007f7c067211 */ /* 0x000fc600078f30ff */
[----:B------:R-:W-:Y:S02]  /*1870*/  IMAD.IADD R18, R0, 0x1, -R2 ;  /* 0x0000000100127824 */ /* 0x000fe400078e0a02 */
[----:B------:R-:W-:Y:S02]  /*1880*/  IMAD.SHL.U32 R0, R6, 0x8, RZ ;  /* 0x0000000806007824 */ /* 0x000fe400078e00ff */
[----:B------:R-:W-:Y:S02]  /*1890*/  IMAD.MOV.U32 R2, RZ, RZ, 0x10 ;  /* 0x00000010ff027424 */ /* 0x000fe400078e00ff */
[----:B------:R-:W-:Y:S01]  /*18a0*/  IMAD.MOV.U32 R6, RZ, RZ, 0x20 ;  /* 0x00000020ff067424 */ /* 0x000fe200078e00ff */
[----:B------:R-:W-:Y:S01]  /*18b0*/  LOP3.LUT R10, R3, 0xfffffe00, R0, 0xf8, !PT ;  /* 0xfffffe00030a7812 */ /* 0x000fe200078ef800 */
[----:B--2---:R1:W2:Y:S01]  /*18c0*/  @P2 R2UR UR18, R7 ;  /* 0x00000000071223c2 */ /* 0x0042a200000e0000 */
[----:B------:R-:W-:Y:S01]  /*18d0*/  R2P PR, R18, 0x6 ;  /* 0x0000000612007804 */ /* 0x000fe20000000000 */
[----:B--2---:R-:W-:-:S04]  /*18e0*/  @!UP0 UMOV UR18, UR13 ;  /* 0x0000000d00128c82 */ /* 0x004fc80008000000 */
[----:B------:R-:W-:Y:S02]  /*18f0*/  SEL R3, R2, 0xfffffff0, !P1 ;  /* 0xfffffff002037807 */ /* 0x000fe40004800000 */
[----:B------:R-:W-:Y:S01]  /*1900*/  SEL R2, R6, 0xffffffe0, !P2 ;  /* 0xffffffe006027807 */ /* 0x000fe20005000000 */
[----:B------:R-:W-:Y:S05]  /*1910*/  @P4 BRA `(.L_x_1067) ;  /* 0x0000009000004947 */ /* 0x000fea0003800000 */
[----:B---34-:R-:W-:Y:S01]  /*1920*/  SHF.R.S32.HI R0, RZ, 0x1f, R23 ;  /* 0x0000001fff007819 */ /* 0x018fe20000011417 */
[----:B-1----:R-:W-:-:S03]  /*1930*/  IMAD.WIDE R6, R129, 0x2, R4 ;  /* 0x0000000281067825 */ /* 0x002fc600078e0204 */
[----:B------:R-:W-:-:S04]  /*1940*/  LEA.HI R0, R0, R23, RZ, 0x3 ;  /* 0x0000001700007211 */ /* 0x000fc800078f18ff */
[----:B------:R-:W-:Y:S02]  /*1950*/  LOP3.LUT R8, R0, 0xfffffff8, RZ, 0xc0, !PT ;  /* 0xfffffff800087812 */ /* 0x000fe400078ec0ff */
[----:B------:R-:W-:-:S03]  /*1960*/  SHF.L.U32 R0, R10, 0x1, RZ ;  /* 0x000000010a007819 */ /* 0x000fc600000006ff */
[----:B------:R-:W-:Y:S02]  /*1970*/  IMAD.WIDE R4, R8, 0x2, R4 ;  /* 0x0000000208047825 */ /* 0x000fe400078e0204 */
[----:B------:R-:W-:Y:S01]  /*1980*/  @!PT LDS RZ, [RZ] ;  /* 0x00000000fffff984 */ /* 0x000fe20000000800 */
[----:B------:R1:W-:Y:S04]  /*1990*/  LDGSTS.E.BYPASS.LTC128B.128 [R0+0x8080], [R6.64], !P3 ;  /* 0x0808000006007fae */ /* 0x0003e8000d901d56 */
[----:B------:R1:W-:Y:S02]  /*19a0*/  LDGSTS.E.BYPASS.LTC128B.128 [R0+0xc080], [R4.64], !P0 ;  /* 0x0c08000004007fae */ /* 0x0003e4000c101d56 */
.L_x_1067:
[----:B---34-:R-:W-:Y:S05]  /*19b0*/  BSYNC B0 ;  /* 0x0000000000007941 */ /* 0x018fea0003800000 */
.L_x_1066:
[----:B-1----:R-:W-:Y:S01]  /*19c0*/  IADD3 R0, R9, 0x10, RZ ;  /* 0x0000001009007810 */ /* 0x002fe20007ffe0ff */
[----:B------:R1:W2:Y:S01]  /*19d0*/  SHFL.IDX PT, R5, R11, 0x1, 0x181f ;  /* 0x00381f000b057f89 */ /* 0x0002a200000e0000 */
[----:B------:R-:W-:Y:S02]  /*19e0*/  BSSY B0, `(.L_x_1068) ;  /* 0x000000d000007945 */ /* 0x000fe40003800000 */
[----:B------:R-:W-:Y:S01]  /*19f0*/  ISETP.GE.AND P1, PT, R0, UR6, PT ;  /* 0x0000000600007c0c */ /* 0x000fe2000bf26270 */
[----:B------:R1:W3:-:S12]  /*1a00*/  SHFL.IDX PT, R4, R12, 0x1, 0x181f ;  /* 0x00381f000c047f89 */ /* 0x0002d800000e0000 */
[----:B------:R-:W-:Y:S05]  /*1a10*/  @P1 BRA `(.L_x_1069) ;  /* 0x0000009000001947 */ /* 0x000fea0003800000 */
[----:B------:R-:W-:Y:S01]  /*1a20*/  SHF.R.S32.HI R0, RZ, 0x1f, R23 ;  /* 0x0000001fff007819 */ /* 0x000fe20000011417 */
[----:B--23--:R-:W-:-:S03]  /*1a30*/  IMAD.WIDE R6, R129, 0x2, R4 ;  /* 0x0000000281067825 */ /* 0x00cfc600078e0204 */
[----:B------:R-:W-:-:S04]  /*1a40*/  LEA.HI R0, R0, R23, RZ, 0x3 ;  /* 0x0000001700007211 */ /* 0x000fc800078f18ff */
[----:B------:R-:W-:Y:S02]  /*1a50*/  LOP3.LUT R8, R0, 0xfffffff8, RZ, 0xc0, !PT ;  /* 0xfffffff800087812 */ /* 0x000fe400078ec0ff */
[----:B------:R-:W-:-:S03]  /*1a60*/  SHF.L.U32 R0, R10, 0x1, RZ ;  /* 0x000000010a007819 */ /* 0x000fc600000006ff */
[----:B------:R-:W-:Y:S02]  /*1a70*/  IMAD.WIDE R4, R8, 0x2, R4 ;  /* 0x0000000208047825 */ /* 0x000fe400078e0204 */
[----:B------:R-:W-:Y:S01]  /*1a80*/  @!PT LDS RZ, [RZ] ;  /* 0x00000000fffff984 */ /* 0x000fe20000000800 */
[----:B------:R2:W-:Y:S04]  /*1a90*/  LDGSTS.E.BYPASS.LTC128B.128 [R0+0x8880], [R6.64], !P3 ;  /* 0x0888000006007fae */ /* 0x0005e8000d901d56 */
[----:B------:R2:W-:Y:S02]  /*1aa0*/  LDGSTS.E.BYPASS.LTC128B.128 [R0+0xc880], [R4.64], !P0 ;  /* 0x0c88000004007fae */ /* 0x0005e4000c101d56 */
.L_x_1069:
[----:B------:R-:W-:Y:S05]  /*1ab0*/  BSYNC B0 ;  /* 0x0000000000007941 */ /* 0x000fea0003800000 */
.L_x_1068:
[----:B--2---:R-:W-:Y:S01]  /*1ac0*/  IADD3 R0, R9, 0x20, RZ ;  /* 0x0000002009007810 */ /* 0x004fe20007ffe0ff */
[----:B------:R2:W4:Y:S01]  /*1ad0*/  SHFL.IDX PT, R5, R11, 0x2, 0x181f ;  /* 0x00581f000b057f89 */ /* 0x00052200000e0000 */
[----:B------:R-:W-:Y:S02]  /*1ae0*/  BSSY B0, `(.L_x_1070) ;  /* 0x000000d000007945 */ /* 0x000fe40003800000 */
[----:B------:R-:W-:Y:S01]  /*1af0*/  ISETP.GE.AND P1, PT, R0, UR6, PT ;  /* 0x0000000600007c0c */ /* 0x000fe2000bf26270 */
[----:B---3--:R2:W3:-:S12]  /*1b00*/  SHFL.IDX PT, R4, R12, 0x2, 0x181f ;  /* 0x00581f000c047f89 */ /* 0x0084d800000e0000 */
[----:B------:R-:W-:Y:S05]  /*1b10*/  @P1 BRA `(.L_x_1071) ;  /* 0x0000009000001947 */ /* 0x000fea0003800000 */
[----:B------:R-:W-:Y:S01]  /*1b20*/  SHF.R.S32.HI R0, RZ, 0x1f, R23 ;  /* 0x0000001fff007819 */ /* 0x000fe20000011417 */
[----:B---34-:R-:W-:-:S03]  /*1b30*/  IMAD.WIDE R6, R129, 0x2, R4 ;  /* 0x0000000281067825 */ /* 0x018fc600078e0204 */
[----:B------:R-:W-:-:S04]  /*1b40*/  LEA.HI R0, R0, R23, RZ, 0x3 ;  /* 0x0000001700007211 */ /* 0x000fc800078f18ff */
[----:B------:R-:W-:Y:S02]  /*1b50*/  LOP3.LUT R8, R0, 0xfffffff8, RZ, 0xc0, !PT ;  /* 0xfffffff800087812 */ /* 0x000fe400078ec0ff */
[----:B------:R-:W-:-:S03]  /*1b60*/  SHF.L.U32 R0, R10, 0x1, RZ ;  /* 0x000000010a007819 */ /* 0x000fc600000006ff */
[----:B------:R-:W-:Y:S02]  /*1b70*/  IMAD.WIDE R4, R8, 0x2, R4 ;  /* 0x0000000208047825 */ /* 0x000fe400078e0204 */
[----:B------:R-:W-:Y:S01]  /*1b80*/  @!PT LDS RZ, [RZ] ;  /* 0x00000000fffff984 */ /* 0x000fe20000000800 */
[----:B------:R3:W-:Y:S04]  /*1b90*/  LDGSTS.E.BYPASS.LTC128B.128 [R0+0x9080], [R6.64], !P3 ;  /* 0x0908000006007fae */ /* 0x0007e8000d901d56 */
[----:B------:R3:W-:Y:S02]  /*1ba0*/  LDGSTS.E.BYPASS.LTC128B.128 [R0+0xd080], [R4.64], !P0 ;  /* 0x0d08000004007fae */ /* 0x0007e4000c101d56 */
.L_x_1071:
[----:B------:R-:W-:Y:S05]  /*1bb0*/  BSYNC B0 ;  /* 0x0000000000007941 */ /* 0x000fea0003800000 */
.L_x_1070:
[----:B---3--:R-:W-:Y:S01]  /*1bc0*/  IADD3 R0, R9, 0x30, RZ ;  /* 0x0000003009007810 */ /* 0x008fe20007ffe0ff */
[----:B----4-:R3:W4:Y:S01]  /*1bd0*/  SHFL.IDX PT, R5, R11, 0x3, 0x181f ;  /* 0x00781f000b057f89 */ /* 0x01072200000e0000 */
[----:B------:R-:W-:Y:S02]  /*1be0*/  BSSY B0, `(.L_x_1072) ;  /* 0x000000d000007945 */ /* 0x000fe40003800000 */
[----:B------:R-:W-:Y:S01]  /*1bf0*/  ISETP.GE.AND P1, PT, R0, UR6, PT ;  /* 0x0000000600007c0c */ /* 0x000fe2000bf26270 */
[----:B------:R3:W1:-:S12]  /*1c00*/  SHFL.IDX PT, R4, R12, 0x3, 0x181f ;  /* 0x00781f000c047f89 */ /* 0x00065800000e0000 */
[----:B------:R-:W-:Y:S05]  /*1c10*/  @P1 BRA `(.L_x_1073) ;  /* 0x0000009000001947 */ /* 0x000fea0003800000 */
[----:B------:R-:W-:Y:S01]  /*1c20*/  SHF.R.S32.HI R0, RZ, 0x1f, R23 ;  /* 0x0000001fff007819 */ /* 0x000fe20000011417 */
[----:B-1--4-:R-:W-:-:S03]  /*1c30*/  IMAD.WIDE R6, R129, 0x2, R4 ;  /* 0x0000000281067825 */ /* 0x012fc600078e0204 */
[----:B------:R-:W-:-:S04]  /*1c40*/  LEA.HI R0, R0, R23, RZ, 0x3 ;  /* 0x0000001700007211 */ /* 0x000fc800078f18ff */
[----:B------:R-:W-:Y:S02]  /*1c50*/  LOP3.LUT R8, R0, 0xfffffff8, RZ, 0xc0, !PT ;  /* 0xfffffff800087812 */ /* 0x000fe400078ec0ff */
[----:B------:R-:W-:-:S03]  /*1c60*/  SHF.L.U32 R0, R10, 0x1, RZ ;  /* 0x000000010a007819 */ /* 0x000fc600000006ff */
[----:B------:R-:W-:Y:S02]  /*1c70*/  IMAD.WIDE R4, R8, 0x2, R4 ;  /* 0x0000000208047825 */ /* 0x000fe400078e0204 */
[----:B------:R-:W-:Y:S01]  /*1c80*/  @!PT LDS RZ, [RZ] ;  /* 0x00000000fffff984 */ /* 0x000fe20000000800 */
[----:B------:R1:W-:Y:S04]  /*1c90*/  LDGSTS.E.BYPASS.LTC128B.128 [R0+0x9880], [R6.64], !P3 ;  /* 0x0988000006007fae */ /* 0x0003e8000d901d56 */
[----:B------:R1:W-:Y:S02]  /*1ca0*/  LDGSTS.E.BYPASS.LTC128B.128 [R0+0xd880], [R4.64], !P0 ;  /* 0x0d88000004007fae */ /* 0x0003e4000c101d56 */
.L_x_1073:
[----:B------:R-:W-:Y:S05]  /*1cb0*/  BSYNC B0 ;  /* 0x0000000000007941 */ /* 0x000fea0003800000 */
.L_x_1072:
[----:B-1----:R-:W-:Y:S01]  /*1cc0*/  IADD3 R0, R9, 0x40, RZ ;  /* 0x0000004009007810 */ /* 0x002fe20007ffe0ff */
[----:B----4-:R1:W4:Y:S01]  /*1cd0*/  SHFL.IDX PT, R5, R11, 0x4, 0x181f ;  /* 0x00981f000b057f89 */ /* 0x01032200000e0000 */
[----:B------:R-:W-:Y:S02]  /*1ce0*/  BSSY B0, `(.L_x_1074) ;  /* 0x000000d000007945 */ /* 0x000fe40003800000 */
[----:B------:R-:W-:Y:S01]  /*1cf0*/  ISETP.GE.AND P1, PT, R0, UR6, PT ;  /* 0x0000000600007c0c */ /* 0x000fe2000bf26270 */
[----:B------:R1:W2:-:S12]  /*1d00*/  SHFL.IDX PT, R4, R12, 0x4, 0x181f ;  /* 0x00981f000c047f89 */ /* 0x00029800000e0000 */
[----:B------:R-:W-:Y:S05]  /*1d10*/  @P1 BRA `(.L_x_1075) ;  /* 0x0000009000001947 */ /* 0x000fea0003800000 */
[----:B------:R-:W-:Y:S01]  /*1d20*/  SHF.R.S32.HI R0, RZ, 0x1f, R23 ;  /* 0x0000001fff007819 */ /* 0x000fe20000011417 */
[----:B--2-4-:R-:W-:-:S03]  /*1d30*/  IMAD.WIDE R6, R129, 0x2, R4 ;  /* 0x0000000281067825 */ /* 0x014fc600078e0204 */
[----:B------:R-:W-:-:S04]  /*1d40*/  LEA.HI R0, R0, R23, RZ, 0x3 ;  /* 0x0000001700007211 */ /* 0x000fc800078f18ff */
[----:B------:R-:W-:Y:S02]  /*1d50*/  LOP3.LUT R8, R0, 0xfffffff8, RZ, 0xc0, !PT ;  /* 0xfffffff800087812 */ /* 0x000fe400078ec0ff */
[----:B------:R-:W-:-:S03]  /*1d60*/  SHF.L.U32 R0, R10, 0x1, RZ ;  /* 0x000000010a007819 */ /* 0x000fc600000006ff */
[----:B------:R-:W-:Y:S02]  /*1d70*/  IMAD.WIDE R4, R8, 0x2, R4 ;  /* 0x0000000208047825 */ /* 0x000fe400078e0204 */
[----:B------:R-:W-:Y:S01]  /*1d80*/  @!PT LDS RZ, [RZ] ;  /* 0x00000000fffff984 */ /* 0x000fe20000000800 */
[----:B------:R2:W-:Y:S04]  /*1d90*/  LDGSTS.E.BYPASS.LTC128B.128 [R0+0xa080], [R6.64], !P3 ;  /* 0x0a08000006007fae */ /* 0x0005e8000d901d56 */
[----:B------:R2:W-:Y:S02]  /*1da0*/  LDGSTS.E.BYPASS.LTC128B.128 [R0+0xe080], [R4.64], !P0 ;  /* 0x0e08000004007fae */ /* 0x0005e4000c101d56 */
.L_x_1075:
[----:B------:R-:W-:Y:S05]  /*1db0*/  BSYNC B0 ;  /* 0x0000000000007941 */ /* 0x000fea0003800000 */
.L_x_1074:
[----:B--2---:R-:W-:Y:S01]  /*1dc0*/  IADD3 R0, R9, 0x50, RZ ;  /* 0x0000005009007810 */ /* 0x004fe20007ffe0ff */
        /* <DEDUP_REMOVED lines=14> */
.L_x_1077:
[----:B------:R-:W-:Y:S05]  /*1eb0*/  BSYNC B0 ;  /* 0x0000000000007941 */ /* 0x000fea0003800000 */
.L_x_1076:
        /* <DEDUP_REMOVED lines=15> */
.L_x_1079:
[----:B------:R-:W-:Y:S05]  /*1fb0*/  BSYNC B0 ;  /* 0x0000000000007941 */ /* 0x000fea0003800000 */
.L_x_1078:
[----:B--2---:R-:W-:Y:S01]  /*1fc0*/  IMAD.MOV.U32 R0, RZ, RZ, c[0x0][0x2b8] ;  /* 0x0000ae00ff007624 */ /* 0x004fe200078e00ff */
[----:B------:R-:W-:Y:S01]  /*1fd0*/  UMOV UR32, 0x30 ;  /* 0x0000003000207882 */ /* 0x000fe20000000000 */
[----:B------:R-:W-:Y:S01]  /*1fe0*/  SHFL.IDX PT, R4, R12, 0x7, 0x181f ;  /* 0x00f81f000c047f89 */ /* 0x000fe200000e0000 */
[----:B------:R-:W-:Y:S01]  /*1ff0*/  UIMAD UR21, UR26, UR32, -0x30 ;  /* 0xffffffd01a1574a4 */ /* 0x000fe2000f8e0220 */
[----:B------:R-:W-:Y:S01]  /*2000*/  IADD3 R6, R9, 0x70, RZ ;  /* 0x0000007009067810 */ /* 0x000fe20007ffe0ff */
[----:B------:R-:W-:Y:S01]  /*2010*/  IMAD.SHL.U32 R244, R10, 0x2, RZ ;  /* 0x000000020af47824 */ /* 0x000fe200078e00ff */
[----:B------:R-:W-:Y:S01]  /*2020*/  ISETP.NE.AND P4, PT, R0, 0x1, PT ;  /* 0x000000010000780c */ /* 0x000fe20003f85270 */
[----:B----4-:R-:W2:Y:S01]  /*2030*/  SHFL.IDX PT, R5, R11, 0x7, 0x181f ;  /* 0x00f81f000b057f89 */ /* 0x010ea200000e0000 */
[----:B------:R-:W-:Y:S01]  /*2040*/  ISETP.GE.AND P2, PT, R6, UR6, PT ;  /* 0x0000000606007c0c */ /* 0x000fe2000bf46270 */
[----:B------:R-:W-:Y:S01]  /*2050*/  USHF.R.S32.HI UR9, URZ, 0x1f, UR18 ;  /* 0x0000001f3f097899 */ /* 0x000fe20008011412 */
[----:B------:R-:W-:Y:S01]  /*2060*/  IADD3 R0, R131, UR21, RZ ;  /* 0x0000001583007c10 */ /* 0x000fe2000fffe0ff */
[----:B------:R-:W-:Y:S01]  /*2070*/  ULDC.64 UR4, c[0x0][0x2b0] ;  /* 0x0000ac0000047ab9 */ /* 0x000fe20000000a00 */
[----:B------:R-:W-:Y:S01]  /*2080*/  SHF.R.S32.HI R7, RZ, 0x1f, R23 ;  /* 0x0000001fff077819 */ /* 0x000fe20000011417 */
[----:B------:R-:W-:Y:S01]  /*2090*/  UIMAD UR9, UR9, UR4, URZ ;  /* 0x00000004090972a4 */ /* 0x000fe2000f8e023f */
[C---:B------:R-:W-:Y:S01]  /*20a0*/  IADD3 R8, R0.reuse, UR11, RZ ;  /* 0x0000000b00087c10 */ /* 0x040fe2000fffe0ff */
[----:B------:R-:W-:Y:S01]  /*20b0*/  UIMAD.WIDE.U32 UR16, UR18, UR4, URZ ;  /* 0x00000004121072a5 */ /* 0x000fe2000f8e003f */
[----:B------:R-:W-:Y:S01]  /*20c0*/  ISETP.GE.AND P5, PT, R0, UR8, PT ;  /* 0x0000000800007c0c */ /* 0x000fe2000bfa6270 */
[----:B------:R-:W-:Y:S01]  /*20d0*/  UIMAD UR5, UR18, UR5, UR9 ;  /* 0x00000005120572a4 */ /* 0x000fe2000f8e0209 */
[----:B------:R-:W-:-:S02]  /*20e0*/  IMAD.MOV.U32 R242, RZ, RZ, RZ ;  /* 0x000000fffff27224 */ /* 0x000fc400078e00ff */
[----:B------:R-:W-:Y:S01]  /*20f0*/  @P4 IMAD.HI.U32 R6, R8, c[0x0][0x2bc], RZ ;  /* 0x0000af0008064a27 */ /* 0x000fe200078e00ff */
[----:B------:R-:W-:Y:S01]  /*2100*/  ISETP.GT.OR P5, PT, R131, 0x2f, P5 ;  /* 0x0000002f8300780c */ /* 0x000fe20002fa4670 */
[----:B------:R-:W-:Y:S02]  /*2110*/  UIADD3 UR6, UR17, UR5, URZ ;  /* 0x0000000511067290 */ /* 0x000fe4000fffe03f */
[----:B------:R-:W-:Y:S01]  /*2120*/  IMAD.MOV.U32 R0, RZ, RZ, R8 ;  /* 0x000000ffff007224 */ /* 0x000fe200078e0008 */
[----:B------:R-:W-:Y:S01]  /*2130*/  @P4 SHF.R.U32.HI R0, RZ, c[0x0][0x2c0], R6 ;  /* 0x0000b000ff004a19 */ /* 0x000fe20000011606 */
[----:B------:R-:W-:Y:S01]  /*2140*/  ULDC.64 UR4, c[0x0][0x1e8] ;  /* 0x00007a0000047ab9 */ /* 0x000fe20000000a00 */
[----:B------:R-:W-:-:S04]  /*2150*/  LEA.HI R6, R7, R23, RZ, 0x3 ;  /* 0x0000001707067211 */ /* 0x000fc800078f18ff */
[----:B------:R-:W-:Y:S01]  /*2160*/  LOP3.LUT R126, R6, 0xfffffff8, RZ, 0xc0, !PT ;  /* 0xfffffff8067e7812 */ /* 0x000fe200078ec0ff */
[--C-:B-123--:R-:W-:Y:S02]  /*2170*/  @!P2 IMAD.WIDE R10, R129, 0x2, R4.reuse ;  /* 0x00000002810aa825 */ /* 0x10efe400078e0204 */
[----:B------:R-:W-:Y:S02]  /*2180*/  @!P5 IADD3 R7, P1, R0, UR16, RZ ;  /* 0x000000100007dc10 */ /* 0x000fe4000ff3e0ff */
[----:B------:R-:W-:Y:S01]  /*2190*/  @!P2 IMAD.WIDE R4, R126, 0x2, R4 ;  /* 0x000000027e04a825 */ /* 0x000fe200078e0204 */
[----:B------:R-:W-:Y:S01]  /*21a0*/  @!PT LDS RZ, [RZ] ;  /* 0x00000000fffff984 */ /* 0x000fe20000000800 */
[----:B------:R1:W-:Y:S01]  /*21b0*/  @!P2 LDGSTS.E.BYPASS.LTC128B.128 [R244+0xb880], [R10.64], !P3 ;  /* 0x0b8800000af4afae */ /* 0x0003e2000d901d56 */
[----:B------:R-:W-:Y:S02]  /*21c0*/  @!P5 LEA.HI.X.SX32 R9, R0, UR6, 0x1, P1 ;  /* 0x000000060009dc11 */ /* 0x000fe400088f0eff */
[C---:B------:R-:W-:Y:S01]  /*21d0*/  @!P5 LEA R6, P1, R7.reuse, c[0x0][0x2a0], 0x2 ;  /* 0x0000a8000706da11 */ /* 0x040fe200078210ff */
[----:B------:R2:W-:Y:S03]  /*21e0*/  @!P2 LDGSTS.E.BYPASS.LTC128B.128 [R244+0xf880], [R4.64], !P0 ;  /* 0x0f88000004f4afae */ /* 0x0005e6000c101d56 */
[----:B------:R-:W-:Y:S01]  /*21f0*/  @!P5 LEA.HI.X R7, R7, c[0x0][0x2a4], R9, 0x2, P1 ;  /* 0x0000a9000707da11 */ /* 0x000fe200008f1409 */
[----:B------:R-:W0:Y:S04]  /*2200*/  LDGDEPBAR ;  /* 0x00000000000079af */ /* 0x000e280000000000 */
[----:B------:R-:W-:Y:S01]  /*2210*/  BAR.SYNC.DEFER_BLOCKING 0x0 ;  /* 0x0000000000007b1d */ /* 0x000fe20000010000 */
[----:B------:R-:W-:-:S04]  /*2220*/  UIMAD UR9, UR20, UR4, URZ ;  /* 0x00000004140972a4 */ /* 0x000fc8000f8e023f */
[----:B------:R-:W-:Y:S02]  /*2230*/  UIMAD UR9, UR10, UR5, UR9 ;  /* 0x000000050a0972a4 */ /* 0x000fe4000f8e0209 */
[----:B------:R-:W-:Y:S02]  /*2240*/  UIMAD.WIDE.U32 UR18, UR10, UR4, URZ ;  /* 0x000000040a1272a5 */ /* 0x000fe4000f8e003f */
[----:B------:R-:W-:Y:S01]  /*2250*/  UIMAD UR32, UR26, -0x30, UR32 ;  /* 0xffffffd01a2078a4 */ /* 0x000fe2000f8e0220 */
[----:B------:R-:W-:Y:S01]  /*2260*/  ISETP.GE.AND P6, PT, R129, c[0x0][0x1d4], PT ;  /* 0x0000750081007a0c */ /* 0x000fe20003fc6270 */
[----:B------:R-:W-:Y:S01]  /*2270*/  UIADD3 UR9, UR19, UR9, URZ ;  /* 0x0000000913097290 */ /* 0x000fe2000fffe03f */
[----:B------:R-:W-:Y:S01]  /*2280*/  SHF.R.S32.HI R12, RZ, 0x4, R13 ;  /* 0x00000004ff0c7819 */ /* 0x000fe2000001140d */
[----:B------:R-:W-:Y:S01]  /*2290*/  UIADD3 UR29, UR8, UR32, URZ ;  /* 0x00000020081d7290 */ /* 0x000fe2000fffe03f */
[----:B------:R-:W-:Y:S01]  /*22a0*/  LEA.HI R123, R124, R127, RZ, 0x5 ;  /* 0x0000007f7c7b7211 */ /* 0x000fe200078f28ff */
[----:B------:R-:W-:Y:S01]  /*22b0*/  ULDC.64 UR4, c[0x0][0x210] ;  /* 0x0000840000047ab9 */ /* 0x000fe20000000a00 */
[----:B------:R-:W-:Y:S01]  /*22c0*/  SHF.R.S32.HI R130, RZ, 0x1f, R129 ;  /* 0x0000001fff827819 */ /* 0x000fe20000011481 */
[----:B------:R-:W-:Y:S02]  /*22d0*/  STL [R1+0x24], R126 ;  /* 0x0000247e01007387 */ /* 0x000fe40000100800 */
[----:B------:R-:W-:-:S04]  /*22e0*/  IADD3 R37, -R15, UR29, RZ ;  /* 0x0000001d0f257c10 */ /* 0x000fc8000fffe1ff */
[C---:B------:R-:W-:Y:S01]  /*22f0*/  ISETP.GE.AND P2, PT, R37.reuse, 0x1, PT ;  /* 0x000000012500780c */ /* 0x040fe20003f46270 */
[----:B------:R3:W4:Y:S01]  /*2300*/  @!P5 LDG.E R242, [R6.64] ;  /* 0x0000001606f2d981 */ /* 0x000722000c1e1900 */
[----:B------:R-:W-:Y:S01]  /*2310*/  IMAD.MOV R0, RZ, RZ, -R0 ;  /* 0x000000ffff007224 */ /* 0x000fe200078e0a00 */
[----:B------:R-:W-:Y:S01]  /*2320*/  ISETP.GE.AND P1, PT, R37, 0x11, PT ;  /* 0x000000112500780c */ /* 0x000fe20003f26270 */
[----:B------:R-:W-:Y:S01]  /*2330*/  UIMAD UR20, UR20, UR4, URZ ;  /* 0x00000004141472a4 */ /* 0x000fe2000f8e023f */
[----:B------:R-:W-:Y:S01]  /*2340*/  ISETP.GE.AND P5, PT, R23, c[0x0][0x1d4], PT ;  /* 0x0000750017007a0c */ /* 0x000fe20003fa6270 */
[----:B------:R-:W-:Y:S01]  /*2350*/  IMAD R243, R0, c[0x0][0x2b8], R8 ;  /* 0x0000ae0000f37a24 */ /* 0x000fe200078e0208 */
[----:B------:R-:W-:Y:S01]  /*2360*/  SHF.R.S32.HI R122, RZ, 0x5, R123 ;  /* 0x00000005ff7a7819 */ /* 0x000fe2000001147b */
[----:B------:R-:W-:Y:S01]  /*2370*/  UIMAD.WIDE.U32 UR24, UR10, UR4, URZ ;  /* 0x000000040a1872a5 */ /* 0x000fe2000f8e003f */
[----:B------:R-:W-:Y:S01]  /*2380*/  SHF.R.S32.HI R128, RZ, 0x1f, R126 ;  /* 0x0000001fff807819 */ /* 0x000fe2000001147e */
[C---:B--2---:R-:W-:Y:S01]  /*2390*/  IMAD.WIDE.U32 R4, R243.reuse, c[0x0][0x1e0], RZ ;  /* 0x00007800f3047a25 */ /* 0x044fe200078e00ff */
[----:B------:R-:W-:Y:S01]  /*23a0*/  SHF.R.S32.HI R16, RZ, 0x1f, R243 ;  /* 0x0000001fff107819 */ /* 0x000fe200000114f3 */
[----:B------:R-:W-:Y:S01]  /*23b0*/  UIMAD UR20, UR10, UR5, UR20 ;  /* 0x000000050a1472a4 */ /* 0x000fe2000f8e0214 */
[----:B------:R-:W-:Y:S01]  /*23c0*/  STL [R1+0x2c], R130 ;  /* 0x00002c8201007387 */ /* 0x000fe20000100800 */
[----:B------:R-:W-:Y:S01]  /*23d0*/  UIADD3 UR4, UR26, -0x1, URZ ;  /* 0xffffffff1a047890 */ /* 0x000fe2000fffe03f */
[----:B------:R-:W-:Y:S01]  /*23e0*/  SEL R125, RZ, 0x10, P5 ;  /* 0x00000010ff7d7807 */ /* 0x000fe20002800000 */
[----:B------:R-:W-:Y:S01]  /*23f0*/  IMAD R0, R16, c[0x0][0x1e0], RZ ;  /* 0x0000780010007a24 */ /* 0x000fe200078e02ff */
[----:B------:R-:W-:Y:S01]  /*2400*/  UIADD3 UR20, UR25, UR20, URZ ;  /* 0x0000001419147290 */ /* 0x000fe2000fffe03f */
[----:B------:R-:W-:Y:S01]  /*2410*/  STL [R1+0x28], R128 ;  /* 0x0000288001007387 */ /* 0x000fe20000100800 */
[----:B------:R-:W-:Y:S01]  /*2420*/  UISETP.GT.AND UP0, UPT, UR4, UR7, UPT ;  /* 0x000000070400728c */ /* 0x000fe2000bf04270 */
[----:B------:R-:W-:Y:S01]  /*2430*/  IMAD R0, R243, c[0x0][0x1e4], R0 ;  /* 0x00007900f3007a24 */ /* 0x000fe200078e0200 */
[----:B------:R-:W-:-:S03]  /*2440*/  IADD3 R245, R244, 0x2080, RZ ;  /* 0x00002080f4f57810 */ /* 0x000fc60007ffe0ff */
[----:B------:R-:W-:Y:S02]  /*2450*/  IMAD.IADD R5, R5, 0x1, R0 ;  /* 0x0000000105057824 */ /* 0x000fe400078e0200 */
[----:B---3--:R-:W-:Y:S01]  /*2460*/  IMAD R7, R243, c[0x0][0x1e0], RZ ;  /* 0x00007800f3077a24 */ /* 0x008fe200078e02ff */
[----:B----4-:R-:W-:Y:S01]  /*2470*/  SHF.R.S32.HI R17, RZ, 0x1f, R242 ;  /* 0x0000001fff117819 */ /* 0x010fe200000114f2 */
[----:B------:R-:W-:-:S04]  /*2480*/  IMAD.WIDE.U32 R4, R242, c[0x0][0x1f0], R4 ;  /* 0x00007c00f2047a25 */ /* 0x000fc800078e0004 */
[----:B------:R-:W-:Y:S01]  /*2490*/  IMAD R6, R17, c[0x0][0x1f0], RZ ;  /* 0x00007c0011067a24 */ /* 0x000fe200078e02ff */
[----:B------:R-:W-:-:S03]  /*24a0*/  IADD3 R0, P0, R4, UR18, RZ ;  /* 0x0000001204007c10 */ /* 0x000fc6000ff1e0ff */
[----:B------:R-:W-:-:S05]  /*24b0*/  IMAD R6, R242, c[0x0][0x1f4], R6 ;  /* 0x00007d00f2067a24 */ /* 0x000fca00078e0206 */
[----:B------:R-:W-:Y:S01]  /*24c0*/  IADD3.X R4, R5, UR9, R6, P0, !PT ;  /* 0x0000000905047c10 */ /* 0x000fe200087fe406 */
[----:B------:R-:W-:Y:S01]  /*24d0*/  IMAD.U32 R6, RZ, RZ, UR10 ;  /* 0x0000000aff067e24 */ /* 0x000fe2000f8e00ff */
[----:B------:R-:W-:Y:S01]  /*24e0*/  LEA R8, P0, R0, c[0x0][0x1c8], 0x1 ;  /* 0x0000720000087a11 */ /* 0x000fe200078008ff */
[----:B------:R-:W-:-:S03]  /*24f0*/  IMAD R5, R242, c[0x0][0x1f0], R7 ;  /* 0x00007c00f2057a24 */ /* 0x000fc600078e0207 */
[----:B------:R-:W-:Y:S01]  /*2500*/  LEA.HI.X R0, R0, c[0x0][0x1cc], R4, 0x1, P0 ;  /* 0x0000730000007a11 */ /* 0x000fe200000f0c04 */
[----:B------:R-:W-:Y:S01]  /*2510*/  IMAD R6, R6, c[0x0][0x1e8], R5 ;  /* 0x00007a0006067a24 */ /* 0x000fe200078e0205 */
[----:B------:R-:W-:Y:S01]  /*2520*/  SHFL.IDX PT, R4, R8, RZ, 0x181f ;  /* 0x00181fff08047589 */ /* 0x000fe200000e0000 */
[----:B------:R-:W-:-:S03]  /*2530*/  ISETP.GT.AND P0, PT, R37, 0x20, PT ;  /* 0x000000202500780c */ /* 0x000fc60003f04270 */
[----:B------:R-:W1:Y:S01]  /*2540*/  SHFL.IDX PT, R5, R0, RZ, 0x181f ;  /* 0x00181fff00057589 */ /* 0x000e6200000e0000 */
[----:B------:R-:W-:-:S03]  /*2550*/  LEA R6, R6, c[0x0][0x1c8], 0x1 ;  /* 0x0000720006067a11 */ /* 0x000fc600078e08ff */
[----:B------:R-:W-:Y:S04]  /*2560*/  SHFL.IDX PT, R8, R8, 0x1, 0x181f ;  /* 0x00381f0008087f89 */ /* 0x000fe800000e0000 */
[----:B------:R-:W2:Y:S04]  /*2570*/  SHFL.IDX PT, R9, R0, 0x1, 0x181f ;  /* 0x00381f0000097f89 */ /* 0x000ea800000e0000 */
[----:B------:R-:W-:Y:S04]  /*2580*/  SHFL.IDX PT, R6, R6, 0x2, 0x181f ;  /* 0x00581f0006067f89 */ /* 0x000fe800000e0000 */
[----:B------:R3:W4:Y:S01]  /*2590*/  SHFL.IDX PT, R7, R0, 0x2, 0x181f ;  /* 0x00581f0000077f89 */ /* 0x00072200000e0000 */
[----:B-1----:R-:W-:-:S05]  /*25a0*/  @P2 IMAD.WIDE R10, R129, 0x2, R4 ;  /* 0x00000002810a2825 */ /* 0x002fca00078e0204 */
[----:B------:R1:W-:Y:S01]  /*25b0*/  @P2 LDGSTS.E.BYPASS.LTC128B.128 [R244+0x5080], [R10.64], !P6 ;  /* 0x050800000af42fae */ /* 0x0003e2000f101d56 */
[----:B---3--:R-:W-:-:S04]  /*25c0*/  LEA.HI R0, R13, R12, RZ, 0x1 ;  /* 0x0000000c0d007211 */ /* 0x008fc800078f08ff */
[----:B------:R-:W-:-:S05]  /*25d0*/  LOP3.LUT R0, R0, 0xfffffffe, RZ, 0xc0, !PT ;  /* 0xfffffffe00007812 */ /* 0x000fca00078ec0ff */
[----:B------:R-:W-:Y:S02]  /*25e0*/  IMAD.IADD R14, R12, 0x1, -R0 ;  /* 0x000000010c0e7824 */ /* 0x000fe400078e0a00 */
[----:B--2---:R-:W-:-:S04]  /*25f0*/  @P1 IMAD.WIDE R12, R129, 0x2, R8 ;  /* 0x00000002810c1825 */ /* 0x004fc800078e0208 */
[----:B------:R-:W-:-:S04]  /*2600*/  @P1 IMAD.WIDE R8, R126, 0x2, R8 ;  /* 0x000000027e081825 */ /* 0x000fc800078e0208 */
[----:B-1----:R-:W-:-:S04]  /*2610*/  @P2 IMAD.WIDE R10, R126, 0x2, R4 ;  /* 0x000000027e0a2825 */ /* 0x002fc800078e0204 */
[--C-:B----4-:R-:W-:Y:S01]  /*2620*/  @P0 IMAD.WIDE R4, R129, 0x2, R6.reuse ;  /* 0x0000000281040825 */ /* 0x110fe200078e0206 */
[----:B------:R1:W-:Y:S01]  /*2630*/  @P2 LDGSTS.E.BYPASS.LTC128B.128 [R244+0x6880], [R10.64], !P5 ;  /* 0x068800000af42fae */ /* 0x0003e2000e901d56 */
[----:B------:R-:W-:Y:S02]  /*2640*/  ISETP.GE.AND P2, PT, R23, c[0x0][0x1d4], PT ;  /* 0x0000750017007a0c */ /* 0x000fe40003f46270 */
[----:B------:R-:W-:Y:S01]  /*2650*/  @P0 IMAD.WIDE R6, R126, 0x2, R6 ;  /* 0x000000027e060825 */ /* 0x000fe200078e0206 */
[----:B------:R2:W-:Y:S03]  /*2660*/  @P1 LDGSTS.E.BYPASS.LTC128B.128 [R244+0x5880], [R12.64], !P6 ;  /* 0x058800000cf41fae */ /* 0x0005e6000f101d56 */
[C---:B------:R-:W-:Y:S01]  /*2670*/  IMAD.SHL.U32 R0, R36.reuse, 0x40, RZ ;  /* 0x0000004024007824 */ /* 0x040fe200078e00ff */
[----:B------:R1:W-:Y:S01]  /*2680*/  @P1 LDGSTS.E.BYPASS.LTC128B.128 [R244+0x7080], [R8.64], !P5 ;  /* 0x0708000008f41fae */ /* 0x0003e2000e901d56 */
[----:B------:R-:W-:-:S03]  /*2690*/  LOP3.LUT P1, RZ, R36, 0x2, RZ, 0xc0, !PT ;  /* 0x0000000224ff7812 */ /* 0x000fc6000782c0ff */
[----:B------:R3:W-:Y:S01]  /*26a0*/  @P0 LDGSTS.E.BYPASS.LTC128B.128 [R244+0x6080], [R4.64], !P6 ;  /* 0x0608000004f40fae */ /* 0x0007e2000f101d56 */
[----:B------:R-:W-:-:S03]  /*26b0*/  LOP3.LUT R0, R0, 0x1c0, RZ, 0xc0, !PT ;  /* 0x000001c000007812 */ /* 0x000fc600078ec0ff */
[----:B------:R4:W-:Y:S04]  /*26c0*/  @P0 LDGSTS.E.BYPASS.LTC128B.128 [R244+0x7880], [R6.64], !P5 ;  /* 0x0788000006f40fae */ /* 0x0009e8000e901d56 */
[----:B------:R-:W0:Y:S01]  /*26d0*/  LDGDEPBAR ;  /* 0x00000000000079af */ /* 0x000e220000000000 */
[----:B---3--:R-:W-:Y:S02]  /*26e0*/  IMAD.SHL.U32 R4, R18, 0x40, RZ ;  /* 0x0000004012047824 */ /* 0x008fe400078e00ff */
[----:B------:R-:W-:Y:S02]  /*26f0*/  IMAD.SHL.U32 R5, R19, 0x40, RZ ;  /* 0x0000004013057824 */ /* 0x000fe400078e00ff */
[----:B----4-:R-:W-:Y:S01]  /*2700*/  IMAD.SHL.U32 R7, R15, 0x8, RZ ;  /* 0x000000080f077824 */ /* 0x010fe200078e00ff */
[----:B------:R-:W-:-:S04]  /*2710*/  DEPBAR.LE SB0, 0x1 ;  /* 0x000080400000791a */ /* 0x000fc80000000000 */
[----:B------:R-:W-:-:S04]  /*2720*/  DEPBAR.LE SB0, 0x0 ;  /* 0x000080000000791a */ /* 0x000fc80000000000 */
[----:B------:R-:W-:Y:S01]  /*2730*/  IMAD.SHL.U32 R6, R14, 0x8, RZ ;  /* 0x000000080e067824 */ /* 0x000fe200078e00ff */
[----:B------:R-:W-:Y:S02]  /*2740*/  LOP3.LUT R4, R4, 0x1c0, RZ, 0xc0, !PT ;  /* 0x000001c004047812 */ /* 0x000fe400078ec0ff */
[----:B------:R-:W-:Y:S02]  /*2750*/  LOP3.LUT R121, R5, 0xfffffe00, RZ, 0xc0, !PT ;  /* 0xfffffe0005797812 */ /* 0x000fe400078ec0ff */
[----:B------:R-:W-:Y:S02]  /*2760*/  LOP3.LUT R7, R0, 0x8, R7, 0xf8, !PT ;  /* 0x0000000800077812 */ /* 0x000fe400078ef807 */
[----:B------:R-:W-:Y:S02]  /*2770*/  LOP3.LUT R5, R4, 0x8, R6, 0xf8, !PT ;  /* 0x0000000804057812 */ /* 0x000fe400078ef806 */
[----:B------:R-:W-:Y:S02]  /*2780*/  SHF.R.U32.HI R0, RZ, 0x3, R0 ;  /* 0x00000003ff007819 */ /* 0x000fe40000011600 */
[----:B------:R-:W-:-:S02]  /*2790*/  SHF.R.U32.HI R4, RZ, 0x3, R4 ;  /* 0x00000003ff047819 */ /* 0x000fc40000011604 */
[----:B------:R-:W-:Y:S02]  /*27a0*/  LOP3.LUT R0, R7, R0, RZ, 0x3c, !PT ;  /* 0x0000000007007212 */ /* 0x000fe400078e3cff */
[----:B------:R-:W-:Y:S01]  /*27b0*/  LOP3.LUT R120, R5, R4, RZ, 0x3c, !PT ;  /* 0x0000000405787212 */ /* 0x000fe200078e3cff */
[----:B------:R-:W-:Y:S02]  /*27c0*/  IMAD R4, R122, 0x400, R121 ;  /* 0x000004007a047824 */ /* 0x000fe400078e0279 */
[----:B------:R-:W-:Y:S02]  /*27d0*/  IMAD R0, R14, 0x200, R0 ;  /* 0x000002000e007824 */ /* 0x000fe400078e0200 */
[----:B------:R-:W-:Y:S02]  /*27e0*/  IMAD.IADD R4, R120, 0x1, R4 ;  /* 0x0000000178047824 */ /* 0x000fe400078e0204 */
[----:B------:R-:W-:Y:S01]  /*27f0*/  IMAD.SHL.U32 R224, R0, 0x2, RZ ;  /* 0x0000000200e07824 */ /* 0x000fe200078e00ff */
[----:B------:R-:W-:Y:S01]  /*2800*/  BAR.SYNC.DEFER_BLOCKING 0x0 ;  /* 0x0000000000007b1d */ /* 0x000fe20000010000 */
[----:B------:R-:W-:-:S02]  /*2810*/  IMAD.SHL.U32 R231, R4, 0x2, RZ ;  /* 0x0000000204e77824 */ /* 0x000fc400078e00ff */
[----:B------:R-:W-:Y:S01]  /*2820*/  IMAD R0, R16, c[0x0][0x208], RZ ;  /* 0x0000820010007a24 */ /* 0x000fe200078e02ff */
[----:B------:R-:W-:Y:S01]  /*2830*/  IADD3 R235, R224, 0x50a0, RZ ;  /* 0x000050a0e0eb7810 */ /* 0x000fe20007ffe0ff */
[--C-:B------:R-:W-:Y:S02]  /*2840*/  IMAD R233, R3, 0x2, R231.reuse ;  /* 0x0000000203e97824 */ /* 0x100fe400078e02e7 */
[----:B------:R-:W-:Y:S02]  /*2850*/  IMAD R0, R243, c[0x0][0x20c], R0 ;  /* 0x00008300f3007a24 */ /* 0x000fe400078e0200 */
[C---:B------:R-:W-:Y:S02]  /*2860*/  IMAD R232, R2.reuse, 0x2, R231 ;  /* 0x0000000202e87824 */ /* 0x040fe400078e02e7 */
[----:B------:R-:W-:Y:S02]  /*2870*/  IMAD R234, R2, 0x2, R233 ;  /* 0x0000000202ea7824 */ /* 0x000fe400078e02e9 */
[----:B------:R-:W-:Y:S01]  /*2880*/  IMAD R236, R3, 0x2, R232 ;  /* 0x0000000203ec7824 */ /* 0x000fe200078e02e8 */
[----:B------:R-:W-:Y:S04]  /*2890*/  LDSM.16.M88.4 R4, [R224+0x5080] ;  /* 0x00508000e004783b */ /* 0x000fe80000000200 */
[----:B--2---:R-:W2:Y:S04]  /*28a0*/  LDSM.16.M88.4 R12, [R231+0x8080] ;  /* 0x00808000e70c783b */ /* 0x004ea80000000200 */
[----:B-1----:R-:W1:Y:S04]  /*28b0*/  LDSM.16.M88.4 R8, [R231+0xa080] ;  /* 0x00a08000e708783b */ /* 0x002e680000000200 */
[----:B------:R-:W3:Y:S04]  /*28c0*/  LDSM.16.M88.4 R24, [R224+0x5880] ;  /* 0x00588000e018783b */ /* 0x000ee80000000200 */
[----:B------:R-:W4:Y:S01]  /*28d0*/  LDSM.16.M88.4 R32, [R224+0x6080] ;  /* 0x00608000e020783b */ /* 0x000f220000000200 */
[-C--:B--2---:R-:W-:Y:S08]  /*28e0*/  HMMA.16816.F32 R112, R12, R4.reuse, RZ ;  /* 0x000000040c70723c */ /* 0x084ff000000018ff */
[C---:B-1----:R-:W-:Y:S07]  /*28f0*/  HMMA.16816.F32 R68, R8.reuse, R4, RZ ;  /* 0x000000040844723c */ /* 0x042fee00000018ff */
[----:B------:R-:W-:Y:S01]  /*2900*/  IMAD.WIDE.U32 R4, R243, c[0x0][0x208], RZ ;  /* 0x00008200f3047a25 */ /* 0x000fe200078e00ff */
[----:B------:R-:W-:Y:S03]  /*2910*/  HMMA.16816.F32 R72, R8, R6, RZ ;  /* 0x000000060848723c */ /* 0x000fe600000018ff */
[----:B------:R-:W-:-:S02]  /*2920*/  IMAD.IADD R5, R5, 0x1, R0 ;  /* 0x0000000105057824 */ /* 0x000fc400078e0200 */
[----:B------:R-:W-:Y:S02]  /*2930*/  IMAD R0, R17, c[0x0][0x218], RZ ;  /* 0x0000860011007a24 */ /* 0x000fe400078e02ff */
[C---:B------:R-:W-:Y:S01]  /*2940*/  IMAD.WIDE.U32 R4, R242.reuse, c[0x0][0x218], R4 ;  /* 0x00008600f2047a25 */ /* 0x040fe200078e0004 */
[C---:B------:R-:W-:Y:S01]  /*2950*/  HMMA.16816.F32 R116, R12.reuse, R6, RZ ;  /* 0x000000060c74723c */ /* 0x040fe200000018ff */
[----:B------:R-:W-:Y:S06]  /*2960*/  LDSM.16.M88.4 R16, [R233+0xa080] ;  /* 0x00a08000e910783b */ /* 0x000fec0000000200 */
[----:B------:R-:W-:Y:S01]  /*2970*/  IMAD R6, R242, c[0x0][0x21c], R0 ;  /* 0x00008700f2067a24 */ /* 0x000fe200078e0200 */
[----:B------:R-:W-:Y:S01]  /*2980*/  IADD3 R0, P0, R4, UR24, RZ ;  /* 0x0000001804007c10 */ /* 0x000fe2000ff1e0ff */
[----:B---3--:R-:W-:Y:S01]  /*2990*/  HMMA.16816.F32 R92, R12, R24, RZ ;  /* 0x000000180c5c723c */ /* 0x008fe200000018ff */
[----:B------:R-:W-:-:S02]  /*29a0*/  IADD3 R7, R224, 0x5080, RZ ;  /* 0x00005080e0077810 */ /* 0x000fc40007ffe0ff */
[----:B------:R-:W-:Y:S02]  /*29b0*/  IADD3.X R5, R5, UR20, R6, P0, !PT ;  /* 0x0000001405057c10 */ /* 0x000fe400087fe406 */
[C---:B------:R-:W-:Y:S02]  /*29c0*/  LEA R4, P0, R0.reuse, c[0x0][0x1f8], 0x1 ;  /* 0x00007e0000047a11 */ /* 0x040fe400078008ff */
[----:B------:R-:W-:Y:S01]  /*29d0*/  @P1 IADD3 R235, R7, -0x20, RZ ;  /* 0xffffffe007eb1810 */ /* 0x000fe20007ffe0ff */
[C---:B------:R-:W-:Y:S01]  /*29e0*/  HMMA.16816.F32 R60, R8.reuse, R24, RZ ;  /* 0x00000018083c723c */ /* 0x040fe200000018ff */
[----:B------:R-:W-:Y:S01]  /*29f0*/  LEA.HI.X R0, R0, c[0x0][0x1fc], R5, 0x1, P0 ;  /* 0x00007f0000007a11 */ /* 0x000fe200000f0c05 */
[----:B------:R-:W1:Y:S01]  /*2a00*/  SHFL.IDX PT, R20, R4, 0x2, 0x181f ;  /* 0x00581f0004147f89 */ /* 0x000e6200000e0000 */
[C---:B------:R-:W-:Y:S02]  /*2a10*/  IADD3 R241, R235.reuse, 0x800, RZ ;  /* 0x00000800ebf17810 */ /* 0x040fe40007ffe0ff */
[----:B------:R-:W-:Y:S01]  /*2a20*/  IADD3 R240, R235, 0x1000, RZ ;  /* 0x00001000ebf07810 */ /* 0x000fe20007ffe0ff */
[----:B------:R-:W2:Y:S01]  /*2a30*/  SHFL.IDX PT, R7, R4, 0x1, 0x181f ;  /* 0x00381f0004077f89 */ /* 0x000ea200000e0000 */
[----:B------:R-:W-:Y:S01]  /*2a40*/  IMAD.WIDE R24, R129, 0x2, RZ ;  /* 0x0000000281187825 */ /* 0x000fe200078e02ff */
[----:B------:R-:W-:Y:S01]  /*2a50*/  HMMA.16816.F32 R56, R8, R26, RZ ;  /* 0x0000001a0838723c */ /* 0x000fe200000018ff */
[C---:B------:R-:W-:Y:S01]  /*2a60*/  IADD3 R239, R235.reuse, 0x1800, RZ ;  /* 0x00001800ebef7810 */ /* 0x040fe20007ffe0ff */
[----:B------:R3:W5:Y:S01]  /*2a70*/  SHFL.IDX PT, R6, R4, RZ, 0x181f ;  /* 0x00181fff04067589 */ /* 0x00076200000e0000 */
[----:B------:R-:W-:-:S02]  /*2a80*/  IADD3 R238, R235, 0x2000, RZ ;  /* 0x00002000ebee7810 */ /* 0x000fc40007ffe0ff */
[----:B------:R-:W-:Y:S01]  /*2a90*/  IADD3 R237, R235, 0x2800, RZ ;  /* 0x00002800ebed7810 */ /* 0x000fe20007ffe0ff */
[----:B------:R-:W5:Y:S02]  /*2aa0*/  SHFL.IDX PT, R21, R0, RZ, 0x181f ;  /* 0x00181fff00157589 */ /* 0x000f6400000e0000 */
[----:B------:R-:W-:Y:S02]  /*2ab0*/  HMMA.16816.F32 R104, R12, R26, RZ ;  /* 0x0000001a0c68723c */ /* 0x000fe400000018ff */
[----:B------:R-:W5:Y:S04]  /*2ac0*/  SHFL.IDX PT, R22, R0, 0x1, 0x181f ;  /* 0x00381f0000167f89 */ /* 0x000f6800000e0000 */
[----:B------:R-:W5:Y:S02]  /*2ad0*/  SHFL.IDX PT, R0, R0, 0x2, 0x181f ;  /* 0x00581f0000007f89 */ /* 0x000f6400000e0000 */
[----:B----4-:R-:W-:Y:S01]  /*2ae0*/  HMMA.16816.F32 R48, R8, R32, RZ ;  /* 0x000000200830723c */ /* 0x010fe200000018ff */
[C---:B-1----:R-:W-:Y:S01]  /*2af0*/  IADD3 R30, P0, R24.reuse, R20, RZ ;  /* 0x00000014181e7210 */ /* 0x042fe20007f1e0ff */
[----:B------:R-:W1:Y:S01]  /*2b00*/  LDSM.16.M88.4 R44, [R235] ;  /* 0x00000000eb2c783b */ /* 0x000e620000000200 */
[----:B--2---:R-:W-:-:S03]  /*2b10*/  IADD3 R26, P1, R24, R7, RZ ;  /* 0x00000007181a7210 */ /* 0x004fc60007f3e0ff */
[----:B------:R-:W2:Y:S02]  /*2b20*/  LDSM.16.M88.4 R40, [R235+0x800] ;  /* 0x00080000eb28783b */ /* 0x000ea40000000200 */
[----:B------:R-:W-:Y:S01]  /*2b30*/  HMMA.16816.F32 R64, R8, R34, RZ ;  /* 0x000000220840723c */ /* 0x000fe200000018ff */
[----:B---3--:R-:W-:Y:S01]  /*2b40*/  IMAD.WIDE R4, R126, 0x2, RZ ;  /* 0x000000027e047825 */ /* 0x008fe200078e02ff */
[----:B-----5:R-:W-:Y:S01]  /*2b50*/  IADD3 R28, P3, R6, R24, RZ ;  /* 0x00000018061c7210 */ /* 0x020fe20007f7e0ff */
[----:B------:R-:W3:Y:S04]  /*2b60*/  LDSM.16.M88.4 R52, [R235+0x1000] ;  /* 0x00100000eb34783b */ /* 0x000ee80000000200 */
[----:B------:R-:W-:Y:S01]  /*2b70*/  IMAD.X R29, R21, 0x1, R25, P3 ;  /* 0x00000001151d7824 */ /* 0x000fe200018e0619 */
[----:B------:R-:W-:Y:S01]  /*2b80*/  ISETP.GE.AND P3, PT, R129, c[0x0][0x1d4], PT ;  /* 0x0000750081007a0c */ /* 0x000fe20003f66270 */
[----:B------:R-:W-:Y:S01]  /*2b90*/  HMMA.16816.F32 R84, R12, R32, RZ ;  /* 0x000000200c54723c */ /* 0x000fe200000018ff */
[----:B------:R-:W-:-:S02]  /*2ba0*/  IMAD.X R27, R25, 0x1, R22, P1 ;  /* 0x00000001191b7824 */ /* 0x000fc400008e0616 */
[----:B------:R-:W-:Y:S01]  /*2bb0*/  IMAD.X R31, R25, 0x1, R0, P0 ;  /* 0x00000001191f7824 */ /* 0x000fe200000e0600 */
[----:B------:R-:W-:Y:S02]  /*2bc0*/  IADD3 R24, P0, R6, R4, RZ ;  /* 0x0000000406187210 */ /* 0x000fe40007f1e0ff */
[C---:B------:R-:W-:Y:S02]  /*2bd0*/  IADD3 R6, P1, R4.reuse, R7, RZ ;  /* 0x0000000704067210 */ /* 0x040fe40007f3e0ff */
[----:B------:R-:W-:Y:S01]  /*2be0*/  HMMA.16816.F32 R100, R12, R34, RZ ;  /* 0x000000220c64723c */ /* 0x000fe200000018ff */
[----:B------:R-:W-:Y:S01]  /*2bf0*/  IMAD.X R25, R21, 0x1, R5, P0 ;  /* 0x0000000115197824 */ /* 0x000fe200000e0605 */
[----:B------:R-:W-:Y:S01]  /*2c00*/  IADD3 R4, P0, R4, R20, RZ ;  /* 0x0000001404047210 */ /* 0x000fe20007f1e0ff */
[----:B------:R-:W-:Y:S01]  /*2c10*/  IMAD.X R7, R5, 0x1, R22, P1 ;  /* 0x0000000105077824 */ /* 0x000fe200008e0616 */
[----:B------:R-:W-:Y:S01]  /*2c20*/  ISETP.LT.OR P1, PT, R37, 0x1, P3 ;  /* 0x000000012500780c */ /* 0x000fe20001f21670 */
[----:B------:R-:W4:Y:S02]  /*2c30*/  LDSM.16.M88.4 R20, [R233+0x8080] ;  /* 0x00808000e914783b */ /* 0x000f240000000200 */
[----:B------:R-:W-:Y:S01]  /*2c40*/  IMAD.X R5, R5, 0x1, R0, P0 ;  /* 0x0000000105057824 */ /* 0x000fe200000e0600 */
[C---:B------:R-:W-:Y:S01]  /*2c50*/  ISETP.LT.OR P0, PT, R37.reuse, 0x1, P2 ;  /* 0x000000012500780c */ /* 0x040fe20001701670 */
[----:B------:R-:W-:Y:S01]  /*2c60*/  IMAD.MOV.U32 R0, RZ, RZ, 0x40 ;  /* 0x00000040ff007424 */ /* 0x000fe200078e00ff */
[----:B-1----:R-:W-:Y:S07]  /*2c70*/  HMMA.16816.F32 R80, R16, R46, R72 ;  /* 0x0000002e1050723c */ /* 0x002fee0000001848 */
[----:B------:R-:W-:Y:S01]  /*2c80*/  @!PT LDS RZ, [RZ] ;  /* 0x00000000fffff984 */ /* 0x000fe20000000800 */
[----:B------:R-:W-:Y:S01]  /*2c90*/  @!PT LDS RZ, [RZ] ;  /* 0x00000000fffff984 */ /* 0x000fe20000000800 */
[----:B------:R-:W-:Y:S01]  /*2ca0*/  @!PT LDS RZ, [RZ] ;  /* 0x00000000fffff984 */ /* 0x000fe20000000800 */
[----:B------:R1:W-:Y:S01]  /*2cb0*/  LDGSTS.E.BYPASS.LTC128B.128 [R244+0x2080], [R28.64], !P1 ;  /* 0x020800001cf47fae */ /* 0x0003e2000c901d56 */
[----:B------:R-:W-:-:S02]  /*2cc0*/  ISETP.LT.OR P1, PT, R37, 0x11, P3 ;  /* 0x000000112500780c */ /* 0x000fc40001f21670 */
[C---:B------:R-:W-:Y:S01]  /*2cd0*/  ISETP.LT.OR P3, PT, R37.reuse, 0x21, P3 ;  /* 0x000000212500780c */ /* 0x040fe20001f61670 */
[----:B------:R5:W-:Y:S01]  /*2ce0*/  LDGSTS.E.BYPASS.LTC128B.128 [R244+0x3880], [R24.64], !P0 ;  /* 0x0388000018f47fae */ /* 0x000be2000c101d56 */
[C---:B------:R-:W-:Y:S02]  /*2cf0*/  ISETP.LT.OR P0, PT, R37.reuse, 0x11, P2 ;  /* 0x000000112500780c */ /* 0x040fe40001701670 */
[----:B------:R-:W-:Y:S01]  /*2d00*/  ISETP.LT.OR P2, PT, R37, 0x21, P2 ;  /* 0x000000212500780c */ /* 0x000fe20001741670 */
[C---:B--2---:R-:W-:Y:S06]  /*2d10*/  HMMA.16816.F32 R76, R16.reuse, R42, R56 ;  /* 0x0000002a104c723c */ /* 0x044fec0000001838 */
[----:B------:R5:W-:Y:S01]  /*2d20*/  LDGSTS.E.BYPASS.LTC128B.128 [R244+0x2880], [R26.64], !P1 ;  /* 0x028800001af47fae */ /* 0x000be2000c901d56 */
[----:B------:R-:W-:Y:S01]  /*2d30*/  LOP3.LUT P1, RZ, R36, 0x4, RZ, 0xc0, !PT ;  /* 0x0000000424ff7812 */ /* 0x000fe2000782c0ff */
[----:B------:R-:W-:Y:S02]  /*2d40*/  HMMA.16816.F32 R108, R16, R44, R68 ;  /* 0x0000002c106c723c */ /* 0x000fe40000001844 */
[----:B------:R2:W-:Y:S01]  /*2d50*/  LDGSTS.E.BYPASS.LTC128B.128 [R244+0x4080], [R6.64], !P0 ;  /* 0x0408000006f47fae */ /* 0x0005e2000c101d56 */
[----:B------:R-:W-:-:S02]  /*2d60*/  SEL R0, R0, 0xffffffc0, !P1 ;  /* 0xffffffc000007807 */ /* 0x000fc40004800000 */
[----:B------:R-:W-:Y:S01]  /*2d70*/  PLOP3.LUT P0, PT, PT, PT, UP0, 0x80, 0x0 ;  /* 0x000000000000781c */ /* 0x000fe20003f0f008 */
[----:B------:R1:W-:Y:S01]  /*2d80*/  LDGSTS.E.BYPASS.LTC128B.128 [R244+0x3080], [R30.64], !P3 ;  /* 0x030800001ef47fae */ /* 0x0003e2000d901d56 */
[----:B------:R-:W-:Y:S01]  /*2d90*/  ISETP.GT.AND P3, PT, R131, 0x2f, PT ;  /* 0x0000002f8300780c */ /* 0x000fe20003f64270 */
[----:B------:R-:W-:Y:S01]  /*2da0*/  IMAD.IADD R230, R224, 0x1, R0 ;  /* 0x00000001e0e67824 */ /* 0x000fe200078e0200 */
[----:B------:R-:W-:Y:S01]  /*2db0*/  HMMA.16816.F32 R96, R16, R40, R60 ;  /* 0x000000281060723c */ /* 0x000fe2000000183c */
[----:B------:R2:W-:Y:S01]  /*2dc0*/  LDGSTS.E.BYPASS.LTC128B.128 [R244+0x4880], [R4.64], !P2 ;  /* 0x0488000004f47fae */ /* 0x0005e2000d101d56 */
[----:B------:R-:W-:-:S03]  /*2dd0*/  IMAD.IADD R229, R0, 0x1, R235 ;  /* 0x0000000100e57824 */ /* 0x000fc600078e02eb */
[----:B------:R-:W-:Y:S03]  /*2de0*/  LDSM.16.M88.4 R8, [R232+0xa080] ;  /* 0x00a08000e808783b */ /* 0x000fe60000000200 */
[C---:B---3--:R-:W-:Y:S01]  /*2df0*/  HMMA.16816.F32 R88, R16.reuse, R52, R48 ;  /* 0x000000341058723c */ /* 0x048fe20000001830 */
[----:B------:R-:W-:Y:S04]  /*2e00*/  LDSM.16.M88.4 R32, [R230+0x6080] ;  /* 0x00608000e620783b */ /* 0x000fe80000000200 */
[----:B------:R-:W-:Y:S03]  /*2e10*/  LDSM.16.M88.4 R12, [R232+0x8080] ;  /* 0x00808000e80c783b */ /* 0x000fe60000000200 */
[----:B------:R-:W-:Y:S01]  /*2e20*/  HMMA.16816.F32 R72, R16, R54, R64 ;  /* 0x000000361048723c */ /* 0x000fe20000001840 */
[----:B-----5:R-:W3:Y:S04]  /*2e30*/  LDSM.16.M88.4 R24, [R230+0x5880] ;  /* 0x00588000e618783b */ /* 0x020ee80000000200 */
[----:B------:R-:W-:Y:S03]  /*2e40*/  LDSM.16.M88.4 R36, [R229] ;  /* 0x00000000e524783b */ /* 0x000fe60000000200 */
[C---:B----4-:R-:W-:Y:S01]  /*2e50*/  HMMA.16816.F32 R68, R20.reuse, R44, R112 ;  /* 0x0000002c1444723c */ /* 0x050fe20000001870 */
[----:B-1----:R-:W1:Y:S04]  /*2e60*/  LDSM.16.M88.4 R28, [R230+0x5080] ;  /* 0x00508000e61c783b */ /* 0x002e680000000200 */
[----:B--2---:R-:W2:Y:S03]  /*2e70*/  LDSM.16.M88.4 R4, [R234+0xa080] ;  /* 0x00a08000ea04783b */ /* 0x004ea60000000200 */
[C---:B------:R-:W-:Y:S01]  /*2e80*/  HMMA.16816.F32 R48, R20.reuse, R52, R84 ;  /* 0x000000341430723c */ /* 0x040fe20000001854 */
[----:B------:R-:W4:Y:S04]  /*2e90*/  LDSM.16.M88.4 R60, [R229+0x800] ;  /* 0x00080000e53c783b */ /* 0x000f280000000200 */
[----:B------:R-:W-:Y:S03]  /*2ea0*/  LDSM.16.M88.4 R64, [R229+0x1000] ;  /* 0x00100000e540783b */ /* 0x000fe60000000200 */
[C---:B------:R-:W-:Y:S01]  /*2eb0*/  HMMA.16816.F32 R44, R20.reuse, R46, R116 ;  /* 0x0000002e142c723c */ /* 0x040fe20000001874 */
[----:B------:R-:W0:Y:S07]  /*2ec0*/  LDGDEPBAR ;  /* 0x00000000000079af */ /* 0x000e2e0000000000 */
[C---:B------:R-:W-:Y:S08]  /*2ed0*/  HMMA.16816.F32 R16, R20.reuse, R42, R104 ;  /* 0x0000002a1410723c */ /* 0x040ff00000001868 */
[C---:B------:R-:W-:Y:S08]  /*2ee0*/  HMMA.16816.F32 R56, R20.reuse, R40, R92 ;  /* 0x000000281438723c */ /* 0x040ff0000000185c */
[----:B------:R-:W-:Y:S01]  /*2ef0*/  HMMA.16816.F32 R52, R20, R54, R100 ;  /* 0x000000361434723c */ /* 0x000fe20000001864 */
[----:B------:R-:W5:Y:S07]  /*2f00*/  LDSM.16.M88.4 R20, [R234+0x8080] ;  /* 0x00808000ea14783b */ /* 0x000f6e0000000200 */
[C---:B---3--:R-:W-:Y:S08]  /*2f10*/  HMMA.16816.F32 R84, R8.reuse, R26, R76 ;  /* 0x0000001a0854723c */ /* 0x048ff0000000184c */
[C---:B-1----:R-:W-:Y:S08]  /*2f20*/  HMMA.16816.F32 R40, R8.reuse, R28, R108 ;  /* 0x0000001c0828723c */ /* 0x042ff0000000186c */
[C---:B------:R-:W-:Y:S08]  /*2f30*/  HMMA.16816.F32 R92, R8.reuse, R24, R96 ;  /* 0x00000018085c723c */ /* 0x040ff00000001860 */
[C---:B------:R-:W-:Y:S08]  /*2f40*/  HMMA.16816.F32 R88, R8.reuse, R32, R88 ;  /* 0x000000200858723c */ /* 0x040ff00000001858 */
[C---:B------:R-:W-:Y:S08]  /*2f50*/  HMMA.16816.F32 R80, R8.reuse, R30, R80 ;  /* 0x0000001e0850723c */ /* 0x040ff00000001850 */
[----:B------:R-:W-:Y:S08]  /*2f60*/  HMMA.16816.F32 R76, R8, R34, R72 ;  /* 0x00000022084c723c */ /* 0x000ff00000001848 */
[C---:B------:R-:W-:Y:S08]  /*2f70*/  HMMA.16816.F32 R8, R12.reuse, R28, R68 ;  /* 0x0000001c0c08723c */ /* 0x040ff00000001844 */
[C---:B------:R-:W-:Y:S01]  /*2f80*/  HMMA.16816.F32 R44, R12.reuse, R30, R44 ;  /* 0x0000001e0c2c723c */ /* 0x040fe2000000182c */
[----:B------:R-:W-:Y:S07]  /*2f90*/  LDSM.16.M88.4 R28, [R224+0x6880] ;  /* 0x00688000e01c783b */ /* 0x000fee0000000200 */
[C---:B------:R-:W-:Y:S01]  /*2fa0*/  HMMA.16816.F32 R104, R12.reuse, R26, R16 ;  /* 0x0000001a0c68723c */ /* 0x040fe20000001810 */
[----:B------:R-:W1:Y:S07]  /*2fb0*/  LDSM.16.M88.4 R16, [R231+0xe080] ;  /* 0x00e08000e710783b */ /* 0x000e6e0000000200 */
[C---:B------:R-:W-:Y:S01]  /*2fc0*/  HMMA.16816.F32 R56, R12.reuse, R24, R56 ;  /* 0x000000180c38723c */ /* 0x040fe20000001838 */
[----:B------:R-:W3:Y:S07]  /*2fd0*/  LDSM.16.M88.4 R24, [R224+0x7080] ;  /* 0x00708000e018783b */ /* 0x000eee0000000200 */
[C---:B------:R-:W-:Y:S01]  /*2fe0*/  HMMA.16816.F32 R108, R12.reuse, R32, R48 ;  /* 0x000000200c6c723c */ /* 0x040fe20000001830 */
[----:B------:R-:W-:Y:S07]  /*2ff0*/  LDSM.16.M88.4 R48, [R235+0x1800] ;  /* 0x00180000eb30783b */ /* 0x000fee0000000200 */
[----:B------:R-:W-:Y:S01]  /*3000*/  HMMA.16816.F32 R52, R12, R34, R52 ;  /* 0x000000220c34723c */ /* 0x000fe20000001834 */
[----:B------:R-:W1:Y:S07]  /*3010*/  LDSM.16.M88.4 R12, [R224+0x7880] ;  /* 0x00788000e00c783b */ /* 0x000e6e0000000200 */
[C---:B--2---:R-:W-:Y:S08]  /*3020*/  HMMA.16816.F32 R40, R4.reuse, R36, R40 ;  /* 0x000000240428723c */ /* 0x044ff00000001828 */
[----:B----4-:R-:W-:Y:S08]  /*3030*/  HMMA.16816.F32 R68, R4, R60, R92 ;  /* 0x0000003c0444723c */ /* 0x010ff0000000185c */
[----:B-----5:R-:W-:Y:S01]  /*3040*/  HMMA.16816.F32 R92, R20, R36, R8 ;  /* 0x00000024145c723c */ /* 0x020fe20000001808 */
[----:B------:R-:W2:Y:S07]  /*3050*/  LDSM.16.M88.4 R8, [R231+0xc080] ;  /* 0x00c08000e708783b */ /* 0x000eae0000000200 */
[C---:B------:R-:W-:Y:S08]  /*3060*/  HMMA.16816.F32 R32, R4.reuse, R38, R80 ;  /* 0x000000260420723c */ /* 0x040ff00000001850 */
[C---:B------:R-:W-:Y:S08]  /*3070*/  HMMA.16816.F32 R72, R4.reuse, R62, R84 ;  /* 0x0000003e0448723c */ /* 0x040ff00000001854 */
[C---:B------:R-:W-:Y:S08]  /*3080*/  HMMA.16816.F32 R100, R4.reuse, R64, R88 ;  /* 0x000000400464723c */ /* 0x040ff00000001858 */
[----:B------:R-:W-:Y:S01]  /*3090*/  HMMA.16816.F32 R96, R4, R66, R76 ;  /* 0x000000420460723c */ /* 0x000fe2000000184c */
[----:B------:R-:W-:Y:S07]  /*30a0*/  LDSM.16.M88.4 R4, [R233+0xe080] ;  /* 0x00e08000e904783b */ /* 0x000fee0000000200 */
[C---:B------:R-:W-:Y:S01]  /*30b0*/  HMMA.16816.F32 R84, R20.reuse, R38, R44 ;  /* 0x000000261454723c */ /* 0x040fe2000000182c */
[----:B------:R-:W4:Y:S07]  /*30c0*/  LDSM.16.M88.4 R44, [R235+0x2000] ;  /* 0x00200000eb2c783b */ /* 0x000f2e0000000200 */
[C---:B------:R-:W-:Y:S01]  /*30d0*/  HMMA.16816.F32 R88, R20.reuse, R60, R56 ;  /* 0x0000003c1458723c */ /* 0x040fe20000001838 */
[----:B------:R-:W5:Y:S07]  /*30e0*/  LDSM.16.M88.4 R56, [R235+0x2800] ;  /* 0x00280000eb38783b */ /* 0x000f6e0000000200 */
[C---:B------:R-:W-:Y:S08]  /*30f0*/  HMMA.16816.F32 R104, R20.reuse, R62, R104 ;  /* 0x0000003e1468723c */ /* 0x040ff00000001868 */
[C---:B------:R-:W-:Y:S08]  /*3100*/  HMMA.16816.F32 R108, R20.reuse, R64, R108 ;  /* 0x00000040146c723c */ /* 0x040ff0000000186c */
[----:B------:R-:W-:Y:S01]  /*3110*/  HMMA.16816.F32 R80, R20, R66, R52 ;  /* 0x000000421450723c */ /* 0x000fe20000001834 */
[----:B------:R-:W2:Y:S07]  /*3120*/  LDSM.16.M88.4 R20, [R233+0xc080] ;  /* 0x00c08000e914783b */ /* 0x000eae0000000200 */
[C---:B-1----:R-:W-:Y:S08]  /*3130*/  HMMA.16816.F32 R76, R16.reuse, R28, R40 ;  /* 0x0000001c104c723c */ /* 0x042ff00000001828 */
[C---:B---3--:R-:W-:Y:S08]  /*3140*/  HMMA.16816.F32 R40, R16.reuse, R24, R68 ;  /* 0x000000181028723c */ /* 0x048ff00000001844 */
[C---:B------:R-:W-:Y:S08]  /*3150*/  HMMA.16816.F32 R52, R16.reuse, R30, R32 ;  /* 0x0000001e1034723c */ /* 0x040ff00000001820 */
[C---:B------:R-:W-:Y:S08]  /*3160*/  HMMA.16816.F32 R36, R16.reuse, R26, R72 ;  /* 0x0000001a1024723c */ /* 0x040ff00000001848 */
[----:B------:R-:W-:Y:S08]  /*3170*/  HMMA.16816.F32 R32, R16, R12, R100 ;  /* 0x0000000c1020723c */ /* 0x000ff00000001864 */
[C---:B--2---:R-:W-:Y:S08]  /*3180*/  HMMA.16816.F32 R72, R8.reuse, R28, R92 ;  /* 0x0000001c0848723c */ /* 0x044ff0000000185c */
[C---:B------:R-:W-:Y:S08]  /*3190*/  HMMA.16816.F32 R68, R8.reuse, R30, R84 ;  /* 0x0000001e0844723c */ /* 0x040ff00000001854 */
[----:B------:R-:W-:Y:S08]  /*31a0*/  HMMA.16816.F32 R60, R8, R24, R88 ;  /* 0x00000018083c723c */ /* 0x000ff00000001858 */
[----:B------:R-:W-:Y:S01]  /*31b0*/  HMMA.16816.F32 R64, R16, R14, R96 ;  /* 0x0000000e1040723c */ /* 0x000fe20000001860 */
[----:B------:R-:W-:Y:S07]  /*31c0*/  LDSM.16.M88.4 R16, [R232+0xe080] ;  /* 0x00e08000e810783b */ /* 0x000fee0000000200 */
[C---:B------:R-:W-:Y:S08]  /*31d0*/  HMMA.16816.F32 R28, R8.reuse, R26, R104 ;  /* 0x0000001a081c723c */ /* 0x040ff00000001868 */
[C---:B------:R-:W-:Y:S08]  /*31e0*/  HMMA.16816.F32 R24, R8.reuse, R12, R108 ;  /* 0x0000000c0818723c */ /* 0x040ff0000000186c */
[----:B------:R-:W-:Y:S01]  /*31f0*/  HMMA.16816.F32 R80, R8, R14, R80 ;  /* 0x0000000e0850723c */ /* 0x000fe20000001850 */
[----:B------:R-:W-:Y:S04]  /*3200*/  LDSM.16.M88.4 R12, [R232+0xc080] ;  /* 0x00c08000e80c783b */ /* 0x000fe80000000200 */
[----:B------:R-:W-:Y:S03]  /*3210*/  LDSM.16.M88.4 R8, [R234+0xc080] ;  /* 0x00c08000ea08783b */ /* 0x000fe60000000200 */
[C---:B----4-:R-:W-:Y:S01]  /*3220*/  HMMA.16816.F32 R108, R4.reuse, R44, R40 ;  /* 0x0000002c046c723c */ /* 0x050fe20000001828 */
[----:B------:R-:W1:Y:S07]  /*3230*/  LDSM.16.M88.4 R40, [R230+0x6880] ;  /* 0x00688000e628783b */ /* 0x000e6e0000000200 */
[C---:B------:R-:W-:Y:S01]  /*3240*/  HMMA.16816.F32 R104, R4.reuse, R46, R36 ;  /* 0x0000002e0468723c */ /* 0x040fe20000001824 */
[----:B------:R-:W2:Y:S07]  /*3250*/  LDSM.16.M88.4 R36, [R230+0x7080] ;  /* 0x00708000e624783b */ /* 0x000eae0000000200 */
[C---:B-----5:R-:W-:Y:S01]  /*3260*/  HMMA.16816.F32 R100, R4.reuse, R56, R32 ;  /* 0x000000380464723c */ /* 0x060fe20000001820 */
[----:B------:R-:W3:Y:S07]  /*3270*/  LDSM.16.M88.4 R32, [R230+0x7880] ;  /* 0x00788000e620783b */ /* 0x000eee0000000200 */
[C---:B------:R-:W-:Y:S08]  /*3280*/  HMMA.16816.F32 R112, R4.reuse, R48, R76 ;  /* 0x000000300470723c */ /* 0x040ff0000000184c */
[----:B------:R-:W-:Y:S08]  /*3290*/  HMMA.16816.F32 R76, R4, R50, R52 ;  /* 0x00000032044c723c */ /* 0x000ff00000001834 */
[C---:B------:R-:W-:Y:S08]  /*32a0*/  HMMA.16816.F32 R96, R20.reuse, R48, R72 ;  /* 0x000000301460723c */ /* 0x040ff00000001848 */
[C---:B------:R-:W-:Y:S08]  /*32b0*/  HMMA.16816.F32 R92, R20.reuse, R50, R68 ;  /* 0x00000032145c723c */ /* 0x040ff00000001844 */
[----:B------:R-:W-:Y:S08]  /*32c0*/  HMMA.16816.F32 R88, R20, R44, R60 ;  /* 0x0000002c1458723c */ /* 0x000ff0000000183c */
[----:B------:R-:W-:Y:S01]  /*32d0*/  HMMA.16816.F32 R52, R4, R58, R64 ;  /* 0x0000003a0434723c */ /* 0x000fe20000001840 */
[----:B------:R-:W-:Y:S07]  /*32e0*/  LDSM.16.M88.4 R4, [R236+0xe080] ;  /* 0x00e08000ec04783b */ /* 0x000fee0000000200 */
[C---:B------:R-:W-:Y:S01]  /*32f0*/  HMMA.16816.F32 R84, R20.reuse, R46, R28 ;  /* 0x0000002e1454723c */ /* 0x040fe2000000181c */
[----:B------:R-:W-:Y:S07]  /*3300*/  LDSM.16.M88.4 R28, [R229+0x1800] ;  /* 0x00180000e51c783b */ /* 0x000fee0000000200 */
[C---:B------:R-:W-:Y:S01]  /*3310*/  HMMA.16816.F32 R60, R20.reuse, R56, R24 ;  /* 0x00000038143c723c */ /* 0x040fe20000001818 */
[----:B------:R-:W4:Y:S07]  /*3320*/  LDSM.16.M88.4 R24, [R229+0x2000] ;  /* 0x00200000e518783b */ /* 0x000f2e0000000200 */
[----:B------:R-:W-:Y:S01]  /*3330*/  HMMA.16816.F32 R56, R20, R58, R80 ;  /* 0x0000003a1438723c */ /* 0x000fe20000001850 */
[----:B------:R-:W5:Y:S01]  /*3340*/  LDSM.16.M88.4 R20, [R229+0x2800] ;  /* 0x00280000e514783b */ /* 0x000f620000000200 */
[----:B------:R-:W-:-:S06]  /*3350*/  DEPBAR.LE SB0, 0x0 ;  /* 0x000080000000791a */ /* 0x000fcc0000000000 */
[C---:B-1----:R-:W-:Y:S08]  /*3360*/  HMMA.16816.F32 R80, R16.reuse, R40, R112 ;  /* 0x000000281050723c */ /* 0x042ff00000001870 */
[----:B------:R-:W-:Y:S08]  /*3370*/  HMMA.16816.F32 R76, R16, R42, R76 ;  /* 0x0000002a104c723c */ /* 0x000ff0000000184c */
[C---:B------:R-:W-:Y:S08]  /*3380*/  HMMA.16816.F32 R48, R12.reuse, R40, R96 ;  /* 0x000000280c30723c */ /* 0x040ff00000001860 */
[----:B------:R-:W-:Y:S08]  /*3390*/  HMMA.16816.F32 R44, R12, R42, R92 ;  /* 0x0000002a0c2c723c */ /* 0x000ff0000000185c */
[C---:B--2---:R-:W-:Y:S08]  /*33a0*/  HMMA.16816.F32 R72, R16.reuse, R36, R108 ;  /* 0x000000241048723c */ /* 0x044ff0000000186c */
[----:B------:R-:W-:Y:S08]  /*33b0*/  HMMA.16816.F32 R68, R16, R38, R104 ;  /* 0x000000261044723c */ /* 0x000ff00000001868 */
[----:B------:R-:W-:Y:S08]  /*33c0*/  HMMA.16816.F32 R40, R12, R36, R88 ;  /* 0x000000240c28723c */ /* 0x000ff00000001858 */
[C---:B---3--:R-:W-:Y:S08]  /*33d0*/  HMMA.16816.F32 R64, R16.reuse, R32, R100 ;  /* 0x000000201040723c */ /* 0x048ff00000001864 */
[----:B------:R-:W-:Y:S08]  /*33e0*/  HMMA.16816.F32 R52, R16, R34, R52 ;  /* 0x000000221034723c */ /* 0x000ff00000001834 */
[C---:B------:R-:W-:Y:S08]  /*33f0*/  HMMA.16816.F32 R36, R12.reuse, R38, R84 ;  /* 0x000000260c24723c */ /* 0x040ff00000001854 */
[C---:B------:R-:W-:Y:S08]  /*3400*/  HMMA.16816.F32 R16, R12.reuse, R32, R60 ;  /* 0x000000200c10723c */ /* 0x040ff0000000183c */
[----:B------:R-:W-:Y:S08]  /*3410*/  HMMA.16816.F32 R12, R12, R34, R56 ;  /* 0x000000220c0c723c */ /* 0x000ff00000001838 */
[C---:B----4-:R-:W-:Y:S08]  /*3420*/  HMMA.16816.F32 R32, R4.reuse, R24, R72 ;  /* 0x000000180420723c */ /* 0x050ff00000001848 */
[----:B------:R-:W-:Y:S08]  /*3430*/  HMMA.16816.F32 R84, R4, R26, R68 ;  /* 0x0000001a0454723c */ /* 0x000ff00000001844 */
[C---:B------:R-:W-:Y:S08]  /*3440*/  HMMA.16816.F32 R40, R8.reuse, R24, R40 ;  /* 0x000000180828723c */ /* 0x040ff00000001828 */
[----:B------:R-:W-:Y:S08]  /*3450*/  HMMA.16816.F32 R36, R8, R26, R36 ;  /* 0x0000001a0824723c */ /* 0x000ff00000001824 */
[C---:B-----5:R-:W-:Y:S08]  /*3460*/  HMMA.16816.F32 R92, R4.reuse, R20, R64 ;  /* 0x00000014045c723c */ /* 0x060ff00000001840 */
        /* <DEDUP_REMOVED lines=40> */
[----:B------:R-:W-:-:S03]  /*36f0*/  SHF.L.U64.HI R5, R129, 0x1, R130 ;  /* 0x0000000181057819 */ /* 0x000fc60000010282 */
[----:B------:R-:W-:Y:S04]  /*3700*/  SHFL.IDX PT, R7, R0, 0x2, 0x181f ;  /* 0x00581f0000077f89 */ /* 0x000fe800000e0000 */
[----:B------:R-:W1:Y:S04]  /*3710*/  SHFL.IDX PT, R10, R4, RZ, 0x181f ;  /* 0x00181fff040a7589 */ /* 0x000e6800000e0000 */
[----:B------:R2:W3:Y:S04]  /*3720*/  SHFL.IDX PT, R11, R4, 0x1, 0x181f ;  /* 0x00381f00040b7f89 */ /* 0x0004e800000e0000 */
[----:B------:R-:W4:Y:S04]  /*3730*/  SHFL.IDX PT, R13, R0, RZ, 0x181f ;  /* 0x00181fff000d7589 */ /* 0x000f2800000e0000 */
[----:B------:R5:W3:Y:S01]  /*3740*/  SHFL.IDX PT, R18, R0, 0x1, 0x181f ;  /* 0x00381f0000127f89 */ /* 0x000ae200000e0000 */
[----:B-1----:R-:W-:-:S02]  /*3750*/  IADD3 R14, P2, R10, R15, RZ ;  /* 0x0000000f0a0e7210 */ /* 0x002fc40007f5e0ff */
[----:B--2---:R-:W-:-:S04]  /*3760*/  IADD3 R4, -R19, 0x10, RZ ;  /* 0x0000001013047810 */ /* 0x004fc80007ffe1ff */
[----:B------:R-:W-:Y:S01]  /*3770*/  LOP3.LUT R4, R4, 0xf, RZ, 0xc0, !PT ;  /* 0x0000000f04047812 */ /* 0x000fe200078ec0ff */
[----:B-----5:R-:W-:-:S03]  /*3780*/  IMAD.SHL.U32 R0, R126, 0x2, RZ ;  /* 0x000000027e007824 */ /* 0x020fc600078e00ff */
[-C--:B------:R-:W-:Y:S02]  /*3790*/  IADD3 R16, P1, P0, R4, R6.reuse, R15 ;  /* 0x0000000604107210 */ /* 0x080fe4000783e00f */
[----:B------:R-:W-:Y:S02]  /*37a0*/  LOP3.LUT R4, R8, 0xf, RZ, 0xc0, !PT ;  /* 0x0000000f08047812 */ /* 0x000fe400078ec0ff */
[----:B------:R-:W-:Y:S02]  /*37b0*/  IADD3.X R17, RZ, R7, R5, P1, P0 ;  /* 0x00000007ff117210 */ /* 0x000fe40000fe0405 */
[----:B------:R-:W-:Y:S02]  /*37c0*/  IADD3 R8, P1, P0, R4, R6, R0 ;  /* 0x0000000604087210 */ /* 0x000fe4000783e000 */
[----:B------:R-:W-:-:S04]  /*37d0*/  SHF.L.U64.HI R4, R126, 0x1, R128 ;  /* 0x000000017e047819 */ /* 0x000fc80000010280 */
[--C-:B------:R-:W-:Y:S02]  /*37e0*/  IADD3.X R9, RZ, R7, R4.reuse, P1, P0 ;  /* 0x00000007ff097210 */ /* 0x100fe40000fe0404 */
[-C--:B------:R-:W-:Y:S02]  /*37f0*/  IADD3 R12, P1, R10, R0.reuse, RZ ;  /* 0x000000000a0c7210 */ /* 0x080fe40007f3e0ff */
[----:B---3--:R-:W-:Y:S01]  /*3800*/  IADD3 R10, P0, R11, R15, RZ ;  /* 0x0000000f0b0a7210 */ /* 0x008fe20007f1e0ff */
[--C-:B----4-:R-:W-:Y:S01]  /*3810*/  IMAD.X R15, R13, 0x1, R5.reuse, P2 ;  /* 0x000000010d0f7824 */ /* 0x110fe200010e0605 */
        /* <DEDUP_REMOVED lines=12> */
.L_x_1080:
        /* <DEDUP_REMOVED lines=9> */
[----:B------:R-:W-:Y:S01]  /*3970*/  ULOP3.LUT UR21, URZ, UR21, URZ, 0x33, !UPT ;  /* 0x000000153f157292 */ /* 0x000fe2000f8e333f */
[----:B-1----:R-:W-:Y:S01]  /*3980*/  SHF.R.S32.HI R6, RZ, 0x1f, R0 ;  /* 0x0000001fff067819 */ /* 0x002fe20000011400 */
[----:B------:R-:W-:Y:S01]  /*3990*/  IMAD.IADD R5, R127, 0x1, -R5 ;  /* 0x000000017f057824 */ /* 0x000fe200078e0a05 */
[----:B------:R-:W-:Y:S01]  /*39a0*/  LOP3.LUT R7, R4, 0xffffffc, RZ, 0xc0, !PT ;  /* 0x0ffffffc04077812 */ /* 0x000fe200078ec0ff */
[----:B------:R-:W0:Y:S01]  /*39b0*/  LDGDEPBAR ;  /* 0x00000000000079af */ /* 0x000e220000000000 */
[----:B------:R-:W-:-:S02]  /*39c0*/  LEA.HI R6, R6, R0, RZ, 0x2 ;  /* 0x0000000006067211 */ /* 0x000fc400078f10ff */
[----:B------:R-:W-:Y:S01]  /*39d0*/  LEA.HI R4, R5, R5, RZ, 0x1 ;  /* 0x0000000505047211 */ /* 0x000fe200078f08ff */
[----:B------:R-:W-:Y:S01]  /*39e0*/  IMAD.IADD R8, R122, 0x1, -R7 ;  /* 0x000000017a087824 */ /* 0x000fe200078e0a07 */
[----:B------:R-:W-:Y:S02]  /*39f0*/  LEA.HI.SX32 R7, R6, UR28, 0x1e ;  /* 0x0000001c06077c11 */ /* 0x000fe4000f8ff2ff */
[----:B------:R-:W-:Y:S01]  /*3a00*/  PLOP3.LUT P1, PT, PT, PT, UP1, 0x80, 0x0 ;  /* 0x000000000000781c */ /* 0x000fe20003f2f018 */
[C---:B------:R-:W-:Y:S01]  /*3a10*/  IMAD.SHL.U32 R9, R4.reuse, 0x20, RZ ;  /* 0x0000002004097824 */ /* 0x040fe200078e00ff */
[----:B------:R-:W-:Y:S01]  /*3a20*/  LOP3.LUT R4, R4, 0x1ffffffe, RZ, 0xc0, !PT ;  /* 0x1ffffffe04047812 */ /* 0x000fe200078ec0ff */
[----:B------:R-:W-:Y:S01]  /*3a30*/  IMAD R8, R8, 0x10, R7 ;  /* 0x0000001008087824 */ /* 0x000fe200078e0207 */
[----:B------:R-:W-:Y:S02]  /*3a40*/  PLOP3.LUT P0, PT, PT, PT, UP1, 0x80, 0x0 ;  /* 0x000000000000781c */ /* 0x000fe40003f0f018 */
        /* <DEDUP_REMOVED lines=13> */
[----:B------:R-:W-:Y:S02]  /*3b20*/  IMAD.SHL.U32 R7, R4, 0x2, RZ ;  /* 0x0000000204077824 */ /* 0x000fe400078e00ff */
[----:B------:R-:W-:-:S03]  /*3b30*/  IMAD.U32 R4, RZ, RZ, UR32 ;  /* 0x00000020ff047e24 */ /* 0x000fc6000f8e00ff */
[----:B------:R3:W-:Y:S01]  /*3b40*/  STL [R1+0x8], R7 ;  /* 0x0000080701007387 */ /* 0x0007e20000100800 */
[C---:B------:R-:W-:Y:S02]  /*3b50*/  IADD3 R0, -R7.reuse, 0x1, R0 ;  /* 0x0000000107007810 */ /* 0x040fe40007ffe100 */
[C---:B------:R-:W-:Y:S02]  /*3b60*/  IADD3 R11, -R7.reuse, UR8, R4 ;  /* 0x00000008070b7c10 */ /* 0x040fe4000fffe104 */
[----:B------:R-:W-:Y:S02]  /*3b70*/  IADD3 R0, R0, -UR12, RZ ;  /* 0x8000000c00007c10 */ /* 0x000fe4000fffe0ff */
        /* <DEDUP_REMOVED lines=10> */
[----:B------:R-:W-:-:S04]  /*3c20*/  IADD3 R6, -R7, UR8, R6 ;  /* 0x0000000807067c10 */ /* 0x000fc8000fffe106 */
        /* <DEDUP_REMOVED lines=9> */
.L_x_1083:
[----:B------:R-:W-:-:S04]  /*3cc0*/  MOV R7, c[0x0][0x32c] ;  /* 0x0000cb0000077a02 */ /* 0x000fc80000000f00 */
[----:B------:R-:W-:-:S13]  /*3cd0*/  ISETP.NE.AND P0, PT, R7, 0x1, PT ;  /* 0x000000010700780c */ /* 0x000fda0003f05270 */
[----:B------:R-:W-:-:S05]  /*3ce0*/  @P0 IMAD.HI.U32 R7, R6, c[0x0][0x330], RZ ;  /* 0x0000cc0006070a27 */ /* 0x000fca00078e00ff */
[----:B------:R-:W-:Y:S02]  /*3cf0*/  @P0 SHF.R.U32.HI R6, RZ, c[0x0][0x334], R7 ;  /* 0x0000cd00ff060a19 */ /* 0x000fe40000011607 */
.L_x_1084:
[----:B------:R-:W-:Y:S05]  /*3d00*/  BSYNC B0 ;  /* 0x0000000000007941 */ /* 0x000fea0003800000 */
.L_x_1082:
[----:B------:R-:W-:-:S05]  /*3d10*/  IMAD R6, R6, c[0x0][0x32c], R13 ;  /* 0x0000cb0006067a24 */ /* 0x000fca00078e020d */
[----:B------:R-:W-:Y:S02]  /*3d20*/  IADD3 R7, R6, c[0x0][0x32c], RZ ;  /* 0x0000cb0006077a10 */ /* 0x000fe40007ffe0ff */
[----:B------:R-:W-:Y:S02]  /*3d30*/  IMNMX R4, R4, R6, !PT ;  /* 0x0000000604047217 */ /* 0x000fe40007800200 */
[----:B------:R-:W-:Y:S02]  /*3d40*/  IMNMX R5, R5, R7, PT ;  /* 0x0000000705057217 */ /* 0x000fe40003800200 */
.L_x_1081:
        /* <DEDUP_REMOVED lines=19> */
.L_x_1087:
[----:B------:R-:W-:-:S04]  /*3e80*/  MOV R14, c[0x0][0x32c] ;  /* 0x0000cb00000e7a02 */ /* 0x000fc80000000f00 */
[----:B------:R-:W-:-:S13]  /*3e90*/  ISETP.NE.AND P0, PT, R14, 0x1, PT ;  /* 0x000000010e00780c */ /* 0x000fda0003f05270 */
[----:B------:R-:W-:-:S05]  /*3ea0*/  @P0 IMAD.HI.U32 R14, R8, c[0x0][0x330], RZ ;  /* 0x0000cc00080e0a27 */ /* 0x000fca00078e00ff */
[----:B------:R-:W-:Y:S02]  /*3eb0*/  @P0 SHF.R.U32.HI R8, RZ, c[0x0][0x334], R14 ;  /* 0x0000cd00ff080a19 */ /* 0x000fe4000001160e */
.L_x_1088:
[----:B------:R-:W-:Y:S05]  /*3ec0*/  BSYNC B0 ;  /* 0x0000000000007941 */ /* 0x000fea0003800000 */
.L_x_1086:
[----:B------:R-:W-:-:S05]  /*3ed0*/  IMAD R8, R8, c[0x0][0x32c], R13 ;  /* 0x0000cb0008087a24 */ /* 0x000fca00078e020d */
[----:B------:R-:W-:Y:S02]  /*3ee0*/  IADD3 R14, R8, c[0x0][0x32c], RZ ;  /* 0x0000cb00080e7a10 */ /* 0x000fe40007ffe0ff */
[----:B------:R-:W-:Y:S02]  /*3ef0*/  IMNMX R6, R6, R8, !PT ;  /* 0x0000000806067217 */ /* 0x000fe40007800200 */
[----:B------:R-:W-:Y:S02]  /*3f00*/  IMNMX R7, R7, R14, PT ;  /* 0x0000000e07077217 */ /* 0x000fe40003800200 */
.L_x_1085:
        /* <DEDUP_REMOVED lines=86> */
.L_x_1091:
[----:B------:R-:W-:-:S04]  /*4470*/  MOV R14, c[0x0][0x32c] ;  /* 0x0000cb00000e7a02 */ /* 0x000fc80000000f00 */
[----:B------:R-:W-:-:S13]  /*4480*/  ISETP.NE.AND P0, PT, R14, 0x1, PT ;  /* 0x000000010e00780c */ /* 0x000fda0003f05270 */
[----:B------:R-:W-:-:S05]  /*4490*/  @P0 IMAD.HI.U32 R14, R8, c[0x0][0x330], RZ ;  /* 0x0000cc00080e0a27 */ /* 0x000fca00078e00ff */
[----:B------:R-:W-:Y:S02]  /*44a0*/  @P0 SHF.R.U32.HI R8, RZ, c[0x0][0x334], R14 ;  /* 0x0000cd00ff080a19 */ /* 0x000fe4000001160e */
.L_x_1092:
[----:B------:R-:W-:Y:S05]  /*44b0*/  BSYNC B0 ;  /* 0x0000000000007941 */ /* 0x000fea0003800000 */
.L_x_1090:
[----:B------:R-:W-:-:S05]  /*44c0*/  IMAD R8, R8, c[0x0][0x32c], R13 ;  /* 0x0000cb0008087a24 */ /* 0x000fca00078e020d */
[----:B------:R-:W-:Y:S02]  /*44d0*/  IADD3 R14, R8, c[0x0][0x32c], RZ ;  /* 0x0000cb00080e7a10 */ /* 0x000fe40007ffe0ff */
[----:B------:R-:W-:Y:S02]  /*44e0*/  IMNMX R4, R4, R8, !PT ;  /* 0x0000000804047217 */ /* 0x000fe40007800200 */
[----:B------:R-:W-:Y:S02]  /*44f0*/  IMNMX R5, R5, R14, PT ;  /* 0x0000000e05057217 */ /* 0x000fe40003800200 */
.L_x_1089:
        /* <DEDUP_REMOVED lines=135> */
.L_x_1095:
[----:B------:R-:W-:-:S04]  /*4d70*/  MOV R7, c[0x0][0x32c] ;  /* 0x0000cb0000077a02 */ /* 0x000fc80000000f00 */
[----:B------:R-:W-:-:S13]  /*4d80*/  ISETP.NE.AND P0, PT, R7, 0x1, PT ;  /* 0x000000010700780c */ /* 0x000fda0003f05270 */
[----:B------:R-:W-:-:S05]  /*4d90*/  @P0 IMAD.HI.U32 R7, R6, c[0x0][0x330], RZ ;  /* 0x0000cc0006070a27 */ /* 0x000fca00078e00ff */
[----:B------:R-:W-:Y:S02]  /*4da0*/  @P0 SHF.R.U32.HI R6, RZ, c[0x0][0x334], R7 ;  /* 0x0000cd00ff060a19 */ /* 0x000fe40000011607 */
.L_x_1096:
[----:B------:R-:W-:Y:S05]  /*4db0*/  BSYNC B0 ;  /* 0x0000000000007941 */ /* 0x000fea0003800000 */
.L_x_1094:
[----:B------:R-:W-:-:S05]  /*4dc0*/  IMAD R6, R6, c[0x0][0x32c], R13 ;  /* 0x0000cb0006067a24 */ /* 0x000fca00078e020d */
[----:B------:R-:W-:Y:S02]  /*4dd0*/  IADD3 R7, R6, c[0x0][0x32c], RZ ;  /* 0x0000cb0006077a10 */ /* 0x000fe40007ffe0ff */
[----:B------:R-:W-:Y:S02]  /*4de0*/  IMNMX R4, R4, R6, !PT ;  /* 0x0000000604047217 */ /* 0x000fe40007800200 */
[----:B------:R-:W-:Y:S02]  /*4df0*/  IMNMX R5, R5, R7, PT ;  /* 0x0000000705057217 */ /* 0x000fe40003800200 */
.L_x_1093:
        /* <DEDUP_REMOVED lines=93> */
[----:B--2---:R-:W-:Y:S01]  /*53d0*/  FMNMX.FTZ R168, R6, R168, !PT ;  /* 0x000000a806a87209 */ /* 0x004fe20007810000 */
[----:B------:R-:W-:Y:S01]  /*53e0*/  FMUL.FTZ R13, R169, c[0x0][0x2d0] ;  /* 0x0000b400a90d7a20 */ /* 0x000fe20000410000 */
[----:B------:R-:W-:Y:S01]  /*53f0*/  FMNMX.FTZ R6, R59, R7, !PT ;  /* 0x000000073b067209 */ /* 0x000fe20007810000 */
[----:B------:R-:W-:Y:S01]  /*5400*/  STL [R1+0x30], R224 ;  /* 0x000030e001007387 */ /* 0x000fe20000100800 */
[----:B------:R-:W-:Y:S01]  /*5410*/  FSETP.NEU.FTZ.AND P0, PT, R169, -INF , PT ;  /* 0xff800000a900780b */ /* 0x000fe20003f1d000 */
[----:B------:R-:W-:Y:S01]  /*5420*/  FMUL.FTZ R12, R168, c[0x0][0x2d0] ;  /* 0x0000b400a80c7a20 */ /* 0x000fe20000410000 */
[----:B------:R-:W-:Y:S02]  /*5430*/  FMNMX.FTZ R6, R68, R6, !PT ;  /* 0x0000000644067209 */ /* 0x000fe40007810000 */
[----:B------:R-:W-:Y:S01]  /*5440*/  PLOP3.LUT P2, PT, PT, PT, UP6, 0x40, 0x0 ;  /* 0x000000000000781c */ /* 0x000fe20003f4e868 */
[----:B------:R-:W-:Y:S01]  /*5450*/  UISETP.NE.AND UP6, UPT, UR14, URZ, UPT ;  /* 0x0000003f0e00728c */ /* 0x000fe2000bfc5270 */
[----:B------:R-:W-:-:S02]  /*5460*/  FMNMX.FTZ R6, R72, R6, !PT ;  /* 0x0000000648067209 */ /* 0x000fc40007810000 */
[----:B------:R-:W-:Y:S02]  /*5470*/  FMNMX.FTZ R8, R50, R51, !PT ;  /* 0x0000003332087209 */ /* 0x000fe40007810000 */
[----:B------:R-:W-:Y:S02]  /*5480*/  FMNMX.FTZ R6, R73, R6, !PT ;  /* 0x0000000649067209 */ /* 0x000fe40007810000 */
[----:B------:R-:W-:Y:S02]  /*5490*/  ISETP.GT.AND P1, PT, R4, 0x18, P1 ;  /* 0x000000180400780c */ /* 0x000fe40000f24270 */
[----:B------:R-:W-:Y:S02]  /*54a0*/  FMNMX.FTZ R6, R74, R6, !PT ;  /* 0x000000064a067209 */ /* 0x000fe40007810000 */
[----:B------:R-:W-:Y:S02]  /*54b0*/  FSEL R13, R13, RZ, P0 ;  /* 0x000000ff0d0d7208 */ /* 0x000fe40000000000 */
[----:B------:R-:W-:-:S02]  /*54c0*/  PLOP3.LUT P0, PT, PT, PT, UP3, 0x40, 0x0 ;  /* 0x000000000000781c */ /* 0x000fc40003f0e838 */
[----:B------:R-:W-:Y:S01]  /*54d0*/  ISETP.GT.AND P2, PT, R4, 0x11, P2 ;  /* 0x000000110400780c */ /* 0x000fe20001744270 */
[----:B------:R-:W-:Y:S01]  /*54e0*/  FFMA.FTZ R7, R15, c[0x0][0x2d0], -R13 ;  /* 0x0000b4000f077a23 */ /* 0x000fe2000001080d */
[----:B------:R-:W-:Y:S02]  /*54f0*/  FMNMX.FTZ R8, R52, R8, !PT ;  /* 0x0000000834087209 */ /* 0x000fe40007810000 */
[----:B------:R-:W-:Y:S01]  /*5500*/  FMNMX.FTZ R6, R126, R6, !PT ;  /* 0x000000067e067209 */ /* 0x000fe20007810000 */
[----:B------:R1:W-:Y:S01]  /*5510*/  MUFU.EX2 R239, R7 ;  /* 0x0000000700ef7308 */ /* 0x0003e20000000800 */
[C---:B------:R-:W-:Y:S02]  /*5520*/  ISETP.LT.OR P1, PT, R5.reuse, 0x19, P1 ;  /* 0x000000190500780c */ /* 0x040fe40000f21670 */
[----:B------:R-:W-:Y:S02]  /*5530*/  ISETP.GT.AND P0, PT, R4, 0x20, P0 ;  /* 0x000000200400780c */ /* 0x000fe40000704270 */
[----:B------:R-:W-:-:S02]  /*5540*/  ISETP.LT.OR P2, PT, R5, 0x12, P2 ;  /* 0x000000120500780c */ /* 0x000fc40001741670 */
[----:B------:R-:W-:Y:S02]  /*5550*/  FMNMX.FTZ R8, R53, R8, !PT ;  /* 0x0000000835087209 */ /* 0x000fe40007810000 */
[----:B------:R-:W-:Y:S02]  /*5560*/  FMNMX.FTZ R6, R144, R6, !PT ;  /* 0x0000000690067209 */ /* 0x000fe40007810000 */
[----:B------:R-:W-:Y:S02]  /*5570*/  FSEL R48, R86, -INF , !P1 ;  /* 0xff80000056307808 */ /* 0x000fe40004800000 */
[----:B------:R-:W-:Y:S02]  /*5580*/  FSETP.NEU.FTZ.AND P1, PT, R168, -INF , PT ;  /* 0xff800000a800780b */ /* 0x000fe40003f3d000 */
[----:B------:R-:W-:Y:S01]  /*5590*/  ISETP.LT.OR P0, PT, R5, 0x21, P0 ;  /* 0x000000210500780c */ /* 0x000fe20000701670 */
[----:B-1----:R-:W-:Y:S01]  /*55a0*/  FFMA.FTZ R7, R16, c[0x0][0x2d0], -R13 ;  /* 0x0000b40010077a23 */ /* 0x002fe2000001080d */
[----:B------:R-:W-:-:S02]  /*55b0*/  FSEL R57, R35, -INF , !P2 ;  /* 0xff80000023397808 */ /* 0x000fc40005000000 */
[----:B------:R-:W-:Y:S01]  /*55c0*/  FMNMX.FTZ R8, R49, R8, !PT ;  /* 0x0000000831087209 */ /* 0x000fe20007810000 */
[----:B------:R1:W2:Y:S01]  /*55d0*/  MUFU.EX2 R238, R7 ;  /* 0x0000000700ee7308 */ /* 0x0002a20000000800 */
[----:B------:R-:W-:Y:S01]  /*55e0*/  FMNMX.FTZ R6, R145, R6, !PT ;  /* 0x0000000691067209 */ /* 0x000fe20007810000 */
[----:B------:R-:W-:Y:S01]  /*55f0*/  LDSM.16.MT88.4 R32, [R225+0x2080] ;  /* 0x00208000e120783b */ /* 0x000fe20000004200 */
[----:B------:R-:W-:Y:S02]  /*5600*/  FSEL R12, R12, RZ, P1 ;  /* 0x000000ff0c0c7208 */ /* 0x000fe40000800000 */
[----:B------:R-:W-:Y:S02]  /*5610*/  FSEL R89, R94, -INF , !P0 ;  /* 0xff8000005e597808 */ /* 0x000fe40004000000 */
[----:B------:R-:W-:Y:S02]  /*5620*/  PLOP3.LUT P2, PT, PT, PT, UP2, 0x40, 0x0 ;  /* 0x000000000000781c */ /* 0x000fe40003f4e828 */
[----:B------:R-:W-:-:S02]  /*5630*/  PLOP3.LUT P1, PT, PT, PT, UP1, 0x40, 0x0 ;  /* 0x000000000000781c */ /* 0x000fc40003f2e818 */
[----:B------:R-:W-:Y:S02]  /*5640*/  PLOP3.LUT P0, PT, PT, PT, UP0, 0x40, 0x0 ;  /* 0x000000000000781c */ /* 0x000fe40003f0e808 */
[----:B------:R-:W-:Y:S02]  /*5650*/  FMNMX.FTZ R8, R57, R8, !PT ;  /* 0x0000000839087209 */ /* 0x000fe40007810000 */
[----:B------:R-:W-:Y:S01]  /*5660*/  FMNMX.FTZ R6, R127, R6, !PT ;  /* 0x000000067f067209 */ /* 0x000fe20007810000 */
[----:B-1----:R-:W-:Y:S01]  /*5670*/  FFMA.FTZ R7, R18, c[0x0][0x2d0], -R13 ;  /* 0x0000b40012077a23 */ /* 0x002fe2000001080d */
[C---:B------:R-:W-:Y:S02]  /*5680*/  ISETP.GT.AND P2, PT, R4.reuse, 0x21, P2 ;  /* 0x000000210400780c */ /* 0x040fe40001744270 */
[C---:B------:R-:W-:Y:S01]  /*5690*/  ISETP.GT.AND P1, PT, R4.reuse, 0x28, P1 ;  /* 0x000000280400780c */ /* 0x040fe20000f24270 */
[----:B------:R1:W-:Y:S01]  /*56a0*/  MUFU.EX2 R240, R7 ;  /* 0x0000000700f07308 */ /* 0x0003e20000000800 */
[----:B------:R-:W-:-:S02]  /*56b0*/  ISETP.GT.AND P0, PT, R4, 0x29, P0 ;  /* 0x000000290400780c */ /* 0x000fc40000704270 */
[----:B------:R-:W-:Y:S02]  /*56c0*/  FMNMX.FTZ R4, R48, R8, !PT ;  /* 0x0000000830047209 */ /* 0x000fe40007810000 */
[----:B------:R-:W4:Y:S01]  /*56d0*/  SHFL.BFLY PT, R8, R6, 0x2, 0x1f ;  /* 0x0c401f0006087f89 */ /* 0x000f2200000e0000 */
[----:B------:R-:W-:Y:S02]  /*56e0*/  ISETP.LT.OR P2, PT, R5, 0x22, P2 ;  /* 0x000000220500780c */ /* 0x000fe40001741670 */
[----:B------:R-:W-:Y:S02]  /*56f0*/  FMNMX.FTZ R4, R56, R4, !PT ;  /* 0x0000000438047209 */ /* 0x000fe40007810000 */
[----:B------:R-:W-:Y:S02]  /*5700*/  FSEL R88, R95, -INF , !P2 ;  /* 0xff8000005f587808 */ /* 0x000fe40005000000 */
        /* <DEDUP_REMOVED lines=482> */
[----:B------:R1:W-:Y:S01]  /*7530*/  STL [R1+0x10], R7 ;  /* 0x0000100701007387 */ /* 0x0003e20000100800 */
[----:B------:R-:W-:-:S03]  /*7540*/  UIMAD.WIDE.U32 UR30, UR28, UR4, URZ ;  /* 0x000000041c1e72a5 */ /* 0x000fc6000f8e003f */
[----:B------:R1:W-:Y:S04]  /*7550*/  STL [R1+0xc], R5 ;  /* 0x00000c0501007387 */ /* 0x0003e80000100800 */
[----:B------:R1:W-:Y:S04]  /*7560*/  STL [R1+0x18], R0 ;  /* 0x0000180001007387 */ /* 0x0003e80000100800 */
[----:B------:R1:W-:Y:S01]  /*7570*/  STL [R1+0x14], R2 ;  /* 0x0000140201007387 */ /* 0x0003e20000100800 */
[----:B------:R-:W-:Y:S01]  /*7580*/  PLOP3.LUT P0, PT, PT, PT, UP6, 0x40, 0x0 ;  /* 0x000000000000781c */ /* 0x000fe20003f0e868 */
[----:B------:R-:W-:-:S02]  /*7590*/  @UP5 UMOV UR29, UR31 ;  /* 0x0000001f001d5c82 */ /* 0x000fc40008000000 */
[----:B------:R-:W-:-:S04]  /*75a0*/  @UP5 USHF.R.U32.HI UR28, URZ, UR5, UR29 ;  /* 0x000000053f1c5299 */ /* 0x000fc8000801161d */
[----:B------:R-:W-:-:S03]  /*75b0*/  UIADD3 UR4, UR27, UR28, URZ ;  /* 0x0000001c1b047290 */ /* 0x000fc6000fffe03f */
[----:B------:R-:W-:Y:S02]  /*75c0*/  ULDC UR27, c[0x0][0x328] ;  /* 0x0000ca00001b7ab9 */ /* 0x000fe40000000800 */
[----:B------:R-:W-:Y:S02]  /*75d0*/  UIADD3 UR26, UR26, -0x2, URZ ;  /* 0xfffffffe1a1a7890 */ /* 0x000fe4000fffe03f */
[----:B------:R-:W-:Y:S01]  /*75e0*/  UIADD3 UR27, UR4, UR27, URZ ;  /* 0x0000001b041b7290 */ /* 0x000fe2000fffe03f */
[----:B------:R-:W-:Y:S05]  /*75f0*/  @P0 BRA `(.L_x_1097) ;  /* 0x0000018000000947 */ /* 0x000fea0003800000 */
[----:B------:R-:W-:Y:S01]  /*7600*/  ISETP.LT.AND P0, PT, RZ, UR4, PT ;  /* 0x00000004ff007c0c */ /* 0x000fe2000bf01270 */
[----:B------:R-:W-:-:S12]  /*7610*/  UIADD3 UR28, UR4, -0x1, URZ ;  /* 0xffffffff041c7890 */ /* 0x000fd8000fffe03f */
[----:B------:R-:W-:Y:S05]  /*7620*/  @P0 BRA `(.L_x_1098) ;  /* 0x000000a000000947 */ /* 0x000fea0003800000 */
[----:B------:R-:W-:Y:S02]  /*7630*/  UMOV UR28, 0x1 ;  /* 0x00000001001c7882 */ /* 0x000fe40000000000 */
        /* <DEDUP_REMOVED lines=9> */
.L_x_1098:
[----:B------:R-:W-:Y:S02]  /*76d0*/  UMOV UR5, 0x1 ;  /* 0x0000000100057882 */ /* 0x000fe40000000000 */
[----:B------:R-:W-:Y:S02]  /*76e0*/  ULDC UR4, c[0x0][0x32c] ;  /* 0x0000cb0000047ab9 */ /* 0x000fe40000000800 */
[----:B------:R-:W-:-:S03]  /*76f0*/  UISETP.NE.AND UP0, UPT, UR5, UR4, UPT ;  /* 0x000000040500728c */ /* 0x000fc6000bf05270 */
[----:B------:R-:W-:Y:S02]  /*7700*/  ULDC.64 UR4, c[0x0][0x330] ;  /* 0x0000cc0000047ab9 */ /* 0x000fe40000000a00 */
[----:B------:R-:W-:-:S07]  /*7710*/  UIMAD.WIDE.U32 UR30, UR28, UR4, URZ ;  /* 0x000000041c1e72a5 */ /* 0x000fce000f8e003f */
[----:B------:R-:W-:Y:S02]  /*7720*/  @UP0 UMOV UR29, UR31 ;  /* 0x0000001f001d0c82 */ /* 0x000fe40008000000 */
[----:B------:R-:W-:Y:S02]  /*7730*/  @UP0 USHF.R.U32.HI UR28, URZ, UR5, UR29 ;  /* 0x000000053f1c0299 */ /* 0x000fe4000801161d */
.L_x_1099:
[----:B------:R-:W-:Y:S02]  /*7740*/  ULDC UR4, c[0x0][0x32c] ;  /* 0x0000cb0000047ab9 */ /* 0x000fe40000000800 */
[----:B------:R-:W-:-:S04]  /*7750*/  UIMAD UR4, UR28, UR4, UR4 ;  /* 0x000000041c0472a4 */ /* 0x000fc8000f8e0204 */
[----:B------:R-:W-:-:S04]  /*7760*/  UISETP.LT.AND UP0, UPT, UR27, UR4, UPT ;  /* 0x000000041b00728c */ /* 0x000fc8000bf01270 */
[----:B------:R-:W-:-:S04]  /*7770*/  USEL UR27, UR27, UR4, UP0 ;  /* 0x000000041b1b7287 */ /* 0x000fc80008000000 */
.L_x_1097:
        /* <DEDUP_REMOVED lines=21> */
.L_x_1119:
        /* <DEDUP_REMOVED lines=57> */
.L_x_1101:
        /* <DEDUP_REMOVED lines=187> */
.L_x_1102:
[----:B-1----:R-:W2:Y:S01]  /*8810*/  LDL R2, [R1+0x1c] ;  /* 0x00001c0001027983 */ /* 0x002ea20000100800 */
[----:B------:R-:W-:Y:S01]  /*8820*/  UISETP.NE.AND UP1, UPT, UR15, URZ, UPT ;  /* 0x0000003f0f00728c */ /* 0x000fe2000bf25270 */
[----:B------:R-:W-:Y:S01]  /*8830*/  IMAD.U32 R174, RZ, RZ, UR12 ;  /* 0x0000000cffae7e24 */ /* 0x000fe2000f8e00ff */
        /* <DEDUP_REMOVED lines=12> */
[----:B---3--:R-:W-:Y:S04]  /*8900*/  IADD3 R2, -R194, 0x1, R2 ;  /* 0x00000001c2027810 */ /* 0x008fe80007ffe102 */
[----:B------:R-:W-:Y:S04]  /*8910*/  IADD3 R174, -R174, UR8, R2 ;  /* 0x00000008aeae7c10 */ /* 0x000fe8000fffe102 */
[C---:B------:R-:W-:Y:S02]  /*8920*/  IADD3 R173, R174.reuse, c[0x0][0x328], RZ ;  /* 0x0000ca00aead7a10 */ /* 0x040fe40007ffe0ff */
[----:B------:R-:W-:Y:S03]  /*8930*/  IADD3 R174, R174, UR21, RZ ;  /* 0x00000015aeae7c10 */ /* 0x000fe6000fffe0ff */
[--C-:B-1----:R-:W-:Y:S02]  /*8940*/  IMAD.IADD R168, R173, 0x1, R0.reuse ;  /* 0x00000001ada87824 */ /* 0x102fe400078e0200 */
[----:B------:R-:W-:Y:S01]  /*8950*/  IMAD.IADD R167, R174, 0x1, R0 ;  /* 0x00000001aea77824 */ /* 0x000fe200078e0200 */
[----:B------:R-:W-:-:S05]  /*8960*/  @P0 BRA `(.L_x_1103) ;  /* 0x0000019000000947 */ /* 0x000fca0003800000 */
[----:B------:R-:W-:Y:S01]  /*8970*/  IMAD.U32 R2, RZ, RZ, UR12 ;  /* 0x0000000cff027e24 */ /* 0x000fe2000f8e00ff */
[----:B------:R-:W-:Y:S04]  /*8980*/  BSSY B0, `(.L_x_1104) ;  /* 0x0000012000007945 */ /* 0x000fe80003800000 */
[----:B------:R-:W-:Y:S04]  /*8990*/  IADD3 R0, -R2, UR8, R0 ;  /* 0x0000000802007c10 */ /* 0x000fe8000fffe100 */
        /* <DEDUP_REMOVED lines=11> */
.L_x_1105:
[----:B------:R-:W-:Y:S04]  /*8a50*/  MOV R2, c[0x0][0x32c] ;  /* 0x0000cb0000027a02 */ /* 0x000fe80000000f00 */
[----:B------:R-:W-:Y:S11]  /*8a60*/  ISETP.NE.AND P0, PT, R2, 0x1, PT ;  /* 0x000000010200780c */ /* 0x000ff60003f05270 */
[----:B------:R-:W-:Y:S02]  /*8a70*/  @!UPT UIADD3 URZ, URZ, URZ, URZ ;  /* 0x0000003f3f3ff290 */ /* 0x000fe4000fffe03f */
[----:B------:R-:W-:Y:S05]  /*8a80*/  @P0 IMAD.HI.U32 R2, R0, c[0x0][0x330], RZ ;  /* 0x0000cc0000020a27 */ /* 0x000fea00078e00ff */
[----:B------:R-:W-:Y:S02]  /*8a90*/  @P0 SHF.R.U32.HI R0, RZ, c[0x0][0x334], R2 ;  /* 0x0000cd00ff000a19 */ /* 0x000fe40000011602 */
.L_x_1106:
[----:B------:R-:W-:Y:S05]  /*8aa0*/  BSYNC B0 ;  /* 0x0000000000007941 */ /* 0x000fea0003800000 */
.L_x_1104:
[----:B------:R-:W-:Y:S05]  /*8ab0*/  IADD3 R2, -R194, UR4, RZ ;  /* 0x00000004c2027c10 */ /* 0x000fea000fffe1ff */
[----:B------:R-:W-:Y:S05]  /*8ac0*/  IMAD R0, R0, c[0x0][0x32c], R2 ;  /* 0x0000cb0000007a24 */ /* 0x000fea00078e0202 */
[----:B------:R-:W-:Y:S02]  /*8ad0*/  IADD3 R2, R0, c[0x0][0x32c], RZ ;  /* 0x0000cb0000027a10 */ /* 0x000fe40007ffe0ff */
[----:B------:R-:W-:Y:S02]  /*8ae0*/  IMNMX R167, R167, R0, !PT ;  /* 0x00000000a7a77217 */ /* 0x000fe40007800200 */
[----:B------:R-:W-:Y:S02]  /*8af0*/  IMNMX R168, R168, R2, PT ;  /* 0x00000002a8a87217 */ /* 0x000fe40003800200 */
.L_x_1103:
[----:B------:R-:W1:Y:S01]  /*8b00*/  SHFL.IDX PT, R0, R172, 0x1, 0x1c1f ;  /* 0x003c1f00ac007f89 */ /* 0x000e6200000e0000 */
[----:B------:R-:W-:Y:S06]  /*8b10*/  UISETP.NE.AND UP0, UPT, UR14, URZ, UPT ;  /* 0x0000003f0e00728c */ /* 0x000fec000bf05270 */
[----:B------:R-:W-:Y:S02]  /*8b20*/  PLOP3.LUT P0, PT, PT, PT, UP0, 0x40, 0x0 ;  /* 0x000000000000781c */ /* 0x000fe40003f0e808 */
[----:B-1----:R-:W-:Y:S01]  /*8b30*/  IADD3 R3, R174, R0, RZ ;  /* 0x00000000ae037210 */ /* 0x002fe20007ffe0ff */
[----:B------:R-:W-:Y:S10]  /*8b40*/  IMAD.IADD R165, R173, 0x1, R0 ;  /* 0x00000001ada57824 */ /* 0x000ff400078e0200 */
        /* <DEDUP_REMOVED lines=15> */
.L_x_1109:
[----:B------:R-:W-:Y:S04]  /*8c40*/  MOV R2, c[0x0][0x32c] ;  /* 0x0000cb0000027a02 */ /* 0x000fe80000000f00 */
[----:B------:R-:W-:Y:S11]  /*8c50*/  ISETP.NE.AND P0, PT, R2, 0x1, PT ;  /* 0x000000010200780c */ /* 0x000ff60003f05270 */
[----:B------:R-:W-:Y:S02]  /*8c60*/  @!UPT UIADD3 URZ, URZ, URZ, URZ ;  /* 0x0000003f3f3ff290 */ /* 0x000fe4000fffe03f */
[----:B------:R-:W-:Y:S05]  /*8c70*/  @P0 IMAD.HI.U32 R2, R0, c[0x0][0x330], RZ ;  /* 0x0000cc0000020a27 */ /* 0x000fea00078e00ff */
[----:B------:R-:W-:Y:S02]  /*8c80*/  @P0 SHF.R.U32.HI R0, RZ, c[0x0][0x334], R2 ;  /* 0x0000cd00ff000a19 */ /* 0x000fe40000011602 */
.L_x_1110:
[----:B------:R-:W-:Y:S05]  /*8c90*/  BSYNC B0 ;  /* 0x0000000000007941 */ /* 0x000fea0003800000 */
.L_x_1108:
[----:B------:R-:W-:Y:S05]  /*8ca0*/  IADD3 R2, -R194, UR4, RZ ;  /* 0x00000004c2027c10 */ /* 0x000fea000fffe1ff */
[----:B------:R-:W-:Y:S05]  /*8cb0*/  IMAD R0, R0, c[0x0][0x32c], R2 ;  /* 0x0000cb0000007a24 */ /* 0x000fea00078e0202 */
[----:B------:R-:W-:Y:S02]  /*8cc0*/  IADD3 R2, R0, c[0x0][0x32c], RZ ;  /* 0x0000cb0000027a10 */ /* 0x000fe40007ffe0ff */
[----:B------:R-:W-:Y:S02]  /*8cd0*/  IMNMX R3, R3, R0, !PT ;  /* 0x0000000003037217 */ /* 0x000fe40007800200 */
[----:B------:R-:W-:Y:S02]  /*8ce0*/  IMNMX R165, R165, R2, PT ;  /* 0x00000002a5a57217 */ /* 0x000fe40003800200 */
.L_x_1107:
        /* <DEDUP_REMOVED lines=20> */
.L_x_1113:
[----:B------:R-:W-:Y:S04]  /*8e30*/  MOV R175, c[0x0][0x32c] ;  /* 0x0000cb0000af7a02 */ /* 0x000fe80000000f00 */
[----:B------:R-:W-:Y:S11]  /*8e40*/  ISETP.NE.AND P0, PT, R175, 0x1, PT ;  /* 0x00000001af00780c */ /* 0x000ff60003f05270 */
[----:B------:R-:W-:Y:S02]  /*8e50*/  @!UPT UIADD3 URZ, URZ, URZ, URZ ;  /* 0x0000003f3f3ff290 */ /* 0x000fe4000fffe03f */
[----:B------:R-:W-:Y:S05]  /*8e60*/  @P0 IMAD.HI.U32 R175, R169, c[0x0][0x330], RZ ;  /* 0x0000cc00a9af0a27 */ /* 0x000fea00078e00ff */
[----:B------:R-:W-:Y:S02]  /*8e70*/  @P0 SHF.R.U32.HI R169, RZ, c[0x0][0x334], R175 ;  /* 0x0000cd00ffa90a19 */ /* 0x000fe400000116af */
.L_x_1114:
[----:B------:R-:W-:Y:S05]  /*8e80*/  BSYNC B0 ;  /* 0x0000000000007941 */ /* 0x000fea0003800000 */
.L_x_1112:
[----:B------:R-:W-:Y:S05]  /*8e90*/  IADD3 R175, -R194, UR4, RZ ;  /* 0x00000004c2af7c10 */ /* 0x000fea000fffe1ff */
[----:B------:R-:W-:Y:S05]  /*8ea0*/  IMAD R169, R169, c[0x0][0x32c], R175 ;  /* 0x0000cb00a9a97a24 */ /* 0x000fea00078e02af */
[----:B------:R-:W-:Y:S02]  /*8eb0*/  IADD3 R175, R169, c[0x0][0x32c], RZ ;  /* 0x0000cb00a9af7a10 */ /* 0x000fe40007ffe0ff */
[----:B------:R-:W-:Y:S02]  /*8ec0*/  IMNMX R0, R0, R169, !PT ;  /* 0x000000a900007217 */ /* 0x000fe40007800200 */
[----:B------:R-:W-:Y:S02]  /*8ed0*/  IMNMX R2, R2, R175, PT ;  /* 0x000000af02027217 */ /* 0x000fe40003800200 */
.L_x_1111:
        /* <DEDUP_REMOVED lines=198> */
.L_x_1117:
[----:B------:R-:W-:Y:S04]  /*9b40*/  MOV R4, c[0x0][0x32c] ;  /* 0x0000cb0000047a02 */ /* 0x000fe80000000f00 */
[----:B------:R-:W-:Y:S11]  /*9b50*/  ISETP.NE.AND P0, PT, R4, 0x1, PT ;  /* 0x000000010400780c */ /* 0x000ff60003f05270 */
[----:B------:R-:W-:Y:S02]  /*9b60*/  @!UPT UIADD3 URZ, URZ, URZ, URZ ;  /* 0x0000003f3f3ff290 */ /* 0x000fe4000fffe03f */
[----:B------:R-:W-:Y:S05]  /*9b70*/  @P0 IMAD.HI.U32 R4, R3, c[0x0][0x330], RZ ;  /* 0x0000cc0003040a27 */ /* 0x000fea00078e00ff */
[----:B------:R-:W-:Y:S02]  /*9b80*/  @P0 SHF.R.U32.HI R3, RZ, c[0x0][0x334], R4 ;  /* 0x0000cd00ff030a19 */ /* 0x000fe40000011604 */
.L_x_1118:
[----:B------:R-:W-:Y:S05]  /*9b90*/  BSYNC B0 ;  /* 0x0000000000007941 */ /* 0x000fea0003800000 */
.L_x_1116:
[----:B------:R-:W-:Y:S05]  /*9ba0*/  IADD3 R4, -R194, UR4, RZ ;  /* 0x00000004c2047c10 */ /* 0x000fea000fffe1ff */
[----:B------:R-:W-:Y:S05]  /*9bb0*/  IMAD R3, R3, c[0x0][0x32c], R4 ;  /* 0x0000cb0003037a24 */ /* 0x000fea00078e0204 */
[----:B------:R-:W-:Y:S02]  /*9bc0*/  IADD3 R4, R3, c[0x0][0x32c], RZ ;  /* 0x0000cb0003047a10 */ /* 0x000fe40007ffe0ff */
[----:B------:R-:W-:Y:S02]  /*9bd0*/  IMNMX R0, R0, R3, !PT ;  /* 0x0000000300007217 */ /* 0x000fe40007800200 */
[----:B------:R-:W-:Y:S02]  /*9be0*/  IMNMX R2, R2, R4, PT ;  /* 0x0000000402027217 */ /* 0x000fe40003800200 */
.L_x_1115:
        /* <DEDUP_REMOVED lines=35> */
[----:B------:R-:W-:Y:S01]  /*9e20*/  PLOP3.LUT P2, PT, PT, PT, UP3, 0x40, 0x0 ;  /* 0x000000000000781c */ /* 0x000fe20003f4e838 */
[----:B------:R-:W1:Y:S01]  /*9e30*/  SHFL.BFLY PT, R5, R169, 0x2, 0x1f ;  /* 0x0c401f00a9057f89 */ /* 0x000e6200000e0000 */
[----:B------:R-:W-:Y:S01]  /*9e40*/  FMNMX.FTZ R4, R8, R170, !PT ;  /* 0x000000aa08047209 */ /* 0x000fe20007810000 */
[----:B------:R-:W-:Y:S01]  /*9e50*/  UISETP.NE.AND UP3, UPT, UR31, URZ, UPT ;  /* 0x0000003f1f00728c */ /* 0x000fe2000bf65270 */
[----:B------:R-:W-:Y:S02]  /*9e60*/  FMNMX.FTZ R3, R41, R3, !PT ;  /* 0x0000000329037209 */ /* 0x000fe40007810000 */
[----:B------:R-:W-:Y:S02]  /*9e70*/  ISETP.GT.AND P2, PT, R0, 0x1, P2 ;  /* 0x000000010000780c */ /* 0x000fe40001744270 */
[----:B------:R-:W-:Y:S01]  /*9e80*/  FMNMX.FTZ R4, R9, R4, !PT ;  /* 0x0000000409047209 */ /* 0x000fe20007810000 */
[----:B------:R-:W2:Y:S01]  /*9e90*/  SHFL.BFLY PT, R168, R3, 0x2, 0x1f ;  /* 0x0c401f0003a87f89 */ /* 0x000ea200000e0000 */
[----:B------:R-:W-:Y:S02]  /*9ea0*/  ISETP.LT.OR P2, PT, R2, 0x2, P2 ;  /* 0x000000020200780c */ /* 0x000fe40001741670 */
[----:B------:R-:W-:Y:S02]  /*9eb0*/  FMNMX.FTZ R4, R12, R4, !PT ;  /* 0x000000040c047209 */ /* 0x000fe40007810000 */
[----:B------:R-:W-:Y:S02]  /*9ec0*/  FSEL R11, R11, -INF , !P2 ;  /* 0xff8000000b0b7808 */ /* 0x000fe40005000000 */
        /* <DEDUP_REMOVED lines=8> */
[----:B------:R-:W-:Y:S02]  /*9f50*/  FMNMX.FTZ R4, R210, R4, !PT ;  /* 0x00000004d2047209 */ /* 0x000fe40007810000 */
[----:B------:R-:W-:Y:S01]  /*9f60*/  PLOP3.LUT P0, PT, PT, PT, UP2, 0x40, 0x0 ;  /* 0x000000000000781c */ /* 0x000fe20003f0e828 */
[----:B------:R-:W-:Y:S01]  /*9f70*/  UISETP.NE.AND UP2, UPT, UR30, URZ, UPT ;  /* 0x0000003f1e00728c */ /* 0x000fe2000bf45270 */
[----:B-1----:R-:W-:Y:S02]  /*9f80*/  FMNMX.FTZ R169, R169, R5, !PT ;  /* 0x00000005a9a97209 */ /* 0x002fe40007810000 */
[----:B------:R-:W-:Y:S02]  /*9f90*/  FMNMX.FTZ R4, R211, R4, !PT ;  /* 0x00000004d3047209 */ /* 0x000fe40007810000 */
[----:B--2---:R-:W-:Y:S01]  /*9fa0*/  FMNMX.FTZ R168, R3, R168, !PT ;  /* 0x000000a803a87209 */ /* 0x004fe20007810000 */
[----:B------:R-:W1:Y:S01]  /*9fb0*/  SHFL.BFLY PT, R5, R169, 0x1, 0x1f ;  /* 0x0c201f00a9057f89 */ /* 0x000e6200000e0000 */
[----:B------:R-:W-:Y:S02]  /*9fc0*/  FMNMX.FTZ R3, R247, R4, !PT ;  /* 0x00000004f7037209 */ /* 0x000fe40007810000 */
[----:B------:R-:W-:Y:S02]  /*9fd0*/  ISETP.GT.AND P0, PT, R0, 0x8, P0 ;  /* 0x000000080000780c */ /* 0x000fe40000704270 */
[----:B------:R-:W-:Y:S02]  /*9fe0*/  FMNMX.FTZ R3, R251, R3, !PT ;  /* 0x00000003fb037209 */ /* 0x000fe40007810000 */
[----:B------:R-:W-:Y:S01]  /*9ff0*/  PLOP3.LUT P1, PT, PT, PT, UP4, 0x40, 0x0 ;  /* 0x000000000000781c */ /* 0x000fe20003f2e848 */
[----:B------:R-:W-:Y:S01]  /*a000*/  UISETP.NE.AND UP4, UPT, UR4, URZ, UPT ;  /* 0x0000003f0400728c */ /* 0x000fe2000bf85270 */
[----:B------:R-:W-:Y:S01]  /*a010*/  FMNMX.FTZ R3, R34, R3, !PT ;  /* 0x0000000322037209 */ /* 0x000fe20007810000 */
[----:B------:R-:W-:Y:S01]  /*a020*/  SHFL.BFLY PT, R7, R168, 0x1, 0x1f ;  /* 0x0c201f00a8077f89 */ /* 0x000fe200000e0000 */
[----:B------:R-:W-:Y:S02]  /*a030*/  ISETP.LT.OR P0, PT, R2, 0x9, P0 ;  /* 0x000000090200780c */ /* 0x000fe40000701670 */
[----:B------:R-:W-:Y:S02]  /*a040*/  FMNMX.FTZ R3, R35, R3, !PT ;  /* 0x0000000323037209 */ /* 0x000fe40007810000 */
[----:B------:R-:W-:Y:S02]  /*a050*/  ISETP.GT.AND P1, PT, R0, RZ, P1 ;  /* 0x000000ff0000720c */ /* 0x000fe40000f24270 */
[----:B------:R-:W-:Y:S02]  /*a060*/  FSEL R14, R14, -INF , !P0 ;  /* 0xff8000000e0e7808 */ /* 0x000fe40004000000 */
[----:B------:R-:W-:Y:S02]  /*a070*/  PLOP3.LUT P0, PT, PT, PT, UP6, 0x40, 0x0 ;  /* 0x000000000000781c */ /* 0x000fe40003f0e868 */
[----:B------:R-:W-:Y:S02]  /*a080*/  ISETP.LT.OR P1, PT, R2, 0x1, P1 ;  /* 0x000000010200780c */ /* 0x000fe40000f21670 */
[----:B------:R-:W-:Y:S02]  /*a090*/  ISETP.GT.AND P0, PT, R0, 0x11, P0 ;  /* 0x000000110000780c */ /* 0x000fe40000704270 */
[----:B-1----:R-:W-:Y:S02]  /*a0a0*/  FMNMX.FTZ R169, R169, R5, !PT ;  /* 0x00000005a9a97209 */ /* 0x002fe40007810000 */
[----:B------:R-:W-:Y:S02]  /*a0b0*/  FSEL R10, R10, -INF , !P1 ;  /* 0xff8000000a0a7808 */ /* 0x000fe40004800000 */
[C---:B------:R-:W-:Y:S01]  /*a0c0*/  FSETP.NEU.FTZ.AND P2, PT, R169.reuse, -INF , PT ;  /* 0xff800000a900780b */ /* 0x040fe20003f5d000 */
[----:B------:R-:W-:Y:S01]  /*a0d0*/  FMUL.FTZ R173, R169, c[0x0][0x2d0] ;  /* 0x0000b400a9ad7a20 */ /* 0x000fe20000410000 */
[----:B------:R-:W-:Y:S01]  /*a0e0*/  PLOP3.LUT P1, PT, PT, PT, UP1, 0x40, 0x0 ;  /* 0x000000000000781c */ /* 0x000fe20003f2e818 */
[----:B------:R-:W-:Y:S01]  /*a0f0*/  UISETP.NE.AND UP1, UPT, UR29, URZ, UPT ;  /* 0x0000003f1d00728c */ /* 0x000fe2000bf25270 */
[----:B------:R-:W-:Y:S02]  /*a100*/  ISETP.LT.OR P0, PT, R2, 0x12, P0 ;  /* 0x000000120200780c */ /* 0x000fe40000701670 */
[----:B------:R-:W-:Y:S02]  /*a110*/  FSEL R173, R173, RZ, P2 ;  /* 0x000000ffadad7208 */ /* 0x000fe40001000000 */
[----:B------:R-:W-:Y:S02]  /*a120*/  ISETP.GT.AND P1, PT, R0, 0x9, P1 ;  /* 0x000000090000780c */ /* 0x000fe40000f24270 */
[----:B------:R-:W-:Y:S01]  /*a130*/  FSEL R203, R27, -INF , !P0 ;  /* 0xff8000001bcb7808 */ /* 0x000fe20004000000 */
[--C-:B------:R-:W-:Y:S01]  /*a140*/  FFMA.FTZ R4, R6, c[0x0][0x2d0], -R173.reuse ;  /* 0x0000b40006047a23 */ /* 0x100fe200000108ad */
[----:B------:R-:W-:Y:S01]  /*a150*/  PLOP3.LUT P0, PT, PT, PT, UP4, 0x40, 0x0 ;  /* 0x000000000000781c */ /* 0x000fe20003f0e848 */
[----:B------:R-:W1:Y:S01]  /*a160*/  SHFL.BFLY PT, R6, R3, 0x2, 0x1f ;  /* 0x0c401f0003067f89 */ /* 0x000e6200000e0000 */
[----:B------:R-:W-:Y:S01]  /*a170*/  ISETP.LT.OR P1, PT, R2, 0xa, P1 ;  /* 0x0000000a0200780c */ /* 0x000fe20000f21670 */
[----:B------:R2:W3:Y:S01]  /*a180*/  MUFU.EX2 R20, R4 ;  /* 0x0000000400147308 */ /* 0x0004e20000000800 */
[----:B------:R-:W-:Y:S02]  /*a190*/  ISETP.GT.AND P0, PT, R0, 0x19, P0 ;  /* 0x000000190000780c */ /* 0x000fe40000704270 */
[----:B------:R-:W-:Y:S02]  /*a1a0*/  FSEL R15, R15, -INF , !P1 ;  /* 0xff8000000f0f7808 */ /* 0x000fe40004800000 */
[----:B------:R-:W-:Y:S02]  /*a1b0*/  PLOP3.LUT P1, PT, PT, PT, UP5, 0x40, 0x0 ;  /* 0x000000000000781c */ /* 0x000fe40003f2e858 */
[----:B------:R-:W-:Y:S02]  /*a1c0*/  ISETP.LT.OR P0, PT, R2, 0x1a, P0 ;  /* 0x0000001a0200780c */ /* 0x000fe40000701670 */
[----:B------:R-:W-:Y:S02]  /*a1d0*/  ISETP.GT.AND P1, PT, R0, 0x18, P1 ;  /* 0x000000180000780c */ /* 0x000fe40000f24270 */
[----:B------:R-:W-:Y:S02]  /*a1e0*/  FSEL R207, R31, -INF , !P0 ;  /* 0xff8000001fcf7808 */ /* 0x000fe40004000000 */
[----:B------:R-:W-:Y:S02]  /*a1f0*/  PLOP3.LUT P0, PT, PT, PT, UP3, 0x40, 0x0 ;  /* 0x000000000000781c */ /* 0x000fe40003f0e838 */
[----:B------:R-:W-:Y:S02]  /*a200*/  ISETP.LT.OR P1, PT, R2, 0x19, P1 ;  /* 0x000000190200780c */ /* 0x000fe40000f21670 */
[----:B------:R-:W-:Y:S02]  /*a210*/  ISETP.GT.AND P0, PT, R0, 0x20, P0 ;  /* 0x000000200000780c */ /* 0x000fe40000704270 */
[----:B------:R-:W-:Y:S02]  /*a220*/  FSEL R204, R30, -INF , !P1 ;  /* 0xff8000001ecc7808 */ /* 0x000fe40004800000 */
[----:B------:R-:W-:Y:S02]  /*a230*/  PLOP3.LUT P1, PT, PT, PT, UP2, 0x40, 0x0 ;  /* 0x000000000000781c */ /* 0x000fe40003f2e828 */
[----:B-1----:R-:W-:Y:S01]  /*a240*/  FMNMX.FTZ R3, R3, R6, !PT ;  /* 0x0000000603037209 */ /* 0x002fe20007810000 */
[--C-:B--2---:R-:W-:Y:S01]  /*a250*/  FFMA.FTZ R4, R175, c[0x0][0x2d0], -R173.reuse ;  /* 0x0000b400af047a23 */ /* 0x104fe200000108ad */
[----:B------:R-:W-:Y:S02]  /*a260*/  ISETP.LT.OR P0, PT, R2, 0x21, P0 ;  /* 0x000000210200780c */ /* 0x000fe40000701670 */
[----:B------:R-:W-:Y:S01]  /*a270*/  ISETP.GT.AND P1, PT, R0, 0x21, P1 ;  /* 0x000000210000780c */ /* 0x000fe20000f24270 */
[----:B------:R1:W-:Y:S01]  /*a280*/  MUFU.EX2 R24, R4 ;  /* 0x0000000400187308 */ /* 0x0003e20000000800 */
[----:B------:R-:W2:Y:S01]  /*a290*/  SHFL.BFLY PT, R167, R3, 0x1, 0x1f ;  /* 0x0c201f0003a77f89 */ /* 0x000ea200000e0000 */
[----:B------:R-:W-:Y:S02]  /*a2a0*/  FSEL R212, R42, -INF , !P0 ;  /* 0xff8000002ad47808 */ /* 0x000fe40004000000 */
[----:B------:R-:W-:Y:S02]  /*a2b0*/  PLOP3.LUT P0, PT, PT, PT, UP1, 0x40, 0x0 ;  /* 0x000000000000781c */ /* 0x000fe40003f0e818 */
[----:B------:R-:W-:Y:S02]  /*a2c0*/  FMNMX.FTZ R168, R168, R7, !PT ;  /* 0x00000007a8a87209 */ /* 0x000fe40007810000 */
[----:B------:R-:W-:Y:S02]  /*a2d0*/  ISETP.LT.OR P1, PT, R2, 0x22, P1 ;  /* 0x000000220200780c */ /* 0x000fe40000f21670 */
[----:B------:R-:W-:Y:S01]  /*a2e0*/  ISETP.GT.AND P0, PT, R0, 0x28, P0 ;  /* 0x000000280000780c */ /* 0x000fe20000704270 */
[C---:B------:R-:W-:Y:S01]  /*a2f0*/  FMUL.FTZ R174, R168.reuse, c[0x0][0x2d0] ;  /* 0x0000b400a8ae7a20 */ /* 0x040fe20000410000 */
[----:B------:R-:W-:Y:S02]  /*a300*/  FSEL R214, R43, -INF , !P1 ;  /* 0xff8000002bd67808 */ /* 0x000fe40004800000 */
[----:B------:R-:W-:Y:S02]  /*a310*/  FSETP.NEU.FTZ.AND P1, PT, R168, -INF , PT ;  /* 0xff800000a800780b */ /* 0x000fe40003f3d000 */
[----:B------:R-:W-:Y:S02]  /*a320*/  ISETP.LT.OR P0, PT, R2, 0x29, P0 ;  /* 0x000000290200780c */ /* 0x000fe40000701670 */
[----:B------:R-:W-:Y:S02]  /*a330*/  FSEL R174, R174, RZ, P1 ;  /* 0x000000ffaeae7208 */ /* 0x000fe40000800000 */
[----:B------:R-:W-:Y:S02]  /*a340*/  FSEL R213, R46, -INF , !P0 ;  /* 0xff8000002ed57808 */ /* 0x000fe40004000000 */
[----:B------:R-:W-:Y:S01]  /*a350*/  PLOP3.LUT P0, PT, PT, PT, UP0, 0x40, 0x0 ;  /* 0x000000000000781c */ /* 0x000fe20003f0e808 */
[----:B------:R-:W-:Y:S01]  /*a360*/  UISETP.GT.AND UP0, UPT, UR26, UR5, UPT ;  /* 0x000000051a00728c */ /* 0x000fe2000bf04270 */
[--C-:B-1----:R-:W-:Y:S01]  /*a370*/  FFMA.FTZ R4, R16, c[0x0][0x2d0], -R173.reuse ;  /* 0x0000b40010047a23 */ /* 0x102fe200000108ad */
[----:B--2---:R-:W-:Y:S01]  /*a380*/  FMNMX.FTZ R167, R3, R167, !PT ;  /* 0x000000a703a77209 */ /* 0x004fe20007810000 */
[--C-:B------:R-:W-:Y:S01]  /*a390*/  FFMA.FTZ R3, R19, c[0x0][0x2d0], -R174.reuse ;  /* 0x0000b40013037a23 */ /* 0x100fe200000108ae */
[----:B------:R-:W-:Y:S01]  /*a3a0*/  ISETP.GT.AND P0, PT, R0, 0x29, P0 ;  /* 0x000000290000780c */ /* 0x000fe20000704270 */
[----:B------:R1:W2:Y:S01]  /*a3b0*/  MUFU.EX2 R21, R4 ;  /* 0x0000000400157308 */ /* 0x0002a20000000800 */
[----:B------:R-:W-:Y:S01]  /*a3c0*/  FMNMX.FTZ R5, R10, R171, !PT ;  /* 0x000000ab0a057209 */ /* 0x000fe20007810000 */
[----:B------:R-:W-:Y:S01]  /*a3d0*/  FMUL.FTZ R175, R167, c[0x0][0x2d0] ;  /* 0x0000b400a7af7a20 */ /* 0x000fe20000410000 */
[----:B------:R-:W-:Y:S01]  /*a3e0*/  ISETP.LT.OR P0, PT, R2, 0x2a, P0 ;  /* 0x0000002a0200780c */ /* 0x000fe20000701670 */
[--C-:B------:R-:W-:Y:S01]  /*a3f0*/  FFMA.FTZ R2, R193, c[0x0][0x2d0], -R174.reuse ;  /* 0x0000b400c1027a23 */ /* 0x100fe200000108ae */
[----:B------:R-:W-:Y:S01]  /*a400*/  FMNMX.FTZ R5, R11, R5, !PT ;  /* 0x000000050b057209 */ /* 0x000fe20007810000 */
[----:B------:R-:W-:Y:S01]  /*a410*/  UIADD3 UR26, UR26, -0x1, URZ ;  /* 0xffffffff1a1a7890 */ /* 0x000fe2000fffe03f */
[----:B------:R-:W-:Y:S02]  /*a420*/  FSEL R172, R47, -INF , !P0 ;  /* 0xff8000002fac7808 */ /* 0x000fe40004000000 */
[----:B------:R-:W-:Y:S01]  /*a430*/  FSETP.NEU.FTZ.AND P0, PT, R167, -INF , PT ;  /* 0xff800000a700780b */ /* 0x000fe20003f1d000 */
[----:B------:R4:W-:Y:S01]  /*a440*/  MUFU.EX2 R49, R3 ;  /* 0x0000000300317308 */ /* 0x0009e20000000800 */
[----:B------:R-:W-:Y:S02]  /*a450*/  FMNMX.FTZ R5, R14, R5, !PT ;  /* 0x000000050e057209 */ /* 0x000fe40007810000 */
[----:B------:R-:W-:Y:S02]  /*a460*/  FSEL R175, R175, RZ, P0 ;  /* 0x000000ffafaf7208 */ /* 0x000fe40000000000 */
[----:B------:R-:W-:Y:S02]  /*a470*/  FMNMX.FTZ R5, R15, R5, !PT ;  /* 0x000000050f057209 */ /* 0x000fe40007810000 */
[----:B---3--:R-:W-:Y:S02]  /*a480*/  MOV R43, R20 ;  /* 0x00000014002b7202 */ /* 0x008fe40000000f00 */
[----:B------:R-:W-:Y:S01]  /*a490*/  FMNMX.FTZ R5, R200, R5, !PT ;  /* 0x00000005c8057209 */ /* 0x000fe20007810000 */
[----:B------:R3:W-:Y:S01]  /*a4a0*/  MUFU.EX2 R6, R2 ;  /* 0x0000000200067308 */ /* 0x0007e20000000800 */
[----:B------:R-:W-:Y:S02]  /*a4b0*/  MOV R42, R34 ;  /* 0x00000022002a7202 */ /* 0x000fe40000000f00 */
[----:B------:R-:W-:Y:S01]  /*a4c0*/  FMNMX.FTZ R5, R203, R5, !PT ;  /* 0x00000005cb057209 */ /* 0x000fe20007810000 */
[----:B-1----:R-:W-:Y:S01]  /*a4d0*/  FFMA.FTZ R4, R17, c[0x0][0x2d0], -R173 ;  /* 0x0000b40011047a23 */ /* 0x002fe200000108ad */
[----:B--2---:R-:W-:Y:S02]  /*a4e0*/  MOV R46, R21 ;  /* 0x00000015002e7202 */ /* 0x004fe40000000f00 */
[----:B------:R-:W-:Y:S03]  /*a4f0*/  LDSM.16.MT88.4 R20, [R225+0x2080] ;  /* 0x00208000e114783b */ /* 0x000fe60000004200 */
[----:B------:R1:W2:Y:S01]  /*a500*/  MUFU.EX2 R51, R4 ;  /* 0x0000000400337308 */ /* 0x0002a20000000800 */
[--C-:B----4-:R-:W-:Y:S09]  /*a510*/  FFMA.FTZ R3, R8, c[0x0][0x2d0], -R175.reuse ;  /* 0x0000b40008037a23 */ /* 0x110ff200000108af */
[----:B------:R4:W-:Y:S01]  /*a520*/  MUFU.EX2 R44, R3 ;  /* 0x00000003002c7308 */ /* 0x0009e20000000800 */
[--C-:B---3--:R-:W-:Y:S09]  /*a530*/  FFMA.FTZ R2, R18, c[0x0][0x2d0], -R174.reuse ;  /* 0x0000b40012027a23 */ /* 0x108ff200000108ae */
[----:B------:R-:W3:Y:S01]  /*a540*/  MUFU.EX2 R50, R2 ;  /* 0x0000000200327308 */ /* 0x000ee20000000800 */
[----:B-1----:R-:W-:Y:S01]  /*a550*/  FMNMX.FTZ R4, R204, R5, !PT ;  /* 0x00000005cc047209 */ /* 0x002fe20007810000 */
[----:B------:R-:W-:Y:S01]  /*a560*/  FFMA.FTZ R5, R192, c[0x0][0x2d0], -R174 ;  /* 0x0000b400c0057a23 */ /* 0x000fe200000108ae */
[----:B------:R-:W-:Y:S02]  /*a570*/  F2FP.PACK_AB R192, R24, R43 ;  /* 0x0000002b18c0723e */ /* 0x000fe400000000ff */
[----:B------:R-:W-:Y:S05]  /*a580*/  FMNMX.FTZ R4, R207, R4, !PT ;  /* 0x00000004cf047209 */ /* 0x000fea0007810000 */
[----:B------:R-:W-:Y:S01]  /*a590*/  MUFU.EX2 R45, R5 ;  /* 0x00000005002d7308 */ /* 0x000fe20000000800 */
[----:B--2---:R-:W-:Y:S02]  /*a5a0*/  F2FP.PACK_AB R194, R51, R46 ;  /* 0x0000002e33c2723e */ /* 0x004fe400000000ff */
[----:B------:R-:W-:Y:S01]  /*a5b0*/  FMNMX.FTZ R0, R212, R4, !PT ;  /* 0x00000004d4007209 */ /* 0x000fe20007810000 */
[--C-:B----4-:R-:W-:Y:S02]  /*a5c0*/  FFMA.FTZ R3, R9, c[0x0][0x2d0], -R175.reuse ;  /* 0x0000b40009037a23 */ /* 0x110fe400000108af */
[--C-:B------:R-:W-:Y:S01]  /*a5d0*/  FFMA.FTZ R4, R12, c[0x0][0x2d0], -R175.reuse ;  /* 0x0000b4000c047a23 */ /* 0x100fe200000108af */
[----:B------:R-:W-:Y:S03]  /*a5e0*/  FMNMX.FTZ R0, R214, R0, !PT ;  /* 0x00000000d6007209 */ /* 0x000fe60007810000 */
[----:B------:R1:W-:Y:S01]  /*a5f0*/  MUFU.EX2 R47, R3 ;  /* 0x00000003002f7308 */ /* 0x0003e20000000800 */
[----:B------:R-:W-:Y:S02]  /*a600*/  FMNMX.FTZ R0, R213, R0, !PT ;  /* 0x00000000d5007209 */ /* 0x000fe40007810000 */
[----:B---3--:R-:W-:Y:S02]  /*a610*/  F2FP.PACK_AB R195, R49, R50 ;  /* 0x0000003231c3723e */ /* 0x008fe400000000ff */
[----:B------:R-:W-:Y:S05]  /*a620*/  FMNMX.FTZ R0, R172, R0, !PT ;  /* 0x00000000ac007209 */ /* 0x000fea0007810000 */
[----:B------:R2:W-:Y:S01]  /*a630*/  MUFU.EX2 R7, R4 ;  /* 0x0000000400077308 */ /* 0x0005e20000000800 */
[----:B------:R-:W1:Y:S02]  /*a640*/  SHFL.BFLY PT, R2, R0, 0x2, 0x1f ;  /* 0x0c401f0000027f89 */ /* 0x000e6400000e0000 */
[----:B-1----:R-:W-:Y:S01]  /*a650*/  FMNMX.FTZ R3, R0, R2, !PT ;  /* 0x0000000200037209 */ /* 0x002fe20007810000 */
[----:B------:R-:W-:Y:S01]  /*a660*/  FFMA.FTZ R2, R13, c[0x0][0x2d0], -R175 ;  /* 0x0000b4000d027a23 */ /* 0x000fe200000108af */
[----:B------:R-:W-:Y:S05]  /*a670*/  FSEL R0, R169, RZ, P2 ;  /* 0x000000ffa9007208 */ /* 0x000fea0001000000 */
[----:B------:R1:W-:Y:S01]  /*a680*/  MUFU.EX2 R48, R2 ;  /* 0x0000000200307308 */ /* 0x0003e20000000800 */
[----:B--2---:R-:W2:Y:S01]  /*a690*/  SHFL.BFLY PT, R4, R3, 0x1, 0x1f ;  /* 0x0c201f0003047f89 */ /* 0x004ea200000e0000 */
        /* <DEDUP_REMOVED lines=218> */
[----:B---3--:R-:W-:Y:S01]  /*b440*/  FFMA.FTZ R132, R201, c[0x0][0x2d0], -R173 ;  /* 0x0000b400c9847a23 */ /* 0x008fe200000108ad */
[----:B------:R-:W-:Y:S01]  /*b450*/  MOV R201, R153 ;  /* 0x0000009900c97202 */ /* 0x000fe20000000f00 */
        /* <DEDUP_REMOVED lines=13> */
[--C-:B---3--:R-:W-:Y:S04]  /*b530*/  FFMA.FTZ R136, R205, c[0x0][0x2d0], -R175.reuse ;  /* 0x0000b400cd887a23 */ /* 0x108fe800000108af */
        /* <DEDUP_REMOVED lines=251> */
.L_x_1100:
[----:B------:R-:W2:Y:S01]  /*c4f0*/  S2UR UR27, SR_CTAID.X ;  /* 0x00000000001b79c3 */ /* 0x000ea20000002500 */
[----:B------:R-:W-:-:S02]  /*c500*/  UISETP.NE.AND UP1, UPT, UR15, URZ, UPT ;  /* 0x0000003f0f00728c */ /* 0x000fc4000bf25270 */
[----:B------:R-:W-:Y:S02]  /*c510*/  ULDC.64 UR4, c[0x0][0x2c8] ;  /* 0x0000b20000047ab9 */ /* 0x000fe40000000a00 */
[----:B------:R-:W-:-:S06]  /*c520*/  UISETP.NE.AND UP0, UPT, UR14, URZ, UPT ;  /* 0x0000003f0e00728c */ /* 0x000fcc000bf05270 */
[----:B------:R-:W-:Y:S01]  /*c530*/  PLOP3.LUT P0, PT, PT, PT, UP0, 0x40, 0x0 ;  /* 0x000000000000781c */ /* 0x000fe20003f0e808 */
[----:B--2---:R-:W-:-:S04]  /*c540*/  ULEA UR27, UR27, 0x7f, 0x7 ;  /* 0x0000007f1b1b7891 */ /* 0x004fc8000f8e383f */
[----:B------:R-:W-:Y:S02]  /*c550*/  UIMAD.WIDE.U32 UR30, UR27, UR4, URZ ;  /* 0x000000041b1e72a5 */ /* 0x000fe4000f8e003f */
[----:B------:R-:W-:Y:S02]  /*c560*/  UIADD3 UR4, UR8, 0x1, -UR12 ;  /* 0x0000000108047890 */ /* 0x000fe4000fffe80c */
[----:B------:R-:W-:-:S03]  /*c570*/  UMOV UR28, UR27 ;  /* 0x0000001b001c7c82 */ /* 0x000fc60008000000 */
[----:B------:R-:W-:Y:S02]  /*c580*/  @UP1 UMOV UR27, UR31 ;  /* 0x0000001f001b1c82 */ /* 0x000fe40008000000 */
[----:B------:R-:W-:-:S03]  /*c590*/  @UP1 USHF.R.U32.HI UR28, URZ, UR5, UR27 ;  /* 0x000000053f1c1299 */ /* 0x000fc6000801161b */
[----:B------:R-:W-:Y:S02]  /*c5a0*/  ULDC UR27, c[0x0][0x324] ;  /* 0x0000c900001b7ab9 */ /* 0x000fe40000000800 */
[----:B------:R-:W-:-:S04]  /*c5b0*/  UIADD3 UR28, UR4, UR28, URZ ;  /* 0x0000001c041c7290 */ /* 0x000fc8000fffe03f */
[----:B------:R-:W-:Y:S01]  /*c5c0*/  UIADD3 UR27, UR28, -UR27, URZ ;  /* 0x8000001b1c1b7290 */ /* 0x000fe2000fffe03f */
[----:B------:R-:W-:Y:S05]  /*c5d0*/  @P0 BRA `(.L_x_1120) ;  /* 0x0000018000000947 */ /* 0x000fea0003800000 */
[----:B------:R-:W-:-:S06]  /*c5e0*/  UISETP.GT.AND UP0, UPT, UR28, -0x1, UPT ;  /* 0xffffffff1c00788c */ /* 0x000fcc000bf04270 */
[----:B------:R-:W-:-:S13]  /*c5f0*/  PLOP3.LUT P0, PT, PT, PT, UP0, 0x80, 0x0 ;  /* 0x000000000000781c */ /* 0x000fda0003f0f008 */
[----:B------:R-:W-:Y:S05]  /*c600*/  @P0 BRA `(.L_x_1121) ;  /* 0x000000a000000947 */ /* 0x000fea0003800000 */
[----:B------:R-:W-:Y:S02]  /*c610*/  UMOV UR5, 0x1 ;  /* 0x0000000100057882 */ /* 0x000fe40000000000 */
[----:B------:R-:W-:Y:S02]  /*c620*/  ULDC UR4, c[0x0][0x32c] ;  /* 0x0000cb0000047ab9 */ /* 0x000fe40000000800 */
[----:B------:R-:W-:Y:S02]  /*c630*/  UISETP.NE.AND UP0, UPT, UR5, UR4, UPT ;  /* 0x000000040500728c */ /* 0x000fe4000bf05270 */
[----:B------:R-:W-:Y:S02]  /*c640*/  ULOP3.LUT UR28, URZ, UR28, URZ, 0x33, !UPT ;  /* 0x0000001c3f1c7292 */ /* 0x000fe4000f8e333f */
[----:B------:R-:W-:Y:S02]  /*c650*/  ULDC.64 UR4, c[0x0][0x330] ;  /* 0x0000cc0000047ab9 */ /* 0x000fe40000000a00 */
[----:B------:R-:W-:-:S07]  /*c660*/  UIMAD.WIDE.U32 UR30, UR28, UR4, URZ ;  /* 0x000000041c1e72a5 */ /* 0x000fce000f8e003f */
[----:B------:R-:W-:Y:S02]  /*c670*/  @UP0 UMOV UR29, UR31 ;  /* 0x0000001f001d0c82 */ /* 0x000fe40008000000 */
[----:B------:R-:W-:-:S04]  /*c680*/  @UP0 USHF.R.U32.HI UR28, URZ, UR5, UR29 ;  /* 0x000000053f1c0299 */ /* 0x000fc8000801161d */
[----:B------:R-:W-:Y:S01]  /*c690*/  ULOP3.LUT UR28, URZ, UR28, URZ, 0x33, !UPT ;  /* 0x0000001c3f1c7292 */ /* 0x000fe2000f8e333f */
[----:B------:R-:W-:Y:S05]  /*c6a0*/  BRA `(.L_x_1122) ;  /* 0x0000007000007947 */ /* 0x000fea0003800000 */
.L_x_1121:
[----:B------:R-:W-:Y:S02]  /*c6b0*/  UMOV UR5, 0x1 ;  /* 0x0000000100057882 */ /* 0x000fe40000000000 */
[----:B------:R-:W-:Y:S02]  /*c6c0*/  ULDC UR4, c[0x0][0x32c] ;  /* 0x0000cb0000047ab9 */ /* 0x000fe40000000800 */
[----:B------:R-:W-:-:S03]  /*c6d0*/  UISETP.NE.AND UP0, UPT, UR5, UR4, UPT ;  /* 0x000000040500728c */ /* 0x000fc6000bf05270 */
[----:B------:R-:W-:Y:S02]  /*c6e0*/  ULDC.64 UR4, c[0x0][0x330] ;  /* 0x0000cc0000047ab9 */ /* 0x000fe40000000a00 */
[----:B------:R-:W-:-:S07]  /*c6f0*/  UIMAD.WIDE.U32 UR30, UR28, UR4, URZ ;  /* 0x000000041c1e72a5 */ /* 0x000fce000f8e003f */
[----:B------:R-:W-:Y:S02]  /*c700*/  @UP0 UMOV UR29, UR31 ;  /* 0x0000001f001d0c82 */ /* 0x000fe40008000000 */
[----:B------:R-:W-:Y:S02]  /*c710*/  @UP0 USHF.R.U32.HI UR28, URZ, UR5, UR29 ;  /* 0x000000053f1c0299 */ /* 0x000fe4000801161d */
.L_x_1122:
[----:B------:R-:W-:Y:S02]  /*c720*/  ULDC UR4, c[0x0][0x32c] ;  /* 0x0000cb0000047ab9 */ /* 0x000fe40000000800 */
[----:B------:R-:W-:-:S04]  /*c730*/  UIMAD UR4, UR28, UR4, URZ ;  /* 0x000000041c0472a4 */ /* 0x000fc8000f8e023f */
[----:B------:R-:W-:-:S04]  /*c740*/  UISETP.LT.AND UP0, UPT, UR27, UR4, UPT ;  /* 0x000000041b00728c */ /* 0x000fc8000bf01270 */
[----:B------:R-:W-:-:S04]  /*c750*/  USEL UR27, UR27, UR4, !UP0 ;  /* 0x000000041b1b7287 */ /* 0x000fc8000c000000 */
.L_x_1120:
        /* <DEDUP_REMOVED lines=21> */
.L_x_1126:
        /* <DEDUP_REMOVED lines=56> */
.L_x_1124:
        /* <DEDUP_REMOVED lines=187> */
.L_x_1125:
        /* <DEDUP_REMOVED lines=42> */
[----:B------:R-:W-:Y:S01]  /*da80*/  PLOP3.LUT P0, PT, PT, PT, UP0, 0x80, 0x0 ;  /* 0x000000000000781c */ /* 0x000fe20003f0f008 */
[----:B------:R-:W3:Y:S01]  /*da90*/  SHFL.BFLY PT, R167, R2, 0x2, 0x1f ;  /* 0x0c401f0002a77f89 */ /* 0x000ee200000e0000 */
[----:B------:R-:W-:Y:S07]  /*daa0*/  FMNMX.FTZ R3, R51, R3, !PT ;  /* 0x0000000333037209 */ /* 0x000fee0007810000 */
[----:B------:R-:W4:Y:S01]  /*dab0*/  SHFL.BFLY PT, R166, R3, 0x2, 0x1f ;  /* 0x0c401f0003a67f89 */ /* 0x000f2200000e0000 */
[----:B-1----:R-:W-:Y:S02]  /*dac0*/  FMNMX.FTZ R169, R169, R165, !PT ;  /* 0x000000a5a9a97209 */ /* 0x002fe40007810000 */
[----:B------:R-:W-:Y:S04]  /*dad0*/  FMNMX.FTZ R165, R10, R171, !PT ;  /* 0x000000ab0aa57209 */ /* 0x000fe80007810000 */
[----:B------:R-:W-:Y:S01]  /*dae0*/  FMNMX.FTZ R165, R11, R165, !PT ;  /* 0x000000a50ba57209 */ /* 0x000fe20007810000 */
[----:B------:R-:W1:Y:S03]  /*daf0*/  SHFL.BFLY PT, R172, R169, 0x1, 0x1f ;  /* 0x0c201f00a9ac7f89 */ /* 0x000e6600000e0000 */
[----:B------:R-:W-:Y:S04]  /*db00*/  FMNMX.FTZ R165, R14, R165, !PT ;  /* 0x000000a50ea57209 */ /* 0x000fe80007810000 */
[----:B------:R-:W-:Y:S02]  /*db10*/  FMNMX.FTZ R165, R15, R165, !PT ;  /* 0x000000a50fa57209 */ /* 0x000fe40007810000 */
[----:B---3--:R-:W-:Y:S02]  /*db20*/  FMNMX.FTZ R167, R2, R167, !PT ;  /* 0x000000a702a77209 */ /* 0x008fe40007810000 */
[----:B------:R-:W-:Y:S03]  /*db30*/  FMNMX.FTZ R165, R26, R165, !PT ;  /* 0x000000a51aa57209 */ /* 0x000fe60007810000 */
[----:B------:R-:W3:Y:S01]  /*db40*/  SHFL.BFLY PT, R173, R167, 0x1, 0x1f ;  /* 0x0c201f00a7ad7f89 */ /* 0x000ee200000e0000 */
[----:B------:R-:W-:Y:S02]  /*db50*/  FMNMX.FTZ R2, R27, R165, !PT ;  /* 0x000000a51b027209 */ /* 0x000fe40007810000 */
[----:B----4-:R-:W-:Y:S02]  /*db60*/  FMNMX.FTZ R3, R3, R166, !PT ;  /* 0x000000a603037209 */ /* 0x010fe40007810000 */
[----:B------:R-:W-:Y:S03]  /*db70*/  FMNMX.FTZ R2, R30, R2, !PT ;  /* 0x000000021e027209 */ /* 0x000fe60007810000 */
[----:B------:R-:W4:Y:S01]  /*db80*/  SHFL.BFLY PT, R168, R3, 0x1, 0x1f ;  /* 0x0c201f0003a87f89 */ /* 0x000f2200000e0000 */
[----:B------:R-:W-:Y:S02]  /*db90*/  FMNMX.FTZ R2, R31, R2, !PT ;  /* 0x000000021f027209 */ /* 0x000fe40007810000 */
[----:B-1----:R-:W-:Y:S02]  /*dba0*/  FMNMX.FTZ R169, R169, R172, !PT ;  /* 0x000000aca9a97209 */ /* 0x002fe40007810000 */
[----:B------:R-:W-:Y:S03]  /*dbb0*/  FMNMX.FTZ R165, R42, R2, !PT ;  /* 0x000000022aa57209 */ /* 0x000fe60007810000 */
[----:B------:R-:W-:Y:S04]  /*dbc0*/  FADD.FTZ R0, -R169, R0 ;  /* 0x00000000a9007221 */ /* 0x000fe80000010100 */
[----:B------:R-:W-:Y:S01]  /*dbd0*/  FMUL.FTZ R2, R0, c[0x0][0x2d0] ;  /* 0x0000b40000027a20 */ /* 0x000fe20000410000 */
[----:B------:R-:W-:Y:S03]  /*dbe0*/  FMNMX.FTZ R0, R43, R165, !PT ;  /* 0x000000a52b007209 */ /* 0x000fe60007810000 */
[----:B------:R1:W5:Y:S01]  /*dbf0*/  MUFU.EX2 R166, R2 ;  /* 0x0000000200a67308 */ /* 0x0003620000000800 */
[----:B------:R-:W-:Y:S02]  /*dc00*/  FMNMX.FTZ R0, R46, R0, !PT ;  /* 0x000000002e007209 */ /* 0x000fe40007810000 */
[----:B---3--:R-:W-:Y:S02]  /*dc10*/  FMNMX.FTZ R167, R167, R173, !PT ;  /* 0x000000ada7a77209 */ /* 0x008fe40007810000 */
[----:B------:R-:W-:Y:S02]  /*dc20*/  FMNMX.FTZ R0, R47, R0, !PT ;  /* 0x000000002f007209 */ /* 0x000fe40007810000 */
[----:B----4-:R-:W-:Y:S03]  /*dc30*/  FMNMX.FTZ R168, R3, R168, !PT ;  /* 0x000000a803a87209 */ /* 0x010fe60007810000 */
[----:B------:R-:W3:Y:S02]  /*dc40*/  SHFL.BFLY PT, R3, R0, 0x2, 0x1f ;  /* 0x0c401f0000037f89 */ /* 0x000ee400000e0000 */
[----:B------:R-:W-:Y:S04]  /*dc50*/  FMUL.FTZ R200, R168, c[0x0][0x2d0] ;  /* 0x0000b400a8c87a20 */ /* 0x000fe80000410000 */
[--C-:B------:R-:W-:Y:S02]  /*dc60*/  FFMA.FTZ R6, R6, c[0x0][0x2d0], -R200.reuse ;  /* 0x0000b40006067a23 */ /* 0x100fe400000108c8 */
[--C-:B------:R-:W-:Y:S02]  /*dc70*/  FFMA.FTZ R7, R7, c[0x0][0x2d0], -R200.reuse ;  /* 0x0000b40007077a23 */ /* 0x100fe400000108c8 */
[--C-:B------:R-:W-:Y:S01]  /*dc80*/  FFMA.FTZ R18, R18, c[0x0][0x2d0], -R200.reuse ;  /* 0x0000b40012127a23 */ /* 0x100fe200000108c8 */
[----:B------:R-:W-:Y:S01]  /*dc90*/  MUFU.EX2 R218, R6 ;  /* 0x0000000600da7308 */ /* 0x000fe20000000800 */
[----:B------:R-:W-:Y:S02]  /*dca0*/  FFMA.FTZ R19, R19, c[0x0][0x2d0], -R200 ;  /* 0x0000b40013137a23 */ /* 0x000fe400000108c8 */
[----:B-1----:R-:W-:Y:S02]  /*dcb0*/  FADD.FTZ R2, -R168, R164 ;  /* 0x000000a4a8027221 */ /* 0x002fe40000010100 */
[----:B-----5:R-:W-:Y:S02]  /*dcc0*/  FMUL.FTZ R132, R166, R132 ;  /* 0x00000084a6847220 */ /* 0x020fe40000410000 */
[----:B------:R-:W-:Y:S02]  /*dcd0*/  FMUL.FTZ R2, R2, c[0x0][0x2d0] ;  /* 0x0000b40002027a20 */ /* 0x000fe40000410000 */
[C---:B------:R-:W-:Y:S01]  /*dce0*/  FMUL.FTZ R133, R166.reuse, R133 ;  /* 0x00000085a6857220 */ /* 0x040fe20000410000 */
[----:B------:R-:W1:Y:S01]  /*dcf0*/  MUFU.EX2 R219, R7 ;  /* 0x0000000700db7308 */ /* 0x000e620000000800 */
[----:B------:R-:W-:Y:S01]  /*dd00*/  FMUL.FTZ R144, R166, R144 ;  /* 0x00000090a6907220 */ /* 0x000fe20000410000 */
[----:B---3--:R-:W-:Y:S01]  /*dd10*/  FMNMX.FTZ R0, R0, R3, !PT ;  /* 0x0000000300007209 */ /* 0x008fe20007810000 */
[----:B------:R-:W-:Y:S02]  /*dd20*/  FMUL.FTZ R145, R166, R145 ;  /* 0x00000091a6917220 */ /* 0x000fe40000410000 */
[--C-:B------:R-:W-:Y:S02]  /*dd30*/  FFMA.FTZ R22, R22, c[0x0][0x2d0], -R200.reuse ;  /* 0x0000b40016167a23 */ /* 0x100fe400000108c8 */
[--C-:B------:R-:W-:Y:S02]  /*dd40*/  FFMA.FTZ R23, R23, c[0x0][0x2d0], -R200.reuse ;  /* 0x0000b40017177a23 */ /* 0x100fe400000108c8 */
[--C-:B------:R-:W-:Y:S01]  /*dd50*/  FFMA.FTZ R34, R34, c[0x0][0x2d0], -R200.reuse ;  /* 0x0000b40022227a23 */ /* 0x100fe200000108c8 */
[----:B------:R3:W4:Y:S01]  /*dd60*/  MUFU.EX2 R165, R2 ;  /* 0x0000000200a57308 */ /* 0x0007220000000800 */
[--C-:B------:R-:W-:Y:S02]  /*dd70*/  FFMA.FTZ R35, R35, c[0x0][0x2d0], -R200.reuse ;  /* 0x0000b40023237a23 */ /* 0x100fe400000108c8 */
[--C-:B------:R-:W-:Y:S02]  /*dd80*/  FFMA.FTZ R38, R38, c[0x0][0x2d0], -R200.reuse ;  /* 0x0000b40026267a23 */ /* 0x100fe400000108c8 */
[--C-:B------:R-:W-:Y:S02]  /*dd90*/  FFMA.FTZ R39, R39, c[0x0][0x2d0], -R200.reuse ;  /* 0x0000b40027277a23 */ /* 0x100fe400000108c8 */
[--C-:B------:R-:W-:Y:S02]  /*dda0*/  FFMA.FTZ R50, R50, c[0x0][0x2d0], -R200.reuse ;  /* 0x0000b40032327a23 */ /* 0x100fe400000108c8 */
[----:B------:R-:W-:Y:S01]  /*ddb0*/  FFMA.FTZ R51, R51, c[0x0][0x2d0], -R200 ;  /* 0x0000b40033337a23 */ /* 0x000fe200000108c8 */
[----:B------:R5:W-:Y:S01]  /*ddc0*/  MUFU.EX2 R246, R18 ;  /* 0x0000001200f67308 */ /* 0x000be20000000800 */
        /* <DEDUP_REMOVED lines=8> */
[----:B------:R-:W-:Y:S02]  /*de50*/  FMUL.FTZ R64, R166, R64 ;  /* 0x00000040a6407220 */ /* 0x000fe40000410000 */
[----:B---3--:R-:W-:Y:S02]  /*de60*/  FADD.FTZ R2, -R167, R170 ;  /* 0x000000aaa7027221 */ /* 0x008fe40000010100 */
[----:B------:R-:W-:Y:S02]  /*de70*/  FMUL.FTZ R170, R169, c[0x0][0x2d0] ;  /* 0x0000b400a9aa7a20 */ /* 0x000fe40000410000 */
[----:B------:R-:W-:Y:S01]  /*de80*/  FMUL.FTZ R2, R2, c[0x0][0x2d0] ;  /* 0x0000b40002027a20 */ /* 0x000fe20000410000 */
[----:B------:R-:W-:Y:S01]  /*de90*/  MUFU.EX2 R207, R22 ;  /* 0x0000001600cf7308 */ /* 0x000fe20000000800 */
[--C-:B------:R-:W-:Y:S02]  /*dea0*/  FFMA.FTZ R4, R4, c[0x0][0x2d0], -R170.reuse ;  /* 0x0000b40004047a23 */ /* 0x100fe400000108aa */
[--C-:B------:R-:W-:Y:S02]  /*deb0*/  FFMA.FTZ R5, R5, c[0x0][0x2d0], -R170.reuse ;  /* 0x0000b40005057a23 */ /* 0x100fe400000108aa */
[--C-:B------:R-:W-:Y:S02]  /*dec0*/  FFMA.FTZ R16, R16, c[0x0][0x2d0], -R170.reuse ;  /* 0x0000b40010107a23 */ /* 0x100fe400000108aa */
[--C-:B------:R-:W-:Y:S02]  /*ded0*/  FFMA.FTZ R17, R17, c[0x0][0x2d0], -R170.reuse ;  /* 0x0000b40011117a23 */ /* 0x100fe400000108aa */
[C---:B----4-:R-:W-:Y:S01]  /*dee0*/  FMUL.FTZ R6, R165.reuse, R178 ;  /* 0x000000b2a5067220 */ /* 0x050fe20000410000 */
[----:B------:R3:W4:Y:S01]  /*def0*/  MUFU.EX2 R164, R2 ;  /* 0x0000000200a47308 */ /* 0x0007220000000800 */
[C---:B------:R-:W-:Y:S02]  /*df00*/  FMUL.FTZ R7, R165.reuse, R179 ;  /* 0x000000b3a5077220 */ /* 0x040fe40000410000 */
[----:B-----5:R-:W-:Y:S01]  /*df10*/  FMUL.FTZ R18, R165, R190 ;  /* 0x000000bea5127220 */ /* 0x020fe20000410000 */
[----:B-1----:R-:W-:Y:S01]  /*df20*/  F2FP.PACK_AB R175, R223, R246 ;  /* 0x000000f6dfaf723e */ /* 0x002fe200000000ff */
        /* <DEDUP_REMOVED lines=12> */
[----:B---3--:R-:W3:Y:S01]  /*dff0*/  SHFL.BFLY PT, R2, R0, 0x1, 0x1f ;  /* 0x0c201f0000027f89 */ /* 0x008ee200000e0000 */
[C---:B----4-:R-:W-:Y:S02]  /*e000*/  FMUL.FTZ R136, R164.reuse, R136 ;  /* 0x00000088a4887220 */ /* 0x050fe40000410000 */
[C---:B------:R-:W-:Y:S02]  /*e010*/  FMUL.FTZ R137, R164.reuse, R137 ;  /* 0x00000089a4897220 */ /* 0x040fe40000410000 */
[C---:B------:R-:W-:Y:S01]  /*e020*/  FMUL.FTZ R140, R164.reuse, R140 ;  /* 0x0000008ca48c7220 */ /* 0x040fe20000410000 */
[----:B------:R-:W-:Y:S01]  /*e030*/  MUFU.EX2 R248, R16 ;  /* 0x0000001000f87308 */ /* 0x000fe20000000800 */
[----:B------:R-:W-:Y:S02]  /*e040*/  FMUL.FTZ R141, R164, R141 ;  /* 0x0000008da48d7220 */ /* 0x000fe40000410000 */
[--C-:B------:R-:W-:Y:S02]  /*e050*/  FFMA.FTZ R37, R37, c[0x0][0x2d0], -R170.reuse ;  /* 0x0000b40025257a23 */ /* 0x100fe400000108aa */
[----:B-1----:R-:W-:Y:S02]  /*e060*/  FMUL.FTZ R4, R166, R176 ;  /* 0x000000b0a6047220 */ /* 0x002fe40000410000 */
[--C-:B------:R-:W-:Y:S02]  /*e070*/  FFMA.FTZ R48, R48, c[0x0][0x2d0], -R170.reuse ;  /* 0x0000b40030307a23 */ /* 0x100fe400000108aa */
[----:B------:R-:W-:Y:S01]  /*e080*/  FFMA.FTZ R49, R49, c[0x0][0x2d0], -R170 ;  /* 0x0000b40031317a23 */ /* 0x000fe200000108aa */
[----:B------:R-:W1:Y:S01]  /*e090*/  MUFU.EX2 R250, R17 ;  /* 0x0000001100fa7308 */ /* 0x000e620000000800 */
[----:B------:R-:W4:Y:S01]  /*e0a0*/  LDL.LU R170, [R1+0x14] ;  /* 0x0000140001aa7983 */ /* 0x000f220000300800 */
[----:B------:R-:W-:Y:S01]  /*e0b0*/  FMUL.FTZ R150, R165, R150 ;  /* 0x00000096a5967220 */ /* 0x000fe20000410000 */
[----:B-----5:R-:W-:Y:S01]  /*e0c0*/  F2FP.PACK_AB R172, R249, R247 ;  /* 0x000000f7f9ac723e */ /* 0x020fe200000000ff */
[----:B------:R-:W-:Y:S01]  /*e0d0*/  FMUL.FTZ R5, R166, R177 ;  /* 0x000000b1a6057220 */ /* 0x000fe20000410000 */
[----:B------:R-:W5:Y:S01]  /*e0e0*/  LDL.LU R200, [R1+0xc] ;  /* 0x00000c0001c87983 */ /* 0x000f620000300800 */
[----:B------:R-:W-:Y:S01]  /*e0f0*/  FMUL.FTZ R151, R165, R151 ;  /* 0x00000097a5977220 */ /* 0x000fe20000410000 */
[----:B---3--:R-:W-:Y:S01]  /*e100*/  FMNMX.FTZ R3, R2, R0, !PT ;  /* 0x0000000002037209 */ /* 0x008fe20007810000 */
[C---:B------:R-:W-:Y:S02]  /*e110*/  FMUL.FTZ R152, R164.reuse, R152 ;  /* 0x00000098a4987220 */ /* 0x040fe40000410000 */
[----:B------:R-:W-:Y:S01]  /*e120*/  MUFU.EX2 R209, R20 ;  /* 0x0000001400d17308 */ /* 0x000fe20000000800 */
[----:B------:R-:W-:Y:S02]  /*e130*/  FMUL.FTZ R153, R164, R153 ;  /* 0x00000099a4997220 */ /* 0x000fe40000410000 */
[----:B------:R-:W-:Y:S02]  /*e140*/  FADD.FTZ R0, -R3, R171 ;  /* 0x000000ab03007221 */ /* 0x000fe40000010100 */
[----:B------:R-:W-:Y:S02]  /*e150*/  FMUL.FTZ R171, R167, c[0x0][0x2d0] ;  /* 0x0000b400a7ab7a20 */ /* 0x000fe40000410000 */
[----:B------:R-:W-:Y:S02]  /*e160*/  FMUL.FTZ R2, R3, c[0x0][0x2d0] ;  /* 0x0000b40003027a20 */ /* 0x000fe40000410000 */
[----:B------:R-:W-:Y:S01]  /*e170*/  FMUL.FTZ R0, R0, c[0x0][0x2d0] ;  /* 0x0000b40000007a20 */ /* 0x000fe20000410000 */
[----:B------:R-:W-:Y:S01]  /*e180*/  MUFU.EX2 R208, R21 ;  /* 0x0000001500d07308 */ /* 0x000fe20000000800 */
[--C-:B------:R-:W-:Y:S02]  /*e190*/  FFMA.FTZ R8, R8, c[0x0][0x2d0], -R171.reuse ;  /* 0x0000b40008087a23 */ /* 0x100fe400000108ab */
[--C-:B------:R-:W-:Y:S01]  /*e1a0*/  FFMA.FTZ R9, R9, c[0x0][0x2d0], -R171.reuse ;  /* 0x0000b40009097a23 */ /* 0x100fe200000108ab */
[----:B-1----:R-:W-:Y:S01]  /*e1b0*/  F2FP.PACK_AB R174, R250, R248 ;  /* 0x000000f8faae723e */ /* 0x002fe200000000ff */
[--C-:B------:R-:W-:Y:S02]  /*e1c0*/  FFMA.FTZ R12, R12, c[0x0][0x2d0], -R171.reuse ;  /* 0x0000b4000c0c7a23 */ /* 0x100fe400000108ab */
[--C-:B------:R-:W-:Y:S02]  /*e1d0*/  FFMA.FTZ R13, R13, c[0x0][0x2d0], -R171.reuse ;  /* 0x0000b4000d0d7a23 */ /* 0x100fe400000108ab */
[--C-:B------:R-:W-:Y:S01]  /*e1e0*/  FFMA.FTZ R10, R10, c[0x0][0x2d0], -R2.reuse ;  /* 0x0000b4000a0a7a23 */ /* 0x100fe20000010802 */
[----:B------:R-:W1:Y:S01]  /*e1f0*/  MUFU.EX2 R0, R0 ;  /* 0x0000000000007308 */ /* 0x000e620000000800 */
[-C--:B------:R-:W-:Y:S05]  /*e200*/  HMMA.16816.F32 R4, R172, R192.reuse, R4 ;  /* 0x000000c0ac04723c */ /* 0x080fea0000001804 */
[--C-:B------:R-:W-:Y:S02]  /*e210*/  FFMA.FTZ R11, R11, c[0x0][0x2d0], -R2.reuse ;  /* 0x0000b4000b0b7a23 */ /* 0x100fe40000010802 */
[--C-:B------:R-:W-:Y:S02]  /*e220*/  FFMA.FTZ R14, R14, c[0x0][0x2d0], -R2.reuse ;  /* 0x0000b4000e0e7a23 */ /* 0x100fe40000010802 */
[--C-:B------:R-:W-:Y:S01]  /*e230*/  FFMA.FTZ R15, R15, c[0x0][0x2d0], -R2.reuse ;  /* 0x0000b4000f0f7a23 */ /* 0x100fe20000010802 */
[----:B------:R3:W-:Y:S02]  /*e240*/  MUFU.EX2 R214, R8 ;  /* 0x0000000800d67308 */ /* 0x0007e40000000800 */
[C---:B------:R-:W-:Y:S02]  /*e250*/  FMUL.FTZ R16, R166.reuse, R188 ;  /* 0x000000bca6107220 */ /* 0x040fe40000410000 */
[----:B------:R-:W-:Y:S02]  /*e260*/  FMUL.FTZ R17, R166, R189 ;  /* 0x000000bda6117220 */ /* 0x000fe40000410000 */
[----:B------:R-:W-:Y:S01]  /*e270*/  LDSM.16.MT88.4 R188, [R225+0x3080] ;  /* 0x00308000e1bc783b */ /* 0x000fe20000004200 */
[--C-:B------:R-:W-:Y:S02]  /*e280*/  FFMA.FTZ R24, R24, c[0x0][0x2d0], -R171.reuse ;  /* 0x0000b40018187a23 */ /* 0x100fe400000108ab */
[--C-:B------:R-:W-:Y:S01]  /*e290*/  FFMA.FTZ R25, R25, c[0x0][0x2d0], -R171.reuse ;  /* 0x0000b40019197a23 */ /* 0x100fe200000108ab */
[----:B------:R-:W2:Y:S01]  /*e2a0*/  MUFU.EX2 R215, R9 ;  /* 0x0000000900d77308 */ /* 0x000ea20000000800 */
[--C-:B------:R-:W-:Y:S02]  /*e2b0*/  FFMA.FTZ R26, R26, c[0x0][0x2d0], -R2.reuse ;  /* 0x0000b4001a1a7a23 */ /* 0x100fe40000010802 */
[C---:B-1----:R-:W-:Y:S02]  /*e2c0*/  FMUL.FTZ R138, R0.reuse, R138 ;  /* 0x0000008a008a7220 */ /* 0x042fe40000410000 */
[C---:B------:R-:W-:Y:S02]  /*e2d0*/  FMUL.FTZ R139, R0.reuse, R139 ;  /* 0x0000008b008b7220 */ /* 0x040fe40000410000 */
[C---:B------:R-:W-:Y:S02]  /*e2e0*/  FMUL.FTZ R142, R0.reuse, R142 ;  /* 0x0000008e008e7220 */ /* 0x040fe40000410000 */
[C---:B------:R-:W-:Y:S01]  /*e2f0*/  FMUL.FTZ R143, R0.reuse, R143 ;  /* 0x0000008f008f7220 */ /* 0x040fe20000410000 */
[----:B------:R1:W-:Y:S01]  /*e300*/  MUFU.EX2 R216, R12 ;  /* 0x0000000c00d87308 */ /* 0x0003e20000000800 */
[--C-:B------:R-:W-:Y:S02]  /*e310*/  FFMA.FTZ R27, R27, c[0x0][0x2d0], -R2.reuse ;  /* 0x0000b4001b1b7a23 */ /* 0x100fe40000010802 */
[----:B------:R-:W-:Y:S02]  /*e320*/  FMUL.FTZ R154, R0, R154 ;  /* 0x0000009a009a7220 */ /* 0x000fe40000410000 */
[----:B---3--:R-:W-:Y:S02]  /*e330*/  FMUL.FTZ R8, R164, R180 ;  /* 0x000000b4a4087220 */ /* 0x008fe40000410000 */
[----:B------:R-:W-:Y:S02]  /*e340*/  FMUL.FTZ R155, R0, R155 ;  /* 0x0000009b009b7220 */ /* 0x000fe40000410000 */
[C---:B------:R-:W-:Y:S01]  /*e350*/  FMUL.FTZ R156, R164.reuse, R156 ;  /* 0x0000009ca49c7220 */ /* 0x040fe20000410000 */
[----:B------:R-:W3:Y:S01]  /*e360*/  MUFU.EX2 R217, R13 ;  /* 0x0000000d00d97308 */ /* 0x000ee20000000800 */
[----:B------:R-:W-:Y:S02]  /*e370*/  FMUL.FTZ R157, R164, R157 ;  /* 0x0000009da49d7220 */ /* 0x000fe40000410000 */
[----:B------:R-:W-:Y:S01]  /*e380*/  FMUL.FTZ R158, R0, R158 ;  /* 0x0000009e009e7220 */ /* 0x000fe20000410000 */
[----:B--2---:R-:W-:Y:S01]  /*e390*/  F2FP.PACK_AB R176, R215, R214 ;  /* 0x000000d6d7b0723e */ /* 0x004fe200000000ff */
[----:B------:R-:W-:Y:S02]  /*e3a0*/  FMUL.FTZ R9, R164, R181 ;  /* 0x000000b5a4097220 */ /* 0x000fe40000410000 */
[----:B------:R-:W-:Y:S02]  /*e3b0*/  FMUL.FTZ R159, R0, R159 ;  /* 0x0000009f009f7220 */ /* 0x000fe40000410000 */
[C---:B------:R-:W-:Y:S01]  /*e3c0*/  FMUL.FTZ R162, R165.reuse, R162 ;  /* 0x000000a2a5a27220 */ /* 0x040fe20000410000 */
[----:B------:R2:W-:Y:S01]  /*e3d0*/  MUFU.EX2 R210, R10 ;  /* 0x0000000a00d27308 */ /* 0x0005e20000000800 */
[C---:B------:R-:W-:Y:S02]  /*e3e0*/  FMUL.FTZ R163, R165.reuse, R163 ;  /* 0x000000a3a5a37220 */ /* 0x040fe40000410000 */
[C---:B------:R-:W-:Y:S02]  /*e3f0*/  FMUL.FTZ R54, R165.reuse, R54 ;  /* 0x00000036a5367220 */ /* 0x040fe40000410000 */
[C---:B-1----:R-:W-:Y:S02]  /*e400*/  FMUL.FTZ R12, R164.reuse, R184 ;  /* 0x000000b8a40c7220 */ /* 0x042fe40000410000 */
[----:B------:R-:W-:Y:S02]  /*e410*/  FMUL.FTZ R55, R165, R55 ;  /* 0x00000037a5377220 */ /* 0x000fe40000410000 */
[C---:B------:R-:W-:Y:S01]  /*e420*/  FMUL.FTZ R56, R164.reuse, R56 ;  /* 0x00000038a4387220 */ /* 0x040fe20000410000 */
[----:B------:R-:W1:Y:S01]  /*e430*/  MUFU.EX2 R211, R11 ;  /* 0x0000000b00d37308 */ /* 0x000e620000000800 */
[----:B------:R-:W-:Y:S02]  /*e440*/  FMUL.FTZ R57, R164, R57 ;  /* 0x00000039a4397220 */ /* 0x000fe40000410000 */
[----:B------:R-:W-:Y:S01]  /*e450*/  FMUL.FTZ R58, R0, R58 ;  /* 0x0000003a003a7220 */ /* 0x000fe20000410000 */
[----:B---3--:R-:W-:Y:S01]  /*e460*/  F2FP.PACK_AB R178, R217, R216 ;  /* 0x000000d8d9b2723e */ /* 0x008fe200000000ff */
[----:B------:R-:W-:Y:S02]  /*e470*/  FMUL.FTZ R13, R164, R185 ;  /* 0x000000b9a40d7220 */ /* 0x000fe40000410000 */
[----:B------:R-:W-:Y:S02]  /*e480*/  FMUL.FTZ R59, R0, R59 ;  /* 0x0000003b003b7220 */ /* 0x000fe40000410000 */
[C---:B------:R-:W-:Y:S01]  /*e490*/  FMUL.FTZ R60, R164.reuse, R60 ;  /* 0x0000003ca43c7220 */ /* 0x040fe20000410000 */
[----:B------:R3:W-:Y:S01]  /*e4a0*/  MUFU.EX2 R212, R14 ;  /* 0x0000000e00d47308 */ /* 0x0007e20000000800 */
[----:B------:R-:W-:Y:S02]  /*e4b0*/  FMUL.FTZ R61, R164, R61 ;  /* 0x0000003da43d7220 */ /* 0x000fe40000410000 */
[C---:B------:R-:W-:Y:S02]  /*e4c0*/  FMUL.FTZ R62, R0.reuse, R62 ;  /* 0x0000003e003e7220 */ /* 0x040fe40000410000 */
[C---:B--2---:R-:W-:Y:S02]  /*e4d0*/  FMUL.FTZ R10, R0.reuse, R182 ;  /* 0x000000b6000a7220 */ /* 0x044fe40000410000 */
[----:B------:R-:W-:Y:S02]  /*e4e0*/  FMUL.FTZ R63, R0, R63 ;  /* 0x0000003f003f7220 */ /* 0x000fe40000410000 */
[----:B------:R-:W-:Y:S01]  /*e4f0*/  FMUL.FTZ R65, R166, R65 ;  /* 0x00000041a6417220 */ /* 0x000fe20000410000 */
[----:B------:R-:W2:Y:S01]  /*e500*/  MUFU.EX2 R213, R15 ;  /* 0x0000000f00d57308 */ /* 0x000ea20000000800 */
[C---:B------:R-:W-:Y:S02]  /*e510*/  FMUL.FTZ R66, R165.reuse, R66 ;  /* 0x00000042a5427220 */ /* 0x040fe40000410000 */
[----:B------:R-:W-:Y:S01]  /*e520*/  FMUL.FTZ R67, R165, R67 ;  /* 0x00000043a5437220 */ /* 0x000fe20000410000 */
[----:B-1----:R-:W-:Y:S01]  /*e530*/  F2FP.PACK_AB R177, R211, R210 ;  /* 0x000000d2d3b1723e */ /* 0x002fe200000000ff */
[----:B------:R-:W-:Y:S02]  /*e540*/  FMUL.FTZ R11, R0, R183 ;  /* 0x000000b7000b7220 */ /* 0x000fe40000410000 */
[----:B------:R-:W1:Y:S01]  /*e550*/  LDSM.16.MT88.4 R180, [R228+0x2080] ;  /* 0x00208000e4b4783b */ /* 0x000e620000004200 */
[C---:B------:R-:W-:Y:S02]  /*e560*/  FMUL.FTZ R68, R166.reuse, R68 ;  /* 0x00000044a6447220 */ /* 0x040fe40000410000 */
[----:B------:R2:W-:Y:S01]  /*e570*/  MUFU.EX2 R206, R23 ;  /* 0x0000001700ce7308 */ /* 0x0005e20000000800 */
[----:B------:R-:W-:Y:S02]  /*e580*/  FMUL.FTZ R69, R166, R69 ;  /* 0x00000045a6457220 */ /* 0x000fe40000410000 */
[C---:B------:R-:W-:Y:S02]  /*e590*/  FMUL.FTZ R70, R165.reuse, R70 ;  /* 0x00000046a5467220 */ /* 0x040fe40000410000 */
[----:B---3--:R-:W-:Y:S02]  /*e5a0*/  FMUL.FTZ R14, R0, R186 ;  /* 0x000000ba000e7220 */ /* 0x008fe40000410000 */
[----:B------:R-:W-:Y:S02]  /*e5b0*/  FMUL.FTZ R71, R165, R71 ;  /* 0x00000047a5477220 */ /* 0x000fe40000410000 */
[C---:B------:R-:W-:Y:S01]  /*e5c0*/  FMUL.FTZ R72, R164.reuse, R72 ;  /* 0x00000048a4487220 */ /* 0x040fe20000410000 */
[----:B------:R-:W-:Y:S01]  /*e5d0*/  MUFU.EX2 R205, R32 ;  /* 0x0000002000cd7308 */ /* 0x000fe20000000800 */
[----:B------:R-:W-:Y:S02]  /*e5e0*/  FMUL.FTZ R73, R164, R73 ;  /* 0x00000049a4497220 */ /* 0x000fe40000410000 */
[C---:B------:R-:W-:Y:S01]  /*e5f0*/  FMUL.FTZ R74, R0.reuse, R74 ;  /* 0x0000004a004a7220 */ /* 0x040fe20000410000 */
[----:B--2---:R-:W-:Y:S01]  /*e600*/  F2FP.PACK_AB R179, R213, R212 ;  /* 0x000000d4d5b3723e */ /* 0x004fe200000000ff */
[C---:B------:R-:W-:Y:S02]  /*e610*/  FMUL.FTZ R15, R0.reuse, R187 ;  /* 0x000000bb000f7220 */ /* 0x040fe40000410000 */
[----:B------:R-:W2:Y:S01]  /*e620*/  LDSM.16.MT88.4 R184, [R227+0x2080] ;  /* 0x00208000e3b8783b */ /* 0x000ea20000004200 */
[----:B------:R-:W-:Y:S02]  /*e630*/  FMUL.FTZ R75, R0, R75 ;  /* 0x0000004b004b7220 */ /* 0x000fe40000410000 */
[----:B------:R-:W-:Y:S01]  /*e640*/  MUFU.EX2 R204, R33 ;  /* 0x0000002100cc7308 */ /* 0x000fe20000000800 */
[C---:B------:R-:W-:Y:S04]  /*e650*/  HMMA.16816.F32 R8, R176.reuse, R192, R8 ;  /* 0x000000c0b008723c */ /* 0x040fe80000001808 */
[----:B------:R-:W-:Y:S01]  /*e660*/  LDSM.16.MT88.4 R20, [R228+0x3880] ;  /* 0x00388000e414783b */ /* 0x000fe20000004200 */
[C---:B------:R-:W-:Y:S02]  /*e670*/  FMUL.FTZ R76, R164.reuse, R76 ;  /* 0x0000004ca44c7220 */ /* 0x040fe40000410000 */
[----:B------:R-:W-:Y:S01]  /*e680*/  FMUL.FTZ R77, R164, R77 ;  /* 0x0000004da44d7220 */ /* 0x000fe20000410000 */
[-C--:B------:R-:W-:Y:S01]  /*e690*/  HMMA.16816.F32 R12, R176, R194.reuse, R12 ;  /* 0x000000c2b00c723c */ /* 0x080fe2000000180c */
[----:B------:R-:W-:Y:S03]  /*e6a0*/  MUFU.EX2 R203, R34 ;  /* 0x0000002200cb7308 */ /* 0x000fe60000000800 */
[C---:B------:R-:W-:Y:S02]  /*e6b0*/  FMUL.FTZ R78, R0.reuse, R78 ;  /* 0x0000004e004e7220 */ /* 0x040fe40000410000 */
[----:B------:R-:W-:Y:S02]  /*e6c0*/  FMUL.FTZ R79, R0, R79 ;  /* 0x0000004f004f7220 */ /* 0x000fe40000410000 */
[C---:B------:R-:W-:Y:S03]  /*e6d0*/  HMMA.16816.F32 R16, R172.reuse, R194, R16 ;  /* 0x000000c2ac10723c */ /* 0x040fe60000001810 */
[----:B------:R3:W-:Y:S01]  /*e6e0*/  MUFU.EX2 R202, R35 ;  /* 0x0000002300ca7308 */ /* 0x0007e20000000800 */
[C---:B------:R-:W-:Y:S02]  /*e6f0*/  FMUL.FTZ R80, R166.reuse, R80 ;  /* 0x00000050a6507220 */ /* 0x040fe40000410000 */
[C---:B------:R-:W-:Y:S02]  /*e700*/  FMUL.FTZ R81, R166.reuse, R81 ;  /* 0x00000051a6517220 */ /* 0x040fe40000410000 */
[-C--:B------:R-:W-:Y:S04]  /*e710*/  HMMA.16816.F32 R132, R172, R196.reuse, R132 ;  /* 0x000000c4ac84723c */ /* 0x080fe80000001884 */
[C---:B------:R-:W-:Y:S01]  /*e720*/  FMUL.FTZ R82, R165.reuse, R82 ;  /* 0x00000052a5527220 */ /* 0x040fe20000410000 */
[----:B------:R-:W-:Y:S01]  /*e730*/  MUFU.EX2 R201, R24 ;  /* 0x0000001800c97308 */ /* 0x000fe20000000800 */
[C---:B------:R-:W-:Y:S02]  /*e740*/  FMUL.FTZ R83, R165.reuse, R83 ;  /* 0x00000053a5537220 */ /* 0x040fe40000410000 */
[C---:B------:R-:W-:Y:S04]  /*e750*/  HMMA.16816.F32 R136, R176.reuse, R196, R136 ;  /* 0x000000c4b088723c */ /* 0x040fe80000001888 */
[C---:B------:R-:W-:Y:S02]  /*e760*/  FMUL.FTZ R84, R166.reuse, R84 ;  /* 0x00000054a6547220 */ /* 0x040fe40000410000 */
[----:B------:R-:W-:Y:S01]  /*e770*/  FMUL.FTZ R85, R166, R85 ;  /* 0x00000055a6557220 */ /* 0x000fe20000410000 */
[----:B------:R-:W-:Y:S01]  /*e780*/  MUFU.EX2 R197, R27 ;  /* 0x0000001b00c57308 */ /* 0x000fe20000000800 */
[-C--:B------:R-:W-:Y:S01]  /*e790*/  HMMA.16816.F32 R140, R176, R198.reuse, R140 ;  /* 0x000000c6b08c723c */ /* 0x080fe2000000188c */
[----:B---3--:R-:W-:Y:S03]  /*e7a0*/  LDSM.16.MT88.4 R32, [R227+0x3880] ;  /* 0x00388000e320783b */ /* 0x008fe60000004200 */
[C---:B------:R-:W-:Y:S02]  /*e7b0*/  FMUL.FTZ R86, R165.reuse, R86 ;  /* 0x00000056a5567220 */ /* 0x040fe40000410000 */
[C---:B------:R-:W-:Y:S02]  /*e7c0*/  FMUL.FTZ R87, R165.reuse, R87 ;  /* 0x00000057a5577220 */ /* 0x040fe40000410000 */
[C---:B------:R-:W-:Y:S01]  /*e7d0*/  HMMA.16816.F32 R144, R172.reuse, R198, R144 ;  /* 0x000000c6ac90723c */ /* 0x040fe20000001890 */
[----:B------:R-:W3:Y:S03]  /*e7e0*/  MUFU.EX2 R199, R25 ;  /* 0x0000001900c77308 */ /* 0x000ee60000000800 */
[C---:B------:R-:W-:Y:S02]  /*e7f0*/  FMUL.FTZ R88, R164.reuse, R88 ;  /* 0x00000058a4587220 */ /* 0x040fe40000410000 */
[----:B------:R-:W-:Y:S02]  /*e800*/  FMUL.FTZ R89, R164, R89 ;  /* 0x00000059a4597220 */ /* 0x000fe40000410000 */
[-C--:B-1----:R-:W-:Y:S03]  /*e810*/  HMMA.16816.F32 R148, R172, R180.reuse, R148 ;  /* 0x000000b4ac94723c */ /* 0x082fe60000001894 */
[----:B------:R1:W1:Y:S01]  /*e820*/  MUFU.EX2 R198, R26 ;  /* 0x0000001a00c67308 */ /* 0x0002620000000800 */
[C---:B------:R-:W-:Y:S02]  /*e830*/  FMUL.FTZ R90, R0.reuse, R90 ;  /* 0x0000005a005a7220 */ /* 0x040fe40000410000 */
[----:B------:R-:W-:Y:S02]  /*e840*/  FMUL.FTZ R91, R0, R91 ;  /* 0x0000005b005b7220 */ /* 0x000fe40000410000 */
[C---:B------:R-:W-:Y:S04]  /*e850*/  HMMA.16816.F32 R152, R176.reuse, R180, R152 ;  /* 0x000000b4b098723c */ /* 0x040fe80000001898 */
[C---:B------:R-:W-:Y:S01]  /*e860*/  FMUL.FTZ R92, R164.reuse, R92 ;  /* 0x0000005ca45c7220 */ /* 0x040fe20000410000 */
[----:B------:R-:W-:Y:S01]  /*e870*/  MUFU.EX2 R49, R49 ;  /* 0x0000003100317308 */ /* 0x000fe20000000800 */
[----:B------:R-:W-:Y:S02]  /*e880*/  FMUL.FTZ R93, R164, R93 ;  /* 0x0000005da45d7220 */ /* 0x000fe40000410000 */
[-C--:B------:R-:W-:Y:S04]  /*e890*/  HMMA.16816.F32 R156, R176, R182.reuse, R156 ;  /* 0x000000b6b09c723c */ /* 0x080fe8000000189c */
[C---:B------:R-:W-:Y:S02]  /*e8a0*/  FMUL.FTZ R94, R0.reuse, R94 ;  /* 0x0000005e005e7220 */ /* 0x040fe40000410000 */
[----:B------:R-:W-:Y:S01]  /*e8b0*/  FMUL.FTZ R95, R0, R95 ;  /* 0x0000005f005f7220 */ /* 0x000fe20000410000 */
[----:B------:R-:W-:Y:S01]  /*e8c0*/  MUFU.EX2 R51, R51 ;  /* 0x0000003300337308 */ /* 0x000fe20000000800 */
[C---:B------:R-:W-:Y:S01]  /*e8d0*/  HMMA.16816.F32 R160, R172.reuse, R182, R160 ;  /* 0x000000b6aca0723c */ /* 0x040fe200000018a0 */
[----:B------:R-:W3:Y:S03]  /*e8e0*/  LDSM.16.MT88.4 R180, [R225+0x3880] ;  /* 0x00388000e1b4783b */ /* 0x000ee60000004200 */
[C---:B------:R-:W-:Y:S02]  /*e8f0*/  FMUL.FTZ R96, R166.reuse, R96 ;  /* 0x00000060a6607220 */ /* 0x040fe40000410000 */
[C---:B------:R-:W-:Y:S02]  /*e900*/  FMUL.FTZ R97, R166.reuse, R97 ;  /* 0x00000061a6617220 */ /* 0x040fe40000410000 */
[-C--:B--2---:R-:W-:Y:S01]  /*e910*/  HMMA.16816.F32 R52, R172, R184.reuse, R52 ;  /* 0x000000b8ac34723c */ /* 0x084fe20000001834 */
[----:B-1----:R-:W-:Y:S01]  /*e920*/  LDSM.16.MT88.4 R24, [R225+0x2880] ;  /* 0x00288000e118783b */ /* 0x002fe20000004200 */
        /* <DEDUP_REMOVED lines=14> */
[C---:B------:R-:W-:Y:S02]  /*ea10*/  FMUL.FTZ R113, R166.reuse, R113 ;  /* 0x00000071a6717220 */ /* 0x040fe40000410000 */
[C---:B------:R-:W-:Y:S01]  /*ea20*/  FMUL.FTZ R114, R165.reuse, R114 ;  /* 0x00000072a5727220 */ /* 0x040fe20000410000 */
[-C--:B---3--:R-:W-:Y:S01]  /*ea30*/  HMMA.16816.F32 R68, R172, R180.reuse, R68 ;  /* 0x000000b4ac44723c */ /* 0x088fe20000001844 */
[----:B------:R-:W-:Y:S02]  /*ea40*/  MUFU.EX2 R39, R39 ;  /* 0x0000002700277308 */ /* 0x000fe40000000800 */
[C---:B------:R-:W-:Y:S02]  /*ea50*/  FMUL.FTZ R115, R165.reuse, R115 ;  /* 0x00000073a5737220 */ /* 0x040fe40000410000 */
[C---:B------:R-:W-:Y:S02]  /*ea60*/  FMUL.FTZ R116, R166.reuse, R116 ;  /* 0x00000074a6747220 */ /* 0x040fe40000410000 */
[----:B------:R-:W-:Y:S01]  /*ea70*/  FMUL.FTZ R117, R166, R117 ;  /* 0x00000075a6757220 */ /* 0x000fe20000410000 */
[C---:B------:R-:W-:Y:S03]  /*ea80*/  HMMA.16816.F32 R72, R176.reuse, R180, R72 ;  /* 0x000000b4b048723c */ /* 0x040fe60000001848 */
[----:B------:R-:W-:Y:S01]  /*ea90*/  MUFU.EX2 R48, R48 ;  /* 0x0000003000307308 */ /* 0x000fe20000000800 */
[C---:B------:R-:W-:Y:S02]  /*eaa0*/  FMUL.FTZ R118, R165.reuse, R118 ;  /* 0x00000076a5767220 */ /* 0x040fe40000410000 */
[----:B------:R-:W-:Y:S02]  /*eab0*/  FMUL.FTZ R119, R165, R119 ;  /* 0x00000077a5777220 */ /* 0x000fe40000410000 */
[-C--:B------:R-:W-:Y:S04]  /*eac0*/  HMMA.16816.F32 R76, R176, R182.reuse, R76 ;  /* 0x000000b6b04c723c */ /* 0x080fe8000000184c */
[C---:B------:R-:W-:Y:S01]  /*ead0*/  FMUL.FTZ R120, R164.reuse, R120 ;  /* 0x00000078a4787220 */ /* 0x040fe20000410000 */
[----:B------:R-:W-:Y:S01]  /*eae0*/  MUFU.EX2 R50, R50 ;  /* 0x0000003200327308 */ /* 0x000fe20000000800 */
[----:B------:R-:W-:Y:S02]  /*eaf0*/  FMUL.FTZ R121, R164, R121 ;  /* 0x00000079a4797220 */ /* 0x000fe40000410000 */
[C---:B------:R-:W-:Y:S01]  /*eb00*/  HMMA.16816.F32 R80, R172.reuse, R182, R80 ;  /* 0x000000b6ac50723c */ /* 0x040fe20000001850 */
[----:B------:R-:W2:Y:S03]  /*eb10*/  LDSM.16.MT88.4 R180, [R226+0x2880] ;  /* 0x00288000e2b4783b */ /* 0x000ea60000004200 */
[C---:B------:R-:W-:Y:S02]  /*eb20*/  FMUL.FTZ R122, R0.reuse, R122 ;  /* 0x0000007a007a7220 */ /* 0x040fe40000410000 */
[----:B------:R-:W-:Y:S02]  /*eb30*/  FMUL.FTZ R123, R0, R123 ;  /* 0x0000007b007b7220 */ /* 0x000fe40000410000 */
[-C--:B-1----:R-:W-:Y:S04]  /*eb40*/  HMMA.16816.F32 R84, R172, R184.reuse, R84 ;  /* 0x000000b8ac54723c */ /* 0x082fe80000001854 */
[--C-:B------:R-:W-:Y:S02]  /*eb50*/  FFMA.FTZ R28, R28, c[0x0][0x2d0], -R171.reuse ;  /* 0x0000b4001c1c7a23 */ /* 0x100fe400000108ab */
[--C-:B------:R-:W-:Y:S02]  /*eb60*/  FFMA.FTZ R29, R29, c[0x0][0x2d0], -R171.reuse ;  /* 0x0000b4001d1d7a23 */ /* 0x100fe400000108ab */
[C---:B------:R-:W-:Y:S01]  /*eb70*/  HMMA.16816.F32 R88, R176.reuse, R184, R88 ;  /* 0x000000b8b058723c */ /* 0x040fe20000001858 */
[----:B------:R1:W-:Y:S03]  /*eb80*/  MUFU.EX2 R196, R28 ;  /* 0x0000001c00c47308 */ /* 0x0003e60000000800 */
[--C-:B------:R-:W-:Y:S02]  /*eb90*/  FFMA.FTZ R30, R30, c[0x0][0x2d0], -R2.reuse ;  /* 0x0000b4001e1e7a23 */ /* 0x100fe40000010802 */
[--C-:B------:R-:W-:Y:S02]  /*eba0*/  FFMA.FTZ R31, R31, c[0x0][0x2d0], -R2.reuse ;  /* 0x0000b4001f1f7a23 */ /* 0x100fe40000010802 */
[-C--:B------:R-:W-:Y:S03]  /*ebb0*/  HMMA.16816.F32 R92, R176, R186.reuse, R92 ;  /* 0x000000bab05c723c */ /* 0x080fe6000000185c */
[----:B------:R3:W2:Y:S01]  /*ebc0*/  MUFU.EX2 R195, R29 ;  /* 0x0000001d00c37308 */ /* 0x0006a20000000800 */
[C---:B------:R-:W-:Y:S02]  /*ebd0*/  FMUL.FTZ R124, R164.reuse, R124 ;  /* 0x0000007ca47c7220 */ /* 0x040fe40000410000 */
[----:B------:R-:W-:Y:S02]  /*ebe0*/  FMUL.FTZ R125, R164, R125 ;  /* 0x0000007da47d7220 */ /* 0x000fe40000410000 */
[C---:B------:R-:W-:Y:S01]  /*ebf0*/  HMMA.16816.F32 R96, R172.reuse, R186, R96 ;  /* 0x000000baac60723c */ /* 0x040fe20000001860 */
[----:B------:R-:W4:Y:S03]  /*ec00*/  LDSM.16.MT88.4 R184, [R228+0x2880] ;  /* 0x00288000e4b8783b */ /* 0x000f260000004200 */
[C---:B------:R-:W-:Y:S01]  /*ec10*/  FMUL.FTZ R126, R0.reuse, R126 ;  /* 0x0000007e007e7220 */ /* 0x040fe20000410000 */
[----:B------:R2:W-:Y:S01]  /*ec20*/  MUFU.EX2 R194, R30 ;  /* 0x0000001e00c27308 */ /* 0x0005e20000000800 */
[----:B------:R-:W-:Y:S02]  /*ec30*/  FMUL.FTZ R127, R0, R127 ;  /* 0x0000007f007f7220 */ /* 0x000fe40000410000 */
[-C--:B------:R-:W-:Y:S04]  /*ec40*/  HMMA.16816.F32 R100, R172, R20.reuse, R100 ;  /* 0x00000014ac64723c */ /* 0x080fe80000001864 */
[C---:B------:R-:W-:Y:S01]  /*ec50*/  FMUL.FTZ R104, R164.reuse, R104 ;  /* 0x00000068a4687220 */ /* 0x040fe20000410000 */
[----:B-1----:R-:W-:Y:S01]  /*ec60*/  F2FP.PACK_AB R28, R199, R201 ;  /* 0x000000c9c71c723e */ /* 0x002fe200000000ff */
[----:B------:R-:W-:Y:S01]  /*ec70*/  FMUL.FTZ R105, R164, R105 ;  /* 0x00000069a4697220 */ /* 0x000fe20000410000 */
[----:B------:R-:W1:Y:S01]  /*ec80*/  MUFU.EX2 R193, R31 ;  /* 0x0000001f00c17308 */ /* 0x000e620000000800 */
[C---:B------:R-:W-:Y:S04]  /*ec90*/  FMUL.FTZ R106, R0.reuse, R106 ;  /* 0x0000006a006a7220 */ /* 0x040fe80000410000 */
[----:B------:R-:W-:Y:S01]  /*eca0*/  FMUL.FTZ R107, R0, R107 ;  /* 0x0000006b006b7220 */ /* 0x000fe20000410000 */
[----:B---3--:R-:W-:Y:S01]  /*ecb0*/  F2FP.PACK_AB R29, R197, R198 ;  /* 0x000000c6c51d723e */ /* 0x008fe200000000ff */
[C---:B------:R-:W-:Y:S02]  /*ecc0*/  FMUL.FTZ R128, R166.reuse, R128 ;  /* 0x00000080a6807220 */ /* 0x040fe40000410000 */
[----:B------:R-:W-:Y:S02]  /*ecd0*/  FMUL.FTZ R129, R166, R129 ;  /* 0x00000081a6817220 */ /* 0x000fe40000410000 */
[----:B------:R-:W-:Y:S01]  /*ece0*/  FMUL.FTZ R130, R165, R130 ;  /* 0x00000082a5827220 */ /* 0x000fe20000410000 */
[C---:B------:R-:W-:Y:S04]  /*ecf0*/  HMMA.16816.F32 R104, R176.reuse, R20, R104 ;  /* 0x00000014b068723c */ /* 0x040fe80000001868 */
[C---:B------:R-:W-:Y:S01]  /*ed00*/  FMUL.FTZ R108, R164.reuse, R108 ;  /* 0x0000006ca46c7220 */ /* 0x040fe20000410000 */
[----:B--2---:R-:W-:Y:S01]  /*ed10*/  F2FP.PACK_AB R30, R195, R196 ;  /* 0x000000c4c31e723e */ /* 0x004fe200000000ff */
[----:B------:R-:W-:Y:S01]  /*ed20*/  FMUL.FTZ R109, R164, R109 ;  /* 0x0000006da46d7220 */ /* 0x000fe20000410000 */
[----:B------:R-:W-:Y:S01]  /*ed30*/  F2FP.PACK_AB R20, R208, R209 ;  /* 0x000000d1d014723e */ /* 0x000fe200000000ff */
[----:B------:R-:W-:Y:S01]  /*ed40*/  FMUL.FTZ R110, R0, R110 ;  /* 0x0000006e006e7220 */ /* 0x000fe20000410000 */
[----:B------:R-:W-:Y:S03]  /*ed50*/  F2FP.PACK_AB R21, R206, R207 ;  /* 0x000000cfce15723e */ /* 0x000fe600000000ff */
[----:B------:R-:W-:Y:S01]  /*ed60*/  FMUL.FTZ R111, R0, R111 ;  /* 0x0000006f006f7220 */ /* 0x000fe20000410000 */
[----:B-1----:R-:W-:Y:S01]  /*ed70*/  F2FP.PACK_AB R31, R193, R194 ;  /* 0x000000c2c11f723e */ /* 0x002fe200000000ff */
[----:B------:R-:W-:Y:S02]  /*ed80*/  FMUL.FTZ R131, R165, R131 ;  /* 0x00000083a5837220 */ /* 0x000fe40000410000 */
[--C-:B------:R-:W-:Y:S02]  /*ed90*/  FFMA.FTZ R45, R45, c[0x0][0x2d0], -R171.reuse ;  /* 0x0000b4002d2d7a23 */ /* 0x100fe400000108ab */
[--C-:B------:R-:W-:Y:S01]  /*eda0*/  FFMA.FTZ R40, R40, c[0x0][0x2d0], -R171.reuse ;  /* 0x0000b40028287a23 */ /* 0x100fe200000108ab */
[-C--:B------:R-:W-:Y:S03]  /*edb0*/  HMMA.16816.F32 R108, R176, R22.reuse, R108 ;  /* 0x00000016b06c723c */ /* 0x080fe6000000186c */
[----:B------:R-:W-:Y:S01]  /*edc0*/  MUFU.EX2 R45, R45 ;  /* 0x0000002d002d7308 */ /* 0x000fe20000000800 */
[--C-:B------:R-:W-:Y:S02]  /*edd0*/  FFMA.FTZ R41, R41, c[0x0][0x2d0], -R171.reuse ;  /* 0x0000b40029297a23 */ /* 0x100fe400000108ab */
[--C-:B------:R-:W-:Y:S02]  /*ede0*/  FFMA.FTZ R42, R42, c[0x0][0x2d0], -R2.reuse ;  /* 0x0000b4002a2a7a23 */ /* 0x100fe40000010802 */
[C---:B------:R-:W-:Y:S04]  /*edf0*/  HMMA.16816.F32 R112, R172.reuse, R22, R112 ;  /* 0x00000016ac70723c */ /* 0x040fe80000001870 */
[--C-:B------:R-:W-:Y:S01]  /*ee00*/  FFMA.FTZ R43, R43, c[0x0][0x2d0], -R2.reuse ;  /* 0x0000b4002b2b7a23 */ /* 0x100fe20000010802 */
[----:B------:R-:W-:Y:S01]  /*ee10*/  MUFU.EX2 R40, R40 ;  /* 0x0000002800287308 */ /* 0x000fe20000000800 */
[----:B------:R-:W-:Y:S01]  /*ee20*/  FFMA.FTZ R44, R44, c[0x0][0x2d0], -R171 ;  /* 0x0000b4002c2c7a23 */ /* 0x000fe200000108ab */
[----:B------:R-:W-:Y:S01]  /*ee30*/  F2FP.PACK_AB R22, R204, R205 ;  /* 0x000000cdcc16723e */ /* 0x000fe200000000ff */
[-C--:B------:R-:W-:Y:S04]  /*ee40*/  HMMA.16816.F32 R116, R172, R32.reuse, R116 ;  /* 0x00000020ac74723c */ /* 0x080fe80000001874 */
[----:B------:R-:W-:Y:S01]  /*ee50*/  F2FP.PACK_AB R23, R202, R203 ;  /* 0x000000cbca17723e */ /* 0x000fe200000000ff */
[--C-:B------:R-:W-:Y:S01]  /*ee60*/  FFMA.FTZ R46, R46, c[0x0][0x2d0], -R2.reuse ;  /* 0x0000b4002e2e7a23 */ /* 0x100fe20000010802 */
[----:B------:R-:W-:Y:S01]  /*ee70*/  MOV R171, R3 ;  /* 0x0000000300ab7202 */ /* 0x000fe20000000f00 */
[----:B------:R-:W-:Y:S01]  /*ee80*/  FFMA.FTZ R2, R47, c[0x0][0x2d0], -R2 ;  /* 0x0000b4002f027a23 */ /* 0x000fe20000010802 */
[C---:B------:R-:W-:Y:S01]  /*ee90*/  HMMA.16816.F32 R120, R176.reuse, R32, R120 ;  /* 0x00000020b078723c */ /* 0x040fe20000001878 */
[----:B------:R-:W1:Y:S03]  /*eea0*/  MUFU.EX2 R41, R41 ;  /* 0x0000002900297308 */ /* 0x000e660000000800 */
[----:B------:R-:W-:Y:S02]  /*eeb0*/  FFMA.FTZ R0, R0, R252, R210 ;  /* 0x000000fc00007223 */ /* 0x000fe400000100d2 */
[----:B-----5:R-:W-:Y:S02]  /*eec0*/  FFMA.FTZ R165, R165, R200, R218 ;  /* 0x000000c8a5a57223 */ /* 0x020fe400000100da */
[-C--:B------:R-:W-:Y:S03]  /*eed0*/  HMMA.16816.F32 R124, R176, R34.reuse, R124 ;  /* 0x00000022b07c723c */ /* 0x080fe6000000187c */
[----:B------:R2:W-:Y:S01]  /*eee0*/  MUFU.EX2 R36, R2 ;  /* 0x0000000200247308 */ /* 0x0005e20000000800 */
[----:B------:R-:W-:Y:S02]  /*eef0*/  FADD.FTZ R0, R211, R0 ;  /* 0x00000000d3007221 */ /* 0x000fe40000010000 */
[----:B----4-:R-:W-:Y:S01]  /*ef00*/  FFMA.FTZ R164, R164, R170, R214 ;  /* 0x000000aaa4a47223 */ /* 0x010fe200000100d6 */
[----:B------:R-:W-:Y:S01]  /*ef10*/  MOV R170, R167 ;  /* 0x000000a700aa7202 */ /* 0x000fe20000000f00 */
[----:B------:R-:W-:Y:S01]  /*ef20*/  HMMA.16816.F32 R128, R172, R34, R128 ;  /* 0x00000022ac80723c */ /* 0x000fe20000001880 */
[----:B------:R-:W3:Y:S03]  /*ef30*/  LDSM.16.MT88.4 R32, [R227+0x2880] ;  /* 0x00288000e320783b */ /* 0x000ee60000004200 */
[----:B------:R-:W-:Y:S01]  /*ef40*/  FADD.FTZ R0, R212, R0 ;  /* 0x00000000d4007221 */ /* 0x000fe20000010000 */
[----:B------:R-:W-:Y:S03]  /*ef50*/  MUFU.EX2 R42, R42 ;  /* 0x0000002a002a7308 */ /* 0x000fe60000000800 */
[-C--:B------:R-:W-:Y:S01]  /*ef60*/  HMMA.16816.F32 R4, R20, R24.reuse, R4 ;  /* 0x000000181404723c */ /* 0x080fe20000001804 */
[----:B------:R-:W-:Y:S04]  /*ef70*/  LDSM.16.MT88.4 R172, [R226+0x4080] ;  /* 0x00408000e2ac783b */ /* 0x000fe80000004200 */
[----:B------:R-:W-:Y:S02]  /*ef80*/  FADD.FTZ R0, R213, R0 ;  /* 0x00000000d5007221 */ /* 0x000fe40000010000 */
[----:B------:R-:W4:Y:S01]  /*ef90*/  MUFU.EX2 R43, R43 ;  /* 0x0000002b002b7308 */ /* 0x000f220000000800 */
[C---:B------:R-:W-:Y:S04]  /*efa0*/  HMMA.16816.F32 R8, R28.reuse, R24, R8 ;  /* 0x000000181c08723c */ /* 0x040fe80000001808 */
[----:B--2---:R-:W-:Y:S04]  /*efb0*/  FADD.FTZ R2, R198, R0 ;  /* 0x00000000c6027221 */ /* 0x004fe80000010000 */
[-C--:B------:R-:W-:Y:S01]  /*efc0*/  HMMA.16816.F32 R12, R28, R26.reuse, R12 ;  /* 0x0000001a1c0c723c */ /* 0x080fe2000000180c */
[----:B------:R-:W3:Y:S07]  /*efd0*/  MUFU.EX2 R44, R44 ;  /* 0x0000002c002c7308 */ /* 0x000eee0000000800 */
[C---:B------:R-:W-:Y:S01]  /*efe0*/  HMMA.16816.F32 R16, R20.reuse, R26, R16 ;  /* 0x0000001a1410723c */ /* 0x040fe20000001810 */
[----:B------:R-:W5:Y:S02]  /*eff0*/  LDSM.16.MT88.4 R24, [R225+0x4080] ;  /* 0x00408000e118783b */ /* 0x000f640000004200 */
[----:B------:R-:W1:Y:S05]  /*f000*/  MUFU.EX2 R46, R46 ;  /* 0x0000002e002e7308 */ /* 0x000e6a0000000800 */
        /* <DEDUP_REMOVED lines=8> */
[-C--:B---3--:R-:W-:Y:S08]  /*f090*/  HMMA.16816.F32 R52, R20, R32.reuse, R52 ;  /* 0x000000201434723c */ /* 0x088ff00000001834 */
[C---:B------:R-:W-:Y:S08]  /*f0a0*/  HMMA.16816.F32 R56, R28.reuse, R32, R56 ;  /* 0x000000201c38723c */ /* 0x040ff00000001838 */
[-C--:B------:R-:W-:Y:S08]  /*f0b0*/  HMMA.16816.F32 R60, R28, R34.reuse, R60 ;  /* 0x000000221c3c723c */ /* 0x080ff0000000183c */
[C---:B------:R-:W-:Y:S01]  /*f0c0*/  HMMA.16816.F32 R64, R20.reuse, R34, R64 ;  /* 0x000000221440723c */ /* 0x040fe20000001840 */
[----:B------:R-:W3:Y:S07]  /*f0d0*/  LDSM.16.MT88.4 R32, [R228+0x4080] ;  /* 0x00408000e420783b */ /* 0x000eee0000004200 */
[-C--:B-----5:R-:W-:Y:S08]  /*f0e0*/  HMMA.16816.F32 R68, R20, R24.reuse, R68 ;  /* 0x000000181444723c */ /* 0x0a0ff00000001844 */
[C---:B------:R-:W-:Y:S08]  /*f0f0*/  HMMA.16816.F32 R72, R28.reuse, R24, R72 ;  /* 0x000000181c48723c */ /* 0x040ff00000001848 */
[-C--:B------:R-:W-:Y:S08]  /*f100*/  HMMA.16816.F32 R76, R28, R26.reuse, R76 ;  /* 0x0000001a1c4c723c */ /* 0x080ff0000000184c */
[C---:B------:R-:W-:Y:S01]  /*f110*/  HMMA.16816.F32 R80, R20.reuse, R26, R80 ;  /* 0x0000001a1450723c */ /* 0x040fe20000001850 */
[----:B------:R-:W5:Y:S07]  /*f120*/  LDSM.16.MT88.4 R24, [R227+0x4080] ;  /* 0x00408000e318783b */ /* 0x000f6e0000004200 */
[-C--:B------:R-:W-:Y:S08]  /*f130*/  HMMA.16816.F32 R84, R20, R172.reuse, R84 ;  /* 0x000000ac1454723c */ /* 0x080ff00000001854 */
[C---:B------:R-:W-:Y:S01]  /*f140*/  HMMA.16816.F32 R88, R28.reuse, R172, R88 ;  /* 0x000000ac1c58723c */ /* 0x040fe20000001858 */
[----:B------:R-:W2:Y:S07]  /*f150*/  LDL.LU R173, [R1+0x10] ;  /* 0x0000100001ad7983 */ /* 0x000eae0000300800 */
        /* <DEDUP_REMOVED lines=8> */
[C---:B------:R-:W-:Y:S07]  /*f1e0*/  HMMA.16816.F32 R120, R28.reuse, R24, R120 ;  /* 0x000000181c78723c */ /* 0x040fee0000001878 */
[----:B-1----:R-:W-:Y:S01]  /*f1f0*/  F2FP.PACK_AB R24, R41, R40 ;  /* 0x000000282918723e */ /* 0x002fe200000000ff */
[-C--:B------:R-:W-:Y:S01]  /*f200*/  HMMA.16816.F32 R124, R28, R26.reuse, R124 ;  /* 0x0000001a1c7c723c */ /* 0x080fe2000000187c */
[----:B------:R-:W-:Y:S03]  /*f210*/  LDSM.16.MT88.4 R28, [R228+0x4880] ;  /* 0x00488000e41c783b */ /* 0x000fe60000004200 */
[----:B----4-:R-:W-:Y:S04]  /*f220*/  F2FP.PACK_AB R25, R43, R42 ;  /* 0x0000002a2b19723e */ /* 0x010fe800000000ff */
[----:B------:R-:W-:Y:S07]  /*f230*/  HMMA.16816.F32 R128, R20, R26, R128 ;  /* 0x0000001a1480723c */ /* 0x000fee0000001880 */
[----:B------:R-:W-:Y:S02]  /*f240*/  F2FP.PACK_AB R20, R37, R192 ;  /* 0x000000c02514723e */ /* 0x000fe400000000ff */
[----:B------:R-:W-:Y:S03]  /*f250*/  F2FP.PACK_AB R21, R39, R38 ;  /* 0x000000262715723e */ /* 0x000fe600000000ff */
[----:B------:R-:W-:Y:S02]  /*f260*/  F2FP.PACK_AB R22, R49, R48 ;  /* 0x000000303116723e */ /* 0x000fe400000000ff */
[----:B------:R-:W-:Y:S02]  /*f270*/  F2FP.PACK_AB R23, R51, R50 ;  /* 0x000000323317723e */ /* 0x000fe400000000ff */
[----:B------:R-:W-:Y:S02]  /*f280*/  F2FP.PACK_AB R26, R45, R44 ;  /* 0x0000002c2d1a723e */ /* 0x000fe400000000ff */
[----:B------:R-:W-:Y:S03]  /*f290*/  F2FP.PACK_AB R27, R36, R46 ;  /* 0x0000002e241b723e */ /* 0x000fe600000000ff */
[-C--:B------:R-:W-:Y:S01]  /*f2a0*/  HMMA.16816.F32 R176, R20, R188.reuse, R4 ;  /* 0x000000bc14b0723c */ /* 0x080fe20000001804 */
[----:B------:R-:W1:Y:S07]  /*f2b0*/  LDSM.16.MT88.4 R4, [R228+0x3080] ;  /* 0x00308000e404783b */ /* 0x000e6e0000004200 */
[C---:B------:R-:W-:Y:S01]  /*f2c0*/  HMMA.16816.F32 R180, R24.reuse, R188, R8 ;  /* 0x000000bc18b4723c */ /* 0x040fe20000001808 */
[----:B------:R-:W4:Y:S07]  /*f2d0*/  LDSM.16.MT88.4 R8, [R227+0x3080] ;  /* 0x00308000e308783b */ /* 0x000f2e0000004200 */
[-C--:B------:R-:W-:Y:S01]  /*f2e0*/  HMMA.16816.F32 R184, R24, R190.reuse, R12 ;  /* 0x000000be18b8723c */ /* 0x080fe2000000180c */
[----:B------:R-:W5:Y:S07]  /*f2f0*/  LDSM.16.MT88.4 R12, [R225+0x4880] ;  /* 0x00488000e10c783b */ /* 0x000f6e0000004200 */
[C---:B------:R-:W-:Y:S01]  /*f300*/  HMMA.16816.F32 R188, R20.reuse, R190, R16 ;  /* 0x000000be14bc723c */ /* 0x040fe20000001810 */
[----:B------:R-:W4:Y:S07]  /*f310*/  LDSM.16.MT88.4 R16, [R226+0x4880] ;  /* 0x00488000e210783b */ /* 0x000f2e0000004200 */
        /* <DEDUP_REMOVED lines=9> */
[-C--:B----4-:R-:W-:Y:S08]  /*f3b0*/  HMMA.16816.F32 R52, R20, R8.reuse, R52 ;  /* 0x000000081434723c */ /* 0x090ff00000001834 */
        /* <DEDUP_REMOVED lines=23> */
[----:B--2---:R-:W-:Y:S04]  /*f530*/  FFMA.FTZ R166, R166, R173, R247 ;  /* 0x000000ada6a67223 */ /* 0x004fe800000100f7 */
        /* <DEDUP_REMOVED lines=43> */
.L_x_1123:
        /* <DEDUP_REMOVED lines=15> */
.L_x_1145:
        /* <DEDUP_REMOVED lines=236> */
.L_x_1128:
        /* <DEDUP_REMOVED lines=37> */
.L_x_1131:
[----:B------:R-:W-:Y:S04]  /*109f0*/  MOV R167, c[0x0][0x32c] ;  /* 0x0000cb0000a77a02 */ /* 0x000fe80000000f00 */
[----:B------:R-:W-:Y:S11]  /*10a00*/  ISETP.NE.AND P0, PT, R167, 0x1, PT ;  /* 0x00000001a700780c */ /* 0x000ff60003f05270 */
[----:B------:R-:W-:Y:S02]  /*10a10*/  @!UPT UIADD3 URZ, URZ, URZ, URZ ;  /* 0x0000003f3f3ff290 */ /* 0x000fe4000fffe03f */
[----:B------:R-:W-:Y:S05]  /*10a20*/  @P0 IMAD.HI.U32 R167, R3, c[0x0][0x330], RZ ;  /* 0x0000cc0003a70a27 */ /* 0x000fea00078e00ff */
[----:B------:R-:W-:Y:S02]  /*10a30*/  @P0 SHF.R.U32.HI R3, RZ, c[0x0][0x334], R167 ;  /* 0x0000cd00ff030a19 */ /* 0x000fe400000116a7 */
.L_x_1132:
[----:B------:R-:W-:Y:S05]  /*10a40*/  BSYNC B0 ;  /* 0x0000000000007941 */ /* 0x000fea0003800000 */
.L_x_1130:
[----:B------:R-:W-:Y:S05]  /*10a50*/  IMAD R3, R3, c[0x0][0x32c], R173 ;  /* 0x0000cb0003037a24 */ /* 0x000fea00078e02ad */
[----:B------:R-:W-:Y:S02]  /*10a60*/  IADD3 R167, R3, c[0x0][0x32c], RZ ;  /* 0x0000cb0003a77a10 */ /* 0x000fe40007ffe0ff */
[----:B------:R-:W-:Y:S02]  /*10a70*/  IMNMX R0, R0, R3, !PT ;  /* 0x0000000300007217 */ /* 0x000fe40007800200 */
[----:B------:R-:W-:Y:S02]  /*10a80*/  IMNMX R2, R2, R167, PT ;  /* 0x000000a702027217 */ /* 0x000fe40003800200 */
.L_x_1129:
        /* <DEDUP_REMOVED lines=20> */
.L_x_1135:
[----:B------:R-:W-:Y:S04]  /*10bd0*/  MOV R174, c[0x0][0x32c] ;  /* 0x0000cb0000ae7a02 */ /* 0x000fe80000000f00 */
[----:B------:R-:W-:Y:S11]  /*10be0*/  ISETP.NE.AND P0, PT, R174, 0x1, PT ;  /* 0x00000001ae00780c */ /* 0x000ff60003f05270 */
[----:B------:R-:W-:Y:S02]  /*10bf0*/  @!UPT UIADD3 URZ, URZ, URZ, URZ ;  /* 0x0000003f3f3ff290 */ /* 0x000fe4000fffe03f */
[----:B------:R-:W-:Y:S05]  /*10c00*/  @P0 IMAD.HI.U32 R174, R168, c[0x0][0x330], RZ ;  /* 0x0000cc00a8ae0a27 */ /* 0x000fea00078e00ff */
[----:B------:R-:W-:Y:S02]  /*10c10*/  @P0 SHF.R.U32.HI R168, RZ, c[0x0][0x334], R174 ;  /* 0x0000cd00ffa80a19 */ /* 0x000fe400000116ae */
.L_x_1136:
[----:B------:R-:W-:Y:S05]  /*10c20*/  BSYNC B0 ;  /* 0x0000000000007941 */ /* 0x000fea0003800000 */
.L_x_1134:
[----:B------:R-:W-:Y:S05]  /*10c30*/  IMAD R168, R168, c[0x0][0x32c], R173 ;  /* 0x0000cb00a8a87a24 */ /* 0x000fea00078e02ad */
[----:B------:R-:W-:Y:S02]  /*10c40*/  IADD3 R174, R168, c[0x0][0x32c], RZ ;  /* 0x0000cb00a8ae7a10 */ /* 0x000fe40007ffe0ff */
[----:B------:R-:W-:Y:S02]  /*10c50*/  IMNMX R3, R3, R168, !PT ;  /* 0x000000a803037217 */ /* 0x000fe40007800200 */
[----:B------:R-:W-:Y:S02]  /*10c60*/  IMNMX R167, R167, R174, PT ;  /* 0x000000aea7a77217 */ /* 0x000fe40003800200 */
.L_x_1133:
        /* <DEDUP_REMOVED lines=87> */
.L_x_1139:
[----:B------:R-:W-:Y:S04]  /*111e0*/  MOV R5, c[0x0][0x32c] ;  /* 0x0000cb0000057a02 */ /* 0x000fe80000000f00 */
[----:B------:R-:W-:Y:S11]  /*111f0*/  ISETP.NE.AND P0, PT, R5, 0x1, PT ;  /* 0x000000010500780c */ /* 0x000ff60003f05270 */
[----:B------:R-:W-:Y:S02]  /*11200*/  @!UPT UIADD3 URZ, URZ, URZ, URZ ;  /* 0x0000003f3f3ff290 */ /* 0x000fe4000fffe03f */
[----:B------:R-:W-:Y:S05]  /*11210*/  @P0 IMAD.HI.U32 R5, R4, c[0x0][0x330], RZ ;  /* 0x0000cc0004050a27 */ /* 0x000fea00078e00ff */
[----:B------:R-:W-:Y:S02]  /*11220*/  @P0 SHF.R.U32.HI R4, RZ, c[0x0][0x334], R5 ;  /* 0x0000cd00ff040a19 */ /* 0x000fe40000011605 */
.L_x_1140:
[----:B------:R-:W-:Y:S05]  /*11230*/  BSYNC B0 ;  /* 0x0000000000007941 */ /* 0x000fea0003800000 */
.L_x_1138:
[----:B------:R-:W-:Y:S05]  /*11240*/  IMAD R4, R4, c[0x0][0x32c], R173 ;  /* 0x0000cb0004047a24 */ /* 0x000fea00078e02ad */
[----:B------:R-:W-:Y:S02]  /*11250*/  IADD3 R5, R4, c[0x0][0x32c], RZ ;  /* 0x0000cb0004057a10 */ /* 0x000fe40007ffe0ff */
[----:B------:R-:W-:Y:S02]  /*11260*/  IMNMX R0, R0, R4, !PT ;  /* 0x0000000400007217 */ /* 0x000fe40007800200 */
[----:B------:R-:W-:Y:S02]  /*11270*/  IMNMX R2, R2, R5, PT ;  /* 0x0000000502027217 */ /* 0x000fe40003800200 */
.L_x_1137:
        /* <DEDUP_REMOVED lines=148> */
.L_x_1143:
[----:B------:R-:W-:Y:S04]  /*11bc0*/  MOV R4, c[0x0][0x32c] ;  /* 0x0000cb0000047a02 */ /* 0x000fe80000000f00 */
[----:B------:R-:W-:Y:S11]  /*11bd0*/  ISETP.NE.AND P0, PT, R4, 0x1, PT ;  /* 0x000000010400780c */ /* 0x000ff60003f05270 */
[----:B------:R-:W-:Y:S02]  /*11be0*/  @!UPT UIADD3 URZ, URZ, URZ, URZ ;  /* 0x0000003f3f3ff290 */ /* 0x000fe4000fffe03f */
[----:B------:R-:W-:Y:S05]  /*11bf0*/  @P0 IMAD.HI.U32 R4, R3, c[0x0][0x330], RZ ;  /* 0x0000cc0003040a27 */ /* 0x000fea00078e00ff */
[----:B------:R-:W-:Y:S02]  /*11c00*/  @P0 SHF.R.U32.HI R3, RZ, c[0x0][0x334], R4 ;  /* 0x0000cd00ff030a19 */ /* 0x000fe40000011604 */
.L_x_1144:
[----:B------:R-:W-:Y:S05]  /*11c10*/  BSYNC B0 ;  /* 0x0000000000007941 */ /* 0x000fea0003800000 */
.L_x_1142:
[----:B------:R-:W-:Y:S05]  /*11c20*/  IMAD R173, R3, c[0x0][0x32c], R173 ;  /* 0x0000cb0003ad7a24 */ /* 0x000fea00078e02ad */
[----:B------:R-:W-:Y:S02]  /*11c30*/  IADD3 R3, R173, c[0x0][0x32c], RZ ;  /* 0x0000cb00ad037a10 */ /* 0x000fe40007ffe0ff */
[----:B------:R-:W-:Y:S02]  /*11c40*/  IMNMX R0, R0, R173, !PT ;  /* 0x000000ad00007217 */ /* 0x000fe40007800200 */
[----:B------:R-:W-:Y:S02]  /*11c50*/  IMNMX R2, R2, R3, PT ;  /* 0x0000000302027217 */ /* 0x000fe40003800200 */
.L_x_1141:
        /* <DEDUP_REMOVED lines=33> */
[----:B------:R-:W-:Y:S01]  /*11e70*/  UISETP.NE.AND UP3, UPT, UR29, URZ, UPT ;  /* 0x0000003f1d00728c */ /* 0x000fe2000bf65270 */
[----:B------:R-:W-:Y:S02]  /*11e80*/  FMNMX.FTZ R169, R217, R169, !PT ;  /* 0x000000a9d9a97209 */ /* 0x000fe40007810000 */
[----:B------:R-:W-:Y:S02]  /*11e90*/  FMNMX.FTZ R3, R210, R3, !PT ;  /* 0x00000003d2037209 */ /* 0x000fe40007810000 */
[----:B------:R-:W-:Y:S01]  /*11ea0*/  FMNMX.FTZ R4, R8, R166, !PT ;  /* 0x000000a608047209 */ /* 0x000fe20007810000 */
[----:B------:R-:W1:Y:S01]  /*11eb0*/  SHFL.BFLY PT, R5, R169, 0x2, 0x1f ;  /* 0x0c401f00a9057f89 */ /* 0x000e6200000e0000 */
[----:B------:R-:W-:Y:S02]  /*11ec0*/  ISETP.GT.AND P2, PT, R0, 0x1, P2 ;  /* 0x000000010000780c */ /* 0x000fe40001744270 */
[----:B------:R-:W-:Y:S02]  /*11ed0*/  FMNMX.FTZ R3, R214, R3, !PT ;  /* 0x00000003d6037209 */ /* 0x000fe40007810000 */
[----:B------:R-:W-:Y:S02]  /*11ee0*/  FMNMX.FTZ R4, R9, R4, !PT ;  /* 0x0000000409047209 */ /* 0x000fe40007810000 */
[----:B------:R-:W-:Y:S01]  /*11ef0*/  ISETP.LT.OR P2, PT, R2, 0x2, P2 ;  /* 0x000000020200780c */ /* 0x000fe20001741670 */
[----:B------:R-:W2:Y:S01]  /*11f00*/  SHFL.BFLY PT, R168, R3, 0x2, 0x1f ;  /* 0x0c401f0003a87f89 */ /* 0x000ea200000e0000 */
        /* <DEDUP_REMOVED lines=13> */
[----:B------:R-:W-:Y:S02]  /*11fe0*/  FMNMX.FTZ R4, R204, R4, !PT ;  /* 0x00000004cc047209 */ /* 0x000fe40007810000 */
[----:B-1----:R-:W-:Y:S02]  /*11ff0*/  FMNMX.FTZ R169, R169, R5, !PT ;  /* 0x00000005a9a97209 */ /* 0x002fe40007810000 */
[----:B--2---:R-:W-:Y:S02]  /*12000*/  FMNMX.FTZ R168, R3, R168, !PT ;  /* 0x000000a803a87209 */ /* 0x004fe40007810000 */
[----:B------:R-:W-:Y:S01]  /*12010*/  FMNMX.FTZ R3, R211, R4, !PT ;  /* 0x00000004d3037209 */ /* 0x000fe20007810000 */
[----:B------:R-:W1:Y:S01]  /*12020*/  SHFL.BFLY PT, R5, R169, 0x1, 0x1f ;  /* 0x0c201f00a9057f89 */ /* 0x000e6200000e0000 */
[----:B------:R-:W-:Y:S02]  /*12030*/  ISETP.GT.AND P0, PT, R0, 0x8, P0 ;  /* 0x000000080000780c */ /* 0x000fe40000704270 */
[----:B------:R-:W-:Y:S02]  /*12040*/  FMNMX.FTZ R3, R212, R3, !PT ;  /* 0x00000003d4037209 */ /* 0x000fe40007810000 */
[----:B------:R-:W-:Y:S02]  /*12050*/  ISETP.LT.OR P0, PT, R2, 0x9, P0 ;  /* 0x000000090200780c */ /* 0x000fe40000701670 */
[----:B------:R-:W-:Y:S01]  /*12060*/  FMNMX.FTZ R3, R213, R3, !PT ;  /* 0x00000003d5037209 */ /* 0x000fe20007810000 */
[----:B------:R-:W-:Y:S01]  /*12070*/  SHFL.BFLY PT, R6, R168, 0x1, 0x1f ;  /* 0x0c201f00a8067f89 */ /* 0x000fe200000e0000 */
[----:B------:R-:W-:Y:S02]  /*12080*/  FSEL R14, R14, -INF , !P0 ;  /* 0xff8000000e0e7808 */ /* 0x000fe40004000000 */
[----:B------:R-:W-:Y:S02]  /*12090*/  PLOP3.LUT P0, PT, PT, PT, UP6, 0x40, 0x0 ;  /* 0x000000000000781c */ /* 0x000fe40003f0e868 */
[----:B------:R-:W-:Y:S02]  /*120a0*/  FMNMX.FTZ R3, R216, R3, !PT ;  /* 0x00000003d8037209 */ /* 0x000fe40007810000 */
[----:B------:R-:W-:Y:S01]  /*120b0*/  PLOP3.LUT P1, PT, PT, PT, UP4, 0x40, 0x0 ;  /* 0x000000000000781c */ /* 0x000fe20003f2e848 */
[----:B------:R-:W-:Y:S01]  /*120c0*/  UISETP.NE.AND UP4, UPT, UR30, URZ, UPT ;  /* 0x0000003f1e00728c */ /* 0x000fe2000bf85270 */
[C---:B------:R-:W-:Y:S01]  /*120d0*/  ISETP.GT.AND P0, PT, R0.reuse, 0x11, P0 ;  /* 0x000000110000780c */ /* 0x040fe20000704270 */
[----:B------:R-:W2:Y:S01]  /*120e0*/  SHFL.BFLY PT, R7, R3, 0x2, 0x1f ;  /* 0x0c401f0003077f89 */ /* 0x000ea200000e0000 */
[----:B------:R-:W-:Y:S02]  /*120f0*/  ISETP.GT.AND P1, PT, R0, RZ, P1 ;  /* 0x000000ff0000720c */ /* 0x000fe40000f24270 */
[C---:B------:R-:W-:Y:S02]  /*12100*/  ISETP.LT.OR P0, PT, R2.reuse, 0x12, P0 ;  /* 0x000000120200780c */ /* 0x040fe40000701670 */
[----:B------:R-:W-:Y:S02]  /*12110*/  ISETP.LT.OR P1, PT, R2, 0x1, P1 ;  /* 0x000000010200780c */ /* 0x000fe40000f21670 */
[----:B-1----:R-:W-:Y:S02]  /*12120*/  FMNMX.FTZ R169, R169, R5, !PT ;  /* 0x00000005a9a97209 */ /* 0x002fe40007810000 */
[----:B------:R-:W-:Y:S02]  /*12130*/  FSEL R44, R27, -INF , !P0 ;  /* 0xff8000001b2c7808 */ /* 0x000fe40004000000 */
[C---:B------:R-:W-:Y:S01]  /*12140*/  FSETP.NEU.FTZ.AND P2, PT, R169.reuse, -INF , PT ;  /* 0xff800000a900780b */ /* 0x040fe20003f5d000 */
[----:B------:R-:W-:Y:S01]  /*12150*/  FMUL.FTZ R23, R169, c[0x0][0x2d0] ;  /* 0x0000b400a9177a20 */ /* 0x000fe20000410000 */
[----:B------:R-:W-:Y:S02]  /*12160*/  PLOP3.LUT P0, PT, PT, PT, UP4, 0x40, 0x0 ;  /* 0x000000000000781c */ /* 0x000fe40003f0e848 */
[----:B------:R-:W-:Y:S02]  /*12170*/  FSEL R10, R10, -INF , !P1 ;  /* 0xff8000000a0a7808 */ /* 0x000fe40004800000 */
[----:B------:R-:W-:Y:S02]  /*12180*/  FSEL R23, R23, RZ, P2 ;  /* 0x000000ff17177208 */ /* 0x000fe40001000000 */
[----:B------:R-:W-:Y:S01]  /*12190*/  PLOP3.LUT P1, PT, PT, PT, UP1, 0x40, 0x0 ;  /* 0x000000000000781c */ /* 0x000fe20003f2e818 */
[----:B------:R-:W-:Y:S01]  /*121a0*/  UISETP.NE.AND UP1, UPT, UR27, URZ, UPT ;  /* 0x0000003f1b00728c */ /* 0x000fe2000bf25270 */
[----:B------:R-:W-:Y:S01]  /*121b0*/  ISETP.GT.AND P0, PT, R0, 0x19, P0 ;  /* 0x000000190000780c */ /* 0x000fe20000704270 */
[--C-:B------:R-:W-:Y:S01]  /*121c0*/  FFMA.FTZ R4, R174, c[0x0][0x2d0], -R23.reuse ;  /* 0x0000b400ae047a23 */ /* 0x100fe20000010817 */
[----:B------:R-:W-:Y:S01]  /*121d0*/  ISETP.GT.AND P1, PT, R0, 0x9, P1 ;  /* 0x000000090000780c */ /* 0x000fe20000f24270 */
[--C-:B------:R-:W-:Y:S01]  /*121e0*/  FFMA.FTZ R40, R197, c[0x0][0x2d0], -R23.reuse ;  /* 0x0000b400c5287a23 */ /* 0x100fe20000010817 */
[C---:B------:R-:W-:Y:S01]  /*121f0*/  ISETP.LT.OR P0, PT, R2.reuse, 0x1a, P0 ;  /* 0x0000001a0200780c */ /* 0x040fe20000701670 */
[----:B------:R1:W-:Y:S01]  /*12200*/  MUFU.EX2 R32, R4 ;  /* 0x0000000400207308 */ /* 0x0003e20000000800 */
[----:B------:R-:W-:Y:S02]  /*12210*/  ISETP.LT.OR P1, PT, R2, 0xa, P1 ;  /* 0x0000000a0200780c */ /* 0x000fe40000f21670 */
[----:B------:R-:W-:Y:S02]  /*12220*/  FSEL R171, R31, -INF , !P0 ;  /* 0xff8000001fab7808 */ /* 0x000fe40004000000 */
[----:B------:R-:W-:Y:S02]  /*12230*/  PLOP3.LUT P0, PT, PT, PT, UP3, 0x40, 0x0 ;  /* 0x000000000000781c */ /* 0x000fe40003f0e838 */
[----:B------:R-:W-:Y:S02]  /*12240*/  FSEL R15, R15, -INF , !P1 ;  /* 0xff8000000f0f7808 */ /* 0x000fe40004800000 */
[----:B------:R-:W-:Y:S01]  /*12250*/  PLOP3.LUT P1, PT, PT, PT, UP5, 0x40, 0x0 ;  /* 0x000000000000781c */ /* 0x000fe20003f2e858 */
[----:B------:R-:W-:Y:S01]  /*12260*/  MUFU.EX2 R251, R40 ;  /* 0x0000002800fb7308 */ /* 0x000fe20000000800 */
[C---:B------:R-:W-:Y:S02]  /*12270*/  ISETP.GT.AND P0, PT, R0.reuse, 0x20, P0 ;  /* 0x000000200000780c */ /* 0x040fe40000704270 */
[----:B------:R-:W-:Y:S02]  /*12280*/  ISETP.GT.AND P1, PT, R0, 0x18, P1 ;  /* 0x000000180000780c */ /* 0x000fe40000f24270 */
[----:B--2---:R-:W-:Y:S02]  /*12290*/  FMNMX.FTZ R3, R3, R7, !PT ;  /* 0x0000000703037209 */ /* 0x004fe40007810000 */
[C---:B------:R-:W-:Y:S02]  /*122a0*/  ISETP.LT.OR P0, PT, R2.reuse, 0x21, P0 ;  /* 0x000000210200780c */ /* 0x040fe40000701670 */
[----:B------:R-:W-:Y:S01]  /*122b0*/  ISETP.LT.OR P1, PT, R2, 0x19, P1 ;  /* 0x000000190200780c */ /* 0x000fe20000f21670 */
[----:B------:R-:W2:Y:S01]  /*122c0*/  SHFL.BFLY PT, R167, R3, 0x1, 0x1f ;  /* 0x0c201f0003a77f89 */ /* 0x000ea200000e0000 */
[----:B------:R-:W-:Y:S02]  /*122d0*/  FSEL R172, R42, -INF , !P0 ;  /* 0xff8000002aac7808 */ /* 0x000fe40004000000 */
[----:B------:R-:W-:Y:S01]  /*122e0*/  FMNMX.FTZ R5, R10, R170, !PT ;  /* 0x000000aa0a057209 */ /* 0x000fe20007810000 */
[--C-:B-1----:R-:W-:Y:S01]  /*122f0*/  FFMA.FTZ R4, R175, c[0x0][0x2d0], -R23.reuse ;  /* 0x0000b400af047a23 */ /* 0x102fe20000010817 */
[----:B------:R-:W-:Y:S02]  /*12300*/  FSEL R45, R30, -INF , !P1 ;  /* 0xff8000001e2d7808 */ /* 0x000fe40004800000 */
[----:B------:R-:W-:Y:S01]  /*12310*/  PLOP3.LUT P1, PT, PT, PT, UP2, 0x40, 0x0 ;  /* 0x000000000000781c */ /* 0x000fe20003f2e828 */
[----:B------:R1:W-:Y:S01]  /*12320*/  MUFU.EX2 R24, R4 ;  /* 0x0000000400187308 */ /* 0x0003e20000000800 */
[----:B------:R-:W-:Y:S01]  /*12330*/  FMNMX.FTZ R5, R11, R5, !PT ;  /* 0x000000050b057209 */ /* 0x000fe20007810000 */
[----:B------:R-:W-:Y:S01]  /*12340*/  LDSM.16.MT88.4 R28, [R225+0x2080] ;  /* 0x00208000e11c783b */ /* 0x000fe20000004200 */
[----:B------:R-:W-:Y:S02]  /*12350*/  ISETP.GT.AND P1, PT, R0, 0x21, P1 ;  /* 0x000000210000780c */ /* 0x000fe40000f24270 */
[----:B------:R-:W-:Y:S02]  /*12360*/  PLOP3.LUT P0, PT, PT, PT, UP1, 0x40, 0x0 ;  /* 0x000000000000781c */ /* 0x000fe40003f0e818 */
[----:B------:R-:W-:Y:S02]  /*12370*/  FMNMX.FTZ R168, R168, R6, !PT ;  /* 0x00000006a8a87209 */ /* 0x000fe40007810000 */
[----:B------:R-:W-:Y:S02]  /*12380*/  FMNMX.FTZ R5, R14, R5, !PT ;  /* 0x000000050e057209 */ /* 0x000fe40007810000 */
[----:B------:R-:W-:Y:S01]  /*12390*/  ISETP.LT.OR P1, PT, R2, 0x22, P1 ;  /* 0x000000220200780c */ /* 0x000fe20000f21670 */
[----:B------:R-:W-:Y:S01]  /*123a0*/  FMUL.FTZ R48, R168, c[0x0][0x2d0] ;  /* 0x0000b400a8307a20 */ /* 0x000fe20000410000 */
[----:B------:R-:W-:Y:S02]  /*123b0*/  ISETP.GT.AND P0, PT, R0, 0x28, P0 ;  /* 0x000000280000780c */ /* 0x000fe40000704270 */
[----:B------:R-:W-:Y:S02]  /*123c0*/  FMNMX.FTZ R5, R15, R5, !PT ;  /* 0x000000050f057209 */ /* 0x000fe40007810000 */
[----:B------:R-:W-:Y:S02]  /*123d0*/  FSEL R174, R43, -INF , !P1 ;  /* 0xff8000002bae7808 */ /* 0x000fe40004800000 */
[----:B------:R-:W-:Y:S02]  /*123e0*/  FSETP.NEU.FTZ.AND P1, PT, R168, -INF , PT ;  /* 0xff800000a800780b */ /* 0x000fe40003f3d000 */
[----:B------:R-:W-:Y:S02]  /*123f0*/  ISETP.LT.OR P0, PT, R2, 0x29, P0 ;  /* 0x000000290200780c */ /* 0x000fe40000701670 */
[----:B------:R-:W-:Y:S01]  /*12400*/  FMNMX.FTZ R5, R41, R5, !PT ;  /* 0x0000000529057209 */ /* 0x000fe20007810000 */
[--C-:B-1----:R-:W-:Y:S01]  /*12410*/  FFMA.FTZ R4, R192, c[0x0][0x2d0], -R23.reuse ;  /* 0x0000b400c0047a23 */ /* 0x102fe20000010817 */
[----:B------:R-:W-:Y:S02]  /*12420*/  FSEL R48, R48, RZ, P1 ;  /* 0x000000ff30307208 */ /* 0x000fe40000800000 */
[----:B------:R-:W-:Y:S01]  /*12430*/  FSEL R173, R46, -INF , !P0 ;  /* 0xff8000002ead7808 */ /* 0x000fe20004000000 */
[----:B------:R1:W3:Y:S01]  /*12440*/  MUFU.EX2 R21, R4 ;  /* 0x0000000400157308 */ /* 0x0002e20000000800 */
[----:B------:R-:W-:Y:S01]  /*12450*/  PLOP3.LUT P0, PT, PT, PT, UP0, 0x40, 0x0 ;  /* 0x000000000000781c */ /* 0x000fe20003f0e808 */
[--C-:B------:R-:W-:Y:S01]  /*12460*/  FFMA.FTZ R40, R194, c[0x0][0x2d0], -R48.reuse ;  /* 0x0000b400c2287a23 */ /* 0x100fe20000010830 */
[----:B------:R-:W-:Y:S01]  /*12470*/  FMNMX.FTZ R5, R44, R5, !PT ;  /* 0x000000052c057209 */ /* 0x000fe20007810000 */
[----:B------:R-:W-:Y:S01]  /*12480*/  UISETP.GT.AND UP0, UPT, UR26, UR7, UPT ;  /* 0x000000071a00728c */ /* 0x000fe2000bf04270 */
[----:B------:R-:W-:Y:S01]  /*12490*/  ISETP.GT.AND P0, PT, R0, 0x29, P0 ;  /* 0x000000290000780c */ /* 0x000fe20000704270 */
[----:B------:R-:W-:Y:S01]  /*124a0*/  UIADD3 UR26, UR26, -0x1, URZ ;  /* 0xffffffff1a1a7890 */ /* 0x000fe2000fffe03f */
[----:B--2---:R-:W-:Y:S01]  /*124b0*/  FMNMX.FTZ R167, R3, R167, !PT ;  /* 0x000000a703a77209 */ /* 0x004fe20007810000 */
[--C-:B------:R-:W-:Y:S01]  /*124c0*/  FFMA.FTZ R3, R19, c[0x0][0x2d0], -R48.reuse ;  /* 0x0000b40013037a23 */ /* 0x100fe20000010830 */
[----:B------:R-:W-:Y:S01]  /*124d0*/  ISETP.LT.OR P0, PT, R2, 0x2a, P0 ;  /* 0x0000002a0200780c */ /* 0x000fe20000701670 */
[--C-:B------:R-:W-:Y:S01]  /*124e0*/  FFMA.FTZ R2, R17, c[0x0][0x2d0], -R48.reuse ;  /* 0x0000b40011027a23 */ /* 0x100fe20000010830 */
[----:B------:R2:W-:Y:S01]  /*124f0*/  MUFU.EX2 R250, R40 ;  /* 0x0000002800fa7308 */ /* 0x0005e20000000800 */
[----:B------:R-:W-:Y:S01]  /*12500*/  FMUL.FTZ R49, R167, c[0x0][0x2d0] ;  /* 0x0000b400a7317a20 */ /* 0x000fe20000410000 */
[----:B------:R-:W-:Y:S02]  /*12510*/  FSEL R22, R47, -INF , !P0 ;  /* 0xff8000002f167808 */ /* 0x000fe40004000000 */
[----:B------:R-:W-:Y:S04]  /*12520*/  FSETP.NEU.FTZ.AND P0, PT, R167, -INF , PT ;  /* 0xff800000a700780b */ /* 0x000fe80003f1d000 */
[----:B------:R-:W-:Y:S02]  /*12530*/  FSEL R49, R49, RZ, P0 ;  /* 0x000000ff31317208 */ /* 0x000fe40000000000 */
[----:B------:R4:W-:Y:S01]  /*12540*/  MUFU.EX2 R7, R3 ;  /* 0x0000000300077308 */ /* 0x0009e20000000800 */
[--C-:B-1----:R-:W-:Y:S01]  /*12550*/  FFMA.FTZ R4, R193, c[0x0][0x2d0], -R23.reuse ;  /* 0x0000b400c1047a23 */ /* 0x102fe20000010817 */
[----:B---3--:R-:W-:Y:S08]  /*12560*/  MOV R47, R21 ;  /* 0x00000015002f7202 */ /* 0x008ff00000000f00 */
[----:B------:R1:W3:Y:S01]  /*12570*/  MUFU.EX2 R42, R4 ;  /* 0x00000004002a7308 */ /* 0x0002e20000000800 */
[----:B--2---:R-:W-:Y:S09]  /*12580*/  FFMA.FTZ R40, R201, c[0x0][0x2d0], -R23 ;  /* 0x0000b400c9287a23 */ /* 0x004ff20000010817 */
[----:B------:R2:W-:Y:S01]  /*12590*/  MUFU.EX2 R221, R40 ;  /* 0x0000002800dd7308 */ /* 0x0005e20000000800 */
[--C-:B----4-:R-:W-:Y:S09]  /*125a0*/  FFMA.FTZ R3, R8, c[0x0][0x2d0], -R49.reuse ;  /* 0x0000b40008037a23 */ /* 0x110ff20000010831 */
[----:B------:R4:W-:Y:S01]  /*125b0*/  MUFU.EX2 R17, R3 ;  /* 0x0000000300117308 */ /* 0x0009e20000000800 */
[----:B-1----:R-:W-:Y:S01]  /*125c0*/  FMNMX.FTZ R4, R45, R5, !PT ;  /* 0x000000052d047209 */ /* 0x002fe20007810000 */
[--C-:B------:R-:W-:Y:S01]  /*125d0*/  FFMA.FTZ R5, R16, c[0x0][0x2d0], -R48.reuse ;  /* 0x0000b40010057a23 */ /* 0x100fe20000010830 */
[----:B---3--:R-:W-:Y:S02]  /*125e0*/  F2FP.PACK_AB R26, R42, R47 ;  /* 0x0000002f2a1a723e */ /* 0x008fe400000000ff */
[----:B------:R-:W-:Y:S05]  /*125f0*/  FMNMX.FTZ R4, R171, R4, !PT ;  /* 0x00000004ab047209 */ /* 0x000fea0007810000 */
[----:B------:R-:W-:Y:S01]  /*12600*/  MUFU.EX2 R20, R5 ;  /* 0x0000000500147308 */ /* 0x000fe20000000800 */
[----:B------:R-:W-:Y:S01]  /*12610*/  FMNMX.FTZ R0, R172, R4, !PT ;  /* 0x00000004ac007209 */ /* 0x000fe20007810000 */
[--C-:B------:R-:W-:Y:S02]  /*12620*/  FFMA.FTZ R4, R12, c[0x0][0x2d0], -R49.reuse ;  /* 0x0000b4000c047a23 */ /* 0x100fe40000010831 */
[--C-:B--2---:R-:W-:Y:S01]  /*12630*/  FFMA.FTZ R40, R198, c[0x0][0x2d0], -R48.reuse ;  /* 0x0000b400c6287a23 */ /* 0x104fe20000010830 */
[----:B------:R-:W-:Y:S05]  /*12640*/  FMNMX.FTZ R0, R174, R0, !PT ;  /* 0x00000000ae007209 */ /* 0x000fea0007810000 */
[----:B------:R1:W-:Y:S01]  /*12650*/  MUFU.EX2 R5, R2 ;  /* 0x0000000200057308 */ /* 0x0003e20000000800 */
[----:B------:R-:W-:Y:S01]  /*12660*/  FMNMX.FTZ R0, R173, R0, !PT ;  /* 0x00000000ad007209 */ /* 0x000fe20007810000 */
[--C-:B----4-:R-:W-:Y:S03]  /*12670*/  FFMA.FTZ R3, R9, c[0x0][0x2d0], -R49.reuse ;  /* 0x0000b40009037a23 */ /* 0x110fe60000010831 */
[----:B------:R-:W-:Y:S05]  /*12680*/  FMNMX.FTZ R0, R22, R0, !PT ;  /* 0x0000000016007209 */ /* 0x000fea0007810000 */
[----:B------:R-:W-:Y:S10]  /*12690*/  MUFU.EX2 R6, R3 ;  /* 0x0000000300067308 */ /* 0x000ff40000000800 */
[----:B------:R-:W-:Y:S01]  /*126a0*/  MUFU.EX2 R43, R4 ;  /* 0x00000004002b7308 */ /* 0x000fe20000000800 */
[----:B-1----:R-:W-:Y:S09]  /*126b0*/  FFMA.FTZ R2, R18, c[0x0][0x2d0], -R48 ;  /* 0x0000b40012027a23 */ /* 0x002ff20000010830 */
[----:B------:R1:W2:Y:S10]  /*126c0*/  MUFU.EX2 R46, R2 ;  /* 0x00000002002e7308 */ /* 0x0002b40000000800 */
[----:B------:R3:W-:Y:S01]  /*126d0*/  MUFU.EX2 R220, R40 ;  /* 0x0000002800dc7308 */ /* 0x0007e20000000800 */
[----:B-1----:R-:W1:Y:S01]  /*126e0*/  SHFL.BFLY PT, R2, R0, 0x2, 0x1f ;  /* 0x0c401f0000027f89 */ /* 0x002e6200000e0000 */
[----:B--2---:R-:W-:Y:S01]  /*126f0*/  F2FP.PACK_AB R27, R7, R46 ;  /* 0x0000002e071b723e */ /* 0x004fe200000000ff */
[--C-:B---3--:R-:W-:Y:S07]  /*12700*/  FFMA.FTZ R40, R202, c[0x0][0x2d0], -R49.reuse ;  /* 0x0000b400ca287a23 */ /* 0x108fee0000010831 */
[----:B------:R2:W-:Y:S01]  /*12710*/  MUFU.EX2 R202, R40 ;  /* 0x0000002800ca7308 */ /* 0x0005e20000000800 */
[----:B-1----:R-:W-:Y:S01]  /*12720*/  FMNMX.FTZ R3, R0, R2, !PT ;  /* 0x0000000200037209 */ /* 0x002fe20007810000 */
[--C-:B------:R-:W-:Y:S01]  /*12730*/  FFMA.FTZ R2, R13, c[0x0][0x2d0], -R49.reuse ;  /* 0x0000b4000d027a23 */ /* 0x100fe20000010831 */
[----:B------:R-:W-:Y:S07]  /*12740*/  FSEL R0, R169, RZ, P2 ;  /* 0x000000ffa9007208 */ /* 0x000fee0001000000 */
[----:B------:R1:W-:Y:S01]  /*12750*/  MUFU.EX2 R16, R2 ;  /* 0x0000000200107308 */ /* 0x0003e20000000800 */
[----:B------:R-:W3:Y:S01]  /*12760*/  SHFL.BFLY PT, R4, R3, 0x1, 0x1f ;  /* 0x0c201f0003047f89 */ /* 0x000ee200000e0000 */
[----:B------:R-:W-:Y:S01]  /*12770*/  FADD.FTZ R0, -R0, R164 ;  /* 0x000000a400007221 */ /* 0x000fe20000010100 */
[----:B------:R-:W-:Y:S03]  /*12780*/  MOV R164, R20 ;  /* 0x0000001400a47202 */ /* 0x000fe60000000f00 */
[----:B------:R-:W-:Y:S02]  /*12790*/  FMUL.FTZ R0, R0, c[0x0][0x2d0] ;  /* 0x0000b40000007a20 */ /* 0x000fe40000410000 */
[----:B--2---:R-:W-:Y:S02]  /*127a0*/  FFMA.FTZ R40, R203, c[0x0][0x2d0], -R49 ;  /* 0x0000b400cb287a23 */ /* 0x004fe40000010831 */
[----:B------:R2:W4:Y:S10]  /*127b0*/  MUFU.EX2 R21, R0 ;  /* 0x0000000000157308 */ /* 0x0005340000000800 */
[----:B------:R-:W-:Y:S01]  /*127c0*/  MUFU.EX2 R201, R40 ;  /* 0x0000002800c97308 */ /* 0x000fe20000000800 */
[----:B-1----:R-:W-:Y:S02]  /*127d0*/  FSEL R2, R168, RZ, P1 ;  /* 0x000000ffa8027208 */ /* 0x002fe40000800000 */
[----:B---3--:R-:W-:Y:S03]  /*127e0*/  FMNMX.FTZ R3, R4, R3, !PT ;  /* 0x0000000304037209 */ /* 0x008fe60007810000 */
[----:B------:R-:W-:Y:S01]  /*127f0*/  FADD.FTZ R2, -R2, R165 ;  /* 0x000000a502027221 */ /* 0x000fe20000010100 */
[----:B------:R-:W-:Y:S01]  /*12800*/  MOV R165, R6 ;  /* 0x0000000600a57202 */ /* 0x000fe20000000f00 */
[----:B------:R-:W-:Y:S02]  /*12810*/  FMUL.FTZ R50, R3, c[0x0][0x2d0] ;  /* 0x0000b40003327a20 */ /* 0x000fe40000410000 */
[----:B------:R-:W-:Y:S01]  /*12820*/  FMUL.FTZ R2, R2, c[0x0][0x2d0] ;  /* 0x0000b40002027a20 */ /* 0x000fe20000410000 */
[----:B--2---:R-:W-:Y:S01]  /*12830*/  FSEL R0, R167, RZ, P0 ;  /* 0x000000ffa7007208 */ /* 0x004fe20000000000 */
        /* <DEDUP_REMOVED lines=12> */
[C---:B------:R-:W-:Y:S01]  /*12900*/  FMUL.FTZ R5, R21.reuse, R177 ;  /* 0x000000b115057220 */ /* 0x040fe20000410000 */
[----:B------:R-:W-:Y:S01]  /*12910*/  MOV R177, R7 ;  /* 0x0000000700b17202 */ /* 0x000fe20000000f00 */
[C---:B------:R-:W-:Y:S02]  /*12920*/  FMUL.FTZ R145, R21.reuse, R145 ;  /* 0x0000009115917220 */ /* 0x040fe40000410000 */
[C---:B------:R-:W-:Y:S02]  /*12930*/  FMUL.FTZ R148, R21.reuse, R148 ;  /* 0x0000009415947220 */ /* 0x040fe40000410000 */
[C---:B------:R-:W-:Y:S02]  /*12940*/  FMUL.FTZ R149, R21.reuse, R149 ;  /* 0x0000009515957220 */ /* 0x040fe40000410000 */
[C---:B------:R-:W-:Y:S01]  /*12950*/  FMUL.FTZ R160, R21.reuse, R160 ;  /* 0x000000a015a07220 */ /* 0x040fe20000410000 */
[----:B------:R4:W-:Y:S01]  /*12960*/  MUFU.EX2 R193, R4 ;  /* 0x0000000400c17308 */ /* 0x0009e20000000800 */
[C---:B------:R-:W-:Y:S02]  /*12970*/  FMUL.FTZ R161, R21.reuse, R161 ;  /* 0x000000a115a17220 */ /* 0x040fe40000410000 */
[C---:B-1----:R-:W-:Y:S01]  /*12980*/  FMUL.FTZ R6, R20.reuse, R178 ;  /* 0x000000b214067220 */ /* 0x042fe20000410000 */
[----:B------:R-:W-:Y:S01]  /*12990*/  MOV R178, R17 ;  /* 0x0000001100b27202 */ /* 0x000fe20000000f00 */
[C---:B------:R-:W-:Y:S01]  /*129a0*/  FMUL.FTZ R7, R20.reuse, R179 ;  /* 0x000000b314077220 */ /* 0x040fe20000410000 */
[----:B------:R-:W-:Y:S01]  /*129b0*/  MOV R179, R16 ;  /* 0x0000001000b37202 */ /* 0x000fe20000000f00 */
[C---:B------:R-:W-:Y:S02]  /*129c0*/  FMUL.FTZ R16, R21.reuse, R188 ;  /* 0x000000bc15107220 */ /* 0x040fe40000410000 */
[----:B------:R-:W-:Y:S01]  /*129d0*/  FMUL.FTZ R17, R21, R189 ;  /* 0x000000bd15117220 */ /* 0x000fe20000410000 */
[----:B------:R-:W-:Y:S01]  /*129e0*/  F2FP.PACK_AB R34, R179, R43 ;  /* 0x0000002bb322723e */ /* 0x000fe200000000ff */
[C---:B------:R-:W-:Y:S01]  /*129f0*/  FMUL.FTZ R18, R20.reuse, R190 ;  /* 0x000000be14127220 */ /* 0x040fe20000410000 */
[----:B------:R-:W-:Y:S01]  /*12a00*/  MOV R203, R179 ;  /* 0x000000b300cb7202 */ /* 0x000fe20000000f00 */
[----:B------:R-:W-:Y:S01]  /*12a10*/  FMUL.FTZ R19, R20, R191 ;  /* 0x000000bf14137220 */ /* 0x000fe20000410000 */
[----:B------:R-:W-:Y:S01]  /*12a20*/  MOV R179, R166 ;  /* 0x000000a600b37202 */ /* 0x000fe20000000f00 */
        /* <DEDUP_REMOVED lines=34> */
[----:B------:R-:W-:Y:S02]  /*12c50*/  FMUL.FTZ R53, R21, R53 ;  /* 0x0000003515357220 */ /* 0x000fe40000410000 */
[C---:B------:R-:W-:Y:S02]  /*12c60*/  FMUL.FTZ R54, R20.reuse, R54 ;  /* 0x0000003614367220 */ /* 0x040fe40000410000 */
[----:B------:R-:W-:Y:S01]  /*12c70*/  FMUL.FTZ R55, R20, R55 ;  /* 0x0000003714377220 */ /* 0x000fe20000410000 */
        /* <DEDUP_REMOVED lines=10> */
[----:B------:R-:W-:Y:S01]  /*12d20*/  FFMA.FTZ R40, R45, c[0x0][0x2d0], -R50 ;  /* 0x0000b4002d287a23 */ /* 0x000fe20000010832 */
        /* <DEDUP_REMOVED lines=65> */
[--C-:B------:R-:W-:Y:S02]  /*13140*/  FFMA.FTZ R36, R195, c[0x0][0x2d0], -R23.reuse ;  /* 0x0000b400c3247a23 */ /* 0x100fe40000010817 */
        /* <DEDUP_REMOVED lines=15> */
[--C-:B------:R-:W-:Y:S02]  /*13240*/  FFMA.FTZ R28, R196, c[0x0][0x2d0], -R48.reuse ;  /* 0x0000b400c41c7a23 */ /* 0x100fe40000010830 */
[C---:B------:R-:W-:Y:S02]  /*13250*/  FMUL.FTZ R99, R20.reuse, R99 ;  /* 0x0000006314637220 */ /* 0x040fe40000410000 */
[C---:B------:R-:W-:Y:S01]  /*13260*/  HMMA.16816.F32 R80, R24.reuse, R30, R80 ;  /* 0x0000001e1850723c */ /* 0x040fe20000001850 */
[----:B------:R2:W-:Y:S03]  /*13270*/  MUFU.EX2 R223, R28 ;  /* 0x0000001c00df7308 */ /* 0x0005e60000000800 */
[C---:B------:R-:W-:Y:S02]  /*13280*/  FMUL.FTZ R100, R21.reuse, R100 ;  /* 0x0000006415647220 */ /* 0x040fe40000410000 */
[----:B------:R-:W-:Y:S02]  /*13290*/  FMUL.FTZ R101, R21, R101 ;  /* 0x0000006515657220 */ /* 0x000fe40000410000 */
[C---:B------:R-:W-:Y:S04]  /*132a0*/  FMUL.FTZ R102, R20.reuse, R102 ;  /* 0x0000006614667220 */ /* 0x040fe80000410000 */
[----:B------:R-:W-:Y:S02]  /*132b0*/  FMUL.FTZ R103, R20, R103 ;  /* 0x0000006714677220 */ /* 0x000fe40000410000 */
[C---:B------:R-:W-:Y:S02]  /*132c0*/  FMUL.FTZ R104, R2.reuse, R104 ;  /* 0x0000006802687220 */ /* 0x040fe40000410000 */
[----:B------:R-:W-:Y:S02]  /*132d0*/  FMUL.FTZ R105, R2, R105 ;  /* 0x0000006902697220 */ /* 0x000fe40000410000 */
[C---:B------:R-:W-:Y:S02]  /*132e0*/  FMUL.FTZ R106, R0.reuse, R106 ;  /* 0x0000006a006a7220 */ /* 0x040fe40000410000 */
[----:B------:R-:W-:Y:S02]  /*132f0*/  FMUL.FTZ R107, R0, R107 ;  /* 0x0000006b006b7220 */ /* 0x000fe40000410000 */
[C---:B------:R-:W-:Y:S02]  /*13300*/  FMUL.FTZ R108, R2.reuse, R108 ;  /* 0x0000006c026c7220 */ /* 0x040fe40000410000 */
[----:B------:R-:W-:Y:S02]  /*13310*/  FMUL.FTZ R109, R2, R109 ;  /* 0x0000006d026d7220 */ /* 0x000fe40000410000 */
[----:B--2---:R-:W-:Y:S02]  /*13320*/  FFMA.FTZ R28, R199, c[0x0][0x2d0], -R23 ;  /* 0x0000b400c71c7a23 */ /* 0x004fe40000010817 */
[C---:B------:R-:W-:Y:S02]  /*13330*/  FMUL.FTZ R110, R0.reuse, R110 ;  /* 0x0000006e006e7220 */ /* 0x040fe40000410000 */
[----:B------:R2:W-:Y:S01]  /*13340*/  MUFU.EX2 R222, R28 ;  /* 0x0000001c00de7308 */ /* 0x0005e20000000800 */
[----:B------:R-:W-:Y:S01]  /*13350*/  FMUL.FTZ R111, R0, R111 ;  /* 0x0000006f006f7220 */ /* 0x000fe20000410000 */
[-C--:B-1----:R-:W-:Y:S03]  /*13360*/  HMMA.16816.F32 R84, R24, R36.reuse, R84 ;  /* 0x000000241854723c */ /* 0x082fe60000001854 */
[C---:B------:R-:W-:Y:S02]  /*13370*/  FMUL.FTZ R112, R21.reuse, R112 ;  /* 0x0000007015707220 */ /* 0x040fe40000410000 */
[C---:B------:R-:W-:Y:S02]  /*13380*/  FMUL.FTZ R113, R21.reuse, R113 ;  /* 0x0000007115717220 */ /* 0x040fe40000410000 */
[C---:B------:R-:W-:Y:S01]  /*13390*/  FMUL.FTZ R114, R20.reuse, R114 ;  /* 0x0000007214727220 */ /* 0x040fe20000410000 */
[C---:B------:R-:W-:Y:S04]  /*133a0*/  HMMA.16816.F32 R88, R32.reuse, R36, R88 ;  /* 0x000000242058723c */ /* 0x040fe80000001858 */
[----:B------:R-:W-:Y:S02]  /*133b0*/  FMUL.FTZ R115, R20, R115 ;  /* 0x0000007314737220 */ /* 0x000fe40000410000 */
[C---:B------:R-:W-:Y:S02]  /*133c0*/  FMUL.FTZ R116, R21.reuse, R116 ;  /* 0x0000007415747220 */ /* 0x040fe40000410000 */
[-C--:B------:R-:W-:Y:S04]  /*133d0*/  HMMA.16816.F32 R92, R32, R38.reuse, R92 ;  /* 0x00000026205c723c */ /* 0x080fe8000000185c */
[----:B------:R-:W-:Y:S01]  /*133e0*/  FFMA.FTZ R36, R200, c[0x0][0x2d0], -R48 ;  /* 0x0000b400c8247a23 */ /* 0x000fe20000010830 */
[----:B--2---:R-:W1:Y:S01]  /*133f0*/  LDSM.16.MT88.4 R28, [R228+0x3880] ;  /* 0x00388000e41c783b */ /* 0x004e620000004200 */
[----:B------:R-:W-:Y:S02]  /*13400*/  FMUL.FTZ R117, R21, R117 ;  /* 0x0000007515757220 */ /* 0x000fe40000410000 */
        /* <DEDUP_REMOVED lines=12> */
[--C-:B--2---:R-:W-:Y:S02]  /*134d0*/  FFMA.FTZ R36, R51, c[0x0][0x2d0], -R49.reuse ;  /* 0x0000b40033247a23 */ /* 0x104fe40000010831 */
[C---:B------:R-:W-:Y:S02]  /*134e0*/  FMUL.FTZ R128, R21.reuse, R128 ;  /* 0x0000008015807220 */ /* 0x040fe40000410000 */
[----:B------:R2:W3:Y:S01]  /*134f0*/  MUFU.EX2 R218, R36 ;  /* 0x0000002400da7308 */ /* 0x0004e20000000800 */
[----:B------:R-:W-:Y:S02]  /*13500*/  FMUL.FTZ R129, R21, R129 ;  /* 0x0000008115817220 */ /* 0x000fe40000410000 */
[C---:B------:R-:W-:Y:S02]  /*13510*/  FMUL.FTZ R130, R20.reuse, R130 ;  /* 0x0000008214827220 */ /* 0x040fe40000410000 */
[----:B------:R-:W-:Y:S01]  /*13520*/  FMUL.FTZ R131, R20, R131 ;  /* 0x0000008314837220 */ /* 0x000fe20000410000 */
[-C--:B-1----:R-:W-:Y:S08]  /*13530*/  HMMA.16816.F32 R100, R24, R28.reuse, R100 ;  /* 0x0000001c1864723c */ /* 0x082ff00000001864 */
[C---:B------:R-:W-:Y:S07]  /*13540*/  HMMA.16816.F32 R104, R32.reuse, R28, R104 ;  /* 0x0000001c2068723c */ /* 0x040fee0000001868 */
[----:B------:R-:W-:Y:S01]  /*13550*/  FFMA.FTZ R28, R204, c[0x0][0x2d0], -R49 ;  /* 0x0000b400cc1c7a23 */ /* 0x000fe20000010831 */
[-C--:B------:R-:W-:Y:S01]  /*13560*/  HMMA.16816.F32 R108, R32, R30.reuse, R108 ;  /* 0x0000001e206c723c */ /* 0x080fe2000000186c */
[----:B--2---:R-:W1:Y:S02]  /*13570*/  LDSM.16.MT88.4 R36, [R227+0x3880] ;  /* 0x00388000e324783b */ /* 0x004e640000004200 */
[----:B------:R2:W4:Y:S01]  /*13580*/  MUFU.EX2 R200, R28 ;  /* 0x0000001c00c87308 */ /* 0x0005220000000800 */
[----:B------:R-:W-:Y:S02]  /*13590*/  MOV R204, R177 ;  /* 0x000000b100cc7202 */ /* 0x000fe40000000f00 */
[----:B------:R-:W-:Y:S02]  /*135a0*/  MOV R177, R164 ;  /* 0x000000a400b17202 */ /* 0x000fe40000000f00 */
[C---:B------:R-:W-:Y:S05]  /*135b0*/  HMMA.16816.F32 R112, R24.reuse, R30, R112 ;  /* 0x0000001e1870723c */ /* 0x040fea0000001870 */
[----:B------:R5:W-:Y:S01]  /*135c0*/  MUFU.EX2 R164, R40 ;  /* 0x0000002800a47308 */ /* 0x000be20000000800 */
[--C-:B--2---:R-:W-:Y:S09]  /*135d0*/  FFMA.FTZ R28, R41, c[0x0][0x2d0], -R50.reuse ;  /* 0x0000b400291c7a23 */ /* 0x104ff20000010832 */
[----:B------:R2:W-:Y:S01]  /*135e0*/  MUFU.EX2 R166, R28 ;  /* 0x0000001c00a67308 */ /* 0x0005e20000000800 */
[----:B-----5:R-:W-:Y:S01]  /*135f0*/  LDSM.16.MT88.4 R40, [R226+0x2880] ;  /* 0x00288000e228783b */ /* 0x020fe20000004200 */
[-C--:B-1----:R-:W-:Y:S08]  /*13600*/  HMMA.16816.F32 R116, R24, R36.reuse, R116 ;  /* 0x000000241874723c */ /* 0x082ff00000001874 */
[C---:B------:R-:W-:Y:S04]  /*13610*/  HMMA.16816.F32 R120, R32.reuse, R36, R120 ;  /* 0x000000242078723c */ /* 0x040fe80000001878 */
[--C-:B--2---:R-:W-:Y:S04]  /*13620*/  FFMA.FTZ R28, R44, c[0x0][0x2d0], -R50.reuse ;  /* 0x0000b4002c1c7a23 */ /* 0x104fe80000010832 */
[-C--:B------:R-:W-:Y:S01]  /*13630*/  HMMA.16816.F32 R124, R32, R38.reuse, R124 ;  /* 0x00000026207c723c */ /* 0x080fe2000000187c */
[----:B------:R-:W-:Y:S01]  /*13640*/  LDSM.16.MT88.4 R44, [R228+0x2880] ;  /* 0x00288000e42c783b */ /* 0x000fe20000004200 */
[----:B------:R1:W2:Y:S02]  /*13650*/  MUFU.EX2 R165, R28 ;  /* 0x0000001c00a57308 */ /* 0x0002a40000000800 */
[----:B------:R-:W-:Y:S03]  /*13660*/  FFMA.FTZ R36, R171, c[0x0][0x2d0], -R50 ;  /* 0x0000b400ab247a23 */ /* 0x000fe60000010832 */
[----:B---3--:R-:W-:Y:S01]  /*13670*/  F2FP.PACK_AB R32, R202, R218 ;  /* 0x000000daca20723e */ /* 0x008fe200000000ff */
[----:B------:R-:W-:Y:S04]  /*13680*/  HMMA.16816.F32 R128, R24, R38, R128 ;  /* 0x000000261880723c */ /* 0x000fe80000001880 */
[----:B------:R3:W5:Y:S01]  /*13690*/  MUFU.EX2 R51, R36 ;  /* 0x0000002400337308 */ /* 0x0007620000000800 */
[----:B----4-:R-:W-:Y:S02]  /*136a0*/  F2FP.PACK_AB R34, R200, R201 ;  /* 0x000000c9c822723e */ /* 0x010fe400000000ff */
[----:B------:R-:W-:Y:S02]  /*136b0*/  F2FP.PACK_AB R24, R251, R252 ;  /* 0x000000fcfb18723e */ /* 0x000fe400000000ff */
[----:B------:R-:W-:Y:S03]  /*136c0*/  F2FP.PACK_AB R25, R223, R250 ;  /* 0x000000fadf19723e */ /* 0x000fe600000000ff */
[----:B------:R-:W-:Y:S02]  /*136d0*/  F2FP.PACK_AB R26, R221, R222 ;  /* 0x000000dedd1a723e */ /* 0x000fe400000000ff */
[----:B------:R-:W-:Y:S01]  /*136e0*/  F2FP.PACK_AB R27, R219, R220 ;  /* 0x000000dcdb1b723e */ /* 0x000fe200000000ff */
[----:B-1----:R-:W1:Y:S01]  /*136f0*/  LDSM.16.MT88.4 R28, [R225+0x2880] ;  /* 0x00288000e11c783b */ /* 0x002e620000004200 */
[----:B--2---:R-:W-:Y:S07]  /*13700*/  F2FP.PACK_AB R33, R165, R166 ;  /* 0x000000a6a521723e */ /* 0x004fee00000000ff */
[----:B---3--:R-:W2:Y:S01]  /*13710*/  LDSM.16.MT88.4 R36, [R227+0x2880] ;  /* 0x00288000e324783b */ /* 0x008ea20000004200 */
[----:B-----5:R-:W-:Y:S01]  /*13720*/  F2FP.PACK_AB R35, R51, R164 ;  /* 0x000000a43323723e */ /* 0x020fe200000000ff */
        /* <DEDUP_REMOVED lines=14> */
[--C-:B---3--:R-:W-:Y:S02]  /*13810*/  FFMA.FTZ R40, R209, c[0x0][0x2d0], -R23.reuse ;  /* 0x0000b400d1287a23 */ /* 0x108fe40000010817 */
[----:B------:R-:W3:Y:S02]  /*13820*/  LDL.LU R209, [R1+0x18] ;  /* 0x0000180001d17983 */ /* 0x000ee40000300800 */
[-C--:B------:R-:W-:Y:S01]  /*13830*/  HMMA.16816.F32 R156, R32, R46.reuse, R156 ;  /* 0x0000002e209c723c */ /* 0x080fe2000000189c */
[----:B------:R4:W-:Y:S07]  /*13840*/  MUFU.EX2 R199, R40 ;  /* 0x0000002800c77308 */ /* 0x0009ee0000000800 */
[C---:B------:R-:W-:Y:S08]  /*13850*/  HMMA.16816.F32 R160, R24.reuse, R46, R160 ;  /* 0x0000002e18a0723c */ /* 0x040ff000000018a0 */
[-C--:B--2---:R-:W-:Y:S08]  /*13860*/  HMMA.16816.F32 R52, R24, R36.reuse, R52 ;  /* 0x000000241834723c */ /* 0x084ff00000001834 */
[C---:B------:R-:W-:Y:S01]  /*13870*/  HMMA.16816.F32 R56, R32.reuse, R36, R56 ;  /* 0x000000242038723c */ /* 0x040fe20000001838 */
[----:B----4-:R-:W2:Y:S06]  /*13880*/  LDSM.16.MT88.4 R40, [R226+0x4080] ;  /* 0x00408000e228783b */ /* 0x010eac0000004200 */
        /* <DEDUP_REMOVED lines=13> */
[-C--:B--2---:R-:W-:Y:S08]  /*13960*/  HMMA.16816.F32 R84, R24, R40.reuse, R84 ;  /* 0x000000281854723c */ /* 0x084ff00000001854 */
        /* <DEDUP_REMOVED lines=11> */
[--C-:B--2---:R-:W-:Y:S01]  /*13a20*/  FFMA.FTZ R23, R210, c[0x0][0x2d0], -R48.reuse ;  /* 0x0000b400d2177a23 */ /* 0x104fe20000010830 */
[----:B------:R-:W-:Y:S01]  /*13a30*/  MOV R210, R179 ;  /* 0x000000b300d27202 */ /* 0x000fe20000000f00 */
[----:B------:R-:W-:Y:S01]  /*13a40*/  FFMA.FTZ R48, R214, c[0x0][0x2d0], -R48 ;  /* 0x0000b400d6307a23 */ /* 0x000fe20000010830 */
[----:B------:R-:W-:Y:S01]  /*13a50*/  MOV R214, R170 ;  /* 0x000000aa00d67202 */ /* 0x000fe20000000f00 */
[----:B------:R2:W-:Y:S10]  /*13a60*/  MUFU.EX2 R171, R23 ;  /* 0x0000001700ab7308 */ /* 0x0005f40000000800 */
[----:B------:R-:W-:Y:S01]  /*13a70*/  MUFU.EX2 R170, R48 ;  /* 0x0000003000aa7308 */ /* 0x000fe20000000800 */
[--C-:B--2---:R-:W-:Y:S01]  /*13a80*/  FFMA.FTZ R23, R211, c[0x0][0x2d0], -R49.reuse ;  /* 0x0000b400d3177a23 */ /* 0x104fe20000010831 */
[-C--:B-1----:R-:W-:Y:S01]  /*13a90*/  HMMA.16816.F32 R100, R24, R36.reuse, R100 ;  /* 0x000000241864723c */ /* 0x082fe20000001864 */
[----:B------:R-:W2:Y:S07]  /*13aa0*/  LDL.LU R211, [R1+0x14] ;  /* 0x0000140001d37983 */ /* 0x000eae0000300800 */
        /* <DEDUP_REMOVED lines=59> */
[----:B------:R-:W-:Y:S01]  /*13e60*/  FFMA.FTZ R4, R2, R211, R212 ;  /* 0x000000d302047223 */ /* 0x000fe200000100d4 */
[-C--:B------:R-:W-:Y:S04]  /*13e70*/  HMMA.16816.F32 R76, R28, R6.reuse, R76 ;  /* 0x000000061c4c723c */ /* 0x080fe8000000184c */
[----:B------:R-:W-:Y:S04]  /*13e80*/  FADD.FTZ R4, R217, R4 ;  /* 0x00000004d9047221 */ /* 0x000fe80000010000 */
[C---:B------:R-:W-:Y:S04]  /*13e90*/  HMMA.16816.F32 R80, R24.reuse, R6, R80 ;  /* 0x000000061850723c */ /* 0x040fe80000001850 */
[----:B------:R-:W-:Y:S02]  /*13ea0*/  FADD.FTZ R5, R205, R4 ;  /* 0x00000004cd057221 */ /* 0x000fe40000010000 */
[----:B---3--:R-:W-:Y:S02]  /*13eb0*/  FFMA.FTZ R4, R0, R209, R175 ;  /* 0x000000d100047223 */ /* 0x008fe400000100af */
        /* <DEDUP_REMOVED lines=65> */
.L_x_1127:
[----:B-1----:R-:W2:Y:S04]  /*142d0*/  LDL.LU R0, [R1+0x10] ;  /* 0x0000100001007983 */ /* 0x002ea80000300800 */
[----:B------:R-:W3:Y:S04]  /*142e0*/  LDL.LU R4, [R1+0xc] ;  /* 0x00000c0001047983 */ /* 0x000ee80000300800 */
[----:B------:R-:W4:Y:S04]  /*142f0*/  LDL.LU R5, [R1+0x14] ;  /* 0x0000140001057983 */ /* 0x000f280000300800 */
[----:B------:R-:W4:Y:S01]  /*14300*/  LDL.LU R2, [R1+0x18] ;  /* 0x0000180001027983 */ /* 0x000f220000300800 */
[----:B------:R-:W-:-:S03]  /*14310*/  PLOP3.LUT P4, PT, PT, PT, PT, 0x8, 0x0 ;  /* 0x000000000000781c */ /* 0x000fc60003f8e170 */
        /* <DEDUP_REMOVED lines=18> */
[----:B------:R-:W-:Y:S02]  /*14440*/  FSETP.NE.FTZ.AND P2, PT, R9, RZ, PT ;  /* 0x000000ff0900720b */ /* 0x000fe40003f55000 */
[----:B------:R-:W-:Y:S01]  /*14450*/  MOV R2, RZ ;  /* 0x000000ff00027202 */ /* 0x000fe20000000f00 */
[----:B----4-:R-:W-:Y:S01]  /*14460*/  FADD.FTZ R6, R5, R6 ;  /* 0x0000000605067221 */ /* 0x010fe20000010000 */
[----:B------:R-:W-:-:S05]  /*14470*/  FSETP.NE.FTZ.AND P1, PT, R7, RZ, PT ;  /* 0x000000ff0700720b */ /* 0x000fca0003f35000 */
[----:B------:R-:W1:Y:S01]  /*14480*/  @P3 MUFU.RCP R0, R11 ;  /* 0x0000000b00003308 */ /* 0x000e620000001000 */
[----:B------:R-:W-:-:S07]  /*14490*/  FSETP.NE.FTZ.AND P0, PT, R6, RZ, PT ;  /* 0x000000ff0600720b */ /* 0x000fce0003f15000 */
[----:B------:R-:W2:Y:S06]  /*144a0*/  @P2 MUFU.RCP R4, R9 ;  /* 0x0000000900042308 */ /* 0x000eac0000001000 */
[----:B------:R-:W-:Y:S01]  /*144b0*/  @P0 MOV R8, 0x3f317218 ;  /* 0x3f31721800080802 */ /* 0x000fe20000000f00 */
[C---:B-1----:R-:W-:Y:S01]  /*144c0*/  FMUL.FTZ R176, R0.reuse, R176 ;  /* 0x000000b000b07220 */ /* 0x042fe20000410000 */
[----:B------:R-:W1:Y:S01]  /*144d0*/  @P1 MUFU.RCP R2, R7 ;  /* 0x0000000700021308 */ /* 0x000e620000001000 */
        /* <DEDUP_REMOVED lines=16> */
[C---:B------:R-:W-:Y:S01]  /*145e0*/  FMUL.FTZ R24, R0.reuse, R64 ;  /* 0x0000004000187220 */ /* 0x040fe20000410000 */
[----:B------:R-:W-:Y:S01]  /*145f0*/  MOV R64, 0xff800000 ;  /* 0xff80000000407802 */ /* 0x000fe20000000f00 */
[C---:B------:R-:W-:Y:S01]  /*14600*/  FMUL.FTZ R41, R0.reuse, R65 ;  /* 0x0000004100297220 */ /* 0x040fe20000410000 */
[----:B------:R-:W-:Y:S01]  /*14610*/  MOV R65, 0xff800000 ;  /* 0xff80000000417802 */ /* 0x000fe20000000f00 */
        /* <DEDUP_REMOVED lines=16> */
[----:B------:R-:W-:Y:S01]  /*14720*/  MOV R0, RZ ;  /* 0x000000ff00007202 */ /* 0x000fe20000000f00 */
[C---:B--2---:R-:W-:Y:S02]  /*14730*/  FMUL.FTZ R15, R4.reuse, R54 ;  /* 0x00000036040f7220 */ /* 0x044fe40000410000 */
[----:B------:R-:W-:Y:S02]  /*14740*/  FMUL.FTZ R43, R4, R55 ;  /* 0x00000037042b7220 */ /* 0x000fe40000410000 */
[C---:B-1----:R-:W-:Y:S01]  /*14750*/  FMUL.FTZ R180, R2.reuse, R180 ;  /* 0x000000b402b47220 */ /* 0x042fe20000410000 */
[----:B------:R-:W1:Y:S01]  /*14760*/  @P0 MUFU.RCP R0, R6 ;  /* 0x0000000600000308 */ /* 0x000e620000001000 */
[----:B------:R-:W-:-:S02]  /*14770*/  FMUL.FTZ R181, R2, R181 ;  /* 0x000000b502b57220 */ /* 0x000fc40000410000 */
[C---:B------:R-:W-:Y:S02]  /*14780*/  FMUL.FTZ R184, R2.reuse, R184 ;  /* 0x000000b802b87220 */ /* 0x040fe40000410000 */
[C---:B------:R-:W-:Y:S02]  /*14790*/  FMUL.FTZ R55, R2.reuse, R185 ;  /* 0x000000b902377220 */ /* 0x040fe40000410000 */
[C---:B------:R-:W-:Y:S01]  /*147a0*/  FMUL.FTZ R136, R2.reuse, R136 ;  /* 0x0000008802887220 */ /* 0x040fe20000410000 */
[----:B------:R-:W2:Y:S01]  /*147b0*/  @P0 MUFU.LG2 R6, R6 ;  /* 0x0000000600060308 */ /* 0x000ea20000000c00 */
        /* <DEDUP_REMOVED lines=61> */
[C---:B-1----:R-:W-:Y:S02]  /*14b90*/  FMUL.FTZ R182, R0.reuse, R182 ;  /* 0x000000b600b67220 */ /* 0x042fe40000410000 */
        /* <DEDUP_REMOVED lines=38> */
[----:B--2---:R-:W-:-:S02]  /*14e00*/  @P0 FMUL.FTZ R4, R6, 0.69314718246459960938 ;  /* 0x3f31721806040820 */ /* 0x004fc40000410000 */
[----:B------:R-:W-:Y:S02]  /*14e10*/  @P0 FMUL.FTZ R0, R8, c[0x0][0x2d0] ;  /* 0x0000b40008000a20 */ /* 0x000fe40000410000 */
[----:B------:R-:W-:Y:S02]  /*14e20*/  @P3 FFMA.FTZ R64, R10, R169, R11 ;  /* 0x000000a90a403223 */ /* 0x000fe4000001000b */
[----:B------:R-:W-:Y:S02]  /*14e30*/  @P2 FFMA.FTZ R65, R5, R168, R9 ;  /* 0x000000a805412223 */ /* 0x000fe40000010009 */
[----:B------:R-:W-:Y:S02]  /*14e40*/  @P1 FFMA.FTZ R66, R2, R167, R7 ;  /* 0x000000a702421223 */ /* 0x000fe40000010007 */
[----:B------:R-:W-:Y:S02]  /*14e50*/  @P0 FFMA.FTZ R67, R0, R3, R4 ;  /* 0x0000000300430223 */ /* 0x000fe40000010004 */
.L_x_1065:
        /* <DEDUP_REMOVED lines=197> */
.L_x_1147:
[----:B---3--:R-:W-:Y:S01]  /*15ab0*/  LOP3.LUT R0, R61, 0xffffffe0, RZ, 0xc0, !PT ;  /* 0xffffffe03d007812 */ /* 0x008fe200078ec0ff */
[----:B------:R-:W-:Y:S01]  /*15ac0*/  IMAD.MOV.U32 R3, RZ, RZ, c[0x0][0x4e8] ;  /* 0x00013a00ff037624 */ /* 0x000fe200078e00ff */
[----:B------:R-:W-:Y:S01]  /*15ad0*/  SHF.R.S32.HI R2, RZ, 0x1f, R59 ;  /* 0x0000001fff027819 */ /* 0x000fe2000001143b */
[----:B------:R-:W1:Y:S01]  /*15ae0*/  S2R R76, SR_CTAID.X ;  /* 0x00000000004c7919 */ /* 0x000e620000002500 */
[----:B------:R-:W-:Y:S01]  /*15af0*/  ULDC.64 UR4, c[0x0][0x490] ;  /* 0x0001240000047ab9 */ /* 0x000fe20000000a00 */
[----:B------:R-:W-:Y:S01]  /*15b00*/  IMAD.IADD R5, R69, 0x1, -R0 ;  /* 0x0000000145057824 */ /* 0x000fe200078e0a00 */
[----:B------:R-:W-:Y:S01]  /*15b10*/  LEA.HI R0, R29, R29, RZ, 0x1 ;  /* 0x0000001d1d007211 */ /* 0x000fe200078f08ff */
[----:B------:R-:W-:Y:S01]  /*15b20*/  UIMAD UR6, UR8, UR4, URZ ;  /* 0x00000004080672a4 */ /* 0x000fe2000f8e023f */
[----:B------:R-:W-:Y:S01]  /*15b30*/  LEA.HI R2, R2, R59, RZ, 0x2 ;  /* 0x0000003b02027211 */ /* 0x000fe200078f10ff */
[----:B------:R-:W-:Y:S01]  /*15b40*/  USHF.R.S32.HI UR9, URZ, 0x1f, UR13 ;  /* 0x0000001f3f097899 */ /* 0x000fe2000801140d */
[----:B------:R-:W-:Y:S01]  /*15b50*/  SHF.R.S32.HI R6, RZ, 0x1f, R5 ;  /* 0x0000001fff067819 */ /* 0x000fe20000011405 */
[----:B------:R-:W-:Y:S01]  /*15b60*/  UMOV UR16, UR14 ;  /* 0x0000000e00107c82 */ /* 0x000fe20008000000 */
[----:B------:R-:W-:Y:S01]  /*15b70*/  ISETP.NE.AND P2, PT, R3, 0x1, PT ;  /* 0x000000010300780c */ /* 0x000fe20003f45270 */
[----:B------:R-:W-:Y:S01]  /*15b80*/  UMOV UR17, UR15 ;  /* 0x0000000f00117c82 */ /* 0x000fe20008000000 */
[C---:B------:R-:W-:Y:S01]  /*15b90*/  LOP3.LUT R3, R0.reuse, 0x1ffffffe, RZ, 0xc0, !PT ;  /* 0x1ffffffe00037812 */ /* 0x040fe200078ec0ff */
[----:B------:R-:W-:Y:S01]  /*15ba0*/  IMAD.SHL.U32 R0, R0, 0x20, RZ ;  /* 0x0000002000007824 */ /* 0x000fe200078e00ff */
[----:B------:R-:W-:Y:S01]  /*15bb0*/  LOP3.LUT R2, R2, 0xffffffc, RZ, 0xc0, !PT ;  /* 0x0ffffffc02027812 */ /* 0x000fe200078ec0ff */
[----:B------:R-:W-:Y:S01]  /*15bc0*/  UIMAD.WIDE.U32 UR16, UR10, UR4, UR16 ;  /* 0x000000040a1072a5 */ /* 0x000fe2000f8e0010 */
[----:B------:R-:W-:Y:S01]  /*15bd0*/  LEA.HI R6, R6, R5, RZ, 0x2 ;  /* 0x0000000506067211 */ /* 0x000fe200078f10ff */
[----:B------:R-:W-:Y:S01]  /*15be0*/  IMAD.IADD R4, R29, 0x1, -R3 ;  /* 0x000000011d047824 */ /* 0x000fe200078e0a03 */
[----:B------:R-:W-:Y:S01]  /*15bf0*/  LOP3.LUT R0, R0, 0xffffffc0, RZ, 0xc0, !PT ;  /* 0xffffffc000007812 */ /* 0x000fe200078ec0ff */
[----:B------:R-:W-:Y:S01]  /*15c00*/  IMAD.IADD R2, R59, 0x1, -R2 ;  /* 0x000000013b027824 */ /* 0x000fe200078e0a02 */
[----:B------:R-:W-:Y:S01]  /*15c10*/  SHF.R.S32.HI R3, RZ, 0x2, R6 ;  /* 0x00000002ff037819 */ /* 0x000fe20000011406 */
[----:B------:R-:W-:Y:S01]  /*15c20*/  UIMAD UR6, UR10, UR5, UR6 ;  /* 0x000000050a0672a4 */ /* 0x000fe2000f8e0206 */
[-C--:B------:R-:W-:Y:S01]  /*15c30*/  LEA.HI R7, R63, R69.reuse, RZ, 0x3 ;  /* 0x000000453f077211 */ /* 0x080fe200078f18ff */
[----:B------:R-:W-:Y:S01]  /*15c40*/  IMAD R0, R4, 0x8, R0 ;  /* 0x0000000804007824 */ /* 0x000fe200078e0200 */
[----:B------:R-:W-:Y:S01]  /*15c50*/  USEL UR9, UR9, URZ, !UP1 ;  /* 0x0000003f09097287 */ /* 0x000fe2000c800000 */
[----:B------:R-:W-:Y:S01]  /*15c60*/  IMAD R15, R2, 0x10, R3 ;  /* 0x00000010020f7824 */ /* 0x000fe200078e0203 */
[----:B------:R-:W-:Y:S01]  /*15c70*/  ULDC.64 UR4, c[0x0][0x498] ;  /* 0x0001260000047ab9 */ /* 0x000fe20000000a00 */
[----:B------:R-:W-:Y:S01]  /*15c80*/  LOP3.LUT R6, R7, 0xfffffff8, RZ, 0xc0, !PT ;  /* 0xfffffff807067812 */ /* 0x000fe200078ec0ff */
[----:B------:R-:W-:Y:S01]  /*15c90*/  USEL UR13, UR13, URZ, !UP1 ;  /* 0x0000003f0d0d7287 */ /* 0x000fe2000c800000 */
[----:B------:R-:W-:Y:S01]  /*15ca0*/  IMAD.IADD R2, R15, 0x1, R0 ;  /* 0x000000010f027824 */ /* 0x000fe200078e0200 */
[----:B------:R-:W-:Y:S01]  /*15cb0*/  UIMAD UR11, UR9, UR4, URZ ;  /* 0x00000004090b72a4 */ /* 0x000fe2000f8e023f */
[----:B------:R-:W-:Y:S01]  /*15cc0*/  SHF.R.S32.HI R19, RZ, 0x3, R7 ;  /* 0x00000003ff137819 */ /* 0x000fe20000011407 */
[----:B------:R-:W-:Y:S01]  /*15cd0*/  UIADD3 UR7, UR17, UR6, URZ ;  /* 0x0000000611077290 */ /* 0x000fe2000fffe03f */
[----:B-1----:R-:W-:Y:S01]  /*15ce0*/  IMAD R2, R76, 0x80, R2 ;  /* 0x000000804c027824 */ /* 0x002fe200078e0202 */
[----:B------:R-:W-:Y:S01]  /*15cf0*/  UIMAD UR11, UR13, UR5, UR11 ;  /* 0x000000050d0b72a4 */ /* 0x000fe2000f8e020b */
[----:B------:R-:W-:Y:S01]  /*15d00*/  IMAD.IADD R6, R69, 0x1, -R6 ;  /* 0x0000000145067824 */ /* 0x000fe200078e0a06 */
[----:B------:R-:W-:Y:S01]  /*15d10*/  UMOV UR6, UR16 ;  /* 0x0000001000067c82 */ /* 0x000fe20008000000 */
[----:B------:R-:W-:Y:S01]  /*15d20*/  @P2 IMAD.HI.U32 R3, R2, c[0x0][0x4ec], RZ ;  /* 0x00013b0002032a27 */ /* 0x000fe200078e00ff */
[----:B------:R-:W-:Y:S01]  /*15d30*/  UIMAD.WIDE.U32 UR18, UR13, UR4, UR6 ;  /* 0x000000040d1272a5 */ /* 0x000fe2000f8e0006 */
[----:B------:R-:W-:Y:S01]  /*15d40*/  LOP3.LUT P0, RZ, R5, 0x3, RZ, 0xc0, !PT ;  /* 0x0000000305ff7812 */ /* 0x000fe2000780c0ff */
[----:B------:R-:W-:Y:S01]  /*15d50*/  BSSY B0, `(.L_x_1148) ;  /* 0x0000074000007945 */ /* 0x000fe20003800000 */
[----:B------:R-:W-:Y:S01]  /*15d60*/  IMAD.MOV.U32 R0, RZ, RZ, R2 ;  /* 0x000000ffff007224 */ /* 0x000fe200078e0002 */
[----:B------:R-:W-:Y:S01]  /*15d70*/  @P2 SHF.R.U32.HI R0, RZ, c[0x0][0x4f0], R3 ;  /* 0x00013c00ff002a19 */ /* 0x000fe20000011603 */
[----:B------:R-:W-:Y:S01]  /*15d80*/  ULDC.64 UR6, c[0x0][0x3a0] ;  /* 0x0000e80000067ab9 */ /* 0x000fe20000000a00 */
[----:B------:R-:W-:Y:S01]  /*15d90*/  IMAD R15, R76, 0x80, R15 ;  /* 0x000000804c0f7824 */ /* 0x000fe200078e020f */
[----:B------:R-:W-:Y:S01]  /*15da0*/  UIMAD.WIDE.U32 UR16, UR14, UR6, URZ ;  /* 0x000000060e1072a5 */ /* 0x000fe2000f8e003f */
[----:B------:R-:W-:Y:S01]  /*15db0*/  IADD3 R8, P1, R0, UR18, RZ ;  /* 0x0000001200087c10 */ /* 0x000fe2000ff3e0ff */
[----:B------:R-:W-:Y:S01]  /*15dc0*/  IMAD.MOV R3, RZ, RZ, -R0 ;  /* 0x000000ffff037224 */ /* 0x000fe200078e0a00 */
[----:B------:R-:W-:Y:S01]  /*15dd0*/  UIMAD UR6, UR15, UR6, URZ ;  /* 0x000000060f0672a4 */ /* 0x000fe2000f8e023f */
[----:B-----5:R-:W-:Y:S01]  /*15de0*/  IMAD R17, R17, c[0x0][0x4e8], RZ ;  /* 0x00013a0011117a24 */ /* 0x020fe200078e02ff */
[----:B------:R-:W-:Y:S01]  /*15df0*/  ULDC.64 UR4, c[0x0][0x3e8] ;  /* 0x0000fa0000047ab9 */ /* 0x000fe20000000a00 */
[----:B------:R-:W-:Y:S01]  /*15e00*/  IMAD R4, R3, c[0x0][0x4e8], R2 ;  /* 0x00013a0003047a24 */ /* 0x000fe200078e0202 */
[----:B------:R-:W-:Y:S01]  /*15e10*/  SHF.R.S32.HI R3, RZ, 0x1f, R0 ;  /* 0x0000001fff037819 */ /* 0x000fe20000011400 */
[----:B------:R-:W-:Y:S01]  /*15e20*/  IMAD.U32 R2, RZ, RZ, UR11 ;  /* 0x0000000bff027e24 */ /* 0x000fe2000f8e00ff */
[----:B------:R-:W-:Y:S01]  /*15e30*/  UIMAD UR6, UR14, UR7, UR6 ;  /* 0x000000070e0672a4 */ /* 0x000fe2000f8e0206 */
[----:B------:R-:W-:Y:S01]  /*15e40*/  IMAD.SHL.U32 R0, R19, 0x40, RZ ;  /* 0x0000004013007824 */ /* 0x000fe200078e00ff */
[----:B------:R-:W-:Y:S01]  /*15e50*/  UIMAD UR8, UR8, UR4, URZ ;  /* 0x00000004080872a4 */ /* 0x000fe2000f8e023f */
[----:B------:R-:W-:Y:S01]  /*15e60*/  LEA.HI R21, R63, R69, RZ, 0x6 ;  /* 0x000000453f157211 */ /* 0x000fe200078f30ff */
[----:B------:R-:W-:Y:S01]  /*15e70*/  UIADD3 UR7, UR17, UR6, URZ ;  /* 0x0000000611077290 */ /* 0x000fe2000fffe03f */
[----:B------:R-:W-:Y:S01]  /*15e80*/  IADD3.X R9, R3, UR19, R2, P1, !PT ;  /* 0x0000001303097c10 */ /* 0x000fe20008ffe402 */
[----:B------:R-:W-:Y:S01]  /*15e90*/  UIMAD UR5, UR10, UR5, UR8 ;  /* 0x000000050a0572a4 */ /* 0x000fe2000f8e0208 */
[C---:B------:R-:W-:Y:S01]  /*15ea0*/  LEA R2, R6.reuse, R19, 0x4 ;  /* 0x0000001306027211 */ /* 0x040fe200078e20ff */
[----:B------:R-:W-:Y:S01]  /*15eb0*/  IMAD.SHL.U32 R6, R6, 0x8, RZ ;  /* 0x0000000806067824 */ /* 0x000fe200078e00ff */
[----:B------:R-:W-:Y:S01]  /*15ec0*/  LOP3.LUT R0, R0, 0x1c0, RZ, 0xc0, !PT ;  /* 0x000001c000007812 */ /* 0x000fe200078ec0ff */
[----:B------:R-:W-:Y:S01]  /*15ed0*/  UMOV UR6, UR16 ;  /* 0x0000001000067c82 */ /* 0x000fe20008000000 */
[----:B------:R-:W-:Y:S01]  /*15ee0*/  ISETP.GE.OR P3, PT, R15, R17, P0 ;  /* 0x000000110f00720c */ /* 0x000fe20000766670 */
[----:B------:R-:W-:Y:S01]  /*15ef0*/  IMAD R5, R76, 0x80, R2 ;  /* 0x000000804c057824 */ /* 0x000fe200078e0202 */
[----:B------:R-:W-:Y:S01]  /*15f00*/  SHF.R.U32.HI R7, RZ, 0x3, R0 ;  /* 0x00000003ff077819 */ /* 0x000fe20000011600 */
[----:B------:R-:W-:Y:S01]  /*15f10*/  UIMAD.WIDE.U32 UR10, UR10, UR4, UR6 ;  /* 0x000000040a0a72a5 */ /* 0x000fe2000f8e0006 */
[----:B------:R-:W-:Y:S01]  /*15f20*/  LOP3.LUT R0, R0, 0x38, R6, 0xf8, !PT ;  /* 0x0000003800007812 */ /* 0x000fe200078ef806 */
[----:B------:R-:W-:Y:S01]  /*15f30*/  @P2 IMAD.HI.U32 R3, R5, c[0x0][0x4ec], RZ ;  /* 0x00013b0005032a27 */ /* 0x000fe200078e00ff */
[----:B------:R-:W-:Y:S01]  /*15f40*/  SHF.R.S32.HI R2, RZ, 0x1f, R4 ;  /* 0x0000001fff027819 */ /* 0x000fe20000011404 */
[----:B------:R-:W-:Y:S01]  /*15f50*/  UIADD3 UR11, UR11, UR5, URZ ;  /* 0x000000050b0b7290 */ /* 0x000fe2000fffe03f */
[----:B------:R-:W-:Y:S01]  /*15f60*/  LOP3.LUT R20, R0, R7, RZ, 0x3c, !PT ;  /* 0x0000000700147212 */ /* 0x000fe200078e3cff */
[----:B------:R-:W-:Y:S01]  /*15f70*/  IMAD.MOV.U32 R14, RZ, RZ, R5 ;  /* 0x000000ffff0e7224 */ /* 0x000fe200078e0005 */
[----:B------:R-:W-:Y:S01]  /*15f80*/  @P2 SHF.R.U32.HI R14, RZ, c[0x0][0x4f0], R3 ;  /* 0x00013c00ff0e2a19 */ /* 0x000fe20000011603 */
[----:B------:R-:W-:Y:S01]  /*15f90*/  IMAD R0, R2, c[0x0][0x488], RZ ;  /* 0x0001220002007a24 */ /* 0x000fe200078e02ff */
[----:B------:R-:W-:Y:S01]  /*15fa0*/  ULDC.64 UR4, c[0x0][0x3f0] ;  /* 0x0000fc0000047ab9 */ /* 0x000fe20000000a00 */
[C---:B------:R-:W-:Y:S01]  /*15fb0*/  IMAD.WIDE.U32 R2, R4.reuse, c[0x0][0x488], R8 ;  /* 0x0001220004027a25 */ /* 0x040fe200078e0008 */
[----:B------:R-:W-:Y:S01]  /*15fc0*/  UIMAD UR9, UR9, UR4, URZ ;  /* 0x00000004090972a4 */ /* 0x000fe2000f8e023f */
[----:B------:R-:W-:Y:S01]  /*15fd0*/  IADD3 R8, R15, 0x8, RZ ;  /* 0x000000080f087810 */ /* 0x000fe20007ffe0ff */
[----:B------:R-:W-:Y:S01]  /*15fe0*/  UIMAD.WIDE.U32 UR10, UR13, UR4, UR10 ;  /* 0x000000040d0a72a5 */ /* 0x000fe2000f8e000a */
[----:B------:R-:W-:Y:S01]  /*15ff0*/  IMAD R0, R4, c[0x0][0x48c], R0 ;  /* 0x0001230004007a24 */ /* 0x000fe200078e0200 */
[----:B------:R-:W-:Y:S01]  /*16000*/  LEA R4, P1, R2, c[0x0][0x450], 0x2 ;  /* 0x0001140002047a11 */ /* 0x000fe200078210ff */
[----:B------:R-:W-:Y:S01]  /*16010*/  UIMAD UR5, UR13, UR5, UR9 ;  /* 0x000000050d0572a4 */ /* 0x000fe2000f8e0209 */
[----:B------:R-:W-:Y:S01]  /*16020*/  SHF.R.S32.HI R9, RZ, 0x1f, R14 ;  /* 0x0000001fff097819 */ /* 0x000fe2000001140e */
[----:B------:R-:W-:Y:S01]  /*16030*/  IMAD.IADD R0, R3, 0x1, R0 ;  /* 0x0000000103007824 */ /* 0x000fe200078e0200 */
[----:B------:R-:W-:Y:S01]  /*16040*/  ISETP.GE.OR P2, PT, R8, R17, P0 ;  /* 0x000000110800720c */ /* 0x000fe20000746670 */
[----:B------:R-:W-:Y:S01]  /*16050*/  IMAD.MOV R7, RZ, RZ, -R14 ;  /* 0x000000ffff077224 */ /* 0x000fe200078e0a0e */
[----:B------:R-:W-:Y:S01]  /*16060*/  UIADD3 UR5, UR11, UR5, URZ ;  /* 0x000000050b057290 */ /* 0x000fe2000fffe03f */
[----:B------:R-:W-:Y:S01]  /*16070*/  IMAD R16, R9, c[0x0][0x3e0], RZ ;  /* 0x0000f80009107a24 */ /* 0x000fe200078e02ff */
[----:B------:R-:W-:Y:S01]  /*16080*/  LEA.HI.X R0, R2, c[0x0][0x454], R0, 0x2, P1 ;  /* 0x0001150002007a11 */ /* 0x000fe200008f1400 */
        /* <DEDUP_REMOVED lines=64> */
.L_x_1149:
[----:B--234-:R-:W-:Y:S05]  /*16490*/  BSYNC B0 ;  /* 0x0000000000007941 */ /* 0x01cfea0003800000 */
.L_x_1148:
        /* <DEDUP_REMOVED lines=16> */
.L_x_1151:
[----:B------:R-:W-:Y:S05]  /*165a0*/  BSYNC B0 ;  /* 0x0000000000007941 */ /* 0x000fea0003800000 */
.L_x_1150:
        /* <DEDUP_REMOVED lines=16> */
.L_x_1153:
[----:B------:R-:W-:Y:S05]  /*166b0*/  BSYNC B0 ;  /* 0x0000000000007941 */ /* 0x000fea0003800000 */
.L_x_1152:
        /* <DEDUP_REMOVED lines=16> */
.L_x_1155:
[----:B------:R-:W-:Y:S05]  /*167c0*/  BSYNC B0 ;  /* 0x0000000000007941 */ /* 0x000fea0003800000 */
.L_x_1154:
        /* <DEDUP_REMOVED lines=16> */
.L_x_1157:
[----:B------:R-:W-:Y:S05]  /*168d0*/  BSYNC B0 ;  /* 0x0000000000007941 */ /* 0x000fea0003800000 */
.L_x_1156:
        /* <DEDUP_REMOVED lines=16> */
.L_x_1159:
[----:B------:R-:W-:Y:S05]  /*169e0*/  BSYNC B0 ;  /* 0x0000000000007941 */ /* 0x000fea0003800000 */
.L_x_1158:
        /* <DEDUP_REMOVED lines=16> */
.L_x_1161:
[----:B------:R-:W-:Y:S05]  /*16af0*/  BSYNC B0 ;  /* 0x0000000000007941 */ /* 0x000fea0003800000 */
.L_x_1160:
        /* <DEDUP_REMOVED lines=17> */
.L_x_1146:
        /* <DEDUP_REMOVED lines=31> */
.L_x_1162:
        /* <DEDUP_REMOVED lines=37> */
[----:B------:R-:W-:-:S05]  /*17050*/  IMAD R4, R0, c[0x0][0x48c], R4 ;  /* 0x0001230000047a24 */ /* 0x000fca00078e0204 */
[----:B------:R-:W-:Y:S02]  /*17060*/  IADD3 R0, R3, R4, RZ ;  /* 0x0000000403007210 */ /* 0x000fe40007ffe0ff */
[----:B------:R-:W-:-:S04]  /*17070*/  LEA R4, P0, R2, c[0x0][0x450], 0x2 ;  /* 0x0001140002047a11 */ /* 0x000fc800078010ff */
[----:B------:R-:W-:Y:S01]  /*17080*/  LEA.HI.X R5, R2, c[0x0][0x454], R0, 0x2, P0 ;  /* 0x0001150002057a11 */ /* 0x000fe200000f1400 */
[----:B------:R-:W-:-:S05]  /*17090*/  IMAD.MOV.U32 R0, RZ, RZ, -0x800000 ;  /* 0xff800000ff007424 */ /* 0x000fca00078e00ff */
[----:B------:R1:W-:Y:S03]  /*170a0*/  STG.E [R4.64], R0 ;  /* 0x0000000004007986 */ /* 0x0003e6000c101916 */
.L_x_1164:
[----:B------:R-:W-:Y:S05]  /*170b0*/  BSYNC B0 ;  /* 0x0000000000007941 */ /* 0x000fea0003800000 */
.L_x_1163:
        /* <DEDUP_REMOVED lines=17> */
[----:B------:R-:W-:Y:S02]  /*171d0*/  LEA R0, R7, R8, 0x4 ;  /* 0x0000000807007211 */ /* 0x000fe400078e20ff */
[----:B------:R-:W-:Y:S02]  /*171e0*/  UIMAD UR7, UR10, UR5, UR7 ;  /* 0x000000050a0772a4 */ /* 0x000fe4000f8e0207 */
[----:B------:R-:W-:Y:S01]  /*171f0*/  UIMAD.WIDE.U32 UR10, UR10, UR4, UR16 ;  /* 0x000000040a0a72a5 */ /* 0x000fe2000f8e0010 */
[C---:B--2---:R-:W-:Y:S02]  /*17200*/  IMAD R0, R12.reuse, 0x80, R0 ;  /* 0x000000800c007824 */ /* 0x044fe400078e0200 */
        /* <DEDUP_REMOVED lines=42> */
.L_x_1166:
[----:B------:R-:W-:Y:S05]  /*174b0*/  BSYNC B0 ;  /* 0x0000000000007941 */ /* 0x000fea0003800000 */
.L_x_1165:
        /* <DEDUP_REMOVED lines=15> */
.L_x_1168:
[----:B------:R-:W-:Y:S05]  /*175b0*/  BSYNC B0 ;  /* 0x0000000000007941 */ /* 0x000fea0003800000 */
.L_x_1167:
        /* <DEDUP_REMOVED lines=15> */
.L_x_1170:
[----:B------:R-:W-:Y:S05]  /*176b0*/  BSYNC B0 ;  /* 0x0000000000007941 */ /* 0x000fea0003800000 */
.L_x_1169:
        /* <DEDUP_REMOVED lines=15> */
.L_x_1172:
[----:B------:R-:W-:Y:S05]  /*177b0*/  BSYNC B0 ;  /* 0x0000000000007941 */ /* 0x000fea0003800000 */
.L_x_1171:
        /* <DEDUP_REMOVED lines=15> */
.L_x_1174:
[----:B------:R-:W-:Y:S05]  /*178b0*/  BSYNC B0 ;  /* 0x0000000000007941 */ /* 0x000fea0003800000 */
.L_x_1173:
        /* <DEDUP_REMOVED lines=15> */
.L_x_1176:
[----:B------:R-:W-:Y:S05]  /*179b0*/  BSYNC B0 ;  /* 0x0000000000007941 */ /* 0x000fea0003800000 */
.L_x_1175:
        /* <DEDUP_REMOVED lines=15> */
.L_x_1178:
[----:B------:R-:W-:Y:S05]  /*17ab0*/  BSYNC B0 ;  /* 0x0000000000007941 */ /* 0x000fea0003800000 */
.L_x_1177:
        /* <DEDUP_REMOVED lines=16> */
.L_x_1179:
        /* <DEDUP_REMOVED lines=12> */
.L_x_2038:


//--------------------- .text._ZN7cutlass13device_kernelIN5flash19enable_sm80_to_sm89INS1_16FlashAttnFwdSm80INS1_25CollectiveMainloopFwdSm80ILi4ELi1ELb0EN4cute5tupleIJNS5_1CILi128EEENS7_ILi48EEES8_EEELi128ENS_6half_tEfNS_4arch4Sm80ELb0ELb1ELb0ELb1ELb1ELb1ELb1ELb0EEENS1_21CollectiveEpilogueFwdINS6_IJS8_S8_S9_EEENS6_IJNS7_ILi1EEESH_SH_EEESB_SD_Li128ELb1ELb1ELb0ELb0EEENS1_19SingleTileSchedulerILb1ELb0ELb1ELi128EEEEEEEEEvNT_6ParamsE --------------------------
	.section	.text._ZN7cutlass13device_kernelIN5flash19enable_sm80_to_sm89INS1_16FlashAttnFwdSm80INS1_25CollectiveMainloopFwdSm80ILi4ELi1ELb0EN4cute5tupleIJNS5_1CILi128EEENS7_ILi48EEES8_EEELi128ENS_6half_tEfNS_4arch4Sm80ELb0ELb1ELb0ELb1ELb1ELb1ELb1ELb0EEENS1_21CollectiveEpilogueFwdINS6_IJS8_S8_S9_EEENS6_IJNS7_ILi1EEESH_SH_EEESB_SD_Li128ELb1ELb1ELb0ELb0EEENS1_19SingleTileSchedulerILb1ELb0ELb1ELi128EEEEEEEEEvNT_6ParamsE,"ax",@progbits
	.sectioninfo	@"SHI_REGISTERS=255"
	.align	128
.text._ZN7cutlass13device_kernelIN5flash19enable_sm80_to_sm89INS1_16FlashAttnFwdSm80INS1_25CollectiveMainloopFwdSm80ILi4ELi1ELb0EN4cute5tupleIJNS5_1CILi128EEENS7_ILi48EEES8_EEELi128ENS_6half_tEfNS_4arch4Sm80ELb0ELb1ELb0ELb1ELb1ELb1ELb1ELb0EEENS1_21CollectiveEpilogueFwdINS6_IJS8_S8_S9_EEENS6_IJNS7_ILi1EEESH_SH_EEESB_SD_Li128ELb1ELb1ELb0ELb0EEENS1_19SingleTileSchedulerILb1ELb0ELb1ELi128EEEEEEEEEvNT_6ParamsE:
        .type           _ZN7cutlass13device_kernelIN5flash19enable_sm80_to_sm89INS1_16FlashAttnFwdSm80INS1_25CollectiveMainloopFwdSm80ILi4ELi1ELb0EN4cute5tupleIJNS5_1CILi128EEENS7_ILi48EEES8_EEELi128ENS_6half_tEfNS_4arch4Sm80ELb0ELb1ELb0ELb1ELb1ELb1ELb1ELb0EEENS1_21CollectiveEpilogueFwdINS6_IJS8_S8_S9_EEENS6_IJNS7_ILi1EEESH_SH_EEESB_SD_Li128ELb1ELb1ELb0ELb0EEENS1_19SingleTileSchedulerILb1ELb0ELb1ELi128EEEEEEEEEvNT_6ParamsE,@function
        .size           _ZN7cutlass13device_kernelIN5flash19enable_sm80_to_sm89INS1_16FlashAttnFwdSm80INS1_25CollectiveMainloopFwdSm80ILi4ELi1ELb0EN4cute5tupleIJNS5_1CILi128EEENS7_ILi48EEES8_EEELi128ENS_6half_tEfNS_4arch4Sm80ELb0ELb1ELb0ELb1ELb1ELb1ELb1ELb0EEENS1_21CollectiveEpilogueFwdINS6_IJS8_S8_S9_EEENS6_IJNS7_ILi1EEESH_SH_EEESB_SD_Li128ELb1ELb1ELb0ELb0EEENS1_19SingleTileSchedulerILb1ELb0ELb1ELi128EEEEEEEEEvNT_6ParamsE,(.L_x_2039 - _ZN7cutlass13device_kernelIN5flash19enable_sm80_to_sm89INS1_16FlashAttnFwdSm80INS1_25CollectiveMainloopFwdSm80ILi4ELi1ELb0EN4cute5tupleIJNS5_1CILi128EEENS7_ILi48EEES8_EEELi128ENS_6half_tEfNS_4arch4Sm80ELb0ELb1ELb0ELb1ELb1ELb1ELb1ELb0EEENS1_21CollectiveEpilogueFwdINS6_IJS8_S8_S9_EEENS6_IJNS7_ILi1EEESH_SH_EEESB_SD_Li128ELb1ELb1ELb0ELb0EEENS1_19SingleTileSchedulerILb1ELb0ELb1ELi128EEEEEEEEEvNT_6ParamsE)
        .other          _ZN7cutlass13device_kernelIN5flash19enable_sm80_to_sm89INS1_16FlashAttnFwdSm80INS1_25CollectiveMainloopFwdSm80ILi4ELi1ELb0EN4cute5tupleIJNS5_1CILi128EEENS7_ILi48EEES8_EEELi128ENS_6half_tEfNS_4arch4Sm80ELb0ELb1ELb0ELb1ELb1ELb1ELb1ELb0EEENS1_21CollectiveEpilogueFwdINS6_IJS8_S8_S9_EEENS6_IJNS7_ILi1EEESH_SH_EEESB_SD_Li128ELb1ELb1ELb0ELb0EEENS1_19SingleTileSchedulerILb1ELb0ELb1ELi128EEEEEEEEEvNT_6ParamsE,@"STO_CUDA_ENTRY STV_DEFAULT"
_ZN7cutlass13device_kernelIN5flash19enable_sm80_to_sm89INS1_16FlashAttnFwdSm80INS1_25CollectiveMainloopFwdSm80ILi4ELi1ELb0EN4cute5tupleIJNS5_1CILi128EEENS7_ILi48EEES8_EEELi128ENS_6half_tEfNS_4arch4Sm80ELb0ELb1ELb0ELb1ELb1ELb1ELb1ELb0EEENS1_21CollectiveEpilogueFwdINS6_IJS8_S8_S9_EEENS6_IJNS7_ILi1EEESH_SH_EEESB_SD_Li128ELb1ELb1ELb0ELb0EEENS1_19SingleTileSchedulerILb1ELb0ELb1ELi128EEEEEEEEEvNT_6ParamsE:
[----:B------:R-:W-:Y:S02]  /*0000*/  MOV R1, c[0x0][0x28] ;  /* 0x00000a0000017a02 */ /* 0x000fe40000000f00 */
[----:B------:R-:W1:Y:S01]  /*0010*/  S2R R176, SR_TID.X ;  /* 0x0000000000b07919 */ /* 0x000e620000002100 */
[----:B------:R-:W-:Y:S01]  /*0020*/  IMAD.MOV.U32 R29, RZ, RZ, 0x4 ;  /* 0x00000004ff1d7424 */ /* 0x000fe200078e00ff */
[----:B------:R-:W-:Y:S01]  /*0030*/  ULDC.64 UR6, c[0x0][0x118] ;  /* 0x0000460000067ab9 */ /* 0x000fe20000000a00 */
[----:B------:R-:W-:Y:S01]  /*0040*/  IADD3 R1, R1, -0xe0, RZ ;  /* 0xffffff2001017810 */ /* 0x000fe20007ffe0ff */
[----:B------:R-:W2:Y:S04]  /*0050*/  S2R R5, SR_CTAID.Z ;  /* 0x0000000000057919 */ /* 0x000ea80000002700 */
[----:B------:R-:W3:Y:S01]  /*0060*/  S2R R177, SR_CTAID.X ;  /* 0x0000000000b17919 */ /* 0x000ee20000002500 */
[----:B-1----:R-:W-:Y:S01]  /*0070*/  SHF.R.U32.HI R0, RZ, 0x5, R176 ;  /* 0x00000005ff007819 */ /* 0x002fe200000116b0 */
[----:B--2---:R-:W-:-:S05]  /*0080*/  IMAD.WIDE R2, R5, R29, c[0x0][0x568] ;  /* 0x00015a0005027625 */ /* 0x004fca00078e021d */
[----:B------:R-:W1:Y:S02]  /*0090*/  SHFL.IDX PT, R0, R0, RZ, 0x1f ;  /* 0x00001fff00007589 */ /* 0x000e6400000e0000 */
[----:B-1----:R-:W-:-:S13]  /*00a0*/  ISETP.NE.AND P0, PT, R0, RZ, PT ;  /* 0x000000ff0000720c */ /* 0x002fda0003f05270 */
[----:B------:R-:W-:Y:S05]  /*00b0*/  @!P0 BRA `(.L_x_1180) ;  /* 0x0000014000008947 */ /* 0x000fea0003800000 */
[----:B---3--:R-:W-:-:S04]  /*00c0*/  ISETP.NE.U32.AND P0, PT, RZ, c[0x0][0x568], PT ;  /* 0x00015a00ff007a0c */ /* 0x008fc80003f05070 */
[----:B------:R-:W-:-:S13]  /*00d0*/  ISETP.NE.AND.EX P0, PT, RZ, c[0x0][0x56c], PT, P0 ;  /* 0x00015b00ff007a0c */ /* 0x000fda0003f05300 */
[----:B------:R-:W-:Y:S05]  /*00e0*/  @!P0 BRA `(.L_x_1181) ;  /* 0x0000002000008947 */ /* 0x000fea0003800000 */
[----:B------:R1:W5:Y:S01]  /*00f0*/  LDG.E R0, [R2.64] ;  /* 0x0000000602007981 */ /* 0x000362000c1e1900 */
[----:B------:R-:W-:Y:S05]  /*0100*/  BRA `(.L_x_1182) ;  /* 0x0000009000007947 */ /* 0x000fea0003800000 */
.L_x_1181:
        /* <DEDUP_REMOVED lines=8> */
.L_x_1183:
[----:B------:R-:W-:-:S05]  /*0190*/  MOV R0, c[0x0][0x54c] ;  /* 0x0001530000007a02 */ /* 0x000fca0000000f00 */
.L_x_1182:
[----:B-----5:R-:W-:Y:S01]  /*01a0*/  IMAD R0, R0, c[0x0][0x548], RZ ;  /* 0x0001520000007a24 */ /* 0x020fe200078e02ff */
[----:B------:R-:W-:-:S04]  /*01b0*/  SHF.L.U32 R137, R177, 0x7, RZ ;  /* 0x00000007b1897819 */ /* 0x000fc800000006ff */
[----:B------:R-:W-:-:S04]  /*01c0*/  ISETP.GE.AND P0, PT, R137, R0, PT ;  /* 0x000000008900720c */ /* 0x000fc80003f06270 */
[----:B------:R-:W-:-:S05]  /*01d0*/  SEL R0, R5, 0xffffffff, !P0 ;  /* 0xffffffff05007807 */ /* 0x000fca0004000000 */
[----:B------:R2:W-:Y:S01]  /*01e0*/  STL [R1+0xd0], R0 ;  /* 0x0000d00001007387 */ /* 0x0005e20000100800 */
[----:B------:R-:W-:Y:S05]  /*01f0*/  BRA `(.L_x_1184) ;  /* 0x0000013000007947 */ /* 0x000fea0003800000 */
.L_x_1180:
[----:B---3--:R-:W-:-:S04]  /*0200*/  ISETP.NE.U32.AND P0, PT, RZ, c[0x0][0x568], PT ;  /* 0x00015a00ff007a0c */ /* 0x008fc80003f05070 */
[----:B------:R-:W-:-:S13]  /*0210*/  ISETP.NE.AND.EX P0, PT, RZ, c[0x0][0x56c], PT, P0 ;  /* 0x00015b00ff007a0c */ /* 0x000fda0003f05300 */
[----:B------:R-:W-:Y:S05]  /*0220*/  @!P0 BRA `(.L_x_1185) ;  /* 0x0000002000008947 */ /* 0x000fea0003800000 */
[----:B------:R1:W5:Y:S01]  /*0230*/  LDG.E R0, [R2.64] ;  /* 0x0000000602007981 */ /* 0x000362000c1e1900 */
[----:B------:R-:W-:Y:S05]  /*0240*/  BRA `(.L_x_1186) ;  /* 0x0000009000007947 */ /* 0x000fea0003800000 */
.L_x_1185:
        /* <DEDUP_REMOVED lines=8> */
.L_x_1187:
[----:B------:R-:W-:-:S05]  /*02d0*/  MOV R0, c[0x0][0x54c] ;  /* 0x0001530000007a02 */ /* 0x000fca0000000f00 */
.L_x_1186:
[----:B-----5:R-:W-:Y:S01]  /*02e0*/  IMAD R0, R0, c[0x0][0x548], RZ ;  /* 0x0001520000007a24 */ /* 0x020fe200078e02ff */
[----:B------:R-:W-:-:S04]  /*02f0*/  SHF.L.U32 R137, R177, 0x7, RZ ;  /* 0x00000007b1897819 */ /* 0x000fc800000006ff */
[----:B------:R-:W-:-:S04]  /*0300*/  ISETP.GE.AND P0, PT, R137, R0, PT ;  /* 0x000000008900720c */ /* 0x000fc80003f06270 */
[----:B------:R-:W-:-:S05]  /*0310*/  SEL R0, R5, 0xffffffff, !P0 ;  /* 0xffffffff05007807 */ /* 0x000fca0004000000 */
[----:B------:R2:W-:Y:S04]  /*0320*/  STL [R1+0xd0], R0 ;  /* 0x0000d00001007387 */ /* 0x0005e80000100800 */
.L_x_1184:
[----:B------:R-:W3:Y:S02]  /*0330*/  LDL R36, [R1+0xd0] ;  /* 0x0000d00001247983 */ /* 0x000ee40000100800 */
[----:B---3--:R-:W-:-:S13]  /*0340*/  ISETP.GE.AND P0, PT, R36, RZ, PT ;  /* 0x000000ff2400720c */ /* 0x008fda0003f06270 */
[----:B------:R-:W-:Y:S05]  /*0350*/  @!P0 EXIT ;  /* 0x000000000000894d */ /* 0x000fea0003800000 */
[----:B------:R-:W-:Y:S01]  /*0360*/  ISETP.NE.U32.AND P0, PT, RZ, c[0x0][0x370], PT ;  /* 0x0000dc00ff007a0c */ /* 0x000fe20003f05070 */
[----:B------:R-:W-:Y:S01]  /*0370*/  IMAD.MOV.U32 R10, RZ, RZ, RZ ;  /* 0x000000ffff0a7224 */ /* 0x000fe200078e00ff */
[----:B------:R-:W-:Y:S01]  /*0380*/  ISETP.NE.U32.AND P1, PT, RZ, c[0x0][0x348], PT ;  /* 0x0000d200ff007a0c */ /* 0x000fe20003f25070 */
[----:B------:R-:W-:Y:S01]  /*0390*/  IMAD.MOV.U32 R12, RZ, RZ, RZ ;  /* 0x000000ffff0c7224 */ /* 0x000fe200078e00ff */
[----:B------:R-:W-:Y:S01]  /*03a0*/  ISETP.NE.AND.EX P0, PT, RZ, c[0x0][0x374], PT, P0 ;  /* 0x0000dd00ff007a0c */ /* 0x000fe20003f05300 */
[----:B------:R-:W-:Y:S01]  /*03b0*/  IMAD.WIDE R6, R36, R29, c[0x0][0x350] ;  /* 0x0000d40024067625 */ /* 0x000fe200078e021d */
[----:B------:R-:W-:Y:S02]  /*03c0*/  ISETP.NE.U32.AND P5, PT, RZ, c[0x0][0x358], PT ;  /* 0x0000d600ff007a0c */ /* 0x000fe40003fa5070 */
[----:B------:R-:W-:Y:S02]  /*03d0*/  ISETP.NE.AND.EX P1, PT, RZ, c[0x0][0x34c], PT, P1 ;  /* 0x0000d300ff007a0c */ /* 0x000fe40003f25310 */
[----:B------:R-:W-:Y:S01]  /*03e0*/  ISETP.NE.AND.EX P5, PT, RZ, c[0x0][0x35c], PT, P5 ;  /* 0x0000d700ff007a0c */ /* 0x000fe20003fa5350 */
[----:B------:R-:W-:Y:S01]  /*03f0*/  IMAD.MOV.U32 R14, RZ, RZ, RZ ;  /* 0x000000ffff0e7224 */ /* 0x000fe200078e00ff */
[----:B--2---:R-:W-:-:S02]  /*0400*/  MOV R0, RZ ;  /* 0x000000ff00007202 */ /* 0x004fc40000000f00 */
[----:B------:R-:W-:-:S03]  /*0410*/  ISETP.NE.U32.AND P2, PT, RZ, c[0x0][0x350], PT ;  /* 0x0000d400ff007a0c */ /* 0x000fc60003f45070 */
[----:B-1----:R-:W-:Y:S01]  /*0420*/  @P0 IMAD.WIDE R2, R36, R29, c[0x0][0x370] ;  /* 0x0000dc0024020625 */ /* 0x002fe200078e021d */
[----:B------:R-:W-:-:S03]  /*0430*/  ISETP.NE.AND.EX P2, PT, RZ, c[0x0][0x354], PT, P2 ;  /* 0x0000d500ff007a0c */ /* 0x000fc60003f45320 */
[CC--:B------:R-:W-:Y:S01]  /*0440*/  IMAD.WIDE R8, R36.reuse, R29.reuse, c[0x0][0x348] ;  /* 0x0000d20024087625 */ /* 0x0c0fe200078e021d */
[----:B------:R1:W2:Y:S04]  /*0450*/  @P0 LDG.E R10, [R2.64] ;  /* 0x00000006020a0981 */ /* 0x0002a8000c1e1900 */
[----:B------:R-:W3:Y:S05]  /*0460*/  @P1 LDG.E R0, [R8.64] ;  /* 0x0000000608001981 */ /* 0x000eea000c1e1900 */
[----:B------:R-:W4:Y:S01]  /*0470*/  @P2 LDG.E R12, [R6.64] ;  /* 0x00000006060c2981 */ /* 0x000f22000c1e1900 */
[----:B-1----:R-:W-:-:S05]  /*0480*/  IMAD.WIDE R2, R36, R29, c[0x0][0x358] ;  /* 0x0000d60024027625 */ /* 0x002fca00078e021d */
[----:B------:R-:W4:Y:S01]  /*0490*/  @P5 LDG.E R14, [R2.64] ;  /* 0x00000006020e5981 */ /* 0x000f22000c1e1900 */
[----:B------:R-:W-:-:S03]  /*04a0*/  ISETP.NE.U32.AND P0, PT, RZ, c[0x0][0x360], PT ;  /* 0x0000d800ff007a0c */ /* 0x000fc60003f05070 */
[----:B------:R-:W1:Y:S01]  /*04b0*/  S2R R34, SR_CTAID.Y ;  /* 0x0000000000227919 */ /* 0x000e620000002600 */
[----:B------:R-:W-:Y:S01]  /*04c0*/  ISETP.NE.AND.EX P0, PT, RZ, c[0x0][0x364], PT, P0 ;  /* 0x0000d900ff007a0c */ /* 0x000fe20003f05300 */
[----:B------:R-:W-:Y:S02]  /*04d0*/  IMAD.MOV.U32 R13, RZ, RZ, c[0x0][0x168] ;  /* 0x00005a00ff0d7624 */ /* 0x000fe400078e00ff */
[----:B------:R-:W-:-:S10]  /*04e0*/  IMAD.MOV.U32 R11, RZ, RZ, c[0x0][0x2ac] ;  /* 0x0000ab00ff0b7624 */ /* 0x000fd400078e00ff */
[----:B------:R-:W-:-:S05]  /*04f0*/  @P0 IMAD.WIDE R4, R36, R29, c[0x0][0x360] ;  /* 0x0000d80024040625 */ /* 0x000fca00078e021d */
[----:B------:R4:W5:Y:S01]  /*0500*/  @P0 LDG.E R13, [R4.64] ;  /* 0x00000006040d0981 */ /* 0x000962000c1e1900 */
[----:B------:R-:W-:Y:S01]  /*0510*/  IMAD R11, R11, c[0x0][0x1d0], RZ ;  /* 0x000074000b0b7a24 */ /* 0x000fe200078e02ff */
[----:B-1----:R-:W-:Y:S02]  /*0520*/  SHF.R.S32.HI R35, RZ, 0x1f, R34 ;  /* 0x0000001fff237819 */ /* 0x002fe40000011422 */
[----:B--2---:R-:W-:Y:S04]  /*0530*/  STL [R1+0x48], R10 ;  /* 0x0000480a01007387 */ /* 0x004fe80000100800 */
[----:B---3--:R-:W-:Y:S01]  /*0540*/  STL [R1+0x4c], R0 ;  /* 0x00004c0001007387 */ /* 0x008fe20000100800 */
[----:B----4-:R-:W-:-:S03]  /*0550*/  IADD3 R4, R12, R10, RZ ;  /* 0x0000000a0c047210 */ /* 0x010fc60007ffe0ff */
[----:B------:R-:W-:Y:S04]  /*0560*/  STL [R1+0x54], R14 ;  /* 0x0000540e01007387 */ /* 0x000fe80000100800 */
[----:B------:R1:W-:Y:S02]  /*0570*/  STL [R1+0x50], R4 ;  /* 0x0000500401007387 */ /* 0x0003e40000100800 */
[----:B-1----:R-:W-:Y:S01]  /*0580*/  MOV R4, c[0x0][0x228] ;  /* 0x00008a0000047a02 */ /* 0x002fe20000000f00 */
[----:B------:R-:W-:Y:S05]  /*0590*/  @P0 BRA `(.L_x_1188) ;  /* 0x0000004000000947 */ /* 0x000fea0003800000 */
[----:B------:R-:W-:Y:S05]  /*05a0*/  @!P1 BRA `(.L_x_1188) ;  /* 0x0000003000009947 */ /* 0x000fea0003800000 */
[----:B------:R1:W2:Y:S04]  /*05b0*/  LDG.E R0, [R8.64] ;  /* 0x0000000608007981 */ /* 0x0002a8000c1e1900 */
[----:B-1----:R-:W2:Y:S02]  /*05c0*/  LDG.E R8, [R8.64+0x4] ;  /* 0x0000040608087981 */ /* 0x002ea4000c1e1900 */
[----:B--2--5:R-:W-:-:S05]  /*05d0*/  IADD3 R13, -R0, R8, RZ ;  /* 0x00000008000d7210 */ /* 0x024fca0007ffe1ff */
.L_x_1188:
[----:B-----5:R1:W-:Y:S01]  /*05e0*/  STL [R1+0x58], R13 ;  /* 0x0000580d01007387 */ /* 0x0203e20000100800 */
[----:B------:R-:W-:-:S04]  /*05f0*/  ISETP.NE.U32.AND P0, PT, RZ, c[0x0][0x368], PT ;  /* 0x0000da00ff007a0c */ /* 0x000fc80003f05070 */
[----:B------:R-:W-:-:S13]  /*0600*/  ISETP.NE.AND.EX P0, PT, RZ, c[0x0][0x36c], PT, P0 ;  /* 0x0000db00ff007a0c */ /* 0x000fda0003f05300 */
[----:B------:R-:W-:Y:S05]  /*0610*/  @!P0 BRA `(.L_x_1189) ;  /* 0x0000003000008947 */ /* 0x000fea0003800000 */
[----:B------:R-:W-:-:S05]  /*0620*/  IMAD.WIDE R6, R36, R29, c[0x0][0x368] ;  /* 0x0000da0024067625 */ /* 0x000fca00078e021d */
[----:B------:R2:W5:Y:S01]  /*0630*/  LDG.E R11, [R6.64] ;  /* 0x00000006060b7981 */ /* 0x000562000c1e1900 */
[----:B------:R-:W-:Y:S05]  /*0640*/  BRA `(.L_x_1190) ;  /* 0x0000004000007947 */ /* 0x000fea0003800000 */
.L_x_1189:
[----:B------:R-:W-:Y:S05]  /*0650*/  @!P2 BRA `(.L_x_1190) ;  /* 0x000000300000a947 */ /* 0x000fea0003800000 */
[----:B------:R2:W3:Y:S04]  /*0660*/  LDG.E R0, [R6.64] ;  /* 0x0000000606007981 */ /* 0x0004e8000c1e1900 */
[----:B--2---:R-:W3:Y:S02]  /*0670*/  LDG.E R6, [R6.64+0x4] ;  /* 0x0000040606067981 */ /* 0x004ee4000c1e1900 */
[----:B---3--:R-:W-:Y:S02]  /*0680*/  IADD3 R11, -R0, R6, RZ ;  /* 0x00000006000b7210 */ /* 0x008fe40007ffe1ff */
.L_x_1190:
[----:B------:R-:W-:Y:S01]  /*0690*/  ISETP.NE.U32.AND P0, PT, RZ, c[0x0][0x378], PT ;  /* 0x0000de00ff007a0c */ /* 0x000fe20003f05070 */
[----:B------:R3:W4:Y:S03]  /*06a0*/  @P5 LDG.E R5, [R2.64] ;  /* 0x0000000602055981 */ /* 0x000726000c1e1900 */
[----:B------:R-:W-:Y:S01]  /*06b0*/  ISETP.NE.AND.EX P0, PT, RZ, c[0x0][0x37c], PT, P0 ;  /* 0x0000df00ff007a0c */ /* 0x000fe20003f05300 */
[----:B------:R3:W4:Y:S01]  /*06c0*/  @P5 LDG.E R0, [R2.64+0x4] ;  /* 0x0000040602005981 */ /* 0x000722000c1e1900 */
[----:B-----5:R-:W-:-:S11]  /*06d0*/  IMAD.MOV.U32 R22, RZ, RZ, R11 ;  /* 0x000000ffff167224 */ /* 0x020fd600078e000b */
[----:B---3--:R-:W-:-:S05]  /*06e0*/  @P0 IMAD.WIDE R2, R36, R29, c[0x0][0x378] ;  /* 0x0000de0024020625 */ /* 0x008fca00078e021d */
[----:B--2---:R3:W2:Y:S01]  /*06f0*/  @P0 LDG.E R22, [R2.64] ;  /* 0x0000000602160981 */ /* 0x0046a2000c1e1900 */
[----:B------:R-:W-:Y:S02]  /*0700*/  IMAD.IADD R10, R11, 0x1, -R10 ;  /* 0x000000010b0a7824 */ /* 0x000fe400078e0a0a */
[----:B------:R-:W-:-:S03]  /*0710*/  IMAD.MOV.U32 R8, RZ, RZ, c[0x0][0x32c] ;  /* 0x0000cb00ff087624 */ /* 0x000fc600078e00ff */
[----:B------:R1:W-:Y:S01]  /*0720*/  STL [R1+0x5c], R10 ;  /* 0x00005c0a01007387 */ /* 0x0003e20000100800 */
[----:B---3--:R-:W-:-:S05]  /*0730*/  IMAD.MOV.U32 R2, RZ, RZ, c[0x0][0x2c4] ;  /* 0x0000b100ff027624 */ /* 0x008fca00078e00ff */
[----:B------:R-:W-:Y:S02]  /*0740*/  ISETP.NE.AND P1, PT, R2, 0x1, PT ;  /* 0x000000010200780c */ /* 0x000fe40003f25270 */
[----:B------:R-:W-:Y:S01]  /*0750*/  ISETP.GE.AND P2, PT, R8, 0x1, PT ;  /* 0x000000010800780c */ /* 0x000fe20003f46270 */
[----:B----4-:R-:W-:Y:S01]  /*0760*/  @P5 IMAD.IADD R4, R0, 0x1, -R5 ;  /* 0x0000000100045824 */ /* 0x010fe200078e0a05 */
[----:B------:R-:W-:-:S03]  /*0770*/  IADD3 R0, R137, 0x7f, RZ ;  /* 0x0000007f89007810 */ /* 0x000fc60007ffe0ff */
[----:B------:R-:W-:-:S06]  /*0780*/  IMAD.IADD R5, R10, 0x1, R4 ;  /* 0x000000010a057824 */ /* 0x000fcc00078e0204 */
[----:B------:R-:W-:Y:S01]  /*0790*/  @P1 IMAD.HI.U32 R2, R0, c[0x0][0x2c8], RZ ;  /* 0x0000b20000021a27 */ /* 0x000fe200078e00ff */
[----:B------:R1:W-:Y:S01]  /*07a0*/  STL.64 [R1+0x60], R4 ;  /* 0x0000600401007387 */ /* 0x0003e20000100a00 */
[----:B------:R-:W-:-:S03]  /*07b0*/  IADD3 R3, R5, 0x2f, RZ ;  /* 0x0000002f05037810 */ /* 0x000fc60007ffe0ff */
[----:B------:R-:W-:Y:S02]  /*07c0*/  @P1 SHF.R.U32.HI R0, RZ, c[0x0][0x2cc], R2 ;  /* 0x0000b300ff001a19 */ /* 0x000fe40000011602 */
[----:B------:R-:W-:Y:S02]  /*07d0*/  IMAD.HI R3, R3, 0x2aaaaaab, RZ ;  /* 0x2aaaaaab03037827 */ /* 0x000fe400078e02ff */
[----:B------:R-:W-:Y:S01]  /*07e0*/  IADD3 R0, R0, 0x1, R5 ;  /* 0x0000000100007810 */ /* 0x000fe20007ffe005 */
[----:B--2---:R1:W-:Y:S02]  /*07f0*/  STL [R1+0x68], R22 ;  /* 0x0000681601007387 */ /* 0x0043e40000100800 */
[----:B------:R-:W-:Y:S02]  /*0800*/  SHF.R.U32.HI R6, RZ, 0x1f, R3 ;  /* 0x0000001fff067819 */ /* 0x000fe40000011603 */
[----:B------:R-:W-:Y:S02]  /*0810*/  IMAD.IADD R2, R0, 0x1, -R13 ;  /* 0x0000000100027824 */ /* 0x000fe400078e0a0d */
[----:B------:R-:W-:-:S03]  /*0820*/  LEA.HI.SX32 R7, R3, R6, 0x1d ;  /* 0x0000000603077211 */ /* 0x000fc600078feaff */
        /* <DEDUP_REMOVED lines=11> */
.L_x_1192:
[----:B------:R-:W-:-:S13]  /*08e0*/  ISETP.NE.AND P0, PT, R8, 0x1, PT ;  /* 0x000000010800780c */ /* 0x000fda0003f05270 */
[----:B------:R-:W-:-:S05]  /*08f0*/  @P0 IMAD.HI.U32 R2, R0, c[0x0][0x330], RZ ;  /* 0x0000cc0000020a27 */ /* 0x000fca00078e00ff */
[----:B------:R-:W-:-:S05]  /*0900*/  @P0 SHF.R.U32.HI R0, RZ, c[0x0][0x334], R2 ;  /* 0x0000cd00ff000a19 */ /* 0x000fca0000011602 */
.L_x_1193:
[----:B------:R-:W-:-:S05]  /*0910*/  IMAD R0, R0, R8, c[0x0][0x32c] ;  /* 0x0000cb0000007624 */ /* 0x000fca00078e0208 */
[----:B------:R-:W-:Y:S02]  /*0920*/  IMNMX R6, R6, R0, PT ;  /* 0x0000000006067217 */ /* 0x000fe40003800200 */
.L_x_1191:
[----:B------:R-:W-:-:S04]  /*0930*/  @P1 IMAD.HI.U32 R2, R137, c[0x0][0x2c8], RZ ;  /* 0x0000b20089021a27 */ /* 0x000fc800078e00ff */
[----:B------:R-:W-:Y:S01]  /*0940*/  IMAD.MOV.U32 R0, RZ, RZ, R137 ;  /* 0x000000ffff007224 */ /* 0x000fe200078e0089 */
[----:B------:R-:W-:-:S04]  /*0950*/  @P1 SHF.R.U32.HI R0, RZ, c[0x0][0x2cc], R2 ;  /* 0x0000b300ff001a19 */ /* 0x000fc80000011602 */
[----:B------:R-:W-:-:S04]  /*0960*/  IADD3 R0, R0, R5, -R13 ;  /* 0x0000000500007210 */ /* 0x000fc80007ffe80d */
        /* <DEDUP_REMOVED lines=10> */
.L_x_1195:
[----:B------:R-:W-:-:S13]  /*0a10*/  ISETP.NE.AND P0, PT, R8, 0x1, PT ;  /* 0x000000010800780c */ /* 0x000fda0003f05270 */
[----:B------:R-:W-:-:S05]  /*0a20*/  @P0 IMAD.HI.U32 R2, R0, c[0x0][0x330], RZ ;  /* 0x0000cc0000020a27 */ /* 0x000fca00078e00ff */
[----:B------:R-:W-:-:S05]  /*0a30*/  @P0 SHF.R.U32.HI R0, RZ, c[0x0][0x334], R2 ;  /* 0x0000cd00ff000a19 */ /* 0x000fca0000011602 */
.L_x_1196:
[----:B------:R-:W-:-:S05]  /*0a40*/  IMAD R0, R0, c[0x0][0x32c], RZ ;  /* 0x0000cb0000007a24 */ /* 0x000fca00078e02ff */
[----:B------:R-:W-:-:S04]  /*0a50*/  IMNMX R3, R3, R0, !PT ;  /* 0x0000000003037217 */ /* 0x000fc80007800200 */
.L_x_1194:
        /* <DEDUP_REMOVED lines=12> */
[----:B------:R-:W-:-:S04]  /*0b20*/  IMNMX R0, R0, R4, PT ;  /* 0x0000000400007217 */ /* 0x000fc80003800200 */
[----:B------:R-:W-:Y:S01]  /*0b30*/  ISETP.GT.AND P0, PT, R0, R2, PT ;  /* 0x000000020000720c */ /* 0x000fe20003f04270 */
[----:B------:R-:W-:-:S05]  /*0b40*/  IMAD.WIDE.U32 R2, R2, -0x55555555, RZ ;  /* 0xaaaaaaab02027825 */ /* 0x000fca00078e00ff */
[----:B------:R-:W-:-:S07]  /*0b50*/  SHF.R.U32.HI R122, RZ, 0x5, R3 ;  /* 0x00000005ff7a7819 */ /* 0x000fce0000011603 */
[----:B------:R-:W-:Y:S01]  /*0b60*/  @P0 IADD3 R2, R0, 0x2f, RZ ;  /* 0x0000002f00020810 */ /* 0x000fe20007ffe0ff */
[----:B------:R-:W-:-:S04]  /*0b70*/  IMAD.MOV.U32 R0, RZ, RZ, R122 ;  /* 0x000000ffff007224 */ /* 0x000fc800078e007a */
[----:B------:R-:W-:-:S05]  /*0b80*/  @P0 IMAD.HI R2, R2, 0x2aaaaaab, RZ ;  /* 0x2aaaaaab02020827 */ /* 0x000fca00078e02ff */
[----:B------:R-:W-:-:S04]  /*0b90*/  @P0 SHF.R.U32.HI R3, RZ, 0x1f, R2 ;  /* 0x0000001fff030819 */ /* 0x000fc80000011602 */
[----:B------:R-:W-:-:S04]  /*0ba0*/  @P0 LEA.HI.SX32 R0, R2, R3, 0x1d ;  /* 0x0000000302000211 */ /* 0x000fc800078feaff */
[----:B------:R-:W-:-:S13]  /*0bb0*/  ISETP.GT.AND P0, PT, R0, R122, PT ;  /* 0x0000007a0000720c */ /* 0x000fda0003f04270 */
[----:B------:R-:W-:Y:S05]  /*0bc0*/  @!P0 BRA `(.L_x_1197) ;  /* 0x0000572000008947 */ /* 0x000fea0003800000 */
[----:B------:R-:W-:-:S04]  /*0bd0*/  ISETP.NE.U32.AND P0, PT, RZ, c[0x0][0x340], PT ;  /* 0x0000d000ff007a0c */ /* 0x000fc80003f05070 */
[----:B------:R-:W-:-:S13]  /*0be0*/  ISETP.NE.AND.EX P4, PT, RZ, c[0x0][0x344], PT, P0 ;  /* 0x0000d100ff007a0c */ /* 0x000fda0003f85300 */
[----:B------:R-:W-:-:S05]  /*0bf0*/  @P4 IMAD.WIDE R2, R36, R29, c[0x0][0x340] ;  /* 0x0000d00024024625 */ /* 0x000fca00078e021d */
[----:B------:R2:W3:Y:S01]  /*0c00*/  @P4 LDG.E R28, [R2.64] ;  /* 0x00000006021c4981 */ /* 0x0004e2000c1e1900 */
[----:B-1----:R-:W-:Y:S01]  /*0c10*/  SHF.R.S32.HI R13, RZ, 0x1f, R176 ;  /* 0x0000001fff0d7819 */ /* 0x002fe200000114b0 */
[----:B------:R-:W-:Y:S01]  /*0c20*/  IMAD.MOV.U32 R140, RZ, RZ, 0x30 ;  /* 0x00000030ff8c7424 */ /* 0x000fe200078e00ff */
[----:B------:R-:W-:Y:S01]  /*0c30*/  IADD3 R41, R0, -0x1, RZ ;  /* 0xffffffff00297810 */ /* 0x000fe20007ffe0ff */
[----:B------:R-:W-:Y:S01]  /*0c40*/  IMAD R7, R35, c[0x0][0x240], RZ ;  /* 0x0000900023077a24 */ /* 0x000fe200078e02ff */
[----:B------:R-:W-:Y:S01]  /*0c50*/  LEA.HI R37, R13, R176, RZ, 0x3 ;  /* 0x000000b00d257211 */ /* 0x000fe200078f18ff */
[----:B------:R-:W-:Y:S01]  /*0c60*/  IMAD.WIDE.U32 R142, R140, c[0x0][0x238], RZ ;  /* 0x00008e008c8e7a25 */ /* 0x000fe200078e00ff */
[----:B------:R-:W-:Y:S01]  /*0c70*/  SHF.R.S32.HI R25, RZ, 0x1f, R36 ;  /* 0x0000001fff197819 */ /* 0x000fe20000011424 */
[----:B------:R-:W-:Y:S01]  /*0c80*/  ULDC.U8 UR4, c[0x0][0x298] ;  /* 0x0000a60000047ab9 */ /* 0x000fe20000000000 */
[----:B------:R-:W-:Y:S01]  /*0c90*/  SEL R94, R36, RZ, !P5 ;  /* 0x000000ff245e7207 */ /* 0x000fe20006800000 */
[----:B------:R-:W-:Y:S01]  /*0ca0*/  IMAD R7, R34, c[0x0][0x244], R7 ;  /* 0x0000910022077a24 */ /* 0x000fe200078e0207 */
[----:B------:R-:W-:Y:S01]  /*0cb0*/  SEL R24, R25, RZ, !P5 ;  /* 0x000000ff19187207 */ /* 0x000fe20006800000 */
[----:B------:R-:W-:Y:S01]  /*0cc0*/  IMAD.IADD R134, R12, 0x1, R11 ;  /* 0x000000010c867824 */ /* 0x000fe200078e020b */
[----:B------:R-:W-:Y:S01]  /*0cd0*/  SHF.R.S32.HI R8, RZ, 0x1f, R41 ;  /* 0x0000001fff087819 */ /* 0x000fe20000011429 */
[----:B------:R-:W-:Y:S01]  /*0ce0*/  IMAD R20, R35, c[0x0][0x260], RZ ;  /* 0x0000980023147a24 */ /* 0x000fe200078e02ff */
[----:B------:R-:W-:Y:S01]  /*0cf0*/  MOV R138, c[0x0][0x290] ;  /* 0x0000a400008a7a02 */ /* 0x000fe20000000f00 */
[----:B------:R-:W-:Y:S01]  /*0d00*/  IMAD.MOV.U32 R147, RZ, RZ, c[0x0][0x238] ;  /* 0x00008e00ff937624 */ /* 0x000fe200078e00ff */
[----:B------:R-:W-:Y:S01]  /*0d10*/  MOV R165, c[0x0][0x2b8] ;  /* 0x0000ae0000a57a02 */ /* 0x000fe20000000f00 */
[----:B------:R-:W-:Y:S01]  /*0d20*/  IMAD R20, R34, c[0x0][0x264], R20 ;  /* 0x0000990022147a24 */ /* 0x000fe200078e0214 */
[C---:B------:R-:W-:Y:S01]  /*0d30*/  SHF.L.U64.HI R136, R138.reuse, R29, c[0x0][0x294] ;  /* 0x0000a5008a887619 */ /* 0x040fe2000001021d */
[----:B------:R-:W-:Y:S01]  /*0d40*/  IMAD.MOV.U32 R135, RZ, RZ, c[0x0][0x23c] ;  /* 0x00008f00ff877624 */ /* 0x000fe200078e00ff */
[----:B------:R-:W-:Y:S01]  /*0d50*/  SHF.L.U32 R157, R138, 0x4, RZ ;  /* 0x000000048a9d7819 */ /* 0x000fe200000006ff */
[----:B------:R-:W-:Y:S01]  /*0d60*/  IMAD.WIDE.U32 R30, R147, 0x20, RZ ;  /* 0x00000020931e7825 */ /* 0x000fe200078e00ff */
[----:B--2---:R-:W-:-:S03]  /*0d70*/  LOP3.LUT R2, R37, 0xfffffff8, RZ, 0xc0, !PT ;  /* 0xfffffff825027812 */ /* 0x004fc600078ec0ff */
[----:B------:R-:W-:Y:S01]  /*0d80*/  IMAD R3, R140, c[0x0][0x23c], RZ ;  /* 0x00008f008c037a24 */ /* 0x000fe200078e02ff */
[----:B------:R-:W-:Y:S01]  /*0d90*/  SHF.R.S32.HI R37, RZ, 0x3, R37 ;  /* 0x00000003ff257819 */ /* 0x000fe20000011425 */
[----:B------:R-:W-:-:S03]  /*0da0*/  IMAD.WIDE.U32 R160, R34, c[0x0][0x1e8], RZ ;  /* 0x00007a0022a07a25 */ /* 0x000fc600078e00ff */
[--C-:B------:R-:W-:Y:S01]  /*0db0*/  SHF.R.S32.HI R11, RZ, 0x1f, R37.reuse ;  /* 0x0000001fff0b7819 */ /* 0x100fe20000011425 */
[----:B------:R-:W-:Y:S01]  /*0dc0*/  IMAD.IADD R0, R176, 0x1, -R2 ;  /* 0x00000001b0007824 */ /* 0x000fe200078e0a02 */
[----:B------:R-:W-:Y:S01]  /*0dd0*/  IADD3 R112, P2, R37, R14, RZ ;  /* 0x0000000e25707210 */ /* 0x000fe20007f5e0ff */
[----:B------:R-:W-:Y:S01]  /*0de0*/  IMAD R5, R41, -0x30, -R37 ;  /* 0xffffffd029057824 */ /* 0x000fe200078e0a25 */
[----:B------:R-:W-:Y:S01]  /*0df0*/  IADD3 R149, R37, 0x10, RZ ;  /* 0x0000001025957810 */ /* 0x000fe20007ffe0ff */
[----:B------:R-:W-:Y:S01]  /*0e00*/  IMAD.IADD R154, R143, 0x1, R3 ;  /* 0x000000018f9a7824 */ /* 0x000fe200078e0203 */
[----:B------:R-:W-:Y:S01]  /*0e10*/  SHF.L.U32 R26, R0, 0x3, RZ ;  /* 0x00000003001a7819 */ /* 0x000fe200000006ff */
[----:B------:R-:W-:Y:S01]  /*0e20*/  IMAD.IADD R5, R5, 0x1, R4 ;  /* 0x0000000105057824 */ /* 0x000fe200078e0204 */
[----:B------:R-:W-:Y:S01]  /*0e30*/  LEA.HI.X.SX32 R113, R14, R11, 0x1, P2 ;  /* 0x0000000b0e717211 */ /* 0x000fe200010f0eff */
[----:B------:R-:W-:Y:S01]  /*0e40*/  IMAD R6, R154, R41, RZ ;  /* 0x000000299a067224 */ /* 0x000fe200078e02ff */
[----:B------:R-:W-:Y:S01]  /*0e50*/  SHF.R.S32.HI R27, RZ, 0x1f, R26 ;  /* 0x0000001fff1b7819 */ /* 0x000fe2000001141a */
[----:B------:R-:W-:Y:S01]  /*0e60*/  IMAD.MOV.U32 R144, RZ, RZ, c[0x0][0x280] ;  /* 0x0000a000ff907624 */ /* 0x000fe200078e00ff */
[C---:B------:R-:W-:Y:S01]  /*0e70*/  ISETP.GE.AND P3, PT, R5.reuse, 0x1, PT ;  /* 0x000000010500780c */ /* 0x040fe20003f66270 */
[----:B------:R-:W-:Y:S01]  /*0e80*/  IMAD R10, R8, R142, R6 ;  /* 0x0000008e080a7224 */ /* 0x000fe200078e0206 */
[C---:B------:R-:W-:Y:S01]  /*0e90*/  ISETP.GE.AND P1, PT, R5.reuse, 0x11, PT ;  /* 0x000000110500780c */ /* 0x040fe20003f26270 */
[----:B------:R-:W-:Y:S01]  /*0ea0*/  IMAD.WIDE.U32 R2, R34, c[0x0][0x240], R26 ;  /* 0x0000900022027a25 */ /* 0x000fe200078e001a */
[----:B------:R-:W-:-:S02]  /*0eb0*/  ISETP.GT.AND P0, PT, R5, 0x20, PT ;  /* 0x000000200500780c */ /* 0x000fc40003f04270 */
[----:B------:R-:W-:Y:S01]  /*0ec0*/  SHF.L.U32 R32, R0, 0x2, RZ ;  /* 0x0000000200207819 */ /* 0x000fe200000006ff */
[----:B------:R-:W-:Y:S01]  /*0ed0*/  IMAD.IADD R3, R3, 0x1, R7 ;  /* 0x0000000103037824 */ /* 0x000fe200078e0207 */
[----:B------:R-:W-:Y:S01]  /*0ee0*/  IADD3 R88, R26, 0x40, RZ ;  /* 0x000000401a587810 */ /* 0x000fe20007ffe0ff */
[----:B------:R-:W-:Y:S01]  /*0ef0*/  IMAD R5, R24, c[0x0][0x248], RZ ;  /* 0x0000920018057a24 */ /* 0x000fe200078e02ff */
[----:B------:R-:W-:Y:S01]  /*0f00*/  ISETP.GE.AND P5, PT, R26, c[0x0][0x1d4], PT ;  /* 0x000075001a007a0c */ /* 0x000fe20003fa6270 */
[----:B------:R-:W-:Y:S01]  /*0f10*/  IMAD.WIDE.U32 R2, R94, c[0x0][0x248], R2 ;  /* 0x000092005e027a25 */ /* 0x000fe200078e0002 */
[----:B------:R-:W-:Y:S02]  /*0f20*/  SHF.R.S32.HI R33, RZ, 0x1f, R32 ;  /* 0x0000001fff217819 */ /* 0x000fe40000011420 */
[----:B------:R-:W-:Y:S01]  /*0f30*/  ISETP.GE.AND P6, PT, R88, c[0x0][0x1d4], PT ;  /* 0x0000750058007a0c */ /* 0x000fe20003fc6270 */
[----:B------:R-:W-:Y:S01]  /*0f40*/  IMAD R5, R94, c[0x0][0x24c], R5 ;  /* 0x000093005e057a24 */ /* 0x000fe200078e0205 */
[----:B------:R-:W-:Y:S01]  /*0f50*/  IADD3 R148, R37, 0x20, RZ ;  /* 0x0000002025947810 */ /* 0x000fe20007ffe0ff */
[----:B------:R-:W-:Y:S01]  /*0f60*/  IMAD.WIDE.U32 R6, R34, c[0x0][0x260], R26 ;  /* 0x0000980022067a25 */ /* 0x000fe200078e001a */
[----:B------:R-:W-:-:S02]  /*0f70*/  SHF.R.S32.HI R83, RZ, 0x1f, R88 ;  /* 0x0000001fff537819 */ /* 0x000fc40000011458 */
[C---:B------:R-:W-:Y:S01]  /*0f80*/  SHF.L.U32 R158, R144.reuse, 0x5, RZ ;  /* 0x00000005909e7819 */ /* 0x040fe200000006ff */
[----:B------:R-:W-:Y:S01]  /*0f90*/  IMAD.IADD R3, R3, 0x1, R5 ;  /* 0x0000000103037824 */ /* 0x000fe200078e0205 */
[----:B------:R-:W-:Y:S01]  /*0fa0*/  LEA.HI R83, R83, R88, RZ, 0x3 ;  /* 0x0000005853537211 */ /* 0x000fe200078f18ff */
[----:B------:R-:W-:Y:S01]  /*0fb0*/  IMAD R5, R113, c[0x0][0x238], RZ ;  /* 0x00008e0071057a24 */ /* 0x000fe200078e02ff */
[----:B------:R-:W-:Y:S01]  /*0fc0*/  SHF.L.U64.HI R146, R144, R29, c[0x0][0x284] ;  /* 0x0000a10090927619 */ /* 0x000fe2000001021d */
[----:B------:R-:W-:Y:S01]  /*0fd0*/  IMAD.IADD R21, R7, 0x1, R20 ;  /* 0x0000000107157824 */ /* 0x000fe200078e0214 */
[----:B------:R-:W-:Y:S01]  /*0fe0*/  LEA.HI R7, R13, R176, RZ, 0x6 ;  /* 0x000000b00d077211 */ /* 0x000fe200078f30ff */
[C---:B------:R-:W-:Y:S01]  /*0ff0*/  IMAD R5, R112.reuse, c[0x0][0x23c], R5 ;  /* 0x00008f0070057a24 */ /* 0x040fe200078e0205 */
[----:B------:R-:W-:Y:S01]  /*1000*/  LOP3.LUT R83, R83, 0xfffffff8, RZ, 0xc0, !PT ;  /* 0xfffffff853537812 */ /* 0x000fe200078ec0ff */
[----:B------:R-:W-:Y:S01]  /*1010*/  IMAD.WIDE.U32 R118, R112, c[0x0][0x238], R2 ;  /* 0x00008e0070767a25 */ /* 0x000fe200078e0002 */
[----:B------:R-:W-:-:S02]  /*1020*/  SHF.L.U32 R2, R37, 0x6, RZ ;  /* 0x0000000625027819 */ /* 0x000fc400000006ff */
[----:B------:R-:W-:Y:S01]  /*1030*/  P2R R133, PR, RZ, 0x20 ;  /* 0x00000020ff857803 */ /* 0x000fe20000000000 */
[----:B------:R-:W-:Y:S01]  /*1040*/  IMAD.SHL.U32 R7, R7, 0x8, RZ ;  /* 0x0000000807077824 */ /* 0x000fe200078e00ff */
[----:B------:R-:W-:Y:S01]  /*1050*/  LOP3.LUT R115, R2, 0x1c0, RZ, 0xc0, !PT ;  /* 0x000001c002737812 */ /* 0x000fe200078ec0ff */
[----:B------:R-:W-:Y:S01]  /*1060*/  IMAD.IADD R117, R119, 0x1, R5 ;  /* 0x0000000177757824 */ /* 0x000fe200078e0205 */
[----:B------:R-:W-:Y:S01]  /*1070*/  P2R R132, PR, RZ, 0x40 ;  /* 0x00000040ff847803 */ /* 0x000fe20000000000 */
[----:B------:R-:W-:Y:S01]  /*1080*/  IMAD.MOV.U32 R116, RZ, RZ, R118 ;  /* 0x000000ffff747224 */ /* 0x000fe200078e0076 */
[----:B------:R-:W-:Y:S01]  /*1090*/  LOP3.LUT R7, R7, 0xfffffe00, RZ, 0xc0, !PT ;  /* 0xfffffe0007077812 */ /* 0x000fe200078ec0ff */
[----:B------:R-:W-:Y:S01]  /*10a0*/  IMAD R8, R11, c[0x0][0x280], RZ ;  /* 0x0000a0000b087a24 */ /* 0x000fe200078e02ff */
[----:B------:R-:W-:Y:S01]  /*10b0*/  LOP3.LUT R74, R115, 0x38, R26, 0xf8, !PT ;  /* 0x00000038734a7812 */ /* 0x000fe200078ef81a */
[----:B------:R-:W-:Y:S01]  /*10c0*/  IMAD.WIDE.U32 R16, R41, R142, R116 ;  /* 0x0000008e29107225 */ /* 0x000fe200078e0074 */
[----:B------:R-:W-:-:S02]  /*10d0*/  SHF.R.U32.HI R155, RZ, 0x3, R115 ;  /* 0x00000003ff9b7819 */ /* 0x000fc40000011673 */
[----:B------:R-:W-:Y:S01]  /*10e0*/  SHF.R.S32.HI R89, RZ, 0x1f, R83 ;  /* 0x0000001fff597819 */ /* 0x000fe20000011453 */
[----:B------:R-:W-:Y:S01]  /*10f0*/  IMAD.MOV.U32 R20, RZ, RZ, R6 ;  /* 0x000000ffff147224 */ /* 0x000fe200078e0006 */
[----:B------:R-:W-:Y:S01]  /*1100*/  @P3 LEA R2, P2, R16, c[0x0][0x220], 0x1 ;  /* 0x0000880010023a11 */ /* 0x000fe200078408ff */
[----:B------:R-:W-:Y:S01]  /*1110*/  IMAD R3, R11, c[0x0][0x290], RZ ;  /* 0x0000a4000b037a24 */ /* 0x000fe200078e02ff */
[----:B------:R-:W-:Y:S01]  /*1120*/  LOP3.LUT R74, R7, R74, R155, 0xf6, !PT ;  /* 0x0000004a074a7212 */ /* 0x000fe200078ef69b */
[----:B------:R-:W-:Y:S02]  /*1130*/  IMAD.IADD R6, R17, 0x1, R10 ;  /* 0x0000000111067824 */ /* 0x000fe400078e020a */
[C---:B------:R-:W-:Y:S01]  /*1140*/  IMAD R14, R37.reuse, c[0x0][0x284], R8 ;  /* 0x0000a100250e7a24 */ /* 0x040fe200078e0208 */
[----:B------:R-:W-:Y:S01]  /*1150*/  SHF.L.U32 R74, R74, 0x1, RZ ;  /* 0x000000014a4a7819 */ /* 0x000fe200000006ff */
[----:B------:R-:W-:-:S04]  /*1160*/  IMAD.WIDE.U32 R8, R37, c[0x0][0x280], R32 ;  /* 0x0000a00025087a25 */ /* 0x000fc800078e0020 */
[----:B------:R-:W-:Y:S01]  /*1170*/  IMAD R5, R37, c[0x0][0x294], R3 ;  /* 0x0000a50025057a24 */ /* 0x000fe200078e0203 */
[----:B------:R-:W-:Y:S01]  /*1180*/  @P3 LEA.HI.X R3, R16, c[0x0][0x224], R6, 0x1, P2 ;  /* 0x0000890010033a11 */ /* 0x000fe200010f0c06 */
[----:B------:R-:W-:Y:S01]  /*1190*/  IMAD.MOV.U32 R18, RZ, RZ, R8 ;  /* 0x000000ffff127224 */ /* 0x000fe200078e0008 */
[----:B------:R-:W-:Y:S01]  /*11a0*/  IADD3 R19, R9, R14, RZ ;  /* 0x0000000e09137210 */ /* 0x000fe20007ffe0ff */
[C---:B------:R-:W-:Y:S01]  /*11b0*/  IMAD.WIDE.U32 R8, R37.reuse, c[0x0][0x280], R26 ;  /* 0x0000a00025087a25 */ /* 0x040fe200078e001a */
[----:B------:R-:W-:Y:S01]  /*11c0*/  ISETP.GE.AND P2, PT, R26, c[0x0][0x27c], PT ;  /* 0x00009f001a007a0c */ /* 0x000fe20003f46270 */
[----:B------:R-:W-:Y:S01]  /*11d0*/  @!PT LDS RZ, [RZ] ;  /* 0x00000000fffff984 */ /* 0x000fe20000000800 */
[----:B------:R-:W-:Y:S01]  /*11e0*/  @!PT LDS RZ, [RZ] ;  /* 0x00000000fffff984 */ /* 0x000fe20000000800 */
[----:B------:R-:W-:Y:S01]  /*11f0*/  @!PT LDS RZ, [RZ] ;  /* 0x00000000fffff984 */ /* 0x000fe20000000800 */
[----:B------:R1:W-:Y:S02]  /*1200*/  @P3 LDGSTS.E.BYPASS.LTC128B.128 [R74+0x5080], [R2.64], !P5 ;  /* 0x05080000024a3fae */ /* 0x0003e4000e901d46 */
[----:B------:R-:W-:Y:S01]  /*1210*/  IMAD.WIDE.U32 R10, R37, c[0x0][0x290], R32 ;  /* 0x0000a400250a7a25 */ /* 0x000fe200078e0020 */
[----:B------:R-:W-:Y:S01]  /*1220*/  IADD3 R15, R14, R9, RZ ;  /* 0x000000090e0f7210 */ /* 0x000fe20007ffe0ff */
[----:B------:R1:W-:Y:S01]  /*1230*/  @P3 LDGSTS.E.BYPASS.LTC128B.128 [R74+0x6880], [R2.64+0x80], !P6 ;  /* 0x06880080024a3fae */ /* 0x0003e2000f101d46 */
[----:B------:R-:W-:Y:S01]  /*1240*/  @P1 LEA R13, P3, R147, R16, 0x4 ;  /* 0x00000010930d1211 */ /* 0x000fe200078620ff */
[----:B------:R-:W-:-:S02]  /*1250*/  IMAD.MOV.U32 R14, RZ, RZ, R8 ;  /* 0x000000ffff0e7224 */ /* 0x000fc400078e0008 */
[----:B------:R-:W-:Y:S01]  /*1260*/  IMAD.WIDE.U32 R8, R37, c[0x0][0x290], R26 ;  /* 0x0000a40025087a25 */ /* 0x000fe200078e001a */
[----:B------:R-:W-:Y:S02]  /*1270*/  @P1 LEA.HI.X R23, R147, R6, R135, 0x4, P3 ;  /* 0x0000000693171211 */ /* 0x000fe400018f2487 */
[----:B------:R-:W-:Y:S01]  /*1280*/  @P1 LEA R12, P3, R13, c[0x0][0x220], 0x1 ;  /* 0x000088000d0c1a11 */ /* 0x000fe200078608ff */
[----:B------:R-:W-:Y:S01]  /*1290*/  IMAD.IADD R11, R11, 0x1, R5 ;  /* 0x000000010b0b7824 */ /* 0x000fe200078e0205 */
[----:B------:R-:W-:Y:S01]  /*12a0*/  IADD3 R9, R5, R9, RZ ;  /* 0x0000000905097210 */ /* 0x000fe20007ffe0ff */
[----:B------:R-:W-:Y:S01]  /*12b0*/  IMAD R17, R24, c[0x0][0x268], RZ ;  /* 0x00009a0018117a24 */ /* 0x000fe200078e02ff */
[----:B------:R-:W-:Y:S01]  /*12c0*/  @P1 LEA.HI.X R13, R13, c[0x0][0x224], R23, 0x1, P3 ;  /* 0x000089000d0d1a11 */ /* 0x000fe200018f0c17 */
[----:B------:R-:W-:Y:S01]  /*12d0*/  IMAD.WIDE.U32 R100, R22, c[0x0][0x290], R10 ;  /* 0x0000a40016647a25 */ /* 0x000fe200078e000a */
[----:B------:R-:W-:-:S03]  /*12e0*/  IADD3 R131, P3, R30, 0x80, RZ ;  /* 0x000000801e837810 */ /* 0x000fc60007f7e0ff */
[C---:B------:R-:W-:Y:S01]  /*12f0*/  IMAD R105, R94.reuse, c[0x0][0x26c], R17 ;  /* 0x00009b005e697a24 */ /* 0x040fe200078e0211 */
[----:B------:R2:W-:Y:S01]  /*1300*/  @P1 LDGSTS.E.BYPASS.LTC128B.128 [R74+0x5880], [R12.64], !P5 ;  /* 0x058800000c4a1fae */ /* 0x0005e2000e901d46 */
[----:B------:R-:W-:Y:S01]  /*1310*/  IMAD.WIDE.U32 R94, R94, c[0x0][0x268], R20 ;  /* 0x00009a005e5e7a25 */ /* 0x000fe200078e0014 */
[----:B------:R-:W-:Y:S02]  /*1320*/  SHF.L.U32 R20, R135, 0x5, RZ ;  /* 0x0000000587147819 */ /* 0x000fe400000006ff */
[----:B------:R2:W-:Y:S01]  /*1330*/  @P1 LDGSTS.E.BYPASS.LTC128B.128 [R74+0x7080], [R12.64+0x80], !P6 ;  /* 0x070800800c4a1fae */ /* 0x0005e2000f101d46 */
[----:B------:R-:W-:Y:S01]  /*1340*/  @P0 IADD3 R17, P1, R16, R30, RZ ;  /* 0x0000001e10110210 */ /* 0x000fe20007f3e0ff */
[----:B------:R-:W-:Y:S01]  /*1350*/  IMAD.WIDE.U32 R96, R22, c[0x0][0x290], R8 ;  /* 0x0000a40016607a25 */ /* 0x000fe200078e0008 */
[----:B------:R-:W-:Y:S02]  /*1360*/  SHF.L.U64.HI R135, R147, 0x5, R135 ;  /* 0x0000000593877819 */ /* 0x000fe40000010287 */
[----:B-1----:R-:W-:Y:S01]  /*1370*/  SEL R3, RZ, c[0x0][0x27c], !P2 ;  /* 0x00009f00ff037a07 */ /* 0x002fe20005000000 */
[----:B------:R-:W-:-:S02]  /*1380*/  IMAD.IADD R20, R31, 0x1, R20 ;  /* 0x000000011f147824 */ /* 0x000fc400078e0214 */
[----:B------:R-:W-:Y:S02]  /*1390*/  IMAD.MOV.U32 R145, RZ, RZ, 0x5 ;  /* 0x00000005ff917424 */ /* 0x000fe400078e00ff */
[----:B------:R-:W-:Y:S01]  /*13a0*/  IMAD.IADD R3, R26, 0x1, R3 ;  /* 0x000000011a037824 */ /* 0x000fe200078e0203 */
[----:B------:R-:W-:Y:S01]  /*13b0*/  IADD3.X R128, RZ, R20, RZ, P3, !PT ;  /* 0x00000014ff807210 */ /* 0x000fe20001ffe4ff */
[----:B------:R-:W-:Y:S01]  /*13c0*/  @P0 IMAD.X R6, R20, 0x1, R6, P1 ;  /* 0x0000000114060824 */ /* 0x000fe200008e0606 */
[C---:B------:R-:W-:Y:S01]  /*13d0*/  @P0 LEA R16, P1, R17.reuse, c[0x0][0x220], 0x1 ;  /* 0x0000880011100a11 */ /* 0x040fe200078208ff */
[----:B------:R-:W-:Y:S01]  /*13e0*/  IMAD.SHL.U32 R159, R144, 0x10, RZ ;  /* 0x00000010909f7824 */ /* 0x000fe200078e00ff */
[----:B------:R-:W-:Y:S01]  /*13f0*/  SHF.R.S32.HI R5, RZ, 0x1f, R3 ;  /* 0x0000001fff057819 */ /* 0x000fe20000011403 */
[C---:B------:R-:W-:Y:S01]  /*1400*/  IMAD.WIDE.U32 R102, R22.reuse, c[0x0][0x280], R18 ;  /* 0x0000a00016667a25 */ /* 0x040fe200078e0012 */
[----:B------:R-:W-:Y:S02]  /*1410*/  @P0 LEA.HI.X R17, R17, c[0x0][0x224], R6, 0x1, P1 ;  /* 0x0000890011110a11 */ /* 0x000fe400008f0c06 */
[CC--:B------:R-:W-:Y:S01]  /*1420*/  LEA.HI R2, R5.reuse, R3.reuse, RZ, 0x3 ;  /* 0x0000000305027211 */ /* 0x0c0fe200078f18ff */
[----:B------:R-:W-:Y:S01]  /*1430*/  IMAD.WIDE.U32 R98, R22, c[0x0][0x280], R14 ;  /* 0x0000a00016627a25 */ /* 0x000fe200078e000e */
[----:B------:R-:W-:Y:S01]  /*1440*/  LEA.HI R24, R5, R3, RZ, 0x6 ;  /* 0x0000000305187211 */ /* 0x000fe200078f30ff */
[----:B------:R1:W-:Y:S01]  /*1450*/  @P0 LDGSTS.E.BYPASS.LTC128B.128 [R74+0x6080], [R16.64], !P5 ;  /* 0x06080000104a0fae */ /* 0x0003e2000e901d46 */
[----:B------:R-:W-:Y:S01]  /*1460*/  SHF.R.S32.HI R3, RZ, 0x1f, R22 ;  /* 0x0000001fff037819 */ /* 0x000fe20000011416 */
[----:B------:R-:W-:Y:S01]  /*1470*/  IMAD R150, R140, c[0x0][0x284], RZ ;  /* 0x0000a1008c967a24 */ /* 0x000fe200078e02ff */
[----:B------:R-:W-:Y:S01]  /*1480*/  LOP3.LUT R6, R115, 0x38, R2, 0xf8, !PT ;  /* 0x0000003873067812 */ /* 0x000fe200078ef802 */
[----:B------:R1:W-:Y:S01]  /*1490*/  @P0 LDGSTS.E.BYPASS.LTC128B.128 [R74+0x7880], [R16.64+0x80], !P6 ;  /* 0x07880080104a0fae */ /* 0x0003e2000f101d46 */
[----:B--2---:R-:W-:Y:S01]  /*14a0*/  SHF.R.S32.HI R12, RZ, 0x1f, R149 ;  /* 0x0000001fff0c7819 */ /* 0x004fe20000011495 */
[C---:B------:R-:W-:Y:S01]  /*14b0*/  IMAD R5, R3.reuse, c[0x0][0x280], RZ ;  /* 0x0000a00003057a24 */ /* 0x040fe200078e02ff */
[----:B------:R-:W-:Y:S01]  /*14c0*/  SHF.R.S32.HI R13, RZ, 0x1f, R148 ;  /* 0x0000001fff0d7819 */ /* 0x000fe20000011494 */
[----:B------:R-:W-:Y:S01]  /*14d0*/  IMAD R3, R3, c[0x0][0x290], RZ ;  /* 0x0000a40003037a24 */ /* 0x000fe200078e02ff */
[----:B------:R-:W-:Y:S01]  /*14e0*/  LEA.HI R12, R12, R149, RZ, 0x3 ;  /* 0x000000950c0c7211 */ /* 0x000fe200078f18ff */
[C---:B------:R-:W-:Y:S01]  /*14f0*/  IMAD R107, R22.reuse, c[0x0][0x284], R5 ;  /* 0x0000a100166b7a24 */ /* 0x040fe200078e0205 */
[----:B------:R-:W-:Y:S01]  /*1500*/  LEA.HI R13, R13, R148, RZ, 0x3 ;  /* 0x000000940d0d7211 */ /* 0x000fe200078f18ff */
[----:B------:R-:W-:Y:S01]  /*1510*/  IMAD R106, R22, c[0x0][0x294], R3 ;  /* 0x0000a500166a7a24 */ /* 0x000fe200078e0203 */
[----:B------:R-:W-:Y:S01]  /*1520*/  SHF.L.U32 R5, R149, 0x6, RZ ;  /* 0x0000000695057819 */ /* 0x000fe200000006ff */
[----:B------:R-:W-:Y:S01]  /*1530*/  IMAD.SHL.U32 R3, R148, 0x40, RZ ;  /* 0x0000004094037824 */ /* 0x000fe200078e00ff */
[----:B------:R-:W-:Y:S01]  /*1540*/  SHF.L.U32 R13, R13, 0x6, RZ ;  /* 0x000000060d0d7819 */ /* 0x000fe200000006ff */
[----:B------:R-:W-:Y:S01]  /*1550*/  IMAD.SHL.U32 R12, R12, 0x40, RZ ;  /* 0x000000400c0c7824 */ /* 0x000fe200078e00ff */
[----:B------:R-:W-:Y:S01]  /*1560*/  LOP3.LUT R114, R5, 0x1c0, RZ, 0xc0, !PT ;  /* 0x000001c005727812 */ /* 0x000fe200078ec0ff */
[----:B------:R-:W0:Y:S01]  /*1570*/  LDGDEPBAR ;  /* 0x00000000000079af */ /* 0x000e220000000000 */
[----:B------:R-:W-:Y:S01]  /*1580*/  LOP3.LUT R111, R3, 0x1c0, RZ, 0xc0, !PT ;  /* 0x000001c0036f7812 */ /* 0x000fe200078ec0ff */
[----:B------:R-:W-:Y:S01]  /*1590*/  IMAD R151, R140, c[0x0][0x294], RZ ;  /* 0x0000a5008c977a24 */ /* 0x000fe200078e02ff */
[----:B------:R-:W-:Y:S01]  /*15a0*/  LOP3.LUT R12, R12, 0xfffffe00, RZ, 0xc0, !PT ;  /* 0xfffffe000c0c7812 */ /* 0x000fe200078ec0ff */
[----:B------:R-:W-:Y:S01]  /*15b0*/  IMAD.SHL.U32 R156, R138, 0x20, RZ ;  /* 0x000000208a9c7824 */ /* 0x000fe200078e00ff */
[----:B------:R-:W-:Y:S01]  /*15c0*/  SHF.R.S32.HI R3, RZ, 0x6, R24 ;  /* 0x00000006ff037819 */ /* 0x000fe20000011418 */
[----:B------:R-:W-:Y:S01]  /*15d0*/  IMAD.MOV.U32 R164, RZ, RZ, c[0x0][0x27c] ;  /* 0x00009f00ffa47624 */ /* 0x000fe200078e00ff */
[----:B------:R-:W-:Y:S01]  /*15e0*/  LOP3.LUT R13, R13, 0xfffffe00, RZ, 0xc0, !PT ;  /* 0xfffffe000d0d7812 */ /* 0x000fe200078ec0ff */
[----:B------:R-:W-:Y:S01]  /*15f0*/  IMAD.MOV.U32 R71, RZ, RZ, c[0x0][0x27c] ;  /* 0x00009f00ff477624 */ /* 0x000fe200078e00ff */
[----:B------:R-:W-:Y:S01]  /*1600*/  SHF.R.U32.HI R152, RZ, 0x3, R111 ;  /* 0x00000003ff987819 */ /* 0x000fe2000001166f */
[----:B------:R-:W-:Y:S01]  /*1610*/  IMAD R11, R3, 0xc00, R7 ;  /* 0x00000c00030b7824 */ /* 0x000fe200078e0207 */
[----:B------:R-:W-:Y:S01]  /*1620*/  LOP3.LUT R8, R111, 0x38, R2, 0xf8, !PT ;  /* 0x000000386f087812 */ /* 0x000fe200078ef802 */
[C---:B------:R-:W-:Y:S01]  /*1630*/  IMAD R9, R3.reuse, 0xc00, R12 ;  /* 0x00000c0003097824 */ /* 0x040fe200078e020c */
[----:B------:R-:W-:Y:S01]  /*1640*/  LOP3.LUT R10, R6, R155, RZ, 0x3c, !PT ;  /* 0x0000009b060a7212 */ /* 0x000fe200078e3cff */
[----:B------:R-:W-:Y:S01]  /*1650*/  IMAD R6, R3, 0xc00, R13 ;  /* 0x00000c0003067824 */ /* 0x000fe200078e020d */
[----:B------:R-:W-:Y:S01]  /*1660*/  SHF.R.U32.HI R153, RZ, 0x3, R114 ;  /* 0x00000003ff997819 */ /* 0x000fe20000011672 */
[----:B------:R-:W-:Y:S01]  /*1670*/  IMAD.WIDE.U32 R162, R34, c[0x0][0x210], RZ ;  /* 0x0000840022a27a25 */ /* 0x000fe200078e00ff */
[----:B------:R-:W-:-:S02]  /*1680*/  LOP3.LUT R5, R114, 0x38, R2, 0xf8, !PT ;  /* 0x0000003872057812 */ /* 0x000fc400078ef802 */
[----:B------:R-:W-:Y:S01]  /*1690*/  LOP3.LUT R3, R8, R152, RZ, 0x3c, !PT ;  /* 0x0000009808037212 */ /* 0x000fe200078e3cff */
[----:B------:R-:W-:Y:S01]  /*16a0*/  IMAD.IADD R11, R11, 0x1, R10 ;  /* 0x000000010b0b7824 */ /* 0x000fe200078e020a */
[----:B------:R-:W-:Y:S01]  /*16b0*/  LOP3.LUT R5, R5, R153, RZ, 0x3c, !PT ;  /* 0x0000009905057212 */ /* 0x000fe200078e3cff */
[----:B------:R-:W-:Y:S01]  /*16c0*/  IMAD.WIDE.U32 R140, R140, c[0x0][0x280], RZ ;  /* 0x0000a0008c8c7a25 */ /* 0x000fe200078e00ff */
[----:B------:R-:W-:Y:S02]  /*16d0*/  IADD3 R6, R6, R3, RZ ;  /* 0x0000000306067210 */ /* 0x000fe40007ffe0ff */
[-C--:B------:R-:W-:Y:S01]  /*16e0*/  SHF.L.U64.HI R144, R144, R145.reuse, c[0x0][0x284] ;  /* 0x0000a10090907619 */ /* 0x080fe20000010291 */
[----:B------:R-:W-:Y:S01]  /*16f0*/  IMAD R3, R35, c[0x0][0x1e8], RZ ;  /* 0x00007a0023037a24 */ /* 0x000fe200078e02ff */
[----:B------:R-:W-:Y:S01]  /*1700*/  SHF.L.U64.HI R145, R138, R145, c[0x0][0x294] ;  /* 0x0000a5008a917619 */ /* 0x000fe20000010291 */
[----:B------:R-:W-:Y:S01]  /*1710*/  IMAD.IADD R10, R9, 0x1, R5 ;  /* 0x00000001090a7824 */ /* 0x000fe200078e0205 */
[----:B------:R-:W-:Y:S01]  /*1720*/  LOP3.LUT R92, R2, 0xfffffff8, RZ, 0xc0, !PT ;  /* 0xfffffff8025c7812 */ /* 0x000fe200078ec0ff */
[----:B------:R-:W-:Y:S01]  /*1730*/  IMAD R3, R34, c[0x0][0x1ec], R3 ;  /* 0x00007b0022037a24 */ /* 0x000fe200078e0203 */
[----:B------:R-:W-:Y:S01]  /*1740*/  ISETP.GE.AND P5, PT, R26, c[0x0][0x1d4], PT ;  /* 0x000075001a007a0c */ /* 0x000fe20003fa6270 */
[----:B------:R-:W-:Y:S01]  /*1750*/  IMAD R5, R35, c[0x0][0x210], RZ ;  /* 0x0000840023057a24 */ /* 0x000fe200078e02ff */
[----:B------:R-:W-:Y:S01]  /*1760*/  IADD3 R35, R32, 0x20, RZ ;  /* 0x0000002020237810 */ /* 0x000fe20007ffe0ff */
[----:B------:R-:W-:Y:S01]  /*1770*/  IMAD.WIDE.U32 R138, R138, 0x30, RZ ;  /* 0x000000308a8a7825 */ /* 0x000fe200078e00ff */
[----:B------:R-:W-:-:S02]  /*1780*/  IADD3 R129, R161, R3, RZ ;  /* 0x00000003a1817210 */ /* 0x000fc40007ffe0ff */
[----:B------:R-:W-:Y:S01]  /*1790*/  SHF.R.S32.HI R69, RZ, 0x3, R2 ;  /* 0x00000003ff457819 */ /* 0x000fe20000011402 */
[----:B------:R-:W-:Y:S01]  /*17a0*/  IMAD R5, R34, c[0x0][0x214], R5 ;  /* 0x0000850022057a24 */ /* 0x000fe200078e0205 */
[----:B------:R-:W-:Y:S01]  /*17b0*/  SHF.R.S32.HI R110, RZ, 0x1f, R92 ;  /* 0x0000001fff6e7819 */ /* 0x000fe2000001145c */
[----:B------:R-:W-:Y:S01]  /*17c0*/  IMAD.IADD R109, R103, 0x1, R107 ;  /* 0x00000001676d7824 */ /* 0x000fe200078e026b */
[----:B------:R-:W-:Y:S01]  /*17d0*/  IADD3 R107, R107, R99, RZ ;  /* 0x000000636b6b7210 */ /* 0x000fe20007ffe0ff */
[----:B------:R-:W-:Y:S01]  /*17e0*/  IMAD.IADD R108, R101, 0x1, R106 ;  /* 0x00000001656c7824 */ /* 0x000fe200078e026a */
[----:B------:R-:W-:Y:S01]  /*17f0*/  SHF.L.U32 R125, R11, 0x1, RZ ;  /* 0x000000010b7d7819 */ /* 0x000fe200000006ff */
[----:B------:R-:W-:Y:S01]  /*1800*/  IMAD.SHL.U32 R147, R147, 0x20, RZ ;  /* 0x0000002093937824 */ /* 0x000fe200078e00ff */
[----:B------:R-:W-:Y:S01]  /*1810*/  ISETP.NE.AND P1, PT, R165, 0x1, PT ;  /* 0x00000001a500780c */ /* 0x000fe20003f25270 */
[----:B------:R-:W-:Y:S01]  /*1820*/  IMAD.SHL.U32 R71, R71, 0x2, RZ ;  /* 0x0000000247477824 */ /* 0x000fe200078e00ff */
[----:B------:R-:W-:Y:S01]  /*1830*/  ISETP.GE.AND P0, PT, R164, 0x1, PT ;  /* 0x00000001a400780c */ /* 0x000fe20003f06270 */
[----:B------:R-:W-:-:S02]  /*1840*/  IMAD.IADD R130, R163, 0x1, R5 ;  /* 0x00000001a3827824 */ /* 0x000fc400078e0205 */
[----:B------:R-:W-:Y:S02]  /*1850*/  IMAD.IADD R150, R141, 0x1, R150 ;  /* 0x000000018d967824 */ /* 0x000fe400078e0296 */
[----:B------:R-:W-:Y:S02]  /*1860*/  IMAD.IADD R151, R139, 0x1, R151 ;  /* 0x000000018b977824 */ /* 0x000fe400078e0297 */
[--C-:B------:R-:W-:Y:S02]  /*1870*/  IMAD.IADD R127, R4, 0x1, -R37.reuse ;  /* 0x00000001047f7824 */ /* 0x100fe400078e0a25 */
[----:B------:R-:W-:Y:S02]  /*1880*/  IMAD R0, R0, 0x10, R37 ;  /* 0x0000001000007824 */ /* 0x000fe400078e0225 */
[----:B------:R-:W-:Y:S02]  /*1890*/  IMAD.IADD R105, R95, 0x1, R105 ;  /* 0x000000015f697824 */ /* 0x000fe400078e0269 */
[----:B------:R-:W-:-:S02]  /*18a0*/  IMAD.IADD R106, R106, 0x1, R97 ;  /* 0x000000016a6a7824 */ /* 0x000fc400078e0261 */
[----:B------:R-:W-:Y:S02]  /*18b0*/  IMAD.SHL.U32 R124, R10, 0x2, RZ ;  /* 0x000000020a7c7824 */ /* 0x000fe400078e00ff */
[----:B------:R-:W-:Y:S01]  /*18c0*/  IMAD.SHL.U32 R123, R6, 0x2, RZ ;  /* 0x00000002067b7824 */ /* 0x000fe200078e00ff */
[--C-:B---3--:R-:W-:Y:S01]  /*18d0*/  @P4 SHF.R.S32.HI R9, RZ, 0x1f, R28.reuse ;  /* 0x0000001fff094819 */ /* 0x108fe2000001141c */
[----:B------:R-:W-:Y:S01]  /*18e0*/  @P4 IMAD.MOV.U32 R8, RZ, RZ, R28 ;  /* 0x000000ffff084224 */ /* 0x000fe200078e001c */
[----:B------:R-:W-:Y:S01]  /*18f0*/  @!P4 MOV R9, R25 ;  /* 0x000000190009c202 */ /* 0x000fe20000000f00 */
[----:B------:R-:W-:-:S04]  /*1900*/  @!P4 IMAD.MOV.U32 R8, RZ, RZ, R36 ;  /* 0x000000ffff08c224 */ /* 0x000fc800078e0024 */
[----:B------:R-:W-:Y:S02]  /*1910*/  IMAD R3, R9, c[0x0][0x2b0], RZ ;  /* 0x0000ac0009037a24 */ /* 0x000fe400078e02ff */
[----:B------:R-:W-:-:S04]  /*1920*/  IMAD.WIDE.U32 R120, R8, c[0x0][0x2b0], RZ ;  /* 0x0000ac0008787a25 */ /* 0x000fc800078e00ff */
[----:B------:R-:W-:-:S05]  /*1930*/  IMAD R3, R8, c[0x0][0x2b4], R3 ;  /* 0x0000ad0008037a24 */ /* 0x000fca00078e0203 */
[----:B------:R-:W-:Y:S01]  /*1940*/  IADD3 R126, R121, R3, RZ ;  /* 0x00000003797e7210 */ /* 0x000fe20007ffe0ff */
[----:B-1----:R-:W-:Y:S06]  /*1950*/  BAR.SYNC.DEFER_BLOCKING 0x0 ;  /* 0x0000000000007b1d */ /* 0x002fec0000010000 */
.L_x_1232:
[----:B-1----:R-:W-:Y:S01]  /*1960*/  IMAD R2, R41, 0x30, R0 ;  /* 0x0000003029027824 */ /* 0x002fe200078e0200 */
        /* <DEDUP_REMOVED lines=9> */
[----:B------:R-:W-:Y:S05]  /*1a00*/  @P1 IMAD.HI.U32 R5, R3, c[0x0][0x2bc], RZ ;  /* 0x0000af0003051a27 */ /* 0x000fea00078e00ff */
[----:B------:R-:W-:Y:S06]  /*1a10*/  @P1 SHF.R.U32.HI R2, RZ, c[0x0][0x2c0], R5 ;  /* 0x0000b000ff021a19 */ /* 0x000fec0000011605 */
        /* <DEDUP_REMOVED lines=19> */
[C---:B----4-:R-:W-:Y:S04]  /*1b50*/  LEA R87, P0, R2.reuse, c[0x0][0x1c8], 0x1 ;  /* 0x0000720002577a11 */ /* 0x050fe800078008ff */
[----:B------:R-:W-:Y:S01]  /*1b60*/  LEA.HI.X R86, R2, c[0x0][0x1cc], R3, 0x1, P0 ;  /* 0x0000730002567a11 */ /* 0x000fe200000f0c03 */
[----:B------:R-:W-:-:S05]  /*1b70*/  @!P3 BRA `(.L_x_1199) ;  /* 0x00003ad00000b947 */ /* 0x000fca0003800000 */
[-C--:B------:R-:W-:Y:S01]  /*1b80*/  IMAD R5, R150, R41.reuse, RZ ;  /* 0x0000002996057224 */ /* 0x080fe200078e02ff */
[----:B------:R-:W-:Y:S01]  /*1b90*/  ISETP.NE.AND P0, PT, RZ, UR4, PT ;  /* 0x00000004ff007c0c */ /* 0x000fe2000bf05270 */
[-C--:B------:R-:W-:Y:S01]  /*1ba0*/  IMAD R3, R151, R41.reuse, RZ ;  /* 0x0000002997037224 */ /* 0x080fe200078e02ff */
[----:B------:R-:W-:Y:S01]  /*1bb0*/  SHF.R.S32.HI R2, RZ, 0x1f, R41 ;  /* 0x0000001fff027819 */ /* 0x000fe20000011429 */
[----:B------:R-:W-:Y:S04]  /*1bc0*/  IMAD.WIDE.U32 R64, R140, R41, RZ ;  /* 0x000000298c407225 */ /* 0x000fe800078e00ff */
[C---:B------:R-:W-:Y:S02]  /*1bd0*/  IMAD R5, R2.reuse, R140, R5 ;  /* 0x0000008c02057224 */ /* 0x040fe400078e0205 */
[----:B------:R-:W-:Y:S02]  /*1be0*/  IMAD R3, R2, R138, R3 ;  /* 0x0000008a02037224 */ /* 0x000fe400078e0203 */
[----:B------:R-:W-:Y:S01]  /*1bf0*/  IMAD R2, R41, -0x30, R4 ;  /* 0xffffffd029027824 */ /* 0x000fe200078e0204 */
[----:B------:R-:W-:Y:S01]  /*1c00*/  IADD3 R34, R65, R5, RZ ;  /* 0x0000000541227210 */ /* 0x000fe20007ffe0ff */
[----:B------:R-:W-:Y:S03]  /*1c10*/  IMAD.WIDE.U32 R66, R138, R41, RZ ;  /* 0x000000298a427225 */ /* 0x000fe600078e00ff */
        /* <DEDUP_REMOVED lines=31> */
.L_x_1202:
[----:B------:R-:W-:Y:S05]  /*1e10*/  BSYNC B0 ;  /* 0x0000000000007941 */ /* 0x000fea0003800000 */
.L_x_1201:
        /* <DEDUP_REMOVED lines=39> */
.L_x_1204:
[----:B------:R-:W-:Y:S05]  /*2090*/  BSYNC B0 ;  /* 0x0000000000007941 */ /* 0x000fea0003800000 */
.L_x_1203:
[----:B------:R-:W-:Y:S01]  /*20a0*/  ISETP.GE.AND P3, PT, R148, R75, PT ;  /* 0x0000004b9400720c */ /* 0x000fe20003f66270 */
[----:B-1---5:R-:W-:Y:S01]  /*20b0*/  IMAD.MOV.U32 R11, RZ, RZ, R50 ;  /* 0x000000ffff0b7224 */ /* 0x022fe200078e0032 */
        /* <DEDUP_REMOVED lines=14> */
[----:B------:R-:W-:Y:S02]  /*21a0*/  PRMT R31, R11, 0x5410, R10 ;  /* 0x000054100b1f7816 */ /* 0x000fe4000000000a */
[----:B------:R-:W-:Y:S01]  /*21b0*/  PRMT R30, R6, 0x5410, R5 ;  /* 0x00005410061e7816 */ /* 0x000fe20000000005 */
[----:B------:R-:W-:-:S05]  /*21c0*/  @P3 BRA `(.L_x_1206) ;  /* 0x0000012000003947 */ /* 0x000fca0003800000 */
[----:B------:R-:W-:Y:S01]  /*21d0*/  IADD3 R64, P1, P0, R102, R158, R64 ;  /* 0x0000009e66407210 */ /* 0x000fe2000783e040 */
[----:B------:R-:W-:Y:S01]  /*21e0*/  CS2R R54, SRZ ;  /* 0x0000000000367805 */ /* 0x000fe2000001ff00 */
[----:B------:R-:W-:Y:S02]  /*21f0*/  CS2R R24, SRZ ;  /* 0x0000000000187805 */ /* 0x000fe4000001ff00 */
[----:B------:R-:W-:Y:S02]  /*2200*/  IADD3.X R34, R109, R144, R34, P1, P0 ;  /* 0x000000906d227210 */ /* 0x000fe40000fe0422 */
        /* <DEDUP_REMOVED lines=14> */
.L_x_1206:
[----:B------:R-:W-:Y:S05]  /*22f0*/  BSYNC B0 ;  /* 0x0000000000007941 */ /* 0x000fea0003800000 */
.L_x_1205:
        /* <DEDUP_REMOVED lines=23> */
[----:B------:R-:W-:Y:S01]  /*2470*/  @!P0 SHF.R.U64 R10, R2, 0x10, R3 ;  /* 0x00000010020a8819 */ /* 0x000fe20000001203 */
[----:B------:R-:W-:Y:S01]  /*2480*/  @!P0 HADD2.F32 R2, -RZ, R28.H0_H0 ;  /* 0x2000001cff028230 */ /* 0x000fe20000004100 */
[----:B------:R-:W-:Y:S02]  /*2490*/  @!P0 SHF.R.U64 R42, R38, 0x10, R39 ;  /* 0x00000010262a8819 */ /* 0x000fe40000001227 */
[----:B------:R-:W-:Y:S02]  /*24a0*/  @!P0 SHF.R.U32.HI R11, RZ, 0x10, R3 ;  /* 0x00000010ff0b8819 */ /* 0x000fe40000011603 */
        /* <DEDUP_REMOVED lines=34> */
[-C--:B------:R-:W-:Y:S02]  /*26d0*/  @!P0 FMUL.FTZ R62, R43, R28.reuse ;  /* 0x0000001c2b3e8220 */ /* 0x080fe40000410000 */
        /* <DEDUP_REMOVED lines=10> */
.L_x_1210:
[----:B------:R-:W-:Y:S05]  /*2780*/  BSYNC B0 ;  /* 0x0000000000007941 */ /* 0x000fea0003800000 */
.L_x_1209:
        /* <DEDUP_REMOVED lines=8> */
[----:B------:R-:W-:Y:S01]  /*2810*/  @!P0 HADD2.F32 R2, -RZ, R29.H0_H0 ;  /* 0x2000001dff028230 */ /* 0x000fe20000004100 */
[----:B------:R-:W-:Y:S01]  /*2820*/  @!P0 SHF.R.U64 R6, R8, 0x10, R9 ;  /* 0x0000001008068819 */ /* 0x000fe20000001209 */
[----:B------:R-:W-:Y:S01]  /*2830*/  @!P0 HADD2.F32 R10, -RZ, R45.H0_H0 ;  /* 0x2000002dff0a8230 */ /* 0x000fe20000004100 */
[--C-:B------:R-:W-:Y:S02]  /*2840*/  @!P0 SHF.R.U64 R28, R46, 0x10, R47.reuse ;  /* 0x000000102e1c8819 */ /* 0x100fe4000000122f */
[----:B------:R-:W-:Y:S01]  /*2850*/  @!P0 SHF.R.U32.HI R40, RZ, 0x10, R47 ;  /* 0x00000010ff288819 */ /* 0x000fe2000001162f */
[----:B------:R-:W-:Y:S01]  /*2860*/  @!P0 HADD2.F32 R6, -RZ, R6.H0_H0 ;  /* 0x20000006ff068230 */ /* 0x000fe20000004100 */
[----:B------:R-:W-:Y:S01]  /*2870*/  @!P0 SHF.R.U32.HI R9, RZ, 0x10, R9 ;  /* 0x00000010ff098819 */ /* 0x000fe20000011609 */
        /* <DEDUP_REMOVED lines=13> */
[-C--:B------:R-:W-:Y:S01]  /*2950*/  @!P0 FMUL.FTZ R38, R11, R6.reuse ;  /* 0x000000060b268220 */ /* 0x080fe20000410000 */
[----:B------:R-:W-:Y:S01]  /*2960*/  @!P0 HADD2.F32 R10, -RZ, R9.H0_H0 ;  /* 0x20000009ff0a8230 */ /* 0x000fe20000004100 */
        /* <DEDUP_REMOVED lines=27> */
.L_x_1208:
[----:B------:R-:W-:Y:S05]  /*2b20*/  BSYNC B1 ;  /* 0x0000000000017941 */ /* 0x000fea0003800000 */
.L_x_1207:
[----:B-1----:R1:W4:Y:S01]  /*2b30*/  SHFL.IDX PT, R43, R86, 0x1, 0x181f ;  /* 0x00381f00562b7f89 */ /* 0x00232200000e0000 */
[----:B------:R-:W-:Y:S03]  /*2b40*/  BSSY B1, `(.L_x_1211) ;  /* 0x0000075000017945 */ /* 0x000fe60003800000 */
[----:B------:R1:W2:Y:S01]  /*2b50*/  SHFL.IDX PT, R42, R87, 0x1, 0x181f ;  /* 0x00381f00572a7f89 */ /* 0x0002a200000e0000 */
[----:B------:R-:W-:-:S05]  /*2b60*/  @P6 BRA `(.L_x_1212) ;  /* 0x0000072000006947 */ /* 0x000fca0003800000 */
[----:B------:R-:W-:Y:S01]  /*2b70*/  BSSY B0, `(.L_x_1213) ;  /* 0x0000038000007945 */ /* 0x000fe20003800000 */
[----:B------:R-:W-:-:S05]  /*2b80*/  @P5 BRA `(.L_x_1214) ;  /* 0x0000036000005947 */ /* 0x000fca0003800000 */
[C---:B--2---:R-:W-:Y:S01]  /*2b90*/  LEA R38, P0, R26.reuse, R42, 0x1 ;  /* 0x0000002a1a267211 */ /* 0x044fe200078008ff */
[----:B------:R-:W2:Y:S03]  /*2ba0*/  LDS.128 R8, [R74+0x5880] ;  /* 0x005880004a087984 */ /* 0x000ea60000000c00 */
        /* <DEDUP_REMOVED lines=11> */
[----:B------:R-:W-:Y:S01]  /*2c60*/  @!P0 HADD2.F32 R18, -RZ, R18.H0_H0 ;  /* 0x20000012ff128230 */ /* 0x000fe20000004100 */
[----:B--2---:R-:W-:Y:S02]  /*2c70*/  @!P0 MOV R3, R8 ;  /* 0x0000000800038202 */ /* 0x004fe40000000f00 */
        /* <DEDUP_REMOVED lines=24> */
[----:B------:R-:W-:Y:S01]  /*2e00*/  @!P0 FMUL.FTZ R6, R19, R5 ;  /* 0x0000000513068220 */ /* 0x000fe20000410000 */
        /* <DEDUP_REMOVED lines=14> */
.L_x_1214:
[----:B------:R-:W-:Y:S05]  /*2ef0*/  BSYNC B0 ;  /* 0x0000000000007941 */ /* 0x000fea0003800000 */
.L_x_1213:
[----:B------:R-:W-:Y:S11]  /*2f00*/  ISETP.GE.AND P0, PT, R88, c[0x0][0x1d4], PT ;  /* 0x0000750058007a0c */ /* 0x000ff60003f06270 */
[----:B------:R-:W-:Y:S02]  /*2f10*/  @!UPT UIADD3 URZ, URZ, URZ, URZ ;  /* 0x0000003f3f3ff290 */ /* 0x000fe4000fffe03f */
        /* <DEDUP_REMOVED lines=55> */
.L_x_1212:
[----:B------:R-:W-:Y:S05]  /*3290*/  BSYNC B1 ;  /* 0x0000000000017941 */ /* 0x000fea0003800000 */
.L_x_1211:
[----:B------:R1:W4:Y:S04]  /*32a0*/  SHFL.IDX PT, R31, R86, 0x2, 0x181f ;  /* 0x00581f00561f7f89 */ /* 0x00032800000e0000 */
[----:B------:R1:W3:Y:S01]  /*32b0*/  SHFL.IDX PT, R30, R87, 0x2, 0x181f ;  /* 0x00581f00571e7f89 */ /* 0x0002e200000e0000 */
[----:B------:R-:W-:-:S05]  /*32c0*/  @P3 BRA `(.L_x_1215) ;  /* 0x000026a000003947 */ /* 0x000fca0003800000 */
[----:B------:R-:W-:Y:S01]  /*32d0*/  BSSY B0, `(.L_x_1216) ;  /* 0x0000038000007945 */ /* 0x000fe20003800000 */
[----:B------:R-:W-:-:S05]  /*32e0*/  @P5 BRA `(.L_x_1217) ;  /* 0x0000036000005947 */ /* 0x000fca0003800000 */
[C---:B---3--:R-:W-:Y:S01]  /*32f0*/  LEA R28, P0, R26.reuse, R30, 0x1 ;  /* 0x0000001e1a1c7211 */ /* 0x048fe200078008ff */
[----:B--2---:R-:W2:Y:S03]  /*3300*/  LDS.128 R8, [R74+0x6080] ;  /* 0x006080004a087984 */ /* 0x004ea60000000c00 */
        /* <DEDUP_REMOVED lines=11> */
[----:B------:R-:W-:Y:S04]  /*33c0*/  @!P0 HADD2.F32 R18, -RZ, R18.H0_H0 ;  /* 0x20000012ff128230 */ /* 0x000fe80000004100 */
        /* <DEDUP_REMOVED lines=40> */
.L_x_1217:
[----:B------:R-:W-:Y:S05]  /*3650*/  BSYNC B0 ;  /* 0x0000000000007941 */ /* 0x000fea0003800000 */
.L_x_1216:
[----:B------:R-:W-:Y:S11]  /*3660*/  ISETP.GE.AND P0, PT, R88, c[0x0][0x1d4], PT ;  /* 0x0000750058007a0c */ /* 0x000ff60003f06270 */
[----:B------:R-:W-:Y:S02]  /*3670*/  @!UPT UIADD3 URZ, URZ, URZ, URZ ;  /* 0x0000003f3f3ff290 */ /* 0x000fe4000fffe03f */
[----:B------:R-:W-:-:S05]  /*3680*/  @P0 BRA `(.L_x_1215) ;  /* 0x000022e000000947 */ /* 0x000fca0003800000 */
[C---:B--23--:R-:W-:Y:S01]  /*3690*/  LEA R28, P0, R83.reuse, R30, 0x1 ;  /* 0x0000001e531c7211 */ /* 0x04cfe200078008ff */
        /* <DEDUP_REMOVED lines=54> */
.L_x_1200:
        /* <DEDUP_REMOVED lines=13> */
[----:B------:R-:W-:Y:S04]  /*3ad0*/  BSSY B0, `(.L_x_1218) ;  /* 0x00000c0000007945 */ /* 0x000fe80003800000 */
[----:B------:R-:W-:Y:S02]  /*3ae0*/  @!P1 IADD3 R2, P3, P0, R98, R64, R159 ;  /* 0x0000004062029210 */ /* 0x000fe4000787e09f */
[----:B------:R1:W3:Y:S02]  /*3af0*/  SHFL.IDX PT, R72, R87, RZ, 0x181f ;  /* 0x00181fff57487589 */ /* 0x0002e400000e0000 */
        /* <DEDUP_REMOVED lines=16> */
[----:B------:R-:W-:Y:S02]  /*3c00*/  @!P0 LEA.HI.X R15, R5, c[0x0][0x274], R11, 0x1, P3 ;  /* 0x00009d00050f8a11 */ /* 0x000fe400018f0c0b */
[C---:B------:R-:W-:Y:S03]  /*3c10*/  @!P0 LEA R10, P3, R6.reuse, c[0x0][0x288], 0x1 ;  /* 0x0000a200060a8a11 */ /* 0x040fe600078608ff */
[----:B------:R1:W3:Y:S01]  /*3c20*/  @!P0 LDG.E.128 R60, [R14.64] ;  /* 0x000000060e3c8981 */ /* 0x0002e2000c1e1d00 */
[----:B------:R-:W-:Y:S02]  /*3c30*/  @!P0 LEA.HI.X R11, R6, c[0x0][0x28c], R16, 0x1, P3 ;  /* 0x0000a300060b8a11 */ /* 0x000fe400018f0c10 */
[----:B------:R-:W-:Y:S04]  /*3c40*/  CS2R R16, SRZ ;  /* 0x0000000000107805 */ /* 0x000fe8000001ff00 */
[----:B------:R1:W3:Y:S01]  /*3c50*/  @!P0 LDG.E.128 R28, [R10.64] ;  /* 0x000000060a1c8981 */ /* 0x0002e2000c1e1d00 */
[CC--:B------:R-:W-:Y:S04]  /*3c60*/  ISETP.GE.AND P0, PT, R37.reuse, R75.reuse, PT ;  /* 0x0000004b2500720c */ /* 0x0c0fe80003f06270 */
[----:B------:R-:W-:Y:S01]  /*3c70*/  ISETP.GE.OR P0, PT, R26, c[0x0][0x27c], P0 ;  /* 0x00009f001a007a0c */ /* 0x000fe20000706670 */
[----:B----4-:R-:W-:Y:S01]  /*3c80*/  CS2R R8, SRZ ;  /* 0x0000000000087805 */ /* 0x010fe2000001ff00 */
[----:B------:R4:W3:Y:S11]  /*3c90*/  @!P1 LDG.E.128 R16, [R2.64] ;  /* 0x0000000602109981 */ /* 0x0008f6000c1e1d00 */
        /* <DEDUP_REMOVED lines=8> */
[C---:B----4-:R-:W-:Y:S04]  /*3d20*/  @!P0 LEA R2, P1, R66.reuse, c[0x0][0x288], 0x1 ;  /* 0x0000a20042028a11 */ /* 0x050fe800078208ff */
[----:B------:R-:W-:Y:S02]  /*3d30*/  @!P0 LEA.HI.X R3, R66, c[0x0][0x28c], R36, 0x1, P1 ;  /* 0x0000a30042038a11 */ /* 0x000fe400008f0c24 */
[----:B------:R-:W-:Y:S03]  /*3d40*/  ISETP.GE.AND P1, PT, R26, c[0x0][0x27c], PT ;  /* 0x00009f001a007a0c */ /* 0x000fe60003f26270 */
[----:B------:R4:W5:Y:S01]  /*3d50*/  @!P0 LDG.E.128 R8, [R2.64] ;  /* 0x0000000602088981 */ /* 0x000962000c1e1d00 */
[----:B------:R-:W-:Y:S01]  /*3d60*/  ISETP.GE.OR P0, PT, R37, R75, P5 ;  /* 0x0000004b2500720c */ /* 0x000fe20002f06670 */
[----:B--2---:R-:W-:Y:S02]  /*3d70*/  IMAD.MOV.U32 R6, RZ, RZ, R58 ;  /* 0x000000ffff067224 */ /* 0x004fe400078e003a */
[----:B------:R-:W-:Y:S02]  /*3d80*/  IMAD.MOV.U32 R5, RZ, RZ, R59 ;  /* 0x000000ffff057224 */ /* 0x000fe400078e003b */
[----:B----4-:R-:W-:Y:S02]  /*3d90*/  IMAD.MOV.U32 R3, RZ, RZ, R56 ;  /* 0x000000ffff037224 */ /* 0x010fe400078e0038 */
[----:B------:R-:W-:Y:S01]  /*3da0*/  IMAD.MOV.U32 R2, RZ, RZ, R57 ;  /* 0x000000ffff027224 */ /* 0x000fe200078e0039 */
[----:B------:R-:W-:Y:S04]  /*3db0*/  PRMT R66, R5, 0x5410, R6 ;  /* 0x0000541005427816 */ /* 0x000fe80000000006 */
[----:B------:R-:W-:Y:S01]  /*3dc0*/  PRMT R65, R3, 0x5410, R2 ;  /* 0x0000541003417816 */ /* 0x000fe20000000002 */
[----:B---3--:R-:W-:Y:S02]  /*3dd0*/  IMAD.MOV.U32 R6, RZ, RZ, R18 ;  /* 0x000000ffff067224 */ /* 0x008fe400078e0012 */
        /* <DEDUP_REMOVED lines=18> */
[----:B-1---5:R-:W-:Y:S01]  /*3f00*/  IMAD.MOV.U32 R43, RZ, RZ, R44 ;  /* 0x000000ffff2b7224 */ /* 0x022fe200078e002c */
[----:B------:R-:W-:Y:S01]  /*3f10*/  SEL R2, R71, R70, !P2 ;  /* 0x0000004647027207 */ /* 0x000fe20005000000 */
[----:B------:R-:W1:Y:S01]  /*3f20*/  LDS.128 R20, [R125+0x5080] ;  /* 0x005080007d147984 */ /* 0x000e620000000c00 */
[C---:B------:R-:W-:Y:S01]  /*3f30*/  LEA R80, P0, R92.reuse, R72, 0x1 ;  /* 0x000000485c507211 */ /* 0x040fe200078008ff */
[----:B------:R-:W-:Y:S01]  /*3f40*/  IMAD.MOV.U32 R15, RZ, RZ, R10 ;  /* 0x000000ffff0f7224 */ /* 0x000fe200078e000a */
[----:B------:R-:W-:Y:S01]  /*3f50*/  SHF.R.S32.HI R3, RZ, 0x1f, R2 ;  /* 0x0000001fff037819 */ /* 0x000fe20000011402 */
[----:B------:R-:W-:Y:S01]  /*3f60*/  IMAD.MOV.U32 R49, RZ, RZ, R46 ;  /* 0x000000ffff317224 */ /* 0x000fe200078e002e */
[----:B------:R-:W-:Y:S02]  /*3f70*/  LEA.HI.X R81, R92, R73, R110, 0x1, P0 ;  /* 0x000000495c517211 */ /* 0x000fe400000f0c6e */
        /* <DEDUP_REMOVED lines=8> */
[----:B------:R-:W-:Y:S02]  /*4000*/  SHF.R.S32.HI R2, RZ, 0x3, R3 ;  /* 0x00000003ff027819 */ /* 0x000fe40000011403 */
[----:B------:R-:W-:Y:S02]  /*4010*/  LOP3.LUT R3, R115, 0x38, R5, 0xf8, !PT ;  /* 0x0000003873037812 */ /* 0x000fe400078ef805 */
[----:B------:R-:W-:Y:S01]  /*4020*/  MOV R25, R11 ;  /* 0x0000000b00197202 */ /* 0x000fe20000000f00 */
[----:B------:R-:W-:Y:S01]  /*4030*/  IMAD R2, R2, 0xc00, R7 ;  /* 0x00000c0002027824 */ /* 0x000fe200078e0207 */
[----:B------:R-:W-:Y:S02]  /*4040*/  LOP3.LUT R3, R3, R155, RZ, 0x3c, !PT ;  /* 0x0000009b03037212 */ /* 0x000fe400078e3cff */
[----:B------:R-:W-:Y:S01]  /*4050*/  @!P1 SHF.R.U32.HI R34, RZ, 0x10, R11 ;  /* 0x00000010ff229819 */ /* 0x000fe2000001160b */
[----:B------:R-:W-:Y:S01]  /*4060*/  @!P1 HADD2.F32 R11, -RZ, R43.H0_H0 ;  /* 0x2000002bff0b9230 */ /* 0x000fe20000004100 */
[----:B------:R-:W-:Y:S01]  /*4070*/  @!P1 SHF.R.U32.HI R64, RZ, 0x10, R47 ;  /* 0x00000010ff409819 */ /* 0x000fe2000001162f */
[----:B------:R-:W-:Y:S01]  /*4080*/  IMAD.IADD R2, R2, 0x1, R3 ;  /* 0x0000000102027824 */ /* 0x000fe200078e0203 */
[----:B------:R-:W-:Y:S01]  /*4090*/  @!P1 SHF.R.U64 R44, R44, 0x10, R45 ;  /* 0x000000102c2c9819 */ /* 0x000fe2000000122d */
[----:B------:R-:W-:Y:S01]  /*40a0*/  IMAD.MOV.U32 R3, RZ, RZ, R8 ;  /* 0x000000ffff037224 */ /* 0x000fe200078e0008 */
[----:B------:R-:W-:Y:S01]  /*40b0*/  MOV R14, R9 ;  /* 0x00000009000e7202 */ /* 0x000fe20000000f00 */
[----:B------:R-:W-:Y:S01]  /*40c0*/  @!P0 IMAD.WIDE R72, R5, 0x2, R72 ;  /* 0x0000000205488825 */ /* 0x000fe200078e0248 */
[----:B------:R-:W-:Y:S01]  /*40d0*/  SHF.L.U32 R52, R2, 0x1, RZ ;  /* 0x0000000102347819 */ /* 0x000fe200000006ff */
[----:B------:R-:W-:Y:S01]  /*40e0*/  @!P1 HADD2.F32 R43, -RZ, R44.H0_H0 ;  /* 0x2000002cff2b9230 */ /* 0x000fe20000004100 */
[----:B-1----:R-:W-:Y:S01]  /*40f0*/  @!P1 MOV R2, R20 ;  /* 0x0000001400029202 */ /* 0x002fe20000000f00 */
[----:B------:R-:W-:Y:S01]  /*4100*/  @!P1 HADD2.F32 R5, -RZ, R3.H0_H0 ;  /* 0x20000003ff059230 */ /* 0x000fe20000004100 */
[----:B------:R-:W-:Y:S01]  /*4110*/  @!P1 SHF.R.U32.HI R9, RZ, 0x10, R9 ;  /* 0x00000010ff099819 */ /* 0x000fe20000011609 */
[----:B------:R-:W-:Y:S01]  /*4120*/  @!P1 HADD2.F32 R3, -RZ, R6.H0_H0 ;  /* 0x20000006ff039230 */ /* 0x000fe20000004100 */
[----:B------:R-:W1:Y:S01]  /*4130*/  LDS.128 R52, [R52+0x5080] ;  /* 0x0050800034347984 */ /* 0x000e620000000c00 */
[--C-:B------:R-:W-:Y:S01]  /*4140*/  @!P1 HADD2.F32 R6, -RZ, R2.reuse.H1_H1 ;  /* 0x30000002ff069230 */ /* 0x100fe20000004100 */
[----:B------:R-:W-:Y:S01]  /*4150*/  MOV R48, R45 ;  /* 0x0000002d00307202 */ /* 0x000fe20000000f00 */
[----:B------:R-:W-:Y:S01]  /*4160*/  @!P1 HADD2.F32 R8, -RZ, R2.H0_H0 ;  /* 0x20000002ff089230 */ /* 0x000fe20000004100 */
[----:B------:R-:W-:Y:S02]  /*4170*/  @!P1 SHF.R.U32.HI R45, RZ, 0x10, R45 ;  /* 0x00000010ff2d9819 */ /* 0x000fe4000001162d */
[----:B------:R-:W-:Y:S02]  /*4180*/  @!P1 SHF.R.U64 R50, R46, 0x10, R47 ;  /* 0x000000102e329819 */ /* 0x000fe4000000122f */
[----:B------:R-:W-:Y:S01]  /*4190*/  @!P1 FMUL.FTZ R2, R8, R5 ;  /* 0x0000000508029220 */ /* 0x000fe20000410000 */
[----:B------:R-:W-:Y:S01]  /*41a0*/  @!P1 HADD2.F32 R45, -RZ, R45.H0_H0 ;  /* 0x2000002dff2d9230 */ /* 0x000fe20000004100 */
[----:B------:R-:W-:Y:S01]  /*41b0*/  MOV R51, R47 ;  /* 0x0000002f00337202 */ /* 0x000fe20000000f00 */
        /* <DEDUP_REMOVED lines=15> */
[--C-:B------:R-:W-:Y:S02]  /*42b0*/  @!P1 HADD2.F32 R42, -RZ, R11.reuse.H0_H0 ;  /* 0x2000000bff2a9230 */ /* 0x100fe40000004100 */
[----:B------:R-:W-:Y:S01]  /*42c0*/  @!P1 HADD2.F32 R44, -RZ, R11.H1_H1 ;  /* 0x3000000bff2c9230 */ /* 0x000fe20000004100 */
[----:B------:R-:W-:Y:S01]  /*42d0*/  @!P1 IMAD.MOV.U32 R11, RZ, RZ, R54 ;  /* 0x000000ffff0b9224 */ /* 0x000fe200078e0036 */
[----:B------:R-:W-:Y:S01]  /*42e0*/  @!P1 HADD2.F32 R5, -RZ, R14.H0_H0 ;  /* 0x2000000eff059230 */ /* 0x000fe20000004100 */
[----:B------:R-:W-:Y:S01]  /*42f0*/  @!P1 F2FP.PACK_AB R2, R3, R2 ;  /* 0x000000020302923e */ /* 0x000fe200000000ff */
[----:B------:R-:W-:Y:S01]  /*4300*/  @!P1 HADD2.F32 R9, -RZ, R6.H1_H1 ;  /* 0x30000006ff099230 */ /* 0x000fe20000004100 */
[----:B------:R-:W-:Y:S01]  /*4310*/  @!P1 FMUL.FTZ R14, R44, R8 ;  /* 0x000000082c0e9220 */ /* 0x000fe20000410000 */
[----:B------:R-:W-:Y:S01]  /*4320*/  @!P1 HADD2.F32 R43, -RZ, R48.H0_H0 ;  /* 0x20000030ff2b9230 */ /* 0x000fe20000004100 */
[----:B------:R-:W-:Y:S01]  /*4330*/  @!P1 MOV R52, R2 ;  /* 0x0000000200349202 */ /* 0x000fe20000000f00 */
[----:B------:R-:W-:Y:S01]  /*4340*/  @!P1 HADD2.F32 R10, -RZ, R6.H0_H0 ;  /* 0x20000006ff0a9230 */ /* 0x000fe20000004100 */
[----:B------:R-:W-:Y:S01]  /*4350*/  @!P1 FMUL.FTZ R6, R42, R5 ;  /* 0x000000052a069220 */ /* 0x000fe20000410000 */
[--C-:B------:R-:W-:Y:S01]  /*4360*/  @!P1 HADD2.F32 R46, -RZ, R11.reuse.H0_H0 ;  /* 0x2000000bff2e9230 */ /* 0x100fe20000004100 */
[C---:B------:R-:W-:Y:S01]  /*4370*/  @!P1 FFMA.FTZ R79, R9.reuse, R45, -R14 ;  /* 0x0000002d094f9223 */ /* 0x040fe2000001080e */
[----:B------:R-:W-:Y:S01]  /*4380*/  @!P1 HADD2.F32 R48, -RZ, R11.H1_H1 ;  /* 0x3000000bff309230 */ /* 0x000fe20000004100 */
[C---:B------:R-:W-:Y:S02]  /*4390*/  @!P1 FFMA.FTZ R82, R10.reuse, R43, -R6 ;  /* 0x0000002b0a529223 */ /* 0x040fe40000010806 */
[----:B------:R-:W-:Y:S01]  /*43a0*/  @!P1 FMUL.FTZ R6, R9, R8 ;  /* 0x0000000809069220 */ /* 0x000fe20000410000 */
[----:B------:R-:W-:Y:S01]  /*43b0*/  @!P1 MOV R9, R22 ;  /* 0x0000001600099202 */ /* 0x000fe20000000f00 */
[----:B------:R-:W-:Y:S01]  /*43c0*/  @!P1 FMUL.FTZ R5, R10, R5 ;  /* 0x000000050a059220 */ /* 0x000fe20000410000 */
[----:B------:R-:W-:Y:S01]  /*43d0*/  @!P1 HADD2.F32 R8, -RZ, R15.H0_H0 ;  /* 0x2000000fff089230 */ /* 0x000fe20000004100 */
[----:B------:R-:W-:Y:S01]  /*43e0*/  @!P1 MOV R15, R55 ;  /* 0x00000037000f9202 */ /* 0x000fe20000000f00 */
[----:B------:R-:W-:Y:S01]  /*43f0*/  @!P1 HADD2.F32 R10, -RZ, R24.H0_H0 ;  /* 0x20000018ff0a9230 */ /* 0x000fe20000004100 */
[----:B------:R-:W-:Y:S01]  /*4400*/  @!P1 FFMA.FTZ R5, R42, R43, R5 ;  /* 0x0000002b2a059223 */ /* 0x000fe20000010005 */
[--C-:B------:R-:W-:Y:S01]  /*4410*/  @!P1 HADD2.F32 R11, -RZ, R9.reuse.H1_H1 ;  /* 0x30000009ff0b9230 */ /* 0x100fe20000004100 */
[----:B------:R-:W-:Y:S01]  /*4420*/  @!P1 FFMA.FTZ R6, R44, R45, R6 ;  /* 0x0000002d2c069223 */ /* 0x000fe20000010006 */
[----:B------:R-:W-:Y:S01]  /*4430*/  @!P1 HADD2.F32 R14, -RZ, R9.H0_H0 ;  /* 0x20000009ff0e9230 */ /* 0x000fe20000004100 */
[----:B------:R-:W-:Y:S01]  /*4440*/  @!P1 FMUL.FTZ R9, R46, R8 ;  /* 0x000000082e099220 */ /* 0x000fe20000410000 */
[----:B------:R-:W-:Y:S01]  /*4450*/  @!P1 HADD2.F32 R50, -RZ, R15.H1_H1 ;  /* 0x3000000fff329230 */ /* 0x000fe20000004100 */
[-C--:B------:R-:W-:Y:S01]  /*4460*/  @!P1 FMUL.FTZ R24, R48, R10.reuse ;  /* 0x0000000a30189220 */ /* 0x080fe20000410000 */
[----:B------:R-:W-:Y:S01]  /*4470*/  @!P1 F2FP.PACK_AB R5, R6, R5 ;  /* 0x000000050605923e */ /* 0x000fe200000000ff */
[C---:B------:R-:W-:Y:S02]  /*4480*/  @!P1 FFMA.FTZ R78, R14.reuse, R47, -R9 ;  /* 0x0000002f0e4e9223 */ /* 0x040fe40000010809 */
[C---:B------:R-:W-:Y:S01]  /*4490*/  @!P1 FMUL.FTZ R9, R11.reuse, R10 ;  /* 0x0000000a0b099220 */ /* 0x040fe20000410000 */
[----:B------:R-:W-:Y:S01]  /*44a0*/  @!P1 HADD2.F32 R10, -RZ, R25.H0_H0 ;  /* 0x20000019ff0a9230 */ /* 0x000fe20000004100 */
[----:B------:R-:W-:Y:S01]  /*44b0*/  @!P1 FFMA.FTZ R77, R11, R49, -R24 ;  /* 0x000000310b4d9223 */ /* 0x000fe20000010818 */
[----:B------:R-:W-:Y:S01]  /*44c0*/  @!P1 HADD2.F32 R25, -RZ, R15.H0_H0 ;  /* 0x2000000fff199230 */ /* 0x000fe20000004100 */
[----:B------:R-:W-:Y:S02]  /*44d0*/  @!P1 IMAD.MOV.U32 R11, RZ, RZ, R23 ;  /* 0x000000ffff0b9224 */ /* 0x000fe400078e0017 */
[----:B------:R-:W-:Y:S01]  /*44e0*/  @!P1 FMUL.FTZ R8, R14, R8 ;  /* 0x000000080e089220 */ /* 0x000fe20000410000 */
[----:B------:R-:W-:Y:S01]  /*44f0*/  @!P1 HADD2.F32 R14, -RZ, R34.H0_H0 ;  /* 0x20000022ff0e9230 */ /* 0x000fe20000004100 */
[----:B------:R-:W-:Y:S01]  /*4500*/  @!P1 IMAD.MOV.U32 R53, RZ, RZ, R5 ;  /* 0x000000ffff359224 */ /* 0x000fe200078e0005 */
[--C-:B------:R-:W-:Y:S01]  /*4510*/  @!P1 HADD2.F32 R24, -RZ, R11.reuse.H0_H0 ;  /* 0x2000000bff189230 */ /* 0x100fe20000004100 */
[----:B------:R-:W-:Y:S01]  /*4520*/  @!P1 FFMA.FTZ R8, R46, R47, R8 ;  /* 0x0000002f2e089223 */ /* 0x000fe20000010008 */
[----:B------:R-:W-:Y:S01]  /*4530*/  @!P1 HADD2.F32 R15, -RZ, R11.H1_H1 ;  /* 0x3000000bff0f9230 */ /* 0x000fe20000004100 */
[-C--:B------:R-:W-:Y:S01]  /*4540*/  @!P1 FMUL.FTZ R11, R25, R10.reuse ;  /* 0x0000000a190b9220 */ /* 0x080fe20000410000 */
        /* <DEDUP_REMOVED lines=16> */
[----:B------:R-:W-:Y:S02]  /*4650*/  @!P1 MOV R21, R15 ;  /* 0x0000000f00159202 */ /* 0x000fe40000000f00 */
[----:B------:R-:W-:Y:S02]  /*4660*/  @!P1 MOV R23, R42 ;  /* 0x0000002a00179202 */ /* 0x000fe40000000f00 */
[----:B------:R-:W-:Y:S02]  /*4670*/  @!P1 F2FP.PACK_AB R8, R9, R8 ;  /* 0x000000080908923e */ /* 0x000fe400000000ff */
[----:B------:R-:W-:Y:S01]  /*4680*/  @!P1 F2FP.PACK_AB R10, R11, R10 ;  /* 0x0000000a0b0a923e */ /* 0x000fe200000000ff */
[----:B------:R1:W-:Y:S01]  /*4690*/  ST.E.128 [R80.64], R20 ;  /* 0x0000001450007985 */ /* 0x0003e2000c101d06 */
[----:B------:R-:W-:Y:S02]  /*46a0*/  @!P1 MOV R54, R8 ;  /* 0x0000000800369202 */ /* 0x000fe40000000f00 */
[----:B------:R-:W-:Y:S05]  /*46b0*/  @!P1 MOV R55, R10 ;  /* 0x0000000a00379202 */ /* 0x000fea0000000f00 */
[----:B------:R1:W-:Y:S02]  /*46c0*/  @!P0 ST.E.128 [R72.64], R52 ;  /* 0x0000003448008985 */ /* 0x0003e4000c101d06 */
.L_x_1219:
[----:B-1----:R-:W-:Y:S05]  /*46d0*/  BSYNC B0 ;  /* 0x0000000000007941 */ /* 0x002fea0003800000 */
.L_x_1218:
[----:B------:R1:W2:Y:S01]  /*46e0*/  SHFL.IDX PT, R43, R86, 0x1, 0x181f ;  /* 0x00381f00562b7f89 */ /* 0x0002a200000e0000 */
[----:B------:R-:W-:Y:S01]  /*46f0*/  ISETP.GE.OR P0, PT, R149, R75, P5 ;  /* 0x0000004b9500720c */ /* 0x000fe20002f06670 */
[----:B------:R-:W-:Y:S02]  /*4700*/  BSSY B0, `(.L_x_1220) ;  /* 0x0000078000007945 */ /* 0x000fe40003800000 */
[----:B------:R1:W3:Y:S10]  /*4710*/  SHFL.IDX PT, R42, R87, 0x1, 0x181f ;  /* 0x00381f00572a7f89 */ /* 0x0002f400000e0000 */
[----:B------:R-:W-:-:S05]  /*4720*/  @P0 BRA `(.L_x_1221) ;  /* 0x0000075000000947 */ /* 0x000fca0003800000 */
[----:B------:R-:W-:Y:S01]  /*4730*/  SEL R2, R71, R70, !P2 ;  /* 0x0000004647027207 */ /* 0x000fe20005000000 */
[----:B------:R-:W4:Y:S01]  /*4740*/  LDS.128 R20, [R124+0x5080] ;  /* 0x005080007c147984 */ /* 0x000f220000000c00 */
[C---:B---3--:R-:W-:Y:S01]  /*4750*/  LEA R72, P0, R92.reuse, R42, 0x1 ;  /* 0x0000002a5c487211 */ /* 0x048fe200078008ff */
[----:B------:R-:W-:Y:S01]  /*4760*/  @!P1 HADD2.F32 R15, -RZ, R65.H0_H0 ;  /* 0x20000041ff0f9230 */ /* 0x000fe20000004100 */
[----:B------:R-:W-:Y:S01]  /*4770*/  SHF.R.S32.HI R3, RZ, 0x1f, R2 ;  /* 0x0000001fff037819 */ /* 0x000fe20000011402 */
[----:B------:R-:W-:Y:S01]  /*4780*/  @!P1 HADD2.F32 R34, -RZ, R66.H1_H1 ;  /* 0x30000042ff229230 */ /* 0x000fe20000004100 */
[----:B--2---:R-:W-:Y:S02]  /*4790*/  LEA.HI.X R73, R92, R43, R110, 0x1, P0 ;  /* 0x0000002b5c497211 */ /* 0x004fe400000f0c6e */
[----:B------:R-:W-:Y:S02]  /*47a0*/  LEA.HI R2, R3, R2, RZ, 0x4 ;  /* 0x0000000203027211 */ /* 0x000fe400078f20ff */
[----:B-----5:R-:W-:Y:S02]  /*47b0*/  @!P1 SHF.R.U32.HI R9, RZ, 0x10, R17 ;  /* 0x00000010ff099819 */ /* 0x020fe40000011611 */
[----:B------:R-:W-:Y:S02]  /*47c0*/  LEA.HI.SX32 R2, R2, R69, 0x1c ;  /* 0x0000004502027211 */ /* 0x000fe400078fe2ff */
[----:B------:R-:W-:Y:S02]  /*47d0*/  @!P1 SHF.R.U64 R14, R18, 0x10, R19 ;  /* 0x00000010120e9819 */ /* 0x000fe40000001213 */
[----:B------:R-:W-:Y:S02]  /*47e0*/  SHF.R.S32.HI R3, RZ, 0x1f, R2 ;  /* 0x0000001fff037819 */ /* 0x000fe40000011402 */
[----:B------:R-:W-:Y:S01]  /*47f0*/  SHF.L.U32 R5, R2, 0x3, RZ ;  /* 0x0000000302057819 */ /* 0x000fe200000006ff */
[----:B------:R-:W-:Y:S01]  /*4800*/  @!P1 HADD2.F32 R14, -RZ, R14.H0_H0 ;  /* 0x2000000eff0e9230 */ /* 0x000fe20000004100 */
[----:B------:R-:W-:Y:S02]  /*4810*/  LEA.HI R3, R3, R2, RZ, 0x3 ;  /* 0x0000000203037211 */ /* 0x000fe400078f18ff */
[----:B------:R-:W-:Y:S02]  /*4820*/  ISETP.GE.AND P0, PT, R5, c[0x0][0x1d4], PT ;  /* 0x0000750005007a0c */ /* 0x000fe40003f06270 */
[----:B------:R-:W-:Y:S02]  /*4830*/  SHF.R.S32.HI R2, RZ, 0x3, R3 ;  /* 0x00000003ff027819 */ /* 0x000fe40000011403 */
[----:B------:R-:W-:Y:S02]  /*4840*/  LOP3.LUT R3, R114, 0x38, R5, 0xf8, !PT ;  /* 0x0000003872037812 */ /* 0x000fe400078ef805 */
[----:B------:R-:W-:Y:S01]  /*4850*/  @!P1 SHF.R.U32.HI R24, RZ, 0x10, R57 ;  /* 0x00000010ff189819 */ /* 0x000fe20000011639 */
[----:B------:R-:W-:Y:S01]  /*4860*/  IMAD R2, R2, 0xc00, R12 ;  /* 0x00000c0002027824 */ /* 0x000fe200078e020c */
[----:B------:R-:W-:Y:S02]  /*4870*/  LOP3.LUT R3, R3, R153, RZ, 0x3c, !PT ;  /* 0x0000009903037212 */ /* 0x000fe400078e3cff */
[----:B------:R-:W-:Y:S01]  /*4880*/  @!P1 SHF.R.U32.HI R11, RZ, 0x10, R19 ;  /* 0x00000010ff0b9819 */ /* 0x000fe20000011613 */
[----:B------:R-:W-:Y:S01]  /*4890*/  @!P1 HADD2.F32 R24, -RZ, R24.H0_H0 ;  /* 0x20000018ff189230 */ /* 0x000fe20000004100 */
[----:B------:R-:W-:Y:S01]  /*48a0*/  IADD3 R2, R2, R3, RZ ;  /* 0x0000000302027210 */ /* 0x000fe20007ffe0ff */
[----:B------:R-:W-:Y:S01]  /*48b0*/  @!P0 IMAD.WIDE R76, R5, 0x2, R42 ;  /* 0x00000002054c8825 */ /* 0x000fe200078e022a */
[----:B------:R-:W-:Y:S01]  /*48c0*/  @!P1 HADD2.F32 R43, -RZ, R66.H0_H0 ;  /* 0x20000042ff2b9230 */ /* 0x000fe20000004100 */
[----:B------:R-:W-:Y:S01]  /*48d0*/  @!P1 SHF.R.U64 R3, R16, 0x10, R17 ;  /* 0x0000001010039819 */ /* 0x000fe20000001211 */
[----:B------:R-:W-:Y:S01]  /*48e0*/  @!P1 HADD2.F32 R5, -RZ, R36.H0_H0 ;  /* 0x20000024ff059230 */ /* 0x000fe20000004100 */
[----:B------:R-:W-:Y:S01]  /*48f0*/  IMAD.SHL.U32 R48, R2, 0x2, RZ ;  /* 0x0000000202307824 */ /* 0x000fe200078e00ff */
[----:B------:R-:W-:Y:S01]  /*4900*/  @!P1 SHF.R.U64 R17, R56, 0x10, R57 ;  /* 0x0000001038119819 */ /* 0x000fe20000001239 */
[----:B------:R-:W-:Y:S01]  /*4910*/  @!P1 HADD2.F32 R11, -RZ, R11.H0_H0 ;  /* 0x2000000bff0b9230 */ /* 0x000fe20000004100 */
[----:B----4-:R-:W-:Y:S01]  /*4920*/  @!P1 MOV R2, R20 ;  /* 0x0000001400029202 */ /* 0x010fe20000000f00 */
[----:B------:R-:W-:Y:S01]  /*4930*/  @!P1 HADD2.F32 R3, -RZ, R3.H0_H0 ;  /* 0x20000003ff039230 */ /* 0x000fe20000004100 */
[--C-:B------:R-:W-:Y:S01]  /*4940*/  @!P1 SHF.R.U32.HI R45, RZ, 0x10, R59.reuse ;  /* 0x00000010ff2d9819 */ /* 0x100fe2000001163b */
[----:B------:R-:W2:Y:S01]  /*4950*/  LDS.128 R48, [R48+0x5080] ;  /* 0x0050800030307984 */ /* 0x000ea20000000c00 */
[----:B------:R-:W-:Y:S01]  /*4960*/  @!P1 HADD2.F32 R17, -RZ, R17.H0_H0 ;  /* 0x20000011ff119230 */ /* 0x000fe20000004100 */
[----:B------:R-:W-:Y:S01]  /*4970*/  @!P1 SHF.R.U64 R58, R58, 0x10, R59 ;  /* 0x000000103a3a9819 */ /* 0x000fe2000000123b */
[----:B------:R-:W-:Y:S02]  /*4980*/  @!P1 HADD2.F32 R8, -RZ, R2.H0_H0 ;  /* 0x20000002ff089230 */ /* 0x000fe40000004100 */
[----:B------:R-:W-:Y:S01]  /*4990*/  @!P1 HADD2.F32 R45, -RZ, R45.H0_H0 ;  /* 0x2000002dff2d9230 */ /* 0x000fe20000004100 */
[----:B--2---:R-:W-:Y:S05]  /*49a0*/  @!P1 IMAD.MOV.U32 R6, RZ, RZ, R48 ;  /* 0x000000ffff069224 */ /* 0x004fea00078e0030 */
[--C-:B------:R-:W-:Y:S02]  /*49b0*/  @!P1 HADD2.F32 R10, -RZ, R6.reuse.H0_H0 ;  /* 0x20000006ff0a9230 */ /* 0x100fe40000004100 */
[----:B------:R-:W-:Y:S02]  /*49c0*/  @!P1 HADD2.F32 R16, -RZ, R6.H1_H1 ;  /* 0x30000006ff109230 */ /* 0x000fe40000004100 */
[----:B------:R-:W-:Y:S01]  /*49d0*/  @!P1 HADD2.F32 R6, -RZ, R2.H1_H1 ;  /* 0x30000002ff069230 */ /* 0x000fe20000004100 */
[-C--:B------:R-:W-:Y:S02]  /*49e0*/  @!P1 FMUL.FTZ R2, R8, R5.reuse ;  /* 0x0000000508029220 */ /* 0x080fe40000410000 */
        /* <DEDUP_REMOVED lines=11> */
[----:B------:R-:W-:Y:S02]  /*4aa0*/  @!P1 HADD2.F32 R5, -RZ, R36.H1_H1 ;  /* 0x30000024ff059230 */ /* 0x000fe40000004100 */
[----:B------:R-:W-:Y:S01]  /*4ab0*/  @!P1 HADD2.F32 R19, -RZ, R15.H1_H1 ;  /* 0x3000000fff139230 */ /* 0x000fe20000004100 */
[----:B------:R-:W-:Y:S01]  /*4ac0*/  @!P1 IMAD.MOV.U32 R15, RZ, RZ, R51 ;  /* 0x000000ffff0f9224 */ /* 0x000fe200078e0033 */
[----:B------:R-:W-:Y:S01]  /*4ad0*/  @!P1 HADD2.F32 R18, -RZ, R65.H1_H1 ;  /* 0x30000041ff129230 */ /* 0x000fe20000004100 */
[----:B------:R-:W-:Y:S01]  /*4ae0*/  @!P1 F2FP.PACK_AB R2, R3, R2 ;  /* 0x000000020302923e */ /* 0x000fe200000000ff */
[--C-:B------:R-:W-:Y:S01]  /*4af0*/  @!P1 HADD2.F32 R10, -RZ, R6.reuse.H0_H0 ;  /* 0x20000006ff0a9230 */ /* 0x100fe20000004100 */
[----:B------:R-:W-:Y:S01]  /*4b00*/  @!P1 FMUL.FTZ R16, R19, R8 ;  /* 0x0000000813109220 */ /* 0x000fe20000410000 */
[----:B------:R-:W-:Y:S01]  /*4b10*/  @!P1 HADD2.F32 R9, -RZ, R6.H1_H1 ;  /* 0x30000006ff099230 */ /* 0x000fe20000004100 */
[-C--:B------:R-:W-:Y:S01]  /*4b20*/  @!P1 FMUL.FTZ R6, R17, R5.reuse ;  /* 0x0000000511069220 */ /* 0x080fe20000410000 */
[----:B------:R-:W-:Y:S01]  /*4b30*/  @!P1 MOV R48, R2 ;  /* 0x0000000200309202 */ /* 0x000fe20000000f00 */
[C---:B------:R-:W-:Y:S01]  /*4b40*/  @!P1 FMUL.FTZ R5, R10.reuse, R5 ;  /* 0x000000050a059220 */ /* 0x040fe20000410000 */
[--C-:B------:R-:W-:Y:S01]  /*4b50*/  @!P1 HADD2.F32 R42, -RZ, R15.reuse.H0_H0 ;  /* 0x2000000fff2a9230 */ /* 0x100fe20000004100 */
[----:B------:R-:W-:Y:S01]  /*4b60*/  @!P1 FFMA.FTZ R55, R10, R18, -R6 ;  /* 0x000000120a379223 */ /* 0x000fe20000010806 */
[----:B------:R-:W-:Y:S01]  /*4b70*/  @!P1 HADD2.F32 R10, -RZ, R38.H0_H0 ;  /* 0x20000026ff0a9230 */ /* 0x000fe20000004100 */
[C---:B------:R-:W-:Y:S01]  /*4b80*/  @!P1 FMUL.FTZ R6, R9.reuse, R8 ;  /* 0x0000000809069220 */ /* 0x040fe20000410000 */
[----:B------:R-:W-:Y:S01]  /*4b90*/  @!P1 MOV R8, R23 ;  /* 0x0000001700089202 */ /* 0x000fe20000000f00 */
[----:B------:R-:W-:Y:S01]  /*4ba0*/  @!P1 FFMA.FTZ R54, R9, R24, -R16 ;  /* 0x0000001809369223 */ /* 0x000fe20000010810 */
[----:B------:R-:W-:Y:S01]  /*4bb0*/  @!P1 HADD2.F32 R44, -RZ, R15.H1_H1 ;  /* 0x3000000fff2c9230 */ /* 0x000fe20000004100 */
[----:B------:R-:W-:Y:S02]  /*4bc0*/  @!P1 FMUL.FTZ R15, R42, R10 ;  /* 0x0000000a2a0f9220 */ /* 0x000fe40000410000 */
[----:B------:R-:W-:Y:S01]  /*4bd0*/  @!P1 FFMA.FTZ R5, R17, R18, R5 ;  /* 0x0000001211059223 */ /* 0x000fe20000010005 */
[--C-:B------:R-:W-:Y:S01]  /*4be0*/  @!P1 HADD2.F32 R9, -RZ, R8.reuse.H0_H0 ;  /* 0x20000008ff099230 */ /* 0x100fe20000004100 */
[----:B------:R-:W-:Y:S01]  /*4bf0*/  @!P1 FMUL.FTZ R16, R44, R11 ;  /* 0x0000000b2c109220 */ /* 0x000fe20000410000 */
[----:B------:R-:W-:Y:S01]  /*4c00*/  @!P1 HADD2.F32 R8, -RZ, R8.H1_H1 ;  /* 0x30000008ff089230 */ /* 0x000fe20000004100 */
[----:B------:R-:W-:Y:S02]  /*4c10*/  @!P1 FFMA.FTZ R6, R19, R24, R6 ;  /* 0x0000001813069223 */ /* 0x000fe40000010006 */
[C---:B------:R-:W-:Y:S01]  /*4c20*/  @!P1 FFMA.FTZ R53, R9.reuse, R43, -R15 ;  /* 0x0000002b09359223 */ /* 0x040fe2000001080f */
[----:B------:R-:W-:Y:S01]  /*4c30*/  @!P1 MOV R15, R50 ;  /* 0x00000032000f9202 */ /* 0x000fe20000000f00 */
[----:B------:R-:W-:Y:S01]  /*4c40*/  @!P1 FMUL.FTZ R10, R9, R10 ;  /* 0x0000000a090a9220 */ /* 0x000fe20000410000 */
[----:B------:R-:W-:Y:S01]  /*4c50*/  @!P1 F2FP.PACK_AB R5, R6, R5 ;  /* 0x000000050605923e */ /* 0x000fe200000000ff */
[----:B------:R-:W-:Y:S02]  /*4c60*/  @!P1 IMAD.MOV.U32 R9, RZ, RZ, R22 ;  /* 0x000000ffff099224 */ /* 0x000fe400078e0016 */
[C---:B------:R-:W-:Y:S01]  /*4c70*/  @!P1 FMUL.FTZ R11, R8.reuse, R11 ;  /* 0x0000000b080b9220 */ /* 0x040fe20000410000 */
[--C-:B------:R-:W-:Y:S01]  /*4c80*/  @!P1 HADD2.F32 R25, -RZ, R15.reuse.H0_H0 ;  /* 0x2000000fff199230 */ /* 0x100fe20000004100 */
[----:B------:R-:W-:Y:S01]  /*4c90*/  @!P1 FFMA.FTZ R52, R8, R45, -R16 ;  /* 0x0000002d08349223 */ /* 0x000fe20000010810 */
[----:B------:R-:W-:Y:S01]  /*4ca0*/  @!P1 HADD2.F32 R36, -RZ, R15.H1_H1 ;  /* 0x3000000fff249230 */ /* 0x000fe20000004100 */
[----:B------:R-:W-:Y:S01]  /*4cb0*/  @!P1 IMAD.MOV.U32 R49, RZ, RZ, R5 ;  /* 0x000000ffff319224 */ /* 0x000fe200078e0005 */
[----:B------:R-:W-:Y:S02]  /*4cc0*/  @!P1 HADD2.F32 R8, -RZ, R38.H1_H1 ;  /* 0x30000026ff089230 */ /* 0x000fe40000004100 */
[----:B------:R-:W-:Y:S01]  /*4cd0*/  @!P1 F2FP.PACK_AB R17, R52, R53 ;  /* 0x000000353411923e */ /* 0x000fe200000000ff */
[----:B------:R-:W-:Y:S01]  /*4ce0*/  @!P1 FMUL.FTZ R46, R36, R14 ;  /* 0x0000000e242e9220 */ /* 0x000fe20000410000 */
[--C-:B------:R-:W-:Y:S02]  /*4cf0*/  @!P1 HADD2.F32 R16, -RZ, R9.reuse.H0_H0 ;  /* 0x20000009ff109230 */ /* 0x100fe40000004100 */
        /* <DEDUP_REMOVED lines=18> */
[----:B------:R-:W-:Y:S02]  /*4e20*/  @!P1 F2FP.PACK_AB R8, R9, R8 ;  /* 0x000000080908923e */ /* 0x000fe400000000ff */
[----:B------:R-:W-:Y:S02]  /*4e30*/  @!P1 F2FP.PACK_AB R10, R11, R10 ;  /* 0x0000000a0b0a923e */ /* 0x000fe400000000ff */
[----:B------:R2:W-:Y:S01]  /*4e40*/  ST.E.128 [R72.64], R20 ;  /* 0x0000001448007985 */ /* 0x0005e2000c101d06 */
[----:B------:R-:W-:Y:S02]  /*4e50*/  @!P1 MOV R50, R8 ;  /* 0x0000000800329202 */ /* 0x000fe40000000f00 */
[----:B------:R-:W-:Y:S05]  /*4e60*/  @!P1 MOV R51, R10 ;  /* 0x0000000a00339202 */ /* 0x000fea0000000f00 */
[----:B------:R2:W-:Y:S02]  /*4e70*/  @!P0 ST.E.128 [R76.64], R48 ;  /* 0x000000304c008985 */ /* 0x0005e4000c101d06 */
.L_x_1221:
[----:B------:R-:W-:Y:S05]  /*4e80*/  BSYNC B0 ;  /* 0x0000000000007941 */ /* 0x000fea0003800000 */
.L_x_1220:
[----:B-----5:R4:W1:Y:S01]  /*4e90*/  SHFL.IDX PT, R47, R86, 0x2, 0x181f ;  /* 0x00581f00562f7f89 */ /* 0x02086200000e0000 */
[----:B------:R-:W-:Y:S03]  /*4ea0*/  ISETP.GE.OR P0, PT, R148, R75, P5 ;  /* 0x0000004b9400720c */ /* 0x000fe60002f06670 */
[----:B------:R4:W3:Y:S10]  /*4eb0*/  SHFL.IDX PT, R46, R87, 0x2, 0x181f ;  /* 0x00581f00572e7f89 */ /* 0x0008f400000e0000 */
[----:B------:R-:W-:-:S05]  /*4ec0*/  @P0 BRA `(.L_x_1215) ;  /* 0x00000aa000000947 */ /* 0x000fca0003800000 */
[----:B------:R-:W-:Y:S01]  /*4ed0*/  SEL R2, R71, R70, !P2 ;  /* 0x0000004647027207 */ /* 0x000fe20005000000 */
[----:B------:R-:W5:Y:S01]  /*4ee0*/  LDS.128 R16, [R123+0x5080] ;  /* 0x005080007b107984 */ /* 0x000f620000000c00 */
[C---:B---3--:R-:W-:Y:S01]  /*4ef0*/  LEA R58, P0, R92.reuse, R46, 0x1 ;  /* 0x0000002e5c3a7211 */ /* 0x048fe200078008ff */
[----:B--2---:R-:W-:Y:S01]  /*4f00*/  @!P1 HADD2.F32 R23, -RZ, R67.H1_H1 ;  /* 0x30000043ff179230 */ /* 0x004fe20000004100 */
[----:B------:R-:W-:Y:S01]  /*4f10*/  SHF.R.S32.HI R3, RZ, 0x1f, R2 ;  /* 0x0000001fff037819 */ /* 0x000fe20000011402 */
[--C-:B------:R-:W-:Y:S01]  /*4f20*/  @!P1 HADD2.F32 R43, -RZ, R68.reuse.H0_H0 ;  /* 0x20000044ff2b9230 */ /* 0x100fe20000004100 */
[----:B-1----:R-:W-:Y:S01]  /*4f30*/  LEA.HI.X R59, R92, R47, R110, 0x1, P0 ;  /* 0x0000002f5c3b7211 */ /* 0x002fe200000f0c6e */
[----:B------:R-:W-:Y:S01]  /*4f40*/  @!P1 HADD2.F32 R36, -RZ, R68.H1_H1 ;  /* 0x30000044ff249230 */ /* 0x000fe20000004100 */
[----:B------:R-:W-:Y:S02]  /*4f50*/  LEA.HI R2, R3, R2, RZ, 0x4 ;  /* 0x0000000203027211 */ /* 0x000fe400078f20ff */
[----:B------:R-:W-:Y:S02]  /*4f60*/  @!P1 SHF.R.U64 R14, R28, 0x10, R29 ;  /* 0x000000101c0e9819 */ /* 0x000fe4000000121d */
[----:B------:R-:W-:Y:S02]  /*4f70*/  LEA.HI.SX32 R2, R2, R69, 0x1c ;  /* 0x0000004502027211 */ /* 0x000fe400078fe2ff */
[--C-:B------:R-:W-:Y:S02]  /*4f80*/  @!P1 SHF.R.U32.HI R10, RZ, 0x10, R61.reuse ;  /* 0x00000010ff0a9819 */ /* 0x100fe4000001163d */
[----:B------:R-:W-:Y:S02]  /*4f90*/  SHF.R.S32.HI R3, RZ, 0x1f, R2 ;  /* 0x0000001fff037819 */ /* 0x000fe40000011402 */
[----:B------:R-:W-:Y:S02]  /*4fa0*/  SHF.L.U32 R52, R2, 0x3, RZ ;  /* 0x0000000302347819 */ /* 0x000fe400000006ff */
[----:B------:R-:W-:Y:S02]  /*4fb0*/  LEA.HI R3, R3, R2, RZ, 0x3 ;  /* 0x0000000203037211 */ /* 0x000fe400078f18ff */
[----:B------:R-:W-:Y:S02]  /*4fc0*/  @!P1 SHF.R.U64 R25, R60, 0x10, R61 ;  /* 0x000000103c199819 */ /* 0x000fe4000000123d */
[----:B------:R-:W-:Y:S02]  /*4fd0*/  SHF.R.S32.HI R2, RZ, 0x3, R3 ;  /* 0x00000003ff027819 */ /* 0x000fe40000011403 */
[----:B------:R-:W-:Y:S01]  /*4fe0*/  LOP3.LUT R3, R111, 0x38, R52, 0xf8, !PT ;  /* 0x000000386f037812 */ /* 0x000fe200078ef834 */
[----:B------:R-:W-:Y:S01]  /*4ff0*/  @!P1 HADD2.F32 R25, -RZ, R25.H0_H0 ;  /* 0x20000019ff199230 */ /* 0x000fe20000004100 */
[----:B------:R-:W-:Y:S01]  /*5000*/  @!P1 SHF.R.U64 R15, R30, 0x10, R31 ;  /* 0x000000101e0f9819 */ /* 0x000fe2000000121f */
[----:B------:R-:W-:Y:S01]  /*5010*/  IMAD R2, R2, 0xc00, R13 ;  /* 0x00000c0002027824 */ /* 0x000fe200078e020d */
[----:B------:R-:W-:Y:S02]  /*5020*/  LOP3.LUT R3, R3, R152, RZ, 0x3c, !PT ;  /* 0x0000009803037212 */ /* 0x000fe400078e3cff */
[----:B------:R-:W-:Y:S01]  /*5030*/  @!P1 SHF.R.U32.HI R21, RZ, 0x10, R31 ;  /* 0x00000010ff159819 */ /* 0x000fe2000001161f */
[----:B------:R-:W-:Y:S01]  /*5040*/  @!P1 HADD2.F32 R31, -RZ, R10.H0_H0 ;  /* 0x2000000aff1f9230 */ /* 0x000fe20000004100 */
[----:B------:R-:W-:Y:S01]  /*5050*/  @!P1 SHF.R.U32.HI R8, RZ, 0x10, R29 ;  /* 0x00000010ff089819 */ /* 0x000fe2000001161d */
[----:B------:R-:W-:Y:S01]  /*5060*/  IMAD.IADD R2, R2, 0x1, R3 ;  /* 0x0000000102027824 */ /* 0x000fe200078e0203 */
[----:B------:R-:W-:Y:S01]  /*5070*/  @!P1 HADD2.F32 R29, -RZ, R67.H0_H0 ;  /* 0x20000043ff1d9230 */ /* 0x000fe20000004100 */
[--C-:B------:R-:W-:Y:S01]  /*5080*/  @!P1 SHF.R.U64 R34, R62, 0x10, R63.reuse ;  /* 0x000000103e229819 */ /* 0x100fe2000000123f */
[----:B------:R-:W-:Y:S01]  /*5090*/  @!P1 HADD2.F32 R21, -RZ, R21.H0_H0 ;  /* 0x20000015ff159230 */ /* 0x000fe20000004100 */
[----:B------:R-:W-:Y:S02]  /*50a0*/  @!P1 SHF.R.U32.HI R44, RZ, 0x10, R63 ;  /* 0x00000010ff2c9819 */ /* 0x000fe4000001163f */
[----:B------:R-:W-:Y:S01]  /*50b0*/  SHF.L.U32 R48, R2, 0x1, RZ ;  /* 0x0000000102307819 */ /* 0x000fe200000006ff */
[----:B------:R-:W-:Y:S01]  /*50c0*/  @!P1 HADD2.F32 R2, -RZ, R39.H0_H0 ;  /* 0x20000027ff029230 */ /* 0x000fe20000004100 */
[----:B-----5:R-:W-:Y:S01]  /*50d0*/  @!P1 MOV R6, R17 ;  /* 0x0000001100069202 */ /* 0x020fe20000000f00 */
[----:B------:R-:W-:Y:S01]  /*50e0*/  @!P1 HADD2.F32 R44, -RZ, R44.H0_H0 ;  /* 0x2000002cff2c9230 */ /* 0x000fe20000004100 */
[----:B------:R-:W-:Y:S02]  /*50f0*/  ISETP.GE.AND P0, PT, R52, c[0x0][0x1d4], PT ;  /* 0x0000750034007a0c */ /* 0x000fe40003f06270 */
[----:B------:R-:W1:Y:S01]  /*5100*/  LDS.128 R48, [R48+0x5080] ;  /* 0x0050800030307984 */ /* 0x000e620000000c00 */
[----:B------:R-:W-:Y:S05]  /*5110*/  @!P1 HADD2.F32 R3, -RZ, R6.H0_H0 ;  /* 0x20000006ff039230 */ /* 0x000fea0000004100 */
[CC--:B------:R-:W-:Y:S02]  /*5120*/  @!P1 FMUL.FTZ R5, R3.reuse, R2.reuse ;  /* 0x0000000203059220 */ /* 0x0c0fe40000410000 */
[----:B-1----:R-:W-:Y:S02]  /*5130*/  @!P1 IMAD.MOV.U32 R9, RZ, RZ, R49 ;  /* 0x000000ffff099224 */ /* 0x002fe400078e0031 */
[----:B------:R-:W-:Y:S02]  /*5140*/  @!P1 IMAD.MOV.U32 R20, RZ, RZ, R48 ;  /* 0x000000ffff149224 */ /* 0x000fe400078e0030 */
[----:B------:R-:W-:Y:S01]  /*5150*/  @!P1 IMAD.MOV.U32 R45, RZ, RZ, R51 ;  /* 0x000000ffff2d9224 */ /* 0x000fe200078e0033 */
[--C-:B------:R-:W-:Y:S01]  /*5160*/  @!P1 HADD2.F32 R28, -RZ, R9.reuse.H0_H0 ;  /* 0x20000009ff1c9230 */ /* 0x100fe20000004100 */
[----:B------:R-:W-:Y:S01]  /*5170*/  @!P1 IMAD.MOV.U32 R38, RZ, RZ, R50 ;  /* 0x000000ffff269224 */ /* 0x000fe200078e0032 */
[----:B------:R-:W-:Y:S02]  /*5180*/  @!P1 HADD2.F32 R30, -RZ, R9.H1_H1 ;  /* 0x30000009ff1e9230 */ /* 0x000fe40000004100 */
[----:B------:R-:W-:Y:S01]  /*5190*/  @!P1 HADD2.F32 R42, -RZ, R45.H0_H0 ;  /* 0x2000002dff2a9230 */ /* 0x000fe20000004100 */
[----:B------:R-:W-:Y:S01]  /*51a0*/  @!P1 FMUL.FTZ R11, R28, R2 ;  /* 0x000000021c0b9220 */ /* 0x000fe20000410000 */
[----:B------:R-:W-:Y:S02]  /*51b0*/  @!P1 HADD2.F32 R2, -RZ, R8.H0_H0 ;  /* 0x20000008ff029230 */ /* 0x000fe40000004100 */
[----:B------:R-:W-:Y:S01]  /*51c0*/  @!P1 HADD2.F32 R8, -RZ, R6.H1_H1 ;  /* 0x30000006ff089230 */ /* 0x000fe20000004100 */
[----:B------:R-:W-:Y:S01]  /*51d0*/  @!P1 FFMA.FTZ R61, R3, R29, -R11 ;  /* 0x0000001d033d9223 */ /* 0x000fe2000001080b */
[----:B------:R-:W-:Y:S01]  /*51e0*/  @!P1 MOV R11, R16 ;  /* 0x00000010000b9202 */ /* 0x000fe20000000f00 */
[-C--:B------:R-:W-:Y:S01]  /*51f0*/  @!P1 FMUL.FTZ R10, R30, R2.reuse ;  /* 0x000000021e0a9220 */ /* 0x080fe20000410000 */
[----:B------:R-:W-:Y:S01]  /*5200*/  @!P1 HADD2.F32 R3, -RZ, R39.H1_H1 ;  /* 0x30000027ff039230 */ /* 0x000fe20000004100 */
[C---:B------:R-:W-:Y:S01]  /*5210*/  @!P1 FMUL.FTZ R6, R8.reuse, R2 ;  /* 0x0000000208069220 */ /* 0x040fe20000410000 */
[----:B------:R-:W-:Y:S01]  /*5220*/  @!P1 HADD2.F32 R22, -RZ, R20.H0_H0 ;  /* 0x20000014ff169230 */ /* 0x000fe20000004100 */
[----:B------:R-:W-:Y:S01]  /*5230*/  @!P1 FFMA.FTZ R60, R8, R31, -R10 ;  /* 0x0000001f083c9223 */ /* 0x000fe2000001080a */
[--C-:B------:R-:W-:Y:S02]  /*5240*/  @!P1 HADD2.F32 R9, -RZ, R11.reuse.H0_H0 ;  /* 0x2000000bff099230 */ /* 0x100fe40000004100 */
[----:B------:R-:W-:Y:S01]  /*5250*/  @!P1 HADD2.F32 R10, -RZ, R40.H0_H0 ;  /* 0x20000028ff0a9230 */ /* 0x000fe20000004100 */
[-C--:B------:R-:W-:Y:S01]  /*5260*/  @!P1 FMUL.FTZ R24, R22, R3.reuse ;  /* 0x0000000316189220 */ /* 0x080fe20000410000 */
[----:B------:R-:W-:Y:S01]  /*5270*/  @!P1 HADD2.F32 R8, -RZ, R11.H1_H1 ;  /* 0x3000000bff089230 */ /* 0x000fe20000004100 */
[C---:B------:R-:W-:Y:S01]  /*5280*/  @!P1 FMUL.FTZ R2, R9.reuse, R3 ;  /* 0x0000000309029220 */ /* 0x040fe20000410000 */
[----:B------:R-:W-:Y:S01]  /*5290*/  @!P1 HADD2.F32 R3, -RZ, R14.H0_H0 ;  /* 0x2000000eff039230 */ /* 0x000fe20000004100 */
[----:B------:R-:W-:Y:S01]  /*52a0*/  @!P1 FFMA.FTZ R57, R9, R23, -R24 ;  /* 0x0000001709399223 */ /* 0x000fe20000010818 */
[----:B------:R-:W-:Y:S01]  /*52b0*/  @!P1 MOV R14, R19 ;  /* 0x00000013000e9202 */ /* 0x000fe20000000f00 */
[-C--:B------:R-:W-:Y:S01]  /*52c0*/  @!P1 FMUL.FTZ R11, R42, R10.reuse ;  /* 0x0000000a2a0b9220 */ /* 0x080fe20000410000 */
[----:B------:R-:W-:Y:S01]  /*52d0*/  @!P1 HADD2.F32 R24, -RZ, R20.H1_H1 ;  /* 0x30000014ff189230 */ /* 0x000fe20000004100 */
[----:B------:R-:W-:Y:S01]  /*52e0*/  @!P1 FFMA.FTZ R2, R22, R23, R2 ;  /* 0x0000001716029223 */ /* 0x000fe20000010002 */
[----:B------:R-:W-:Y:S02]  /*52f0*/  @!P1 HADD2.F32 R39, -RZ, R34.H0_H0 ;  /* 0x20000022ff279230 */ /* 0x000fe40000004100 */
[--C-:B------:R-:W-:Y:S01]  /*5300*/  @!P1 HADD2.F32 R9, -RZ, R14.reuse.H0_H0 ;  /* 0x2000000eff099230 */ /* 0x100fe20000004100 */
[-C--:B------:R-:W-:Y:S01]  /*5310*/  @!P1 FMUL.FTZ R20, R24, R3.reuse ;  /* 0x0000000318149220 */ /* 0x080fe20000410000 */
[----:B------:R-:W-:Y:S01]  /*5320*/  @!P1 HADD2.F32 R14, -RZ, R14.H1_H1 ;  /* 0x3000000eff0e9230 */ /* 0x000fe20000004100 */
[C---:B------:R-:W-:Y:S01]  /*5330*/  @!P1 FMUL.FTZ R3, R8.reuse, R3 ;  /* 0x0000000308039220 */ /* 0x040fe20000410000 */
[--C-:B------:R-:W-:Y:S01]  /*5340*/  @!P1 HADD2.F32 R34, -RZ, R38.reuse.H0_H0 ;  /* 0x20000026ff229230 */ /* 0x100fe20000004100 */
[C---:B------:R-:W-:Y:S01]  /*5350*/  @!P1 FMUL.FTZ R10, R9.reuse, R10 ;  /* 0x0000000a090a9220 */ /* 0x040fe20000410000 */
[----:B------:R-:W-:Y:S01]  /*5360*/  @!P1 HADD2.F32 R38, -RZ, R38.H1_H1 ;  /* 0x30000026ff269230 */ /* 0x000fe20000004100 */
[----:B------:R-:W-:Y:S01]  /*5370*/  @!P1 FFMA.FTZ R55, R9, R43, -R11 ;  /* 0x0000002b09379223 */ /* 0x000fe2000001080b */
[----:B------:R-:W-:Y:S01]  /*5380*/  @!P1 MOV R9, R18 ;  /* 0x0000001200099202 */ /* 0x000fe20000000f00 */
[-C--:B------:R-:W-:Y:S01]  /*5390*/  @!P1 FFMA.FTZ R56, R8, R25.reuse, -R20 ;  /* 0x0000001908389223 */ /* 0x080fe20000010814 */
[----:B------:R-:W-:Y:S01]  /*53a0*/  @!P1 HADD2.F32 R8, -RZ, R40.H1_H1 ;  /* 0x30000028ff089230 */ /* 0x000fe20000004100 */
[----:B------:R-:W-:Y:S01]  /*53b0*/  @!P1 FFMA.FTZ R3, R24, R25, R3 ;  /* 0x0000001918039223 */ /* 0x000fe20000010003 */
[----:B------:R-:W-:Y:S01]  /*53c0*/  @!P1 HADD2.F32 R11, -RZ, R15.H0_H0 ;  /* 0x2000000fff0b9230 */ /* 0x000fe20000004100 */
[----:B------:R-:W-:Y:S01]  /*53d0*/  @!P1 FFMA.FTZ R5, R28, R29, R5 ;  /* 0x0000001d1c059223 */ /* 0x000fe20000010005 */
[----:B------:R-:W-:Y:S01]  /*53e0*/  @!P1 HADD2.F32 R40, -RZ, R45.H1_H1 ;  /* 0x3000002dff289230 */ /* 0x000fe20000004100 */
[----:B------:R-:W-:Y:S01]  /*53f0*/  @!P1 FFMA.FTZ R6, R30, R31, R6 ;  /* 0x0000001f1e069223 */ /* 0x000fe20000010006 */
[--C-:B------:R-:W-:Y:S01]  /*5400*/  @!P1 HADD2.F32 R20, -RZ, R9.reuse.H0_H0 ;  /* 0x20000009ff149230 */ /* 0x100fe20000004100 */
[----:B------:R-:W-:Y:S01]  /*5410*/  @!P1 FMUL.FTZ R53, R38, R11 ;  /* 0x0000000b26359220 */ /* 0x000fe20000410000 */
[----:B------:R-:W-:Y:S01]  /*5420*/  @!P1 F2FP.PACK_AB R2, R3, R2 ;  /* 0x000000020302923e */ /* 0x000fe200000000ff */
[----:B------:R-:W-:Y:S01]  /*5430*/  @!P1 FMUL.FTZ R45, R40, R21 ;  /* 0x00000015282d9220 */ /* 0x000fe20000410000 */
[----:B------:R-:W-:Y:S01]  /*5440*/  @!P1 F2FP.PACK_AB R5, R6, R5 ;  /* 0x000000050605923e */ /* 0x000fe200000000ff */
[----:B------:R-:W-:Y:S01]  /*5450*/  @!P1 HADD2.F32 R15, -RZ, R9.H1_H1 ;  /* 0x30000009ff0f9230 */ /* 0x000fe20000004100 */
[----:B------:R-:W-:Y:S01]  /*5460*/  @!P1 FMUL.FTZ R9, R34, R8 ;  /* 0x0000000822099220 */ /* 0x000fe20000410000 */
[----:B------:R-:W-:Y:S01]  /*5470*/  @!P1 MOV R48, R2 ;  /* 0x0000000200309202 */ /* 0x000fe20000000f00 */
[----:B------:R-:W-:Y:S02]  /*5480*/  @!P1 FFMA.FTZ R45, R14, R44, -R45 ;  /* 0x0000002c0e2d9223 */ /* 0x000fe4000001082d */
[----:B------:R-:W-:Y:S02]  /*5490*/  @!P1 FFMA.FTZ R54, R20, R36, -R9 ;  /* 0x0000002414369223 */ /* 0x000fe40000010809 */
[C---:B------:R-:W-:Y:S02]  /*54a0*/  @!P1 FFMA.FTZ R53, R15.reuse, R39, -R53 ;  /* 0x000000270f359223 */ /* 0x040fe40000010835 */
        /* <DEDUP_REMOVED lines=8> */
[----:B------:R-:W-:Y:S01]  /*5530*/  @!P1 IMAD.MOV.U32 R18, RZ, RZ, R14 ;  /* 0x000000ffff129224 */ /* 0x000fe200078e000e */
[----:B------:R-:W-:Y:S01]  /*5540*/  @!P1 MOV R17, R21 ;  /* 0x0000001500119202 */ /* 0x000fe20000000f00 */
[----:B------:R-:W-:Y:S01]  /*5550*/  @!P1 FFMA.FTZ R8, R34, R36, R8 ;  /* 0x0000002422089223 */ /* 0x000fe20000010008 */
[----:B------:R-:W-:Y:S01]  /*5560*/  @!P1 MOV R16, R20 ;  /* 0x0000001400109202 */ /* 0x000fe20000000f00 */
[----:B------:R-:W-:Y:S01]  /*5570*/  @!P1 FFMA.FTZ R9, R38, R39, R9 ;  /* 0x0000002726099223 */ /* 0x000fe20000010009 */
[----:B------:R-:W-:Y:S01]  /*5580*/  @!P1 MOV R19, R15 ;  /* 0x0000000f00139202 */ /* 0x000fe20000000f00 */
[----:B------:R-:W-:Y:S02]  /*5590*/  @!P1 FFMA.FTZ R10, R42, R43, R10 ;  /* 0x0000002b2a0a9223 */ /* 0x000fe4000001000a */
[----:B------:R-:W-:Y:S01]  /*55a0*/  @!P1 FFMA.FTZ R11, R40, R44, R11 ;  /* 0x0000002c280b9223 */ /* 0x000fe2000001000b */
[----:B------:R-:W-:Y:S01]  /*55b0*/  @!P1 F2FP.PACK_AB R8, R9, R8 ;  /* 0x000000080908923e */ /* 0x000fe200000000ff */
[----:B------:R1:W-:Y:S03]  /*55c0*/  ST.E.128 [R58.64], R16 ;  /* 0x000000103a007985 */ /* 0x0003e6000c101d06 */
        /* <DEDUP_REMOVED lines=8> */
.L_x_1199:
        /* <DEDUP_REMOVED lines=19> */
.L_x_1223:
[----:B-12---:R-:W-:Y:S05]  /*5780*/  BSYNC B0 ;  /* 0x0000000000007941 */ /* 0x006fea0003800000 */
.L_x_1222:
        /* <DEDUP_REMOVED lines=15> */
.L_x_1225:
[----:B------:R-:W-:Y:S05]  /*5880*/  BSYNC B0 ;  /* 0x0000000000007941 */ /* 0x000fea0003800000 */
.L_x_1224:
[----:B------:R4:W1:Y:S01]  /*5890*/  SHFL.IDX PT, R6, R86, 0x2, 0x181f ;  /* 0x00581f0056067f89 */ /* 0x00086200000e0000 */
[----:B------:R-:W-:Y:S03]  /*58a0*/  ISETP.GE.AND P0, PT, R10, 0x21, PT ;  /* 0x000000210a00780c */ /* 0x000fe60003f06270 */
[----:B--2---:R4:W2:Y:S10]  /*58b0*/  SHFL.IDX PT, R5, R87, 0x2, 0x181f ;  /* 0x00581f0057057f89 */ /* 0x0048b400000e0000 */
[----:B------:R-:W-:-:S05]  /*58c0*/  @!P0 BRA `(.L_x_1215) ;  /* 0x000000a000008947 */ /* 0x000fca0003800000 */
[----:B------:R-:W5:Y:S01]  /*58d0*/  @!P5 LDS.128 R16, [R74+0x6080] ;  /* 0x006080004a10d984 */ /* 0x000f620000000c00 */
[CC--:B--2---:R-:W-:Y:S04]  /*58e0*/  @!P5 LEA R2, P0, R26.reuse, R5.reuse, 0x1 ;  /* 0x000000051a02d211 */ /* 0x0c4fe800078008ff */
[-C--:B-1----:R-:W-:Y:S02]  /*58f0*/  @!P5 LEA.HI.X R3, R26, R6.reuse, R27, 0x1, P0 ;  /* 0x000000061a03d211 */ /* 0x082fe400000f0c1b */
[----:B------:R-:W-:Y:S11]  /*5900*/  ISETP.GE.AND P0, PT, R88, c[0x0][0x1d4], PT ;  /* 0x0000750058007a0c */ /* 0x000ff60003f06270 */
[----:B------:R-:W-:Y:S02]  /*5910*/  @!UPT UIADD3 URZ, URZ, URZ, URZ ;  /* 0x0000003f3f3ff290 */ /* 0x000fe4000fffe03f */
[C---:B---3--:R-:W-:Y:S04]  /*5920*/  @!P0 LEA R8, P1, R83.reuse, R5, 0x1 ;  /* 0x0000000553088211 */ /* 0x048fe800078208ff */
[----:B------:R-:W-:Y:S01]  /*5930*/  @!P0 LEA.HI.X R9, R83, R6, R89, 0x1, P1 ;  /* 0x0000000653098211 */ /* 0x000fe200008f0c59 */
[----:B-----5:R-:W-:Y:S04]  /*5940*/  @!P5 ST.E.128 [R2.64], R16 ;  /* 0x000000100200d985 */ /* 0x020fe8000c101d06 */
[----:B------:R-:W1:Y:S04]  /*5950*/  @!P0 LDS.128 R16, [R74+0x7880] ;  /* 0x007880004a108984 */ /* 0x000e680000000c00 */
[----:B-1----:R1:W-:Y:S02]  /*5960*/  @!P0 ST.E.128 [R8.64], R16 ;  /* 0x0000001008008985 */ /* 0x0023e4000c101d06 */
.L_x_1215:
[----:B------:R-:W-:Y:S05]  /*5970*/  BSYNC B2 ;  /* 0x0000000000027941 */ /* 0x000fea0003800000 */
.L_x_1198:
[C---:B-1----:R-:W-:Y:S01]  /*5980*/  IMAD R17, R41.reuse, -0x30, RZ ;  /* 0xffffffd029117824 */ /* 0x042fe200078e02ff */
[----:B------:R-:W-:Y:S01]  /*5990*/  ISETP.NE.AND P6, PT, R132, RZ, PT ;  /* 0x000000ff8400720c */ /* 0x000fe20003fc5270 */
[----:B--23--:R-:W-:Y:S01]  /*59a0*/  IMAD.WIDE R8, R41, 0x30, R112 ;  /* 0x0000003029087825 */ /* 0x00cfe200078e0270 */
[----:B------:R-:W-:Y:S03]  /*59b0*/  BSSY B0, `(.L_x_1226) ;  /* 0x000004e000007945 */ /* 0x000fe60003800000 */
[----:B------:R-:W-:Y:S05]  /*59c0*/  IMAD.IADD R2, R127, 0x1, R17 ;  /* 0x000000017f027824 */ /* 0x000fea00078e0211 */
[----:B------:R-:W-:Y:S11]  /*59d0*/  ISETP.GE.AND P1, PT, R2, 0x11, PT ;  /* 0x000000110200780c */ /* 0x000ff60003f26270 */
[----:B------:R-:W-:Y:S02]  /*59e0*/  @!UPT UIADD3 URZ, URZ, URZ, URZ ;  /* 0x0000003f3f3ff290 */ /* 0x000fe4000fffe03f */
[----:B------:R-:W-:Y:S04]  /*59f0*/  @P1 IADD3 R6, P0, R8, 0x10, RZ ;  /* 0x0000001008061810 */ /* 0x000fe80007f1e0ff */
[----:B------:R-:W-:Y:S02]  /*5a00*/  @P1 IADD3.X R10, RZ, R9, RZ, P0, !PT ;  /* 0x00000009ff0a1210 */ /* 0x000fe400007fe4ff */
[----:B------:R-:W-:Y:S11]  /*5a10*/  ISETP.GE.AND P0, PT, R2, 0x21, PT ;  /* 0x000000210200780c */ /* 0x000ff60003f06270 */
[----:B------:R-:W-:Y:S02]  /*5a20*/  @!UPT UIADD3 URZ, URZ, URZ, URZ ;  /* 0x0000003f3f3ff290 */ /* 0x000fe4000fffe03f */
[----:B------:R-:W-:Y:S05]  /*5a30*/  @P0 IADD3 R16, P3, R8, 0x20, RZ ;  /* 0x0000002008100810 */ /* 0x000fea0007f7e0ff */
[----:B------:R-:W-:Y:S01]  /*5a40*/  @P0 IMAD.X R18, RZ, RZ, R9, P3 ;  /* 0x000000ffff120224 */ /* 0x000fe200018e0609 */
[----:B------:R-:W-:Y:S11]  /*5a50*/  ISETP.GE.AND P3, PT, R2, 0x1, PT ;  /* 0x000000010200780c */ /* 0x000ff60003f66270 */
[----:B------:R-:W-:Y:S02]  /*5a60*/  @!UPT UIADD3 URZ, URZ, URZ, URZ ;  /* 0x0000003f3f3ff290 */ /* 0x000fe4000fffe03f */
[----:B------:R-:W-:Y:S01]  /*5a70*/  @P3 IMAD R5, R9, c[0x0][0x258], RZ ;  /* 0x0000960009053a24 */ /* 0x000fe200078e02ff */
[----:B------:R-:W-:Y:S01]  /*5a80*/  @P3 MOV R2, R94 ;  /* 0x0000005e00023202 */ /* 0x000fe20000000f00 */
[----:B------:R-:W-:Y:S04]  /*5a90*/  @P3 IMAD.MOV.U32 R3, RZ, RZ, R105 ;  /* 0x000000ffff033224 */ /* 0x000fe800078e0069 */
[C---:B------:R-:W-:Y:S04]  /*5aa0*/  @P3 IMAD.WIDE.U32 R2, R8.reuse, c[0x0][0x258], R2 ;  /* 0x0000960008023a25 */ /* 0x040fe800078e0002 */
[----:B------:R-:W-:Y:S01]  /*5ab0*/  @P3 IMAD R8, R8, c[0x0][0x25c], R5 ;  /* 0x0000970008083a24 */ /* 0x000fe200078e0205 */
[----:B------:R-:W-:Y:S01]  /*5ac0*/  @P3 LEA R14, P4, R2, c[0x0][0x250], 0x1 ;  /* 0x00009400020e3a11 */ /* 0x000fe200078808ff */
[----:B------:R-:W-:Y:S03]  /*5ad0*/  @P1 IMAD R5, R10, c[0x0][0x258], RZ ;  /* 0x000096000a051a24 */ /* 0x000fe600078e02ff */
[----:B------:R-:W-:Y:S01]  /*5ae0*/  @P3 IADD3 R8, R3, R8, RZ ;  /* 0x0000000803083210 */ /* 0x000fe20007ffe0ff */
[----:B------:R-:W-:Y:S01]  /*5af0*/  @P1 IMAD R5, R6, c[0x0][0x25c], R5 ;  /* 0x0000970006051a24 */ /* 0x000fe200078e0205 */
[----:B------:R-:W-:Y:S02]  /*5b00*/  @P1 MOV R3, R105 ;  /* 0x0000006900031202 */ /* 0x000fe40000000f00 */
[----:B------:R-:W-:Y:S01]  /*5b10*/  @P3 LEA.HI.X R15, R2, c[0x0][0x254], R8, 0x1, P4 ;  /* 0x00009500020f3a11 */ /* 0x000fe200020f0c08 */
[----:B------:R-:W-:Y:S04]  /*5b20*/  @P1 IMAD.MOV.U32 R2, RZ, RZ, R94 ;  /* 0x000000ffff021224 */ /* 0x000fe800078e005e */
[----:B------:R-:W-:Y:S04]  /*5b30*/  @P1 IMAD.WIDE.U32 R2, R6, c[0x0][0x258], R2 ;  /* 0x0000960006021a25 */ /* 0x000fe800078e0002 */
[----:B------:R-:W-:Y:S01]  /*5b40*/  @P1 IMAD.IADD R5, R3, 0x1, R5 ;  /* 0x0000000103051824 */ /* 0x000fe200078e0205 */
[C---:B------:R-:W-:Y:S01]  /*5b50*/  @P1 LEA R10, P4, R2.reuse, c[0x0][0x250], 0x1 ;  /* 0x00009400020a1a11 */ /* 0x040fe200078808ff */
[----:B------:R-:W-:Y:S03]  /*5b60*/  @P0 IMAD.MOV.U32 R3, RZ, RZ, R105 ;  /* 0x000000ffff030224 */ /* 0x000fe600078e0069 */
[----:B------:R-:W-:Y:S01]  /*5b70*/  @P1 LEA.HI.X R11, R2, c[0x0][0x254], R5, 0x1, P4 ;  /* 0x00009500020b1a11 */ /* 0x000fe200020f0c05 */
[----:B------:R-:W-:Y:S01]  /*5b80*/  @P0 IMAD R5, R18, c[0x0][0x258], RZ ;  /* 0x0000960012050a24 */ /* 0x000fe200078e02ff */
[----:B------:R-:W-:Y:S03]  /*5b90*/  @P0 MOV R2, R94 ;  /* 0x0000005e00020202 */ /* 0x000fe60000000f00 */
[C---:B------:R-:W-:Y:S02]  /*5ba0*/  @P0 IMAD R5, R16.reuse, c[0x0][0x25c], R5 ;  /* 0x0000970010050a24 */ /* 0x040fe400078e0205 */
[----:B------:R-:W-:Y:S05]  /*5bb0*/  @P0 IMAD.WIDE.U32 R2, R16, c[0x0][0x258], R2 ;  /* 0x0000960010020a25 */ /* 0x000fea00078e0002 */
[C---:B------:R-:W-:Y:S02]  /*5bc0*/  @P0 LEA R8, P4, R2.reuse, c[0x0][0x250], 0x1 ;  /* 0x0000940002080a11 */ /* 0x040fe400078808ff */
[----:B------:R-:W-:Y:S04]  /*5bd0*/  @P0 IADD3 R5, R3, R5, RZ ;  /* 0x0000000503050210 */ /* 0x000fe80007ffe0ff */
[----:B------:R-:W-:Y:S01]  /*5be0*/  @P0 LEA.HI.X R9, R2, c[0x0][0x254], R5, 0x1, P4 ;  /* 0x0000950002090a11 */ /* 0x000fe200020f0c05 */
[----:B------:R-:W-:Y:S01]  /*5bf0*/  IMAD R2, R93, c[0x0][0x208], RZ ;  /* 0x000082005d027a24 */ /* 0x000fe200078e02ff */
[----:B------:R-:W-:Y:S03]  /*5c00*/  ISETP.NE.AND P4, PT, R133, RZ, PT ;  /* 0x000000ff8500720c */ /* 0x000fe60003f85270 */
[C---:B------:R-:W-:Y:S02]  /*5c10*/  IMAD R5, R91.reuse, c[0x0][0x20c], R2 ;  /* 0x000083005b057a24 */ /* 0x040fe400078e0202 */
[----:B------:R-:W-:Y:S04]  /*5c20*/  IMAD.WIDE.U32 R2, R91, c[0x0][0x208], RZ ;  /* 0x000082005b027a25 */ /* 0x000fe800078e00ff */
[----:B------:R-:W-:Y:S02]  /*5c30*/  IMAD.IADD R3, R3, 0x1, R5 ;  /* 0x0000000103037824 */ /* 0x000fe400078e0205 */
[----:B------:R-:W-:Y:S02]  /*5c40*/  IMAD R5, R104, c[0x0][0x218], RZ ;  /* 0x0000860068057a24 */ /* 0x000fe400078e02ff */
[----:B------:R-:W-:Y:S01]  /*5c50*/  @!PT LDS RZ, [RZ] ;  /* 0x00000000fffff984 */ /* 0x000fe20000000800 */
[----:B------:R-:W-:Y:S01]  /*5c60*/  @!PT LDS RZ, [RZ] ;  /* 0x00000000fffff984 */ /* 0x000fe20000000800 */
[----:B------:R-:W-:Y:S01]  /*5c70*/  @!PT LDS RZ, [RZ] ;  /* 0x00000000fffff984 */ /* 0x000fe20000000800 */
[----:B------:R1:W-:Y:S01]  /*5c80*/  @P3 LDGSTS.E.BYPASS.LTC128B.128 [R74+0x2080], [R14.64], !P4 ;  /* 0x020800000e4a3fae */ /* 0x0003e2000e101d46 */
[C---:B------:R-:W-:Y:S04]  /*5c90*/  IMAD.WIDE.U32 R2, R90.reuse, c[0x0][0x218], R2 ;  /* 0x000086005a027a25 */ /* 0x040fe800078e0002 */
[----:B------:R1:W-:Y:S01]  /*5ca0*/  @P3 LDGSTS.E.BYPASS.LTC128B.128 [R74+0x3880], [R14.64+0x80], !P6 ;  /* 0x038800800e4a3fae */ /* 0x0003e2000f101d46 */
[----:B------:R-:W-:Y:S04]  /*5cb0*/  IMAD R5, R90, c[0x0][0x21c], R5 ;  /* 0x000087005a057a24 */ /* 0x000fe800078e0205 */
[----:B------:R2:W-:Y:S05]  /*5cc0*/  @P1 LDGSTS.E.BYPASS.LTC128B.128 [R74+0x2880], [R10.64], !P4 ;  /* 0x028800000a4a1fae */ /* 0x0005ea000e101d46 */
[----:B------:R2:W-:Y:S05]  /*5cd0*/  @P1 LDGSTS.E.BYPASS.LTC128B.128 [R74+0x4080], [R10.64+0x80], !P6 ;  /* 0x040800800a4a1fae */ /* 0x0005ea000f101d46 */
[----:B------:R2:W-:Y:S05]  /*5ce0*/  @P0 LDGSTS.E.BYPASS.LTC128B.128 [R74+0x3080], [R8.64], !P4 ;  /* 0x03080000084a0fae */ /* 0x0005ea000e101d46 */
[----:B------:R2:W-:Y:S01]  /*5cf0*/  @P0 LDGSTS.E.BYPASS.LTC128B.128 [R74+0x4880], [R8.64+0x80], !P6 ;  /* 0x04880080084a0fae */ /* 0x0005e2000f101d46 */
[----:B------:R-:W-:Y:S04]  /*5d00*/  IADD3 R2, P0, R162, R2, RZ ;  /* 0x00000002a2027210 */ /* 0x000fe80007f1e0ff */
[----:B------:R-:W0:Y:S01]  /*5d10*/  LDGDEPBAR ;  /* 0x00000000000079af */ /* 0x000e220000000000 */
[----:B------:R-:W-:Y:S02]  /*5d20*/  IADD3.X R3, R130, R3, R5, P0, !PT ;  /* 0x0000000382037210 */ /* 0x000fe400007fe405 */
[C---:B------:R-:W-:Y:S04]  /*5d30*/  LEA R20, P0, R2.reuse, c[0x0][0x1f8], 0x1 ;  /* 0x00007e0002147a11 */ /* 0x040fe800078008ff */
[----:B-1----:R-:W-:Y:S01]  /*5d40*/  LEA.HI.X R15, R2, c[0x0][0x1fc], R3, 0x1, P0 ;  /* 0x00007f00020f7a11 */ /* 0x002fe200000f0c03 */
[----:B------:R2:W1:Y:S01]  /*5d50*/  SHFL.IDX PT, R5, R20, RZ, 0x181f ;  /* 0x00181fff14057589 */ /* 0x00046200000e0000 */
[----:B------:R-:W-:Y:S04]  /*5d60*/  IADD3 R2, R17, R4, RZ ;  /* 0x0000000411027210 */ /* 0x000fe80007ffe0ff */
[----:B------:R2:W3:Y:S01]  /*5d70*/  SHFL.IDX PT, R6, R15, RZ, 0x181f ;  /* 0x00181fff0f067589 */ /* 0x0004e200000e0000 */
[----:B------:R-:W-:Y:S05]  /*5d80*/  IMNMX R2, R2, 0x30, PT ;  /* 0x0000003002027817 */ /* 0x000fea0003800200 */
[----:B------:R-:W-:Y:S01]  /*5d90*/  IMAD.IADD R14, R2, 0x1, -R37 ;  /* 0x00000001020e7824 */ /* 0x000fe200078e0a25 */
[----:B------:R-:W-:Y:S04]  /*5da0*/  DEPBAR.LE SB0, 0x0 ;  /* 0x000080000000791a */ /* 0x000fe80000000000 */
[----:B------:R-:W-:Y:S01]  /*5db0*/  BAR.SYNC.DEFER_BLOCKING 0x0 ;  /* 0x0000000000007b1d */ /* 0x000fe20000010000 */
        /* <DEDUP_REMOVED lines=13> */
.L_x_1227:
[----:B-123--:R-:W-:Y:S05]  /*5e90*/  BSYNC B0 ;  /* 0x0000000000007941 */ /* 0x00efea0003800000 */
.L_x_1226:
[----:B------:R1:W2:Y:S01]  /*5ea0*/  SHFL.IDX PT, R3, R15, 0x1, 0x181f ;  /* 0x00381f000f037f89 */ /* 0x0002a200000e0000 */
[----:B------:R-:W-:Y:S01]  /*5eb0*/  ISETP.GE.AND P0, PT, R14, 0x11, PT ;  /* 0x000000110e00780c */ /* 0x000fe20003f06270 */
[----:B------:R-:W-:Y:S02]  /*5ec0*/  BSSY B0, `(.L_x_1228) ;  /* 0x000000d000007945 */ /* 0x000fe40003800000 */
[----:B------:R1:W3:Y:S10]  /*5ed0*/  SHFL.IDX PT, R2, R20, 0x1, 0x181f ;  /* 0x00381f0014027f89 */ /* 0x0002f400000e0000 */
[----:B------:R-:W-:-:S05]  /*5ee0*/  @!P0 BRA `(.L_x_1229) ;  /* 0x000000a000008947 */ /* 0x000fca0003800000 */
[----:B------:R-:W5:Y:S01]  /*5ef0*/  @!P5 LDS.128 R16, [R74+0x2880] ;  /* 0x002880004a10d984 */ /* 0x000f620000000c00 */
[CC--:B---3--:R-:W-:Y:S04]  /*5f00*/  @!P5 LEA R8, P0, R26.reuse, R2.reuse, 0x1 ;  /* 0x000000021a08d211 */ /* 0x0c8fe800078008ff */
[-C--:B--2---:R-:W-:Y:S02]  /*5f10*/  @!P5 LEA.HI.X R9, R26, R3.reuse, R27, 0x1, P0 ;  /* 0x000000031a09d211 */ /* 0x084fe400000f0c1b */
[----:B------:R-:W-:Y:S11]  /*5f20*/  ISETP.GE.AND P0, PT, R88, c[0x0][0x1d4], PT ;  /* 0x0000750058007a0c */ /* 0x000ff60003f06270 */
[----:B------:R-:W-:Y:S02]  /*5f30*/  @!UPT UIADD3 URZ, URZ, URZ, URZ ;  /* 0x0000003f3f3ff290 */ /* 0x000fe4000fffe03f */
[C---:B------:R-:W-:Y:S04]  /*5f40*/  @!P0 LEA R2, P1, R83.reuse, R2, 0x1 ;  /* 0x0000000253028211 */ /* 0x040fe800078208ff */
[----:B------:R-:W-:Y:S01]  /*5f50*/  @!P0 LEA.HI.X R3, R83, R3, R89, 0x1, P1 ;  /* 0x0000000353038211 */ /* 0x000fe200008f0c59 */
[----:B-----5:R-:W-:Y:S04]  /*5f60*/  @!P5 ST.E.128 [R8.64], R16 ;  /* 0x000000100800d985 */ /* 0x020fe8000c101d06 */
[----:B------:R-:W2:Y:S04]  /*5f70*/  @!P0 LDS.128 R8, [R74+0x4080] ;  /* 0x004080004a088984 */ /* 0x000ea80000000c00 */
[----:B--2---:R2:W-:Y:S02]  /*5f80*/  @!P0 ST.E.128 [R2.64], R8 ;  /* 0x0000000802008985 */ /* 0x0045e4000c101d06 */
.L_x_1229:
[----:B------:R-:W-:Y:S05]  /*5f90*/  BSYNC B0 ;  /* 0x0000000000007941 */ /* 0x000fea0003800000 */
.L_x_1228:
[----:B--2---:R2:W1:Y:S01]  /*5fa0*/  SHFL.IDX PT, R3, R15, 0x2, 0x181f ;  /* 0x00581f000f037f89 */ /* 0x00446200000e0000 */
[----:B------:R-:W-:Y:S01]  /*5fb0*/  ISETP.GE.AND P0, PT, R14, 0x21, PT ;  /* 0x000000210e00780c */ /* 0x000fe20003f06270 */
[----:B------:R-:W-:Y:S02]  /*5fc0*/  BSSY B0, `(.L_x_1230) ;  /* 0x000000d000007945 */ /* 0x000fe40003800000 */
[----:B---3--:R2:W3:Y:S10]  /*5fd0*/  SHFL.IDX PT, R2, R20, 0x2, 0x181f ;  /* 0x00581f0014027f89 */ /* 0x0084f400000e0000 */
[----:B------:R-:W-:-:S05]  /*5fe0*/  @!P0 BRA `(.L_x_1231) ;  /* 0x000000a000008947 */ /* 0x000fca0003800000 */
[----:B------:R-:W5:Y:S01]  /*5ff0*/  @!P5 LDS.128 R16, [R74+0x3080] ;  /* 0x003080004a10d984 */ /* 0x000f620000000c00 */
[CC--:B---3--:R-:W-:Y:S04]  /*6000*/  @!P5 LEA R8, P0, R26.reuse, R2.reuse, 0x1 ;  /* 0x000000021a08d211 */ /* 0x0c8fe800078008ff */
[-C--:B-1----:R-:W-:Y:S02]  /*6010*/  @!P5 LEA.HI.X R9, R26, R3.reuse, R27, 0x1, P0 ;  /* 0x000000031a09d211 */ /* 0x082fe400000f0c1b */
[----:B------:R-:W-:Y:S11]  /*6020*/  ISETP.GE.AND P0, PT, R88, c[0x0][0x1d4], PT ;  /* 0x0000750058007a0c */ /* 0x000ff60003f06270 */
[----:B------:R-:W-:Y:S02]  /*6030*/  @!UPT UIADD3 URZ, URZ, URZ, URZ ;  /* 0x0000003f3f3ff290 */ /* 0x000fe4000fffe03f */
[C---:B------:R-:W-:Y:S04]  /*6040*/  @!P0 LEA R2, P1, R83.reuse, R2, 0x1 ;  /* 0x0000000253028211 */ /* 0x040fe800078208ff */
[----:B------:R-:W-:Y:S01]  /*6050*/  @!P0 LEA.HI.X R3, R83, R3, R89, 0x1, P1 ;  /* 0x0000000353038211 */ /* 0x000fe200008f0c59 */
[----:B-----5:R-:W-:Y:S04]  /*6060*/  @!P5 ST.E.128 [R8.64], R16 ;  /* 0x000000100800d985 */ /* 0x020fe8000c101d06 */
[----:B------:R-:W1:Y:S04]  /*6070*/  @!P0 LDS.128 R8, [R74+0x4880] ;  /* 0x004880004a088984 */ /* 0x000e680000000c00 */
[----:B-1----:R1:W-:Y:S02]  /*6080*/  @!P0 ST.E.128 [R2.64], R8 ;  /* 0x0000000802008985 */ /* 0x0023e4000c101d06 */
.L_x_1231:
[----:B------:R-:W-:Y:S05]  /*6090*/  BSYNC B0 ;  /* 0x0000000000007941 */ /* 0x000fea0003800000 */
.L_x_1230:
[C---:B------:R-:W-:Y:S02]  /*60a0*/  ISETP.GT.AND P0, PT, R41.reuse, R122, PT ;  /* 0x0000007a2900720c */ /* 0x040fe40003f04270 */
[----:B------:R-:W-:Y:S11]  /*60b0*/  IADD3 R41, R41, -0x1, RZ ;  /* 0xffffffff29297810 */ /* 0x000ff60007ffe0ff */
[----:B-1----:R-:W-:Y:S01]  /*60c0*/  @P0 SHF.R.S32.HI R3, RZ, 0x1f, R41 ;  /* 0x0000001fff030819 */ /* 0x002fe20000011429 */
[----:B---3--:R-:W-:Y:S02]  /*60d0*/  @P0 IMAD R2, R154, R41, RZ ;  /* 0x000000299a020224 */ /* 0x008fe400078e02ff */
[----:B------:R-:W-:Y:S02]  /*60e0*/  @P0 IMAD.MOV.U32 R8, RZ, RZ, R118 ;  /* 0x000000ffff080224 */ /* 0x000fe400078e0076 */
        /* <DEDUP_REMOVED lines=17> */
[C---:B--2---:R-:W-:Y:S01]  /*6200*/  @P0 IMAD.X R15, R9.reuse, 0x1, R135, P1 ;  /* 0x00000001090f0824 */ /* 0x044fe200008e0687 */
[----:B------:R-:W-:Y:S02]  /*6210*/  @P0 IADD3 R10, P1, R8, R131, RZ ;  /* 0x00000083080a0210 */ /* 0x000fe40007f3e0ff */
[----:B------:R1:W-:Y:S03]  /*6220*/  @P0 LDGSTS.E.BYPASS.LTC128B.128 [R74+0x7080], [R16.64], !P6 ;  /* 0x07080000104a0fae */ /* 0x0003e6000f101d46 */
[----:B------:R-:W-:Y:S01]  /*6230*/  @P0 IMAD.X R11, R9, 0x1, R128, P1 ;  /* 0x00000001090b0824 */ /* 0x000fe200008e0680 */
[----:B------:R1:W-:Y:S04]  /*6240*/  @P0 LDGSTS.E.BYPASS.LTC128B.128 [R74+0x6080], [R14.64], !P4 ;  /* 0x060800000e4a0fae */ /* 0x0003e8000e101d46 */
[----:B------:R1:W-:Y:S04]  /*6250*/  @P0 LDGSTS.E.BYPASS.LTC128B.128 [R74+0x7880], [R10.64], !P6 ;  /* 0x078800000a4a0fae */ /* 0x0003e8000f101d46 */
[----:B------:R-:W0:Y:S01]  /*6260*/  LDGDEPBAR ;  /* 0x00000000000079af */ /* 0x000e220000000000 */
[----:B------:R-:W-:-:S05]  /*6270*/  @P0 BRA `(.L_x_1232) ;  /* 0xffffb6e000000947 */ /* 0x000fca000383ffff */
[----:B------:R-:W2:Y:S04]  /*6280*/  LDL R5, [R1+0x64] ;  /* 0x0000640001057983 */ /* 0x000ea80000100800 */
[----:B------:R3:W5:Y:S04]  /*6290*/  LDL R13, [R1+0x58] ;  /* 0x00005800010d7983 */ /* 0x0007680000100800 */
[----:B------:R-:W-:Y:S01]  /*62a0*/  BAR.SYNC.DEFER_BLOCKING 0x0 ;  /* 0x0000000000007b1d */ /* 0x000fe20000010000 */
[----:B--2---:R-:W-:-:S05]  /*62b0*/  IADD3 R0, R5, 0x2f, RZ ;  /* 0x0000002f05007810 */ /* 0x004fca0007ffe0ff */
[----:B------:R-:W-:-:S05]  /*62c0*/  IMAD.HI R0, R0, 0x2aaaaaab, RZ ;  /* 0x2aaaaaab00007827 */ /* 0x000fca00078e02ff */
[----:B-1----:R-:W-:-:S04]  /*62d0*/  SHF.R.U32.HI R2, RZ, 0x1f, R0 ;  /* 0x0000001fff027819 */ /* 0x002fc80000011600 */
[----:B------:R-:W-:Y:S02]  /*62e0*/  LEA.HI.SX32 R7, R0, R2, 0x1d ;  /* 0x0000000200077211 */ /* 0x000fe400078feaff */
.L_x_1197:
[----:B---3--:R-:W-:Y:S01]  /*62f0*/  IMAD.MOV.U32 R0, RZ, RZ, c[0x0][0x2c4] ;  /* 0x0000b100ff007624 */ /* 0x008fe200078e00ff */
[----:B------:R2:W-:Y:S01]  /*6300*/  STL.64 [R1], R176 ;  /* 0x000000b001007387 */ /* 0x0005e20000100a00 */
[----:B-1----:R-:W-:-:S03]  /*6310*/  IMAD.MOV.U32 R4, RZ, RZ, c[0x0][0x32c] ;  /* 0x0000cb00ff047624 */ /* 0x002fc600078e00ff */
[----:B------:R-:W-:Y:S02]  /*6320*/  ISETP.NE.AND P2, PT, R0, 0x1, PT ;  /* 0x000000010000780c */ /* 0x000fe40003f45270 */
[----:B------:R-:W-:Y:S02]  /*6330*/  IADD3 R0, R137, 0x7f, RZ ;  /* 0x0000007f89007810 */ /* 0x000fe40007ffe0ff */
[----:B------:R-:W-:-:S09]  /*6340*/  ISETP.GE.AND P1, PT, R4, 0x1, PT ;  /* 0x000000010400780c */ /* 0x000fd20003f26270 */
[----:B------:R-:W-:-:S05]  /*6350*/  @P2 IMAD.HI.U32 R2, R0, c[0x0][0x2c8], RZ ;  /* 0x0000b20000022a27 */ /* 0x000fca00078e00ff */
[----:B------:R-:W-:-:S04]  /*6360*/  @P2 SHF.R.U32.HI R0, RZ, c[0x0][0x2cc], R2 ;  /* 0x0000b300ff002a19 */ /* 0x000fc80000011602 */
[----:B------:R-:W-:-:S05]  /*6370*/  IADD3 R0, R0, 0x1, R5 ;  /* 0x0000000100007810 */ /* 0x000fca0007ffe005 */
[----:B-----5:R-:W-:-:S05]  /*6380*/  IMAD.IADD R2, R0, 0x1, -R13 ;  /* 0x0000000100027824 */ /* 0x020fca00078e0a0d */
[----:B------:R-:W-:Y:S01]  /*6390*/  IADD3 R3, R2, c[0x0][0x328], RZ ;  /* 0x0000ca0002037a10 */ /* 0x000fe20007ffe0ff */
[----:B------:R-:W-:Y:S05]  /*63a0*/  @!P1 BRA `(.L_x_1233) ;  /* 0x0000010000009947 */ /* 0x000fea0003800000 */
[C---:B--2---:R-:W-:Y:S01]  /*63b0*/  ISETP.GT.AND P0, PT, R2.reuse, RZ, PT ;  /* 0x000000ff0200720c */ /* 0x044fe20003f04270 */
[----:B------:R-:W-:Y:S01]  /*63c0*/  BSSY B0, `(.L_x_1234) ;  /* 0x000000c000007945 */ /* 0x000fe20003800000 */
        /* <DEDUP_REMOVED lines=8> */
.L_x_1235:
[----:B------:R-:W-:-:S13]  /*6450*/  ISETP.NE.AND P0, PT, R4, 0x1, PT ;  /* 0x000000010400780c */ /* 0x000fda0003f05270 */
[----:B------:R-:W-:-:S05]  /*6460*/  @P0 IMAD.HI.U32 R2, R0, c[0x0][0x330], RZ ;  /* 0x0000cc0000020a27 */ /* 0x000fca00078e00ff */
[----:B------:R-:W-:Y:S02]  /*6470*/  @P0 SHF.R.U32.HI R0, RZ, c[0x0][0x334], R2 ;  /* 0x0000cd00ff000a19 */ /* 0x000fe40000011602 */
.L_x_1236:
[----:B------:R-:W-:Y:S05]  /*6480*/  BSYNC B0 ;  /* 0x0000000000007941 */ /* 0x000fea0003800000 */
.L_x_1234:
[----:B------:R-:W-:-:S05]  /*6490*/  IMAD R0, R0, R4, c[0x0][0x32c] ;  /* 0x0000cb0000007624 */ /* 0x000fca00078e0204 */
[----:B------:R-:W-:-:S04]  /*64a0*/  IMNMX R3, R3, R0, PT ;  /* 0x0000000003037217 */ /* 0x000fc80003800200 */
.L_x_1233:
[----:B--2---:R-:W-:Y:S01]  /*64b0*/  IADD3 R3, R3, 0x2f, RZ ;  /* 0x0000002f03037810 */ /* 0x004fe20007ffe0ff */
[----:B------:R-:W-:-:S04]  /*64c0*/  @P2 IMAD.HI.U32 R2, R137, c[0x0][0x2c8], RZ ;  /* 0x0000b20089022a27 */ /* 0x000fc800078e00ff */
[----:B------:R-:W-:-:S04]  /*64d0*/  IMAD.HI R3, R3, 0x2aaaaaab, RZ ;  /* 0x2aaaaaab03037827 */ /* 0x000fc800078e02ff */
[----:B------:R-:W-:Y:S01]  /*64e0*/  IMAD.MOV.U32 R0, RZ, RZ, R137 ;  /* 0x000000ffff007224 */ /* 0x000fe200078e0089 */
[----:B------:R-:W-:Y:S02]  /*64f0*/  @P2 SHF.R.U32.HI R0, RZ, c[0x0][0x2cc], R2 ;  /* 0x0000b300ff002a19 */ /* 0x000fe40000011602 */
[----:B------:R-:W-:Y:S02]  /*6500*/  SHF.R.U32.HI R2, RZ, 0x1f, R3 ;  /* 0x0000001fff027819 */ /* 0x000fe40000011603 */
[----:B------:R-:W-:Y:S02]  /*6510*/  IADD3 R0, R0, R5, -R13 ;  /* 0x0000000500007210 */ /* 0x000fe40007ffe80d */
[----:B------:R-:W-:Y:S02]  /*6520*/  LEA.HI.SX32 R2, R3, R2, 0x1d ;  /* 0x0000000203027211 */ /* 0x000fe400078feaff */
[----:B------:R-:W-:Y:S02]  /*6530*/  IADD3 R3, R0, -c[0x0][0x324], RZ ;  /* 0x8000c90000037a10 */ /* 0x000fe40007ffe0ff */
[----:B------:R-:W-:Y:S01]  /*6540*/  IMNMX R230, R2, R7, PT ;  /* 0x0000000702e67217 */ /* 0x000fe20003800200 */
[----:B------:R-:W-:Y:S05]  /*6550*/  @!P1 BRA `(.L_x_1237) ;  /* 0x000000f000009947 */ /* 0x000fea0003800000 */
[----:B------:R-:W-:Y:S01]  /*6560*/  ISETP.GT.AND P0, PT, R0, -0x1, PT ;  /* 0xffffffff0000780c */ /* 0x000fe20003f04270 */
[----:B------:R-:W-:-:S12]  /*6570*/  BSSY B0, `(.L_x_1238) ;  /* 0x000000b000007945 */ /* 0x000fd80003800000 */
[----:B------:R-:W-:Y:S05]  /*6580*/  @P0 BRA `(.L_x_1239) ;  /* 0x0000006000000947 */ /* 0x000fea0003800000 */
[----:B------:R-:W-:Y:S02]  /*6590*/  ISETP.NE.AND P0, PT, R4, 0x1, PT ;  /* 0x000000010400780c */ /* 0x000fe40003f05270 */
[----:B------:R-:W-:-:S11]  /*65a0*/  LOP3.LUT R0, RZ, R0, RZ, 0x33, !PT ;  /* 0x00000000ff007212 */ /* 0x000fd600078e33ff */
[----:B------:R-:W-:-:S05]  /*65b0*/  @P0 IMAD.HI.U32 R2, R0, c[0x0][0x330], RZ ;  /* 0x0000cc0000020a27 */ /* 0x000fca00078e00ff */
[----:B------:R-:W-:-:S04]  /*65c0*/  @P0 SHF.R.U32.HI R0, RZ, c[0x0][0x334], R2 ;  /* 0x0000cd00ff000a19 */ /* 0x000fc80000011602 */
[----:B------:R-:W-:Y:S01]  /*65d0*/  LOP3.LUT R0, RZ, R0, RZ, 0x33, !PT ;  /* 0x00000000ff007212 */ /* 0x000fe200078e33ff */
[----:B------:R-:W-:Y:S05]  /*65e0*/  BRA `(.L_x_1240) ;  /* 0x0000003000007947 */ /* 0x000fea0003800000 */
.L_x_1239:
[----:B------:R-:W-:-:S13]  /*65f0*/  ISETP.NE.AND P0, PT, R4, 0x1, PT ;  /* 0x000000010400780c */ /* 0x000fda0003f05270 */
[----:B------:R-:W-:-:S05]  /*6600*/  @P0 IMAD.HI.U32 R2, R0, c[0x0][0x330], RZ ;  /* 0x0000cc0000020a27 */ /* 0x000fca00078e00ff */
[----:B------:R-:W-:Y:S02]  /*6610*/  @P0 SHF.R.U32.HI R0, RZ, c[0x0][0x334], R2 ;  /* 0x0000cd00ff000a19 */ /* 0x000fe40000011602 */
.L_x_1240:
[----:B------:R-:W-:Y:S05]  /*6620*/  BSYNC B0 ;  /* 0x0000000000007941 */ /* 0x000fea0003800000 */
.L_x_1238:
[----:B------:R-:W-:-:S05]  /*6630*/  IMAD R0, R0, c[0x0][0x32c], RZ ;  /* 0x0000cb0000007a24 */ /* 0x000fca00078e02ff */
[----:B------:R-:W-:-:S05]  /*6640*/  IMNMX R3, R3, R0, !PT ;  /* 0x0000000003037217 */ /* 0x000fca0007800200 */
.L_x_1237:
        /* <DEDUP_REMOVED lines=10> */
[----:B------:R-:W-:Y:S01]  /*66f0*/  IMAD.MOV.U32 R11, RZ, RZ, RZ ;  /* 0x000000ffff0b7224 */ /* 0x000fe200078e00ff */
[----:B------:R-:W-:Y:S01]  /*6700*/  MOV R126, RZ ;  /* 0x000000ff007e7202 */ /* 0x000fe20000000f00 */
[----:B------:R-:W-:Y:S01]  /*6710*/  IMAD.MOV.U32 R124, RZ, RZ, RZ ;  /* 0x000000ffff7c7224 */ /* 0x000fe200078e00ff */
[----:B------:R-:W-:Y:S01]  /*6720*/  IMNMX R4, RZ, R0, !PT ;  /* 0x00000000ff047217 */ /* 0x000fe20007800200 */
[----:B------:R-:W-:Y:S01]  /*6730*/  IMAD.MOV.U32 R122, RZ, RZ, RZ ;  /* 0x000000ffff7a7224 */ /* 0x000fe200078e00ff */
[----:B------:R-:W-:Y:S01]  /*6740*/  MOV R12, RZ ;  /* 0x000000ff000c7202 */ /* 0x000fe20000000f00 */
[----:B------:R-:W-:Y:S01]  /*6750*/  CS2R R120, SRZ ;  /* 0x0000000000787805 */ /* 0x000fe2000001ff00 */
[----:B------:R-:W-:Y:S01]  /*6760*/  ISETP.GT.AND P1, PT, R230, R4, PT ;  /* 0x00000004e600720c */ /* 0x000fe20003f24270 */
[----:B------:R1:W-:Y:S01]  /*6770*/  STL [R1+0x98], R4 ;  /* 0x0000980401007387 */ /* 0x0003e20000100800 */
[----:B------:R-:W-:Y:S01]  /*6780*/  MOV R114, RZ ;  /* 0x000000ff00727202 */ /* 0x000fe20000000f00 */
[----:B------:R-:W-:Y:S01]  /*6790*/  CS2R R18, SRZ ;  /* 0x0000000000127805 */ /* 0x000fe2000001ff00 */
[----:B------:R-:W-:Y:S01]  /*67a0*/  IMAD.MOV.U32 R112, RZ, RZ, RZ ;  /* 0x000000ffff707224 */ /* 0x000fe200078e00ff */
[----:B------:R-:W-:Y:S01]  /*67b0*/  MOV R118, RZ ;  /* 0x000000ff00767202 */ /* 0x000fe20000000f00 */
[----:B------:R-:W-:Y:S01]  /*67c0*/  CS2R R116, SRZ ;  /* 0x0000000000747805 */ /* 0x000fe2000001ff00 */
[----:B------:R-:W-:Y:S01]  /*67d0*/  CS2R R110, SRZ ;  /* 0x00000000006e7805 */ /* 0x000fe2000001ff00 */
[----:B------:R-:W-:Y:S01]  /*67e0*/  CS2R R22, SRZ ;  /* 0x0000000000167805 */ /* 0x000fe2000001ff00 */
[----:B------:R-:W-:Y:S01]  /*67f0*/  IMAD.MOV.U32 R108, RZ, RZ, RZ ;  /* 0x000000ffff6c7224 */ /* 0x000fe200078e00ff */
[----:B------:R-:W-:Y:S01]  /*6800*/  MOV R106, RZ ;  /* 0x000000ff006a7202 */ /* 0x000fe20000000f00 */
[----:B------:R-:W-:Y:S01]  /*6810*/  CS2R R24, SRZ ;  /* 0x0000000000187805 */ /* 0x000fe2000001ff00 */
[----:B------:R-:W-:Y:S01]  /*6820*/  IMAD.MOV.U32 R104, RZ, RZ, RZ ;  /* 0x000000ffff687224 */ /* 0x000fe200078e00ff */
[----:B------:R-:W-:Y:S01]  /*6830*/  CS2R R98, SRZ ;  /* 0x0000000000627805 */ /* 0x000fe2000001ff00 */
[----:B------:R-:W-:Y:S01]  /*6840*/  MOV R96, RZ ;  /* 0x000000ff00607202 */ /* 0x000fe20000000f00 */
[----:B------:R-:W-:Y:S01]  /*6850*/  CS2R R26, SRZ ;  /* 0x00000000001a7805 */ /* 0x000fe2000001ff00 */
[----:B------:R-:W-:Y:S01]  /*6860*/  IMAD.MOV.U32 R102, RZ, RZ, RZ ;  /* 0x000000ffff667224 */ /* 0x000fe200078e00ff */
[----:B------:R-:W-:Y:S01]  /*6870*/  MOV R100, RZ ;  /* 0x000000ff00647202 */ /* 0x000fe20000000f00 */
[----:B------:R-:W-:Y:S01]  /*6880*/  CS2R R94, SRZ ;  /* 0x00000000005e7805 */ /* 0x000fe2000001ff00 */
[----:B------:R-:W-:Y:S01]  /*6890*/  CS2R R28, SRZ ;  /* 0x00000000001c7805 */ /* 0x000fe2000001ff00 */
[----:B------:R-:W-:Y:S01]  /*68a0*/  IMAD.MOV.U32 R92, RZ, RZ, RZ ;  /* 0x000000ffff5c7224 */ /* 0x000fe200078e00ff */
[----:B------:R-:W-:Y:S01]  /*68b0*/  MOV R90, RZ ;  /* 0x000000ff005a7202 */ /* 0x000fe20000000f00 */
[----:B----4-:R-:W-:Y:S01]  /*68c0*/  CS2R R30, SRZ ;  /* 0x00000000001e7805 */ /* 0x010fe2000001ff00 */
        /* <DEDUP_REMOVED lines=52> */
[----:B------:R-:W-:Y:S01]  /*6c10*/  IMAD.MOV.U32 R174, RZ, RZ, RZ ;  /* 0x000000ffffae7224 */ /* 0x000fe200078e00ff */
[----:B------:R-:W-:Y:S01]  /*6c20*/  MOV R172, RZ ;  /* 0x000000ff00ac7202 */ /* 0x000fe20000000f00 */
[----:B------:R-:W-:Y:S05]  /*6c30*/  @!P1 BRA `(.L_x_1241) ;  /* 0x0001347000009947 */ /* 0x000fea0003800000 */
[----:B-1----:R-:W2:Y:S04]  /*6c40*/  LDL R57, [R1+0xd0] ;  /* 0x0000d00001397983 */ /* 0x002ea80000100800 */
[----:B------:R-:W3:Y:S01]  /*6c50*/  LDL R0, [R1+0x4c] ;  /* 0x00004c0001007983 */ /* 0x000ee20000100800 */
[----:B------:R-:W-:Y:S01]  /*6c60*/  ISETP.NE.U32.AND P5, PT, RZ, c[0x0][0x340], PT ;  /* 0x0000d000ff007a0c */ /* 0x000fe20003fa5070 */
[----:B------:R-:W-:-:S03]  /*6c70*/  ULDC.64 UR4, c[0x0][0x18] ;  /* 0x0000060000047ab9 */ /* 0x000fc60000000a00 */
[----:B------:R-:W-:-:S13]  /*6c80*/  ISETP.NE.AND.EX P5, PT, RZ, c[0x0][0x344], PT, P5 ;  /* 0x0000d100ff007a0c */ /* 0x000fda0003fa5350 */
[----:B------:R-:W-:Y:S01]  /*6c90*/  @P5 IMAD.MOV.U32 R2, RZ, RZ, 0x4 ;  /* 0x00000004ff025424 */ /* 0x000fe200078e00ff */
[----:B------:R-:W1:Y:S01]  /*6ca0*/  S2R R7, SR_CTAID.Y ;  /* 0x0000000000077919 */ /* 0x000e620000002600 */
[----:B------:R-:W-:-:S04]  /*6cb0*/  SHF.R.S32.HI R27, RZ, 0x1f, R176 ;  /* 0x0000001fff1b7819 */ /* 0x000fc800000114b0 */
[----:B------:R-:W-:Y:S02]  /*6cc0*/  LEA.HI R6, R27, R176, RZ, 0x3 ;  /* 0x000000b01b067211 */ /* 0x000fe400078f18ff */
[----:B-1----:R-:W-:Y:S02]  /*6cd0*/  SHF.R.S32.HI R7, RZ, 0x1f, R7 ;  /* 0x0000001fff077819 */ /* 0x002fe40000011407 */
[----:B------:R-:W-:Y:S02]  /*6ce0*/  SHF.R.S32.HI R25, RZ, 0x3, R6 ;  /* 0x00000003ff197819 */ /* 0x000fe40000011406 */
[----:B------:R-:W-:Y:S01]  /*6cf0*/  ISETP.NE.U32.AND P0, PT, RZ, c[0x0][0x348], PT ;  /* 0x0000d200ff007a0c */ /* 0x000fe20003f05070 */
[----:B--2---:R-:W-:-:S05]  /*6d00*/  @P5 IMAD.WIDE R2, R57, R2, c[0x0][0x340] ;  /* 0x0000d00039025625 */ /* 0x004fca00078e0202 */
[----:B------:R3:W5:Y:S01]  /*6d10*/  @P5 LDG.E R19, [R2.64] ;  /* 0x0000000602135981 */ /* 0x000762000c1e1900 */
[----:B------:R-:W-:Y:S01]  /*6d20*/  ISETP.NE.AND.EX P0, PT, RZ, c[0x0][0x34c], PT, P0 ;  /* 0x0000d300ff007a0c */ /* 0x000fe20003f05300 */
[----:B------:R-:W-:Y:S01]  /*6d30*/  UIADD3 UR4, UP0, UR4, 0x8080, URZ ;  /* 0x0000808004047890 */ /* 0x000fe2000ff1e03f */
[----:B------:R-:W-:Y:S01]  /*6d40*/  LEA.HI R22, R27, R176, RZ, 0x4 ;  /* 0x000000b01b167211 */ /* 0x000fe200078f20ff */
[----:B------:R-:W-:Y:S01]  /*6d50*/  STL [R1+0x10], R13 ;  /* 0x0000100d01007387 */ /* 0x000fe20000100800 */
[----:B------:R-:W-:Y:S01]  /*6d60*/  IADD3 R142, R230, -0x1, RZ ;  /* 0xffffffffe68e7810 */ /* 0x000fe20007ffe0ff */
[----:B------:R-:W-:Y:S01]  /*6d70*/  UIADD3.X UR5, URZ, UR5, URZ, UP0, !UPT ;  /* 0x000000053f057290 */ /* 0x000fe200087fe43f */
[----:B---3--:R-:W-:-:S05]  /*6d80*/  SHF.R.S32.HI R2, RZ, 0x1f, R0 ;  /* 0x0000001fff027819 */ /* 0x008fca0000011400 */
[----:B------:R-:W-:-:S04]  /*6d90*/  IMAD R2, R2, c[0x0][0x178], RZ ;  /* 0x00005e0002027a24 */ /* 0x000fc800078e02ff */
[C---:B------:R-:W-:Y:S02]  /*6da0*/  IMAD R4, R0.reuse, c[0x0][0x17c], R2 ;  /* 0x00005f0000047a24 */ /* 0x040fe400078e0202 */
[----:B------:R-:W-:Y:S01]  /*6db0*/  IMAD.WIDE.U32 R2, R0, c[0x0][0x178], RZ ;  /* 0x00005e0000027a25 */ /* 0x000fe200078e00ff */
[----:B------:R-:W-:-:S03]  /*6dc0*/  LOP3.LUT R0, R6, 0xfffffff8, RZ, 0xc0, !PT ;  /* 0xfffffff806007812 */ /* 0x000fc600078ec0ff */
[----:B------:R-:W-:Y:S02]  /*6dd0*/  IMAD.IADD R3, R3, 0x1, R4 ;  /* 0x0000000103037824 */ /* 0x000fe400078e0204 */
[----:B------:R-:W-:Y:S02]  /*6de0*/  IMAD R4, R7, c[0x0][0x1b8], RZ ;  /* 0x00006e0007047a24 */ /* 0x000fe400078e02ff */
[----:B------:R-:W1:Y:S01]  /*6df0*/  S2R R7, SR_CTAID.Y ;  /* 0x0000000000077919 */ /* 0x000e620000002600 */
[----:B------:R-:W-:Y:S01]  /*6e00*/  IMAD.IADD R21, R176, 0x1, -R0 ;  /* 0x00000001b0157824 */ /* 0x000fe200078e0a00 */
[----:B------:R-:W-:-:S03]  /*6e10*/  SHF.R.S32.HI R0, RZ, 0x1f, R57 ;  /* 0x0000001fff007819 */ /* 0x000fc60000011439 */
[C---:B------:R-:W-:Y:S01]  /*6e20*/  IMAD R9, R21.reuse, 0x10, R25 ;  /* 0x0000001015097824 */ /* 0x040fe200078e0219 */
[----:B------:R-:W-:Y:S01]  /*6e30*/  SEL R0, R0, RZ, !P0 ;  /* 0x000000ff00007207 */ /* 0x000fe20004000000 */
[----:B------:R-:W-:Y:S02]  /*6e40*/  IMAD.SHL.U32 R11, R21, 0x8, RZ ;  /* 0x00000008150b7824 */ /* 0x000fe400078e00ff */
[----:B------:R-:W-:Y:S02]  /*6e50*/  IMAD.IADD R9, R137, 0x1, R9 ;  /* 0x0000000189097824 */ /* 0x000fe400078e0209 */
[----:B------:R-:W-:Y:S01]  /*6e60*/  IMAD R6, R0, c[0x0][0x1c0], RZ ;  /* 0x0000700000067a24 */ /* 0x000fe200078e02ff */
[C---:B------:R-:W-:Y:S01]  /*6e70*/  IADD3 R16, R11.reuse, 0x40, RZ ;  /* 0x000000400b107810 */ /* 0x040fe20007ffe0ff */
[----:B------:R-:W-:Y:S01]  /*6e80*/  IMAD.MOV.U32 R0, RZ, RZ, R9 ;  /* 0x000000ffff007224 */ /* 0x000fe200078e0009 */
[----:B------:R-:W-:Y:S02]  /*6e90*/  ISETP.GE.AND P3, PT, R11, c[0x0][0x198], PT ;  /* 0x000066000b007a0c */ /* 0x000fe40003f66270 */
[----:B------:R-:W-:Y:S01]  /*6ea0*/  ISETP.GE.AND P4, PT, R16, c[0x0][0x198], PT ;  /* 0x0000660010007a0c */ /* 0x000fe20003f86270 */
[----:B-1----:R-:W-:-:S02]  /*6eb0*/  IMAD R4, R7, c[0x0][0x1bc], R4 ;  /* 0x00006f0007047a24 */ /* 0x002fc400078e0204 */
[----:B------:R-:W-:-:S04]  /*6ec0*/  IMAD.WIDE.U32 R2, R7, c[0x0][0x1b8], R2 ;  /* 0x00006e0007027a25 */ /* 0x000fc800078e0002 */
[----:B------:R-:W-:-:S04]  /*6ed0*/  @P2 IMAD.HI.U32 R7, R9, c[0x0][0x2c8], RZ ;  /* 0x0000b20009072a27 */ /* 0x000fc800078e00ff */
[----:B------:R-:W-:Y:S01]  /*6ee0*/  IMAD.IADD R3, R3, 0x1, R4 ;  /* 0x0000000103037824 */ /* 0x000fe200078e0204 */
[----:B------:R-:W-:Y:S02]  /*6ef0*/  SEL R4, R57, RZ, !P0 ;  /* 0x000000ff39047207 */ /* 0x000fe40004000000 */
[----:B------:R-:W-:Y:S01]  /*6f00*/  @P2 SHF.R.U32.HI R0, RZ, c[0x0][0x2cc], R7 ;  /* 0x0000b300ff002a19 */ /* 0x000fe20000011607 */
[----:B------:R-:W-:Y:S02]  /*6f10*/  IMAD.U32 R7, RZ, RZ, UR5 ;  /* 0x00000005ff077e24 */ /* 0x000fe4000f8e00ff */
[C---:B------:R-:W-:Y:S02]  /*6f20*/  IMAD R6, R4.reuse, c[0x0][0x1c4], R6 ;  /* 0x0000710004067a24 */ /* 0x040fe400078e0206 */
[----:B------:R-:W-:Y:S01]  /*6f30*/  IMAD.WIDE.U32 R2, R4, c[0x0][0x1c0], R2 ;  /* 0x0000700004027a25 */ /* 0x000fe200078e0002 */
[----:B------:R-:W-:-:S03]  /*6f40*/  SHF.R.S32.HI R4, RZ, 0x1f, R0 ;  /* 0x0000001fff047819 */ /* 0x000fc60000011400 */
[----:B------:R-:W-:Y:S01]  /*6f50*/  IMAD.MOV R8, RZ, RZ, -R0 ;  /* 0x000000ffff087224 */ /* 0x000fe200078e0a00 */
[----:B------:R-:W-:Y:S01]  /*6f60*/  IADD3 R3, R3, R6, RZ ;  /* 0x0000000603037210 */ /* 0x000fe20007ffe0ff */
[----:B------:R-:W-:Y:S02]  /*6f70*/  IMAD R4, R4, c[0x0][0x1b0], RZ ;  /* 0x00006c0004047a24 */ /* 0x000fe400078e02ff */
[----:B------:R-:W-:Y:S02]  /*6f80*/  IMAD.U32 R6, RZ, RZ, UR4 ;  /* 0x00000004ff067e24 */ /* 0x000fe4000f8e00ff */
[C---:B------:R-:W-:Y:S02]  /*6f90*/  IMAD R4, R0.reuse, c[0x0][0x1b4], R4 ;  /* 0x00006d0000047a24 */ /* 0x040fe400078e0204 */
[----:B------:R-:W-:Y:S01]  /*6fa0*/  IMAD.WIDE.U32 R2, R0, c[0x0][0x1b0], R2 ;  /* 0x00006c0000027a25 */ /* 0x000fe200078e0002 */
[----:B------:R-:W-:Y:S01]  /*6fb0*/  LOP3.LUT R0, R22, 0xfffffff0, RZ, 0xc0, !PT ;  /* 0xfffffff016007812 */ /* 0x000fe200078ec0ff */
[----:B------:R1:W-:Y:S02]  /*6fc0*/  STL.64 [R1+0x8], R6 ;  /* 0x0000080601007387 */ /* 0x0003e40000100a00 */
[----:B------:R-:W-:-:S02]  /*6fd0*/  IMAD R8, R8, c[0x0][0x2c4], R9 ;  /* 0x0000b10008087a24 */ /* 0x000fc400078e0209 */
[----:B------:R-:W-:Y:S01]  /*6fe0*/  IMAD.IADD R3, R3, 0x1, R4 ;  /* 0x0000000103037824 */ /* 0x000fe200078e0204 */
[----:B------:R-:W-:Y:S01]  /*6ff0*/  SHF.L.U32 R4, R25, 0x6, RZ ;  /* 0x0000000619047819 */ /* 0x000fe200000006ff */
[----:B------:R-:W-:Y:S02]  /*7000*/  IMAD.IADD R0, R176, 0x1, -R0 ;  /* 0x00000001b0007824 */ /* 0x000fe400078e0a00 */
[----:B------:R-:W-:Y:S01]  /*7010*/  IMAD.WIDE.U32 R2, R8, c[0x0][0x1a8], R2 ;  /* 0x00006a0008027a25 */ /* 0x000fe200078e0002 */
[----:B------:R-:W-:Y:S02]  /*7020*/  LOP3.LUT R4, R4, 0x1c0, RZ, 0xc0, !PT ;  /* 0x000001c004047812 */ /* 0x000fe400078ec0ff */
[----:B------:R-:W-:Y:S02]  /*7030*/  SHF.R.S32.HI R10, RZ, 0x1f, R0 ;  /* 0x0000001fff0a7819 */ /* 0x000fe40000011400 */
[----:B------:R-:W-:Y:S02]  /*7040*/  LEA R14, P0, R2, c[0x0][0x160], 0x1 ;  /* 0x00005800020e7a11 */ /* 0x000fe400078008ff */
[----:B------:R-:W-:-:S02]  /*7050*/  LEA.HI R26, R10, R0, RZ, 0x3 ;  /* 0x000000000a1a7211 */ /* 0x000fc400078f18ff */
[----:B-1----:R-:W-:Y:S02]  /*7060*/  SHF.R.S32.HI R6, RZ, 0x1f, R8 ;  /* 0x0000001fff067819 */ /* 0x002fe40000011408 */
[----:B------:R-:W-:Y:S02]  /*7070*/  SHF.R.U32.HI R7, RZ, 0x3, R4 ;  /* 0x00000003ff077819 */ /* 0x000fe40000011604 */
[----:B------:R-:W-:Y:S01]  /*7080*/  LOP3.LUT R4, R4, 0x38, R11, 0xf8, !PT ;  /* 0x0000003804047812 */ /* 0x000fe200078ef80b */
[----:B------:R-:W-:-:S04]  /*7090*/  IMAD R6, R6, c[0x0][0x1a8], RZ ;  /* 0x00006a0006067a24 */ /* 0x000fc800078e02ff */
[----:B------:R-:W-:Y:S01]  /*70a0*/  IMAD R9, R8, c[0x0][0x1ac], R6 ;  /* 0x00006b0008097a24 */ /* 0x000fe200078e0206 */
[----:B------:R-:W-:Y:S02]  /*70b0*/  LOP3.LUT R6, R4, R7, RZ, 0x3c, !PT ;  /* 0x0000000704067212 */ /* 0x000fe400078e3cff */
[----:B------:R-:W-:Y:S01]  /*70c0*/  LOP3.LUT R7, R26, 0xfffffff8, RZ, 0xc0, !PT ;  /* 0xfffffff81a077812 */ /* 0x000fe200078ec0ff */
[----:B------:R-:W-:Y:S01]  /*70d0*/  IMAD.IADD R3, R3, 0x1, R9 ;  /* 0x0000000103037824 */ /* 0x000fe200078e0209 */
[----:B------:R-:W-:Y:S01]  /*70e0*/  LEA.HI R8, R27, R176, RZ, 0x6 ;  /* 0x000000b01b087211 */ /* 0x000fe200078f30ff */
[----:B------:R-:W-:Y:S01]  /*70f0*/  IMAD.MOV.U32 R9, RZ, RZ, 0x10 ;  /* 0x00000010ff097424 */ /* 0x000fe200078e00ff */
[----:B------:R-:W-:Y:S02]  /*7100*/  IADD3 R20, R0, -R7, RZ ;  /* 0x8000000700147210 */ /* 0x000fe40007ffe0ff */
[----:B------:R-:W-:Y:S01]  /*7110*/  LEA.HI.X R12, R2, c[0x0][0x164], R3, 0x1, P0 ;  /* 0x00005900020c7a11 */ /* 0x000fe200000f0c03 */
[----:B------:R-:W-:Y:S01]  /*7120*/  IMAD.SHL.U32 R4, R8, 0x8, RZ ;  /* 0x0000000808047824 */ /* 0x000fe200078e00ff */
[----:B------:R-:W-:Y:S01]  /*7130*/  R2P PR, R20, 0x6 ;  /* 0x0000000614007804 */ /* 0x000fe20000000000 */
[----:B------:R-:W-:-:S03]  /*7140*/  IMAD.MOV.U32 R8, RZ, RZ, 0x20 ;  /* 0x00000020ff087424 */ /* 0x000fc600078e00ff */
[----:B------:R-:W-:Y:S02]  /*7150*/  LOP3.LUT R17, R6, 0xfffffe00, R4, 0xf8, !PT ;  /* 0xfffffe0006117812 */ /* 0x000fe400078ef804 */
[----:B------:R-:W-:Y:S02]  /*7160*/  SEL R9, R9, 0xfffffff0, !P1 ;  /* 0xfffffff009097807 */ /* 0x000fe40004800000 */
[----:B------:R-:W-:Y:S01]  /*7170*/  SEL R8, R8, 0xffffffe0, !P2 ;  /* 0xffffffe008087807 */ /* 0x000fe20005000000 */
[----:B------:R-:W-:Y:S01]  /*7180*/  @!P5 IMAD.MOV.U32 R19, RZ, RZ, R57 ;  /* 0x000000ffff13d224 */ /* 0x000fe200078e0039 */
[----:B------:R-:W-:Y:S05]  /*7190*/  BRA.DIV ~URZ, `(.L_x_1242) ;  /* 0x00015b527f007947 */ /* 0x000fea000b800000 */
[----:B------:R1:W2:Y:S02]  /*71a0*/  SHFL.IDX PT, R0, R12, RZ, 0x181f ;  /* 0x00181fff0c007589 */ /* 0x0002a400000e0000 */
.L_x_1424:
[----:B------:R-:W-:Y:S05]  /*71b0*/  BRA.DIV ~URZ, `(.L_x_1243) ;  /* 0x00015bb27f007947 */ /* 0x000fea000b800000 */
[----:B------:R3:W4:Y:S02]  /*71c0*/  SHFL.IDX PT, R2, R14, RZ, 0x181f ;  /* 0x00181fff0e027589 */ /* 0x00072400000e0000 */
.L_x_1425:
[----:B------:R-:W-:Y:S01]  /*71d0*/  IMAD R13, R13, c[0x0][0x2c4], RZ ;  /* 0x0000b1000d0d7a24 */ /* 0x000fe200078e02ff */
[----:B------:R-:W-:Y:S01]  /*71e0*/  IADD3 R10, R137, R25, RZ ;  /* 0x00000019890a7210 */ /* 0x000fe20007ffe0ff */
[----:B------:R-:W-:Y:S01]  /*71f0*/  BSSY B0, `(.L_x_1244) ;  /* 0x000000f000007945 */ /* 0x000fe20003800000 */
[----:B--2---:R-:W-:Y:S02]  /*7200*/  MOV R3, R0 ;  /* 0x0000000000037202 */ /* 0x004fe40000000f00 */
[----:B------:R-:W-:-:S13]  /*7210*/  ISETP.GE.AND P0, PT, R10, R13, PT ;  /* 0x0000000d0a00720c */ /* 0x000fda0003f06270 */
[----:B------:R-:W-:Y:S05]  /*7220*/  @P0 BRA `(.L_x_1245) ;  /* 0x000000b000000947 */ /* 0x000fea0003800000 */
[----:B------:R-:W-:Y:S01]  /*7230*/  SHF.R.S32.HI R0, RZ, 0x1f, R16 ;  /* 0x0000001fff007819 */ /* 0x000fe20000011410 */
[----:B----4-:R-:W-:-:S03]  /*7240*/  IMAD.WIDE R6, R11, 0x2, R2 ;  /* 0x000000020b067825 */ /* 0x010fc600078e0202 */
[----:B------:R-:W-:-:S04]  /*7250*/  LEA.HI R0, R0, R16, RZ, 0x3 ;  /* 0x0000001000007211 */ /* 0x000fc800078f18ff */
[----:B------:R-:W-:Y:S02]  /*7260*/  LOP3.LUT R4, R0, 0xfffffff8, RZ, 0xc0, !PT ;  /* 0xfffffff800047812 */ /* 0x000fe400078ec0ff */
[----:B------:R-:W-:-:S03]  /*7270*/  SHF.L.U32 R0, R17, 0x1, RZ ;  /* 0x0000000111007819 */ /* 0x000fc600000006ff */
[----:B------:R-:W-:Y:S02]  /*7280*/  IMAD.WIDE R2, R4, 0x2, R2 ;  /* 0x0000000204027825 */ /* 0x000fe400078e0202 */
[----:B------:R-:W-:Y:S01]  /*7290*/  @!PT LDS RZ, [RZ] ;  /* 0x00000000fffff984 */ /* 0x000fe20000000800 */
[----:B------:R-:W-:Y:S01]  /*72a0*/  @!PT LDS RZ, [RZ] ;  /* 0x00000000fffff984 */ /* 0x000fe20000000800 */
[----:B------:R-:W-:Y:S01]  /*72b0*/  @!PT LDS RZ, [RZ] ;  /* 0x00000000fffff984 */ /* 0x000fe20000000800 */
[----:B------:R2:W-:Y:S04]  /*72c0*/  LDGSTS.E.BYPASS.LTC128B.128 [R0+0x8080], [R6.64], !P3 ;  /* 0x0808000006007fae */ /* 0x0005e8000d901d46 */
[----:B------:R2:W-:Y:S02]  /*72d0*/  LDGSTS.E.BYPASS.LTC128B.128 [R0+0xc080], [R2.64], !P4 ;  /* 0x0c08000002007fae */ /* 0x0005e4000e101d46 */
.L_x_1245:
[----:B------:R-:W-:Y:S05]  /*72e0*/  BSYNC B0 ;  /* 0x0000000000007941 */ /* 0x000fea0003800000 */
.L_x_1244:
[----:B------:R-:W-:Y:S05]  /*72f0*/  BRA.DIV ~URZ, `(.L_x_1246) ;  /* 0x00015af27f007947 */ /* 0x000fea000b800000 */
[----:B------:R1:W2:Y:S04]  /*7300*/  SHFL.IDX PT, R4, R12, 0x1, 0x181f ;  /* 0x00381f000c047f89 */ /* 0x0002a800000e0000 */
[----:B--2-4-:R1:W2:Y:S02]  /*7310*/  SHFL.IDX PT, R2, R14, 0x1, 0x181f ;  /* 0x00381f000e027f89 */ /* 0x0142a400000e0000 */
.L_x_1426:
[----:B------:R-:W-:Y:S01]  /*7320*/  IADD3 R0, R10, 0x10, RZ ;  /* 0x000000100a007810 */ /* 0x000fe20007ffe0ff */
[----:B------:R-:W-:Y:S01]  /*7330*/  BSSY B0, `(.L_x_1247) ;  /* 0x000000f000007945 */ /* 0x000fe20003800000 */
[----:B------:R-:W-:-:S02]  /*7340*/  IMAD.MOV.U32 R3, RZ, RZ, R4 ;  /* 0x000000ffff037224 */ /* 0x000fc400078e0004 */
[----:B------:R-:W-:-:S13]  /*7350*/  ISETP.GE.AND P0, PT, R0, R13, PT ;  /* 0x0000000d0000720c */ /* 0x000fda0003f06270 */
[----:B------:R-:W-:Y:S05]  /*7360*/  @P0 BRA `(.L_x_1248) ;  /* 0x000000b000000947 */ /* 0x000fea0003800000 */
[----:B------:R-:W-:Y:S01]  /*7370*/  SHF.R.S32.HI R0, RZ, 0x1f, R16 ;  /* 0x0000001fff007819 */ /* 0x000fe20000011410 */
[----:B--2---:R-:W-:-:S03]  /*7380*/  IMAD.WIDE R6, R11, 0x2, R2 ;  /* 0x000000020b067825 */ /* 0x004fc600078e0202 */
        /* <DEDUP_REMOVED lines=9> */
.L_x_1248:
[----:B------:R-:W-:Y:S05]  /*7420*/  BSYNC B0 ;  /* 0x0000000000007941 */ /* 0x000fea0003800000 */
.L_x_1247:
[----:B------:R-:W-:Y:S05]  /*7430*/  BRA.DIV ~URZ, `(.L_x_1249) ;  /* 0x00015aa27f007947 */ /* 0x000fea000b800000 */
[----:B------:R4:W1:Y:S02]  /*7440*/  SHFL.IDX PT, R4, R12, 0x2, 0x181f ;  /* 0x00581f000c047f89 */ /* 0x00086400000e0000 */
.L_x_1427:
[----:B------:R-:W-:Y:S05]  /*7450*/  BRA.DIV ~URZ, `(.L_x_1250) ;  /* 0x00015b027f007947 */ /* 0x000fea000b800000 */
[----:B--2---:R2:W3:Y:S02]  /*7460*/  SHFL.IDX PT, R2, R14, 0x2, 0x181f ;  /* 0x00581f000e027f89 */ /* 0x0044e400000e0000 */
.L_x_1428:
[----:B------:R-:W-:Y:S01]  /*7470*/  IADD3 R0, R10, 0x20, RZ ;  /* 0x000000200a007810 */ /* 0x000fe20007ffe0ff */
[----:B------:R-:W-:Y:S01]  /*7480*/  BSSY B0, `(.L_x_1251) ;  /* 0x000000f000007945 */ /* 0x000fe20003800000 */
[----:B-1----:R-:W-:Y:S02]  /*7490*/  IMAD.MOV.U32 R3, RZ, RZ, R4 ;  /* 0x000000ffff037224 */ /* 0x002fe400078e0004 */
[----:B------:R-:W-:-:S13]  /*74a0*/  ISETP.GE.AND P0, PT, R0, R13, PT ;  /* 0x0000000d0000720c */ /* 0x000fda0003f06270 */
[----:B------:R-:W-:Y:S05]  /*74b0*/  @P0 BRA `(.L_x_1252) ;  /* 0x000000b000000947 */ /* 0x000fea0003800000 */
[----:B------:R-:W-:Y:S01]  /*74c0*/  SHF.R.S32.HI R0, RZ, 0x1f, R16 ;  /* 0x0000001fff007819 */ /* 0x000fe20000011410 */
[----:B---3--:R-:W-:-:S03]  /*74d0*/  IMAD.WIDE R6, R11, 0x2, R2 ;  /* 0x000000020b067825 */ /* 0x008fc600078e0202 */
        /* <DEDUP_REMOVED lines=9> */
.L_x_1252:
[----:B------:R-:W-:Y:S05]  /*7570*/  BSYNC B0 ;  /* 0x0000000000007941 */ /* 0x000fea0003800000 */
.L_x_1251:
[----:B------:R-:W-:Y:S05]  /*7580*/  BRA.DIV ~URZ, `(.L_x_1253) ;  /* 0x00015a527f007947 */ /* 0x000fea000b800000 */
[----:B------:R1:W2:Y:S04]  /*7590*/  SHFL.IDX PT, R4, R12, 0x3, 0x181f ;  /* 0x00781f000c047f89 */ /* 0x0002a800000e0000 */
[----:B-1-3--:R1:W3:Y:S02]  /*75a0*/  SHFL.IDX PT, R2, R14, 0x3, 0x181f ;  /* 0x00781f000e027f89 */ /* 0x00a2e400000e0000 */
.L_x_1429:
[----:B------:R-:W-:Y:S01]  /*75b0*/  IADD3 R0, R10, 0x30, RZ ;  /* 0x000000300a007810 */ /* 0x000fe20007ffe0ff */
[----:B------:R-:W-:Y:S01]  /*75c0*/  BSSY B0, `(.L_x_1254) ;  /* 0x000000f000007945 */ /* 0x000fe20003800000 */
[----:B--2---:R-:W-:-:S02]  /*75d0*/  IMAD.MOV.U32 R3, RZ, RZ, R4 ;  /* 0x000000ffff037224 */ /* 0x004fc400078e0004 */
        /* <DEDUP_REMOVED lines=13> */
.L_x_1255:
[----:B------:R-:W-:Y:S05]  /*76b0*/  BSYNC B0 ;  /* 0x0000000000007941 */ /* 0x000fea0003800000 */
.L_x_1254:
[----:B------:R-:W-:Y:S05]  /*76c0*/  BRA.DIV ~URZ, `(.L_x_1256) ;  /* 0x00015a027f007947 */ /* 0x000fea000b800000 */
[----:B------:R1:W2:Y:S02]  /*76d0*/  SHFL.IDX PT, R4, R12, 0x4, 0x181f ;  /* 0x00981f000c047f89 */ /* 0x0002a400000e0000 */
.L_x_1430:
[----:B------:R-:W-:Y:S05]  /*76e0*/  BRA.DIV ~URZ, `(.L_x_1257) ;  /* 0x00015a627f007947 */ /* 0x000fea000b800000 */
[----:B--23--:R2:W3:Y:S02]  /*76f0*/  SHFL.IDX PT, R2, R14, 0x4, 0x181f ;  /* 0x00981f000e027f89 */ /* 0x00c4e400000e0000 */
.L_x_1431:
[----:B------:R-:W-:Y:S01]  /*7700*/  IADD3 R0, R10, 0x40, RZ ;  /* 0x000000400a007810 */ /* 0x000fe20007ffe0ff */
[----:B------:R-:W-:Y:S01]  /*7710*/  BSSY B0, `(.L_x_1258) ;  /* 0x000000f000007945 */ /* 0x000fe20003800000 */
[----:B------:R-:W-:Y:S02]  /*7720*/  IMAD.MOV.U32 R3, RZ, RZ, R4 ;  /* 0x000000ffff037224 */ /* 0x000fe400078e0004 */
        /* <DEDUP_REMOVED lines=13> */
.L_x_1259:
[----:B------:R-:W-:Y:S05]  /*7800*/  BSYNC B0 ;  /* 0x0000000000007941 */ /* 0x000fea0003800000 */
.L_x_1258:
[----:B------:R-:W-:Y:S05]  /*7810*/  BRA.DIV ~URZ, `(.L_x_1260) ;  /* 0x000159b27f007947 */ /* 0x000fea000b800000 */
[----:B------:R1:W2:Y:S04]  /*7820*/  SHFL.IDX PT, R4, R12, 0x5, 0x181f ;  /* 0x00b81f000c047f89 */ /* 0x0002a800000e0000 */
[----:B---3--:R1:W3:Y:S02]  /*7830*/  SHFL.IDX PT, R2, R14, 0x5, 0x181f ;  /* 0x00b81f000e027f89 */ /* 0x0082e400000e0000 */
.L_x_1432:
        /* <DEDUP_REMOVED lines=16> */
.L_x_1262:
[----:B------:R-:W-:Y:S05]  /*7940*/  BSYNC B0 ;  /* 0x0000000000007941 */ /* 0x000fea0003800000 */
.L_x_1261:
[----:B------:R-:W-:Y:S05]  /*7950*/  BRA.DIV ~URZ, `(.L_x_1263) ;  /* 0x000159627f007947 */ /* 0x000fea000b800000 */
[----:B------:R1:W2:Y:S02]  /*7960*/  SHFL.IDX PT, R4, R12, 0x6, 0x181f ;  /* 0x00d81f000c047f89 */ /* 0x0002a400000e0000 */
.L_x_1433:
[----:B------:R-:W-:Y:S05]  /*7970*/  BRA.DIV ~URZ, `(.L_x_1264) ;  /* 0x000159c27f007947 */ /* 0x000fea000b800000 */
[----:B--23--:R2:W3:Y:S02]  /*7980*/  SHFL.IDX PT, R2, R14, 0x6, 0x181f ;  /* 0x00d81f000e027f89 */ /* 0x00c4e400000e0000 */
.L_x_1434:
        /* <DEDUP_REMOVED lines=16> */
.L_x_1266:
[----:B------:R-:W-:Y:S05]  /*7a90*/  BSYNC B0 ;  /* 0x0000000000007941 */ /* 0x000fea0003800000 */
.L_x_1265:
[----:B------:R-:W-:Y:S05]  /*7aa0*/  BRA.DIV ~URZ, `(.L_x_1267) ;  /* 0x000159127f007947 */ /* 0x000fea000b800000 */
[----:B------:R1:W2:Y:S04]  /*7ab0*/  SHFL.IDX PT, R4, R12, 0x7, 0x181f ;  /* 0x00f81f000c047f89 */ /* 0x0002a800000e0000 */
[----:B---3--:R1:W3:Y:S02]  /*7ac0*/  SHFL.IDX PT, R0, R14, 0x7, 0x181f ;  /* 0x00f81f000e007f89 */ /* 0x0082e400000e0000 */
.L_x_1435:
[----:B----4-:R-:W4:Y:S04]  /*7ad0*/  LDL R18, [R1] ;  /* 0x0000000001127983 */ /* 0x010f280000100800 */
[----:B---3--:R-:W3:Y:S04]  /*7ae0*/  LDL R29, [R1+0x48] ;  /* 0x00004800011d7983 */ /* 0x008ee80000100800 */
[----:B------:R1:W5:Y:S01]  /*7af0*/  LDL R23, [R1+0x64] ;  /* 0x0000640001177983 */ /* 0x0003620000100800 */
[----:B------:R-:W-:Y:S01]  /*7b00*/  IADD3 R2, R10, 0x70, RZ ;  /* 0x000000700a027810 */ /* 0x000fe20007ffe0ff */
[----:B-12---:R-:W-:Y:S01]  /*7b10*/  IMAD.MOV.U32 R14, RZ, RZ, R0 ;  /* 0x000000ffff0e7224 */ /* 0x006fe200078e0000 */
[----:B------:R-:W-:-:S02]  /*7b20*/  ULDC.64 UR4, c[0x0][0x40] ;  /* 0x0000100000047ab9 */ /* 0x000fc40000000a00 */
[----:B------:R-:W-:Y:S02]  /*7b30*/  ISETP.GE.AND P0, PT, R2, R13, PT ;  /* 0x0000000d0200720c */ /* 0x000fe40003f06270 */
[----:B------:R-:W-:Y:S01]  /*7b40*/  IADD3 R2, P1, R1, c[0x0][0x20], RZ ;  /* 0x0000080001027a10 */ /* 0x000fe20007f3e0ff */
[----:B------:R-:W-:-:S04]  /*7b50*/  IMAD.MOV.U32 R15, RZ, RZ, R4 ;  /* 0x000000ffff0f7224 */ /* 0x000fc800078e0004 */
[----:B------:R-:W-:Y:S01]  /*7b60*/  IMAD.X R3, RZ, RZ, c[0x0][0x24], P1 ;  /* 0x00000900ff037624 */ /* 0x000fe200008e06ff */
[----:B------:R-:W-:Y:S02]  /*7b70*/  IADD3 R10, P1, R2, 0x4, RZ ;  /* 0x00000004020a7810 */ /* 0x000fe40007f3e0ff */
[----:B------:R-:W-:-:S03]  /*7b80*/  SHF.R.S32.HI R13, RZ, 0x4, R22 ;  /* 0x00000004ff0d7819 */ /* 0x000fc60000011416 */
[----:B------:R-:W-:Y:S02]  /*7b90*/  @!P0 IMAD.SHL.U32 R17, R17, 0x2, RZ ;  /* 0x0000000211118824 */ /* 0x000fe400078e00ff */
[----:B------:R-:W-:-:S04]  /*7ba0*/  @!P0 IMAD.WIDE R6, R11, 0x2, R14 ;  /* 0x000000020b068825 */ /* 0x000fc800078e020e */
[----:B------:R-:W-:Y:S01]  /*7bb0*/  IMAD.X R11, RZ, RZ, R3, P1 ;  /* 0x000000ffff0b7224 */ /* 0x000fe200008e0603 */
[----:B------:R-:W-:Y:S01]  /*7bc0*/  @!PT LDS RZ, [RZ] ;  /* 0x00000000fffff984 */ /* 0x000fe20000000800 */
[----:B------:R-:W-:Y:S01]  /*7bd0*/  @!PT LDS RZ, [RZ] ;  /* 0x00000000fffff984 */ /* 0x000fe20000000800 */
[----:B------:R-:W-:Y:S01]  /*7be0*/  @!PT LDS RZ, [RZ] ;  /* 0x00000000fffff984 */ /* 0x000fe20000000800 */
[----:B------:R1:W-:Y:S01]  /*7bf0*/  @!P0 LDGSTS.E.BYPASS.LTC128B.128 [R17+0xb880], [R6.64], !P3 ;  /* 0x0b88000006118fae */ /* 0x0003e2000d901d46 */
[----:B------:R-:W-:Y:S01]  /*7c00*/  LEA.HI R4, R22, R13, RZ, 0x1 ;  /* 0x0000000d16047211 */ /* 0x000fe200078f08ff */
[----:B------:R-:W-:Y:S02]  /*7c10*/  UIADD3 UR4, UP0, UR4, 0x160, URZ ;  /* 0x0000016004047890 */ /* 0x000fe4000ff1e03f */
[----:B------:R2:W-:Y:S01]  /*7c20*/  STL.64 [R1+0x38], R10 ;  /* 0x0000380a01007387 */ /* 0x0005e20000100a00 */
[----:B------:R-:W-:Y:S01]  /*7c30*/  @!P0 SHF.R.S32.HI R0, RZ, 0x1f, R16 ;  /* 0x0000001fff008819 */ /* 0x000fe20000011410 */
[----:B------:R-:W-:Y:S01]  /*7c40*/  UIADD3.X UR5, URZ, UR5, URZ, UP0, !UPT ;  /* 0x000000053f057290 */ /* 0x000fe200087fe43f */
[----:B------:R-:W-:Y:S01]  /*7c50*/  LOP3.LUT R4, R4, 0xfffffffe, RZ, 0xc0, !PT ;  /* 0xfffffffe04047812 */ /* 0x000fe200078ec0ff */
[----:B------:R-:W2:Y:S01]  /*7c60*/  S2R R28, SR_CTAID.Y ;  /* 0x00000000001c7919 */ /* 0x000ea20000002600 */
[----:B------:R-:W-:-:S02]  /*7c70*/  IADD3 R12, P3, R2, 0x10, RZ ;  /* 0x00000010020c7810 */ /* 0x000fc40007f7e0ff */
[----:B------:R-:W-:Y:S01]  /*7c80*/  @!P0 LEA.HI R16, R0, R16, RZ, 0x3 ;  /* 0x0000001000108211 */ /* 0x000fe200078f18ff */
[----:B------:R-:W-:Y:S02]  /*7c90*/  IMAD.IADD R24, R13, 0x1, -R4 ;  /* 0x000000010d187824 */ /* 0x000fe400078e0a04 */
[----:B------:R-:W-:Y:S02]  /*7ca0*/  IMAD.SHL.U32 R0, R20, 0x40, RZ ;  /* 0x0000004014007824 */ /* 0x000fe400078e00ff */
[----:B------:R-:W-:Y:S01]  /*7cb0*/  IMAD.X R13, RZ, RZ, R3, P3 ;  /* 0x000000ffff0d7224 */ /* 0x000fe200018e0603 */
[C---:B-1----:R-:W-:Y:S02]  /*7cc0*/  IADD3 R6, P2, R2.reuse, 0x8, RZ ;  /* 0x0000000802067810 */ /* 0x042fe40007f5e0ff */
[----:B--2---:R-:W-:-:S03]  /*7cd0*/  IADD3 R10, P1, R2, 0x48, RZ ;  /* 0x00000048020a7810 */ /* 0x004fc60007f3e0ff */
[--C-:B------:R-:W-:Y:S02]  /*7ce0*/  IMAD.X R7, RZ, RZ, R3.reuse, P2 ;  /* 0x000000ffff077224 */ /* 0x100fe400010e0603 */
[----:B------:R-:W-:-:S03]  /*7cf0*/  IMAD.X R11, RZ, RZ, R3, P1 ;  /* 0x000000ffff0b7224 */ /* 0x000fc600008e0603 */
[----:B------:R1:W-:Y:S01]  /*7d00*/  STL.64 [R1+0x40], R6 ;  /* 0x0000400601007387 */ /* 0x0003e20000100a00 */
[----:B------:R-:W-:-:S03]  /*7d10*/  @!P0 LOP3.LUT R4, R16, 0xfffffff8, RZ, 0xc0, !PT ;  /* 0xfffffff810048812 */ /* 0x000fc600078ec0ff */
[----:B------:R2:W-:Y:S01]  /*7d20*/  STL.64 [R1+0x30], R10 ;  /* 0x0000300a01007387 */ /* 0x0005e20000100a00 */
[----:B------:R-:W-:-:S03]  /*7d30*/  LOP3.LUT R0, R0, 0x1c0, RZ, 0xc0, !PT ;  /* 0x000001c000007812 */ /* 0x000fc600078ec0ff */
[----:B------:R-:W-:Y:S04]  /*7d40*/  STL.64 [R1+0x28], R12 ;  /* 0x0000280c01007387 */ /* 0x000fe80000100a00 */
[----:B------:R-:W2:Y:S01]  /*7d50*/  S2R R36, SR_CTAID.Y ;  /* 0x0000000000247919 */ /* 0x000ea20000002600 */
[----:B-1----:R-:W-:Y:S02]  /*7d60*/  IMAD.U32 R6, RZ, RZ, UR4 ;  /* 0x00000004ff067e24 */ /* 0x002fe4000f8e00ff */
[----:B------:R-:W-:Y:S02]  /*7d70*/  IMAD.U32 R7, RZ, RZ, UR5 ;  /* 0x00000005ff077e24 */ /* 0x000fe4000f8e00ff */
[----:B--2---:R-:W-:-:S03]  /*7d80*/  IMAD.SHL.U32 R10, R24, 0x8, RZ ;  /* 0x00000008180a7824 */ /* 0x004fc600078e00ff */
[----:B------:R1:W-:Y:S01]  /*7d90*/  STL.64 [R1+0x18], R6 ;  /* 0x0000180601007387 */ /* 0x0003e20000100a00 */
[----:B-----5:R-:W-:Y:S02]  /*7da0*/  SHF.R.S32.HI R11, RZ, 0x1f, R19 ;  /* 0x0000001fff0b7819 */ /* 0x020fe40000011413 */
[----:B------:R-:W-:Y:S01]  /*7db0*/  SHF.R.S32.HI R28, RZ, 0x1f, R28 ;  /* 0x0000001fff1c7819 */ /* 0x000fe2000001141c */
[----:B-1----:R-:W-:Y:S01]  /*7dc0*/  @!P0 IMAD.WIDE R6, R4, 0x2, R14 ;  /* 0x0000000204068825 */ /* 0x002fe200078e020e */
[----:B------:R-:W-:Y:S02]  /*7dd0*/  LOP3.LUT R4, R0, 0x8, R10, 0xf8, !PT ;  /* 0x0000000800047812 */ /* 0x000fe400078ef80a */
[----:B------:R-:W-:Y:S02]  /*7de0*/  SHF.R.U32.HI R0, RZ, 0x3, R0 ;  /* 0x00000003ff007819 */ /* 0x000fe40000011600 */
[----:B------:R1:W-:Y:S02]  /*7df0*/  @!P0 LDGSTS.E.BYPASS.LTC128B.128 [R17+0xf880], [R6.64], !P4 ;  /* 0x0f88000006118fae */ /* 0x0003e4000e101d46 */
[----:B------:R-:W-:Y:S01]  /*7e00*/  LOP3.LUT R22, R4, R0, RZ, 0x3c, !PT ;  /* 0x0000000004167212 */ /* 0x000fe200078e3cff */
[----:B------:R-:W-:-:S02]  /*7e10*/  IMAD R0, R11, c[0x0][0x2b0], RZ ;  /* 0x0000ac000b007a24 */ /* 0x000fc400078e02ff */
[----:B------:R-:W-:-:S04]  /*7e20*/  IMAD.WIDE.U32 R30, R36, c[0x0][0x1e8], RZ ;  /* 0x00007a00241e7a25 */ /* 0x000fc800078e00ff */
[----:B------:R-:W-:-:S04]  /*7e30*/  IMAD.WIDE.U32 R34, R36, c[0x0][0x210], RZ ;  /* 0x0000840024227a25 */ /* 0x000fc800078e00ff */
[----:B------:R-:W-:-:S04]  /*7e40*/  IMAD.WIDE.U32 R32, R19, c[0x0][0x2b0], RZ ;  /* 0x0000ac0013207a25 */ /* 0x000fc800078e00ff */
[----:B-1----:R-:W-:Y:S01]  /*7e50*/  IMAD R7, R28, c[0x0][0x1e8], RZ ;  /* 0x00007a001c077a24 */ /* 0x002fe200078e02ff */
[----:B------:R1:W-:Y:S01]  /*7e60*/  STL.64 [R1+0x20], R2 ;  /* 0x0000200201007387 */ /* 0x0003e20000100a00 */
[----:B------:R-:W-:Y:S02]  /*7e70*/  IMAD R11, R19, c[0x0][0x2b4], R0 ;  /* 0x0000ad00130b7a24 */ /* 0x000fe400078e0200 */
[----:B------:R-:W-:Y:S01]  /*7e80*/  IMAD R7, R36, c[0x0][0x1ec], R7 ;  /* 0x00007b0024077a24 */ /* 0x000fe200078e0207 */
[----:B------:R-:W-:Y:S01]  /*7e90*/  LOP3.LUT R229, R229, 0xffffffbf, RZ, 0xc0, !PT ;  /* 0xffffffbfe5e57812 */ /* 0x000fe200078ec0ff */
[----:B------:R-:W-:Y:S01]  /*7ea0*/  IMAD.SHL.U32 R6, R26, 0x40, RZ ;  /* 0x000000401a067824 */ /* 0x000fe200078e00ff */
[----:B------:R-:W-:Y:S01]  /*7eb0*/  LOP3.LUT P0, RZ, R21, 0x4, RZ, 0xc0, !PT ;  /* 0x0000000415ff7812 */ /* 0x000fe2000780c0ff */
[----:B------:R-:W-:Y:S01]  /*7ec0*/  IMAD.IADD R15, R31, 0x1, R7 ;  /* 0x000000011f0f7824 */ /* 0x000fe200078e0207 */
[----:B------:R-:W0:Y:S01]  /*7ed0*/  LDGDEPBAR ;  /* 0x00000000000079af */ /* 0x000e220000000000 */
[----:B------:R-:W-:-:S03]  /*7ee0*/  IMAD.IADD R7, R33, 0x1, R11 ;  /* 0x0000000121077824 */ /* 0x000fc600078e020b */
[----:B------:R1:W-:Y:S04]  /*7ef0*/  STL.64 [R1+0xb0], R32 ;  /* 0x0000b02001007387 */ /* 0x0003e80000100a00 */
[----:B------:R1:W-:Y:S01]  /*7f00*/  STL [R1+0xc8], R7 ;  /* 0x0000c80701007387 */ /* 0x0003e20000100800 */
[----:B------:R-:W-:Y:S02]  /*7f10*/  IMAD.MOV.U32 R14, RZ, RZ, 0x20 ;  /* 0x00000020ff0e7424 */ /* 0x000fe400078e00ff */
[----:B------:R-:W-:Y:S01]  /*7f20*/  IMAD.SHL.U32 R12, R21, 0x40, RZ ;  /* 0x00000040150c7824 */ /* 0x000fe200078e00ff */
[----:B------:R-:W-:Y:S01]  /*7f30*/  WARPSYNC 0xffffffff ;  /* 0xffffffff00007948 */ /* 0x000fe20003800000 */
[----:B------:R-:W-:Y:S02]  /*7f40*/  LOP3.LUT R20, R6, 0xfffffe00, RZ, 0xc0, !PT ;  /* 0xfffffe0006147812 */ /* 0x000fe400078ec0ff */
[----:B------:R-:W-:-:S02]  /*7f50*/  SEL R6, R14, 0xffffffe0, !P0 ;  /* 0xffffffe00e067807 */ /* 0x000fc40004000000 */
[----:B------:R-:W-:Y:S02]  /*7f60*/  LOP3.LUT R19, R12, 0x1c0, RZ, 0xc0, !PT ;  /* 0x000001c00c137812 */ /* 0x000fe400078ec0ff */
[----:B----4-:R-:W-:-:S04]  /*7f70*/  SHF.R.S32.HI R13, RZ, 0x1f, R18 ;  /* 0x0000001fff0d7819 */ /* 0x010fc80000011412 */
[----:B------:R-:W-:-:S04]  /*7f80*/  LEA.HI R10, R13, R18, RZ, 0x3 ;  /* 0x000000120d0a7211 */ /* 0x000fc800078f18ff */
[----:B------:R-:W-:-:S05]  /*7f90*/  LOP3.LUT R4, R10, 0xfffffff8, RZ, 0xc0, !PT ;  /* 0xfffffff80a047812 */ /* 0x000fca00078ec0ff */
[----:B------:R-:W-:Y:S02]  /*7fa0*/  IMAD.IADD R0, R18, 0x1, -R4 ;  /* 0x0000000112007824 */ /* 0x000fe400078e0a04 */
[----:B------:R-:W-:Y:S02]  /*7fb0*/  IMAD R4, R28, c[0x0][0x210], RZ ;  /* 0x000084001c047a24 */ /* 0x000fe400078e02ff */
[----:B------:R-:W-:Y:S02]  /*7fc0*/  IMAD.SHL.U32 R28, R0, 0x8, RZ ;  /* 0x00000008001c7824 */ /* 0x000fe400078e00ff */
[----:B------:R-:W-:-:S03]  /*7fd0*/  IMAD R4, R36, c[0x0][0x214], R4 ;  /* 0x0000850024047a24 */ /* 0x000fc600078e0204 */
[----:B------:R-:W-:Y:S01]  /*7fe0*/  IADD3 R16, R28, 0x40, RZ ;  /* 0x000000401c107810 */ /* 0x000fe20007ffe0ff */
[----:B------:R-:W-:-:S03]  /*7ff0*/  IMAD.IADD R4, R35, 0x1, R4 ;  /* 0x0000000123047824 */ /* 0x000fc600078e0204 */
[----:B------:R-:W-:-:S04]  /*8000*/  ISETP.GE.AND P5, PT, R16, c[0x0][0x1d4], PT ;  /* 0x0000750010007a0c */ /* 0x000fc80003fa6270 */
[----:B------:R-:W-:Y:S01]  /*8010*/  SEL R4, RZ, 0x10, P5 ;  /* 0x00000010ff047807 */ /* 0x000fe20002800000 */
[----:B---3--:R1:W-:Y:S01]  /*8020*/  STL [R1+0xa0], R29 ;  /* 0x0000a01d01007387 */ /* 0x0083e20000100800 */
[----:B------:R-:W-:-:S03]  /*8030*/  ISETP.GE.AND P6, PT, R28, c[0x0][0x1d4], PT ;  /* 0x000075001c007a0c */ /* 0x000fc60003fc6270 */
[----:B------:R1:W-:Y:S04]  /*8040*/  STL [R1+0x80], R28 ;  /* 0x0000801c01007387 */ /* 0x0003e80000100800 */
[----:B------:R1:W-:Y:S04]  /*8050*/  STL [R1+0xd8], R16 ;  /* 0x0000d81001007387 */ /* 0x0003e80000100800 */
[----:B------:R1:W-:Y:S02]  /*8060*/  STL [R1+0x94], R4 ;  /* 0x0000940401007387 */ /* 0x0003e40000100800 */
[----:B------:R-:W-:-:S04]  /*8070*/  @P6 LOP3.LUT R229, R229, 0x40, RZ, 0xfc, !PT ;  /* 0x00000040e5e56812 */ /* 0x000fc800078efcff */
[----:B------:R-:W-:-:S04]  /*8080*/  LOP3.LUT R229, R229, 0xfffffeff, RZ, 0xc0, !PT ;  /* 0xfffffeffe5e57812 */ /* 0x000fc800078ec0ff */
[----:B------:R-:W-:Y:S02]  /*8090*/  @P5 LOP3.LUT R229, R229, 0x100, RZ, 0xfc, !PT ;  /* 0x00000100e5e55812 */ /* 0x000fe400078efcff */
[----:B------:R-:W-:Y:S01]  /*80a0*/  SHF.R.S32.HI R12, RZ, 0x3, R10 ;  /* 0x00000003ff0c7819 */ /* 0x000fe2000001140a */
[----:B------:R-:W-:Y:S01]  /*80b0*/  IMAD.MOV.U32 R121, RZ, RZ, 0x30 ;  /* 0x00000030ff797424 */ /* 0x000fe200078e00ff */
[----:B------:R-:W-:Y:S01]  /*80c0*/  BAR.SYNC.DEFER_BLOCKING 0x0 ;  /* 0x0000000000007b1d */ /* 0x000fe20000010000 */
[----:B-1----:R-:W-:Y:S02]  /*80d0*/  IMAD.MOV.U32 R3, RZ, RZ, c[0x0][0x2b8] ;  /* 0x0000ae00ff037624 */ /* 0x002fe400078e00ff */
[----:B------:R-:W-:Y:S02]  /*80e0*/  IMAD R141, R230, R121, -0x30 ;  /* 0xffffffd0e68d7424 */ /* 0x000fe400078e0279 */
[----:B------:R-:W-:Y:S01]  /*80f0*/  IMAD R26, R0, 0x10, R12 ;  /* 0x00000010001a7824 */ /* 0x000fe200078e020c */
[----:B------:R-:W-:Y:S01]  /*8100*/  ISETP.NE.AND P1, PT, R3, 0x1, PT ;  /* 0x000000010300780c */ /* 0x000fe20003f25270 */
[----:B------:R-:W-:Y:S02]  /*8110*/  IMAD.MOV.U32 R237, RZ, RZ, RZ ;  /* 0x000000ffffed7224 */ /* 0x000fe400078e00ff */
[----:B------:R-:W-:Y:S01]  /*8120*/  IMAD.IADD R3, R26, 0x1, R141 ;  /* 0x000000011a037824 */ /* 0x000fe200078e028d */
[----:B------:R-:W-:Y:S01]  /*8130*/  LEA.HI R18, R13, R18, RZ, 0x6 ;  /* 0x000000120d127211 */ /* 0x000fe200078f30ff */
[----:B------:R-:W-:Y:S01]  /*8140*/  IMAD R121, R230, -0x30, R121 ;  /* 0xffffffd0e6797824 */ /* 0x000fe200078e0279 */
[----:B------:R-:W-:Y:S01]  /*8150*/  IADD3 R100, R2, 0x18, RZ ;  /* 0x0000001802647810 */ /* 0x000fe20007ffe0ff */
[----:B------:R-:W-:Y:S01]  /*8160*/  STL [R1+0x9c], R26 ;  /* 0x00009c1a01007387 */ /* 0x000fe20000100800 */
[----:B------:R-:W-:Y:S01]  /*8170*/  ISETP.GE.AND P0, PT, R3, R23, PT ;  /* 0x000000170300720c */ /* 0x000fe20003f06270 */
[----:B------:R-:W-:-:S03]  /*8180*/  IMAD.IADD R3, R29, 0x1, R3 ;  /* 0x000000011d037824 */ /* 0x000fc600078e0203 */
[----:B------:R-:W-:Y:S01]  /*8190*/  ISETP.GT.OR P0, PT, R26, 0x2f, P0 ;  /* 0x0000002f1a00780c */ /* 0x000fe20000704670 */
[----:B------:R-:W-:-:S04]  /*81a0*/  @P1 IMAD.HI.U32 R4, R3, c[0x0][0x2bc], RZ ;  /* 0x0000af0003041a27 */ /* 0x000fc800078e00ff */
[----:B------:R-:W-:Y:S01]  /*81b0*/  IMAD.MOV.U32 R0, RZ, RZ, R3 ;  /* 0x000000ffff007224 */ /* 0x000fe200078e0003 */
[----:B------:R-:W-:-:S07]  /*81c0*/  @P1 SHF.R.U32.HI R0, RZ, c[0x0][0x2c0], R4 ;  /* 0x0000b000ff001a19 */ /* 0x000fce0000011604 */
[----:B------:R-:W-:-:S04]  /*81d0*/  @!P0 IADD3 R4, P1, R0, R32, RZ ;  /* 0x0000002000048210 */ /* 0x000fc80007f3e0ff */
[----:B------:R-:W-:Y:S02]  /*81e0*/  @!P0 LEA.HI.X.SX32 R7, R0, R7, 0x1, P1 ;  /* 0x0000000700078211 */ /* 0x000fe400008f0eff */
[----:B------:R-:W-:-:S04]  /*81f0*/  @!P0 LEA R10, P1, R4, c[0x0][0x2a0], 0x2 ;  /* 0x0000a800040a8a11 */ /* 0x000fc800078210ff */
[----:B------:R-:W-:-:S05]  /*8200*/  @!P0 LEA.HI.X R11, R4, c[0x0][0x2a4], R7, 0x2, P1 ;  /* 0x0000a900040b8a11 */ /* 0x000fca00008f1407 */
[----:B------:R1:W2:Y:S01]  /*8210*/  @!P0 LDG.E R237, [R10.64] ;  /* 0x000000060aed8981 */ /* 0x0002a2000c1e1900 */
[----:B------:R-:W-:Y:S01]  /*8220*/  IMAD.MOV R0, RZ, RZ, -R0 ;  /* 0x000000ffff007224 */ /* 0x000fe200078e0a00 */
[----:B------:R-:W-:Y:S01]  /*8230*/  IADD3 R116, -R12, R23, R121 ;  /* 0x000000170c747210 */ /* 0x000fe20007ffe179 */
[----:B------:R-:W-:Y:S01]  /*8240*/  BSSY B2, `(.L_x_1268) ;  /* 0x0000047000027945 */ /* 0x000fe20003800000 */
[----:B------:R-:W-:Y:S01]  /*8250*/  SHF.R.S32.HI R7, RZ, 0x1f, R16 ;  /* 0x0000001fff077819 */ /* 0x000fe20000011410 */
[----:B------:R-:W-:Y:S01]  /*8260*/  IMAD R240, R0, c[0x0][0x2b8], R3 ;  /* 0x0000ae0000f07a24 */ /* 0x000fe200078e0203 */
[C---:B------:R-:W-:Y:S02]  /*8270*/  ISETP.GE.AND P2, PT, R116.reuse, 0x1, PT ;  /* 0x000000017400780c */ /* 0x040fe40003f46270 */
[----:B------:R-:W-:Y:S02]  /*8280*/  ISETP.GE.AND P1, PT, R116, 0x11, PT ;  /* 0x000000117400780c */ /* 0x000fe40003f26270 */
[----:B------:R-:W-:-:S02]  /*8290*/  SHF.R.S32.HI R139, RZ, 0x1f, R240 ;  /* 0x0000001fff8b7819 */ /* 0x000fc400000114f0 */
[----:B------:R-:W-:Y:S02]  /*82a0*/  LOP3.LUT R229, R229, 0xffffff7f, RZ, 0xc0, !PT ;  /* 0xffffff7fe5e57812 */ /* 0x000fe400078ec0ff */
[----:B------:R-:W-:Y:S01]  /*82b0*/  MOV R143, 0x86b0 ;  /* 0x000086b0008f7802 */ /* 0x000fe20000000f00 */
[----:B------:R-:W-:-:S04]  /*82c0*/  IMAD R0, R139, c[0x0][0x1e0], RZ ;  /* 0x000078008b007a24 */ /* 0x000fc800078e02ff */
[C---:B------:R-:W-:Y:S02]  /*82d0*/  IMAD R0, R240.reuse, c[0x0][0x1e4], R0 ;  /* 0x00007900f0007a24 */ /* 0x040fe400078e0200 */
[----:B-1----:R-:W-:-:S04]  /*82e0*/  IMAD.WIDE.U32 R10, R240, c[0x0][0x1e0], RZ ;  /* 0x00007800f00a7a25 */ /* 0x002fc800078e00ff */
[----:B------:R-:W-:Y:S01]  /*82f0*/  IMAD.IADD R11, R11, 0x1, R0 ;  /* 0x000000010b0b7824 */ /* 0x000fe200078e0200 */
        /* <DEDUP_REMOVED lines=8> */
[----:B------:R-:W-:Y:S01]  /*8380*/  LEA.HI.X R0, R0, c[0x0][0x1cc], R11, 0x1, P0 ;  /* 0x0000730000007a11 */ /* 0x000fe200000f0c0b */
[----:B------:R-:W-:Y:S01]  /*8390*/  SHFL.IDX PT, R14, R10, RZ, 0x181f ;  /* 0x00181fff0a0e7589 */ /* 0x000fe200000e0000 */
[----:B------:R-:W-:Y:S02]  /*83a0*/  LOP3.LUT R3, R3, 0x1c0, RZ, 0xc0, !PT ;  /* 0x000001c003037812 */ /* 0x000fe400078ec0ff */
[----:B------:R-:W-:Y:S01]  /*83b0*/  ISETP.GT.AND P0, PT, R116, 0x20, PT ;  /* 0x000000207400780c */ /* 0x000fe20003f04270 */
[----:B------:R-:W1:Y:S01]  /*83c0*/  SHFL.IDX PT, R15, R0, RZ, 0x181f ;  /* 0x00181fff000f7589 */ /* 0x000e6200000e0000 */
[----:B------:R-:W-:Y:S02]  /*83d0*/  LOP3.LUT R4, R3, 0x38, R28, 0xf8, !PT ;  /* 0x0000003803047812 */ /* 0x000fe400078ef81c */
[----:B------:R-:W-:Y:S01]  /*83e0*/  SHF.R.U32.HI R3, RZ, 0x3, R3 ;  /* 0x00000003ff037819 */ /* 0x000fe20000011603 */
[----:B------:R-:W-:Y:S03]  /*83f0*/  SHFL.IDX PT, R12, R10, 0x1, 0x181f ;  /* 0x00381f000a0c7f89 */ /* 0x000fe600000e0000 */
[----:B------:R-:W-:Y:S01]  /*8400*/  LOP3.LUT R4, R4, R3, RZ, 0x3c, !PT ;  /* 0x0000000304047212 */ /* 0x000fe200078e3cff */
[----:B------:R-:W2:Y:S01]  /*8410*/  SHFL.IDX PT, R13, R0, 0x1, 0x181f ;  /* 0x00381f00000d7f89 */ /* 0x000ea200000e0000 */
[----:B------:R-:W-:-:S03]  /*8420*/  IMAD.SHL.U32 R3, R18, 0x8, RZ ;  /* 0x0000000812037824 */ /* 0x000fc600078e00ff */
[----:B------:R-:W-:Y:S02]  /*8430*/  SHFL.IDX PT, R10, R10, 0x2, 0x181f ;  /* 0x00581f000a0a7f89 */ /* 0x000fe400000e0000 */
[----:B------:R-:W-:Y:S02]  /*8440*/  LOP3.LUT R238, R4, 0xfffffe00, R3, 0xf8, !PT ;  /* 0xfffffe0004ee7812 */ /* 0x000fe400078ef803 */
[----:B------:R3:W4:Y:S01]  /*8450*/  SHFL.IDX PT, R11, R0, 0x2, 0x181f ;  /* 0x00581f00000b7f89 */ /* 0x00072200000e0000 */
[----:B------:R-:W-:Y:S02]  /*8460*/  SHF.R.U32.HI R4, RZ, 0x3, R19 ;  /* 0x00000003ff047819 */ /* 0x000fe40000011613 */
[----:B------:R-:W-:Y:S01]  /*8470*/  @P1 IMAD.SHL.U32 R3, R238, 0x2, RZ ;  /* 0x00000002ee031824 */ /* 0x000fe200078e00ff */
[----:B---3--:R-:W-:Y:S01]  /*8480*/  LEA.HI R0, R7, R16, RZ, 0x3 ;  /* 0x0000001007007211 */ /* 0x008fe200078f18ff */
[----:B-1----:R-:W-:-:S03]  /*8490*/  @P2 IMAD.WIDE R16, R28, 0x2, R14 ;  /* 0x000000021c102825 */ /* 0x002fc600078e020e */
[----:B------:R-:W-:Y:S01]  /*84a0*/  LOP3.LUT R18, R0, 0xfffffff8, RZ, 0xc0, !PT ;  /* 0xfffffff800127812 */ /* 0x000fe200078ec0ff */
[----:B------:R-:W-:-:S03]  /*84b0*/  @P2 IMAD.SHL.U32 R0, R238, 0x2, RZ ;  /* 0x00000002ee002824 */ /* 0x000fc600078e00ff */
[----:B------:R-:W-:Y:S01]  /*84c0*/  SHF.R.S32.HI R2, RZ, 0x1f, R18 ;  /* 0x0000001fff027819 */ /* 0x000fe20000011412 */
[----:B------:R-:W-:Y:S01]  /*84d0*/  @P2 IMAD.WIDE R14, R18, 0x2, R14 ;  /* 0x00000002120e2825 */ /* 0x000fe200078e020e */
[----:B------:R2:W-:Y:S04]  /*84e0*/  @P2 LDGSTS.E.BYPASS.LTC128B.128 [R0+0x5080], [R16.64], !P6 ;  /* 0x0508000010002fae */ /* 0x0005e8000f101d46 */
[----:B------:R1:W-:Y:S04]  /*84f0*/  @P2 LDGSTS.E.BYPASS.LTC128B.128 [R0+0x6880], [R14.64], !P5 ;  /* 0x068800000e002fae */ /* 0x0003e8000e901d46 */
[----:B------:R3:W-:Y:S04]  /*8500*/  STL [R1+0xcc], R18 ;  /* 0x0000cc1201007387 */ /* 0x0007e80000100800 */
[----:B------:R3:W-:Y:S01]  /*8510*/  STL [R1+0xd4], R2 ;  /* 0x0000d40201007387 */ /* 0x0007e20000100800 */
[----:B--2---:R-:W-:-:S04]  /*8520*/  @P1 IMAD.WIDE R16, R28, 0x2, R12 ;  /* 0x000000021c101825 */ /* 0x004fc800078e020c */
[----:B-1----:R-:W-:Y:S01]  /*8530*/  @P1 IMAD.WIDE R14, R18, 0x2, R12 ;  /* 0x00000002120e1825 */ /* 0x002fe200078e020c */
[----:B------:R1:W-:Y:S03]  /*8540*/  @P1 LDGSTS.E.BYPASS.LTC128B.128 [R3+0x5880], [R16.64], !P6 ;  /* 0x0588000010031fae */ /* 0x0003e6000f101d46 */
[----:B------:R-:W-:Y:S01]  /*8550*/  @P0 IMAD.SHL.U32 R0, R238, 0x2, RZ ;  /* 0x00000002ee000824 */ /* 0x000fe200078e00ff */
[----:B------:R1:W-:Y:S01]  /*8560*/  @P1 LDGSTS.E.BYPASS.LTC128B.128 [R3+0x7080], [R14.64], !P5 ;  /* 0x070800000e031fae */ /* 0x0003e2000e901d46 */
[----:B----4-:R-:W-:Y:S01]  /*8570*/  @P0 IMAD.WIDE R12, R28, 0x2, R10 ;  /* 0x000000021c0c0825 */ /* 0x010fe200078e020a */
[----:B------:R-:W-:-:S03]  /*8580*/  ISETP.GT.AND P1, PT, R26, 0x2f, PT ;  /* 0x0000002f1a00780c */ /* 0x000fc60003f24270 */
[----:B------:R-:W-:Y:S01]  /*8590*/  @P0 IMAD.WIDE R10, R18, 0x2, R10 ;  /* 0x00000002120a0825 */ /* 0x000fe200078e020a */
[----:B------:R2:W-:Y:S04]  /*85a0*/  @P0 LDGSTS.E.BYPASS.LTC128B.128 [R0+0x6080], [R12.64], !P6 ;  /* 0x060800000c000fae */ /* 0x0005e8000f101d46 */
[----:B------:R2:W-:Y:S01]  /*85b0*/  @P0 LDGSTS.E.BYPASS.LTC128B.128 [R0+0x7880], [R10.64], !P5 ;  /* 0x078800000a000fae */ /* 0x0005e2000e901d46 */
[----:B------:R-:W-:-:S03]  /*85c0*/  LOP3.LUT P0, RZ, R21, 0x2, RZ, 0xc0, !PT ;  /* 0x0000000215ff7812 */ /* 0x000fc6000780c0ff */
[----:B------:R-:W0:Y:S01]  /*85d0*/  LDGDEPBAR ;  /* 0x00000000000079af */ /* 0x000e220000000000 */
[----:B------:R-:W-:Y:S01]  /*85e0*/  @P1 LOP3.LUT R229, R229, 0x80, RZ, 0xfc, !PT ;  /* 0x00000080e5e51812 */ /* 0x000fe200078efcff */
[----:B-1----:R-:W-:-:S05]  /*85f0*/  IMAD.SHL.U32 R3, R25, 0x8, RZ ;  /* 0x0000000819037824 */ /* 0x002fca00078e00ff */
[----:B------:R-:W-:-:S04]  /*8600*/  LOP3.LUT R3, R19, 0x8, R3, 0xf8, !PT ;  /* 0x0000000813037812 */ /* 0x000fc800078ef803 */
[----:B------:R-:W-:Y:S01]  /*8610*/  LOP3.LUT R3, R3, R4, RZ, 0x3c, !PT ;  /* 0x0000000403037212 */ /* 0x000fe200078e3cff */
[----:B------:R-:W-:Y:S01]  /*8620*/  IMAD.MOV.U32 R4, RZ, RZ, 0x10 ;  /* 0x00000010ff047424 */ /* 0x000fe200078e00ff */
[----:B--2---:R-:W-:Y:S02]  /*8630*/  LEA.HI R0, R27, R176, RZ, 0x5 ;  /* 0x000000b01b007211 */ /* 0x004fe400078f28ff */
[----:B------:R-:W-:Y:S01]  /*8640*/  LOP3.LUT R10, R22, R20, RZ, 0xfc, !PT ;  /* 0x00000014160a7212 */ /* 0x000fe200078efcff */
[----:B------:R-:W-:Y:S01]  /*8650*/  IMAD R7, R24, 0x200, R3 ;  /* 0x0000020018077824 */ /* 0x000fe200078e0203 */
[----:B------:R-:W-:Y:S01]  /*8660*/  SEL R4, R4, 0xfffffff0, !P0 ;  /* 0xfffffff004047807 */ /* 0x000fe20004000000 */
[----:B------:R-:W-:-:S05]  /*8670*/  IMAD.SHL.U32 R0, R0, 0x20, RZ ;  /* 0x0000002000007824 */ /* 0x000fca00078e00ff */
[----:B------:R-:W-:-:S04]  /*8680*/  LOP3.LUT R0, R0, 0xfffffc00, RZ, 0xc0, !PT ;  /* 0xfffffc0000007812 */ /* 0x000fc800078ec0ff */
[----:B------:R-:W-:Y:S02]  /*8690*/  IADD3 R0, R22, R20, R0 ;  /* 0x0000001416007210 */ /* 0x000fe40007ffe000 */
[----:B---3--:R-:W-:Y:S05]  /*86a0*/  CALL.REL.NOINC `($_ZN7cutlass13device_kernelIN5flash19enable_sm80_to_sm89INS1_16FlashAttnFwdSm80INS1_25CollectiveMainloopFwdSm80ILi4ELi1ELb0EN4cute5tupleIJNS5_1CILi128EEENS7_ILi48EEES8_EEELi128ENS_6half_tEfNS_4arch4Sm80ELb0ELb1ELb0ELb1ELb1ELb1ELb1ELb0EEENS1_21CollectiveEpilogueFwdINS6_IJS8_S8_S9_EEENS6_IJNS7_ILi1EEESH_SH_EEESB_SD_Li128ELb1ELb1ELb0ELb0EEENS1_19SingleTileSchedulerILb1ELb0ELb1ELi128EEEEEEEEEvNT_6ParamsE$_ZZN5flash25CollectiveMainloopFwdSm80ILi4ELi1ELb0EN4cute5tupleIJNS1_1CILi128EEENS3_ILi48EEES4_EEELi128EN7cutlass6half_tEfNS7_4arch4Sm80ELb0ELb1ELb0ELb1ELb1ELb1ELb1ELb0EE3mmaINS_16FlashAttnFwdSm80ISB_NS_21CollectiveEpilogueFwdINS2_IJS4_S4_S5_EEENS2_IJNS3_ILi1EEESG_SG_EEES8_SA_Li128ELb1ELb1ELb0ELb0EEENS_19SingleTileSchedulerILb1ELb0ELb1ELi128EEEE13SharedStorageENS1_6TensorINS1_11ArrayEngineIfLm128EEENS1_6LayoutINS2_IJNS2_IJNS3_ILi2EEESR_EEESR_NS3_ILi16EEEEEENS2_IJNS2_IJSG_SR_EEENS3_ILi4EEENS3_ILi8EEEEEEEEEENS_7SoftmaxILi4ELi0EEEEEbRKNSB_6ParamsERT0_RT1_iRKNS_16SeqlenInfoQKNewKILb1ELb1EEENS2_IJiiiiEEERT_ENKUlvE_clEv) ;  /* 0x0001882000007944 */ /* 0x008fea0003c00000 */
[----:B------:R-:W-:Y:S05]  /*86b0*/  BSYNC B2 ;  /* 0x0000000000027941 */ /* 0x000fea0003800000 */
.L_x_1268:
[----:B------:R-:W2:Y:S01]  /*86c0*/  LDL R29, [R1+0x10] ;  /* 0x00001000011d7983 */ /* 0x000ea20000100800 */
[----:B------:R-:W-:-:S04]  /*86d0*/  DEPBAR.LE SB0, 0x0 ;  /* 0x000080000000791a */ /* 0x000fc80000000000 */
[----:B------:R3:W5:Y:S01]  /*86e0*/  LDL R120, [R1] ;  /* 0x0000000001787983 */ /* 0x0007620000100800 */
[----:B------:R-:W-:Y:S03]  /*86f0*/  WARPSYNC 0xffffffff ;  /* 0xffffffff00007948 */ /* 0x000fe60003800000 */
[----:B------:R-:W4:Y:S01]  /*8700*/  S2R R28, SR_CTAID.Y ;  /* 0x00000000001c7919 */ /* 0x000f220000002600 */
[----:B------:R-:W-:-:S03]  /*8710*/  SHF.L.U32 R216, R7, 0x1, RZ ;  /* 0x0000000107d87819 */ /* 0x000fc600000006ff */
[----:B------:R-:W-:Y:S01]  /*8720*/  BAR.SYNC.DEFER_BLOCKING 0x0 ;  /* 0x0000000000007b1d */ /* 0x000fe20000010000 */
[----:B------:R-:W-:-:S05]  /*8730*/  SHF.L.U32 R224, R0, 0x1, RZ ;  /* 0x0000000100e07819 */ /* 0x000fca00000006ff */
[----:B------:R-:W1:Y:S01]  /*8740*/  S2R R11, SR_CTAID.Y ;  /* 0x00000000000b7919 */ /* 0x000e620000002600 */
[----:B------:R-:W-:Y:S02]  /*8750*/  IMAD R0, R4, 0x2, R216 ;  /* 0x0000000204007824 */ /* 0x000fe400078e02d8 */
[----:B------:R-:W-:Y:S01]  /*8760*/  IMAD.WIDE.U32 R2, R240, c[0x0][0x208], RZ ;  /* 0x00008200f0027a25 */ /* 0x000fe200078e00ff */
[----:B----4-:R-:W-:Y:S02]  /*8770*/  SHF.R.S32.HI R28, RZ, 0x1f, R28 ;  /* 0x0000001fff1c7819 */ /* 0x010fe4000001141c */
[----:B------:R-:W4:Y:S04]  /*8780*/  LDSM.16.M88.4 R72, [R0+0x5080] ;  /* 0x005080000048783b */ /* 0x000f280000000200 */
[----:B------:R-:W2:Y:S04]  /*8790*/  LDSM.16.M88.4 R80, [R0+0x5880] ;  /* 0x005880000050783b */ /* 0x000ea80000000200 */
[----:B------:R3:W2:Y:S01]  /*87a0*/  LDSM.16.M88.4 R88, [R0+0x6080] ;  /* 0x006080000058783b */ /* 0x0006a20000000200 */
[----:B------:R-:W-:-:S02]  /*87b0*/  IMAD R28, R28, c[0x0][0x210], RZ ;  /* 0x000084001c1c7a24 */ /* 0x000fc400078e02ff */
[C---:B-1----:R-:W-:Y:S01]  /*87c0*/  IMAD.WIDE.U32 R30, R11.reuse, c[0x0][0x210], RZ ;  /* 0x000084000b1e7a25 */ /* 0x042fe200078e00ff */
[----:B------:R1:W1:Y:S03]  /*87d0*/  LDSM.16.M88.4 R16, [R224+0x8080] ;  /* 0x00808000e010783b */ /* 0x0002660000000200 */
[----:B------:R-:W-:Y:S01]  /*87e0*/  IMAD R28, R11, c[0x0][0x214], R28 ;  /* 0x000085000b1c7a24 */ /* 0x000fe200078e021c */
[----:B------:R1:W1:Y:S04]  /*87f0*/  LDSM.16.M88.4 R12, [R224+0xa080] ;  /* 0x00a08000e00c783b */ /* 0x0002680000000200 */
[----:B------:R1:W1:Y:S04]  /*8800*/  LDSM.16.M88.4 R48, [R216+0x5080] ;  /* 0x00508000d830783b */ /* 0x0002680000000200 */
[----:B------:R1:W1:Y:S04]  /*8810*/  LDSM.16.M88.4 R44, [R216+0x5880] ;  /* 0x00588000d82c783b */ /* 0x0002680000000200 */
[----:B------:R1:W1:Y:S01]  /*8820*/  LDSM.16.M88.4 R40, [R216+0x6080] ;  /* 0x00608000d828783b */ /* 0x0002620000000200 */
[----:B---3--:R-:W-:-:S04]  /*8830*/  IMAD R0, R139, c[0x0][0x208], RZ ;  /* 0x000082008b007a24 */ /* 0x008fc800078e02ff */
[----:B------:R-:W-:-:S04]  /*8840*/  IMAD R0, R240, c[0x0][0x20c], R0 ;  /* 0x00008300f0007a24 */ /* 0x000fc800078e0200 */
[----:B------:R-:W-:Y:S02]  /*8850*/  IMAD.IADD R3, R3, 0x1, R0 ;  /* 0x0000000103037824 */ /* 0x000fe400078e0200 */
[----:B------:R-:W-:Y:S02]  /*8860*/  IMAD R0, R140, c[0x0][0x218], RZ ;  /* 0x000086008c007a24 */ /* 0x000fe400078e02ff */
[----:B------:R-:W-:Y:S01]  /*8870*/  IMAD.WIDE.U32 R2, R237, c[0x0][0x218], R2 ;  /* 0x00008600ed027a25 */ /* 0x000fe200078e0002 */
[----:B------:R-:W-:Y:S02]  /*8880*/  LEA R226, R9, R224, 0x1 ;  /* 0x000000e009e27211 */ /* 0x000fe400078e08ff */
[----:B------:R-:W-:Y:S01]  /*8890*/  IADD3 R28, R31, R28, RZ ;  /* 0x0000001c1f1c7210 */ /* 0x000fe20007ffe0ff */
[----:B------:R-:W-:Y:S01]  /*88a0*/  IMAD R11, R237, c[0x0][0x21c], R0 ;  /* 0x00008700ed0b7a24 */ /* 0x000fe200078e0200 */
[----:B------:R-:W-:Y:S01]  /*88b0*/  IADD3 R2, P1, R30, R2, RZ ;  /* 0x000000021e027210 */ /* 0x000fe20007f3e0ff */
[----:B------:R3:W1:Y:S01]  /*88c0*/  LDSM.16.M88.4 R24, [R226+0x8080] ;  /* 0x00808000e218783b */ /* 0x0006620000000200 */
[----:B------:R-:W-:-:S02]  /*88d0*/  IADD3 R0, R216, 0x5080, RZ ;  /* 0x00005080d8007810 */ /* 0x000fc40007ffe0ff */
[----:B------:R-:W-:Y:S01]  /*88e0*/  LEA R7, P0, R2, c[0x0][0x1f8], 0x1 ;  /* 0x00007e0002077a11 */ /* 0x000fe200078008ff */
[----:B------:R3:W1:Y:S01]  /*88f0*/  LDSM.16.M88.4 R20, [R226+0xa080] ;  /* 0x00a08000e214783b */ /* 0x0006620000000200 */
[----:B------:R-:W-:Y:S02]  /*8900*/  IADD3.X R3, R28, R3, R11, P1, !PT ;  /* 0x000000031c037210 */ /* 0x000fe40000ffe40b */
[----:B------:R-:W-:Y:S02]  /*8910*/  LEA R223, R4, R0, 0x1 ;  /* 0x0000000004df7211 */ /* 0x000fe400078e08ff */
[----:B------:R-:W-:Y:S01]  /*8920*/  LEA.HI.X R4, R2, c[0x0][0x1fc], R3, 0x1, P0 ;  /* 0x00007f0002047a11 */ /* 0x000fe200000f0c03 */
[----:B--2---:R3:W-:Y:S01]  /*8930*/  STL [R1+0x70], R29 ;  /* 0x0000701d01007387 */ /* 0x0047e20000100800 */
[----:B------:R-:W-:Y:S05]  /*8940*/  BRA.DIV ~URZ, `(.L_x_1269) ;  /* 0x00014b627f007947 */ /* 0x000fea000b800000 */
[----:B-1--4-:R-:W2:Y:S04]  /*8950*/  LDL R35, [R1+0x80] ;  /* 0x0000800001237983 */ /* 0x012ea80000100800 */
[----:B------:R-:W4:Y:S04]  /*8960*/  LDL R30, [R1+0xd8] ;  /* 0x0000d800011e7983 */ /* 0x000f280000100800 */
[----:B---3--:R-:W3:Y:S04]  /*8970*/  LDL R2, [R1+0xcc] ;  /* 0x0000cc0001027983 */ /* 0x008ee80000100800 */
[----:B------:R-:W1:Y:S04]  /*8980*/  SHFL.IDX PT, R11, R7, RZ, 0x181f ;  /* 0x00181fff070b7589 */ /* 0x000e6800000e0000 */
[----:B------:R-:W1:Y:S04]  /*8990*/  SHFL.IDX PT, R33, R4, RZ, 0x181f ;  /* 0x00181fff04217589 */ /* 0x000e6800000e0000 */
[----:B------:R-:W1:Y:S04]  /*89a0*/  SHFL.IDX PT, R32, R7, 0x1, 0x181f ;  /* 0x00381f0007207f89 */ /* 0x000e6800000e0000 */
[----:B------:R-:W1:Y:S01]  /*89b0*/  SHFL.IDX PT, R34, R4, 0x1, 0x181f ;  /* 0x00381f0004227f89 */ /* 0x000e6200000e0000 */
[----:B------:R-:W-:-:S04]  /*89c0*/  IMAD.SHL.U32 R0, R238, 0x2, RZ ;  /* 0x00000002ee007824 */ /* 0x000fc800078e00ff */
[----:B------:R-:W-:Y:S01]  /*89d0*/  IMAD.MOV.U32 R238, RZ, RZ, R0 ;  /* 0x000000ffffee7224 */ /* 0x000fe200078e0000 */
[----:B------:R-:W-:Y:S01]  /*89e0*/  IADD3 R239, R0, 0x2080, RZ ;  /* 0x0000208000ef7810 */ /* 0x000fe20007ffe0ff */
[C---:B--2---:R-:W-:Y:S01]  /*89f0*/  IMAD.WIDE R36, R35.reuse, 0x2, RZ ;  /* 0x0000000223247825 */ /* 0x044fe200078e02ff */
[----:B------:R-:W-:-:S04]  /*8a00*/  ISETP.GE.AND P1, PT, R35, c[0x0][0x1d4], PT ;  /* 0x0000750023007a0c */ /* 0x000fc80003f26270 */
[-C--:B-1----:R-:W-:Y:S02]  /*8a10*/  IADD3 R28, P0, R11, R36.reuse, RZ ;  /* 0x000000240b1c7210 */ /* 0x082fe40007f1e0ff */
[----:B------:R-:W-:Y:S02]  /*8a20*/  ISETP.LT.OR P3, PT, R116, 0x1, P1 ;  /* 0x000000017400780c */ /* 0x000fe40000f61670 */
[----:B----4-:R-:W-:Y:S01]  /*8a30*/  ISETP.GE.AND P2, PT, R30, c[0x0][0x1d4], PT ;  /* 0x000075001e007a0c */ /* 0x010fe20003f46270 */
[----:B------:R-:W-:Y:S01]  /*8a40*/  IMAD.X R29, R33, 0x1, R37, P0 ;  /* 0x00000001211d7824 */ /* 0x000fe200000e0625 */
[----:B------:R-:W-:Y:S01]  /*8a50*/  IADD3 R30, P0, R32, R36, RZ ;  /* 0x00000024201e7210 */ /* 0x000fe20007f1e0ff */
[----:B---3--:R-:W-:-:S04]  /*8a60*/  IMAD.WIDE R2, R2, 0x2, RZ ;  /* 0x0000000202027825 */ /* 0x008fc800078e02ff */
[----:B------:R-:W-:Y:S01]  /*8a70*/  IMAD.X R31, R34, 0x1, R37, P0 ;  /* 0x00000001221f7824 */ /* 0x000fe200000e0625 */
[----:B------:R-:W-:-:S03]  /*8a80*/  ISETP.LT.OR P0, PT, R116, 0x1, P2 ;  /* 0x000000017400780c */ /* 0x000fc60001701670 */
[----:B------:R1:W-:Y:S01]  /*8a90*/  LDGSTS.E.BYPASS.LTC128B.128 [R0+0x2080], [R28.64], !P3 ;  /* 0x020800001c007fae */ /* 0x0003e2000d901d46 */
[----:B------:R-:W-:Y:S01]  /*8aa0*/  ISETP.LT.OR P4, PT, R116, 0x11, P1 ;  /* 0x000000117400780c */ /* 0x000fe20000f81670 */
[--C-:B------:R-:W-:Y:S01]  /*8ab0*/  IMAD.MOV.U32 R38, RZ, RZ, R35.reuse ;  /* 0x000000ffff267224 */ /* 0x100fe200078e0023 */
[----:B------:R-:W-:Y:S02]  /*8ac0*/  SHF.R.S32.HI R39, RZ, 0x1f, R35 ;  /* 0x0000001fff277819 */ /* 0x000fe40000011423 */
[----:B-1----:R-:W-:-:S05]  /*8ad0*/  IADD3 R28, P3, R11, R2, RZ ;  /* 0x000000020b1c7210 */ /* 0x002fca0007f7e0ff */
[----:B------:R-:W-:Y:S01]  /*8ae0*/  IMAD.X R29, R33, 0x1, R3, P3 ;  /* 0x00000001211d7824 */ /* 0x000fe200018e0603 */
[----:B------:R-:W-:-:S04]  /*8af0*/  ISETP.LT.OR P3, PT, R116, 0x11, P2 ;  /* 0x000000117400780c */ /* 0x000fc80001761670 */
[----:B------:R1:W-:Y:S04]  /*8b00*/  LDGSTS.E.BYPASS.LTC128B.128 [R0+0x3880], [R28.64], !P0 ;  /* 0x038800001c007fae */ /* 0x0003e8000c101d46 */
[----:B------:R2:W-:Y:S04]  /*8b10*/  LDGSTS.E.BYPASS.LTC128B.128 [R0+0x2880], [R30.64], !P4 ;  /* 0x028800001e007fae */ /* 0x0005e8000e101d46 */
[----:B------:R2:W3:Y:S04]  /*8b20*/  SHFL.IDX PT, R11, R4, 0x2, 0x181f ;  /* 0x00581f00040b7f89 */ /* 0x0004e800000e0000 */
[----:B------:R2:W4:Y:S04]  /*8b30*/  SHFL.IDX PT, R4, R7, 0x2, 0x181f ;  /* 0x00581f0007047f89 */ /* 0x00052800000e0000 */
[----:B------:R2:W-:Y:S01]  /*8b40*/  STL.64 [R1+0xa8], R38 ;  /* 0x0000a82601007387 */ /* 0x0005e20000100a00 */
[----:B-1----:R-:W-:-:S05]  /*8b50*/  IADD3 R28, P0, R32, R2, RZ ;  /* 0x00000002201c7210 */ /* 0x002fca0007f1e0ff */
[----:B------:R-:W-:-:S05]  /*8b60*/  IMAD.X R29, R34, 0x1, R3, P0 ;  /* 0x00000001221d7824 */ /* 0x000fca00000e0603 */
[----:B------:R2:W-:Y:S01]  /*8b70*/  LDGSTS.E.BYPASS.LTC128B.128 [R0+0x4080], [R28.64], !P3 ;  /* 0x040800001c007fae */ /* 0x0005e2000d901d46 */
[----:B------:R-:W-:Y:S01]  /*8b80*/  PLOP3.LUT P0, PT, P2, PT, PT, 0x80, 0x0 ;  /* 0x000000000000781c */ /* 0x000fe2000170f070 */
[----:B------:R-:W-:Y:S02]  /*8b90*/  IMAD.MOV.U32 R60, RZ, RZ, R36 ;  /* 0x000000ffff3c7224 */ /* 0x000fe400078e0024 */
[----:B------:R-:W-:Y:S02]  /*8ba0*/  IMAD.MOV.U32 R63, RZ, RZ, R37 ;  /* 0x000000ffff3f7224 */ /* 0x000fe400078e0025 */
[----:B------:R-:W-:Y:S02]  /*8bb0*/  IMAD.MOV.U32 R62, RZ, RZ, R2 ;  /* 0x000000ffff3e7224 */ /* 0x000fe400078e0002 */
[----:B------:R-:W-:Y:S02]  /*8bc0*/  IMAD.MOV.U32 R61, RZ, RZ, R3 ;  /* 0x000000ffff3d7224 */ /* 0x000fe400078e0003 */
.L_x_1436:
[----:B--234-:R-:W2:Y:S01]  /*8bd0*/  LDL R0, [R1+0x98] ;  /* 0x0000980001007983 */ /* 0x01cea20000100800 */
[C---:B------:R-:W-:Y:S01]  /*8be0*/  HMMA.16816.F32 R36, R12.reuse, R48, RZ ;  /* 0x000000300c24723c */ /* 0x040fe200000018ff */
[----:B------:R-:W-:Y:S01]  /*8bf0*/  ISETP.LT.OR P3, PT, R116, 0x21, P1 ;  /* 0x000000217400780c */ /* 0x000fe20000f61670 */
[----:B------:R-:W-:Y:S01]  /*8c00*/  IMAD R225, R8, 0x2, R224 ;  /* 0x0000000208e17824 */ /* 0x000fe200078e02e0 */
[----:B------:R-:W-:Y:S01]  /*8c10*/  ISETP.LT.OR P1, PT, R116, 0x21, P0 ;  /* 0x000000217400780c */ /* 0x000fe20000721670 */
[----:B------:R-:W-:Y:S01]  /*8c20*/  IMAD R227, R8, 0x2, R226 ;  /* 0x0000000208e37824 */ /* 0x000fe200078e02e2 */
[----:B------:R-:W-:Y:S01]  /*8c30*/  IADD3 R2, P2, R4, R60, RZ ;  /* 0x0000003c04027210 */ /* 0x000fe20007f5e0ff */
[C---:B------:R-:W-:Y:S01]  /*8c40*/  IMAD R221, R6.reuse, 0x2, R223 ;  /* 0x0000000206dd7824 */ /* 0x040fe200078e02df */
[----:B------:R-:W-:Y:S01]  /*8c50*/  LEA R222, R6, R216, 0x1 ;  /* 0x000000d806de7211 */ /* 0x000fe200078e08ff */
[C---:B------:R-:W-:Y:S01]  /*8c60*/  HMMA.16816.F32 R32, R12.reuse, R44, RZ ;  /* 0x0000002c0c20723c */ /* 0x040fe200000018ff */
[----:B------:R-:W-:Y:S01]  /*8c70*/  LEA R228, R9, R225, 0x1 ;  /* 0x000000e109e47211 */ /* 0x000fe200078e08ff */
[C---:B------:R-:W-:Y:S01]  /*8c80*/  IMAD.X R3, R11.reuse, 0x1, R63, P2 ;  /* 0x000000010b037824 */ /* 0x040fe200010e063f */
[----:B------:R-:W-:Y:S04]  /*8c90*/  BSSY B0, `(.L_x_1270) ;  /* 0x00000e6000007945 */ /* 0x000fe80003800000 */
[----:B------:R-:W-:Y:S01]  /*8ca0*/  @!PT LDS RZ, [RZ] ;  /* 0x00000000fffff984 */ /* 0x000fe20000000800 */
[----:B------:R-:W-:Y:S01]  /*8cb0*/  @!PT LDS RZ, [RZ] ;  /* 0x00000000fffff984 */ /* 0x000fe20000000800 */
[----:B------:R-:W-:Y:S01]  /*8cc0*/  @!PT LDS RZ, [RZ] ;  /* 0x00000000fffff984 */ /* 0x000fe20000000800 */
[----:B------:R1:W-:Y:S01]  /*8cd0*/  LDGSTS.E.BYPASS.LTC128B.128 [R238+0x3080], [R2.64], !P3 ;  /* 0x0308000002ee7fae */ /* 0x0003e2000d901d46 */
[C---:B------:R-:W-:Y:S08]  /*8ce0*/  HMMA.16816.F32 R52, R12.reuse, R50, RZ ;  /* 0x000000320c34723c */ /* 0x040ff000000018ff */
[C---:B------:R-:W-:Y:S08]  /*8cf0*/  HMMA.16816.F32 R28, R12.reuse, R40, RZ ;  /* 0x000000280c1c723c */ /* 0x040ff000000018ff */
[C---:B------:R-:W-:Y:S08]  /*8d00*/  HMMA.16816.F32 R56, R12.reuse, R46, RZ ;  /* 0x0000002e0c38723c */ /* 0x040ff000000018ff */
[----:B------:R-:W-:Y:S07]  /*8d10*/  HMMA.16816.F32 R64, R12, R42, RZ ;  /* 0x0000002a0c40723c */ /* 0x000fee00000018ff */
[----:B------:R-:W-:Y:S01]  /*8d20*/  IADD3 R12, P0, R4, R62, RZ ;  /* 0x0000003e040c7210 */ /* 0x000fe20007f1e0ff */
[----:B------:R-:W-:Y:S04]  /*8d30*/  HMMA.16816.F32 R68, R16, R48, RZ ;  /* 0x000000301044723c */ /* 0x000fe800000018ff */
[----:B------:R-:W-:-:S04]  /*8d40*/  IMAD.X R13, R11, 0x1, R61, P0 ;  /* 0x000000010b0d7824 */ /* 0x000fc800000e063d */
[C---:B------:R-:W-:Y:S01]  /*8d50*/  HMMA.16816.F32 R76, R16.reuse, R44, RZ ;  /* 0x0000002c104c723c */ /* 0x040fe200000018ff */
[----:B------:R3:W-:Y:S04]  /*8d60*/  LDGSTS.E.BYPASS.LTC128B.128 [R238+0x4880], [R12.64], !P1 ;  /* 0x048800000cee7fae */ /* 0x0007e8000c901d46 */
[----:B------:R-:W0:Y:S03]  /*8d70*/  LDGDEPBAR ;  /* 0x00000000000079af */ /* 0x000e260000000000 */
[C---:B------:R-:W-:Y:S08]  /*8d80*/  HMMA.16816.F32 R48, R16.reuse, R50, RZ ;  /* 0x000000321030723c */ /* 0x040ff000000018ff */
[C---:B------:R-:W-:Y:S08]  /*8d90*/  HMMA.16816.F32 R84, R16.reuse, R40, RZ ;  /* 0x000000281054723c */ /* 0x040ff000000018ff */
[C---:B------:R-:W-:Y:S01]  /*8da0*/  HMMA.16816.F32 R44, R16.reuse, R46, RZ ;  /* 0x0000002e102c723c */ /* 0x040fe200000018ff */
[----:B---3--:R-:W-:Y:S07]  /*8db0*/  LDSM.16.M88.4 R12, [R227+0xa080] ;  /* 0x00a08000e30c783b */ /* 0x008fee0000000200 */
[----:B------:R-:W-:Y:S01]  /*8dc0*/  HMMA.16816.F32 R96, R16, R42, RZ ;  /* 0x0000002a1060723c */ /* 0x000fe200000018ff */
[----:B------:R-:W-:Y:S04]  /*8dd0*/  LDSM.16.M88.4 R16, [R225+0xa080] ;  /* 0x00a08000e110783b */ /* 0x000fe80000000200 */
[----:B------:R-:W-:Y:S03]  /*8de0*/  LDSM.16.M88.4 R40, [R222+0x6080] ;  /* 0x00608000de28783b */ /* 0x000fe60000000200 */
[C---:B------:R-:W-:Y:S01]  /*8df0*/  HMMA.16816.F32 R112, R20.reuse, R72, R36 ;  /* 0x000000481470723c */ /* 0x040fe20000001824 */
[----:B------:R-:W3:Y:S07]  /*8e00*/  LDSM.16.M88.4 R36, [R222+0x5080] ;  /* 0x00508000de24783b */ /* 0x000eee0000000200 */
[C---:B------:R-:W-:Y:S01]  /*8e10*/  HMMA.16816.F32 R108, R20.reuse, R80, R32 ;  /* 0x00000050146c723c */ /* 0x040fe20000001820 */
[----:B------:R-:W4:Y:S07]  /*8e20*/  LDSM.16.M88.4 R32, [R222+0x5880] ;  /* 0x00588000de20783b */ /* 0x000f2e0000000200 */
[C---:B------:R-:W-:Y:S08]  /*8e30*/  HMMA.16816.F32 R92, R20.reuse, R74, R52 ;  /* 0x0000004a145c723c */ /* 0x040ff00000001834 */
[C---:B------:R-:W-:Y:S01]  /*8e40*/  HMMA.16816.F32 R104, R20.reuse, R88, R28 ;  /* 0x000000581468723c */ /* 0x040fe2000000181c */
[----:B------:R-:W-:Y:S07]  /*8e50*/  LDSM.16.M88.4 R28, [R227+0x8080] ;  /* 0x00808000e31c783b */ /* 0x000fee0000000200 */
[C---:B------:R-:W-:Y:S08]  /*8e60*/  HMMA.16816.F32 R100, R20.reuse, R82, R56 ;  /* 0x000000521464723c */ /* 0x040ff00000001838 */
[----:B------:R-:W-:Y:S01]  /*8e70*/  HMMA.16816.F32 R52, R20, R90, R64 ;  /* 0x0000005a1434723c */ /* 0x000fe20000001840 */
[----:B------:R-:W1:Y:S07]  /*8e80*/  LDSM.16.M88.4 R20, [R225+0x8080] ;  /* 0x00808000e114783b */ /* 0x000e6e0000000200 */
[C---:B------:R-:W-:Y:S08]  /*8e90*/  HMMA.16816.F32 R64, R24.reuse, R74, R48 ;  /* 0x0000004a1840723c */ /* 0x040ff00000001830 */
[C---:B------:R-:W-:Y:S01]  /*8ea0*/  HMMA.16816.F32 R68, R24.reuse, R72, R68 ;  /* 0x000000481844723c */ /* 0x040fe20000001844 */
[----:B------:R-:W-:Y:S07]  /*8eb0*/  LDSM.16.M88.4 R72, [R221+0x800] ;  /* 0x00080000dd48783b */ /* 0x000fee0000000200 */
[C---:B------:R-:W-:Y:S01]  /*8ec0*/  HMMA.16816.F32 R48, R24.reuse, R82, R44 ;  /* 0x000000521830723c */ /* 0x040fe2000000182c */
[----:B------:R-:W1:Y:S07]  /*8ed0*/  LDSM.16.M88.4 R44, [R221] ;  /* 0x00000000dd2c783b */ /* 0x000e6e0000000200 */
[C---:B------:R-:W-:Y:S01]  /*8ee0*/  HMMA.16816.F32 R60, R24.reuse, R80, R76 ;  /* 0x00000050183c723c */ /* 0x040fe2000000184c */
[----:B------:R-:W1:Y:S07]  /*8ef0*/  LDSM.16.M88.4 R76, [R221+0x1000] ;  /* 0x00100000dd4c783b */ /* 0x000e6e0000000200 */
[C---:B------:R-:W-:Y:S08]  /*8f00*/  HMMA.16816.F32 R56, R24.reuse, R88, R84 ;  /* 0x000000581838723c */ /* 0x040ff00000001854 */
[----:B------:R-:W-:Y:S01]  /*8f10*/  HMMA.16816.F32 R80, R24, R90, R96 ;  /* 0x0000005a1850723c */ /* 0x000fe20000001860 */
[----:B------:R-:W-:Y:S07]  /*8f20*/  LDSM.16.M88.4 R24, [R224+0xe080] ;  /* 0x00e08000e018783b */ /* 0x000fee0000000200 */
[C---:B---3--:R-:W-:Y:S08]  /*8f30*/  HMMA.16816.F32 R84, R16.reuse, R36, R112 ;  /* 0x000000241054723c */ /* 0x048ff00000001870 */
[C---:B----4-:R-:W-:Y:S08]  /*8f40*/  HMMA.16816.F32 R96, R16.reuse, R32, R108 ;  /* 0x000000201060723c */ /* 0x050ff0000000186c */
[C---:B------:R-:W-:Y:S08]  /*8f50*/  HMMA.16816.F32 R88, R16.reuse, R38, R92 ;  /* 0x000000261058723c */ /* 0x040ff0000000185c */
[C---:B------:R-:W-:Y:S08]  /*8f60*/  HMMA.16816.F32 R104, R16.reuse, R40, R104 ;  /* 0x000000281068723c */ /* 0x040ff00000001868 */
[----:B------:R-:W-:Y:S08]  /*8f70*/  HMMA.16816.F32 R100, R16, R34, R100 ;  /* 0x000000221064723c */ /* 0x000ff00000001864 */
[C---:B-1----:R-:W-:Y:S08]  /*8f80*/  HMMA.16816.F32 R92, R20.reuse, R36, R68 ;  /* 0x00000024145c723c */ /* 0x042ff00000001844 */
[----:B------:R-:W-:Y:S01]  /*8f90*/  HMMA.16816.F32 R64, R20, R38, R64 ;  /* 0x000000261440723c */ /* 0x000fe20000001840 */
[----:B------:R-:W1:Y:S07]  /*8fa0*/  LDSM.16.M88.4 R36, [R216+0x6880] ;  /* 0x00688000d824783b */ /* 0x000e6e0000000200 */
[----:B------:R-:W-:Y:S01]  /*8fb0*/  HMMA.16816.F32 R52, R16, R42, R52 ;  /* 0x0000002a1034723c */ /* 0x000fe20000001834 */
[----:B------:R-:W-:Y:S07]  /*8fc0*/  LDSM.16.M88.4 R16, [R224+0xc080] ;  /* 0x00c08000e010783b */ /* 0x000fee0000000200 */
[C---:B------:R-:W-:Y:S08]  /*8fd0*/  HMMA.16816.F32 R108, R20.reuse, R32, R60 ;  /* 0x00000020146c723c */ /* 0x040ff0000000183c */
[C---:B------:R-:W-:Y:S01]  /*8fe0*/  HMMA.16816.F32 R112, R20.reuse, R34, R48 ;  /* 0x000000221470723c */ /* 0x040fe20000001830 */
[----:B------:R-:W3:Y:S07]  /*8ff0*/  LDSM.16.M88.4 R32, [R216+0x7080] ;  /* 0x00708000d820783b */ /* 0x000eee0000000200 */
[C---:B------:R-:W-:Y:S01]  /*9000*/  HMMA.16816.F32 R116, R20.reuse, R40, R56 ;  /* 0x000000281474723c */ /* 0x040fe20000001838 */
[----:B------:R-:W-:Y:S07]  /*9010*/  LDSM.16.M88.4 R56, [R223+0x1800] ;  /* 0x00180000df38783b */ /* 0x000fee0000000200 */
[----:B------:R-:W-:Y:S01]  /*9020*/  HMMA.16816.F32 R60, R20, R42, R80 ;  /* 0x0000002a143c723c */ /* 0x000fe20000001850 */
[----:B------:R-:W4:Y:S07]  /*9030*/  LDSM.16.M88.4 R20, [R216+0x7880] ;  /* 0x00788000d814783b */ /* 0x000f2e0000000200 */
[C---:B------:R-:W-:Y:S08]  /*9040*/  HMMA.16816.F32 R48, R12.reuse, R44, R84 ;  /* 0x0000002c0c30723c */ /* 0x040ff00000001854 */
[----:B------:R-:W-:Y:S01]  /*9050*/  HMMA.16816.F32 R40, R12, R46, R88 ;  /* 0x0000002e0c28723c */ /* 0x000fe20000001858 */
[----:B--2---:R-:W-:-:S07]  /*9060*/  ISETP.GT.AND P0, PT, R142, R0, PT ;  /* 0x000000008e00720c */ /* 0x004fce0003f04270 */
[C---:B------:R-:W-:Y:S08]  /*9070*/  HMMA.16816.F32 R68, R12.reuse, R72, R96 ;  /* 0x000000480c44723c */ /* 0x040ff00000001860 */
[C---:B------:R-:W-:Y:S08]  /*9080*/  HMMA.16816.F32 R80, R12.reuse, R74, R100 ;  /* 0x0000004a0c50723c */ /* 0x040ff00000001864 */
[C---:B------:R-:W-:Y:S08]  /*9090*/  HMMA.16816.F32 R84, R12.reuse, R76, R104 ;  /* 0x0000004c0c54723c */ /* 0x040ff00000001868 */
[----:B------:R-:W-:Y:S01]  /*90a0*/  HMMA.16816.F32 R100, R12, R78, R52 ;  /* 0x0000004e0c64723c */ /* 0x000fe20000001834 */
[----:B------:R-:W-:Y:S04]  /*90b0*/  LDSM.16.M88.4 R12, [R226+0xe080] ;  /* 0x00e08000e20c783b */ /* 0x000fe80000000200 */
[----:B------:R-:W2:Y:S03]  /*90c0*/  LDSM.16.M88.4 R52, [R223+0x2000] ;  /* 0x00200000df34783b */ /* 0x000ea60000000200 */
[C---:B------:R-:W-:Y:S01]  /*90d0*/  HMMA.16816.F32 R104, R28.reuse, R46, R64 ;  /* 0x0000002e1c68723c */ /* 0x040fe20000001840 */
[----:B------:R-:W1:Y:S07]  /*90e0*/  LDSM.16.M88.4 R64, [R223+0x2800] ;  /* 0x00280000df40783b */ /* 0x000e6e0000000200 */
[C---:B------:R-:W-:Y:S08]  /*90f0*/  HMMA.16816.F32 R92, R28.reuse, R44, R92 ;  /* 0x0000002c1c5c723c */ /* 0x040ff0000000185c */
[C---:B------:R-:W-:Y:S08]  /*9100*/  HMMA.16816.F32 R108, R28.reuse, R72, R108 ;  /* 0x000000481c6c723c */ /* 0x040ff0000000186c */
[C---:B------:R-:W-:Y:S08]  /*9110*/  HMMA.16816.F32 R112, R28.reuse, R74, R112 ;  /* 0x0000004a1c70723c */ /* 0x040ff00000001870 */
[C---:B------:R-:W-:Y:S08]  /*9120*/  HMMA.16816.F32 R116, R28.reuse, R76, R116 ;  /* 0x0000004c1c74723c */ /* 0x040ff00000001874 */
[----:B------:R-:W-:Y:S01]  /*9130*/  HMMA.16816.F32 R96, R28, R78, R60 ;  /* 0x0000004e1c60723c */ /* 0x000fe2000000183c */
[----:B------:R-:W2:Y:S07]  /*9140*/  LDSM.16.M88.4 R28, [R226+0xc080] ;  /* 0x00c08000e21c783b */ /* 0x000eae0000000200 */
[C---:B-1----:R-:W-:Y:S08]  /*9150*/  HMMA.16816.F32 R88, R24.reuse, R36, R48 ;  /* 0x000000241858723c */ /* 0x042ff00000001830 */
[C---:B------:R-:W-:Y:S08]  /*9160*/  HMMA.16816.F32 R60, R24.reuse, R38, R40 ;  /* 0x00000026183c723c */ /* 0x040ff00000001828 */
[C---:B---3--:R-:W-:Y:S08]  /*9170*/  HMMA.16816.F32 R48, R24.reuse, R32, R68 ;  /* 0x000000201830723c */ /* 0x048ff00000001844 */
[C---:B------:R-:W-:Y:S08]  /*9180*/  HMMA.16816.F32 R44, R24.reuse, R34, R80 ;  /* 0x00000022182c723c */ /* 0x040ff00000001850 */
[----:B----4-:R-:W-:Y:S08]  /*9190*/  HMMA.16816.F32 R40, R24, R20, R84 ;  /* 0x000000141828723c */ /* 0x010ff00000001854 */
[C---:B------:R-:W-:Y:S08]  /*91a0*/  HMMA.16816.F32 R80, R16.reuse, R36, R92 ;  /* 0x000000241050723c */ /* 0x040ff0000000185c */
[----:B------:R-:W-:Y:S08]  /*91b0*/  HMMA.16816.F32 R76, R16, R38, R104 ;  /* 0x00000026104c723c */ /* 0x000ff00000001868 */
[----:B------:R-:W-:Y:S01]  /*91c0*/  HMMA.16816.F32 R72, R24, R22, R100 ;  /* 0x000000161848723c */ /* 0x000fe20000001864 */
[----:B------:R-:W-:Y:S07]  /*91d0*/  LDSM.16.M88.4 R24, [R225+0xe080] ;  /* 0x00e08000e118783b */ /* 0x000fee0000000200 */
[C---:B------:R-:W-:Y:S08]  /*91e0*/  HMMA.16816.F32 R68, R16.reuse, R32, R108 ;  /* 0x000000201044723c */ /* 0x040ff0000000186c */
[C---:B------:R-:W-:Y:S08]  /*91f0*/  HMMA.16816.F32 R36, R16.reuse, R34, R112 ;  /* 0x000000221024723c */ /* 0x040ff00000001870 */
[C---:B------:R-:W-:Y:S08]  /*9200*/  HMMA.16816.F32 R32, R16.reuse, R20, R116 ;  /* 0x000000141020723c */ /* 0x040ff00000001874 */
[----:B------:R-:W-:Y:S01]  /*9210*/  HMMA.16816.F32 R16, R16, R22, R96 ;  /* 0x000000161010723c */ /* 0x000fe20000001860 */
[----:B------:R-:W-:Y:S07]  /*9220*/  LDSM.16.M88.4 R20, [R225+0xc080] ;  /* 0x00c08000e114783b */ /* 0x000fee0000000200 */
[C---:B--2---:R-:W-:Y:S01]  /*9230*/  HMMA.16816.F32 R116, R12.reuse, R52, R48 ;  /* 0x000000340c74723c */ /* 0x044fe20000001830 */
[----:B------:R-:W1:Y:S07]  /*9240*/  LDSM.16.M88.4 R48, [R222+0x6880] ;  /* 0x00688000de30783b */ /* 0x000e6e0000000200 */
[C---:B------:R-:W-:Y:S01]  /*9250*/  HMMA.16816.F32 R112, R12.reuse, R54, R44 ;  /* 0x000000360c70723c */ /* 0x040fe2000000182c */
[----:B------:R-:W2:Y:S07]  /*9260*/  LDSM.16.M88.4 R44, [R222+0x7080] ;  /* 0x00708000de2c783b */ /* 0x000eae0000000200 */
[C---:B------:R-:W-:Y:S01]  /*9270*/  HMMA.16816.F32 R108, R12.reuse, R64, R40 ;  /* 0x000000400c6c723c */ /* 0x040fe20000001828 */
[----:B------:R-:W3:Y:S07]  /*9280*/  LDSM.16.M88.4 R40, [R222+0x7880] ;  /* 0x00788000de28783b */ /* 0x000eee0000000200 */
[C---:B------:R-:W-:Y:S08]  /*9290*/  HMMA.16816.F32 R88, R12.reuse, R56, R88 ;  /* 0x000000380c58723c */ /* 0x040ff00000001858 */
[----:B------:R-:W-:Y:S08]  /*92a0*/  HMMA.16816.F32 R84, R12, R58, R60 ;  /* 0x0000003a0c54723c */ /* 0x000ff0000000183c */
[C---:B------:R-:W-:Y:S08]  /*92b0*/  HMMA.16816.F32 R104, R28.reuse, R56, R80 ;  /* 0x000000381c68723c */ /* 0x040ff00000001850 */
[----:B------:R-:W-:Y:S08]  /*92c0*/  HMMA.16816.F32 R100, R28, R58, R76 ;  /* 0x0000003a1c64723c */ /* 0x000ff0000000184c */
[----:B------:R-:W-:Y:S01]  /*92d0*/  HMMA.16816.F32 R60, R12, R66, R72 ;  /* 0x000000420c3c723c */ /* 0x000fe20000001848 */
[----:B------:R-:W-:Y:S07]  /*92e0*/  LDSM.16.M88.4 R12, [R228+0xe080] ;  /* 0x00e08000e40c783b */ /* 0x000fee0000000200 */
[C---:B------:R-:W-:Y:S08]  /*92f0*/  HMMA.16816.F32 R96, R28.reuse, R52, R68 ;  /* 0x000000341c60723c */ /* 0x040ff00000001844 */
[C---:B------:R-:W-:Y:S01]  /*9300*/  HMMA.16816.F32 R92, R28.reuse, R54, R36 ;  /* 0x000000361c5c723c */ /* 0x040fe20000001824 */
[----:B------:R-:W4:Y:S07]  /*9310*/  LDSM.16.M88.4 R36, [R221+0x1800] ;  /* 0x00180000dd24783b */ /* 0x000f2e0000000200 */
[C---:B------:R-:W-:Y:S01]  /*9320*/  HMMA.16816.F32 R68, R28.reuse, R64, R32 ;  /* 0x000000401c44723c */ /* 0x040fe20000001820 */
[----:B------:R-:W-:Y:S07]  /*9330*/  LDSM.16.M88.4 R32, [R221+0x2000] ;  /* 0x00200000dd20783b */ /* 0x000fee0000000200 */
[----:B------:R-:W-:Y:S01]  /*9340*/  HMMA.16816.F32 R64, R28, R66, R16 ;  /* 0x000000421c40723c */ /* 0x000fe20000001810 */
[----:B------:R-:W2:Y:S04]  /*9350*/  LDSM.16.M88.4 R16, [R227+0xc080] ;  /* 0x00c08000e310783b */ /* 0x000ea80000000200 */
[----:B------:R-:W3:Y:S01]  /*9360*/  LDSM.16.M88.4 R28, [R221+0x2800] ;  /* 0x00280000dd1c783b */ /* 0x000ee20000000200 */
[----:B------:R-:W-:-:S04]  /*9370*/  DEPBAR.LE SB0, 0x0 ;  /* 0x000080000000791a */ /* 0x000fc80000000000 */
[C---:B-1----:R-:W-:Y:S08]  /*9380*/  HMMA.16816.F32 R88, R24.reuse, R48, R88 ;  /* 0x000000301858723c */ /* 0x042ff00000001858 */
[----:B------:R-:W-:Y:S08]  /*9390*/  HMMA.16816.F32 R84, R24, R50, R84 ;  /* 0x000000321854723c */ /* 0x000ff00000001854 */
[C---:B------:R-:W-:Y:S08]  /*93a0*/  HMMA.16816.F32 R56, R20.reuse, R48, R104 ;  /* 0x000000301438723c */ /* 0x040ff00000001868 */
[----:B------:R-:W-:Y:S08]  /*93b0*/  HMMA.16816.F32 R52, R20, R50, R100 ;  /* 0x000000321434723c */ /* 0x000ff00000001864 */
[C---:B--2---:R-:W-:Y:S08]  /*93c0*/  HMMA.16816.F32 R80, R24.reuse, R44, R116 ;  /* 0x0000002c1850723c */ /* 0x044ff00000001874 */
[C---:B------:R-:W-:Y:S08]  /*93d0*/  HMMA.16816.F32 R76, R24.reuse, R46, R112 ;  /* 0x0000002e184c723c */ /* 0x040ff00000001870 */
[C---:B---3--:R-:W-:Y:S08]  /*93e0*/  HMMA.16816.F32 R72, R24.reuse, R40, R108 ;  /* 0x000000281848723c */ /* 0x048ff0000000186c */
        /* <DEDUP_REMOVED lines=12> */
[----:B------:R-:W-:Y:S08]  /*94b0*/  HMMA.16816.F32 R60, R12, R30, R60 ;  /* 0x0000001e0c3c723c */ /* 0x000ff0000000183c */
[C---:B------:R-:W-:Y:S08]  /*94c0*/  HMMA.16816.F32 R48, R16.reuse, R32, R48 ;  /* 0x000000201030723c */ /* 0x040ff00000001830 */
[C---:B------:R-:W-:Y:S08]  /*94d0*/  HMMA.16816.F32 R44, R16.reuse, R34, R44 ;  /* 0x00000022102c723c */ /* 0x040ff0000000182c */
[C---:B------:R-:W-:Y:S08]  /*94e0*/  HMMA.16816.F32 R36, R16.reuse, R28, R24 ;  /* 0x0000001c1024723c */ /* 0x040ff00000001818 */
[----:B------:R-:W-:Y:S01]  /*94f0*/  HMMA.16816.F32 R40, R16, R30, R20 ;  /* 0x0000001e1028723c */ /* 0x000fe20000001814 */
[----:B------:R-:W-:Y:S06]  /*9500*/  BAR.SYNC.DEFER_BLOCKING 0x0 ;  /* 0x0000000000007b1d */ /* 0x000fec0000010000 */
[----:B------:R-:W-:Y:S01]  /*9510*/  @!UPT UIADD3 URZ, URZ, URZ, URZ ;  /* 0x0000003f3f3ff290 */ /* 0x000fe2000fffe03f */
[----:B------:R-:W-:Y:S11]  /*9520*/  @!P0 BRA `(.L_x_1271) ;  /* 0x000005c000008947 */ /* 0x000ff60003800000 */
[----:B------:R-:W2:Y:S04]  /*9530*/  LDL R125, [R1+0xa0] ;  /* 0x0000a000017d7983 */ /* 0x000ea80000100800 */
[----:B------:R-:W2:Y:S04]  /*9540*/  LDL R124, [R1+0x9c] ;  /* 0x00009c00017c7983 */ /* 0x000ea80000100800 */
[----:B------:R-:W3:Y:S04]  /*9550*/  LDL.64 R122, [R1+0xb0] ;  /* 0x0000b000017a7983 */ /* 0x000ee80000100a00 */
[----:B------:R-:W4:Y:S01]  /*9560*/  LDL R7, [R1+0xc8] ;  /* 0x0000c80001077983 */ /* 0x000f220000100800 */
[----:B------:R-:W-:-:S02]  /*9570*/  IMAD.MOV.U32 R0, RZ, RZ, 0x1 ;  /* 0x00000001ff007424 */ /* 0x000fc400078e00ff */
[----:B------:R-:W-:-:S03]  /*9580*/  IMAD.MOV.U32 R237, RZ, RZ, RZ ;  /* 0x000000ffffed7224 */ /* 0x000fc600078e00ff */
[----:B------:R-:W-:Y:S02]  /*9590*/  ISETP.NE.AND P0, PT, R0, c[0x0][0x2b8], PT ;  /* 0x0000ae0000007a0c */ /* 0x000fe40003f05270 */
[C---:B--2---:R-:W-:Y:S02]  /*95a0*/  IADD3 R2, R124.reuse, R141, R125 ;  /* 0x0000008d7c027210 */ /* 0x044fe40007ffe07d */
[----:B------:R-:W-:Y:S02]  /*95b0*/  ISETP.GT.AND P4, PT, R124, 0x2f, PT ;  /* 0x0000002f7c00780c */ /* 0x000fe40003f84270 */
[----:B------:R-:W-:-:S07]  /*95c0*/  IADD3 R2, R2, -0x30, RZ ;  /* 0xffffffd002027810 */ /* 0x000fce0007ffe0ff */
[----:B------:R-:W-:-:S04]  /*95d0*/  @P0 IMAD.HI.U32 R3, R2, c[0x0][0x2bc], RZ ;  /* 0x0000af0002030a27 */ /* 0x000fc800078e00ff */
[----:B------:R-:W-:Y:S01]  /*95e0*/  IMAD.MOV.U32 R0, RZ, RZ, R2 ;  /* 0x000000ffff007224 */ /* 0x000fe200078e0002 */
[----:B------:R-:W-:-:S04]  /*95f0*/  @P0 SHF.R.U32.HI R0, RZ, c[0x0][0x2c0], R3 ;  /* 0x0000b000ff000a19 */ /* 0x000fc80000011603 */
[----:B---3--:R-:W-:-:S04]  /*9600*/  @!P4 IADD3 R3, P0, R0, R122, RZ ;  /* 0x0000007a0003c210 */ /* 0x008fc80007f1e0ff */
[----:B----4-:R-:W-:Y:S02]  /*9610*/  @!P4 LEA.HI.X.SX32 R4, R0, R7, 0x1, P0 ;  /* 0x000000070004c211 */ /* 0x010fe400000f0eff */
[----:B------:R-:W-:-:S04]  /*9620*/  @!P4 LEA R6, P0, R3, c[0x0][0x2a0], 0x2 ;  /* 0x0000a8000306ca11 */ /* 0x000fc800078010ff */
[----:B------:R-:W-:-:S05]  /*9630*/  @!P4 LEA.HI.X R7, R3, c[0x0][0x2a4], R4, 0x2, P0 ;  /* 0x0000a9000307ca11 */ /* 0x000fca00000f1404 */
[----:B------:R-:W2:Y:S01]  /*9640*/  @!P4 LDG.E R237, [R6.64] ;  /* 0x0000000606edc981 */ /* 0x000ea2000c1e1900 */
[----:B------:R-:W-:-:S03]  /*9650*/  IADD3 R0, -R0, RZ, RZ ;  /* 0x000000ff00007210 */ /* 0x000fc60007ffe1ff */
[----:B------:R-:W1:Y:S02]  /*9660*/  S2R R122, SR_CTAID.Y ;  /* 0x00000000007a7919 */ /* 0x000e640000002600 */
[----:B------:R-:W-:Y:S02]  /*9670*/  IMAD R240, R0, c[0x0][0x2b8], R2 ;  /* 0x0000ae0000f07a24 */ /* 0x000fe400078e0202 */
[----:B------:R-:W3:Y:S02]  /*9680*/  S2R R124, SR_CTAID.Y ;  /* 0x00000000007c7919 */ /* 0x000ee40000002600 */
[----:B------:R-:W-:Y:S01]  /*9690*/  IMAD.WIDE.U32 R2, R240, c[0x0][0x1e0], RZ ;  /* 0x00007800f0027a25 */ /* 0x000fe200078e00ff */
[----:B------:R-:W-:-:S05]  /*96a0*/  SHF.R.S32.HI R0, RZ, 0x1f, R240 ;  /* 0x0000001fff007819 */ /* 0x000fca00000114f0 */
[----:B------:R-:W-:-:S04]  /*96b0*/  IMAD R0, R0, c[0x0][0x1e0], RZ ;  /* 0x0000780000007a24 */ /* 0x000fc800078e02ff */
[----:B------:R-:W-:-:S04]  /*96c0*/  IMAD R0, R240, c[0x0][0x1e4], R0 ;  /* 0x00007900f0007a24 */ /* 0x000fc800078e0200 */
[----:B------:R-:W-:Y:S01]  /*96d0*/  IMAD.IADD R3, R3, 0x1, R0 ;  /* 0x0000000103037824 */ /* 0x000fe200078e0200 */
[----:B-1----:R-:W-:Y:S01]  /*96e0*/  SHF.R.S32.HI R125, RZ, 0x1f, R122 ;  /* 0x0000001fff7d7819 */ /* 0x002fe2000001147a */
[----:B---3--:R-:W-:-:S04]  /*96f0*/  IMAD.WIDE.U32 R122, R124, c[0x0][0x1e8], RZ ;  /* 0x00007a007c7a7a25 */ /* 0x008fc800078e00ff */
[----:B------:R-:W-:-:S04]  /*9700*/  IMAD R11, R125, c[0x0][0x1e8], RZ ;  /* 0x00007a007d0b7a24 */ /* 0x000fc800078e02ff */
[----:B------:R-:W-:-:S05]  /*9710*/  IMAD R11, R124, c[0x0][0x1ec], R11 ;  /* 0x00007b007c0b7a24 */ /* 0x000fca00078e020b */
[----:B------:R-:W-:Y:S02]  /*9720*/  IADD3 R11, R123, R11, RZ ;  /* 0x0000000b7b0b7210 */ /* 0x000fe40007ffe0ff */
[----:B--2---:R-:W-:Y:S01]  /*9730*/  SHF.R.S32.HI R0, RZ, 0x1f, R237 ;  /* 0x0000001fff007819 */ /* 0x004fe200000114ed */
        /* <DEDUP_REMOVED lines=9> */
.L_x_1437:
[----:B------:R-:W-:Y:S05]  /*97d0*/  BRA.DIV ~URZ, `(.L_x_1273) ;  /* 0x000142427f007947 */ /* 0x000fea000b800000 */
[----:B------:R-:W3:Y:S04]  /*97e0*/  LDL.64 R24, [R1+0xa8] ;  /* 0x0000a80001187983 */ /* 0x000ee80000100a00 */
[----:B------:R-:W4:Y:S04]  /*97f0*/  LDL R2, [R1+0xcc] ;  /* 0x0000cc0001027983 */ /* 0x000f280000100800 */
[----:B--2---:R-:W2:Y:S04]  /*9800*/  LDL R21, [R1+0x80] ;  /* 0x0000800001157983 */ /* 0x004ea80000100800 */
[----:B------:R-:W2:Y:S04]  /*9810*/  LDL R20, [R1+0xd8] ;  /* 0x0000d80001147983 */ /* 0x000ea80000100800 */
[----:B------:R-:W2:Y:S04]  /*9820*/  LDL R22, [R1+0xd4] ;  /* 0x0000d40001167983 */ /* 0x000ea80000100800 */
[----:B------:R-:W1:Y:S04]  /*9830*/  SHFL.IDX PT, R6, R18, RZ, 0x181f ;  /* 0x00181fff12067589 */ /* 0x000e6800000e0000 */
[----:B------:R-:W1:Y:S04]  /*9840*/  SHFL.IDX PT, R7, R18, 0x1, 0x181f ;  /* 0x00381f0012077f89 */ /* 0x000e6800000e0000 */
[----:B------:R-:W1:Y:S01]  /*9850*/  SHFL.IDX PT, R11, R4, 0x1, 0x181f ;  /* 0x00381f00040b7f89 */ /* 0x000e6200000e0000 */
[----:B---3--:R-:W-:-:S02]  /*9860*/  IMAD.SHL.U32 R19, R24, 0x2, RZ ;  /* 0x0000000218137824 */ /* 0x008fc400078e00ff */
[----:B----4-:R-:W-:Y:S01]  /*9870*/  IMAD.SHL.U32 R0, R2, 0x2, RZ ;  /* 0x0000000202007824 */ /* 0x010fe200078e00ff */
[----:B------:R-:W-:Y:S02]  /*9880*/  SHF.L.U64.HI R3, R24, 0x1, R25 ;  /* 0x0000000118037819 */ /* 0x000fe40000010219 */
[----:B--2---:R-:W-:Y:S02]  /*9890*/  ISETP.GE.AND P3, PT, R21, c[0x0][0x1d4], PT ;  /* 0x0000750015007a0c */ /* 0x004fe40003f66270 */
[----:B-1----:R-:W-:Y:S02]  /*98a0*/  IADD3 R16, P0, R6, R19, RZ ;  /* 0x0000001306107210 */ /* 0x002fe40007f1e0ff */
[----:B------:R-:W-:Y:S02]  /*98b0*/  ISETP.GE.AND P4, PT, R20, c[0x0][0x1d4], PT ;  /* 0x0000750014007a0c */ /* 0x000fe40003f86270 */
[----:B------:R-:W-:Y:S02]  /*98c0*/  IADD3 R12, P2, R6, R0, RZ ;  /* 0x00000000060c7210 */ /* 0x000fe40007f5e0ff */
[----:B------:R-:W-:-:S02]  /*98d0*/  SHF.L.U64.HI R2, R2, 0x1, R22 ;  /* 0x0000000102027819 */ /* 0x000fc40000010216 */
[----:B------:R-:W-:Y:S01]  /*98e0*/  IADD3 R6, P1, R7, R19, RZ ;  /* 0x0000001307067210 */ /* 0x000fe20007f3e0ff */
[--C-:B------:R-:W-:Y:S01]  /*98f0*/  IMAD.X R17, R13, 0x1, R3.reuse, P0 ;  /* 0x000000010d117824 */ /* 0x100fe200000e0603 */
[----:B------:R-:W-:Y:S01]  /*9900*/  IADD3 R14, P0, R7, R0, RZ ;  /* 0x00000000070e7210 */ /* 0x000fe20007f1e0ff */
[--C-:B------:R-:W-:Y:S02]  /*9910*/  IMAD.X R13, R13, 0x1, R2.reuse, P2 ;  /* 0x000000010d0d7824 */ /* 0x100fe400010e0602 */
[C---:B------:R-:W-:Y:S01]  /*9920*/  IMAD.X R7, R11.reuse, 0x1, R3, P1 ;  /* 0x000000010b077824 */ /* 0x040fe200008e0603 */
[----:B------:R1:W-:Y:S04]  /*9930*/  LDGSTS.E.BYPASS.LTC128B.128 [R238+0x5080], [R16.64], !P3 ;  /* 0x0508000010ee7fae */ /* 0x0003e8000d901d46 */
[----:B------:R2:W-:Y:S04]  /*9940*/  LDGSTS.E.BYPASS.LTC128B.128 [R238+0x6880], [R12.64], !P4 ;  /* 0x068800000cee7fae */ /* 0x0005e8000e101d46 */
[----:B------:R3:W-:Y:S04]  /*9950*/  LDGSTS.E.BYPASS.LTC128B.128 [R238+0x5880], [R6.64], !P3 ;  /* 0x0588000006ee7fae */ /* 0x0007e8000d901d46 */
[----:B---3--:R3:W5:Y:S04]  /*9960*/  LDL R7, [R1+0x94] ;  /* 0x0000940001077983 */ /* 0x0087680000100800 */
[----:B--2---:R3:W2:Y:S04]  /*9970*/  SHFL.IDX PT, R12, R4, 0x2, 0x181f ;  /* 0x00581f00040c7f89 */ /* 0x0046a800000e0000 */
[----:B------:R3:W4:Y:S01]  /*9980*/  SHFL.IDX PT, R4, R18, 0x2, 0x181f ;  /* 0x00581f0012047f89 */ /* 0x00072200000e0000 */
[----:B------:R-:W-:Y:S01]  /*9990*/  IADD3.X R15, R11, R2, RZ, P0, !PT ;  /* 0x000000020b0f7210 */ /* 0x000fe200007fe4ff */
[----:B------:R-:W-:Y:S01]  /*99a0*/  IMAD.MOV.U32 R6, RZ, RZ, R19 ;  /* 0x000000ffff067224 */ /* 0x000fe200078e0013 */
[----:B------:R-:W-:Y:S01]  /*99b0*/  SEL R11, RZ, 0x10, P3 ;  /* 0x00000010ff0b7807 */ /* 0x000fe20001800000 */
[----:B-1----:R-:W-:-:S02]  /*99c0*/  IMAD.MOV.U32 R16, RZ, RZ, R2 ;  /* 0x000000ffff107224 */ /* 0x002fc400078e0002 */
[----:B------:R1:W-:Y:S02]  /*99d0*/  LDGSTS.E.BYPASS.LTC128B.128 [R238+0x7080], [R14.64], !P4 ;  /* 0x070800000eee7fae */ /* 0x0003e4000e101d46 */
[----:B-1----:R-:W-:Y:S01]  /*99e0*/  IMAD.MOV.U32 R15, RZ, RZ, R3 ;  /* 0x000000ffff0f7224 */ /* 0x002fe200078e0003 */
[----:B------:R-:W-:Y:S02]  /*99f0*/  MOV R14, R0 ;  /* 0x00000000000e7202 */ /* 0x000fe40000000f00 */
.L_x_1438:
[----:B--234-:R-:W-:Y:S02]  /*9a00*/  IADD3 R0, -R11, 0x10, RZ ;  /* 0x000000100b007810 */ /* 0x01cfe40007ffe1ff */
[----:B-----5:R-:W-:Y:S02]  /*9a10*/  IADD3 R2, -R7, 0x10, RZ ;  /* 0x0000001007027810 */ /* 0x020fe40007ffe1ff */
[----:B------:R-:W-:Y:S02]  /*9a20*/  LOP3.LUT R0, R0, 0xf, RZ, 0xc0, !PT ;  /* 0x0000000f00007812 */ /* 0x000fe400078ec0ff */
[----:B------:R-:W-:Y:S02]  /*9a30*/  ISETP.NE.U32.AND P3, PT, R11, RZ, PT ;  /* 0x000000ff0b00720c */ /* 0x000fe40003f65070 */
[----:B------:R-:W-:-:S02]  /*9a40*/  IADD3 R6, P1, P0, R0, R4, R6 ;  /* 0x0000000400067210 */ /* 0x000fc4000783e006 */
[----:B------:R-:W-:Y:S02]  /*9a50*/  LOP3.LUT R2, R2, 0xf, RZ, 0xc0, !PT ;  /* 0x0000000f02027812 */ /* 0x000fe400078ec0ff */
[----:B------:R-:W-:Y:S02]  /*9a60*/  ISETP.NE.U32.AND P2, PT, R7, RZ, PT ;  /* 0x000000ff0700720c */ /* 0x000fe40003f45070 */
[----:B------:R-:W-:Y:S02]  /*9a70*/  IADD3.X R7, RZ, R12, R15, P1, P0 ;  /* 0x0000000cff077210 */ /* 0x000fe40000fe040f */
[----:B------:R-:W-:-:S03]  /*9a80*/  IADD3 R2, P1, P0, R2, R4, R14 ;  /* 0x0000000402027210 */ /* 0x000fc6000783e00e */
[----:B------:R-:W-:Y:S01]  /*9a90*/  @!PT LDS RZ, [RZ] ;  /* 0x00000000fffff984 */ /* 0x000fe20000000800 */
[----:B------:R-:W-:Y:S01]  /*9aa0*/  @!PT LDS RZ, [RZ] ;  /* 0x00000000fffff984 */ /* 0x000fe20000000800 */
[----:B------:R-:W-:Y:S01]  /*9ab0*/  @!PT LDS RZ, [RZ] ;  /* 0x00000000fffff984 */ /* 0x000fe20000000800 */
[----:B------:R1:W-:Y:S01]  /*9ac0*/  LDGSTS.E.BYPASS.LTC128B.128.ZFILL [R238+0x6080], [R6.64], P3 ;  /* 0x0608000006ee7fae */ /* 0x0003e20009941d46 */
[----:B------:R-:W-:-:S05]  /*9ad0*/  IADD3.X R3, RZ, R12, R16, P1, P0 ;  /* 0x0000000cff037210 */ /* 0x000fca0000fe0410 */
[----:B------:R1:W-:Y:S04]  /*9ae0*/  LDGSTS.E.BYPASS.LTC128B.128.ZFILL [R238+0x7880], [R2.64], P2 ;  /* 0x0788000002ee7fae */ /* 0x0003e80009141d46 */
.L_x_1271:
[----:B------:R-:W-:Y:S05]  /*9af0*/  BSYNC B0 ;  /* 0x0000000000007941 */ /* 0x000fea0003800000 */
.L_x_1270:
[----:B------:R-:W2:Y:S04]  /*9b00*/  LDL R12, [R1+0x4] ;  /* 0x00000400010c7983 */ /* 0x000ea80000100800 */
[----:B------:R-:W3:Y:S01]  /*9b10*/  LDL R15, [R1+0x70] ;  /* 0x00007000010f7983 */ /* 0x000ee20000100800 */
[----:B-----5:R-:W-:Y:S01]  /*9b20*/  SHF.R.S32.HI R0, RZ, 0x1f, R120 ;  /* 0x0000001fff007819 */ /* 0x020fe20000011478 */
[----:B------:R-:W-:Y:S02]  /*9b30*/  IMAD.MOV.U32 R14, RZ, RZ, 0x1 ;  /* 0x00000001ff0e7424 */ /* 0x000fe400078e00ff */
[----:B------:R-:W0:Y:S01]  /*9b40*/  LDGDEPBAR ;  /* 0x00000000000079af */ /* 0x000e220000000000 */
[CC--:B-1----:R-:W-:Y:S02]  /*9b50*/  LEA.HI R2, R0.reuse, R120.reuse, RZ, 0x2 ;  /* 0x0000007800027211 */ /* 0x0c2fe400078f10ff */
[----:B------:R-:W-:-:S02]  /*9b60*/  LEA.HI R0, R0, R120, RZ, 0x5 ;  /* 0x0000007800007211 */ /* 0x000fc400078f28ff */
[----:B------:R-:W-:Y:S02]  /*9b70*/  LOP3.LUT R2, R2, 0xfffffffc, RZ, 0xc0, !PT ;  /* 0xfffffffc02027812 */ /* 0x000fe400078ec0ff */
[----:B------:R-:W-:Y:S02]  /*9b80*/  LOP3.LUT R4, R0, 0xffffffe0, RZ, 0xc0, !PT ;  /* 0xffffffe000047812 */ /* 0x000fe400078ec0ff */
[----:B------:R-:W-:Y:S01]  /*9b90*/  SHF.R.S32.HI R6, RZ, 0x5, R0 ;  /* 0x00000005ff067819 */ /* 0x000fe20000011400 */
[C---:B------:R-:W-:Y:S01]  /*9ba0*/  IMAD.IADD R3, R120.reuse, 0x1, -R2 ;  /* 0x0000000178037824 */ /* 0x040fe200078e0a02 */
[----:B------:R-:W-:Y:S01]  /*9bb0*/  SHF.R.S32.HI R7, RZ, 0x1f, R0 ;  /* 0x0000001fff077819 */ /* 0x000fe20000011400 */
[----:B------:R-:W-:-:S03]  /*9bc0*/  IMAD.IADD R0, R120, 0x1, -R4 ;  /* 0x0000000178007824 */ /* 0x000fc600078e0a04 */
[----:B------:R-:W-:Y:S02]  /*9bd0*/  LEA.HI R4, R7, R6, RZ, 0x2 ;  /* 0x0000000607047211 */ /* 0x000fe400078f10ff */
[----:B------:R-:W-:Y:S02]  /*9be0*/  LEA.HI R2, R3, R3, RZ, 0x1 ;  /* 0x0000000303027211 */ /* 0x000fe400078f08ff */
[----:B------:R-:W-:Y:S02]  /*9bf0*/  SHF.R.S32.HI R13, RZ, 0x1f, R0 ;  /* 0x0000001fff0d7819 */ /* 0x000fe40000011400 */
[----:B------:R-:W-:Y:S02]  /*9c00*/  LOP3.LUT R7, R4, 0xffffffc, RZ, 0xc0, !PT ;  /* 0x0ffffffc04077812 */ /* 0x000fe400078ec0ff */
[----:B------:R-:W-:Y:S02]  /*9c10*/  LOP3.LUT R11, R2, 0x1ffffffe, RZ, 0xc0, !PT ;  /* 0x1ffffffe020b7812 */ /* 0x000fe400078ec0ff */
[----:B------:R-:W-:Y:S01]  /*9c20*/  LEA.HI R4, R13, R0, RZ, 0x2 ;  /* 0x000000000d047211 */ /* 0x000fe200078f10ff */
[----:B------:R-:W-:-:S02]  /*9c30*/  IMAD.IADD R6, R6, 0x1, -R7 ;  /* 0x0000000106067824 */ /* 0x000fc400078e0a07 */
[----:B------:R-:W-:Y:S01]  /*9c40*/  IMAD.IADD R7, R3, 0x1, -R11 ;  /* 0x0000000103077824 */ /* 0x000fe200078e0a0b */
[----:B------:R-:W-:Y:S01]  /*9c50*/  LOP3.LUT R3, R4, 0x7ffffffc, RZ, 0xc0, !PT ;  /* 0x7ffffffc04037812 */ /* 0x000fe200078ec0ff */
[----:B------:R-:W-:Y:S01]  /*9c60*/  IMAD.SHL.U32 R2, R2, 0x20, RZ ;  /* 0x0000002002027824 */ /* 0x000fe200078e00ff */
[----:B------:R-:W-:-:S03]  /*9c70*/  SHF.R.S32.HI R17, RZ, 0x2, R4 ;  /* 0x00000002ff117819 */ /* 0x000fc60000011404 */
[----:B------:R-:W-:Y:S02]  /*9c80*/  IMAD.IADD R3, R0, 0x1, -R3 ;  /* 0x0000000100037824 */ /* 0x000fe400078e0a03 */
[----:B------:R-:W-:Y:S02]  /*9c90*/  IMAD.SHL.U32 R16, R6, 0x10, RZ ;  /* 0x0000001006107824 */ /* 0x000fe400078e00ff */
[----:B------:R-:W-:Y:S01]  /*9ca0*/  IMAD.SHL.U32 R6, R3, 0x2, RZ ;  /* 0x0000000203067824 */ /* 0x000fe200078e00ff */
[----:B------:R-:W-:Y:S01]  /*9cb0*/  LOP3.LUT R11, R2, 0xffffffc0, RZ, 0xc0, !PT ;  /* 0xffffffc0020b7812 */ /* 0x000fe200078ec0ff */
[----:B------:R-:W-:Y:S01]  /*9cc0*/  STL [R1+0xc4], R17 ;  /* 0x0000c41101007387 */ /* 0x000fe20000100800 */
[----:B------:R-:W-:-:S03]  /*9cd0*/  ISETP.NE.AND P0, PT, R14, c[0x0][0x2c4], PT ;  /* 0x0000b1000e007a0c */ /* 0x000fc60003f05270 */
[----:B------:R-:W-:Y:S04]  /*9ce0*/  STL [R1+0xc0], R16 ;  /* 0x0000c01001007387 */ /* 0x000fe80000100800 */
[----:B------:R-:W-:Y:S01]  /*9cf0*/  STL [R1+0x90], R6 ;  /* 0x0000900601007387 */ /* 0x000fe20000100800 */
[----:B------:R-:W-:Y:S02]  /*9d00*/  IMAD.SHL.U32 R4, R7, 0x8, RZ ;  /* 0x0000000807047824 */ /* 0x000fe400078e00ff */
[----:B------:R-:W-:Y:S01]  /*9d10*/  IMAD.IADD R0, R121, 0x1, R5 ;  /* 0x0000000179007824 */ /* 0x000fe200078e0205 */
[----:B------:R1:W-:Y:S04]  /*9d20*/  STL [R1+0xbc], R11 ;  /* 0x0000bc0b01007387 */ /* 0x0003e80000100800 */
[----:B------:R4:W-:Y:S01]  /*9d30*/  STL [R1+0xb8], R4 ;  /* 0x0000b80401007387 */ /* 0x0009e20000100800 */
[----:B------:R-:W-:-:S02]  /*9d40*/  IMAD.IADD R14, R0, 0x1, -R6 ;  /* 0x00000001000e7824 */ /* 0x000fc400078e0a06 */
[----:B--2---:R-:W-:-:S05]  /*9d50*/  IMAD R2, R12, 0x80, R17 ;  /* 0x000000800c027824 */ /* 0x004fca00078e0211 */
[----:B------:R-:W-:-:S05]  /*9d60*/  IADD3 R2, R11, R2, R16 ;  /* 0x000000020b027210 */ /* 0x000fca0007ffe010 */
[----:B-1----:R-:W-:Y:S01]  /*9d70*/  IMAD.IADD R11, R4, 0x1, R2 ;  /* 0x00000001040b7824 */ /* 0x002fe200078e0202 */
[----:B------:R-:W-:Y:S02]  /*9d80*/  IADD3 R2, -R6, 0x1, R0 ;  /* 0x0000000106027810 */ /* 0x000fe40007ffe100 */
[----:B----4-:R-:W-:Y:S01]  /*9d90*/  LOP3.LUT R4, RZ, c[0x0][0x324], RZ, 0x33, !PT ;  /* 0x0000c900ff047a12 */ /* 0x010fe200078e33ff */
[----:B------:R-:W-:-:S04]  /*9da0*/  @P0 IMAD.HI.U32 R3, R11, c[0x0][0x2c8], RZ ;  /* 0x0000b2000b030a27 */ /* 0x000fc800078e00ff */
[----:B---3--:R-:W-:Y:S01]  /*9db0*/  IMAD.IADD R2, R2, 0x1, -R15 ;  /* 0x0000000102027824 */ /* 0x008fe200078e0a0f */
[----:B------:R-:W-:Y:S01]  /*9dc0*/  @P0 SHF.R.U32.HI R11, RZ, c[0x0][0x2cc], R3 ;  /* 0x0000b300ff0b0a19 */ /* 0x000fe20000011603 */
[----:B------:R-:W-:Y:S02]  /*9dd0*/  IMAD.IADD R15, R121, 0x1, -R6 ;  /* 0x00000001790f7824 */ /* 0x000fe400078e0a06 */
[C---:B------:R-:W-:Y:S01]  /*9de0*/  IMAD.IADD R13, R2.reuse, 0x1, R4 ;  /* 0x00000001020d7824 */ /* 0x040fe200078e0204 */
[----:B------:R-:W-:Y:S01]  /*9df0*/  IADD3 R12, R2, c[0x0][0x328], RZ ;  /* 0x0000ca00020c7a10 */ /* 0x000fe20007ffe0ff */
[----:B------:R-:W-:Y:S05]  /*9e00*/  BRA.DIV ~URZ, `(.L_x_1274) ;  /* 0x000140827f007947 */ /* 0x000fea000b800000 */
[----:B------:R1:W2:Y:S02]  /*9e10*/  SHFL.IDX PT, R2, R11, RZ, 0x1c1f ;  /* 0x001c1fff0b027589 */ /* 0x0002a400000e0000 */
.L_x_1439:
[----:B------:R-:W-:Y:S01]  /*9e20*/  IMAD.MOV.U32 R35, RZ, RZ, 0x1 ;  /* 0x00000001ff237424 */ /* 0x000fe200078e00ff */
[----:B------:R-:W-:Y:S01]  /*9e30*/  LOP3.LUT R229, R229, 0xfffffdff, RZ, 0xc0, !PT ;  /* 0xfffffdffe5e57812 */ /* 0x000fe200078ec0ff */
[--C-:B--2---:R-:W-:Y:S02]  /*9e40*/  IMAD.IADD R3, R12, 0x1, R2.reuse ;  /* 0x000000010c037824 */ /* 0x104fe400078e0202 */
[----:B------:R-:W-:Y:S01]  /*9e50*/  IMAD.IADD R0, R13, 0x1, R2 ;  /* 0x000000010d007824 */ /* 0x000fe200078e0202 */
[----:B------:R-:W-:-:S02]  /*9e60*/  ISETP.LE.AND P0, PT, R35, c[0x0][0x32c], PT ;  /* 0x0000cb0023007a0c */ /* 0x000fc40003f03270 */
[----:B------:R-:W-:-:S11]  /*9e70*/  IMNMX R4, R14, R3, PT ;  /* 0x000000030e047217 */ /* 0x000fd60003800200 */
[----:B------:R-:W-:Y:S01]  /*9e80*/  @P0 LOP3.LUT R229, R229, 0x200, RZ, 0xfc, !PT ;  /* 0x00000200e5e50812 */ /* 0x000fe200078efcff */
[----:B------:R-:W-:Y:S05]  /*9e90*/  @!P0 BRA `(.L_x_1275) ;  /* 0x0000013000008947 */ /* 0x000fea0003800000 */
[----:B------:R-:W2:Y:S01]  /*9ea0*/  LDL R6, [R1+0x70] ;  /* 0x0000700001067983 */ /* 0x000ea20000100800 */
[----:B------:R-:W-:Y:S01]  /*9eb0*/  BSSY B0, `(.L_x_1276) ;  /* 0x000000d000007945 */ /* 0x000fe20003800000 */
[----:B--2---:R-:W-:-:S04]  /*9ec0*/  IADD3 R2, -R6, R5, R2 ;  /* 0x0000000506027210 */ /* 0x004fc80007ffe102 */
[----:B------:R-:W-:-:S13]  /*9ed0*/  ISETP.GT.AND P0, PT, R2, -0x1, PT ;  /* 0xffffffff0200780c */ /* 0x000fda0003f04270 */
[----:B------:R-:W-:Y:S05]  /*9ee0*/  @P0 BRA `(.L_x_1277) ;  /* 0x0000006000000947 */ /* 0x000fea0003800000 */
[----:B------:R-:W-:Y:S02]  /*9ef0*/  ISETP.NE.AND P0, PT, R35, c[0x0][0x32c], PT ;  /* 0x0000cb0023007a0c */ /* 0x000fe40003f05270 */
[----:B------:R-:W-:-:S11]  /*9f00*/  LOP3.LUT R2, RZ, R2, RZ, 0x33, !PT ;  /* 0x00000002ff027212 */ /* 0x000fd600078e33ff */
[----:B------:R-:W-:-:S05]  /*9f10*/  @P0 IMAD.HI.U32 R3, R2, c[0x0][0x330], RZ ;  /* 0x0000cc0002030a27 */ /* 0x000fca00078e00ff */
[----:B------:R-:W-:-:S04]  /*9f20*/  @P0 SHF.R.U32.HI R2, RZ, c[0x0][0x334], R3 ;  /* 0x0000cd00ff020a19 */ /* 0x000fc80000011603 */
[----:B------:R-:W-:Y:S01]  /*9f30*/  LOP3.LUT R2, RZ, R2, RZ, 0x33, !PT ;  /* 0x00000002ff027212 */ /* 0x000fe200078e33ff */
[----:B------:R-:W-:Y:S05]  /*9f40*/  BRA `(.L_x_1278) ;  /* 0x0000003000007947 */ /* 0x000fea0003800000 */
.L_x_1277:
[----:B------:R-:W-:-:S13]  /*9f50*/  ISETP.NE.AND P0, PT, R35, c[0x0][0x32c], PT ;  /* 0x0000cb0023007a0c */ /* 0x000fda0003f05270 */
[----:B------:R-:W-:-:S05]  /*9f60*/  @P0 IMAD.HI.U32 R3, R2, c[0x0][0x330], RZ ;  /* 0x0000cc0002030a27 */ /* 0x000fca00078e00ff */
[----:B------:R-:W-:Y:S02]  /*9f70*/  @P0 SHF.R.U32.HI R2, RZ, c[0x0][0x334], R3 ;  /* 0x0000cd00ff020a19 */ /* 0x000fe40000011603 */
.L_x_1278:
[----:B------:R-:W-:Y:S05]  /*9f80*/  BSYNC B0 ;  /* 0x0000000000007941 */ /* 0x000fea0003800000 */
.L_x_1276:
[----:B------:R-:W-:-:S05]  /*9f90*/  IMAD R2, R2, c[0x0][0x32c], R15 ;  /* 0x0000cb0002027a24 */ /* 0x000fca00078e020f */
[----:B------:R-:W-:Y:S02]  /*9fa0*/  IADD3 R3, R2, c[0x0][0x32c], RZ ;  /* 0x0000cb0002037a10 */ /* 0x000fe40007ffe0ff */
[----:B------:R-:W-:Y:S02]  /*9fb0*/  IMNMX R0, R0, R2, !PT ;  /* 0x0000000200007217 */ /* 0x000fe40007800200 */
[----:B------:R-:W-:Y:S02]  /*9fc0*/  IMNMX R4, R4, R3, PT ;  /* 0x0000000304047217 */ /* 0x000fe40003800200 */
.L_x_1275:
[----:B------:R-:W-:Y:S05]  /*9fd0*/  BRA.DIV ~URZ, `(.L_x_1279) ;  /* 0x00013f327f007947 */ /* 0x000fea000b800000 */
[----:B------:R2:W3:Y:S02]  /*9fe0*/  SHFL.IDX PT, R2, R11, 0x1, 0x1c1f ;  /* 0x003c1f000b027f89 */ /* 0x0004e400000e0000 */
.L_x_1440:
[----:B------:R-:W-:Y:S01]  /*9ff0*/  ISETP.LE.AND P0, PT, R35, c[0x0][0x32c], PT ;  /* 0x0000cb0023007a0c */ /* 0x000fe20003f03270 */
[--C-:B---3--:R-:W-:Y:S02]  /*a000*/  IMAD.IADD R3, R12, 0x1, R2.reuse ;  /* 0x000000010c037824 */ /* 0x108fe400078e0202 */
[----:B------:R-:W-:-:S03]  /*a010*/  IMAD.IADD R6, R13, 0x1, R2 ;  /* 0x000000010d067824 */ /* 0x000fc600078e0202 */
[----:B------:R-:W-:-:S07]  /*a020*/  IMNMX R7, R14, R3, PT ;  /* 0x000000030e077217 */ /* 0x000fce0003800200 */
[----:B------:R-:W-:Y:S05]  /*a030*/  @!P0 BRA `(.L_x_1280) ;  /* 0x0000015000008947 */ /* 0x000fea0003800000 */
[----:B------:R-:W3:Y:S01]  /*a040*/  LDL R16, [R1+0x70] ;  /* 0x0000700001107983 */ /* 0x000ee20000100800 */
[----:B------:R-:W-:Y:S01]  /*a050*/  BSSY B0, `(.L_x_1281) ;  /* 0x000000f000007945 */ /* 0x000fe20003800000 */
[----:B---3--:R-:W-:-:S04]  /*a060*/  IADD3 R2, -R16, R5, R2 ;  /* 0x0000000510027210 */ /* 0x008fc80007ffe102 */
        /* <DEDUP_REMOVED lines=9> */
.L_x_1282:
[----:B------:R-:W-:-:S04]  /*a100*/  MOV R3, 0x1 ;  /* 0x0000000100037802 */ /* 0x000fc80000000f00 */
[----:B------:R-:W-:-:S13]  /*a110*/  ISETP.NE.AND P0, PT, R3, c[0x0][0x32c], PT ;  /* 0x0000cb0003007a0c */ /* 0x000fda0003f05270 */
[----:B------:R-:W-:-:S05]  /*a120*/  @P0 IMAD.HI.U32 R3, R2, c[0x0][0x330], RZ ;  /* 0x0000cc0002030a27 */ /* 0x000fca00078e00ff */
[----:B------:R-:W-:Y:S02]  /*a130*/  @P0 SHF.R.U32.HI R2, RZ, c[0x0][0x334], R3 ;  /* 0x0000cd00ff020a19 */ /* 0x000fe40000011603 */
.L_x_1283:
[----:B------:R-:W-:Y:S05]  /*a140*/  BSYNC B0 ;  /* 0x0000000000007941 */ /* 0x000fea0003800000 */
.L_x_1281:
[----:B------:R-:W-:-:S05]  /*a150*/  IMAD R2, R2, c[0x0][0x32c], R15 ;  /* 0x0000cb0002027a24 */ /* 0x000fca00078e020f */
[----:B------:R-:W-:Y:S02]  /*a160*/  IADD3 R3, R2, c[0x0][0x32c], RZ ;  /* 0x0000cb0002037a10 */ /* 0x000fe40007ffe0ff */
[----:B------:R-:W-:Y:S02]  /*a170*/  IMNMX R6, R6, R2, !PT ;  /* 0x0000000206067217 */ /* 0x000fe40007800200 */
[----:B------:R-:W-:Y:S02]  /*a180*/  IMNMX R7, R7, R3, PT ;  /* 0x0000000307077217 */ /* 0x000fe40003800200 */
.L_x_1280:
[----:B------:R-:W-:Y:S02]  /*a190*/  ISETP.GE.AND P0, PT, R121, 0x2, PT ;  /* 0x000000027900780c */ /* 0x000fe40003f06270 */
[----:B------:R-:W-:Y:S02]  /*a1a0*/  LOP3.LUT R229, R229, 0xffffffef, RZ, 0xc0, !PT ;  /* 0xffffffefe5e57812 */ /* 0x000fe400078ec0ff */
[C---:B------:R-:W-:Y:S02]  /*a1b0*/  ISETP.GE.AND P1, PT, R121.reuse, 0x9, PT ;  /* 0x000000097900780c */ /* 0x040fe40003f26270 */
[----:B------:R-:W-:-:S02]  /*a1c0*/  ISETP.GE.AND P6, PT, R121, 0xa, PT ;  /* 0x0000000a7900780c */ /* 0x000fc40003fc6270 */
[C---:B------:R-:W-:Y:S02]  /*a1d0*/  ISETP.GE.AND P5, PT, R121.reuse, 0x11, PT ;  /* 0x000000117900780c */ /* 0x040fe40003fa6270 */
[C---:B------:R-:W-:Y:S02]  /*a1e0*/  ISETP.GE.AND P4, PT, R121.reuse, 0x12, PT ;  /* 0x000000127900780c */ /* 0x040fe40003f86270 */
[----:B------:R-:W-:Y:S02]  /*a1f0*/  ISETP.GE.AND P3, PT, R121, 0x19, PT ;  /* 0x000000197900780c */ /* 0x000fe40003f66270 */
[----:B------:R-:W-:Y:S02]  /*a200*/  @P0 LOP3.LUT R229, R229, 0x10, RZ, 0xfc, !PT ;  /* 0x00000010e5e50812 */ /* 0x000fe400078efcff */
[----:B------:R-:W-:Y:S02]  /*a210*/  ISETP.GT.AND P0, PT, R0, 0x1, !P0 ;  /* 0x000000010000780c */ /* 0x000fe40004704270 */
[----:B------:R-:W-:-:S02]  /*a220*/  LOP3.LUT R229, R229, 0xfffffffe, RZ, 0xc0, !PT ;  /* 0xfffffffee5e57812 */ /* 0x000fc400078ec0ff */
[----:B------:R-:W-:Y:S02]  /*a230*/  ISETP.LT.OR P0, PT, R4, 0x2, P0 ;  /* 0x000000020400780c */ /* 0x000fe40000701670 */
[----:B------:R-:W-:Y:S02]  /*a240*/  @P1 LOP3.LUT R229, R229, 0x1, RZ, 0xfc, !PT ;  /* 0x00000001e5e51812 */ /* 0x000fe400078efcff */
[----:B------:R-:W-:Y:S02]  /*a250*/  FSEL R17, R57, -INF , !P0 ;  /* 0xff80000039117808 */ /* 0x000fe40004000000 */
[----:B------:R-:W-:Y:S02]  /*a260*/  ISETP.GT.AND P0, PT, R0, 0x8, !P1 ;  /* 0x000000080000780c */ /* 0x000fe40004f04270 */
[----:B------:R-:W-:Y:S02]  /*a270*/  ISETP.GE.AND P1, PT, R121, 0x1a, PT ;  /* 0x0000001a7900780c */ /* 0x000fe40003f26270 */
[----:B------:R-:W-:-:S02]  /*a280*/  ISETP.LT.OR P0, PT, R4, 0x9, P0 ;  /* 0x000000090400780c */ /* 0x000fc40000701670 */
[----:B------:R-:W-:Y:S02]  /*a290*/  ISETP.GE.AND P2, PT, R121, 0x21, PT ;  /* 0x000000217900780c */ /* 0x000fe40003f46270 */
[----:B------:R-:W-:Y:S02]  /*a2a0*/  FSEL R19, R52, -INF , !P0 ;  /* 0xff80000034137808 */ /* 0x000fe40004000000 */
[----:B------:R-:W-:Y:S02]  /*a2b0*/  ISETP.GT.AND P0, PT, R0, 0x9, !P6 ;  /* 0x000000090000780c */ /* 0x000fe40007704270 */
[----:B------:R-:W-:Y:S02]  /*a2c0*/  LOP3.LUT R229, R229, 0xfffffff7, RZ, 0xc0, !PT ;  /* 0xfffffff7e5e57812 */ /* 0x000fe400078ec0ff */
[----:B------:R-:W-:-:S04]  /*a2d0*/  ISETP.LT.OR P0, PT, R4, 0xa, P0 ;  /* 0x0000000a0400780c */ /* 0x000fc80000701670 */
[----:B------:R-:W-:Y:S02]  /*a2e0*/  FSEL R21, R53, -INF , !P0 ;  /* 0xff80000035157808 */ /* 0x000fe40004000000 */
[----:B------:R-:W-:Y:S02]  /*a2f0*/  ISETP.GT.AND P0, PT, R0, 0x10, !P5 ;  /* 0x000000100000780c */ /* 0x000fe40006f04270 */
[----:B------:R-:W-:Y:S02]  /*a300*/  @P2 LOP3.LUT R229, R229, 0x8, RZ, 0xfc, !PT ;  /* 0x00000008e5e52812 */ /* 0x000fe400078efcff */
[----:B------:R-:W-:Y:S02]  /*a310*/  ISETP.LT.OR P0, PT, R4, 0x11, P0 ;  /* 0x000000110400780c */ /* 0x000fe40000701670 */
[----:B------:R-:W-:Y:S02]  /*a320*/  LOP3.LUT R229, R229, 0xfffffffb, RZ, 0xc0, !PT ;  /* 0xfffffffbe5e57812 */ /* 0x000fe400078ec0ff */
[----:B------:R-:W-:-:S02]  /*a330*/  FSEL R22, R48, -INF , !P0 ;  /* 0xff80000030167808 */ /* 0x000fc40004000000 */
        /* <DEDUP_REMOVED lines=9> */
[----:B------:R-:W-:Y:S02]  /*a3d0*/  ISETP.GT.AND P0, PT, R0, 0x20, !P2 ;  /* 0x000000200000780c */ /* 0x000fe40005704270 */
[----:B------:R-:W-:Y:S02]  /*a3e0*/  ISETP.GE.AND P2, PT, R121, 0x22, PT ;  /* 0x000000227900780c */ /* 0x000fe40003f46270 */
[----:B------:R-:W-:-:S04]  /*a3f0*/  ISETP.LT.OR P0, PT, R4, 0x21, P0 ;  /* 0x000000210400780c */ /* 0x000fc80000701670 */
[----:B------:R-:W-:Y:S02]  /*a400*/  FSEL R29, R36, -INF , !P0 ;  /* 0xff800000241d7808 */ /* 0x000fe40004000000 */
[----:B------:R-:W-:-:S04]  /*a410*/  ISETP.GT.AND P0, PT, R0, 0x21, !P2 ;  /* 0x000000210000780c */ /* 0x000fc80005704270 */
[----:B------:R-:W-:Y:S02]  /*a420*/  ISETP.LT.OR P0, PT, R4, 0x22, P0 ;  /* 0x000000220400780c */ /* 0x000fe40000701670 */
[----:B------:R-:W-:Y:S02]  /*a430*/  @P2 LOP3.LUT R229, R229, 0x4, RZ, 0xfc, !PT ;  /* 0x00000004e5e52812 */ /* 0x000fe400078efcff */
[----:B------:R-:W-:Y:S02]  /*a440*/  ISETP.GE.AND P2, PT, R121, 0x29, PT ;  /* 0x000000297900780c */ /* 0x000fe40003f46270 */
[----:B------:R-:W-:Y:S02]  /*a450*/  FSEL R31, R37, -INF , !P0 ;  /* 0xff800000251f7808 */ /* 0x000fe40004000000 */
[----:B------:R-:W-:Y:S02]  /*a460*/  LOP3.LUT R229, R229, 0xfffffffd, RZ, 0xc0, !PT ;  /* 0xfffffffde5e57812 */ /* 0x000fe400078ec0ff */
[----:B------:R-:W-:-:S04]  /*a470*/  ISETP.GT.AND P0, PT, R0, 0x28, !P2 ;  /* 0x000000280000780c */ /* 0x000fc80005704270 */
[----:B------:R-:W-:-:S03]  /*a480*/  ISETP.LT.OR P0, PT, R4, 0x29, P0 ;  /* 0x000000290400780c */ /* 0x000fc60000701670 */
[----:B------:R-:W-:Y:S02]  /*a490*/  @P2 LOP3.LUT R229, R229, 0x2, RZ, 0xfc, !PT ;  /* 0x00000002e5e52812 */ /* 0x000fe400078efcff */
[----:B------:R-:W-:Y:S02]  /*a4a0*/  ISETP.GE.AND P2, PT, R121, 0x1, PT ;  /* 0x000000017900780c */ /* 0x000fe40003f46270 */
[----:B------:R-:W-:Y:S02]  /*a4b0*/  FSEL R34, R40, -INF , !P0 ;  /* 0xff80000028227808 */ /* 0x000fe40004000000 */
[----:B------:R-:W-:Y:S02]  /*a4c0*/  ISETP.GT.AND P0, PT, R0, RZ, !P2 ;  /* 0x000000ff0000720c */ /* 0x000fe40005704270 */
[----:B------:R-:W-:Y:S02]  /*a4d0*/  LOP3.LUT R229, R229, 0xffffffdf, RZ, 0xc0, !PT ;  /* 0xffffffdfe5e57812 */ /* 0x000fe400078ec0ff */
[----:B------:R-:W-:-:S04]  /*a4e0*/  ISETP.LT.OR P0, PT, R4, 0x1, P0 ;  /* 0x000000010400780c */ /* 0x000fc80000701670 */
[----:B------:R-:W-:Y:S02]  /*a4f0*/  FSEL R16, R56, -INF , !P0 ;  /* 0xff80000038107808 */ /* 0x000fe40004000000 */
[----:B------:R-:W-:-:S13]  /*a500*/  ISETP.GE.AND P0, PT, R121, 0x2a, PT ;  /* 0x0000002a7900780c */ /* 0x000fda0003f06270 */
[----:B------:R-:W-:Y:S02]  /*a510*/  @P0 LOP3.LUT R229, R229, 0x20, RZ, 0xfc, !PT ;  /* 0x00000020e5e50812 */ /* 0x000fe400078efcff */
[----:B------:R-:W-:-:S04]  /*a520*/  ISETP.GT.AND P0, PT, R0, 0x29, !P0 ;  /* 0x000000290000780c */ /* 0x000fc80004704270 */
[----:B------:R-:W-:-:S04]  /*a530*/  ISETP.LT.OR P0, PT, R4, 0x2a, P0 ;  /* 0x0000002a0400780c */ /* 0x000fc80000701670 */
[----:B------:R-:W-:Y:S01]  /*a540*/  FSEL R33, R41, -INF , !P0 ;  /* 0xff80000029217808 */ /* 0x000fe20004000000 */
[----:B------:R-:W-:Y:S06]  /*a550*/  BRA.DIV ~URZ, `(.L_x_1284) ;  /* 0x00013a327f007947 */ /* 0x000fec000b800000 */
[----:B------:R3:W4:Y:S02]  /*a560*/  SHFL.IDX PT, R3, R11, 0x2, 0x1c1f ;  /* 0x005c1f000b037f89 */ /* 0x00072400000e0000 */
.L_x_1441:
[----:B------:R-:W-:Y:S01]  /*a570*/  ISETP.LE.AND P0, PT, R35, c[0x0][0x32c], PT ;  /* 0x0000cb0023007a0c */ /* 0x000fe20003f03270 */
[--C-:B----4-:R-:W-:Y:S02]  /*a580*/  IMAD.IADD R2, R12, 0x1, R3.reuse ;  /* 0x000000010c027824 */ /* 0x110fe400078e0203 */
[----:B------:R-:W-:-:S03]  /*a590*/  IMAD.IADD R0, R13, 0x1, R3 ;  /* 0x000000010d007824 */ /* 0x000fc600078e0203 */
[----:B------:R-:W-:-:S07]  /*a5a0*/  IMNMX R2, R14, R2, PT ;  /* 0x000000020e027217 */ /* 0x000fce0003800200 */
[----:B------:R-:W-:Y:S05]  /*a5b0*/  @!P0 BRA `(.L_x_1285) ;  /* 0x0000015000008947 */ /* 0x000fea0003800000 */
[----:B------:R-:W4:Y:S01]  /*a5c0*/  LDL R4, [R1+0x70] ;  /* 0x0000700001047983 */ /* 0x000f220000100800 */
[----:B------:R-:W-:Y:S01]  /*a5d0*/  BSSY B0, `(.L_x_1286) ;  /* 0x000000f000007945 */ /* 0x000fe20003800000 */
[----:B----4-:R-:W-:-:S04]  /*a5e0*/  IADD3 R3, -R4, R5, R3 ;  /* 0x0000000504037210 */ /* 0x010fc80007ffe103 */
        /* <DEDUP_REMOVED lines=9> */
.L_x_1287:
[----:B------:R-:W-:-:S04]  /*a680*/  MOV R4, 0x1 ;  /* 0x0000000100047802 */ /* 0x000fc80000000f00 */
[----:B------:R-:W-:-:S13]  /*a690*/  ISETP.NE.AND P0, PT, R4, c[0x0][0x32c], PT ;  /* 0x0000cb0004007a0c */ /* 0x000fda0003f05270 */
[----:B------:R-:W-:-:S05]  /*a6a0*/  @P0 IMAD.HI.U32 R4, R3, c[0x0][0x330], RZ ;  /* 0x0000cc0003040a27 */ /* 0x000fca00078e00ff */
[----:B------:R-:W-:Y:S02]  /*a6b0*/  @P0 SHF.R.U32.HI R3, RZ, c[0x0][0x334], R4 ;  /* 0x0000cd00ff030a19 */ /* 0x000fe40000011604 */
.L_x_1288:
[----:B------:R-:W-:Y:S05]  /*a6c0*/  BSYNC B0 ;  /* 0x0000000000007941 */ /* 0x000fea0003800000 */
.L_x_1286:
[----:B------:R-:W-:-:S05]  /*a6d0*/  IMAD R3, R3, c[0x0][0x32c], R15 ;  /* 0x0000cb0003037a24 */ /* 0x000fca00078e020f */
[----:B------:R-:W-:Y:S02]  /*a6e0*/  IADD3 R4, R3, c[0x0][0x32c], RZ ;  /* 0x0000cb0003047a10 */ /* 0x000fe40007ffe0ff */
[----:B------:R-:W-:Y:S02]  /*a6f0*/  IMNMX R0, R0, R3, !PT ;  /* 0x0000000300007217 */ /* 0x000fe40007800200 */
[----:B------:R-:W-:Y:S02]  /*a700*/  IMNMX R2, R2, R4, PT ;  /* 0x0000000402027217 */ /* 0x000fe40003800200 */
.L_x_1285:
[----:B------:R-:W-:Y:S02]  /*a710*/  LOP3.LUT P0, RZ, R229, 0x1, RZ, 0xc0, !PT ;  /* 0x00000001e5ff7812 */ /* 0x000fe4000780c0ff */
[----:B------:R-:W-:Y:S02]  /*a720*/  P2R R3, PR, RZ, 0x10 ;  /* 0x00000010ff037803 */ /* 0x000fe40000000000 */
        /* <DEDUP_REMOVED lines=10> */
[----:B------:R-:W-:Y:S02]  /*a7d0*/  LOP3.LUT P4, RZ, R229, 0x10, RZ, 0xc0, !PT ;  /* 0x00000010e5ff7812 */ /* 0x000fe4000788c0ff */
        /* <DEDUP_REMOVED lines=8> */
[----:B------:R-:W-:-:S04]  /*a860*/  LOP3.LUT P0, RZ, R229, 0x8, RZ, 0xc0, !PT ;  /* 0x00000008e5ff7812 */ /* 0x000fc8000780c0ff */
[----:B------:R-:W-:-:S04]  /*a870*/  ISETP.GT.AND P0, PT, R6, 0x20, !P0 ;  /* 0x000000200600780c */ /* 0x000fc80004704270 */
[----:B------:R-:W-:-:S04]  /*a880*/  ISETP.LT.OR P0, PT, R7, 0x21, P0 ;  /* 0x000000210700780c */ /* 0x000fc80000701670 */
[----:B------:R-:W-:Y:S02]  /*a890*/  FSEL R37, R38, -INF , !P0 ;  /* 0xff80000026257808 */ /* 0x000fe40004000000 */
[----:B------:R-:W-:-:S04]  /*a8a0*/  LOP3.LUT P0, RZ, R229, 0x4, RZ, 0xc0, !PT ;  /* 0x00000004e5ff7812 */ /* 0x000fc8000780c0ff */
[----:B------:R-:W-:-:S04]  /*a8b0*/  ISETP.GT.AND P0, PT, R6, 0x21, !P0 ;  /* 0x000000210600780c */ /* 0x000fc80004704270 */
[----:B------:R-:W-:-:S04]  /*a8c0*/  ISETP.LT.OR P0, PT, R7, 0x22, P0 ;  /* 0x000000220700780c */ /* 0x000fc80000701670 */
[----:B------:R-:W-:Y:S02]  /*a8d0*/  FSEL R41, R39, -INF , !P0 ;  /* 0xff80000027297808 */ /* 0x000fe40004000000 */
[----:B------:R-:W-:-:S04]  /*a8e0*/  ISETP.GT.AND P0, PT, R6, 0x1, !P4 ;  /* 0x000000010600780c */ /* 0x000fc80006704270 */
[----:B------:R-:W-:-:S04]  /*a8f0*/  ISETP.LT.OR P0, PT, R7, 0x2, P0 ;  /* 0x000000020700780c */ /* 0x000fc80000701670 */
[----:B------:R-:W-:Y:S02]  /*a900*/  FSEL R20, R59, -INF , !P0 ;  /* 0xff8000003b147808 */ /* 0x000fe40004000000 */
[----:B------:R-:W-:-:S04]  /*a910*/  ISETP.GT.AND P0, PT, R6, RZ, !P2 ;  /* 0x000000ff0600720c */ /* 0x000fc80005704270 */
        /* <DEDUP_REMOVED lines=10> */
[----:B------:R-:W-:-:S04]  /*a9c0*/  ISETP.GT.AND P0, PT, R0, RZ, !P2 ;  /* 0x000000ff0000720c */ /* 0x000fc80005704270 */
[----:B------:R-:W-:-:S04]  /*a9d0*/  ISETP.LT.OR P0, PT, R2, 0x1, P0 ;  /* 0x000000010200780c */ /* 0x000fc80000701670 */
[----:B------:R-:W-:Y:S02]  /*a9e0*/  FSEL R39, R88, -INF , !P0 ;  /* 0xff80000058277808 */ /* 0x000fe40004000000 */
[----:B------:R-:W-:Y:S02]  /*a9f0*/  ISETP.GT.AND P0, PT, R0, 0x1, !P4 ;  /* 0x000000010000780c */ /* 0x000fe40006704270 */
[----:B------:R-:W-:Y:S02]  /*aa00*/  ISETP.NE.AND P4, PT, R3, RZ, PT ;  /* 0x000000ff0300720c */ /* 0x000fe40003f85270 */
        /* <DEDUP_REMOVED lines=36> */
[----:B------:R-:W-:Y:S01]  /*ac50*/  FSEL R57, R61, -INF , !P0 ;  /* 0xff8000003d397808 */ /* 0x000fe20004000000 */
[----:B------:R-:W-:Y:S06]  /*ac60*/  BRA.DIV ~URZ, `(.L_x_1289) ;  /* 0x000133a27f007947 */ /* 0x000fec000b800000 */
[----:B------:R4:W1:Y:S02]  /*ac70*/  SHFL.IDX PT, R3, R11, 0x3, 0x1c1f ;  /* 0x007c1f000b037f89 */ /* 0x00086400000e0000 */
.L_x_1442:
[----:B------:R-:W-:Y:S01]  /*ac80*/  ISETP.LE.AND P0, PT, R35, c[0x0][0x32c], PT ;  /* 0x0000cb0023007a0c */ /* 0x000fe20003f03270 */
[--C-:B-1----:R-:W-:Y:S02]  /*ac90*/  IMAD.IADD R2, R12, 0x1, R3.reuse ;  /* 0x000000010c027824 */ /* 0x102fe400078e0203 */
[----:B------:R-:W-:-:S03]  /*aca0*/  IMAD.IADD R0, R13, 0x1, R3 ;  /* 0x000000010d007824 */ /* 0x000fc600078e0203 */
[----:B------:R-:W-:-:S07]  /*acb0*/  IMNMX R2, R14, R2, PT ;  /* 0x000000020e027217 */ /* 0x000fce0003800200 */
[----:B------:R-:W-:Y:S05]  /*acc0*/  @!P0 BRA `(.L_x_1290) ;  /* 0x0000015000008947 */ /* 0x000fea0003800000 */
[----:B------:R-:W5:Y:S01]  /*acd0*/  LDL R4, [R1+0x70] ;  /* 0x0000700001047983 */ /* 0x000f620000100800 */
[----:B------:R-:W-:Y:S01]  /*ace0*/  BSSY B0, `(.L_x_1291) ;  /* 0x000000f000007945 */ /* 0x000fe20003800000 */
[----:B-----5:R-:W-:-:S04]  /*acf0*/  IADD3 R3, -R4, R5, R3 ;  /* 0x0000000504037210 */ /* 0x020fc80007ffe103 */
        /* <DEDUP_REMOVED lines=9> */
.L_x_1292:
[----:B------:R-:W-:-:S04]  /*ad90*/  MOV R4, 0x1 ;  /* 0x0000000100047802 */ /* 0x000fc80000000f00 */
[----:B------:R-:W-:-:S13]  /*ada0*/  ISETP.NE.AND P0, PT, R4, c[0x0][0x32c], PT ;  /* 0x0000cb0004007a0c */ /* 0x000fda0003f05270 */
[----:B------:R-:W-:-:S05]  /*adb0*/  @P0 IMAD.HI.U32 R4, R3, c[0x0][0x330], RZ ;  /* 0x0000cc0003040a27 */ /* 0x000fca00078e00ff */
[----:B------:R-:W-:Y:S02]  /*adc0*/  @P0 SHF.R.U32.HI R3, RZ, c[0x0][0x334], R4 ;  /* 0x0000cd00ff030a19 */ /* 0x000fe40000011604 */
.L_x_1293:
[----:B------:R-:W-:Y:S05]  /*add0*/  BSYNC B0 ;  /* 0x0000000000007941 */ /* 0x000fea0003800000 */
.L_x_1291:
[----:B------:R-:W-:-:S05]  /*ade0*/  IMAD R3, R3, c[0x0][0x32c], R15 ;  /* 0x0000cb0003037a24 */ /* 0x000fca00078e020f */
[----:B------:R-:W-:Y:S02]  /*adf0*/  IADD3 R4, R3, c[0x0][0x32c], RZ ;  /* 0x0000cb0003047a10 */ /* 0x000fe40007ffe0ff */
[----:B------:R-:W-:Y:S02]  /*ae00*/  IMNMX R0, R0, R3, !PT ;  /* 0x0000000300007217 */ /* 0x000fe40007800200 */
[----:B------:R-:W-:Y:S02]  /*ae10*/  IMNMX R2, R2, R4, PT ;  /* 0x0000000402027217 */ /* 0x000fe40003800200 */
.L_x_1290:
[----:B------:R-:W-:Y:S02]  /*ae20*/  LOP3.LUT P0, RZ, R229, 0x1, RZ, 0xc0, !PT ;  /* 0x00000001e5ff7812 */ /* 0x000fe4000780c0ff */
[C---:B------:R-:W-:Y:S02]  /*ae30*/  ISETP.GT.AND P2, PT, R0.reuse, RZ, !P2 ;  /* 0x000000ff0000720c */ /* 0x040fe40005744270 */
[----:B------:R-:W-:Y:S02]  /*ae40*/  ISETP.GT.AND P0, PT, R0, 0x8, !P0 ;  /* 0x000000080000780c */ /* 0x000fe40004704270 */
[----:B------:R-:W-:-:S02]  /*ae50*/  ISETP.LT.OR P2, PT, R2, 0x1, P2 ;  /* 0x000000010200780c */ /* 0x000fc40001741670 */
[----:B------:R-:W-:Y:S02]  /*ae60*/  ISETP.LT.OR P0, PT, R2, 0x9, P0 ;  /* 0x000000090200780c */ /* 0x000fe40000701670 */
[----:B--234-:R-:W-:Y:S02]  /*ae70*/  FSEL R11, R90, -INF , !P2 ;  /* 0xff8000005a0b7808 */ /* 0x01cfe40005000000 */
[----:B------:R-:W-:Y:S02]  /*ae80*/  FSEL R13, R86, -INF , !P0 ;  /* 0xff800000560d7808 */ /* 0x000fe40004000000 */
[----:B------:R-:W-:Y:S02]  /*ae90*/  ISETP.GT.AND P0, PT, R0, 0x9, !P6 ;  /* 0x000000090000780c */ /* 0x000fe40007704270 */
[----:B------:R-:W-:Y:S02]  /*aea0*/  LOP3.LUT P6, RZ, R229, 0x20, RZ, 0xc0, !PT ;  /* 0x00000020e5ff7812 */ /* 0x000fe400078cc0ff */
[----:B------:R-:W-:-:S02]  /*aeb0*/  ISETP.LT.OR P0, PT, R2, 0xa, P0 ;  /* 0x0000000a0200780c */ /* 0x000fc40000701670 */
[----:B------:R-:W-:Y:S02]  /*aec0*/  FMNMX.FTZ R3, R39, R38, !PT ;  /* 0x0000002627037209 */ /* 0x000fe40007810000 */
[----:B------:R-:W-:Y:S02]  /*aed0*/  FSEL R14, R87, -INF , !P0 ;  /* 0xff800000570e7808 */ /* 0x000fe40004000000 */
[----:B------:R-:W-:Y:S02]  /*aee0*/  ISETP.GT.AND P0, PT, R0, 0x10, !P5 ;  /* 0x000000100000780c */ /* 0x000fe40006f04270 */
[----:B------:R-:W-:Y:S02]  /*aef0*/  LOP3.LUT P5, RZ, R229, 0x2, RZ, 0xc0, !PT ;  /* 0x00000002e5ff7812 */ /* 0x000fe400078ac0ff */
[----:B------:R-:W-:Y:S02]  /*af00*/  ISETP.LT.OR P0, PT, R2, 0x11, P0 ;  /* 0x000000110200780c */ /* 0x000fe40000701670 */
[----:B------:R-:W-:-:S02]  /*af10*/  FMNMX.FTZ R3, R48, R3, !PT ;  /* 0x0000000330037209 */ /* 0x000fc40007810000 */
[----:B------:R-:W-:Y:S02]  /*af20*/  FSEL R15, R82, -INF , !P0 ;  /* 0xff800000520f7808 */ /* 0x000fe40004000000 */
[----:B------:R-:W-:Y:S02]  /*af30*/  ISETP.GT.AND P0, PT, R0, 0x11, !P4 ;  /* 0x000000110000780c */ /* 0x000fe40006704270 */
[----:B------:R-:W-:Y:S02]  /*af40*/  LOP3.LUT P4, RZ, R229, 0x4, RZ, 0xc0, !PT ;  /* 0x00000004e5ff7812 */ /* 0x000fe4000788c0ff */
[----:B------:R-:W-:Y:S02]  /*af50*/  ISETP.LT.OR P0, PT, R2, 0x12, P0 ;  /* 0x000000120200780c */ /* 0x000fe40000701670 */
[----:B------:R-:W-:Y:S02]  /*af60*/  FMNMX.FTZ R3, R50, R3, !PT ;  /* 0x0000000332037209 */ /* 0x000fe40007810000 */
[----:B------:R-:W-:-:S02]  /*af70*/  FSEL R35, R83, -INF , !P0 ;  /* 0xff80000053237808 */ /* 0x000fc40004000000 */
[----:B------:R-:W-:Y:S02]  /*af80*/  ISETP.GT.AND P0, PT, R0, 0x18, !P3 ;  /* 0x000000180000780c */ /* 0x000fe40005f04270 */
[----:B------:R-:W-:Y:S02]  /*af90*/  LOP3.LUT P3, RZ, R229, 0x8, RZ, 0xc0, !PT ;  /* 0x00000008e5ff7812 */ /* 0x000fe4000786c0ff */
[----:B------:R-:W-:Y:S02]  /*afa0*/  ISETP.LT.OR P0, PT, R2, 0x19, P0 ;  /* 0x000000190200780c */ /* 0x000fe40000701670 */
[----:B------:R-:W-:Y:S02]  /*afb0*/  FMNMX.FTZ R3, R51, R3, !PT ;  /* 0x0000000333037209 */ /* 0x000fe40007810000 */
[----:B------:R-:W-:Y:S02]  /*afc0*/  FSEL R40, R78, -INF , !P0 ;  /* 0xff8000004e287808 */ /* 0x000fe40004000000 */
[----:B------:R-:W-:-:S02]  /*afd0*/  ISETP.GT.AND P0, PT, R0, 0x19, !P1 ;  /* 0x000000190000780c */ /* 0x000fc40004f04270 */
[----:B------:R-:W-:Y:S02]  /*afe0*/  LOP3.LUT P1, RZ, R229, 0x10, RZ, 0xc0, !PT ;  /* 0x00000010e5ff7812 */ /* 0x000fe4000782c0ff */
[----:B------:R-:W-:Y:S02]  /*aff0*/  ISETP.LT.OR P0, PT, R2, 0x1a, P0 ;  /* 0x0000001a0200780c */ /* 0x000fe40000701670 */
[----:B------:R-:W-:Y:S02]  /*b000*/  FMNMX.FTZ R3, R52, R3, !PT ;  /* 0x0000000334037209 */ /* 0x000fe40007810000 */
[----:B------:R-:W-:Y:S02]  /*b010*/  FSEL R42, R79, -INF , !P0 ;  /* 0xff8000004f2a7808 */ /* 0x000fe40004000000 */
[C---:B------:R-:W-:Y:S02]  /*b020*/  ISETP.GT.AND P0, PT, R0.reuse, 0x1, !P1 ;  /* 0x000000010000780c */ /* 0x040fe40004f04270 */
[----:B------:R-:W-:-:S02]  /*b030*/  ISETP.GT.AND P1, PT, R0, 0x21, !P4 ;  /* 0x000000210000780c */ /* 0x000fc40006724270 */
[C---:B------:R-:W-:Y:S02]  /*b040*/  ISETP.LT.OR P0, PT, R2.reuse, 0x2, P0 ;  /* 0x000000020200780c */ /* 0x040fe40000701670 */
[----:B------:R-:W-:Y:S02]  /*b050*/  ISETP.LT.OR P4, PT, R2, 0x22, P1 ;  /* 0x000000220200780c */ /* 0x000fe40000f81670 */
[----:B------:R-:W-:Y:S02]  /*b060*/  FSEL R12, R91, -INF , !P0 ;  /* 0xff8000005b0c7808 */ /* 0x000fe40004000000 */
[C---:B------:R-:W-:Y:S02]  /*b070*/  ISETP.GT.AND P0, PT, R0.reuse, 0x20, !P3 ;  /* 0x000000200000780c */ /* 0x040fe40005f04270 */
[----:B------:R-:W-:Y:S02]  /*b080*/  ISETP.GT.AND P3, PT, R0, 0x29, !P6 ;  /* 0x000000290000780c */ /* 0x000fe40007764270 */
[----:B------:R-:W-:-:S02]  /*b090*/  ISETP.LT.OR P0, PT, R2, 0x21, P0 ;  /* 0x000000210200780c */ /* 0x000fc40000701670 */
[----:B------:R-:W-:Y:S02]  /*b0a0*/  FMNMX.FTZ R6, R11, R12, !PT ;  /* 0x0000000c0b067209 */ /* 0x000fe40007810000 */
[----:B------:R-:W-:Y:S02]  /*b0b0*/  FSEL R46, R74, -INF , !P0 ;  /* 0xff8000004a2e7808 */ /* 0x000fe40004000000 */
[----:B------:R-:W-:Y:S02]  /*b0c0*/  ISETP.GT.AND P0, PT, R0, 0x28, !P5 ;  /* 0x000000280000780c */ /* 0x000fe40006f04270 */
[----:B------:R-:W-:Y:S02]  /*b0d0*/  FMNMX.FTZ R0, R18, R20, !PT ;  /* 0x0000001412007209 */ /* 0x000fe40007810000 */
[C---:B------:R-:W-:Y:S02]  /*b0e0*/  ISETP.LT.OR P1, PT, R2.reuse, 0x29, P0 ;  /* 0x000000290200780c */ /* 0x040fe40000721670 */
[----:B------:R-:W-:-:S02]  /*b0f0*/  ISETP.LT.OR P0, PT, R2, 0x2a, P3 ;  /* 0x0000002a0200780c */ /* 0x000fc40001f01670 */
        /* <DEDUP_REMOVED lines=23> */
[----:B------:R-:W-:-:S02]  /*b270*/  FSEL R45, R75, -INF , !P4 ;  /* 0xff8000004b2d7808 */ /* 0x000fc40006000000 */
[----:B------:R-:W-:Y:S02]  /*b280*/  FMNMX.FTZ R3, R55, R3, !PT ;  /* 0x0000000337037209 */ /* 0x000fe40007810000 */
[----:B------:R-:W-:Y:S02]  /*b290*/  FMNMX.FTZ R6, R46, R6, !PT ;  /* 0x000000062e067209 */ /* 0x000fe40007810000 */
[----:B------:R-:W-:Y:S02]  /*b2a0*/  FMNMX.FTZ R4, R31, R4, !PT ;  /* 0x000000041f047209 */ /* 0x000fe40007810000 */
[----:B------:R-:W-:Y:S02]  /*b2b0*/  FMNMX.FTZ R2, R41, R0, !PT ;  /* 0x0000000029027209 */ /* 0x000fe40007810000 */
[----:B------:R-:W-:Y:S02]  /*b2c0*/  FSEL R47, R62, -INF , !P1 ;  /* 0xff8000003e2f7808 */ /* 0x000fe40004800000 */
[----:B------:R-:W-:-:S02]  /*b2d0*/  FMNMX.FTZ R0, R56, R3, !PT ;  /* 0x0000000338007209 */ /* 0x000fc40007810000 */
[----:B------:R-:W-:Y:S02]  /*b2e0*/  FMNMX.FTZ R6, R45, R6, !PT ;  /* 0x000000062d067209 */ /* 0x000fe40007810000 */
[----:B------:R-:W-:Y:S02]  /*b2f0*/  FMNMX.FTZ R3, R34, R4, !PT ;  /* 0x0000000422037209 */ /* 0x000fe40007810000 */
[----:B------:R-:W-:Y:S02]  /*b300*/  FSEL R49, R63, -INF , !P0 ;  /* 0xff8000003f317808 */ /* 0x000fe40004000000 */
[----:B------:R-:W-:Y:S02]  /*b310*/  FMNMX.FTZ R2, R44, R2, !PT ;  /* 0x000000022c027209 */ /* 0x000fe40007810000 */
[----:B------:R-:W-:Y:S02]  /*b320*/  FMNMX.FTZ R157, R58, R0, !PT ;  /* 0x000000003a9d7209 */ /* 0x000fe40007810000 */
[----:B------:R-:W-:-:S02]  /*b330*/  FMNMX.FTZ R4, R47, R6, !PT ;  /* 0x000000062f047209 */ /* 0x000fc40007810000 */
[----:B------:R-:W-:Y:S02]  /*b340*/  FMNMX.FTZ R0, R33, R3, !PT ;  /* 0x0000000321007209 */ /* 0x000fe40007810000 */
[----:B------:R-:W-:Y:S02]  /*b350*/  FMNMX.FTZ R156, R43, R2, !PT ;  /* 0x000000022b9c7209 */ /* 0x000fe40007810000 */
[----:B------:R-:W-:Y:S02]  /*b360*/  FMNMX.FTZ R157, R57, R157, !PT ;  /* 0x0000009d399d7209 */ /* 0x000fe40007810000 */
[----:B------:R-:W-:Y:S01]  /*b370*/  FMNMX.FTZ R6, R49, R4, !PT ;  /* 0x0000000431067209 */ /* 0x000fe20007810000 */
[----:B------:R-:W-:Y:S05]  /*b380*/  BRA.DIV ~URZ, `(.L_x_1294) ;  /* 0x00012d027f007947 */ /* 0x000fea000b800000 */
[----:B------:R1:W2:Y:S02]  /*b390*/  SHFL.BFLY PT, R155, R0, 0x2, 0x1f ;  /* 0x0c401f00009b7f89 */ /* 0x0002a400000e0000 */
.L_x_1443:
[----:B--2---:R-:W-:Y:S01]  /*b3a0*/  FMNMX.FTZ R155, R0, R155, !PT ;  /* 0x0000009b009b7209 */ /* 0x004fe20007810000 */
[----:B------:R-:W-:Y:S05]  /*b3b0*/  BRA.DIV ~URZ, `(.L_x_1295) ;  /* 0x00012d327f007947 */ /* 0x000fea000b800000 */
[----:B-1----:R-:W1:Y:S04]  /*b3c0*/  SHFL.BFLY PT, R0, R156, 0x2, 0x1f ;  /* 0x0c401f009c007f89 */ /* 0x002e6800000e0000 */
[----:B------:R-:W2:Y:S04]  /*b3d0*/  SHFL.BFLY PT, R2, R157, 0x2, 0x1f ;  /* 0x0c401f009d027f89 */ /* 0x000ea800000e0000 */
[----:B------:R-:W3:Y:S01]  /*b3e0*/  SHFL.BFLY PT, R4, R6, 0x2, 0x1f ;  /* 0x0c401f0006047f89 */ /* 0x000ee200000e0000 */
[----:B-1----:R-:W-:-:S03]  /*b3f0*/  FMNMX.FTZ R156, R156, R0, !PT ;  /* 0x000000009c9c7209 */ /* 0x002fc60007810000 */
[----:B------:R-:W1:Y:S01]  /*b400*/  SHFL.BFLY PT, R0, R155, 0x1, 0x1f ;  /* 0x0c201f009b007f89 */ /* 0x000e6200000e0000 */
[----:B--2---:R-:W-:-:S03]  /*b410*/  FMNMX.FTZ R157, R157, R2, !PT ;  /* 0x000000029d9d7209 */ /* 0x004fc60007810000 */
[----:B------:R-:W2:Y:S01]  /*b420*/  SHFL.BFLY PT, R2, R156, 0x1, 0x1f ;  /* 0x0c201f009c027f89 */ /* 0x000ea200000e0000 */
[----:B---3--:R-:W-:-:S03]  /*b430*/  FMNMX.FTZ R6, R6, R4, !PT ;  /* 0x0000000406067209 */ /* 0x008fc60007810000 */
[----:B------:R-:W3:Y:S04]  /*b440*/  SHFL.BFLY PT, R3, R157, 0x1, 0x1f ;  /* 0x0c201f009d037f89 */ /* 0x000ee800000e0000 */
[----:B------:R4:W4:Y:S01]  /*b450*/  SHFL.BFLY PT, R7, R6, 0x1, 0x1f ;  /* 0x0c201f0006077f89 */ /* 0x00092200000e0000 */
[----:B-1----:R-:W-:Y:S02]  /*b460*/  FMNMX.FTZ R155, R155, R0, !PT ;  /* 0x000000009b9b7209 */ /* 0x002fe40007810000 */
[----:B--2---:R-:W-:Y:S02]  /*b470*/  FMNMX.FTZ R156, R156, R2, !PT ;  /* 0x000000029c9c7209 */ /* 0x004fe40007810000 */
[----:B---3--:R-:W-:Y:S02]  /*b480*/  FMNMX.FTZ R157, R157, R3, !PT ;  /* 0x000000039d9d7209 */ /* 0x008fe40007810000 */
.L_x_1444:
[C---:B------:R-:W-:Y:S01]  /*b490*/  FMUL.FTZ R0, R155.reuse, c[0x0][0x2d0] ;  /* 0x0000b4009b007a20 */ /* 0x040fe20000410000 */
[----:B------:R-:W-:Y:S01]  /*b4a0*/  FSETP.NEU.FTZ.AND P0, PT, R155, -INF , PT ;  /* 0xff8000009b00780b */ /* 0x000fe20003f1d000 */
[----:B------:R-:W-:Y:S01]  /*b4b0*/  FMUL.FTZ R3, R156, c[0x0][0x2d0] ;  /* 0x0000b4009c037a20 */ /* 0x000fe20000410000 */
[----:B----4-:R-:W-:Y:S01]  /*b4c0*/  FMNMX.FTZ R7, R7, R6, !PT ;  /* 0x0000000607077209 */ /* 0x010fe20007810000 */
[----:B------:R-:W-:Y:S01]  /*b4d0*/  WARPSYNC 0xffffffff ;  /* 0xffffffff00007948 */ /* 0x000fe20003800000 */
[----:B------:R-:W-:-:S02]  /*b4e0*/  FSEL R0, R0, RZ, P0 ;  /* 0x000000ff00007208 */ /* 0x000fc40000000000 */
[----:B------:R-:W-:Y:S02]  /*b4f0*/  FSETP.NEU.FTZ.AND P0, PT, R156, -INF , PT ;  /* 0xff8000009c00780b */ /* 0x000fe40003f1d000 */
[----:B------:R-:W-:Y:S01]  /*b500*/  SHF.L.U32 R217, R10, 0x1, RZ ;  /* 0x000000010ad97819 */ /* 0x000fe200000006ff */
[----:B------:R-:W-:-:S04]  /*b510*/  FFMA.FTZ R2, R16, c[0x0][0x2d0], -R0 ;  /* 0x0000b40010027a23 */ /* 0x000fc80000010800 */
[----:B------:R1:W-:Y:S02]  /*b520*/  MUFU.EX2 R65, R2 ;  /* 0x0000000200417308 */ /* 0x0003e40000000800 */
[----:B-1----:R-:W-:-:S06]  /*b530*/  FFMA.FTZ R2, R17, c[0x0][0x2d0], -R0 ;  /* 0x0000b40011027a23 */ /* 0x002fcc0000010800 */
[----:B------:R1:W2:Y:S02]  /*b540*/  MUFU.EX2 R16, R2 ;  /* 0x0000000200107308 */ /* 0x0002a40000000800 */
[----:B-1----:R-:W-:Y:S02]  /*b550*/  FFMA.FTZ R2, R19, c[0x0][0x2d0], -R0 ;  /* 0x0000b40013027a23 */ /* 0x002fe40000010800 */
[----:B--2---:R-:W-:Y:S01]  /*b560*/  FADD.FTZ R4, R65, R16 ;  /* 0x0000001041047221 */ /* 0x004fe20000010000 */
[----:B------:R-:W-:-:S03]  /*b570*/  F2FP.PACK_AB R16, R16, R65 ;  /* 0x000000411010723e */ /* 0x000fc600000000ff */
[----:B------:R1:W2:Y:S02]  /*b580*/  MUFU.EX2 R64, R2 ;  /* 0x0000000200407308 */ /* 0x0002a40000000800 */
[----:B-1----:R-:W-:Y:S02]  /*b590*/  FFMA.FTZ R2, R21, c[0x0][0x2d0], -R0 ;  /* 0x0000b40015027a23 */ /* 0x002fe40000010800 */
[----:B--2---:R-:W-:-:S04]  /*b5a0*/  FADD.FTZ R4, R64, R4 ;  /* 0x0000000440047221 */ /* 0x004fc80000010000 */
[----:B------:R1:W2:Y:S02]  /*b5b0*/  MUFU.EX2 R62, R2 ;  /* 0x00000002003e7308 */ /* 0x0002a40000000800 */
[----:B-1----:R-:W-:-:S06]  /*b5c0*/  FFMA.FTZ R2, R22, c[0x0][0x2d0], -R0 ;  /* 0x0000b40016027a23 */ /* 0x002fcc0000010800 */
[----:B------:R1:W-:Y:S02]  /*b5d0*/  MUFU.EX2 R63, R2 ;  /* 0x00000002003f7308 */ /* 0x0003e40000000800 */
[----:B-1----:R-:W-:-:S06]  /*b5e0*/  FFMA.FTZ R2, R23, c[0x0][0x2d0], -R0 ;  /* 0x0000b40017027a23 */ /* 0x002fcc0000010800 */
[----:B------:R1:W3:Y:S02]  /*b5f0*/  MUFU.EX2 R61, R2 ;  /* 0x00000002003d7308 */ /* 0x0002e40000000800 */
[----:B-1----:R-:W-:-:S06]  /*b600*/  FFMA.FTZ R2, R25, c[0x0][0x2d0], -R0 ;  /* 0x0000b40019027a23 */ /* 0x002fcc0000010800 */
[----:B------:R1:W-:Y:S02]  /*b610*/  MUFU.EX2 R68, R2 ;  /* 0x0000000200447308 */ /* 0x0003e40000000800 */
        /* <DEDUP_REMOVED lines=8> */
[----:B-1----:R-:W-:Y:S01]  /*b6a0*/  FFMA.FTZ R2, R33, c[0x0][0x2d0], -R0 ;  /* 0x0000b40021027a23 */ /* 0x002fe20000010800 */
[----:B------:R-:W-:Y:S01]  /*b6b0*/  FSEL R0, R3, RZ, P0 ;  /* 0x000000ff03007208 */ /* 0x000fe20000000000 */
[C---:B------:R-:W-:Y:S01]  /*b6c0*/  FMUL.FTZ R3, R157.reuse, c[0x0][0x2d0] ;  /* 0x0000b4009d037a20 */ /* 0x040fe20000410000 */
[----:B------:R-:W-:-:S03]  /*b6d0*/  FSETP.NEU.FTZ.AND P0, PT, R157, -INF , PT ;  /* 0xff8000009d00780b */ /* 0x000fc60003f1d000 */
[----:B------:R1:W-:Y:S02]  /*b6e0*/  MUFU.EX2 R134, R2 ;  /* 0x0000000200867308 */ /* 0x0003e40000000800 */
[----:B-1----:R-:W-:Y:S01]  /*b6f0*/  FFMA.FTZ R2, R18, c[0x0][0x2d0], -R0 ;  /* 0x0000b40012027a23 */ /* 0x002fe20000010800 */
[----:B--2---:R-:W-:-:S05]  /*b700*/  F2FP.PACK_AB R18, R62, R64 ;  /* 0x000000403e12723e */ /* 0x004fca00000000ff */
[----:B------:R1:W-:Y:S02]  /*b710*/  MUFU.EX2 R27, R2 ;  /* 0x00000002001b7308 */ /* 0x0003e40000000800 */
[----:B-1----:R-:W-:-:S06]  /*b720*/  FFMA.FTZ R2, R20, c[0x0][0x2d0], -R0 ;  /* 0x0000b40014027a23 */ /* 0x002fcc0000010800 */
[----:B------:R1:W-:Y:S02]  /*b730*/  MUFU.EX2 R17, R2 ;  /* 0x0000000200117308 */ /* 0x0003e40000000800 */
[----:B-1----:R-:W-:Y:S01]  /*b740*/  FFMA.FTZ R2, R24, c[0x0][0x2d0], -R0 ;  /* 0x0000b40018027a23 */ /* 0x002fe20000010800 */
[----:B---3--:R-:W-:-:S05]  /*b750*/  F2FP.PACK_AB R24, R61, R63 ;  /* 0x0000003f3d18723e */ /* 0x008fca00000000ff */
        /* <DEDUP_REMOVED lines=22> */
[----:B-1----:R-:W-:-:S06]  /*b8c0*/  FFMA.FTZ R2, R39, c[0x0][0x2d0], -R0 ;  /* 0x0000b40027027a23 */ /* 0x002fcc0000010800 */
[----:B------:R1:W-:Y:S02]  /*b8d0*/  MUFU.EX2 R37, R2 ;  /* 0x0000000200257308 */ /* 0x0003e40000000800 */
[----:B-1----:R-:W-:-:S06]  /*b8e0*/  FFMA.FTZ R2, R38, c[0x0][0x2d0], -R0 ;  /* 0x0000b40026027a23 */ /* 0x002fcc0000010800 */
        /* <DEDUP_REMOVED lines=20> */
[----:B------:R-:W-:-:S05]  /*ba30*/  FSEL R0, R3, RZ, P0 ;  /* 0x000000ff03007208 */ /* 0x000fca0000000000 */
[----:B------:R1:W-:Y:S01]  /*ba40*/  MUFU.EX2 R130, R2 ;  /* 0x0000000200827308 */ /* 0x0003e20000000800 */
[--C-:B------:R-:W-:Y:S02]  /*ba50*/  FFMA.FTZ R3, R15, c[0x0][0x2d0], -R0.reuse ;  /* 0x0000b4000f037a23 */ /* 0x100fe40000010800 */
[--C-:B------:R-:W-:Y:S02]  /*ba60*/  FFMA.FTZ R6, R42, c[0x0][0x2d0], -R0.reuse ;  /* 0x0000b4002a067a23 */ /* 0x100fe40000010800 */
[--C-:B------:R-:W-:Y:S02]  /*ba70*/  FFMA.FTZ R15, R47, c[0x0][0x2d0], -R0.reuse ;  /* 0x0000b4002f0f7a23 */ /* 0x100fe40000010800 */
[----:B------:R-:W-:-:S04]  /*ba80*/  FFMA.FTZ R21, R49, c[0x0][0x2d0], -R0 ;  /* 0x0000b40031157a23 */ /* 0x000fc80000010800 */
[----:B------:R-:W-:Y:S01]  /*ba90*/  MUFU.EX2 R131, R21 ;  /* 0x0000001500837308 */ /* 0x000fe20000000800 */
[--C-:B-1----:R-:W-:Y:S02]  /*baa0*/  FFMA.FTZ R2, R11, c[0x0][0x2d0], -R0.reuse ;  /* 0x0000b4000b027a23 */ /* 0x102fe40000010800 */
[----:B------:R-:W-:-:S05]  /*bab0*/  FFMA.FTZ R11, R46, c[0x0][0x2d0], -R0 ;  /* 0x0000b4002e0b7a23 */ /* 0x000fca0000010800 */
[----:B------:R1:W-:Y:S08]  /*bac0*/  MUFU.EX2 R43, R2 ;  /* 0x00000002002b7308 */ /* 0x0003f00000000800 */
[----:B------:R-:W-:Y:S01]  /*bad0*/  MUFU.EX2 R29, R11 ;  /* 0x0000000b001d7308 */ /* 0x000fe20000000800 */
[----:B-1----:R-:W-:Y:S01]  /*bae0*/  FFMA.FTZ R2, R12, c[0x0][0x2d0], -R0 ;  /* 0x0000b4000c027a23 */ /* 0x002fe20000010800 */
[----:B--2---:R-:W-:-:S06]  /*baf0*/  F2FP.PACK_AB R12, R34, R37 ;  /* 0x00000025220c723e */ /* 0x004fcc00000000ff */
[----:B------:R1:W2:Y:S02]  /*bb00*/  MUFU.EX2 R41, R2 ;  /* 0x0000000200297308 */ /* 0x0002a40000000800 */
[--C-:B-1----:R-:W-:Y:S02]  /*bb10*/  FFMA.FTZ R2, R13, c[0x0][0x2d0], -R0.reuse ;  /* 0x0000b4000d027a23 */ /* 0x102fe40000010800 */
[----:B------:R-:W-:-:S04]  /*bb20*/  FFMA.FTZ R13, R45, c[0x0][0x2d0], -R0 ;  /* 0x0000b4002d0d7a23 */ /* 0x000fc80000010800 */
[----:B------:R1:W-:Y:S08]  /*bb30*/  MUFU.EX2 R39, R2 ;  /* 0x0000000200277308 */ /* 0x0003f00000000800 */
[----:B------:R2:W-:Y:S01]  /*bb40*/  MUFU.EX2 R129, R13 ;  /* 0x0000000d00817308 */ /* 0x0005e20000000800 */
[----:B-1----:R-:W-:Y:S01]  /*bb50*/  FFMA.FTZ R2, R14, c[0x0][0x2d0], -R0 ;  /* 0x0000b4000e027a23 */ /* 0x002fe20000010800 */
[----:B---3--:R-:W-:-:S06]  /*bb60*/  F2FP.PACK_AB R14, R33, R36 ;  /* 0x00000024210e723e */ /* 0x008fcc00000000ff */
[----:B------:R1:W-:Y:S01]  /*bb70*/  MUFU.EX2 R38, R2 ;  /* 0x0000000200267308 */ /* 0x0003e20000000800 */
[----:B--2---:R-:W-:Y:S01]  /*bb80*/  F2FP.PACK_AB R13, R41, R43 ;  /* 0x0000002b290d723e */ /* 0x004fe200000000ff */
[----:B-1----:R-:W-:-:S06]  /*bb90*/  FFMA.FTZ R2, R35, c[0x0][0x2d0], -R0 ;  /* 0x0000b40023027a23 */ /* 0x002fcc0000010800 */
[----:B------:R1:W-:Y:S08]  /*bba0*/  MUFU.EX2 R35, R3 ;  /* 0x0000000300237308 */ /* 0x0003f00000000800 */
[----:B------:R2:W3:Y:S01]  /*bbb0*/  MUFU.EX2 R31, R2 ;  /* 0x00000002001f7308 */ /* 0x0004e20000000800 */
[----:B-1----:R-:W-:-:S07]  /*bbc0*/  FFMA.FTZ R3, R40, c[0x0][0x2d0], -R0 ;  /* 0x0000b40028037a23 */ /* 0x002fce0000010800 */
[----:B------:R1:W4:Y:S01]  /*bbd0*/  MUFU.EX2 R30, R3 ;  /* 0x00000003001e7308 */ /* 0x0003220000000800 */
[----:B--2---:R-:W-:Y:S01]  /*bbe0*/  FADD.FTZ R2, R62, R4 ;  /* 0x000000043e027221 */ /* 0x004fe20000010000 */
[----:B---3--:R-:W-:Y:S01]  /*bbf0*/  F2FP.PACK_AB R21, R31, R35 ;  /* 0x000000231f15723e */ /* 0x008fe200000000ff */
[----:B------:R-:W-:Y:S01]  /*bc00*/  FADD.FTZ R4, R27, R17 ;  /* 0x000000111b047221 */ /* 0x000fe20000010000 */
[----:B------:R-:W-:Y:S01]  /*bc10*/  F2FP.PACK_AB R17, R17, R27 ;  /* 0x0000001b1111723e */ /* 0x000fe200000000ff */
[----:B------:R-:W-:Y:S01]  /*bc20*/  FADD.FTZ R0, R63, R2 ;  /* 0x000000023f007221 */ /* 0x000fe20000010000 */
[----:B------:R-:W-:Y:S01]  /*bc30*/  F2FP.PACK_AB R27, R59, R60 ;  /* 0x0000003c3b1b723e */ /* 0x000fe200000000ff */
[----:B------:R-:W-:Y:S02]  /*bc40*/  FADD.FTZ R2, R23, R4 ;  /* 0x0000000417027221 */ /* 0x000fe40000010000 */
[----:B------:R-:W-:Y:S02]  /*bc50*/  FADD.FTZ R0, R61, R0 ;  /* 0x000000003d007221 */ /* 0x000fe40000010000 */
[C---:B------:R-:W-:Y:S01]  /*bc60*/  FADD.FTZ R2, R19.reuse, R2 ;  /* 0x0000000213027221 */ /* 0x040fe20000010000 */
[----:B------:R-:W-:Y:S01]  /*bc70*/  F2FP.PACK_AB R19, R19, R23 ;  /* 0x000000171313723e */ /* 0x000fe200000000ff */
[----:B-1----:R-:W-:Y:S01]  /*bc80*/  FADD.FTZ R3, R37, R34 ;  /* 0x0000002225037221 */ /* 0x002fe20000010000 */
[----:B------:R1:W2:Y:S01]  /*bc90*/  MUFU.EX2 R23, R6 ;  /* 0x0000000600177308 */ /* 0x0002a20000000800 */
[----:B------:R-:W-:-:S02]  /*bca0*/  FADD.FTZ R2, R26, R2 ;  /* 0x000000021a027221 */ /* 0x000fc40000010000 */
[----:B------:R-:W-:Y:S02]  /*bcb0*/  FADD.FTZ R3, R36, R3 ;  /* 0x0000000324037221 */ /* 0x000fe40000010000 */
[----:B------:R-:W-:Y:S02]  /*bcc0*/  FADD.FTZ R0, R68, R0 ;  /* 0x0000000044007221 */ /* 0x000fe40000010000 */
[C---:B------:R-:W-:Y:S01]  /*bcd0*/  FADD.FTZ R2, R25.reuse, R2 ;  /* 0x0000000219027221 */ /* 0x040fe20000010000 */
[----:B------:R-:W-:Y:S01]  /*bce0*/  F2FP.PACK_AB R25, R25, R26 ;  /* 0x0000001a1919723e */ /* 0x000fe200000000ff */
[----:B------:R-:W-:Y:S01]  /*bcf0*/  FADD.FTZ R3, R33, R3 ;  /* 0x0000000321037221 */ /* 0x000fe20000010000 */
[C---:B------:R-:W-:Y:S01]  /*bd00*/  F2FP.PACK_AB R26, R67.reuse, R68 ;  /* 0x00000044431a723e */ /* 0x040fe200000000ff */
[----:B-1----:R-:W-:Y:S02]  /*bd10*/  FADD.FTZ R6, R67, R0 ;  /* 0x0000000043067221 */ /* 0x002fe40000010000 */
[----:B------:R-:W-:-:S02]  /*bd20*/  FADD.FTZ R0, R60, R2 ;  /* 0x000000023c007221 */ /* 0x000fc40000010000 */
[----:B------:R-:W-:Y:S02]  /*bd30*/  FADD.FTZ R2, R32, R3 ;  /* 0x0000000320027221 */ /* 0x000fe40000010000 */
[----:B------:R-:W-:Y:S02]  /*bd40*/  FADD.FTZ R3, R43, R41 ;  /* 0x000000292b037221 */ /* 0x000fe40000010000 */
[----:B------:R-:W-:Y:S02]  /*bd50*/  FADD.FTZ R4, R59, R0 ;  /* 0x000000003b047221 */ /* 0x000fe40000010000 */
[----:B------:R-:W-:Y:S02]  /*bd60*/  FADD.FTZ R3, R39, R3 ;  /* 0x0000000327037221 */ /* 0x000fe40000010000 */
[C---:B------:R-:W-:Y:S01]  /*bd70*/  FADD.FTZ R0, R20.reuse, R2 ;  /* 0x0000000214007221 */ /* 0x040fe20000010000 */
[----:B------:R-:W-:Y:S01]  /*bd80*/  F2FP.PACK_AB R20, R20, R32 ;  /* 0x000000201414723e */ /* 0x000fe200000000ff */
[----:B------:R-:W-:-:S02]  /*bd90*/  FADD.FTZ R3, R38, R3 ;  /* 0x0000000326037221 */ /* 0x000fc40000010000 */
[----:B------:R-:W-:Y:S02]  /*bda0*/  FADD.FTZ R0, R28, R0 ;  /* 0x000000001c007221 */ /* 0x000fe40000010000 */
[----:B------:R-:W-:Y:S02]  /*bdb0*/  FADD.FTZ R3, R35, R3 ;  /* 0x0000000323037221 */ /* 0x000fe40000010000 */
[C---:B------:R-:W-:Y:S01]  /*bdc0*/  FADD.FTZ R11, R22.reuse, R0 ;  /* 0x00000000160b7221 */ /* 0x040fe20000010000 */
[----:B------:R-:W-:Y:S01]  /*bdd0*/  F2FP.PACK_AB R22, R22, R28 ;  /* 0x0000001c1616723e */ /* 0x000fe200000000ff */
[----:B------:R-:W-:Y:S01]  /*bde0*/  FADD.FTZ R0, R70, R6 ;  /* 0x0000000646007221 */ /* 0x000fe20000010000 */
[----:B------:R1:W3:Y:S01]  /*bdf0*/  MUFU.EX2 R28, R15 ;  /* 0x0000000f001c7308 */ /* 0x0002e20000000800 */
[----:B------:R-:W-:Y:S02]  /*be00*/  FADD.FTZ R2, R66, R4 ;  /* 0x0000000442027221 */ /* 0x000fe40000010000 */
[----:B------:R-:W-:-:S02]  /*be10*/  FADD.FTZ R3, R31, R3 ;  /* 0x000000031f037221 */ /* 0x000fc40000010000 */
[C---:B------:R-:W-:Y:S01]  /*be20*/  FADD.FTZ R4, R132.reuse, R0 ;  /* 0x0000000084047221 */ /* 0x040fe20000010000 */
[----:B------:R-:W-:Y:S01]  /*be30*/  F2FP.PACK_AB R132, R132, R70 ;  /* 0x000000468484723e */ /* 0x000fe200000000ff */
[C---:B------:R-:W-:Y:S01]  /*be40*/  FADD.FTZ R6, R133.reuse, R2 ;  /* 0x0000000285067221 */ /* 0x040fe20000010000 */
[----:B------:R-:W-:Y:S01]  /*be50*/  F2FP.PACK_AB R133, R133, R66 ;  /* 0x000000428585723e */ /* 0x000fe200000000ff */
[----:B----4-:R-:W-:Y:S02]  /*be60*/  FADD.FTZ R2, R30, R3 ;  /* 0x000000031e027221 */ /* 0x010fe40000010000 */
[----:B------:R-:W-:Y:S02]  /*be70*/  FADD.FTZ R0, R48, R11 ;  /* 0x0000000b30007221 */ /* 0x000fe40000010000 */
[----:B------:R-:W-:Y:S02]  /*be80*/  FADD.FTZ R3, R71, R4 ;  /* 0x0000000447037221 */ /* 0x000fe40000010000 */
[----:B--2---:R-:W-:Y:S01]  /*be90*/  FADD.FTZ R4, R23, R2 ;  /* 0x0000000217047221 */ /* 0x004fe20000010000 */
[----:B-1----:R-:W-:Y:S01]  /*bea0*/  F2FP.PACK_AB R15, R38, R39 ;  /* 0x00000027260f723e */ /* 0x002fe200000000ff */
[C---:B------:R-:W-:Y:S01]  /*beb0*/  FADD.FTZ R2, R128.reuse, R0 ;  /* 0x0000000080027221 */ /* 0x040fe20000010000 */
[----:B------:R-:W-:Y:S01]  /*bec0*/  F2FP.PACK_AB R128, R128, R48 ;  /* 0x000000308080723e */ /* 0x000fe200000000ff */
[----:B------:R-:W-:Y:S01]  /*bed0*/  FADD.FTZ R0, R69, R6 ;  /* 0x0000000645007221 */ /* 0x000fe20000010000 */
[----:B------:R-:W-:Y:S01]  /*bee0*/  F2FP.PACK_AB R23, R23, R30 ;  /* 0x0000001e1717723e */ /* 0x000fe200000000ff */
[----:B------:R-:W-:-:S02]  /*bef0*/  FADD.FTZ R4, R29, R4 ;  /* 0x000000041d047221 */ /* 0x000fc40000010000 */
[C---:B------:R-:W-:Y:S01]  /*bf00*/  FADD.FTZ R0, R135.reuse, R0 ;  /* 0x0000000087007221 */ /* 0x040fe20000010000 */
[----:B------:R-:W-:Y:S01]  /*bf10*/  F2FP.PACK_AB R135, R135, R69 ;  /* 0x000000458787723e */ /* 0x000fe200000000ff */
[----:B------:R-:W-:Y:S02]  /*bf20*/  FADD.FTZ R2, R44, R2 ;  /* 0x000000022c027221 */ /* 0x000fe40000010000 */
[C---:B------:R-:W-:Y:S01]  /*bf30*/  FADD.FTZ R4, R129.reuse, R4 ;  /* 0x0000000481047221 */ /* 0x040fe20000010000 */
[----:B------:R1:W-:Y:S01]  /*bf40*/  STL [R1+0x78], R0 ;  /* 0x0000780001007387 */ /* 0x0003e20000100800 */
[C---:B------:R-:W-:Y:S01]  /*bf50*/  FADD.FTZ R3, R134.reuse, R3 ;  /* 0x0000000386037221 */ /* 0x040fe20000010000 */
[----:B------:R-:W-:Y:S01]  /*bf60*/  F2FP.PACK_AB R134, R134, R71 ;  /* 0x000000478686723e */ /* 0x000fe200000000ff */
[----:B---3--:R-:W-:Y:S01]  /*bf70*/  FADD.FTZ R4, R28, R4 ;  /* 0x000000041c047221 */ /* 0x008fe20000010000 */
[----:B------:R-:W-:Y:S02]  /*bf80*/  F2FP.PACK_AB R129, R129, R29 ;  /* 0x0000001d8181723e */ /* 0x000fe400000000ff */
[----:B------:R-:W-:Y:S01]  /*bf90*/  STL [R1+0x74], R3 ;  /* 0x0000740301007387 */ /* 0x000fe20000100800 */
[C---:B-1----:R-:W-:Y:S01]  /*bfa0*/  FADD.FTZ R0, R130.reuse, R2 ;  /* 0x0000000282007221 */ /* 0x042fe20000010000 */
[----:B------:R-:W-:-:S04]  /*bfb0*/  F2FP.PACK_AB R130, R130, R44 ;  /* 0x0000002c8282723e */ /* 0x000fc800000000ff */
[----:B------:R1:W-:Y:S02]  /*bfc0*/  STL [R1+0x88], R0 ;  /* 0x0000880001007387 */ /* 0x0003e40000100800 */
[C---:B-1----:R-:W-:Y:S01]  /*bfd0*/  FADD.FTZ R0, R131.reuse, R4 ;  /* 0x0000000483007221 */ /* 0x042fe20000010000 */
[----:B------:R-:W-:-:S04]  /*bfe0*/  F2FP.PACK_AB R131, R131, R28 ;  /* 0x0000001c8383723e */ /* 0x000fc800000000ff */
[----:B------:R1:W-:Y:S03]  /*bff0*/  STL [R1+0x84], R0 ;  /* 0x0000840001007387 */ /* 0x0003e60000100800 */
[----:B------:R-:W2:Y:S04]  /*c000*/  LDL R3, [R1+0x4] ;  /* 0x0000040001037983 */ /* 0x000ea80000100800 */
[----:B------:R-:W3:Y:S04]  /*c010*/  LDL R6, [R1+0x64] ;  /* 0x0000640001067983 */ /* 0x000ee80000100800 */
[----:B------:R-:W3:Y:S01]  /*c020*/  LDL R4, [R1+0x58] ;  /* 0x0000580001047983 */ /* 0x000ee20000100800 */
[--C-:B------:R-:W-:Y:S01]  /*c030*/  IMAD R220, R8, 0x2, R217.reuse ;  /* 0x0000000208dc7824 */ /* 0x100fe200078e02d9 */
[----:B------:R-:W-:Y:S01]  /*c040*/  LOP3.LUT R229, R229, 0xfffffbff, RZ, 0xc0, !PT ;  /* 0xfffffbffe5e57812 */ /* 0x000fe200078ec0ff */
[----:B------:R-:W-:Y:S01]  /*c050*/  IMAD R218, R9, 0x2, R217 ;  /* 0x0000000209da7824 */ /* 0x000fe200078e02d9 */
[----:B------:R-:W4:Y:S01]  /*c060*/  LDSM.16.MT88.4 R28, [R217+0x2080] ;  /* 0x00208000d91c783b */ /* 0x000f220000004200 */
[----:B------:R-:W-:Y:S01]  /*c070*/  IMAD.MOV.U32 R152, RZ, RZ, 0x1 ;  /* 0x00000001ff987424 */ /* 0x000fe200078e00ff */
[----:B------:R-:W-:Y:S01]  /*c080*/  IADD3 R230, R230, -0x2, RZ ;  /* 0xfffffffee6e67810 */ /* 0x000fe20007ffe0ff */
[----:B------:R-:W-:Y:S01]  /*c090*/  IMAD R219, R8, 0x2, R218 ;  /* 0x0000000208db7824 */ /* 0x000fe200078e02da */
[----:B------:R-:W5:Y:S02]  /*c0a0*/  LDSM.16.MT88.4 R52, [R217+0x3880] ;  /* 0x00388000d934783b */ /* 0x000f640000004200 */
[----:B------:R-:W-:-:S02]  /*c0b0*/  ISETP.NE.AND P0, PT, R152, c[0x0][0x2c4], PT ;  /* 0x0000b10098007a0c */ /* 0x000fc40003f05270 */
[----:B------:R-:W1:Y:S04]  /*c0c0*/  LDSM.16.MT88.4 R68, [R220+0x3880] ;  /* 0x00388000dc44783b */ /* 0x000e680000004200 */
[----:B------:R-:W-:Y:S04]  /*c0d0*/  LDSM.16.MT88.4 R48, [R218+0x2080] ;  /* 0x00208000da30783b */ /* 0x000fe80000004200 */
[----:B------:R-:W-:Y:S03]  /*c0e0*/  LDSM.16.MT88.4 R56, [R220+0x4080] ;  /* 0x00408000dc38783b */ /* 0x000fe60000004200 */
[----:B------:R-:W-:Y:S01]  /*c0f0*/  @P0 LOP3.LUT R229, R229, 0x400, RZ, 0xfc, !PT ;  /* 0x00000400e5e50812 */ /* 0x000fe200078efcff */
[----:B------:R-:W-:Y:S03]  /*c100*/  LDSM.16.MT88.4 R44, [R220+0x2080] ;  /* 0x00208000dc2c783b */ /* 0x000fe60000004200 */
[----:B------:R-:W-:Y:S01]  /*c110*/  LOP3.LUT R229, R229, 0xfffffdff, RZ, 0xc0, !PT ;  /* 0xfffffdffe5e57812 */ /* 0x000fe200078ec0ff */
[----:B------:R-:W-:Y:S04]  /*c120*/  LDSM.16.MT88.4 R32, [R217+0x2880] ;  /* 0x00288000d920783b */ /* 0x000fe80000004200 */
[----:B------:R-:W-:Y:S04]  /*c130*/  LDSM.16.MT88.4 R40, [R218+0x3880] ;  /* 0x00388000da28783b */ /* 0x000fe80000004200 */
[----:B------:R-:W-:Y:S04]  /*c140*/  LDSM.16.MT88.4 R36, [R218+0x2880] ;  /* 0x00288000da24783b */ /* 0x000fe80000004200 */
[----:B------:R-:W-:Y:S01]  /*c150*/  LDSM.16.MT88.4 R64, [R220+0x2880] ;  /* 0x00288000dc40783b */ /* 0x000fe20000004200 */
[-C--:B----4-:R-:W-:Y:S03]  /*c160*/  HMMA.16816.F32 R136, R16, R28.reuse, RZ ;  /* 0x0000001c1088723c */ /* 0x090fe600000018ff */
[----:B------:R-:W-:Y:S04]  /*c170*/  LDSM.16.MT88.4 R60, [R218+0x4080] ;  /* 0x00408000da3c783b */ /* 0x000fe80000004200 */
[----:B------:R-:W-:Y:S01]  /*c180*/  LDSM.16.MT88.4 R8, [R219+0x3880] ;  /* 0x00388000db08783b */ /* 0x000fe20000004200 */
[C---:B------:R-:W-:Y:S03]  /*c190*/  HMMA.16816.F32 R124, R12.reuse, R28, RZ ;  /* 0x0000001c0c7c723c */ /* 0x040fe600000018ff */
[----:B------:R-:W-:Y:S04]  /*c1a0*/  LDSM.16.MT88.4 R164, [R217+0x3080] ;  /* 0x00308000d9a4783b */ /* 0x000fe80000004200 */
[----:B------:R-:W-:Y:S01]  /*c1b0*/  LDSM.16.MT88.4 R160, [R218+0x3080] ;  /* 0x00308000daa0783b */ /* 0x000fe20000004200 */
[-C--:B------:R-:W-:Y:S03]  /*c1c0*/  HMMA.16816.F32 R120, R12, R30.reuse, RZ ;  /* 0x0000001e0c78723c */ /* 0x080fe600000018ff */
[----:B------:R-:W-:Y:S05]  /*c1d0*/  LDSM.16.MT88.4 R148, [R220+0x3080] ;  /* 0x00308000dc94783b */ /* 0x000fea0000004200 */
[C---:B------:R-:W-:Y:S01]  /*c1e0*/  HMMA.16816.F32 R116, R16.reuse, R30, RZ ;  /* 0x0000001e1074723c */ /* 0x040fe200000018ff */
[----:B------:R-:W4:Y:S07]  /*c1f0*/  LDSM.16.MT88.4 R28, [R217+0x4080] ;  /* 0x00408000d91c783b */ /* 0x000f2e0000004200 */
[-C--:B-----5:R-:W-:Y:S08]  /*c200*/  HMMA.16816.F32 R112, R16, R52.reuse, RZ ;  /* 0x000000341070723c */ /* 0x0a0ff000000018ff */
[C---:B------:R-:W-:Y:S08]  /*c210*/  HMMA.16816.F32 R108, R12.reuse, R52, RZ ;  /* 0x000000340c6c723c */ /* 0x040ff000000018ff */
[-C--:B------:R-:W-:Y:S08]  /*c220*/  HMMA.16816.F32 R104, R12, R54.reuse, RZ ;  /* 0x000000360c68723c */ /* 0x080ff000000018ff */
[----:B------:R-:W-:Y:S08]  /*c230*/  HMMA.16816.F32 R96, R16, R54, RZ ;  /* 0x000000361060723c */ /* 0x000ff000000018ff */
[----:B-1----:R-:W-:Y:S08]  /*c240*/  HMMA.16816.F32 R52, R12, R68, RZ ;  /* 0x000000440c34723c */ /* 0x002ff000000018ff */
[-C--:B----4-:R-:W-:Y:S08]  /*c250*/  HMMA.16816.F32 R192, R24, R28.reuse, R112 ;  /* 0x0000001c18c0723c */ /* 0x090ff00000001870 */
[C---:B------:R-:W-:Y:S08]  /*c260*/  HMMA.16816.F32 R184, R20.reuse, R28, R108 ;  /* 0x0000001c14b8723c */ /* 0x040ff0000000186c */
[-C--:B------:R-:W-:Y:S08]  /*c270*/  HMMA.16816.F32 R168, R20, R30.reuse, R104 ;  /* 0x0000001e14a8723c */ /* 0x080ff00000001868 */
[----:B------:R-:W-:Y:S08]  /*c280*/  HMMA.16816.F32 R140, R24, R30, R96 ;  /* 0x0000001e188c723c */ /* 0x000ff00000001860 */
[----:B------:R-:W-:Y:S08]  /*c290*/  HMMA.16816.F32 R28, R12, R50, RZ ;  /* 0x000000320c1c723c */ /* 0x000ff000000018ff */
[----:B------:R-:W-:Y:S08]  /*c2a0*/  HMMA.16816.F32 R244, R20, R56, R52 ;  /* 0x0000003814f4723c */ /* 0x000ff00000001834 */
[-C--:B------:R-:W-:Y:S08]  /*c2b0*/  HMMA.16816.F32 R88, R16, R44.reuse, RZ ;  /* 0x0000002c1058723c */ /* 0x080ff000000018ff */
[----:B------:R-:W-:Y:S08]  /*c2c0*/  HMMA.16816.F32 R84, R12, R44, RZ ;  /* 0x0000002c0c54723c */ /* 0x000ff000000018ff */
[-C--:B------:R-:W-:Y:S08]  /*c2d0*/  HMMA.16816.F32 R136, R24, R32.reuse, R136 ;  /* 0x000000201888723c */ /* 0x080ff00000001888 */
[C---:B------:R-:W-:Y:S08]  /*c2e0*/  HMMA.16816.F32 R124, R20.reuse, R32, R124 ;  /* 0x00000020147c723c */ /* 0x040ff0000000187c */
[-C--:B------:R-:W-:Y:S08]  /*c2f0*/  HMMA.16816.F32 R120, R20, R34.reuse, R120 ;  /* 0x000000221478723c */ /* 0x080ff00000001878 */
[----:B------:R-:W-:Y:S08]  /*c300*/  HMMA.16816.F32 R116, R24, R34, R116 ;  /* 0x000000221874723c */ /* 0x000ff00000001874 */
[----:B------:R-:W-:Y:S08]  /*c310*/  HMMA.16816.F32 R52, R12, R46, RZ ;  /* 0x0000002e0c34723c */ /* 0x000ff000000018ff */
[-C--:B------:R-:W-:Y:S08]  /*c320*/  HMMA.16816.F32 R80, R16, R40.reuse, RZ ;  /* 0x000000281050723c */ /* 0x080ff000000018ff */
[----:B------:R-:W-:Y:S08]  /*c330*/  HMMA.16816.F32 R76, R12, R40, RZ ;  /* 0x000000280c4c723c */ /* 0x000ff000000018ff */
[----:B------:R-:W-:Y:S08]  /*c340*/  HMMA.16816.F32 R44, R16, R46, RZ ;  /* 0x0000002e102c723c */ /* 0x000ff000000018ff */
[----:B------:R-:W-:Y:S08]  /*c350*/  HMMA.16816.F32 R32, R12, R42, RZ ;  /* 0x0000002a0c20723c */ /* 0x000ff000000018ff */
[----:B------:R-:W-:Y:S01]  /*c360*/  HMMA.16816.F32 R188, R20, R38, R28 ;  /* 0x0000002614bc723c */ /* 0x000fe2000000181c */
[----:B------:R-:W1:Y:S07]  /*c370*/  LDSM.16.MT88.4 R28, [R219+0x2080] ;  /* 0x00208000db1c783b */ /* 0x000e6e0000004200 */
[C---:B------:R-:W-:Y:S08]  /*c380*/  HMMA.16816.F32 R40, R16.reuse, R42, RZ ;  /* 0x0000002a1028723c */ /* 0x040ff000000018ff */
[-C--:B------:R-:W-:Y:S08]  /*c390*/  HMMA.16816.F32 R100, R16, R48.reuse, RZ ;  /* 0x000000301064723c */ /* 0x080ff000000018ff */
[----:B------:R-:W-:Y:S08]  /*c3a0*/  HMMA.16816.F32 R92, R12, R48, RZ ;  /* 0x000000300c5c723c */ /* 0x000ff000000018ff */
[----:B------:R-:W-:Y:S08]  /*c3b0*/  HMMA.16816.F32 R48, R16, R50, RZ ;  /* 0x000000321030723c */ /* 0x000ff000000018ff */
[----:B------:R-:W-:Y:S01]  /*c3c0*/  HMMA.16816.F32 R96, R24, R66, R44 ;  /* 0x000000421860723c */ /* 0x000fe2000000182c */
[----:B------:R-:W4:Y:S01]  /*c3d0*/  LDSM.16.MT88.4 R44, [R219+0x2880] ;  /* 0x00288000db2c783b */ /* 0x000f220000004200 */
[----:B--2---:R-:W-:-:S04]  /*c3e0*/  IMAD.SHL.U32 R3, R3, 0x80, RZ ;  /* 0x0000008003037824 */ /* 0x004fc800078e00ff */
[----:B------:R-:W-:Y:S02]  /*c3f0*/  @P0 IMAD.HI.U32 R2, R3, c[0x0][0x2c8], RZ ;  /* 0x0000b20003020a27 */ /* 0x000fe400078e00ff */
[----:B------:R-:W-:Y:S01]  /*c400*/  HMMA.16816.F32 R104, R24, R62, R40 ;  /* 0x0000003e1868723c */ /* 0x000fe20000001828 */
[----:B------:R-:W2:Y:S01]  /*c410*/  LDSM.16.MT88.4 R40, [R219+0x4080] ;  /* 0x00408000db28783b */ /* 0x000ea20000004200 */
[----:B------:R-:W-:Y:S01]  /*c420*/  IMAD.MOV.U32 R0, RZ, RZ, R3 ;  /* 0x000000ffff007224 */ /* 0x000fe200078e0003 */
[----:B------:R-:W-:Y:S02]  /*c430*/  @P0 SHF.R.U32.HI R0, RZ, c[0x0][0x2cc], R2 ;  /* 0x0000b300ff000a19 */ /* 0x000fe40000011602 */
[----:B------:R-:W-:Y:S02]  /*c440*/  ISETP.LE.AND P0, PT, R152, c[0x0][0x32c], PT ;  /* 0x0000cb0098007a0c */ /* 0x000fe40003f03270 */
[----:B---3--:R-:W-:Y:S01]  /*c450*/  IADD3 R0, -R4, R6, R0 ;  /* 0x0000000604007210 */ /* 0x008fe20007ffe100 */
[----:B------:R-:W-:Y:S03]  /*c460*/  HMMA.16816.F32 R196, R20, R36, R92 ;  /* 0x0000002414c4723c */ /* 0x000fe6000000185c */
[----:B------:R-:W-:-:S05]  /*c470*/  IADD3 R4, R0, c[0x0][0x328], RZ ;  /* 0x0000ca0000047a10 */ /* 0x000fca0007ffe0ff */
[----:B------:R-:W-:Y:S01]  /*c480*/  HMMA.16816.F32 R200, R24, R36, R100 ;  /* 0x0000002418c8723c */ /* 0x000fe20000001864 */
[----:B------:R-:W-:Y:S01]  /*c490*/  LDSM.16.MT88.4 R100, [R218+0x4880] ;  /* 0x00488000da64783b */ /* 0x000fe20000004200 */
[----:B------:R-:W-:-:S06]  /*c4a0*/  @P0 LOP3.LUT R229, R229, 0x200, RZ, 0xfc, !PT ;  /* 0x00000200e5e50812 */ /* 0x000fcc00078efcff */
[----:B------:R-:W-:Y:S08]  /*c4b0*/  HMMA.16816.F32 R92, R24, R38, R48 ;  /* 0x00000026185c723c */ /* 0x000ff00000001830 */
[----:B------:R-:W-:Y:S08]  /*c4c0*/  HMMA.16816.F32 R108, R20, R62, R32 ;  /* 0x0000003e146c723c */ /* 0x000ff00000001820 */
[----:B------:R-:W-:Y:S08]  /*c4d0*/  HMMA.16816.F32 R36, R12, R70, RZ ;  /* 0x000000460c24723c */ /* 0x000ff000000018ff */
[----:B------:R-:W-:Y:S08]  /*c4e0*/  HMMA.16816.F32 R72, R16, R68, RZ ;  /* 0x000000441048723c */ /* 0x000ff000000018ff */
[-C--:B------:R-:W-:Y:S08]  /*c4f0*/  HMMA.16816.F32 R208, R24, R64.reuse, R88 ;  /* 0x0000004018d0723c */ /* 0x080ff00000001858 */
[----:B------:R-:W-:Y:S01]  /*c500*/  HMMA.16816.F32 R204, R20, R64, R84 ;  /* 0x0000004014cc723c */ /* 0x000fe20000001854 */
[----:B------:R-:W3:Y:S07]  /*c510*/  LDSM.16.MT88.4 R84, [R217+0x4880] ;  /* 0x00488000d954783b */ /* 0x000eee0000004200 */
[-C--:B------:R-:W-:Y:S08]  /*c520*/  HMMA.16816.F32 R232, R24, R60.reuse, R80 ;  /* 0x0000003c18e8723c */ /* 0x080ff00000001850 */
[C---:B------:R-:W-:Y:S08]  /*c530*/  HMMA.16816.F32 R212, R20.reuse, R60, R76 ;  /* 0x0000003c14d4723c */ /* 0x040ff0000000184c */
[----:B------:R-:W-:Y:S08]  /*c540*/  HMMA.16816.F32 R144, R20, R66, R52 ;  /* 0x000000421490723c */ /* 0x000ff00000001834 */
[----:B------:R-:W-:Y:S01]  /*c550*/  HMMA.16816.F32 R32, R16, R70, RZ ;  /* 0x000000461020723c */ /* 0x000fe200000018ff */
[----:B------:R-:W-:Y:S07]  /*c560*/  LDSM.16.MT88.4 R68, [R219+0x3080] ;  /* 0x00308000db44783b */ /* 0x000fee0000004200 */
[C---:B-1----:R-:W-:Y:S08]  /*c570*/  HMMA.16816.F32 R48, R12.reuse, R28, RZ ;  /* 0x0000001c0c30723c */ /* 0x042ff000000018ff */
[----:B------:R-:W-:Y:S08]  /*c580*/  HMMA.16816.F32 R60, R12, R30, RZ ;  /* 0x0000001e0c3c723c */ /* 0x000ff000000018ff */
[C---:B------:R-:W-:Y:S08]  /*c590*/  HMMA.16816.F32 R88, R16.reuse, R28, RZ ;  /* 0x0000001c1058723c */ /* 0x040ff000000018ff */
[----:B------:R-:W-:Y:S08]  /*c5a0*/  HMMA.16816.F32 R64, R16, R30, RZ ;  /* 0x0000001e1040723c */ /* 0x000ff000000018ff */
[-C--:B------:R-:W-:Y:S08]  /*c5b0*/  HMMA.16816.F32 R52, R12, R8.reuse, RZ ;  /* 0x000000080c34723c */ /* 0x080ff000000018ff */
[----:B------:R-:W-:Y:S08]  /*c5c0*/  HMMA.16816.F32 R28, R16, R8, RZ ;  /* 0x00000008101c723c */ /* 0x000ff000000018ff */
[-C--:B------:R-:W-:Y:S08]  /*c5d0*/  HMMA.16816.F32 R12, R12, R10.reuse, RZ ;  /* 0x0000000a0c0c723c */ /* 0x080ff000000018ff */
[----:B------:R-:W-:Y:S01]  /*c5e0*/  HMMA.16816.F32 R16, R16, R10, RZ ;  /* 0x0000000a1010723c */ /* 0x000fe200000018ff */
[----:B------:R-:W-:Y:S07]  /*c5f0*/  LDSM.16.MT88.4 R8, [R219+0x4880] ;  /* 0x00488000db08783b */ /* 0x000fee0000004200 */
[-C--:B------:R-:W-:Y:S08]  /*c600*/  HMMA.16816.F32 R172, R132, R164.reuse, R136 ;  /* 0x000000a484ac723c */ /* 0x080ff00000001888 */
[C---:B------:R-:W-:Y:S08]  /*c610*/  HMMA.16816.F32 R176, R128.reuse, R164, R124 ;  /* 0x000000a480b0723c */ /* 0x040ff0000000187c */
[-C--:B------:R-:W-:Y:S08]  /*c620*/  HMMA.16816.F32 R180, R128, R166.reuse, R120 ;  /* 0x000000a680b4723c */ /* 0x080ff00000001878 */
[----:B------:R-:W-:Y:S01]  /*c630*/  HMMA.16816.F32 R164, R132, R166, R116 ;  /* 0x000000a684a4723c */ /* 0x000fe20000001874 */
[----:B------:R-:W1:Y:S07]  /*c640*/  LDSM.16.MT88.4 R116, [R220+0x4880] ;  /* 0x00488000dc74783b */ /* 0x000e6e0000004200 */
[----:B------:R-:W-:Y:S08]  /*c650*/  HMMA.16816.F32 R112, R20, R58, R36 ;  /* 0x0000003a1470723c */ /* 0x000ff00000001824 */
[C---:B------:R-:W-:Y:S08]  /*c660*/  HMMA.16816.F32 R248, R24.reuse, R56, R72 ;  /* 0x0000003818f8723c */ /* 0x040ff00000001848 */
[----:B------:R-:W-:Y:S08]  /*c670*/  HMMA.16816.F32 R36, R24, R58, R32 ;  /* 0x0000003a1824723c */ /* 0x000ff00000001820 */
[C---:B----4-:R-:W-:Y:S08]  /*c680*/  HMMA.16816.F32 R48, R20.reuse, R44, R48 ;  /* 0x0000002c1430723c */ /* 0x050ff00000001830 */
[----:B------:R-:W-:Y:S08]  /*c690*/  HMMA.16816.F32 R32, R20, R46, R60 ;  /* 0x0000002e1420723c */ /* 0x000ff0000000183c */
[----:B------:R-:W-:Y:S08]  /*c6a0*/  HMMA.16816.F32 R56, R24, R44, R88 ;  /* 0x0000002c1838723c */ /* 0x000ff00000001858 */
[-C--:B--2---:R-:W-:Y:S08]  /*c6b0*/  HMMA.16816.F32 R52, R20, R40.reuse, R52 ;  /* 0x000000281434723c */ /* 0x084ff00000001834 */
[C---:B------:R-:W-:Y:S08]  /*c6c0*/  HMMA.16816.F32 R28, R24.reuse, R40, R28 ;  /* 0x00000028181c723c */ /* 0x040ff0000000181c */
[----:B------:R-:W-:Y:S08]  /*c6d0*/  HMMA.16816.F32 R44, R24, R46, R64 ;  /* 0x0000002e182c723c */ /* 0x000ff00000001840 */
        /* <DEDUP_REMOVED lines=8> */
[----:B------:R-:W-:Y:S08]  /*c760*/  HMMA.16816.F32 R188, R128, R162, R188 ;  /* 0x000000a280bc723c */ /* 0x000ff000000018bc */
[-C--:B------:R-:W-:Y:S08]  /*c770*/  HMMA.16816.F32 R136, R132, R148.reuse, R208 ;  /* 0x000000948488723c */ /* 0x080ff000000018d0 */
[C---:B------:R-:W-:Y:S08]  /*c780*/  HMMA.16816.F32 R140, R128.reuse, R148, R204 ;  /* 0x00000094808c723c */ /* 0x040ff000000018cc */
[----:B------:R-:W-:Y:S08]  /*c790*/  HMMA.16816.F32 R144, R128, R150, R144 ;  /* 0x000000968090723c */ /* 0x000ff00000001890 */
[C---:B------:R-:W-:Y:S08]  /*c7a0*/  HMMA.16816.F32 R160, R132.reuse, R162, R92 ;  /* 0x000000a284a0723c */ /* 0x040ff0000000185c */
[C---:B------:R-:W-:Y:S08]  /*c7b0*/  HMMA.16816.F32 R148, R132.reuse, R150, R96 ;  /* 0x000000968494723c */ /* 0x040ff00000001860 */
[-C--:B------:R-:W-:Y:S08]  /*c7c0*/  HMMA.16816.F32 R88, R132, R100.reuse, R232 ;  /* 0x000000648458723c */ /* 0x080ff000000018e8 */
[C---:B------:R-:W-:Y:S08]  /*c7d0*/  HMMA.16816.F32 R92, R128.reuse, R100, R212 ;  /* 0x00000064805c723c */ /* 0x040ff000000018d4 */
[-C--:B------:R-:W-:Y:S08]  /*c7e0*/  HMMA.16816.F32 R96, R128, R102.reuse, R108 ;  /* 0x000000668060723c */ /* 0x080ff0000000186c */
[C---:B------:R-:W-:Y:S08]  /*c7f0*/  HMMA.16816.F32 R100, R132.reuse, R102, R104 ;  /* 0x000000668464723c */ /* 0x040ff00000001868 */
[-C--:B-1----:R-:W-:Y:S08]  /*c800*/  HMMA.16816.F32 R104, R132, R116.reuse, R248 ;  /* 0x000000748468723c */ /* 0x082ff000000018f8 */
[C---:B------:R-:W-:Y:S08]  /*c810*/  HMMA.16816.F32 R108, R128.reuse, R116, R244 ;  /* 0x00000074806c723c */ /* 0x040ff000000018f4 */
[C---:B------:R-:W-:Y:S08]  /*c820*/  HMMA.16816.F32 R112, R128.reuse, R118, R112 ;  /* 0x000000768070723c */ /* 0x040ff00000001870 */
[C---:B------:R-:W-:Y:S08]  /*c830*/  HMMA.16816.F32 R60, R128.reuse, R68, R48 ;  /* 0x00000044803c723c */ /* 0x040ff00000001830 */
[----:B------:R-:W-:Y:S08]  /*c840*/  HMMA.16816.F32 R64, R128, R70, R32 ;  /* 0x000000468040723c */ /* 0x000ff00000001820 */
[C---:B------:R-:W-:Y:S08]  /*c850*/  HMMA.16816.F32 R56, R132.reuse, R68, R56 ;  /* 0x000000448438723c */ /* 0x040ff00000001838 */
[----:B------:R-:W-:Y:S08]  /*c860*/  HMMA.16816.F32 R116, R132, R118, R36 ;  /* 0x000000768474723c */ /* 0x000ff00000001824 */
[----:B------:R-:W-:Y:S08]  /*c870*/  HMMA.16816.F32 R124, R128, R8, R52 ;  /* 0x00000008807c723c */ /* 0x000ff00000001834 */
[C---:B------:R-:W-:Y:S08]  /*c880*/  HMMA.16816.F32 R68, R132.reuse, R70, R44 ;  /* 0x000000468444723c */ /* 0x040ff0000000182c */
[----:B------:R-:W-:Y:S08]  /*c890*/  HMMA.16816.F32 R120, R132, R8, R28 ;  /* 0x000000088478723c */ /* 0x000ff0000000181c */
[-C--:B------:R-:W-:Y:S08]  /*c8a0*/  HMMA.16816.F32 R128, R128, R10.reuse, R12 ;  /* 0x0000000a8080723c */ /* 0x080ff0000000180c */
[----:B------:R-:W-:Y:S01]  /*c8b0*/  HMMA.16816.F32 R132, R132, R10, R16 ;  /* 0x0000000a8484723c */ /* 0x000fe20000001810 */
[----:B------:R-:W-:Y:S07]  /*c8c0*/  @!P0 BRA `(.L_x_1296) ;  /* 0x0000011000008947 */ /* 0x000fee0003800000 */
[C---:B------:R-:W-:Y:S01]  /*c8d0*/  ISETP.GT.AND P0, PT, R0.reuse, RZ, PT ;  /* 0x000000ff0000720c */ /* 0x040fe20003f04270 */
[----:B------:R-:W-:Y:S01]  /*c8e0*/  BSSY B0, `(.L_x_1297) ;  /* 0x000000c000007945 */ /* 0x000fe20003800000 */
[----:B------:R-:W-:-:S11]  /*c8f0*/  IADD3 R2, R0, -0x1, RZ ;  /* 0xffffffff00027810 */ /* 0x000fd60007ffe0ff */
[----:B------:R-:W-:Y:S05]  /*c900*/  @P0 BRA `(.L_x_1298) ;  /* 0x0000006000000947 */ /* 0x000fea0003800000 */
[----:B------:R-:W-:Y:S01]  /*c910*/  ISETP.NE.AND P0, PT, R152, c[0x0][0x32c], PT ;  /* 0x0000cb0098007a0c */ /* 0x000fe20003f05270 */
[----:B------:R-:W-:-:S12]  /*c920*/  IMAD.MOV R0, RZ, RZ, -R0 ;  /* 0x000000ffff007224 */ /* 0x000fd800078e0a00 */
[----:B------:R-:W-:-:S05]  /*c930*/  @P0 IMAD.HI.U32 R2, R0, c[0x0][0x330], RZ ;  /* 0x0000cc0000020a27 */ /* 0x000fca00078e00ff */
[----:B------:R-:W-:-:S04]  /*c940*/  @P0 SHF.R.U32.HI R0, RZ, c[0x0][0x334], R2 ;  /* 0x0000cd00ff000a19 */ /* 0x000fc80000011602 */
[----:B------:R-:W-:Y:S01]  /*c950*/  LOP3.LUT R2, RZ, R0, RZ, 0x33, !PT ;  /* 0x00000000ff027212 */ /* 0x000fe200078e33ff */
[----:B------:R-:W-:Y:S05]  /*c960*/  BRA `(.L_x_1299) ;  /* 0x0000003000007947 */ /* 0x000fea0003800000 */
.L_x_1298:
[----:B------:R-:W-:-:S13]  /*c970*/  ISETP.NE.AND P0, PT, R152, c[0x0][0x32c], PT ;  /* 0x0000cb0098007a0c */ /* 0x000fda0003f05270 */
[----:B------:R-:W-:-:S05]  /*c980*/  @P0 IMAD.HI.U32 R0, R2, c[0x0][0x330], RZ ;  /* 0x0000cc0002000a27 */ /* 0x000fca00078e00ff */
[----:B------:R-:W-:Y:S02]  /*c990*/  @P0 SHF.R.U32.HI R2, RZ, c[0x0][0x334], R0 ;  /* 0x0000cd00ff020a19 */ /* 0x000fe40000011600 */
.L_x_1299:
[----:B------:R-:W-:Y:S05]  /*c9a0*/  BSYNC B0 ;  /* 0x0000000000007941 */ /* 0x000fea0003800000 */
.L_x_1297:
[----:B------:R-:W-:-:S05]  /*c9b0*/  MOV R0, c[0x0][0x32c] ;  /* 0x0000cb0000007a02 */ /* 0x000fca0000000f00 */
[----:B------:R-:W-:-:S05]  /*c9c0*/  IMAD R2, R2, R0, c[0x0][0x32c] ;  /* 0x0000cb0002027624 */ /* 0x000fca00078e0200 */
[----:B------:R-:W-:-:S04]  /*c9d0*/  IMNMX R4, R4, R2, PT ;  /* 0x0000000204047217 */ /* 0x000fc80003800200 */
.L_x_1296:
[----:B------:R-:W2:Y:S01]  /*c9e0*/  LDL R2, [R1+0x98] ;  /* 0x0000980001027983 */ /* 0x000ea20000100800 */
[----:B------:R-:W-:-:S05]  /*c9f0*/  IMAD.HI R4, R4, 0x2aaaaaab, RZ ;  /* 0x2aaaaaab04047827 */ /* 0x000fca00078e02ff */
[----:B------:R-:W-:-:S04]  /*ca00*/  SHF.R.U32.HI R0, RZ, 0x1f, R4 ;  /* 0x0000001fff007819 */ /* 0x000fc80000011604 */
[----:B------:R-:W-:-:S04]  /*ca10*/  LEA.HI.SX32 R4, R4, R0, 0x1d ;  /* 0x0000000004047211 */ /* 0x000fc800078feaff */
[----:B--2---:R-:W-:-:S04]  /*ca20*/  IMNMX R2, R2, R4, !PT ;  /* 0x0000000402027217 */ /* 0x004fc80007800200 */
[----:B------:R-:W-:Y:S01]  /*ca30*/  ISETP.GE.AND P0, PT, R230, R2, PT ;  /* 0x00000002e600720c */ /* 0x000fe20003f06270 */
[----:B------:R1:W-:-:S12]  /*ca40*/  STL [R1+0x8c], R2 ;  /* 0x00008c0201007387 */ /* 0x0003d80000100800 */
[----:B------:R-:W-:Y:S05]  /*ca50*/  @!P0 BRA `(.L_x_1300) ;  /* 0x00004aa000008947 */ /* 0x000fea0003800000 */
[----:B------:R-:W2:Y:S04]  /*ca60*/  LDL.64 R8, [R1+0xa8] ;  /* 0x0000a80001087983 */ /* 0x000ea80000100a00 */
[----:B------:R-:W3:Y:S04]  /*ca70*/  LDL R6, [R1+0xd4] ;  /* 0x0000d40001067983 */ /* 0x000ee80000100800 */
[----:B-1----:R-:W3:Y:S01]  /*ca80*/  LDL R2, [R1+0xcc] ;  /* 0x0000cc0001027983 */ /* 0x002ee20000100800 */
[C---:B--2---:R-:W-:Y:S01]  /*ca90*/  SHF.L.U64.HI R234, R8.reuse, 0x1, R9 ;  /* 0x0000000108ea7819 */ /* 0x044fe20000010209 */
[----:B------:R-:W-:Y:S01]  /*caa0*/  IMAD.SHL.U32 R233, R8, 0x2, RZ ;  /* 0x0000000208e97824 */ /* 0x000fe200078e00ff */
[C---:B---3--:R-:W-:Y:S01]  /*cab0*/  SHF.L.U64.HI R232, R2.reuse, 0x1, R6 ;  /* 0x0000000102e87819 */ /* 0x048fe20000010206 */
[----:B------:R-:W-:-:S02]  /*cac0*/  IMAD.SHL.U32 R231, R2, 0x2, RZ ;  /* 0x0000000202e77824 */ /* 0x000fc400078e00ff */
.L_x_1331:
[----:B------:R-:W2:Y:S01]  /*cad0*/  LDL R0, [R1+0x98] ;  /* 0x0000980001007983 */ /* 0x000ea20000100800 */
[----:B------:R-:W-:Y:S04]  /*cae0*/  DEPBAR.LE SB0, 0x0 ;  /* 0x000080000000791a */ /* 0x000fe80000000000 */
[----:B------:R-:W-:Y:S01]  /*caf0*/  WARPSYNC 0xffffffff ;  /* 0xffffffff00007948 */ /* 0x000fe20003800000 */
[----:B------:R-:W-:Y:S06]  /*cb00*/  BAR.SYNC.DEFER_BLOCKING 0x0 ;  /* 0x0000000000007b1d */ /* 0x000fec0000010000 */
[----:B------:R1:W3:Y:S01]  /*cb10*/  LDSM.16.M88.4 R52, [R224+0x8080] ;  /* 0x00808000e034783b */ /* 0x0002e20000000200 */
[----:B------:R-:W-:Y:S03]  /*cb20*/  BSSY B0, `(.L_x_1301) ;  /* 0x0000049000007945 */ /* 0x000fe60003800000 */
[----:B------:R1:W4:Y:S04]  /*cb30*/  LDSM.16.M88.4 R48, [R224+0xa080] ;  /* 0x00a08000e030783b */ /* 0x0003280000000200 */
[----:B------:R1:W1:Y:S04]  /*cb40*/  LDSM.16.M88.4 R20, [R216+0x5080] ;  /* 0x00508000d814783b */ /* 0x0002680000000200 */
[----:B------:R1:W1:Y:S04]  /*cb50*/  LDSM.16.M88.4 R36, [R216+0x5880] ;  /* 0x00588000d824783b */ /* 0x0002680000000200 */
[----:B------:R1:W1:Y:S04]  /*cb60*/  LDSM.16.M88.4 R192, [R216+0x6080] ;  /* 0x00608000d8c0783b */ /* 0x0002680000000200 */
[----:B------:R1:W1:Y:S04]  /*cb70*/  LDSM.16.M88.4 R196, [R226+0x8080] ;  /* 0x00808000e2c4783b */ /* 0x0002680000000200 */
[----:B------:R1:W1:Y:S04]  /*cb80*/  LDSM.16.M88.4 R204, [R226+0xa080] ;  /* 0x00a08000e2cc783b */ /* 0x0002680000000200 */
[----:B------:R1:W1:Y:S04]  /*cb90*/  LDSM.16.M88.4 R200, [R223] ;  /* 0x00000000dfc8783b */ /* 0x0002680000000200 */
[----:B------:R1:W1:Y:S04]  /*cba0*/  LDSM.16.M88.4 R208, [R223+0x800] ;  /* 0x00080000dfd0783b */ /* 0x0002680000000200 */
[----:B------:R1:W1:Y:S01]  /*cbb0*/  LDSM.16.M88.4 R212, [R223+0x1000] ;  /* 0x00100000dfd4783b */ /* 0x0002620000000200 */
[----:B--2---:R-:W-:Y:S11]  /*cbc0*/  ISETP.GT.AND P0, PT, R0, R230, PT ;  /* 0x000000e60000720c */ /* 0x004ff60003f04270 */
[----:B------:R-:W-:Y:S02]  /*cbd0*/  @!UPT UIADD3 URZ, URZ, URZ, URZ ;  /* 0x0000003f3f3ff290 */ /* 0x000fe4000fffe03f */
[----:B------:R-:W-:-:S05]  /*cbe0*/  @P0 BRA `(.L_x_1302) ;  /* 0x000003c000000947 */ /* 0x000fca0003800000 */
[----:B-1-34-:R-:W-:Y:S01]  /*cbf0*/  IMAD.WIDE.U32 R2, R240, c[0x0][0x208], RZ ;  /* 0x00008200f0027a25 */ /* 0x01afe200078e00ff */
[----:B------:R-:W1:Y:S01]  /*cc00*/  S2R R6, SR_CTAID.Y ;  /* 0x0000000000067919 */ /* 0x000e620000002600 */
[----:B------:R-:W-:Y:S02]  /*cc10*/  SHF.R.S32.HI R0, RZ, 0x1f, R240 ;  /* 0x0000001fff007819 */ /* 0x000fe400000114f0 */
[----:B------:R-:W-:Y:S03]  /*cc20*/  SHF.R.S32.HI R4, RZ, 0x1f, R237 ;  /* 0x0000001fff047819 */ /* 0x000fe600000114ed */
[----:B------:R-:W-:Y:S02]  /*cc30*/  IMAD R0, R0, c[0x0][0x208], RZ ;  /* 0x0000820000007a24 */ /* 0x000fe400078e02ff */
[----:B------:R-:W-:Y:S01]  /*cc40*/  IMAD R4, R4, c[0x0][0x218], RZ ;  /* 0x0000860004047a24 */ /* 0x000fe200078e02ff */
[----:B------:R-:W2:Y:S01]  /*cc50*/  S2R R10, SR_CTAID.Y ;  /* 0x00000000000a7919 */ /* 0x000ea20000002600 */
[----:B------:R-:W-:Y:S05]  /*cc60*/  IMAD R0, R240, c[0x0][0x20c], R0 ;  /* 0x00008300f0007a24 */ /* 0x000fea00078e0200 */
[----:B------:R-:W-:Y:S05]  /*cc70*/  IADD3 R3, R3, R0, RZ ;  /* 0x0000000003037210 */ /* 0x000fea0007ffe0ff */
[C---:B------:R-:W-:Y:S01]  /*cc80*/  IMAD.WIDE.U32 R2, R237.reuse, c[0x0][0x218], R2 ;  /* 0x00008600ed027a25 */ /* 0x040fe200078e0002 */
[----:B-1----:R-:W-:Y:S05]  /*cc90*/  SHF.R.S32.HI R6, RZ, 0x1f, R6 ;  /* 0x0000001fff067819 */ /* 0x002fea0000011406 */
[----:B------:R-:W-:Y:S02]  /*cca0*/  IMAD R6, R6, c[0x0][0x210], RZ ;  /* 0x0000840006067a24 */ /* 0x000fe400078e02ff */
[C---:B--2---:R-:W-:Y:S04]  /*ccb0*/  IMAD.WIDE.U32 R8, R10.reuse, c[0x0][0x210], RZ ;  /* 0x000084000a087a25 */ /* 0x044fe800078e00ff */
[----:B------:R-:W-:Y:S01]  /*ccc0*/  IMAD R6, R10, c[0x0][0x214], R6 ;  /* 0x000085000a067a24 */ /* 0x000fe200078e0206 */
[----:B------:R-:W-:Y:S01]  /*ccd0*/  IADD3 R0, P1, R8, R2, RZ ;  /* 0x0000000208007210 */ /* 0x000fe20007f3e0ff */
[----:B------:R-:W-:Y:S03]  /*cce0*/  IMAD R2, R237, c[0x0][0x21c], R4 ;  /* 0x00008700ed027a24 */ /* 0x000fe600078e0204 */
[----:B------:R-:W-:Y:S02]  /*ccf0*/  IADD3 R6, R9, R6, RZ ;  /* 0x0000000609067210 */ /* 0x000fe40007ffe0ff */
[----:B------:R-:W-:Y:S02]  /*cd00*/  LEA R4, P0, R0, c[0x0][0x1f8], 0x1 ;  /* 0x00007e0000047a11 */ /* 0x000fe400078008ff */
[----:B------:R-:W-:Y:S04]  /*cd10*/  IADD3.X R2, R6, R3, R2, P1, !PT ;  /* 0x0000000306027210 */ /* 0x000fe80000ffe402 */
[----:B------:R-:W-:Y:S01]  /*cd20*/  LEA.HI.X R0, R0, c[0x0][0x1fc], R2, 0x1, P0 ;  /* 0x00007f0000007a11 */ /* 0x000fe200000f0c02 */
[----:B------:R-:W-:-:S05]  /*cd30*/  BRA.DIV ~URZ, `(.L_x_1303) ;  /* 0x000115f27f007947 */ /* 0x000fca000b800000 */
[----:B------:R1:W2:Y:S02]  /*cd40*/  SHFL.IDX PT, R6, R0, RZ, 0x181f ;  /* 0x00181fff00067589 */ /* 0x0002a400000e0000 */
.L_x_1445:
[----:B------:R-:W-:-:S05]  /*cd50*/  BRA.DIV ~URZ, `(.L_x_1304) ;  /* 0x000116527f007947 */ /* 0x000fca000b800000 */
[----:B------:R-:W3:Y:S04]  /*cd60*/  LDL R15, [R1+0x80] ;  /* 0x00008000010f7983 */ /* 0x000ee80000100800 */
[----:B------:R-:W4:Y:S04]  /*cd70*/  LDL R14, [R1+0xd8] ;  /* 0x0000d800010e7983 */ /* 0x000f280000100800 */
[----:B------:R-:W1:Y:S04]  /*cd80*/  SHFL.IDX PT, R2, R4, RZ, 0x181f ;  /* 0x00181fff04027589 */ /* 0x000e6800000e0000 */
[----:B------:R-:W2:Y:S04]  /*cd90*/  SHFL.IDX PT, R10, R4, 0x1, 0x181f ;  /* 0x00381f00040a7f89 */ /* 0x000ea800000e0000 */
[----:B------:R-:W1:Y:S04]  /*cda0*/  SHFL.IDX PT, R11, R0, 0x1, 0x181f ;  /* 0x00381f00000b7f89 */ /* 0x000e6800000e0000 */
[----:B-1----:R-:W1:Y:S01]  /*cdb0*/  SHFL.IDX PT, R0, R0, 0x2, 0x181f ;  /* 0x00581f0000007f89 */ /* 0x002e6200000e0000 */
[----:B----4-:R-:W-:Y:S02]  /*cdc0*/  ISETP.GE.AND P3, PT, R14, c[0x0][0x1d4], PT ;  /* 0x000075000e007a0c */ /* 0x010fe40003f66270 */
[C---:B------:R-:W-:Y:S02]  /*cdd0*/  IADD3 R12, P0, R2.reuse, R233, RZ ;  /* 0x000000e9020c7210 */ /* 0x040fe40007f1e0ff */
[----:B------:R-:W-:Y:S02]  /*cde0*/  IADD3 R8, P2, R2, R231, RZ ;  /* 0x000000e702087210 */ /* 0x000fe40007f5e0ff */
[----:B---3--:R-:W-:Y:S01]  /*cdf0*/  ISETP.GE.AND P4, PT, R15, c[0x0][0x1d4], PT ;  /* 0x000075000f007a0c */ /* 0x008fe20003f86270 */
[----:B--2---:R-:W-:Y:S01]  /*ce00*/  IMAD.X R13, R6, 0x1, R234, P0 ;  /* 0x00000001060d7824 */ /* 0x004fe200000e06ea */
[----:B------:R-:W-:Y:S01]  /*ce10*/  IADD3 R2, P1, R10, R233, RZ ;  /* 0x000000e90a027210 */ /* 0x000fe20007f3e0ff */
[----:B------:R-:W-:Y:S01]  /*ce20*/  IMAD.X R9, R6, 0x1, R232, P2 ;  /* 0x0000000106097824 */ /* 0x000fe200010e06e8 */
[----:B------:R-:W-:Y:S01]  /*ce30*/  IADD3 R10, P0, R10, R231, RZ ;  /* 0x000000e70a0a7210 */ /* 0x000fe20007f1e0ff */
[----:B------:R2:W5:Y:S02]  /*ce40*/  LDL R6, [R1+0x94] ;  /* 0x0000940001067983 */ /* 0x0005640000100800 */
[C---:B------:R-:W-:Y:S02]  /*ce50*/  IMAD.X R3, R11.reuse, 0x1, R234, P1 ;  /* 0x000000010b037824 */ /* 0x040fe400008e06ea */
[----:B------:R-:W-:Y:S04]  /*ce60*/  IMAD.X R11, R11, 0x1, R232, P0 ;  /* 0x000000010b0b7824 */ /* 0x000fe800000e06e8 */
[----:B------:R2:W-:Y:S04]  /*ce70*/  LDGSTS.E.BYPASS.LTC128B.128 [R239], [R12.64], !P4 ;  /* 0x000000000cef7fae */ /* 0x0005e8000e101d46 */
[----:B------:R2:W-:Y:S04]  /*ce80*/  LDGSTS.E.BYPASS.LTC128B.128 [R239+0x1800], [R8.64], !P3 ;  /* 0x0180000008ef7fae */ /* 0x0005e8000d901d46 */
[----:B------:R3:W-:Y:S04]  /*ce90*/  LDGSTS.E.BYPASS.LTC128B.128 [R239+0x800], [R2.64], !P4 ;  /* 0x0080000002ef7fae */ /* 0x0007e8000e101d46 */
[----:B------:R2:W-:Y:S04]  /*cea0*/  LDGSTS.E.BYPASS.LTC128B.128 [R239+0x2000], [R10.64], !P3 ;  /* 0x020000000aef7fae */ /* 0x0005e8000d901d46 */
[----:B---3--:R2:W3:Y:S02]  /*ceb0*/  SHFL.IDX PT, R2, R4, 0x2, 0x181f ;  /* 0x00581f0004027f89 */ /* 0x0084e400000e0000 */
.L_x_1446:
[----:B-12--5:R-:W-:Y:S01]  /*cec0*/  IADD3 R8, -R6, 0x10, RZ ;  /* 0x0000001006087810 */ /* 0x026fe20007ffe1ff */
[----:B------:R-:W2:Y:S03]  /*ced0*/  LDL R3, [R1+0x80] ;  /* 0x0000800001037983 */ /* 0x000ea60000100800 */
[----:B------:R-:W-:Y:S04]  /*cee0*/  LOP3.LUT R8, R8, 0xf, RZ, 0xc0, !PT ;  /* 0x0000000f08087812 */ /* 0x000fe800078ec0ff */
[----:B---3--:R-:W-:Y:S04]  /*cef0*/  IADD3 R8, P1, P0, R8, R2, R231 ;  /* 0x0000000208087210 */ /* 0x008fe8000783e0e7 */
[----:B------:R-:W-:Y:S02]  /*cf00*/  IADD3.X R9, RZ, R0, R232, P1, P0 ;  /* 0x00000000ff097210 */ /* 0x000fe40000fe04e8 */
[----:B------:R-:W-:Y:S02]  /*cf10*/  IADD3 R2, P0, R2, R233, RZ ;  /* 0x000000e902027210 */ /* 0x000fe40007f1e0ff */
[----:B------:R-:W-:Y:S02]  /*cf20*/  ISETP.NE.U32.AND P1, PT, R6, RZ, PT ;  /* 0x000000ff0600720c */ /* 0x000fe40003f25070 */
[----:B--2---:R-:W-:Y:S01]  /*cf30*/  ISETP.GE.AND P2, PT, R3, c[0x0][0x1d4], PT ;  /* 0x0000750003007a0c */ /* 0x004fe20003f46270 */
[----:B------:R-:W-:Y:S11]  /*cf40*/  IMAD.X R3, R0, 0x1, R234, P0 ;  /* 0x0000000100037824 */ /* 0x000ff600000e06ea */
[----:B------:R-:W-:Y:S01]  /*cf50*/  @!UPT UIADD3 URZ, URZ, URZ, URZ ;  /* 0x0000003f3f3ff290 */ /* 0x000fe2000fffe03f */
[----:B------:R-:W-:Y:S01]  /*cf60*/  @!PT LDS RZ, [RZ] ;  /* 0x00000000fffff984 */ /* 0x000fe20000000800 */
[----:B------:R-:W-:Y:S01]  /*cf70*/  @!PT LDS RZ, [RZ] ;  /* 0x00000000fffff984 */ /* 0x000fe20000000800 */
[----:B------:R-:W-:Y:S01]  /*cf80*/  @!PT LDS RZ, [RZ] ;  /* 0x00000000fffff984 */ /* 0x000fe20000000800 */
[----:B------:R1:W-:Y:S04]  /*cf90*/  LDGSTS.E.BYPASS.LTC128B.128 [R239+0x1000], [R2.64], !P2 ;  /* 0x0100000002ef7fae */ /* 0x0003e8000d101d46 */
[----:B------:R1:W-:Y:S02]  /*cfa0*/  LDGSTS.E.BYPASS.LTC128B.128.ZFILL [R239+0x2800], [R8.64], P1 ;  /* 0x0280000008ef7fae */ /* 0x0003e40008941d46 */
.L_x_1302:
[----:B-1-34-:R-:W-:Y:S05]  /*cfb0*/  BSYNC B0 ;  /* 0x0000000000007941 */ /* 0x01afea0003800000 */
.L_x_1301:
[----:B------:R-:W0:Y:S01]  /*cfc0*/  LDGDEPBAR ;  /* 0x00000000000079af */ /* 0x000e220000000000 */
[----:B------:R-:W-:Y:S01]  /*cfd0*/  WARPSYNC 0xffffffff ;  /* 0xffffffff00007948 */ /* 0x000fe20003800000 */
[-C--:B------:R-:W-:Y:S01]  /*cfe0*/  HMMA.16816.F32 R8, R52, R20.reuse, RZ ;  /* 0x000000143408723c */ /* 0x080fe200000018ff */
[----:B------:R-:W-:Y:S05]  /*cff0*/  BSSY B0, `(.L_x_1305) ;  /* 0x00000d4000007945 */ /* 0x000fea0003800000 */
[----:B------:R-:W2:Y:S02]  /*d000*/  LDL R0, [R1+0x98] ;  /* 0x0000980001007983 */ /* 0x000ea40000100800 */
        /* <DEDUP_REMOVED lines=25> */
[----:B------:R-:W3:Y:S07]  /*d1a0*/  LDSM.16.M88.4 R204, [R225+0xa080] ;  /* 0x00a08000e1cc783b */ /* 0x000eee0000000200 */
[----:B------:R-:W-:Y:S01]  /*d1b0*/  HMMA.16816.F32 R52, R196, R214, R52 ;  /* 0x000000d6c434723c */ /* 0x000fe20000001834 */
[----:B------:R-:W4:Y:S07]  /*d1c0*/  LDSM.16.M88.4 R196, [R222+0x5880] ;  /* 0x00588000dec4783b */ /* 0x000f2e0000000200 */
[-C--:B-1----:R-:W-:Y:S08]  /*d1d0*/  HMMA.16816.F32 R8, R192, R200.reuse, R8 ;  /* 0x000000c8c008723c */ /* 0x082ff00000001808 */
        /* <DEDUP_REMOVED lines=8> */
[----:B------:R-:W1:Y:S07]  /*d260*/  LDSM.16.M88.4 R196, [R227+0x8080] ;  /* 0x00808000e3c4783b */ /* 0x000e6e0000000200 */
[-C--:B------:R-:W-:Y:S08]  /*d270*/  HMMA.16816.F32 R40, R192, R208.reuse, R40 ;  /* 0x000000d0c028723c */ /* 0x080ff00000001828 */
[C---:B------:R-:W-:Y:S08]  /*d280*/  HMMA.16816.F32 R44, R204.reuse, R208, R44 ;  /* 0x000000d0cc2c723c */ /* 0x040ff0000000182c */
[-C--:B------:R-:W-:Y:S01]  /*d290*/  HMMA.16816.F32 R48, R204, R210.reuse, R48 ;  /* 0x000000d2cc30723c */ /* 0x080fe20000001830 */
[----:B------:R-:W3:Y:S07]  /*d2a0*/  LDSM.16.M88.4 R204, [R227+0xa080] ;  /* 0x00a08000e3cc783b */ /* 0x000eee0000000200 */
[----:B------:R-:W-:Y:S01]  /*d2b0*/  HMMA.16816.F32 R52, R192, R210, R52 ;  /* 0x000000d2c034723c */ /* 0x000fe20000001834 */
[----:B------:R-:W4:Y:S07]  /*d2c0*/  LDSM.16.M88.4 R192, [R221+0x800] ;  /* 0x00080000ddc0783b */ /* 0x000f2e0000000200 */
[-C--:B-1----:R-:W-:Y:S01]  /*d2d0*/  HMMA.16816.F32 R8, R196, R200.reuse, R8 ;  /* 0x000000c8c408723c */ /* 0x082fe20000001808 */
[----:B------:R-:W1:Y:S04]  /*d2e0*/  LDSM.16.M88.4 R208, [R221+0x1000] ;  /* 0x00100000ddd0783b */ /* 0x000e680000000200 */
[----:B--2---:R-:W-:Y:S03]  /*d2f0*/  ISETP.GT.AND P0, PT, R230, R0, PT ;  /* 0x00000000e600720c */ /* 0x004fe60003f04270 */
        /* <DEDUP_REMOVED lines=9> */
[-C--:B-1----:R-:W-:Y:S08]  /*d390*/  HMMA.16816.F32 R40, R196, R208.reuse, R40 ;  /* 0x000000d0c428723c */ /* 0x082ff00000001828 */
[C---:B------:R-:W-:Y:S08]  /*d3a0*/  HMMA.16816.F32 R44, R204.reuse, R208, R44 ;  /* 0x000000d0cc2c723c */ /* 0x040ff0000000182c */
[-C--:B------:R-:W-:Y:S01]  /*d3b0*/  HMMA.16816.F32 R48, R204, R210.reuse, R48 ;  /* 0x000000d2cc30723c */ /* 0x080fe20000001830 */
[----:B------:R-:W1:Y:S07]  /*d3c0*/  LDSM.16.M88.4 R204, [R224+0xe080] ;  /* 0x00e08000e0cc783b */ /* 0x000e6e0000000200 */
[----:B------:R-:W-:Y:S01]  /*d3d0*/  HMMA.16816.F32 R52, R196, R210, R52 ;  /* 0x000000d2c434723c */ /* 0x000fe20000001834 */
[----:B------:R-:W3:Y:S07]  /*d3e0*/  LDSM.16.M88.4 R196, [R216+0x7080] ;  /* 0x00708000d8c4783b */ /* 0x000eee0000000200 */
[-C--:B--2---:R-:W-:Y:S01]  /*d3f0*/  HMMA.16816.F32 R8, R192, R200.reuse, R8 ;  /* 0x000000c8c008723c */ /* 0x084fe20000001808 */
[----:B------:R-:W2:Y:S07]  /*d400*/  LDSM.16.M88.4 R208, [R216+0x7880] ;  /* 0x00788000d8d0783b */ /* 0x000eae0000000200 */
[C---:B-1----:R-:W-:Y:S08]  /*d410*/  HMMA.16816.F32 R12, R204.reuse, R200, R12 ;  /* 0x000000c8cc0c723c */ /* 0x042ff0000000180c */
        /* <DEDUP_REMOVED lines=8> */
[-C--:B--2---:R-:W-:Y:S08]  /*d4a0*/  HMMA.16816.F32 R40, R192, R208.reuse, R40 ;  /* 0x000000d0c028723c */ /* 0x084ff00000001828 */
[C---:B------:R-:W-:Y:S08]  /*d4b0*/  HMMA.16816.F32 R44, R204.reuse, R208, R44 ;  /* 0x000000d0cc2c723c */ /* 0x040ff0000000182c */
[-C--:B------:R-:W-:Y:S01]  /*d4c0*/  HMMA.16816.F32 R48, R204, R210.reuse, R48 ;  /* 0x000000d2cc30723c */ /* 0x080fe20000001830 */
[----:B------:R-:W2:Y:S07]  /*d4d0*/  LDSM.16.M88.4 R204, [R226+0xe080] ;  /* 0x00e08000e2cc783b */ /* 0x000eae0000000200 */
[----:B------:R-:W-:Y:S01]  /*d4e0*/  HMMA.16816.F32 R52, R192, R210, R52 ;  /* 0x000000d2c034723c */ /* 0x000fe20000001834 */
[----:B------:R-:W3:Y:S07]  /*d4f0*/  LDSM.16.M88.4 R192, [R223+0x2000] ;  /* 0x00200000dfc0783b */ /* 0x000eee0000000200 */
[-C--:B-1----:R-:W-:Y:S01]  /*d500*/  HMMA.16816.F32 R8, R196, R200.reuse, R8 ;  /* 0x000000c8c408723c */ /* 0x082fe20000001808 */
[----:B------:R-:W1:Y:S07]  /*d510*/  LDSM.16.M88.4 R208, [R223+0x2800] ;  /* 0x00280000dfd0783b */ /* 0x000e6e0000000200 */
        /* <DEDUP_REMOVED lines=33> */
[----:B------:R-:W1:Y:S01]  /*d730*/  LDSM.16.M88.4 R208, [R221+0x2800] ;  /* 0x00280000ddd0783b */ /* 0x000e620000000200 */
[----:B------:R-:W-:Y:S07]  /*d740*/  DEPBAR.LE SB0, 0x0 ;  /* 0x000080000000791a */ /* 0x000fee0000000000 */
[----:B------:R-:W-:Y:S01]  /*d750*/  BAR.SYNC.DEFER_BLOCKING 0x0 ;  /* 0x0000000000007b1d */ /* 0x000fe20000010000 */
[C---:B--2---:R-:W-:Y:S08]  /*d760*/  HMMA.16816.F32 R12, R204.reuse, R200, R12 ;  /* 0x000000c8cc0c723c */ /* 0x044ff0000000180c */
[-C--:B------:R-:W-:Y:S08]  /*d770*/  HMMA.16816.F32 R16, R204, R202.reuse, R16 ;  /* 0x000000cacc10723c */ /* 0x080ff00000001810 */
[C---:B------:R-:W-:Y:S08]  /*d780*/  HMMA.16816.F32 R20, R196.reuse, R202, R20 ;  /* 0x000000cac414723c */ /* 0x040ff00000001814 */
[-C--:B---3--:R-:W-:Y:S08]  /*d790*/  HMMA.16816.F32 R24, R196, R192.reuse, R24 ;  /* 0x000000c0c418723c */ /* 0x088ff00000001818 */
[C---:B------:R-:W-:Y:S08]  /*d7a0*/  HMMA.16816.F32 R28, R204.reuse, R192, R28 ;  /* 0x000000c0cc1c723c */ /* 0x040ff0000000181c */
[-C--:B------:R-:W-:Y:S08]  /*d7b0*/  HMMA.16816.F32 R32, R204, R194.reuse, R32 ;  /* 0x000000c2cc20723c */ /* 0x080ff00000001820 */
[C---:B------:R-:W-:Y:S08]  /*d7c0*/  HMMA.16816.F32 R36, R196.reuse, R194, R36 ;  /* 0x000000c2c424723c */ /* 0x040ff00000001824 */
[-C--:B-1----:R-:W-:Y:S08]  /*d7d0*/  HMMA.16816.F32 R40, R196, R208.reuse, R40 ;  /* 0x000000d0c428723c */ /* 0x082ff00000001828 */
[C---:B------:R-:W-:Y:S08]  /*d7e0*/  HMMA.16816.F32 R44, R204.reuse, R208, R44 ;  /* 0x000000d0cc2c723c */ /* 0x040ff0000000182c */
[-C--:B------:R-:W-:Y:S08]  /*d7f0*/  HMMA.16816.F32 R48, R204, R210.reuse, R48 ;  /* 0x000000d2cc30723c */ /* 0x080ff00000001830 */
[----:B------:R-:W-:Y:S01]  /*d800*/  HMMA.16816.F32 R52, R196, R210, R52 ;  /* 0x000000d2c434723c */ /* 0x000fe20000001834 */
[----:B------:R-:W-:Y:S07]  /*d810*/  @!UPT UIADD3 URZ, URZ, URZ, URZ ;  /* 0x0000003f3f3ff290 */ /* 0x000fee000fffe03f */
[----:B------:R-:W-:-:S11]  /*d820*/  @!P0 BRA `(.L_x_1306) ;  /* 0x0000050000008947 */ /* 0x000fd60003800000 */
[----:B------:R-:W-:Y:S01]  /*d830*/  IMAD.MOV.U32 R0, RZ, RZ, 0x1 ;  /* 0x00000001ff007424 */ /* 0x000fe200078e00ff */
[----:B------:R-:W2:Y:S01]  /*d840*/  LDL R2, [R1+0xa0] ;  /* 0x0000a00001027983 */ /* 0x000ea20000100800 */
[----:B------:R-:W-:Y:S03]  /*d850*/  MOV R237, RZ ;  /* 0x000000ff00ed7202 */ /* 0x000fe60000000f00 */
[----:B------:R-:W3:Y:S01]  /*d860*/  LDL R3, [R1+0x9c] ;  /* 0x00009c0001037983 */ /* 0x000ee20000100800 */
[----:B------:R-:W-:Y:S03]  /*d870*/  ISETP.NE.AND P0, PT, R0, c[0x0][0x2b8], PT ;  /* 0x0000ae0000007a0c */ /* 0x000fe60003f05270 */
[----:B------:R-:W4:Y:S04]  /*d880*/  LDL.64 R152, [R1+0xb0] ;  /* 0x0000b00001987983 */ /* 0x000f280000100a00 */
[----:B------:R-:W5:Y:S04]  /*d890*/  LDL R4, [R1+0xc8] ;  /* 0x0000c80001047983 */ /* 0x000f680000100800 */
[----:B------:R-:W1:Y:S04]  /*d8a0*/  S2R R6, SR_CTAID.Y ;  /* 0x0000000000067919 */ /* 0x000e680000002600 */
[----:B------:R-:W1:Y:S02]  /*d8b0*/  S2R R154, SR_CTAID.Y ;  /* 0x00000000009a7919 */ /* 0x000e640000002600 */
[----:B-1----:R-:W-:Y:S01]  /*d8c0*/  IMAD.WIDE.U32 R158, R154, c[0x0][0x1e8], RZ ;  /* 0x00007a009a9e7a25 */ /* 0x002fe200078e00ff */
[----:B------:R-:W-:Y:S05]  /*d8d0*/  SHF.R.S32.HI R6, RZ, 0x1f, R6 ;  /* 0x0000001fff067819 */ /* 0x000fea0000011406 */
[----:B------:R-:W-:Y:S04]  /*d8e0*/  IMAD R6, R6, c[0x0][0x1e8], RZ ;  /* 0x00007a0006067a24 */ /* 0x000fe800078e02ff */
[----:B------:R-:W-:Y:S04]  /*d8f0*/  IMAD R6, R154, c[0x0][0x1ec], R6 ;  /* 0x00007b009a067a24 */ /* 0x000fe800078e0206 */
[----:B------:R-:W-:Y:S02]  /*d900*/  IMAD.IADD R6, R159, 0x1, R6 ;  /* 0x000000019f067824 */ /* 0x000fe400078e0206 */
[----:B--2---:R-:W-:Y:S01]  /*d910*/  IMAD R2, R230, 0x30, R2 ;  /* 0x00000030e6027824 */ /* 0x004fe200078e0202 */
[----:B---3--:R-:W-:Y:S04]  /*d920*/  ISETP.GT.AND P1, PT, R3, 0x2f, PT ;  /* 0x0000002f0300780c */ /* 0x008fe80003f24270 */
[----:B------:R-:W-:Y:S05]  /*d930*/  IADD3 R2, R2, -0x30, R3 ;  /* 0xffffffd002027810 */ /* 0x000fea0007ffe003 */
        /* <DEDUP_REMOVED lines=13> */
[----:B------:R-:W-:Y:S05]  /*da10*/  IMAD R0, R240, c[0x0][0x1e4], R0 ;  /* 0x00007900f0007a24 */ /* 0x000fea00078e0200 */
[----:B------:R-:W-:Y:S02]  /*da20*/  IADD3 R3, R3, R0, RZ ;  /* 0x0000000003037210 */ /* 0x000fe40007ffe0ff */
[----:B--2---:R-:W-:Y:S03]  /*da30*/  SHF.R.S32.HI R4, RZ, 0x1f, R237 ;  /* 0x0000001fff047819 */ /* 0x004fe600000114ed */
[C---:B------:R-:W-:Y:S04]  /*da40*/  IMAD.WIDE.U32 R2, R237.reuse, c[0x0][0x1f0], R2 ;  /* 0x00007c00ed027a25 */ /* 0x040fe800078e0002 */
[----:B------:R-:W-:Y:S01]  /*da50*/  IMAD R4, R4, c[0x0][0x1f0], RZ ;  /* 0x00007c0004047a24 */ /* 0x000fe200078e02ff */
[----:B------:R-:W-:Y:S03]  /*da60*/  IADD3 R0, P1, R158, R2, RZ ;  /* 0x000000029e007210 */ /* 0x000fe60007f3e0ff */
[----:B------:R-:W-:Y:S01]  /*da70*/  IMAD R2, R237, c[0x0][0x1f4], R4 ;  /* 0x00007d00ed027a24 */ /* 0x000fe200078e0204 */
[----:B------:R-:W-:Y:S04]  /*da80*/  LEA R4, P0, R0, c[0x0][0x1c8], 0x1 ;  /* 0x0000720000047a11 */ /* 0x000fe800078008ff */
[----:B------:R-:W-:Y:S04]  /*da90*/  IADD3.X R2, R6, R3, R2, P1, !PT ;  /* 0x0000000306027210 */ /* 0x000fe80000ffe402 */
[----:B------:R-:W-:Y:S01]  /*daa0*/  LEA.HI.X R0, R0, c[0x0][0x1cc], R2, 0x1, P0 ;  /* 0x0000730000007a11 */ /* 0x000fe200000f0c02 */
[----:B------:R-:W-:-:S05]  /*dab0*/  BRA.DIV ~URZ, `(.L_x_1307) ;  /* 0x00010ce27f007947 */ /* 0x000fca000b800000 */
[----:B------:R1:W2:Y:S02]  /*dac0*/  SHFL.IDX PT, R6, R0, RZ, 0x181f ;  /* 0x00181fff00067589 */ /* 0x0002a400000e0000 */
.L_x_1447:
        /* <DEDUP_REMOVED lines=18> */
[----:B------:R2:W-:Y:S04]  /*dbf0*/  LDGSTS.E.BYPASS.LTC128B.128 [R238+0x5080], [R192.64], !P4 ;  /* 0x05080000c0ee7fae */ /* 0x0005e8000e101d46 */
[----:B------:R2:W-:Y:S04]  /*dc00*/  LDGSTS.E.BYPASS.LTC128B.128 [R238+0x6880], [R152.64], !P3 ;  /* 0x0688000098ee7fae */ /* 0x0005e8000d901d46 */
[----:B------:R3:W-:Y:S04]  /*dc10*/  LDGSTS.E.BYPASS.LTC128B.128 [R238+0x5880], [R2.64], !P4 ;  /* 0x0588000002ee7fae */ /* 0x0007e8000e101d46 */
[----:B------:R2:W-:Y:S04]  /*dc20*/  LDGSTS.E.BYPASS.LTC128B.128 [R238+0x7080], [R158.64], !P3 ;  /* 0x070800009eee7fae */ /* 0x0005e8000d901d46 */
[----:B---3--:R2:W3:Y:S02]  /*dc30*/  SHFL.IDX PT, R2, R4, 0x2, 0x181f ;  /* 0x00581f0004027f89 */ /* 0x0084e400000e0000 */
.L_x_1448:
        /* <DEDUP_REMOVED lines=15> */
.L_x_1306:
[----:B------:R-:W-:Y:S05]  /*dd30*/  BSYNC B0 ;  /* 0x0000000000007941 */ /* 0x000fea0003800000 */
.L_x_1305:
[----:B------:R-:W2:Y:S01]  /*dd40*/  LDL R154, [R1+0xc4] ;  /* 0x0000c400019a7983 */ /* 0x000ea20000100800 */
[----:B------:R-:W-:Y:S03]  /*dd50*/  IMAD.MOV.U32 R4, RZ, RZ, 0x1 ;  /* 0x00000001ff047424 */ /* 0x000fe600078e00ff */
[----:B------:R-:W2:Y:S02]  /*dd60*/  LDL R0, [R1+0x4] ;  /* 0x0000040001007983 */ /* 0x000ea40000100800 */
[----:B------:R-:W-:Y:S01]  /*dd70*/  ISETP.NE.AND P0, PT, R4, c[0x0][0x2c4], PT ;  /* 0x0000b10004007a0c */ /* 0x000fe20003f05270 */
[----:B------:R-:W-:Y:S01]  /*dd80*/  IMAD R4, R230, -0x30, RZ ;  /* 0xffffffd0e6047824 */ /* 0x000fe200078e02ff */
[----:B-1----:R-:W3:Y:S04]  /*dd90*/  LDL R153, [R1+0xc0] ;  /* 0x0000c00001997983 */ /* 0x002ee80000100800 */
[----:B------:R-:W3:Y:S04]  /*dda0*/  LDL R152, [R1+0xbc] ;  /* 0x0000bc0001987983 */ /* 0x000ee80000100800 */
[----:B------:R-:W4:Y:S04]  /*ddb0*/  LDL R6, [R1+0xb8] ;  /* 0x0000b80001067983 */ /* 0x000f280000100800 */
[----:B------:R-:W5:Y:S04]  /*ddc0*/  LDL R3, [R1+0x90] ;  /* 0x0000900001037983 */ /* 0x000f680000100800 */
[----:B------:R-:W3:Y:S04]  /*ddd0*/  LDL R2, [R1+0x70] ;  /* 0x0000700001027983 */ /* 0x000ee80000100800 */
[----:B------:R-:W0:Y:S01]  /*dde0*/  LDGDEPBAR ;  /* 0x00000000000079af */ /* 0x000e220000000000 */
[----:B-----5:R-:W-:Y:S01]  /*ddf0*/  IADD3 R192, -R3, 0x1, R4 ;  /* 0x0000000103c07810 */ /* 0x020fe20007ffe104 */
[----:B--2---:R-:W-:Y:S03]  /*de00*/  IMAD R0, R0, 0x80, R154 ;  /* 0x0000008000007824 */ /* 0x004fe600078e029a */
[----:B---3--:R-:W-:Y:S02]  /*de10*/  IADD3 R192, -R2, R192, R5 ;  /* 0x000000c002c07210 */ /* 0x008fe40007ffe105 */
[----:B------:R-:W-:Y:S05]  /*de20*/  IADD3 R0, R152, R0, R153 ;  /* 0x0000000098007210 */ /* 0x000fea0007ffe099 */
[----:B----4-:R-:W-:Y:S04]  /*de30*/  IMAD.IADD R158, R6, 0x1, R0 ;  /* 0x00000001069e7824 */ /* 0x010fe800078e0200 */
[----:B------:R-:W-:Y:S05]  /*de40*/  @P0 IMAD.HI.U32 R0, R158, c[0x0][0x2c8], RZ ;  /* 0x0000b2009e000a27 */ /* 0x000fea00078e00ff */
[----:B------:R-:W-:Y:S01]  /*de50*/  @P0 SHF.R.U32.HI R158, RZ, c[0x0][0x2cc], R0 ;  /* 0x0000b300ff9e0a19 */ /* 0x000fe20000011600 */
[----:B------:R-:W-:-:S05]  /*de60*/  BRA.DIV ~URZ, `(.L_x_1309) ;  /* 0x00010da27f007947 */ /* 0x000fca000b800000 */
[----:B------:R1:W2:Y:S02]  /*de70*/  SHFL.IDX PT, R2, R158, RZ, 0x1c1f ;  /* 0x001c1fff9e027589 */ /* 0x0002a400000e0000 */
.L_x_1449:
[----:B------:R-:W-:Y:S01]  /*de80*/  LOP3.LUT R0, RZ, c[0x0][0x324], RZ, 0x33, !PT ;  /* 0x0000c900ff007a12 */ /* 0x000fe200078e33ff */
[----:B------:R-:W-:Y:S01]  /*de90*/  IMAD.MOV.U32 R3, RZ, RZ, 0x1 ;  /* 0x00000001ff037424 */ /* 0x000fe200078e00ff */
[----:B------:R-:W-:Y:S03]  /*dea0*/  IADD3 R159, R192, c[0x0][0x328], RZ ;  /* 0x0000ca00c09f7a10 */ /* 0x000fe60007ffe0ff */
[----:B------:R-:W-:Y:S01]  /*deb0*/  IMAD.IADD R192, R0, 0x1, R192 ;  /* 0x0000000100c07824 */ /* 0x000fe200078e02c0 */
[----:B------:R-:W-:Y:S02]  /*dec0*/  ISETP.LE.AND P0, PT, R3, c[0x0][0x32c], PT ;  /* 0x0000cb0003007a0c */ /* 0x000fe40003f03270 */
[----:B--2---:R-:W-:Y:S01]  /*ded0*/  IADD3 R153, R159, R2, RZ ;  /* 0x000000029f997210 */ /* 0x004fe20007ffe0ff */
[----:B------:R-:W-:Y:S10]  /*dee0*/  IMAD.IADD R0, R192, 0x1, R2 ;  /* 0x00000001c0007824 */ /* 0x000ff400078e0202 */
[----:B------:R-:W-:-:S05]  /*def0*/  @!P0 BRA `(.L_x_1310) ;  /* 0x000001a000008947 */ /* 0x000fca0003800000 */
[----:B------:R-:W2:Y:S01]  /*df00*/  LDL R3, [R1+0x70] ;  /* 0x0000700001037983 */ /* 0x000ea20000100800 */
[----:B------:R-:W-:Y:S01]  /*df10*/  BSSY B0, `(.L_x_1311) ;  /* 0x0000012000007945 */ /* 0x000fe20003800000 */
[----:B--2---:R-:W-:Y:S04]  /*df20*/  IADD3 R2, -R3, R5, R2 ;  /* 0x0000000503027210 */ /* 0x004fe80007ffe102 */
        /* <DEDUP_REMOVED lines=11> */
.L_x_1312:
[----:B------:R-:W-:Y:S04]  /*dfe0*/  MOV R3, c[0x0][0x32c] ;  /* 0x0000cb0000037a02 */ /* 0x000fe80000000f00 */
[----:B------:R-:W-:Y:S11]  /*dff0*/  ISETP.NE.AND P0, PT, R3, 0x1, PT ;  /* 0x000000010300780c */ /* 0x000ff60003f05270 */
[----:B------:R-:W-:Y:S02]  /*e000*/  @!UPT UIADD3 URZ, URZ, URZ, URZ ;  /* 0x0000003f3f3ff290 */ /* 0x000fe4000fffe03f */
[----:B------:R-:W-:Y:S05]  /*e010*/  @P0 IMAD.HI.U32 R3, R2, c[0x0][0x330], RZ ;  /* 0x0000cc0002030a27 */ /* 0x000fea00078e00ff */
[----:B------:R-:W-:Y:S02]  /*e020*/  @P0 SHF.R.U32.HI R2, RZ, c[0x0][0x334], R3 ;  /* 0x0000cd00ff020a19 */ /* 0x000fe40000011603 */
.L_x_1313:
[----:B------:R-:W-:Y:S05]  /*e030*/  BSYNC B0 ;  /* 0x0000000000007941 */ /* 0x000fea0003800000 */
.L_x_1311:
[----:B------:R-:W2:Y:S02]  /*e040*/  LDL R3, [R1+0x90] ;  /* 0x0000900001037983 */ /* 0x000ea40000100800 */
[----:B--2---:R-:W-:Y:S04]  /*e050*/  IMAD.IADD R3, R4, 0x1, -R3 ;  /* 0x0000000104037824 */ /* 0x004fe800078e0a03 */
[----:B------:R-:W-:Y:S05]  /*e060*/  IMAD R2, R2, c[0x0][0x32c], R3 ;  /* 0x0000cb0002027a24 */ /* 0x000fea00078e0203 */
[----:B------:R-:W-:Y:S02]  /*e070*/  IADD3 R3, R2, c[0x0][0x32c], RZ ;  /* 0x0000cb0002037a10 */ /* 0x000fe40007ffe0ff */
[----:B------:R-:W-:Y:S02]  /*e080*/  IMNMX R0, R0, R2, !PT ;  /* 0x0000000200007217 */ /* 0x000fe40007800200 */
[----:B------:R-:W-:Y:S02]  /*e090*/  IMNMX R153, R153, R3, PT ;  /* 0x0000000399997217 */ /* 0x000fe40003800200 */
.L_x_1310:
[----:B------:R-:W-:-:S05]  /*e0a0*/  BRA.DIV ~URZ, `(.L_x_1314) ;  /* 0x00010be27f007947 */ /* 0x000fca000b800000 */
[----:B------:R2:W3:Y:S02]  /*e0b0*/  SHFL.IDX PT, R2, R158, 0x1, 0x1c1f ;  /* 0x003c1f009e027f89 */ /* 0x0004e400000e0000 */
.L_x_1450:
[----:B---3--:R-:W-:Y:S01]  /*e0c0*/  IADD3 R152, R159, R2, RZ ;  /* 0x000000029f987210 */ /* 0x008fe20007ffe0ff */
[----:B------:R-:W-:Y:S02]  /*e0d0*/  IMAD.MOV.U32 R3, RZ, RZ, 0x1 ;  /* 0x00000001ff037424 */ /* 0x000fe400078e00ff */
[----:B------:R-:W-:Y:S03]  /*e0e0*/  IMAD.IADD R6, R192, 0x1, R2 ;  /* 0x00000001c0067824 */ /* 0x000fe600078e0202 */
[----:B------:R-:W-:Y:S11]  /*e0f0*/  ISETP.LE.AND P0, PT, R3, c[0x0][0x32c], PT ;  /* 0x0000cb0003007a0c */ /* 0x000ff60003f03270 */
[----:B------:R-:W-:Y:S02]  /*e100*/  @!UPT UIADD3 URZ, URZ, URZ, URZ ;  /* 0x0000003f3f3ff290 */ /* 0x000fe4000fffe03f */
[----:B------:R-:W-:-:S05]  /*e110*/  @!P0 BRA `(.L_x_1315) ;  /* 0x000001a000008947 */ /* 0x000fca0003800000 */
[----:B------:R-:W3:Y:S01]  /*e120*/  LDL R3, [R1+0x70] ;  /* 0x0000700001037983 */ /* 0x000ee20000100800 */
[----:B------:R-:W-:Y:S01]  /*e130*/  BSSY B0, `(.L_x_1316) ;  /* 0x0000012000007945 */ /* 0x000fe20003800000 */
[----:B---3--:R-:W-:Y:S04]  /*e140*/  IADD3 R2, -R3, R5, R2 ;  /* 0x0000000503027210 */ /* 0x008fe80007ffe102 */
        /* <DEDUP_REMOVED lines=11> */
.L_x_1317:
[----:B------:R-:W-:Y:S04]  /*e200*/  MOV R3, c[0x0][0x32c] ;  /* 0x0000cb0000037a02 */ /* 0x000fe80000000f00 */
[----:B------:R-:W-:Y:S11]  /*e210*/  ISETP.NE.AND P0, PT, R3, 0x1, PT ;  /* 0x000000010300780c */ /* 0x000ff60003f05270 */
[----:B------:R-:W-:Y:S02]  /*e220*/  @!UPT UIADD3 URZ, URZ, URZ, URZ ;  /* 0x0000003f3f3ff290 */ /* 0x000fe4000fffe03f */
[----:B------:R-:W-:Y:S05]  /*e230*/  @P0 IMAD.HI.U32 R3, R2, c[0x0][0x330], RZ ;  /* 0x0000cc0002030a27 */ /* 0x000fea00078e00ff */
[----:B------:R-:W-:Y:S02]  /*e240*/  @P0 SHF.R.U32.HI R2, RZ, c[0x0][0x334], R3 ;  /* 0x0000cd00ff020a19 */ /* 0x000fe40000011603 */
.L_x_1318:
[----:B------:R-:W-:Y:S05]  /*e250*/  BSYNC B0 ;  /* 0x0000000000007941 */ /* 0x000fea0003800000 */
.L_x_1316:
[----:B------:R-:W3:Y:S02]  /*e260*/  LDL R3, [R1+0x90] ;  /* 0x0000900001037983 */ /* 0x000ee40000100800 */
[----:B---3--:R-:W-:Y:S04]  /*e270*/  IMAD.IADD R3, R4, 0x1, -R3 ;  /* 0x0000000104037824 */ /* 0x008fe800078e0a03 */
[----:B------:R-:W-:Y:S05]  /*e280*/  IMAD R2, R2, c[0x0][0x32c], R3 ;  /* 0x0000cb0002027a24 */ /* 0x000fea00078e0203 */
[----:B------:R-:W-:Y:S02]  /*e290*/  IADD3 R3, R2, c[0x0][0x32c], RZ ;  /* 0x0000cb0002037a10 */ /* 0x000fe40007ffe0ff */
[----:B------:R-:W-:Y:S02]  /*e2a0*/  IMNMX R6, R6, R2, !PT ;  /* 0x0000000206067217 */ /* 0x000fe40007800200 */
[----:B------:R-:W-:Y:S02]  /*e2b0*/  IMNMX R152, R152, R3, PT ;  /* 0x0000000398987217 */ /* 0x000fe40003800200 */
.L_x_1315:
[----:B------:R-:W-:-:S05]  /*e2c0*/  BRA.DIV ~URZ, `(.L_x_1319) ;  /* 0x00010a427f007947 */ /* 0x000fca000b800000 */
[----:B------:R3:W4:Y:S02]  /*e2d0*/  SHFL.IDX PT, R154, R158, 0x2, 0x1c1f ;  /* 0x005c1f009e9a7f89 */ /* 0x00072400000e0000 */
.L_x_1451:
[----:B----4-:R-:W-:Y:S01]  /*e2e0*/  IADD3 R3, R159, R154, RZ ;  /* 0x0000009a9f037210 */ /* 0x010fe20007ffe0ff */
[----:B------:R-:W-:Y:S05]  /*e2f0*/  IMAD.MOV.U32 R2, RZ, RZ, 0x1 ;  /* 0x00000001ff027424 */ /* 0x000fea00078e00ff */
[----:B------:R-:W-:Y:S01]  /*e300*/  ISETP.LE.AND P0, PT, R2, c[0x0][0x32c], PT ;  /* 0x0000cb0002007a0c */ /* 0x000fe20003f03270 */
[----:B------:R-:W-:Y:S11]  /*e310*/  IMAD.IADD R2, R192, 0x1, R154 ;  /* 0x00000001c0027824 */ /* 0x000ff600078e029a */
[----:B------:R-:W-:Y:S01]  /*e320*/  @!UPT UIADD3 URZ, URZ, URZ, URZ ;  /* 0x0000003f3f3ff290 */ /* 0x000fe2000fffe03f */
[----:B------:R-:W-:-:S05]  /*e330*/  @!P0 BRA `(.L_x_1320) ;  /* 0x000001a000008947 */ /* 0x000fca0003800000 */
[----:B------:R-:W4:Y:S01]  /*e340*/  LDL R193, [R1+0x70] ;  /* 0x0000700001c17983 */ /* 0x000f220000100800 */
[----:B------:R-:W-:Y:S01]  /*e350*/  BSSY B0, `(.L_x_1321) ;  /* 0x0000012000007945 */ /* 0x000fe20003800000 */
[----:B----4-:R-:W-:Y:S04]  /*e360*/  IADD3 R154, -R193, R5, R154 ;  /* 0x00000005c19a7210 */ /* 0x010fe80007ffe19a */
        /* <DEDUP_REMOVED lines=11> */
.L_x_1322:
[----:B------:R-:W-:Y:S04]  /*e420*/  MOV R193, c[0x0][0x32c] ;  /* 0x0000cb0000c17a02 */ /* 0x000fe80000000f00 */
[----:B------:R-:W-:Y:S11]  /*e430*/  ISETP.NE.AND P0, PT, R193, 0x1, PT ;  /* 0x00000001c100780c */ /* 0x000ff60003f05270 */
[----:B------:R-:W-:Y:S02]  /*e440*/  @!UPT UIADD3 URZ, URZ, URZ, URZ ;  /* 0x0000003f3f3ff290 */ /* 0x000fe4000fffe03f */
[----:B------:R-:W-:Y:S05]  /*e450*/  @P0 IMAD.HI.U32 R193, R154, c[0x0][0x330], RZ ;  /* 0x0000cc009ac10a27 */ /* 0x000fea00078e00ff */
[----:B------:R-:W-:Y:S02]  /*e460*/  @P0 SHF.R.U32.HI R154, RZ, c[0x0][0x334], R193 ;  /* 0x0000cd00ff9a0a19 */ /* 0x000fe400000116c1 */
.L_x_1323:
[----:B------:R-:W-:Y:S05]  /*e470*/  BSYNC B0 ;  /* 0x0000000000007941 */ /* 0x000fea0003800000 */
.L_x_1321:
[----:B------:R-:W4:Y:S02]  /*e480*/  LDL R193, [R1+0x90] ;  /* 0x0000900001c17983 */ /* 0x000f240000100800 */
[----:B----4-:R-:W-:Y:S04]  /*e490*/  IMAD.IADD R193, R4, 0x1, -R193 ;  /* 0x0000000104c17824 */ /* 0x010fe800078e0ac1 */
[----:B------:R-:W-:Y:S05]  /*e4a0*/  IMAD R154, R154, c[0x0][0x32c], R193 ;  /* 0x0000cb009a9a7a24 */ /* 0x000fea00078e02c1 */
[----:B------:R-:W-:Y:S02]  /*e4b0*/  IMNMX R2, R2, R154, !PT ;  /* 0x0000009a02027217 */ /* 0x000fe40007800200 */
[----:B------:R-:W-:Y:S04]  /*e4c0*/  IADD3 R154, R154, c[0x0][0x32c], RZ ;  /* 0x0000cb009a9a7a10 */ /* 0x000fe80007ffe0ff */
[----:B------:R-:W-:Y:S02]  /*e4d0*/  IMNMX R3, R3, R154, PT ;  /* 0x0000009a03037217 */ /* 0x000fe40003800200 */
.L_x_1320:
[C---:B------:R-:W-:Y:S02]  /*e4e0*/  ISETP.GE.AND P2, PT, R4.reuse, 0x9, PT ;  /* 0x000000090400780c */ /* 0x040fe40003f46270 */
[----:B------:R-:W-:Y:S02]  /*e4f0*/  ISETP.GE.AND P1, PT, R4, 0xa, PT ;  /* 0x0000000a0400780c */ /* 0x000fe40003f26270 */
[----:B------:R-:W-:Y:S02]  /*e500*/  ISETP.GT.AND P0, PT, R0, 0x8, !P2 ;  /* 0x000000080000780c */ /* 0x000fe40005704270 */
[----:B------:R-:W-:Y:S02]  /*e510*/  LOP3.LUT R229, R229, 0xffffffdf, RZ, 0xc0, !PT ;  /* 0xffffffdfe5e57812 */ /* 0x000fe400078ec0ff */
[----:B------:R-:W-:Y:S02]  /*e520*/  ISETP.LT.OR P0, PT, R153, 0x9, P0 ;  /* 0x000000099900780c */ /* 0x000fe40000701670 */
[----:B------:R-:W-:Y:S02]  /*e530*/  ISETP.GE.AND P6, PT, R4, 0x21, PT ;  /* 0x000000210400780c */ /* 0x000fe40003fc6270 */
[----:B------:R-:W-:Y:S02]  /*e540*/  FSEL R194, R20, -INF , !P0 ;  /* 0xff80000014c27808 */ /* 0x000fe40004000000 */
[----:B------:R-:W-:Y:S02]  /*e550*/  ISETP.GT.AND P0, PT, R0, 0x9, !P1 ;  /* 0x000000090000780c */ /* 0x000fe40004f04270 */
[----:B------:R-:W-:Y:S02]  /*e560*/  @P2 LOP3.LUT R229, R229, 0x20, RZ, 0xfc, !PT ;  /* 0x00000020e5e52812 */ /* 0x000fe400078efcff */
[----:B------:R-:W-:Y:S02]  /*e570*/  ISETP.LT.OR P0, PT, R153, 0xa, P0 ;  /* 0x0000000a9900780c */ /* 0x000fe40000701670 */
[----:B------:R-:W-:Y:S02]  /*e580*/  LOP3.LUT R229, R229, 0xffffffef, RZ, 0xc0, !PT ;  /* 0xffffffefe5e57812 */ /* 0x000fe400078ec0ff */
[----:B------:R-:W-:Y:S02]  /*e590*/  FSEL R193, R21, -INF , !P0 ;  /* 0xff80000015c17808 */ /* 0x000fe40004000000 */
[----:B------:R-:W-:Y:S02]  /*e5a0*/  ISETP.GT.AND P0, PT, R6, 0x8, !P2 ;  /* 0x000000080600780c */ /* 0x000fe40005704270 */
[----:B------:R-:W-:Y:S02]  /*e5b0*/  ISETP.GE.AND P2, PT, R4, 0x11, PT ;  /* 0x000000110400780c */ /* 0x000fe40003f46270 */
        /* <DEDUP_REMOVED lines=9> */
[----:B------:R-:W-:Y:S02]  /*e650*/  @P2 LOP3.LUT R229, R229, 0x8, RZ, 0xfc, !PT ;  /* 0x00000008e5e52812 */ /* 0x000fe400078efcff */
[----:B------:R-:W-:Y:S02]  /*e660*/  ISETP.LT.OR P0, PT, R153, 0x11, P0 ;  /* 0x000000119900780c */ /* 0x000fe40000701670 */
[----:B------:R-:W-:Y:S02]  /*e670*/  LOP3.LUT R229, R229, 0xfffffffb, RZ, 0xc0, !PT ;  /* 0xfffffffbe5e57812 */ /* 0x000fe400078ec0ff */
[----:B------:R-:W-:Y:S02]  /*e680*/  FSEL R24, R24, -INF , !P0 ;  /* 0xff80000018187808 */ /* 0x000fe40004000000 */
[----:B------:R-:W-:Y:S02]  /*e690*/  ISETP.GT.AND P0, PT, R0, 0x11, !P1 ;  /* 0x000000110000780c */ /* 0x000fe40004f04270 */
[----:B------:R-:W-:Y:S02]  /*e6a0*/  @P1 LOP3.LUT R229, R229, 0x4, RZ, 0xfc, !PT ;  /* 0x00000004e5e51812 */ /* 0x000fe400078efcff */
[----:B------:R-:W-:Y:S02]  /*e6b0*/  ISETP.LT.OR P0, PT, R153, 0x12, P0 ;  /* 0x000000129900780c */ /* 0x000fe40000701670 */
[----:B------:R-:W-:Y:S02]  /*e6c0*/  ISETP.GE.AND P5, PT, R4, 0x22, PT ;  /* 0x000000220400780c */ /* 0x000fe40003fa6270 */
        /* <DEDUP_REMOVED lines=12> */
[----:B------:R-:W-:Y:S02]  /*e790*/  LOP3.LUT R229, R229, 0xfffffffe, RZ, 0xc0, !PT ;  /* 0xfffffffee5e57812 */ /* 0x000fe400078ec0ff */
[----:B------:R-:W-:Y:S02]  /*e7a0*/  ISETP.LT.OR P0, PT, R153, 0x19, P0 ;  /* 0x000000199900780c */ /* 0x000fe40000701670 */
[----:B------:R-:W-:Y:S02]  /*e7b0*/  @P1 LOP3.LUT R229, R229, 0x1, RZ, 0xfc, !PT ;  /* 0x00000001e5e51812 */ /* 0x000fe400078efcff */
[----:B------:R-:W-:Y:S02]  /*e7c0*/  FSEL R36, R36, -INF , !P0 ;  /* 0xff80000024247808 */ /* 0x000fe40004000000 */
[----:B------:R-:W-:Y:S02]  /*e7d0*/  ISETP.GT.AND P0, PT, R0, 0x19, !P1 ;  /* 0x000000190000780c */ /* 0x000fe40004f04270 */
[C---:B------:R-:W-:Y:S02]  /*e7e0*/  ISETP.GE.AND P3, PT, R4.reuse, 0x29, PT ;  /* 0x000000290400780c */ /* 0x040fe40003f66270 */
[----:B------:R-:W-:Y:S02]  /*e7f0*/  ISETP.LT.OR P0, PT, R153, 0x1a, P0 ;  /* 0x0000001a9900780c */ /* 0x000fe40000701670 */
[----:B------:R-:W-:Y:S02]  /*e800*/  ISETP.GE.AND P4, PT, R4, 0x2a, PT ;  /* 0x0000002a0400780c */ /* 0x000fe40003f86270 */
[----:B------:R-:W-:Y:S02]  /*e810*/  FSEL R37, R37, -INF , !P0 ;  /* 0xff80000025257808 */ /* 0x000fe40004000000 */
[----:B------:R-:W-:Y:S02]  /*e820*/  ISETP.GT.AND P0, PT, R6, 0x18, !P2 ;  /* 0x000000180600780c */ /* 0x000fe40005704270 */
[----:B------:R-:W-:Y:S02]  /*e830*/  ISETP.GE.AND P2, PT, R4, 0x1, PT ;  /* 0x000000010400780c */ /* 0x000fe40003f46270 */
[----:B------:R-:W-:Y:S04]  /*e840*/  ISETP.LT.OR P0, PT, R152, 0x19, P0 ;  /* 0x000000199800780c */ /* 0x000fe80000701670 */
[----:B------:R-:W-:Y:S02]  /*e850*/  FSEL R38, R38, -INF , !P0 ;  /* 0xff80000026267808 */ /* 0x000fe40004000000 */
[----:B------:R-:W-:Y:S02]  /*e860*/  ISETP.GT.AND P0, PT, R6, 0x19, !P1 ;  /* 0x000000190600780c */ /* 0x000fe40004f04270 */
[----:B------:R-:W-:Y:S02]  /*e870*/  ISETP.GE.AND P1, PT, R4, 0x2, PT ;  /* 0x000000020400780c */ /* 0x000fe40003f26270 */
        /* <DEDUP_REMOVED lines=38> */
[C---:B------:R-:W-:Y:S04]  /*eae0*/  ISETP.GT.AND P0, PT, R2.reuse, 0x1, !P1 ;  /* 0x000000010200780c */ /* 0x040fe80004f04270 */
[----:B------:R-:W-:Y:S04]  /*eaf0*/  ISETP.LT.OR P0, PT, R3, 0x2, P0 ;  /* 0x000000020300780c */ /* 0x000fe80000701670 */
[----:B------:R-:W-:Y:S02]  /*eb00*/  FSEL R13, R13, -INF , !P0 ;  /* 0xff8000000d0d7808 */ /* 0x000fe40004000000 */
[----:B------:R-:W-:Y:S04]  /*eb10*/  LOP3.LUT P0, RZ, R229, 0x20, RZ, 0xc0, !PT ;  /* 0x00000020e5ff7812 */ /* 0x000fe8000780c0ff */
[----:B------:R-:W-:Y:S04]  /*eb20*/  ISETP.GT.AND P0, PT, R2, 0x8, !P0 ;  /* 0x000000080200780c */ /* 0x000fe80004704270 */
[----:B------:R-:W-:Y:S04]  /*eb30*/  ISETP.LT.OR P0, PT, R3, 0x9, P0 ;  /* 0x000000090300780c */ /* 0x000fe80000701670 */
[----:B------:R-:W-:Y:S02]  /*eb40*/  FSEL R16, R16, -INF , !P0 ;  /* 0xff80000010107808 */ /* 0x000fe40004000000 */
[----:B------:R-:W-:Y:S04]  /*eb50*/  LOP3.LUT P0, RZ, R229, 0x10, RZ, 0xc0, !PT ;  /* 0x00000010e5ff7812 */ /* 0x000fe8000780c0ff */
        /* <DEDUP_REMOVED lines=28> */
[----:B------:R-:W-:Y:S04]  /*ed20*/  ISETP.GT.AND P0, PT, R2, RZ, !P2 ;  /* 0x000000ff0200720c */ /* 0x000fe80005704270 */
[C---:B------:R-:W-:Y:S04]  /*ed30*/  ISETP.LT.OR P0, PT, R3.reuse, 0x1, P0 ;  /* 0x000000010300780c */ /* 0x040fe80000701670 */
[----:B------:R-:W-:Y:S02]  /*ed40*/  FSEL R12, R12, -INF , !P0 ;  /* 0xff8000000c0c7808 */ /* 0x000fe40004000000 */
[----:B------:R-:W-:Y:S04]  /*ed50*/  ISETP.GT.AND P0, PT, R2, 0x29, !P4 ;  /* 0x000000290200780c */ /* 0x000fe80006704270 */
[----:B------:R-:W-:Y:S04]  /*ed60*/  ISETP.LT.OR P0, PT, R3, 0x2a, P0 ;  /* 0x0000002a0300780c */ /* 0x000fe80000701670 */
[----:B------:R-:W-:Y:S01]  /*ed70*/  FSEL R49, R49, -INF , !P0 ;  /* 0xff80000031317808 */ /* 0x000fe20004000000 */
[----:B------:R-:W-:-:S06]  /*ed80*/  BRA.DIV ~URZ, `(.L_x_1324) ;  /* 0x000100027f007947 */ /* 0x000fcc000b800000 */
[----:B------:R4:W1:Y:S02]  /*ed90*/  SHFL.IDX PT, R3, R158, 0x3, 0x1c1f ;  /* 0x007c1f009e037f89 */ /* 0x00086400000e0000 */
.L_x_1452:
[----:B-1----:R-:W-:Y:S01]  /*eda0*/  IADD3 R2, R159, R3, RZ ;  /* 0x000000039f027210 */ /* 0x002fe20007ffe0ff */
[----:B------:R-:W-:Y:S05]  /*edb0*/  IMAD.MOV.U32 R0, RZ, RZ, 0x1 ;  /* 0x00000001ff007424 */ /* 0x000fea00078e00ff */
[----:B------:R-:W-:Y:S01]  /*edc0*/  ISETP.LE.AND P0, PT, R0, c[0x0][0x32c], PT ;  /* 0x0000cb0000007a0c */ /* 0x000fe20003f03270 */
[----:B------:R-:W-:Y:S11]  /*edd0*/  IMAD.IADD R0, R192, 0x1, R3 ;  /* 0x00000001c0007824 */ /* 0x000ff600078e0203 */
[----:B------:R-:W-:Y:S01]  /*ede0*/  @!UPT UIADD3 URZ, URZ, URZ, URZ ;  /* 0x0000003f3f3ff290 */ /* 0x000fe2000fffe03f */
[----:B------:R-:W-:-:S05]  /*edf0*/  @!P0 BRA `(.L_x_1325) ;  /* 0x000001a000008947 */ /* 0x000fca0003800000 */
[----:B------:R-:W5:Y:S01]  /*ee00*/  LDL R6, [R1+0x70] ;  /* 0x0000700001067983 */ /* 0x000f620000100800 */
[----:B------:R-:W-:Y:S01]  /*ee10*/  BSSY B0, `(.L_x_1326) ;  /* 0x0000012000007945 */ /* 0x000fe20003800000 */
[----:B-----5:R-:W-:Y:S04]  /*ee20*/  IADD3 R3, -R6, R5, R3 ;  /* 0x0000000506037210 */ /* 0x020fe80007ffe103 */
        /* <DEDUP_REMOVED lines=11> */
.L_x_1327:
[----:B------:R-:W-:Y:S04]  /*eee0*/  MOV R6, c[0x0][0x32c] ;  /* 0x0000cb0000067a02 */ /* 0x000fe80000000f00 */
[----:B------:R-:W-:Y:S11]  /*eef0*/  ISETP.NE.AND P0, PT, R6, 0x1, PT ;  /* 0x000000010600780c */ /* 0x000ff60003f05270 */
[----:B------:R-:W-:Y:S02]  /*ef00*/  @!UPT UIADD3 URZ, URZ, URZ, URZ ;  /* 0x0000003f3f3ff290 */ /* 0x000fe4000fffe03f */
[----:B------:R-:W-:Y:S05]  /*ef10*/  @P0 IMAD.HI.U32 R6, R3, c[0x0][0x330], RZ ;  /* 0x0000cc0003060a27 */ /* 0x000fea00078e00ff */
[----:B------:R-:W-:Y:S02]  /*ef20*/  @P0 SHF.R.U32.HI R3, RZ, c[0x0][0x334], R6 ;  /* 0x0000cd00ff030a19 */ /* 0x000fe40000011606 */
.L_x_1328:
[----:B------:R-:W-:Y:S05]  /*ef30*/  BSYNC B0 ;  /* 0x0000000000007941 */ /* 0x000fea0003800000 */
.L_x_1326:
[----:B------:R-:W5:Y:S02]  /*ef40*/  LDL R6, [R1+0x90] ;  /* 0x0000900001067983 */ /* 0x000f640000100800 */
[----:B-----5:R-:W-:Y:S04]  /*ef50*/  IMAD.IADD R4, R4, 0x1, -R6 ;  /* 0x0000000104047824 */ /* 0x020fe800078e0a06 */
[----:B------:R-:W-:Y:S05]  /*ef60*/  IMAD R3, R3, c[0x0][0x32c], R4 ;  /* 0x0000cb0003037a24 */ /* 0x000fea00078e0204 */
[----:B------:R-:W-:Y:S02]  /*ef70*/  IADD3 R4, R3, c[0x0][0x32c], RZ ;  /* 0x0000cb0003047a10 */ /* 0x000fe40007ffe0ff */
[----:B------:R-:W-:Y:S02]  /*ef80*/  IMNMX R0, R0, R3, !PT ;  /* 0x0000000300007217 */ /* 0x000fe40007800200 */
[----:B------:R-:W-:Y:S02]  /*ef90*/  IMNMX R2, R2, R4, PT ;  /* 0x0000000402027217 */ /* 0x000fe40003800200 */
.L_x_1325:
[----:B------:R-:W-:Y:S02]  /*efa0*/  ISETP.GT.AND P0, PT, R0, RZ, !P2 ;  /* 0x000000ff0000720c */ /* 0x000fe40005704270 */
[C---:B------:R-:W-:Y:S02]  /*efb0*/  LOP3.LUT P2, RZ, R229.reuse, 0x1, RZ, 0xc0, !PT ;  /* 0x00000001e5ff7812 */ /* 0x040fe4000784c0ff */
[----:B------:R-:W-:Y:S02]  /*efc0*/  ISETP.LT.OR P0, PT, R2, 0x1, P0 ;  /* 0x000000010200780c */ /* 0x000fe40000701670 */
[----:B------:R-:W-:Y:S02]  /*efd0*/  FMNMX.FTZ R3, R12, R157, !PT ;  /* 0x0000009d0c037209 */ /* 0x000fe40007810000 */
[----:B------:R-:W-:Y:S02]  /*efe0*/  FSEL R14, R14, -INF , !P0 ;  /* 0xff8000000e0e7808 */ /* 0x000fe40004000000 */
        /* <DEDUP_REMOVED lines=33> */
[C---:B------:R-:W-:Y:S02]  /*f200*/  ISETP.GT.AND P0, PT, R0.reuse, 0x18, !P1 ;  /* 0x000000180000780c */ /* 0x040fe40004f04270 */
[----:B------:R-:W-:Y:S02]  /*f210*/  ISETP.GT.AND P1, PT, R0, 0x28, !P3 ;  /* 0x000000280000780c */ /* 0x000fe40005f24270 */
[C---:B------:R-:W-:Y:S02]  /*f220*/  ISETP.LT.OR P0, PT, R2.reuse, 0x19, P0 ;  /* 0x000000190200780c */ /* 0x040fe40000701670 */
[----:B------:R-:W-:Y:S02]  /*f230*/  ISETP.LT.OR P1, PT, R2, 0x29, P1 ;  /* 0x000000290200780c */ /* 0x000fe40000f21670 */
[----:B------:R-:W-:Y:S02]  /*f240*/  FSEL R200, R34, -INF , !P0 ;  /* 0xff80000022c87808 */ /* 0x000fe40004000000 */
        /* <DEDUP_REMOVED lines=8> */
[----:B------:R-:W-:Y:S02]  /*f2d0*/  FSEL R196, R50, -INF , !P1 ;  /* 0xff80000032c47808 */ /* 0x000fe40004800000 */
[----:B------:R-:W-:Y:S02]  /*f2e0*/  FSEL R198, R46, -INF , !P0 ;  /* 0xff8000002ec67808 */ /* 0x000fe40004000000 */
[----:B------:R-:W-:Y:S02]  /*f2f0*/  ISETP.GT.AND P0, PT, R0, 0x21, !P5 ;  /* 0x000000210000780c */ /* 0x000fe40006f04270 */
[----:B------:R-:W-:Y:S02]  /*f300*/  FMNMX.FTZ R6, R198, R6, !PT ;  /* 0x00000006c6067209 */ /* 0x000fe40007810000 */
[----:B------:R-:W-:Y:S04]  /*f310*/  ISETP.LT.OR P0, PT, R2, 0x22, P0 ;  /* 0x000000220200780c */ /* 0x000fe80000701670 */
[----:B------:R-:W-:Y:S02]  /*f320*/  FSEL R197, R47, -INF , !P0 ;  /* 0xff8000002fc57808 */ /* 0x000fe40004000000 */
[----:B------:R-:W-:Y:S02]  /*f330*/  ISETP.GT.AND P0, PT, R0, 0x29, !P4 ;  /* 0x000000290000780c */ /* 0x000fe40006704270 */
[----:B------:R-:W-:Y:S02]  /*f340*/  FMNMX.FTZ R0, R10, R156, !PT ;  /* 0x0000009c0a007209 */ /* 0x000fe40007810000 */
[----:B------:R-:W-:Y:S02]  /*f350*/  ISETP.LT.OR P0, PT, R2, 0x2a, P0 ;  /* 0x0000002a0200780c */ /* 0x000fe40000701670 */
        /* <DEDUP_REMOVED lines=21> */
[----:B------:R-:W-:Y:S02]  /*f4b0*/  FSEL R195, R51, -INF , !P0 ;  /* 0xff80000033c37808 */ /* 0x000fe40004000000 */
        /* <DEDUP_REMOVED lines=9> */
[----:B------:R1:W2:Y:S02]  /*f550*/  SHFL.BFLY PT, R0, R4, 0x2, 0x1f ;  /* 0x0c401f0004007f89 */ /* 0x0002a400000e0000 */
.L_x_1453:
[----:B-12---:R-:W-:Y:S01]  /*f560*/  FMNMX.FTZ R4, R4, R0, !PT ;  /* 0x0000000004047209 */ /* 0x006fe20007810000 */
[----:B------:R-:W-:-:S05]  /*f570*/  BRA.DIV ~URZ, `(.L_x_1330) ;  /* 0x0000f8e27f007947 */ /* 0x000fca000b800000 */
[----:B------:R-:W-:Y:S04]  /*f580*/  SHFL.BFLY PT, R0, R153, 0x2, 0x1f ;  /* 0x0c401f0099007f89 */ /* 0x000fe800000e0000 */
[----:B------:R-:W-:Y:S04]  /*f590*/  SHFL.BFLY PT, R2, R152, 0x2, 0x1f ;  /* 0x0c401f0098027f89 */ /* 0x000fe800000e0000 */
[----:B------:R-:W-:Y:S04]  /*f5a0*/  SHFL.BFLY PT, R3, R6, 0x2, 0x1f ;  /* 0x0c401f0006037f89 */ /* 0x000fe800000e0000 */
[----:B------:R-:W1:Y:S02]  /*f5b0*/  SHFL.BFLY PT, R154, R4, 0x1, 0x1f ;  /* 0x0c201f00049a7f89 */ /* 0x000e6400000e0000 */
[----:B-1----:R-:W-:Y:S02]  /*f5c0*/  FMNMX.FTZ R154, R4, R154, !PT ;  /* 0x0000009a049a7209 */ /* 0x002fe40007810000 */
[----:B------:R-:W-:Y:S02]  /*f5d0*/  FMNMX.FTZ R153, R153, R0, !PT ;  /* 0x0000000099997209 */ /* 0x000fe40007810000 */
[----:B------:R-:W-:Y:S02]  /*f5e0*/  FMNMX.FTZ R152, R152, R2, !PT ;  /* 0x0000000298987209 */ /* 0x000fe40007810000 */
[----:B------:R-:W-:Y:S01]  /*f5f0*/  FMNMX.FTZ R6, R6, R3, !PT ;  /* 0x0000000306067209 */ /* 0x000fe20007810000 */
[----:B------:R-:W1:Y:S04]  /*f600*/  SHFL.BFLY PT, R0, R153, 0x1, 0x1f ;  /* 0x0c201f0099007f89 */ /* 0x000e6800000e0000 */
[----:B------:R-:W2:Y:S04]  /*f610*/  SHFL.BFLY PT, R2, R152, 0x1, 0x1f ;  /* 0x0c201f0098027f89 */ /* 0x000ea800000e0000 */
[----:B------:R3:W4:Y:S01]  /*f620*/  SHFL.BFLY PT, R3, R6, 0x1, 0x1f ;  /* 0x0c201f0006037f89 */ /* 0x00072200000e0000 */
[----:B-1----:R-:W-:Y:S02]  /*f630*/  FMNMX.FTZ R153, R153, R0, !PT ;  /* 0x0000000099997209 */ /* 0x002fe40007810000 */
[----:B--2---:R-:W-:Y:S02]  /*f640*/  FMNMX.FTZ R152, R152, R2, !PT ;  /* 0x0000000298987209 */ /* 0x004fe40007810000 */
.L_x_1454:
[C---:B------:R-:W-:Y:S01]  /*f650*/  FMUL.FTZ R8, R154.reuse, c[0x0][0x2d0] ;  /* 0x0000b4009a087a20 */ /* 0x040fe20000410000 */
[----:B------:R-:W-:Y:S01]  /*f660*/  FSETP.NEU.FTZ.AND P0, PT, R154, -INF , PT ;  /* 0xff8000009a00780b */ /* 0x000fe20003f1d000 */
[C---:B------:R-:W-:Y:S01]  /*f670*/  FMUL.FTZ R9, R153.reuse, c[0x0][0x2d0] ;  /* 0x0000b40099097a20 */ /* 0x040fe20000410000 */
[----:B------:R-:W-:Y:S01]  /*f680*/  FSETP.NEU.FTZ.AND P1, PT, R153, -INF , PT ;  /* 0xff8000009900780b */ /* 0x000fe20003f3d000 */
[----:B------:R-:W2:Y:S01]  /*f690*/  LDL.LU R30, [R1+0x74] ;  /* 0x00007400011e7983 */ /* 0x000ea20000300800 */
[----:B------:R-:W-:Y:S01]  /*f6a0*/  FSEL R8, R8, RZ, P0 ;  /* 0x000000ff08087208 */ /* 0x000fe20000000000 */
[----:B------:R-:W-:Y:S01]  /*f6b0*/  WARPSYNC 0xffffffff ;  /* 0xffffffff00007948 */ /* 0x000fe20003800000 */
[----:B------:R-:W-:Y:S02]  /*f6c0*/  FSEL R9, R9, RZ, P1 ;  /* 0x000000ff09097208 */ /* 0x000fe40000800000 */
[----:B---34-:R-:W-:Y:S01]  /*f6d0*/  FMNMX.FTZ R6, R3, R6, !PT ;  /* 0x0000000603067209 */ /* 0x018fe20007810000 */
[--C-:B------:R-:W-:Y:S02]  /*f6e0*/  FFMA.FTZ R0, R20, c[0x0][0x2d0], -R8.reuse ;  /* 0x0000b40014007a23 */ /* 0x100fe40000010808 */
[--C-:B------:R-:W-:Y:S02]  /*f6f0*/  FFMA.FTZ R2, R21, c[0x0][0x2d0], -R8.reuse ;  /* 0x0000b40015027a23 */ /* 0x100fe40000010808 */
[----:B------:R1:W-:Y:S01]  /*f700*/  MUFU.EX2 R35, R0 ;  /* 0x0000000000237308 */ /* 0x0003e20000000800 */
[--C-:B------:R-:W-:Y:S02]  /*f710*/  FFMA.FTZ R211, R24, c[0x0][0x2d0], -R8.reuse ;  /* 0x0000b40018d37a23 */ /* 0x100fe40000010808 */
[--C-:B------:R-:W-:Y:S02]  /*f720*/  FFMA.FTZ R210, R25, c[0x0][0x2d0], -R8.reuse ;  /* 0x0000b40019d27a23 */ /* 0x100fe40000010808 */
[--C-:B------:R-:W-:Y:S02]  /*f730*/  FFMA.FTZ R209, R36, c[0x0][0x2d0], -R8.reuse ;  /* 0x0000b40024d17a23 */ /* 0x100fe40000010808 */
[--C-:B------:R-:W-:Y:S02]  /*f740*/  FFMA.FTZ R208, R37, c[0x0][0x2d0], -R8.reuse ;  /* 0x0000b40025d07a23 */ /* 0x100fe40000010808 */
        /* <DEDUP_REMOVED lines=10> */
[--C-:B-1----:R-:W-:Y:S02]  /*f7f0*/  FFMA.FTZ R0, R10, c[0x0][0x2d0], -R9.reuse ;  /* 0x0000b4000a007a23 */ /* 0x102fe40000010809 */
[----:B------:R-:W-:Y:S02]  /*f800*/  FMUL.FTZ R10, R152, c[0x0][0x2d0] ;  /* 0x0000b400980a7a20 */ /* 0x000fe40000410000 */
[--C-:B------:R-:W-:Y:S01]  /*f810*/  FFMA.FTZ R242, R42, c[0x0][0x2d0], -R9.reuse ;  /* 0x0000b4002af27a23 */ /* 0x100fe20000010809 */
[----:B------:R1:W-:Y:S01]  /*f820*/  MUFU.EX2 R34, R0 ;  /* 0x0000000000227308 */ /* 0x0003e20000000800 */
[--C-:B------:R-:W-:Y:S02]  /*f830*/  FFMA.FTZ R241, R43, c[0x0][0x2d0], -R9.reuse ;  /* 0x0000b4002bf17a23 */ /* 0x100fe40000010809 */
[--C-:B------:R-:W-:Y:S02]  /*f840*/  FFMA.FTZ R236, R54, c[0x0][0x2d0], -R9.reuse ;  /* 0x0000b40036ec7a23 */ /* 0x100fe40000010809 */
[--C-:B---3--:R-:W-:Y:S02]  /*f850*/  FFMA.FTZ R2, R23, c[0x0][0x2d0], -R9.reuse ;  /* 0x0000b40017027a23 */ /* 0x108fe40000010809 */
[--C-:B------:R-:W-:Y:S03]  /*f860*/  FFMA.FTZ R215, R55, c[0x0][0x2d0], -R9.reuse ;  /* 0x0000b40037d77a23 */ /* 0x100fe60000010809 */
[----:B------:R-:W-:Y:S10]  /*f870*/  MUFU.EX2 R47, R2 ;  /* 0x00000002002f7308 */ /* 0x000ff40000000800 */
[----:B------:R-:W-:Y:S01]  /*f880*/  MUFU.EX2 R243, R243 ;  /* 0x000000f300f37308 */ /* 0x000fe20000000800 */
[--C-:B-1----:R-:W-:Y:S09]  /*f890*/  FFMA.FTZ R0, R11, c[0x0][0x2d0], -R9.reuse ;  /* 0x0000b4000b007a23 */ /* 0x102ff20000010809 */
[----:B------:R1:W-:Y:S10]  /*f8a0*/  MUFU.EX2 R251, R0 ;  /* 0x0000000000fb7308 */ /* 0x0003f40000000800 */
[----:B------:R-:W-:Y:S10]  /*f8b0*/  MUFU.EX2 R215, R215 ;  /* 0x000000d700d77308 */ /* 0x000ff40000000800 */
[----:B------:R-:W-:Y:S01]  /*f8c0*/  MUFU.EX2 R246, R246 ;  /* 0x000000f600f67308 */ /* 0x000fe20000000800 */
[--C-:B-1----:R-:W-:Y:S09]  /*f8d0*/  FFMA.FTZ R0, R194, c[0x0][0x2d0], -R8.reuse ;  /* 0x0000b400c2007a23 */ /* 0x102ff20000010808 */
[----:B------:R1:W-:Y:S10]  /*f8e0*/  MUFU.EX2 R46, R0 ;  /* 0x00000000002e7308 */ /* 0x0003f40000000800 */
[----:B------:R-:W-:Y:S10]  /*f8f0*/  MUFU.EX2 R245, R245 ;  /* 0x000000f500f57308 */ /* 0x000ff40000000800 */
[----:B------:R-:W-:Y:S01]  /*f900*/  MUFU.EX2 R242, R242 ;  /* 0x000000f200f27308 */ /* 0x000fe20000000800 */
[----:B-1----:R-:W-:Y:S09]  /*f910*/  FFMA.FTZ R0, R193, c[0x0][0x2d0], -R8 ;  /* 0x0000b400c1007a23 */ /* 0x002ff20000010808 */
[----:B------:R1:W-:Y:S10]  /*f920*/  MUFU.EX2 R50, R0 ;  /* 0x0000000000327308 */ /* 0x0003f40000000800 */
[----:B------:R-:W-:Y:S10]  /*f930*/  MUFU.EX2 R241, R241 ;  /* 0x000000f100f17308 */ /* 0x000ff40000000800 */
[----:B------:R-:W-:Y:S01]  /*f940*/  MUFU.EX2 R244, R244 ;  /* 0x000000f400f47308 */ /* 0x000fe20000000800 */
[----:B-1----:R-:W-:Y:S09]  /*f950*/  FFMA.FTZ R0, R22, c[0x0][0x2d0], -R9 ;  /* 0x0000b40016007a23 */ /* 0x002ff20000010809 */
[----:B------:R1:W-:Y:S10]  /*f960*/  MUFU.EX2 R159, R0 ;  /* 0x00000000009f7308 */ /* 0x0003f40000000800 */
[----:B------:R-:W-:Y:S01]  /*f970*/  MUFU.EX2 R236, R236 ;  /* 0x000000ec00ec7308 */ /* 0x000fe20000000800 */
[----:B-1----:R-:W-:Y:S02]  /*f980*/  FSEL R0, R154, RZ, P0 ;  /* 0x000000ff9a007208 */ /* 0x002fe40000000000 */
[----:B------:R-:W-:Y:S03]  /*f990*/  FSETP.NEU.FTZ.AND P0, PT, R152, -INF , PT ;  /* 0xff8000009800780b */ /* 0x000fe60003f1d000 */
[----:B------:R-:W-:Y:S01]  /*f9a0*/  FADD.FTZ R0, -R0, R155 ;  /* 0x0000009b00007221 */ /* 0x000fe20000010100 */
[----:B------:R-:W-:Y:S01]  /*f9b0*/  FSEL R10, R10, RZ, P0 ;  /* 0x000000ff0a0a7208 */ /* 0x000fe20000000000 */
[----:B------:R-:W-:Y:S01]  /*f9c0*/  FMUL.FTZ R155, R6, c[0x0][0x2d0] ;  /* 0x0000b400069b7a20 */ /* 0x000fe20000410000 */
[----:B------:R-:W-:Y:S01]  /*f9d0*/  FSEL R4, R152, RZ, P0 ;  /* 0x000000ff98047208 */ /* 0x000fe20000000000 */
[----:B------:R-:W-:Y:S01]  /*f9e0*/  FMUL.FTZ R0, R0, c[0x0][0x2d0] ;  /* 0x0000b40000007a20 */ /* 0x000fe20000410000 */
[----:B------:R-:W-:Y:S01]  /*f9f0*/  FSETP.NEU.FTZ.AND P0, PT, R6, -INF , PT ;  /* 0xff8000000600780b */ /* 0x000fe20003f1d000 */
[--C-:B------:R-:W-:Y:S02]  /*fa00*/  FFMA.FTZ R2, R12, c[0x0][0x2d0], -R10.reuse ;  /* 0x0000b4000c027a23 */ /* 0x100fe4000001080a */
[--C-:B------:R-:W-:Y:S01]  /*fa10*/  FFMA.FTZ R202, R28, c[0x0][0x2d0], -R10.reuse ;  /* 0x0000b4001cca7a23 */ /* 0x100fe2000001080a */
[----:B------:R-:W-:Y:S01]  /*fa20*/  FSEL R155, R155, RZ, P0 ;  /* 0x000000ff9b9b7208 */ /* 0x000fe20000000000 */
[----:B------:R1:W-:Y:S01]  /*fa30*/  MUFU.EX2 R249, R2 ;  /* 0x0000000200f97308 */ /* 0x0003e20000000800 */
[--C-:B------:R-:W-:Y:S02]  /*fa40*/  FFMA.FTZ R194, R29, c[0x0][0x2d0], -R10.reuse ;  /* 0x0000b4001dc27a23 */ /* 0x100fe4000001080a */
[--C-:B------:R-:W-:Y:S02]  /*fa50*/  FFMA.FTZ R213, R44, c[0x0][0x2d0], -R10.reuse ;  /* 0x0000b4002cd57a23 */ /* 0x100fe4000001080a */
[----:B------:R-:W-:Y:S02]  /*fa60*/  FFMA.FTZ R8, R18, c[0x0][0x2d0], -R155 ;  /* 0x0000b40012087a23 */ /* 0x000fe4000001089b */
[--C-:B------:R-:W-:Y:S02]  /*fa70*/  FFMA.FTZ R212, R45, c[0x0][0x2d0], -R10.reuse ;  /* 0x0000b4002dd47a23 */ /* 0x100fe4000001080a */
[--C-:B------:R-:W-:Y:S01]  /*fa80*/  FFMA.FTZ R214, R48, c[0x0][0x2d0], -R10.reuse ;  /* 0x0000b40030d67a23 */ /* 0x100fe2000001080a */
[----:B------:R-:W3:Y:S01]  /*fa90*/  MUFU.EX2 R0, R0 ;  /* 0x0000000000007308 */ /* 0x000ee20000000800 */
[--C-:B------:R-:W-:Y:S02]  /*faa0*/  FFMA.FTZ R235, R49, c[0x0][0x2d0], -R10.reuse ;  /* 0x0000b40031eb7a23 */ /* 0x100fe4000001080a */
[--C-:B------:R-:W-:Y:S02]  /*fab0*/  FFMA.FTZ R193, R32, c[0x0][0x2d0], -R10.reuse ;  /* 0x0000b40020c17a23 */ /* 0x100fe4000001080a */
[--C-:B------:R-:W-:Y:S05]  /*fac0*/  FFMA.FTZ R203, R33, c[0x0][0x2d0], -R10.reuse ;  /* 0x0000b40021cb7a23 */ /* 0x100fea000001080a */
[----:B------:R-:W-:Y:S01]  /*fad0*/  MUFU.EX2 R51, R8 ;  /* 0x0000000800337308 */ /* 0x000fe20000000800 */
[--C-:B-1----:R-:W-:Y:S09]  /*fae0*/  FFMA.FTZ R2, R13, c[0x0][0x2d0], -R10.reuse ;  /* 0x0000b4000d027a23 */ /* 0x102ff2000001080a */
[----:B------:R1:W-:Y:S10]  /*faf0*/  MUFU.EX2 R250, R2 ;  /* 0x0000000200fa7308 */ /* 0x0003f40000000800 */
[----:B------:R-:W-:Y:S10]  /*fb00*/  MUFU.EX2 R235, R235 ;  /* 0x000000eb00eb7308 */ /* 0x000ff40000000800 */
[----:B------:R-:W-:Y:S01]  /*fb10*/  MUFU.EX2 R193, R193 ;  /* 0x000000c100c17308 */ /* 0x000fe20000000800 */
[--C-:B-1----:R-:W-:Y:S09]  /*fb20*/  FFMA.FTZ R2, R16, c[0x0][0x2d0], -R10.reuse ;  /* 0x0000b40010027a23 */ /* 0x102ff2000001080a */
[----:B------:R1:W4:Y:S10]  /*fb30*/  MUFU.EX2 R158, R2 ;  /* 0x00000002009e7308 */ /* 0x0003340000000800 */
[----:B------:R-:W-:Y:S10]  /*fb40*/  MUFU.EX2 R213, R213 ;  /* 0x000000d500d57308 */ /* 0x000ff40000000800 */
[----:B------:R-:W-:Y:S01]  /*fb50*/  MUFU.EX2 R212, R212 ;  /* 0x000000d400d47308 */ /* 0x000fe20000000800 */
[----:B-1----:R-:W-:Y:S09]  /*fb60*/  FFMA.FTZ R2, R17, c[0x0][0x2d0], -R10 ;  /* 0x0000b40011027a23 */ /* 0x002ff2000001080a */
[----:B------:R1:W-:Y:S10]  /*fb70*/  MUFU.EX2 R22, R2 ;  /* 0x0000000200167308 */ /* 0x0003f40000000800 */
[----:B------:R-:W-:Y:S01]  /*fb80*/  MUFU.EX2 R214, R214 ;  /* 0x000000d600d67308 */ /* 0x000fe20000000800 */
[----:B-1----:R-:W-:Y:S05]  /*fb90*/  FSEL R2, R153, RZ, P1 ;  /* 0x000000ff99027208 */ /* 0x002fea0000800000 */
[----:B------:R-:W-:Y:S04]  /*fba0*/  FADD.FTZ R2, -R2, R156 ;  /* 0x0000009c02027221 */ /* 0x000fe80000010100 */
[----:B------:R-:W-:Y:S02]  /*fbb0*/  FMUL.FTZ R2, R2, c[0x0][0x2d0] ;  /* 0x0000b40002027a20 */ /* 0x000fe40000410000 */
[C---:B---3--:R-:W-:Y:S02]  /*fbc0*/  FMUL.FTZ R8, R0.reuse, R172 ;  /* 0x000000ac00087220 */ /* 0x048fe40000410000 */
[----:B------:R1:W3:Y:S01]  /*fbd0*/  MUFU.EX2 R3, R2 ;  /* 0x0000000200037308 */ /* 0x0002e20000000800 */
[C---:B------:R-:W-:Y:S02]  /*fbe0*/  FMUL.FTZ R9, R0.reuse, R173 ;  /* 0x000000ad00097220 */ /* 0x040fe40000410000 */
[C---:B------:R-:W-:Y:S01]  /*fbf0*/  FMUL.FTZ R20, R0.reuse, R164 ;  /* 0x000000a400147220 */ /* 0x040fe20000410000 */
[----:B------:R-:W-:Y:S01]  /*fc00*/  MOV R164, R159 ;  /* 0x0000009f00a47202 */ /* 0x000fe20000000f00 */
[C---:B------:R-:W-:Y:S01]  /*fc10*/  FMUL.FTZ R21, R0.reuse, R165 ;  /* 0x000000a500157220 */ /* 0x040fe20000410000 */
[----:B----4-:R-:W-:Y:S01]  /*fc20*/  MOV R165, R158 ;  /* 0x0000009e00a57202 */ /* 0x010fe20000000f00 */
[C---:B------:R-:W-:Y:S02]  /*fc30*/  FMUL.FTZ R24, R0.reuse, R168 ;  /* 0x000000a800187220 */ /* 0x040fe40000410000 */
[C---:B------:R-:W-:Y:S01]  /*fc40*/  FMUL.FTZ R25, R0.reuse, R169 ;  /* 0x000000a900197220 */ /* 0x040fe20000410000 */
[----:B------:R-:W-:Y:S01]  /*fc50*/  MUFU.EX2 R172, R206 ;  /* 0x000000ce00ac7308 */ /* 0x000fe20000000800 */
[C---:B------:R-:W-:Y:S02]  /*fc60*/  FMUL.FTZ R36, R0.reuse, R160 ;  /* 0x000000a000247220 */ /* 0x040fe40000410000 */
[C---:B------:R-:W-:Y:S02]  /*fc70*/  FMUL.FTZ R37, R0.reuse, R161 ;  /* 0x000000a100257220 */ /* 0x040fe40000410000 */
[C---:B--2---:R-:W-:Y:S02]  /*fc80*/  FFMA.FTZ R161, R0.reuse, R30, R35 ;  /* 0x0000001e00a17223 */ /* 0x044fe40000010023 */
[C---:B------:R-:W-:Y:S01]  /*fc90*/  FMUL.FTZ R40, R0.reuse, R136 ;  /* 0x0000008800287220 */ /* 0x040fe20000410000 */
[----:B------:R-:W2:Y:S01]  /*fca0*/  LDSM.16.MT88.4 R28, [R217+0x2080] ;  /* 0x00208000d91c783b */ /* 0x000ea20000004200 */
[----:B------:R-:W-:Y:S01]  /*fcb0*/  FMUL.FTZ R41, R0, R137 ;  /* 0x0000008900297220 */ /* 0x000fe20000410000 */
[----:B------:R-:W-:Y:S01]  /*fcc0*/  F2FP.PACK_AB R136, R252, R35 ;  /* 0x00000023fc88723e */ /* 0x000fe200000000ff */
[C---:B------:R-:W-:Y:S01]  /*fcd0*/  FMUL.FTZ R52, R0.reuse, R148 ;  /* 0x0000009400347220 */ /* 0x040fe20000410000 */
[----:B------:R-:W-:Y:S01]  /*fce0*/  F2FP.PACK_AB R137, R251, R34 ;  /* 0x00000022fb89723e */ /* 0x000fe200000000ff */
[----:B------:R-:W-:Y:S01]  /*fcf0*/  FMUL.FTZ R53, R0, R149 ;  /* 0x0000009500357220 */ /* 0x000fe20000410000 */
[----:B------:R-:W-:Y:S01]  /*fd00*/  F2FP.PACK_AB R148, R250, R249 ;  /* 0x000000f9fa94723e */ /* 0x000fe200000000ff */
[----:B-1----:R-:W-:Y:S01]  /*fd10*/  FADD.FTZ R2, -R4, R157 ;  /* 0x0000009d04027221 */ /* 0x002fe20000010100 */
[----:B------:R-:W-:Y:S01]  /*fd20*/  MUFU.EX2 R173, R209 ;  /* 0x000000d100ad7308 */ /* 0x000fe20000000800 */
[----:B------:R-:W-:Y:S01]  /*fd30*/  FMUL.FTZ R56, R0, R56 ;  /* 0x0000003800387220 */ /* 0x000fe20000410000 */
[----:B------:R-:W-:Y:S01]  /*fd40*/  LDSM.16.MT88.4 R156, [R220+0x2080] ;  /* 0x00208000dc9c783b */ /* 0x000fe20000004200 */
[----:B------:R-:W-:Y:S02]  /*fd50*/  FMUL.FTZ R2, R2, c[0x0][0x2d0] ;  /* 0x0000b40002027a20 */ /* 0x000fe40000410000 */
[C---:B------:R-:W-:Y:S02]  /*fd60*/  FMUL.FTZ R57, R0.reuse, R57 ;  /* 0x0000003900397220 */ /* 0x040fe40000410000 */
[C---:B------:R-:W-:Y:S02]  /*fd70*/  FMUL.FTZ R68, R0.reuse, R68 ;  /* 0x0000004400447220 */ /* 0x040fe40000410000 */
[C---:B------:R-:W-:Y:S01]  /*fd80*/  FMUL.FTZ R69, R0.reuse, R69 ;  /* 0x0000004500457220 */ /* 0x040fe20000410000 */
[----:B------:R1:W4:Y:S01]  /*fd90*/  MUFU.EX2 R4, R2 ;  /* 0x0000000200047308 */ /* 0x0003220000000800 */
        /* <DEDUP_REMOVED lines=14> */
[--C-:B-1----:R-:W-:Y:S02]  /*fe80*/  FFMA.FTZ R2, R14, c[0x0][0x2d0], -R155.reuse ;  /* 0x0000b4000e027a23 */ /* 0x102fe4000001089b */
[C---:B------:R-:W-:Y:S02]  /*fe90*/  FMUL.FTZ R120, R0.reuse, R120 ;  /* 0x0000007800787220 */ /* 0x040fe40000410000 */
[C---:B------:R-:W-:Y:S01]  /*fea0*/  FMUL.FTZ R121, R0.reuse, R121 ;  /* 0x0000007900797220 */ /* 0x040fe20000410000 */
[----:B------:R1:W-:Y:S01]  /*feb0*/  MUFU.EX2 R247, R2 ;  /* 0x0000000200f77308 */ /* 0x0003e20000000800 */
[C---:B------:R-:W-:Y:S02]  /*fec0*/  FMUL.FTZ R132, R0.reuse, R132 ;  /* 0x0000008400847220 */ /* 0x040fe40000410000 */
[----:B------:R-:W-:Y:S02]  /*fed0*/  FMUL.FTZ R133, R0, R133 ;  /* 0x0000008500857220 */ /* 0x000fe40000410000 */
[C---:B---3--:R-:W-:Y:S01]  /*fee0*/  FMUL.FTZ R23, R3.reuse, R167 ;  /* 0x000000a703177220 */ /* 0x048fe20000410000 */
[----:B------:R-:W-:Y:S01]  /*fef0*/  MOV R167, R50 ;  /* 0x0000003200a77202 */ /* 0x000fe20000000f00 */
[C---:B------:R-:W-:Y:S01]  /*ff00*/  FMUL.FTZ R38, R3.reuse, R162 ;  /* 0x000000a203267220 */ /* 0x040fe20000410000 */
[----:B------:R-:W-:Y:S01]  /*ff10*/  MOV R162, R47 ;  /* 0x0000002f00a27202 */ /* 0x000fe20000000f00 */
[C---:B------:R-:W-:Y:S01]  /*ff20*/  FMUL.FTZ R39, R3.reuse, R163 ;  /* 0x000000a303277220 */ /* 0x040fe20000410000 */
[----:B------:R-:W-:Y:S01]  /*ff30*/  MOV R163, R46 ;  /* 0x0000002e00a37202 */ /* 0x000fe20000000f00 */
[C---:B------:R-:W-:Y:S01]  /*ff40*/  FMUL.FTZ R10, R3.reuse, R174 ;  /* 0x000000ae030a7220 */ /* 0x040fe20000410000 */
[----:B------:R-:W3:Y:S01]  /*ff50*/  LDSM.16.MT88.4 R44, [R218+0x2080] ;  /* 0x00208000da2c783b */ /* 0x000ee20000004200 */
[----:B------:R-:W-:Y:S01]  /*ff60*/  FMUL.FTZ R42, R3, R138 ;  /* 0x0000008a032a7220 */ /* 0x000fe20000410000 */
[----:B------:R-:W-:Y:S01]  /*ff70*/  F2FP.PACK_AB R138, R167, R163 ;  /* 0x000000a3a78a723e */ /* 0x000fe200000000ff */
[C---:B------:R-:W-:Y:S01]  /*ff80*/  FMUL.FTZ R43, R3.reuse, R139 ;  /* 0x0000008b032b7220 */ /* 0x040fe20000410000 */
[----:B------:R-:W-:Y:S01]  /*ff90*/  F2FP.PACK_AB R139, R162, R164 ;  /* 0x000000a4a28b723e */ /* 0x000fe200000000ff */
[C---:B----4-:R-:W-:Y:S02]  /*ffa0*/  FMUL.FTZ R13, R4.reuse, R177 ;  /* 0x000000b1040d7220 */ /* 0x050fe40000410000 */
[C---:B------:R-:W-:Y:S01]  /*ffb0*/  FMUL.FTZ R54, R3.reuse, R150 ;  /* 0x0000009603367220 */ /* 0x040fe20000410000 */
[----:B------:R-:W4:Y:S01]  /*ffc0*/  LDL.LU R177, [R1+0x84] ;  /* 0x0000840001b17983 */ /* 0x000f220000300800 */
[----:B------:R-:W-:Y:S02]  /*ffd0*/  FMUL.FTZ R55, R3, R151 ;  /* 0x0000009703377220 */ /* 0x000fe40000410000 */
[C---:B------:R-:W-:Y:S02]  /*ffe0*/  FMUL.FTZ R12, R4.reuse, R176 ;  /* 0x000000b0040c7220 */ /* 0x040fe40000410000 */
[----:B-1----:R-:W-:Y:S01]  /*fff0*/  FFMA.FTZ R2, R15, c[0x0][0x2d0], -R155 ;  /* 0x0000b4000f027a23 */ /* 0x002fe2000001089b */
[----:B------:R-:W-:Y:S01]  /*10000*/  MUFU.EX2 R176, R208 ;  /* 0x000000d000b07308 */ /* 0x000fe20000000800 */
[C---:B------:R-:W-:Y:S01]  /*10010*/  FMUL.FTZ R16, R4.reuse, R180 ;  /* 0x000000b404107220 */ /* 0x040fe20000410000 */
[----:B------:R-:W-:Y:S01]  /*10020*/  MOV R180, R164 ;  /* 0x000000a400b47202 */ /* 0x000fe20000000f00 */
[C---:B------:R-:W-:Y:S02]  /*10030*/  FMUL.FTZ R17, R4.reuse, R181 ;  /* 0x000000b504117220 */ /* 0x040fe40000410000 */
[C---:B------:R-:W-:Y:S02]  /*10040*/  FMUL.FTZ R26, R3.reuse, R170 ;  /* 0x000000aa031a7220 */ /* 0x040fe40000410000 */
[C---:B------:R-:W-:Y:S02]  /*10050*/  FMUL.FTZ R27, R3.reuse, R171 ;  /* 0x000000ab031b7220 */ /* 0x040fe40000410000 */
[C---:B------:R-:W-:Y:S01]  /*10060*/  FMUL.FTZ R32, R4.reuse, R188 ;  /* 0x000000bc04207220 */ /* 0x040fe20000410000 */
[----:B------:R1:W5:Y:S01]  /*10070*/  MUFU.EX2 R248, R2 ;  /* 0x0000000200f87308 */ /* 0x0003620000000800 */
        /* <DEDUP_REMOVED lines=9> */
[----:B------:R-:W-:Y:S02]  /*10110*/  FMUL.FTZ R65, R4, R65 ;  /* 0x0000004104417220 */ /* 0x000fe40000410000 */
[C---:B------:R-:W-:Y:S01]  /*10120*/  FMUL.FTZ R70, R3.reuse, R70 ;  /* 0x0000004603467220 */ /* 0x040fe20000410000 */
[----:B------:R-:W-:Y:S01]  /*10130*/  MUFU.EX2 R171, R210 ;  /* 0x000000d200ab7308 */ /* 0x000fe20000000800 */
[C---:B------:R-:W-:Y:S02]  /*10140*/  FMUL.FTZ R71, R3.reuse, R71 ;  /* 0x0000004703477220 */ /* 0x040fe40000410000 */
[C---:B------:R-:W-:Y:S01]  /*10150*/  FMUL.FTZ R74, R3.reuse, R74 ;  /* 0x0000004a034a7220 */ /* 0x040fe20000410000 */
[----:B-1----:R-:W-:Y:S01]  /*10160*/  FSEL R2, R6, RZ, P0 ;  /* 0x000000ff06027208 */ /* 0x002fe20000000000 */
[----:B------:R-:W-:Y:S01]  /*10170*/  FMUL.FTZ R75, R3, R75 ;  /* 0x0000004b034b7220 */ /* 0x000fe20000410000 */
[----:B-----5:R-:W-:Y:S01]  /*10180*/  F2FP.PACK_AB R149, R248, R247 ;  /* 0x000000f7f895723e */ /* 0x020fe200000000ff */
[----:B------:R-:W-:Y:S02]  /*10190*/  FMUL.FTZ R76, R4, R76 ;  /* 0x0000004c044c7220 */ /* 0x000fe40000410000 */
[----:B------:R-:W-:Y:S01]  /*101a0*/  FADD.FTZ R2, -R2, R7 ;  /* 0x0000000702027221 */ /* 0x000fe20000010100 */
[----:B------:R1:W-:Y:S01]  /*101b0*/  MUFU.EX2 R210, R194 ;  /* 0x000000c200d27308 */ /* 0x0003e20000000800 */
[--C-:B------:R-:W-:Y:S02]  /*101c0*/  FFMA.FTZ R7, R19, c[0x0][0x2d0], -R155.reuse ;  /* 0x0000b40013077a23 */ /* 0x100fe4000001089b */
[----:B------:R-:W-:Y:S02]  /*101d0*/  FMUL.FTZ R2, R2, c[0x0][0x2d0] ;  /* 0x0000b40002027a20 */ /* 0x000fe40000410000 */
[C---:B------:R-:W-:Y:S02]  /*101e0*/  FMUL.FTZ R77, R4.reuse, R77 ;  /* 0x0000004d044d7220 */ /* 0x040fe40000410000 */
[C---:B------:R-:W-:Y:S02]  /*101f0*/  FMUL.FTZ R80, R4.reuse, R80 ;  /* 0x0000005004507220 */ /* 0x040fe40000410000 */
[C---:B------:R-:W-:Y:S01]  /*10200*/  FMUL.FTZ R81, R4.reuse, R81 ;  /* 0x0000005104517220 */ /* 0x040fe20000410000 */
[----:B------:R5:W2:Y:S01]  /*10210*/  MUFU.EX2 R0, R2 ;  /* 0x0000000200007308 */ /* 0x000aa20000000800 */
[C---:B------:R-:W-:Y:S02]  /*10220*/  FMUL.FTZ R86, R3.reuse, R86 ;  /* 0x0000005603567220 */ /* 0x040fe40000410000 */
[C---:B------:R-:W-:Y:S02]  /*10230*/  FMUL.FTZ R87, R3.reuse, R87 ;  /* 0x0000005703577220 */ /* 0x040fe40000410000 */
[C---:B------:R-:W-:Y:S02]  /*10240*/  FMUL.FTZ R90, R3.reuse, R90 ;  /* 0x0000005a035a7220 */ /* 0x040fe40000410000 */
[----:B------:R-:W-:Y:S02]  /*10250*/  FMUL.FTZ R91, R3, R91 ;  /* 0x0000005b035b7220 */ /* 0x000fe40000410000 */
[C---:B------:R-:W-:Y:S01]  /*10260*/  FMUL.FTZ R92, R4.reuse, R92 ;  /* 0x0000005c045c7220 */ /* 0x040fe20000410000 */
[----:B------:R-:W3:Y:S01]  /*10270*/  MUFU.EX2 R11, R7 ;  /* 0x00000007000b7308 */ /* 0x000ee20000000800 */
[C---:B------:R-:W-:Y:S02]  /*10280*/  FMUL.FTZ R93, R4.reuse, R93 ;  /* 0x0000005d045d7220 */ /* 0x040fe40000410000 */
[C---:B------:R-:W-:Y:S01]  /*10290*/  FMUL.FTZ R96, R4.reuse, R96 ;  /* 0x0000006004607220 */ /* 0x040fe20000410000 */
[----:B-1----:R-:W-:Y:S01]  /*102a0*/  F2FP.PACK_AB R194, R235, R214 ;  /* 0x000000d6ebc2723e */ /* 0x002fe200000000ff */
[----:B------:R-:W-:Y:S02]  /*102b0*/  FMUL.FTZ R97, R4, R97 ;  /* 0x0000006104617220 */ /* 0x000fe40000410000 */
[C---:B------:R-:W-:Y:S02]  /*102c0*/  FMUL.FTZ R102, R3.reuse, R102 ;  /* 0x0000006603667220 */ /* 0x040fe40000410000 */
[C---:B------:R-:W-:Y:S01]  /*102d0*/  FMUL.FTZ R103, R3.reuse, R103 ;  /* 0x0000006703677220 */ /* 0x040fe20000410000 */
[----:B------:R-:W-:Y:S01]  /*102e0*/  MUFU.EX2 R208, R203 ;  /* 0x000000cb00d07308 */ /* 0x000fe20000000800 */
[C---:B------:R-:W-:Y:S02]  /*102f0*/  FMUL.FTZ R106, R3.reuse, R106 ;  /* 0x0000006a036a7220 */ /* 0x040fe40000410000 */
[C---:B------:R-:W-:Y:S01]  /*10300*/  FMUL.FTZ R107, R3.reuse, R107 ;  /* 0x0000006b036b7220 */ /* 0x040fe20000410000 */
[----:B-----5:R-:W5:Y:S01]  /*10310*/  LDL.LU R2, [R1+0x78] ;  /* 0x0000780001027983 */ /* 0x020f620000300800 */
[C---:B--2---:R-:W-:Y:S02]  /*10320*/  FMUL.FTZ R15, R0.reuse, R179 ;  /* 0x000000b3000f7220 */ /* 0x044fe40000410000 */
[C---:B------:R-:W-:Y:S01]  /*10330*/  FMUL.FTZ R14, R0.reuse, R178 ;  /* 0x000000b2000e7220 */ /* 0x040fe20000410000 */
[----:B------:R-:W2:Y:S01]  /*10340*/  LDL.LU R179, [R1+0x88] ;  /* 0x0000880001b37983 */ /* 0x000ea20000300800 */
[C---:B------:R-:W-:Y:S01]  /*10350*/  FMUL.FTZ R18, R0.reuse, R182 ;  /* 0x000000b600127220 */ /* 0x040fe20000410000 */
[----:B------:R-:W1:Y:S01]  /*10360*/  MUFU.EX2 R178, R204 ;  /* 0x000000cc00b27308 */ /* 0x000e620000000800 */
[C---:B------:R-:W-:Y:S02]  /*10370*/  FMUL.FTZ R19, R0.reuse, R183 ;  /* 0x000000b700137220 */ /* 0x040fe40000410000 */
[C---:B------:R-:W-:Y:S01]  /*10380*/  FMUL.FTZ R35, R0.reuse, R191 ;  /* 0x000000bf00237220 */ /* 0x040fe20000410000 */
[----:B---3--:R-:W-:Y:S01]  /*10390*/  MOV R174, R11 ;  /* 0x0000000b00ae7202 */ /* 0x008fe20000000f00 */
[C---:B------:R-:W-:Y:S01]  /*103a0*/  FMUL.FTZ R11, R3.reuse, R175 ;  /* 0x000000af030b7220 */ /* 0x040fe20000410000 */
[----:B------:R-:W-:Y:S01]  /*103b0*/  MOV R175, R22 ;  /* 0x0000001600af7202 */ /* 0x000fe20000000f00 */
[----:B------:R-:W-:Y:S01]  /*103c0*/  FMUL.FTZ R22, R3, R166 ;  /* 0x000000a603167220 */ /* 0x000fe20000410000 */
[----:B------:R-:W-:Y:S01]  /*103d0*/  MOV R166, R51 ;  /* 0x0000003300a67202 */ /* 0x000fe20000000f00 */
[C---:B------:R-:W-:Y:S01]  /*103e0*/  FMUL.FTZ R50, R0.reuse, R146 ;  /* 0x0000009200327220 */ /* 0x040fe20000410000 */
[----:B------:R-:W-:Y:S01]  /*103f0*/  F2FP.PACK_AB R150, R175, R165 ;  /* 0x000000a5af96723e */ /* 0x000fe200000000ff */
[----:B------:R-:W-:Y:S01]  /*10400*/  FMUL.FTZ R51, R0, R147 ;  /* 0x0000009300337220 */ /* 0x000fe20000410000 */
[-C--:B------:R-:W-:Y:S01]  /*10410*/  HMMA.16816.F32 R8, R136, R28.reuse, R8 ;  /* 0x0000001c8808723c */ /* 0x080fe20000001808 */
[----:B------:R-:W-:Y:S04]  /*10420*/  LDSM.16.MT88.4 R144, [R217+0x2880] ;  /* 0x00288000d990783b */ /* 0x000fe80000004200 */
[----:B------:R-:W-:Y:S01]  /*10430*/  F2FP.PACK_AB R151, R174, R166 ;  /* 0x000000a6ae97723e */ /* 0x000fe200000000ff */
[--C-:B------:R-:W-:Y:S02]  /*10440*/  FFMA.FTZ R160, R196, c[0x0][0x2d0], -R155.reuse ;  /* 0x0000b400c4a07a23 */ /* 0x100fe4000001089b */
[--C-:B------:R-:W-:Y:S04]  /*10450*/  FFMA.FTZ R7, R197, c[0x0][0x2d0], -R155.reuse ;  /* 0x0000b400c5077a23 */ /* 0x100fe8000001089b */
[C---:B------:R-:W-:Y:S01]  /*10460*/  HMMA.16816.F32 R12, R148.reuse, R28, R12 ;  /* 0x0000001c940c723c */ /* 0x040fe2000000180c */
[----:B------:R-:W-:Y:S03]  /*10470*/  MUFU.EX2 R203, R7 ;  /* 0x0000000700cb7308 */ /* 0x000fe60000000800 */
[C---:B------:R-:W-:Y:S02]  /*10480*/  FMUL.FTZ R62, R0.reuse, R62 ;  /* 0x0000003e003e7220 */ /* 0x040fe40000410000 */
[----:B------:R-:W-:Y:S02]  /*10490*/  FMUL.FTZ R63, R0, R63 ;  /* 0x0000003f003f7220 */ /* 0x000fe40000410000 */
[-C--:B------:R-:W-:Y:S04]  /*104a0*/  HMMA.16816.F32 R16, R148, R30.reuse, R16 ;  /* 0x0000001e9410723c */ /* 0x080fe80000001810 */
[C---:B------:R-:W-:Y:S02]  /*104b0*/  FMUL.FTZ R28, R4.reuse, R184 ;  /* 0x000000b8041c7220 */ /* 0x040fe40000410000 */
[----:B------:R-:W-:Y:S02]  /*104c0*/  FMUL.FTZ R29, R4, R185 ;  /* 0x000000b9041d7220 */ /* 0x000fe40000410000 */
[C---:B------:R-:W-:Y:S04]  /*104d0*/  HMMA.16816.F32 R20, R136.reuse, R30, R20 ;  /* 0x0000001e8814723c */ /* 0x040fe80000001814 */
[C---:B------:R-:W-:Y:S02]  /*104e0*/  FMUL.FTZ R66, R0.reuse, R66 ;  /* 0x0000004200427220 */ /* 0x040fe40000410000 */
[C---:B------:R-:W-:Y:S02]  /*104f0*/  FMUL.FTZ R67, R0.reuse, R67 ;  /* 0x0000004300437220 */ /* 0x040fe40000410000 */
[-C--:B------:R-:W-:Y:S04]  /*10500*/  HMMA.16816.F32 R24, R136, R44.reuse, R24 ;  /* 0x0000002c8818723c */ /* 0x080fe80000001818 */
[C---:B------:R-:W-:Y:S02]  /*10510*/  FMUL.FTZ R30, R0.reuse, R186 ;  /* 0x000000ba001e7220 */ /* 0x040fe40000410000 */
[C---:B------:R-:W-:Y:S02]  /*10520*/  FMUL.FTZ R31, R0.reuse, R187 ;  /* 0x000000bb001f7220 */ /* 0x040fe40000410000 */
[C---:B------:R-:W-:Y:S04]  /*10530*/  FMUL.FTZ R78, R0.reuse, R78 ;  /* 0x0000004e004e7220 */ /* 0x040fe80000410000 */
[C---:B------:R-:W-:Y:S01]  /*10540*/  FMUL.FTZ R79, R0.reuse, R79 ;  /* 0x0000004f004f7220 */ /* 0x040fe20000410000 */
[C---:B------:R-:W-:Y:S04]  /*10550*/  HMMA.16816.F32 R28, R148.reuse, R44, R28 ;  /* 0x0000002c941c723c */ /* 0x040fe8000000181c */
[C---:B------:R-:W-:Y:S02]  /*10560*/  FMUL.FTZ R82, R0.reuse, R82 ;  /* 0x0000005200527220 */ /* 0x040fe40000410000 */
[----:B------:R-:W-:Y:S02]  /*10570*/  FMUL.FTZ R83, R0, R83 ;  /* 0x0000005300537220 */ /* 0x000fe40000410000 */
[C---:B------:R-:W-:Y:S04]  /*10580*/  FMUL.FTZ R44, R4.reuse, R140 ;  /* 0x0000008c042c7220 */ /* 0x040fe80000410000 */
[----:B------:R-:W-:Y:S02]  /*10590*/  FMUL.FTZ R45, R4, R141 ;  /* 0x0000008d042d7220 */ /* 0x000fe40000410000 */
[C---:B------:R-:W-:Y:S02]  /*105a0*/  FMUL.FTZ R94, R0.reuse, R94 ;  /* 0x0000005e005e7220 */ /* 0x040fe40000410000 */
[C---:B------:R-:W-:Y:S02]  /*105b0*/  FMUL.FTZ R95, R0.reuse, R95 ;  /* 0x0000005f005f7220 */ /* 0x040fe40000410000 */
[C---:B------:R-:W-:Y:S02]  /*105c0*/  FMUL.FTZ R98, R0.reuse, R98 ;  /* 0x0000006200627220 */ /* 0x040fe40000410000 */
[----:B------:R-:W-:Y:S02]  /*105d0*/  FMUL.FTZ R99, R0, R99 ;  /* 0x0000006300637220 */ /* 0x000fe40000410000 */
        /* <DEDUP_REMOVED lines=9> */
[C---:B------:R-:W-:Y:S02]  /*10670*/  FMUL.FTZ R119, R3.reuse, R119 ;  /* 0x0000007703777220 */ /* 0x040fe40000410000 */
        /* <DEDUP_REMOVED lines=12> */
[----:B-----5:R-:W-:Y:S02]  /*10740*/  FFMA.FTZ R168, R3, R2, R34 ;  /* 0x0000000203a87223 */ /* 0x020fe40000010022 */
[----:B------:R-:W-:Y:S02]  /*10750*/  FMUL.FTZ R34, R0, R190 ;  /* 0x000000be00227220 */ /* 0x000fe40000410000 */
[----:B------:R-:W-:Y:S02]  /*10760*/  FFMA.FTZ R3, R198, c[0x0][0x2d0], -R155 ;  /* 0x0000b400c6037a23 */ /* 0x000fe4000001089b */
[----:B--2---:R-:W-:Y:S01]  /*10770*/  FFMA.FTZ R4, R4, R179, R249 ;  /* 0x000000b304047223 */ /* 0x004fe200000100f9 */
[----:B------:R-:W-:Y:S01]  /*10780*/  MOV R179, R165 ;  /* 0x000000a500b37202 */ /* 0x000fe20000000f00 */
[----:B------:R-:W-:Y:S01]  /*10790*/  FADD.FTZ R168, R251, R168 ;  /* 0x000000a8fba87221 */ /* 0x000fe20000010000 */
[-C--:B------:R-:W-:Y:S01]  /*107a0*/  HMMA.16816.F32 R32, R148, R46.reuse, R32 ;  /* 0x0000002e9420723c */ /* 0x080fe20000001820 */
[----:B------:R2:W-:Y:S02]  /*107b0*/  MUFU.EX2 R202, R3 ;  /* 0x0000000300ca7308 */ /* 0x0005e40000000800 */
[----:B-1----:R-:W-:Y:S01]  /*107c0*/  MOV R249, R178 ;  /* 0x000000b200f97202 */ /* 0x002fe20000000f00 */
[----:B------:R-:W-:Y:S01]  /*107d0*/  FFMA.FTZ R2, R192, c[0x0][0x2d0], -R155 ;  /* 0x0000b400c0027a23 */ /* 0x000fe2000001089b */
[----:B------:R-:W-:Y:S01]  /*107e0*/  MOV R178, R166 ;  /* 0x000000a600b27202 */ /* 0x000fe20000000f00 */
[----:B------:R-:W-:Y:S01]  /*107f0*/  FADD.FTZ R4, R250, R4 ;  /* 0x00000004fa047221 */ /* 0x000fe20000010000 */
[----:B------:R-:W-:Y:S01]  /*10800*/  MOV R250, R173 ;  /* 0x000000ad00fa7202 */ /* 0x000fe20000000f00 */
[C---:B------:R-:W-:Y:S03]  /*10810*/  HMMA.16816.F32 R36, R136.reuse, R46, R36 ;  /* 0x0000002e8824723c */ /* 0x040fe60000001824 */
[----:B------:R1:W-:Y:S01]  /*10820*/  MUFU.EX2 R206, R2 ;  /* 0x0000000200ce7308 */ /* 0x0003e20000000800 */
[----:B------:R-:W-:Y:S02]  /*10830*/  F2FP.PACK_AB R192, R212, R213 ;  /* 0x000000d5d4c0723e */ /* 0x000fe400000000ff */
[----:B------:R-:W-:Y:S01]  /*10840*/  MOV R251, R169 ;  /* 0x000000a900fb7202 */ /* 0x000fe20000000f00 */
[C---:B------:R-:W-:Y:S01]  /*10850*/  FMUL.FTZ R46, R0.reuse, R142 ;  /* 0x0000008e002e7220 */ /* 0x040fe20000410000 */
[-C--:B------:R-:W-:Y:S04]  /*10860*/  HMMA.16816.F32 R40, R136, R156.reuse, R40 ;  /* 0x0000009c8828723c */ /* 0x080fe80000001828 */
[----:B------:R-:W-:Y:S02]  /*10870*/  FMUL.FTZ R47, R0, R143 ;  /* 0x0000008f002f7220 */ /* 0x000fe40000410000 */
[----:B------:R-:W3:Y:S01]  /*10880*/  LDSM.16.MT88.4 R140, [R219+0x2080] ;  /* 0x00208000db8c783b */ /* 0x000ee20000004200 */
[----:B--2---:R-:W-:Y:S04]  /*10890*/  FADD.FTZ R3, R179, R4 ;  /* 0x00000004b3037221 */ /* 0x004fe80000010000 */
[C---:B------:R-:W-:Y:S04]  /*108a0*/  HMMA.16816.F32 R44, R148.reuse, R156, R44 ;  /* 0x0000009c942c723c */ /* 0x040fe8000000182c */
[----:B------:R-:W-:Y:S01]  /*108b0*/  FADD.FTZ R7, R175, R3 ;  /* 0x00000003af077221 */ /* 0x000fe20000010000 */
[----:B------:R-:W-:Y:S03]  /*108c0*/  MOV R3, R170 ;  /* 0x000000aa00037202 */ /* 0x000fe60000000f00 */
[-C--:B------:R-:W-:Y:S04]  /*108d0*/  HMMA.16816.F32 R48, R148, R158.reuse, R48 ;  /* 0x0000009e9430723c */ /* 0x080fe80000001830 */
[--C-:B-1----:R-:W-:Y:S02]  /*108e0*/  FFMA.FTZ R2, R201, c[0x0][0x2d0], -R155.reuse ;  /* 0x0000b400c9027a23 */ /* 0x102fe4000001089b */
[----:B------:R-:W-:Y:S02]  /*108f0*/  MUFU.EX2 R201, R160 ;  /* 0x000000a000c97308 */ /* 0x000fe40000000800 */
[C---:B------:R-:W-:Y:S01]  /*10900*/  HMMA.16816.F32 R52, R136.reuse, R158, R52 ;  /* 0x0000009e8834723c */ /* 0x040fe20000001834 */
[----:B------:R-:W-:Y:S07]  /*10910*/  LDSM.16.MT88.4 R156, [R220+0x2880] ;  /* 0x00288000dc9c783b */ /* 0x000fee0000004200 */
[----:B------:R1:W-:Y:S01]  /*10920*/  MUFU.EX2 R204, R2 ;  /* 0x0000000200cc7308 */ /* 0x0003e20000000800 */
[-C--:B---3--:R-:W-:Y:S08]  /*10930*/  HMMA.16816.F32 R56, R136, R140.reuse, R56 ;  /* 0x0000008c8838723c */ /* 0x088ff00000001838 */
[C---:B------:R-:W-:Y:S04]  /*10940*/  HMMA.16816.F32 R60, R148.reuse, R140, R60 ;  /* 0x0000008c943c723c */ /* 0x040fe8000000183c */
[--C-:B-1----:R-:W-:Y:S04]  /*10950*/  FFMA.FTZ R2, R200, c[0x0][0x2d0], -R155.reuse ;  /* 0x0000b400c8027a23 */ /* 0x102fe8000001089b */
[-C--:B------:R-:W-:Y:S01]  /*10960*/  HMMA.16816.F32 R64, R148, R142.reuse, R64 ;  /* 0x0000008e9440723c */ /* 0x080fe20000001840 */
[----:B------:R1:W-:Y:S07]  /*10970*/  MUFU.EX2 R205, R2 ;  /* 0x0000000200cd7308 */ /* 0x0003ee0000000800 */
[C---:B------:R-:W-:Y:S01]  /*10980*/  HMMA.16816.F32 R68, R136.reuse, R142, R68 ;  /* 0x0000008e8844723c */ /* 0x040fe20000001844 */
[----:B------:R-:W2:Y:S03]  /*10990*/  LDSM.16.MT88.4 R140, [R217+0x3880] ;  /* 0x00388000d98c783b */ /* 0x000ea60000004200 */
[--C-:B-1----:R-:W-:Y:S05]  /*109a0*/  FFMA.FTZ R2, R199, c[0x0][0x2d0], -R155.reuse ;  /* 0x0000b400c7027a23 */ /* 0x102fea000001089b */
[----:B------:R-:W-:Y:S03]  /*109b0*/  LDSM.16.MT88.4 R196, [R220+0x3080] ;  /* 0x00308000dcc4783b */ /* 0x000fe60000004200 */
[----:B------:R-:W-:Y:S01]  /*109c0*/  FFMA.FTZ R155, R195, c[0x0][0x2d0], -R155 ;  /* 0x0000b400c39b7a23 */ /* 0x000fe2000001089b */
[----:B------:R4:W-:Y:S10]  /*109d0*/  MUFU.EX2 R207, R2 ;  /* 0x0000000200cf7308 */ /* 0x0009f40000000800 */
[----:B------:R-:W1:Y:S01]  /*109e0*/  MUFU.EX2 R200, R155 ;  /* 0x0000009b00c87308 */ /* 0x000e620000000800 */
[-C--:B--2---:R-:W-:Y:S03]  /*109f0*/  HMMA.16816.F32 R72, R136, R140.reuse, R72 ;  /* 0x0000008c8848723c */ /* 0x084fe60000001848 */
[----:B----4-:R-:W-:Y:S01]  /*10a00*/  FFMA.FTZ R2, R0, R177, R247 ;  /* 0x000000b100027223 */ /* 0x010fe200000100f7 */
[----:B------:R-:W-:Y:S01]  /*10a10*/  MOV R177, R167 ;  /* 0x000000a700b17202 */ /* 0x000fe20000000f00 */
[----:B------:R-:W-:Y:S01]  /*10a20*/  FADD.FTZ R0, R252, R161 ;  /* 0x000000a1fc007221 */ /* 0x000fe20000010000 */
[----:B------:R-:W-:Y:S02]  /*10a30*/  LDSM.16.MT88.4 R164, [R217+0x3080] ;  /* 0x00308000d9a4783b */ /* 0x000fe40000004200 */
[C---:B------:R-:W-:Y:S04]  /*10a40*/  HMMA.16816.F32 R76, R148.reuse, R140, R76 ;  /* 0x0000008c944c723c */ /* 0x040fe8000000184c */
[----:B------:R-:W-:Y:S01]  /*10a50*/  MOV R247, R176 ;  /* 0x000000b000f77202 */ /* 0x000fe20000000f00 */
[----:B------:R-:W-:Y:S01]  /*10a60*/  FADD.FTZ R169, R248, R2 ;  /* 0x00000002f8a97221 */ /* 0x000fe20000010000 */
[----:B------:R-:W-:Y:S01]  /*10a70*/  MOV R176, R162 ;  /* 0x000000a200b07202 */ /* 0x000fe20000000f00 */
[----:B------:R-:W-:Y:S01]  /*10a80*/  FADD.FTZ R2, R163, R0 ;  /* 0x00000000a3027221 */ /* 0x000fe20000010000 */
[-C--:B------:R-:W-:Y:S01]  /*10a90*/  HMMA.16816.F32 R80, R148, R142.reuse, R80 ;  /* 0x0000008e9450723c */ /* 0x080fe20000001850 */
[----:B------:R-:W-:Y:S03]  /*10aa0*/  LDSM.16.MT88.4 R160, [R218+0x3080] ;  /* 0x00308000daa0783b */ /* 0x000fe60000004200 */
[----:B------:R-:W-:Y:S01]  /*10ab0*/  FADD.FTZ R0, R180, R168 ;  /* 0x000000a8b4007221 */ /* 0x000fe20000010000 */
[----:B------:R-:W-:Y:S01]  /*10ac0*/  MOV R248, R172 ;  /* 0x000000ac00f87202 */ /* 0x000fe20000000f00 */
[----:B------:R-:W-:Y:S01]  /*10ad0*/  FADD.FTZ R4, R178, R169 ;  /* 0x000000a9b2047221 */ /* 0x000fe20000010000 */
[----:B-1----:R-:W-:Y:S01]  /*10ae0*/  F2FP.PACK_AB R195, R200, R201 ;  /* 0x000000c9c8c3723e */ /* 0x002fe200000000ff */
[C---:B------:R-:W-:Y:S01]  /*10af0*/  HMMA.16816.F32 R84, R136.reuse, R142, R84 ;  /* 0x0000008e8854723c */ /* 0x040fe20000001854 */
[----:B------:R-:W1:Y:S03]  /*10b00*/  LDSM.16.MT88.4 R140, [R218+0x3880] ;  /* 0x00388000da8c783b */ /* 0x000e660000004200 */
[----:B------:R-:W-:Y:S01]  /*10b10*/  FADD.FTZ R155, R176, R0 ;  /* 0x00000000b09b7221 */ /* 0x000fe20000010000 */
[----:B------:R-:W-:Y:S01]  /*10b20*/  MOV R252, R193 ;  /* 0x000000c100fc7202 */ /* 0x000fe20000000f00 */
[----:B------:R-:W-:Y:S01]  /*10b30*/  FADD.FTZ R0, R174, R4 ;  /* 0x00000004ae007221 */ /* 0x000fe20000010000 */
[----:B------:R-:W-:Y:S01]  /*10b40*/  F2FP.PACK_AB R193, R203, R202 ;  /* 0x000000cacbc1723e */ /* 0x000fe200000000ff */
[----:B------:R-:W-:Y:S04]  /*10b50*/  FADD.FTZ R2, R177, R2 ;  /* 0x00000002b1027221 */ /* 0x000fe80000010000 */
[----:B------:R-:W-:Y:S02]  /*10b60*/  FADD.FTZ R4, R211, R2 ;  /* 0x00000002d3047221 */ /* 0x000fe40000010000 */
[----:B------:R-:W-:Y:S01]  /*10b70*/  FADD.FTZ R3, R3, R155 ;  /* 0x0000009b03037221 */ /* 0x000fe20000010000 */
[----:B------:R-:W-:Y:S01]  /*10b80*/  MOV R155, R154 ;  /* 0x0000009a009b7202 */ /* 0x000fe20000000f00 */
[----:B------:R-:W-:Y:S02]  /*10b90*/  FADD.FTZ R2, R209, R7 ;  /* 0x00000007d1027221 */ /* 0x000fe40000010000 */
[----:B------:R-:W-:Y:S02]  /*10ba0*/  FADD.FTZ R0, R206, R0 ;  /* 0x00000000ce007221 */ /* 0x000fe40000010000 */
[C---:B------:R-:W-:Y:S01]  /*10bb0*/  FADD.FTZ R7, R210.reuse, R2 ;  /* 0x00000002d2077221 */ /* 0x040fe20000010000 */
        /* <DEDUP_REMOVED lines=12> */
[----:B------:R-:W-:Y:S01]  /*10c80*/  F2FP.PACK_AB R140, R210, R209 ;  /* 0x000000d1d28c723e */ /* 0x000fe200000000ff */
[-C--:B------:R-:W-:Y:S01]  /*10c90*/  HMMA.16816.F32 R128, R148, R142.reuse, R128 ;  /* 0x0000008e9480723c */ /* 0x080fe20000001880 */
[----:B------:R-:W1:Y:S03]  /*10ca0*/  LDSM.16.MT88.4 R148, [R218+0x2880] ;  /* 0x00288000da94783b */ /* 0x000e660000004200 */
[----:B------:R-:W-:Y:S04]  /*10cb0*/  F2FP.PACK_AB R141, R204, R206 ;  /* 0x000000cecc8d723e */ /* 0x000fe800000000ff */
[----:B------:R-:W-:Y:S07]  /*10cc0*/  HMMA.16816.F32 R132, R136, R142, R132 ;  /* 0x0000008e8884723c */ /* 0x000fee0000001884 */
[----:B------:R-:W-:Y:S02]  /*10cd0*/  F2FP.PACK_AB R136, R171, R211 ;  /* 0x000000d3ab88723e */ /* 0x000fe400000000ff */
[----:B------:R-:W-:Y:S03]  /*10ce0*/  F2FP.PACK_AB R137, R172, R170 ;  /* 0x000000aaac89723e */ /* 0x000fe600000000ff */
[----:B------:R-:W-:Y:S02]  /*10cf0*/  F2FP.PACK_AB R138, R247, R173 ;  /* 0x000000adf78a723e */ /* 0x000fe400000000ff */
[----:B------:R-:W-:Y:S02]  /*10d00*/  F2FP.PACK_AB R139, R249, R251 ;  /* 0x000000fbf98b723e */ /* 0x000fe400000000ff */
[----:B------:R-:W-:Y:S02]  /*10d10*/  F2FP.PACK_AB R142, R208, R252 ;  /* 0x000000fcd08e723e */ /* 0x000fe400000000ff */
[----:B------:R-:W-:Y:S02]  /*10d20*/  F2FP.PACK_AB R143, R207, R205 ;  /* 0x000000cdcf8f723e */ /* 0x000fe400000000ff */
[----:B------:R-:W-:Y:S01]  /*10d30*/  MOV R211, R171 ;  /* 0x000000ab00d37202 */ /* 0x000fe20000000f00 */
[-C--:B------:R-:W-:Y:S08]  /*10d40*/  HMMA.16816.F32 R8, R136, R144.reuse, R8 ;  /* 0x000000908808723c */ /* 0x080ff00000001808 */
[C---:B------:R-:W-:Y:S08]  /*10d50*/  HMMA.16816.F32 R12, R140.reuse, R144, R12 ;  /* 0x000000908c0c723c */ /* 0x040ff0000000180c */
[-C--:B------:R-:W-:Y:S08]  /*10d60*/  HMMA.16816.F32 R16, R140, R146.reuse, R16 ;  /* 0x000000928c10723c */ /* 0x080ff00000001810 */
[C---:B------:R-:W-:Y:S01]  /*10d70*/  HMMA.16816.F32 R20, R136.reuse, R146, R20 ;  /* 0x000000928814723c */ /* 0x040fe20000001814 */
[----:B------:R-:W2:Y:S07]  /*10d80*/  LDSM.16.MT88.4 R144, [R219+0x2880] ;  /* 0x00288000db90783b */ /* 0x000eae0000004200 */
        /* <DEDUP_REMOVED lines=20> */
[-C--:B---3--:R-:W-:Y:S08]  /*10ed0*/  HMMA.16816.F32 R88, R136, R156.reuse, R88 ;  /* 0x0000009c8858723c */ /* 0x088ff00000001858 */
[C---:B------:R-:W-:Y:S07]  /*10ee0*/  HMMA.16816.F32 R92, R140.reuse, R156, R92 ;  /* 0x0000009c8c5c723c */ /* 0x040fee000000185c */
[----:B------:R-:W-:Y:S01]  /*10ef0*/  F2FP.PACK_AB R156, R245, R246 ;  /* 0x000000f6f59c723e */ /* 0x000fe200000000ff */
[-C--:B------:R-:W-:Y:S04]  /*10f00*/  HMMA.16816.F32 R96, R140, R158.reuse, R96 ;  /* 0x0000009e8c60723c */ /* 0x080fe80000001860 */
[----:B------:R-:W-:Y:S04]  /*10f10*/  F2FP.PACK_AB R157, R241, R242 ;  /* 0x000000f2f19d723e */ /* 0x000fe800000000ff */
[C---:B------:R-:W-:Y:S07]  /*10f20*/  HMMA.16816.F32 R100, R136.reuse, R158, R100 ;  /* 0x0000009e8864723c */ /* 0x040fee0000001864 */
[----:B------:R-:W-:Y:S01]  /*10f30*/  F2FP.PACK_AB R158, R243, R244 ;  /* 0x000000f4f39e723e */ /* 0x000fe200000000ff */
[-C--:B--2---:R-:W-:Y:S04]  /*10f40*/  HMMA.16816.F32 R104, R136, R144.reuse, R104 ;  /* 0x000000908868723c */ /* 0x084fe80000001868 */
[----:B------:R-:W-:Y:S04]  /*10f50*/  F2FP.PACK_AB R159, R215, R236 ;  /* 0x000000ecd79f723e */ /* 0x000fe800000000ff */
[C---:B------:R-:W-:Y:S08]  /*10f60*/  HMMA.16816.F32 R108, R140.reuse, R144, R108 ;  /* 0x000000908c6c723c */ /* 0x040ff0000000186c */
[-C--:B------:R-:W-:Y:S08]  /*10f70*/  HMMA.16816.F32 R112, R140, R146.reuse, R112 ;  /* 0x000000928c70723c */ /* 0x080ff00000001870 */
[C---:B------:R-:W-:Y:S08]  /*10f80*/  HMMA.16816.F32 R116, R136.reuse, R146, R116 ;  /* 0x000000928874723c */ /* 0x040ff00000001874 */
[-C--:B-1----:R-:W-:Y:S08]  /*10f90*/  HMMA.16816.F32 R120, R136, R148.reuse, R120 ;  /* 0x000000948878723c */ /* 0x082ff00000001878 */
[C---:B------:R-:W-:Y:S08]  /*10fa0*/  HMMA.16816.F32 R124, R140.reuse, R148, R124 ;  /* 0x000000948c7c723c */ /* 0x040ff0000000187c */
[-C--:B------:R-:W-:Y:S08]  /*10fb0*/  HMMA.16816.F32 R128, R140, R150.reuse, R128 ;  /* 0x000000968c80723c */ /* 0x080ff00000001880 */
[----:B------:R-:W-:Y:S08]  /*10fc0*/  HMMA.16816.F32 R132, R136, R150, R132 ;  /* 0x000000968884723c */ /* 0x000ff00000001884 */
[-C--:B------:R-:W-:Y:S01]  /*10fd0*/  HMMA.16816.F32 R172, R156, R164.reuse, R8 ;  /* 0x000000a49cac723c */ /* 0x080fe20000001808 */
[----:B------:R-:W1:Y:S07]  /*10fe0*/  LDSM.16.MT88.4 R8, [R219+0x3080] ;  /* 0x00308000db08783b */ /* 0x000e6e0000004200 */
[C---:B------:R-:W-:Y:S01]  /*10ff0*/  HMMA.16816.F32 R176, R192.reuse, R164, R12 ;  /* 0x000000a4c0b0723c */ /* 0x040fe2000000180c */
[----:B------:R-:W2:Y:S07]  /*11000*/  LDSM.16.MT88.4 R12, [R217+0x4880] ;  /* 0x00488000d90c783b */ /* 0x000eae0000004200 */
[-C--:B------:R-:W-:Y:S01]  /*11010*/  HMMA.16816.F32 R180, R192, R166.reuse, R16 ;  /* 0x000000a6c0b4723c */ /* 0x080fe20000001810 */
[----:B------:R-:W3:Y:S07]  /*11020*/  LDSM.16.MT88.4 R16, [R218+0x4880] ;  /* 0x00488000da10783b */ /* 0x000eee0000004200 */
[C---:B------:R-:W-:Y:S01]  /*11030*/  HMMA.16816.F32 R164, R156.reuse, R166, R20 ;  /* 0x000000a69ca4723c */ /* 0x040fe20000001814 */
[----:B------:R-:W4:Y:S07]  /*11040*/  LDSM.16.MT88.4 R20, [R220+0x4880] ;  /* 0x00488000dc14783b */ /* 0x000f2e0000004200 */
[-C--:B------:R-:W-:Y:S01]  /*11050*/  HMMA.16816.F32 R168, R156, R160.reuse, R24 ;  /* 0x000000a09ca8723c */ /* 0x080fe20000001818 */
[----:B------:R-:W2:Y:S07]  /*11060*/  LDSM.16.MT88.4 R24, [R219+0x4880] ;  /* 0x00488000db18783b */ /* 0x000eae0000004200 */
        /* <DEDUP_REMOVED lines=8> */
[C---:B------:R-:W-:Y:S07]  /*110f0*/  HMMA.16816.F32 R60, R192.reuse, R8, R60 ;  /* 0x00000008c03c723c */ /* 0x040fee000000183c */
[----:B------:R-:W-:Y:S01]  /*11100*/  FADD.FTZ R9, R211, R4 ;  /* 0x00000004d3097221 */ /* 0x000fe20000010000 */
[-C--:B------:R-:W-:Y:S04]  /*11110*/  HMMA.16816.F32 R64, R192, R10.reuse, R64 ;  /* 0x0000000ac040723c */ /* 0x080fe80000001840 */
[----:B------:R-:W-:Y:S02]  /*11120*/  FADD.FTZ R4, R204, R0 ;  /* 0x00000000cc047221 */ /* 0x000fe40000010000 */
[----:B------:R-:W-:Y:S02]  /*11130*/  FADD.FTZ R0, R252, R7 ;  /* 0x00000007fc007221 */ /* 0x000fe40000010000 */
[C---:B------:R-:W-:Y:S01]  /*11140*/  HMMA.16816.F32 R68, R156.reuse, R10, R68 ;  /* 0x0000000a9c44723c */ /* 0x040fe20000001844 */
[----:B------:R-:W5:Y:S03]  /*11150*/  LDL R10, [R1+0x8c] ;  /* 0x00008c00010a7983 */ /* 0x000f660000100800 */
[----:B------:R-:W-:Y:S02]  /*11160*/  FADD.FTZ R8, R248, R3 ;  /* 0x00000003f8087221 */ /* 0x000fe40000010000 */
[----:B------:R-:W-:Y:S02]  /*11170*/  FADD.FTZ R3, R250, R9 ;  /* 0x00000009fa037221 */ /* 0x000fe40000010000 */
        /* <DEDUP_REMOVED lines=21> */
[C---:B------:R-:W-:Y:S01]  /*112d0*/  HMMA.16816.F32 R100, R156.reuse, R18, R100 ;  /* 0x000000129c64723c */ /* 0x040fe20000001864 */
[----:B------:R1:W-:Y:S03]  /*112e0*/  STL [R1+0x74], R4 ;  /* 0x0000740401007387 */ /* 0x0003e60000100800 */
[----:B------:R-:W-:Y:S02]  /*112f0*/  FADD.FTZ R0, R203, R3 ;  /* 0x00000003cb007221 */ /* 0x000fe40000010000 */
[----:B------:R-:W-:Y:S02]  /*11300*/  FADD.FTZ R8, R213, R8 ;  /* 0x00000008d5087221 */ /* 0x000fe40000010000 */
[-C--:B----4-:R-:W-:Y:S04]  /*11310*/  HMMA.16816.F32 R104, R156, R20.reuse, R104 ;  /* 0x000000149c68723c */ /* 0x090fe80000001868 */
[----:B------:R-:W-:Y:S04]  /*11320*/  FADD.FTZ R2, R212, R8 ;  /* 0x00000008d4027221 */ /* 0x000fe80000010000 */
[C---:B------:R-:W-:Y:S04]  /*11330*/  HMMA.16816.F32 R108, R192.reuse, R20, R108 ;  /* 0x00000014c06c723c */ /* 0x040fe8000000186c */
[----:B------:R-:W-:Y:S02]  /*11340*/  FADD.FTZ R3, R214, R2 ;  /* 0x00000002d6037221 */ /* 0x000fe40000010000 */
[----:B------:R-:W-:Y:S01]  /*11350*/  FADD.FTZ R2, R201, R0 ;  /* 0x00000000c9027221 */ /* 0x000fe20000010000 */
[----:B------:R-:W-:Y:S01]  /*11360*/  IADD3 R0, R230, -0x1, RZ ;  /* 0xffffffffe6007810 */ /* 0x000fe20007ffe0ff */
[-C--:B------:R-:W-:Y:S04]  /*11370*/  HMMA.16816.F32 R112, R192, R22.reuse, R112 ;  /* 0x00000016c070723c */ /* 0x080fe80000001870 */
[----:B-1----:R-:W-:Y:S01]  /*11380*/  FADD.FTZ R4, R215, R7 ;  /* 0x00000007d7047221 */ /* 0x002fe20000010000 */
[----:B------:R-:W-:Y:S01]  /*11390*/  MOV R7, R6 ;  /* 0x0000000600077202 */ /* 0x000fe20000000f00 */
[----:B------:R-:W-:Y:S02]  /*113a0*/  FADD.FTZ R3, R235, R3 ;  /* 0x00000003eb037221 */ /* 0x000fe40000010000 */
[C---:B------:R-:W-:Y:S01]  /*113b0*/  HMMA.16816.F32 R116, R156.reuse, R22, R116 ;  /* 0x000000169c74723c */ /* 0x040fe20000001874 */
[----:B------:R1:W-:Y:S03]  /*113c0*/  STL [R1+0x78], R4 ;  /* 0x0000780401007387 */ /* 0x0003e60000100800 */
[----:B------:R-:W-:Y:S01]  /*113d0*/  FADD.FTZ R2, R200, R2 ;  /* 0x00000002c8027221 */ /* 0x000fe20000010000 */
[----:B------:R1:W-:Y:S03]  /*113e0*/  STL [R1+0x88], R3 ;  /* 0x0000880301007387 */ /* 0x0003e60000100800 */
[-C--:B------:R-:W-:Y:S01]  /*113f0*/  HMMA.16816.F32 R120, R156, R24.reuse, R120 ;  /* 0x000000189c78723c */ /* 0x080fe20000001878 */
[----:B------:R1:W-:Y:S07]  /*11400*/  STL [R1+0x84], R2 ;  /* 0x0000840201007387 */ /* 0x0003ee0000100800 */
[C---:B------:R-:W-:Y:S08]  /*11410*/  HMMA.16816.F32 R124, R192.reuse, R24, R124 ;  /* 0x00000018c07c723c */ /* 0x040ff0000000187c */
[-C--:B------:R-:W-:Y:S08]  /*11420*/  HMMA.16816.F32 R128, R192, R26.reuse, R128 ;  /* 0x0000001ac080723c */ /* 0x080ff00000001880 */
[----:B------:R-:W-:Y:S07]  /*11430*/  HMMA.16816.F32 R132, R156, R26, R132 ;  /* 0x0000001a9c84723c */ /* 0x000fee0000001884 */
[----:B------:R-:W-:Y:S02]  /*11440*/  MOV R156, R153 ;  /* 0x00000099009c7202 */ /* 0x000fe40000000f00 */
[----:B------:R-:W-:Y:S02]  /*11450*/  MOV R157, R152 ;  /* 0x00000098009d7202 */ /* 0x000fe40000000f00 */
[----:B-----5:R-:W-:Y:S02]  /*11460*/  ISETP.GT.AND P0, PT, R230, R10, PT ;  /* 0x0000000ae600720c */ /* 0x020fe40003f04270 */
[----:B------:R-:W-:Y:S11]  /*11470*/  MOV R230, R0 ;  /* 0x0000000000e67202 */ /* 0x000ff60000000f00 */
[----:B-1----:R-:W-:-:S05]  /*11480*/  @P0 BRA `(.L_x_1331) ;  /* 0xffffb64000000947 */ /* 0x002fca000383ffff */
[----:B------:R-:W2:Y:S01]  /*11490*/  LDL R3, [R1+0x4] ;  /* 0x0000040001037983 */ /* 0x000ea20000100800 */
[----:B------:R-:W-:Y:S01]  /*114a0*/  IMAD.MOV.U32 R156, RZ, RZ, R153 ;  /* 0x000000ffff9c7224 */ /* 0x000fe200078e0099 */
[----:B------:R-:W-:Y:S01]  /*114b0*/  MOV R7, R6 ;  /* 0x0000000600077202 */ /* 0x000fe20000000f00 */
[----:B------:R-:W-:Y:S01]  /*114c0*/  IMAD.MOV.U32 R155, RZ, RZ, R154 ;  /* 0x000000ffff9b7224 */ /* 0x000fe200078e009a */
[----:B------:R-:W-:Y:S01]  /*114d0*/  MOV R230, R0 ;  /* 0x0000000000e67202 */ /* 0x000fe20000000f00 */
[----:B------:R-:W-:Y:S01]  /*114e0*/  IMAD.MOV.U32 R157, RZ, RZ, R152 ;  /* 0x000000ffff9d7224 */ /* 0x000fe200078e0098 */
[----:B--2---:R-:W-:-:S02]  /*114f0*/  SHF.L.U32 R3, R3, 0x7, RZ ;  /* 0x0000000703037819 */ /* 0x004fc400000006ff */
.L_x_1300:
[----:B-1----:R-:W2:Y:S04]  /*11500*/  LDL R2, [R1+0x64] ;  /* 0x0000640001027983 */ /* 0x002ea80000100800 */
[----:B------:R-:W3:Y:S01]  /*11510*/  LDL R4, [R1+0x58] ;  /* 0x0000580001047983 */ /* 0x000ee20000100800 */
[----:B------:R-:W-:Y:S01]  /*11520*/  IMAD.MOV.U32 R6, RZ, RZ, 0x1 ;  /* 0x00000001ff067424 */ /* 0x000fe200078e00ff */
[----:B------:R-:W-:-:S02]  /*11530*/  IADD3 R3, R3, 0x7f, RZ ;  /* 0x0000007f03037810 */ /* 0x000fc40007ffe0ff */
[----:B------:R-:W-:Y:S02]  /*11540*/  LOP3.LUT R229, R229, 0xfffffbff, RZ, 0xc0, !PT ;  /* 0xfffffbffe5e57812 */ /* 0x000fe400078ec0ff */
[----:B------:R-:W-:-:S13]  /*11550*/  ISETP.NE.AND P0, PT, R6, c[0x0][0x2c4], PT ;  /* 0x0000b10006007a0c */ /* 0x000fda0003f05270 */
[----:B------:R-:W-:Y:S01]  /*11560*/  @P0 IMAD.HI.U32 R0, R3, c[0x0][0x2c8], RZ ;  /* 0x0000b20003000a27 */ /* 0x000fe200078e00ff */
[----:B------:R-:W-:-:S04]  /*11570*/  @P0 LOP3.LUT R229, R229, 0x400, RZ, 0xfc, !PT ;  /* 0x00000400e5e50812 */ /* 0x000fc800078efcff */
[----:B------:R-:W-:Y:S02]  /*11580*/  @P0 SHF.R.U32.HI R3, RZ, c[0x0][0x2cc], R0 ;  /* 0x0000b300ff030a19 */ /* 0x000fe40000011600 */
[----:B------:R-:W-:Y:S02]  /*11590*/  ISETP.LE.AND P0, PT, R6, c[0x0][0x32c], PT ;  /* 0x0000cb0006007a0c */ /* 0x000fe40003f03270 */
[----:B------:R-:W-:-:S11]  /*115a0*/  LOP3.LUT R229, R229, 0xfffffdff, RZ, 0xc0, !PT ;  /* 0xfffffdffe5e57812 */ /* 0x000fd600078ec0ff */
[----:B------:R-:W-:Y:S02]  /*115b0*/  @P0 LOP3.LUT R229, R229, 0x200, RZ, 0xfc, !PT ;  /* 0x00000200e5e50812 */ /* 0x000fe400078efcff */
[----:B--2---:R-:W-:-:S05]  /*115c0*/  IADD3 R3, R3, 0x1, R2 ;  /* 0x0000000103037810 */ /* 0x004fca0007ffe002 */
[----:B---3--:R-:W-:-:S05]  /*115d0*/  IMAD.IADD R3, R3, 0x1, -R4 ;  /* 0x0000000103037824 */ /* 0x008fca00078e0a04 */
[----:B------:R-:W-:Y:S01]  /*115e0*/  IADD3 R2, R3, -c[0x0][0x324], RZ ;  /* 0x8000c90003027a10 */ /* 0x000fe20007ffe0ff */
[----:B------:R-:W-:Y:S05]  /*115f0*/  @!P0 BRA `(.L_x_1332) ;  /* 0x0000010000008947 */ /* 0x000fea0003800000 */
[----:B------:R-:W-:Y:S01]  /*11600*/  MOV R0, R3 ;  /* 0x0000000300007202 */ /* 0x000fe20000000f00 */
[----:B------:R-:W-:Y:S03]  /*11610*/  BSSY B0, `(.L_x_1333) ;  /* 0x000000c000007945 */ /* 0x000fe60003800000 */
        /* <DEDUP_REMOVED lines=8> */
.L_x_1334:
[----:B------:R-:W-:-:S13]  /*116a0*/  ISETP.NE.AND P0, PT, R6, c[0x0][0x32c], PT ;  /* 0x0000cb0006007a0c */ /* 0x000fda0003f05270 */
[----:B------:R-:W-:-:S05]  /*116b0*/  @P0 IMAD.HI.U32 R3, R0, c[0x0][0x330], RZ ;  /* 0x0000cc0000030a27 */ /* 0x000fca00078e00ff */
[----:B------:R-:W-:Y:S02]  /*116c0*/  @P0 SHF.R.U32.HI R0, RZ, c[0x0][0x334], R3 ;  /* 0x0000cd00ff000a19 */ /* 0x000fe40000011603 */
.L_x_1335:
[----:B------:R-:W-:Y:S05]  /*116d0*/  BSYNC B0 ;  /* 0x0000000000007941 */ /* 0x000fea0003800000 */
.L_x_1333:
[----:B------:R-:W-:-:S05]  /*116e0*/  IMAD R0, R0, c[0x0][0x32c], RZ ;  /* 0x0000cb0000007a24 */ /* 0x000fca00078e02ff */
[----:B------:R-:W-:-:S03]  /*116f0*/  IMNMX R2, R2, R0, !PT ;  /* 0x0000000002027217 */ /* 0x000fc60007800200 */
.L_x_1332:
[----:B------:R-:W2:Y:S01]  /*11700*/  LDL R3, [R1+0x98] ;  /* 0x0000980001037983 */ /* 0x000ea20000100800 */
[----:B------:R-:W-:-:S05]  /*11710*/  IADD3 R2, R2, 0x2f, RZ ;  /* 0x0000002f02027810 */ /* 0x000fca0007ffe0ff */
[----:B------:R-:W-:-:S05]  /*11720*/  IMAD.HI R2, R2, 0x2aaaaaab, RZ ;  /* 0x2aaaaaab02027827 */ /* 0x000fca00078e02ff */
[----:B------:R-:W-:-:S04]  /*11730*/  SHF.R.U32.HI R0, RZ, 0x1f, R2 ;  /* 0x0000001fff007819 */ /* 0x000fc80000011602 */
[----:B------:R-:W-:-:S04]  /*11740*/  LEA.HI.SX32 R0, R2, R0, 0x1d ;  /* 0x0000000002007211 */ /* 0x000fc800078feaff */
[----:B--2---:R-:W-:-:S04]  /*11750*/  IMNMX R3, R3, R0, !PT ;  /* 0x0000000003037217 */ /* 0x004fc80007800200 */
[----:B------:R-:W-:Y:S01]  /*11760*/  ISETP.GE.AND P0, PT, R230, R3, PT ;  /* 0x00000003e600720c */ /* 0x000fe20003f06270 */
[----:B------:R1:W-:-:S12]  /*11770*/  STL [R1+0x7c], R3 ;  /* 0x00007c0301007387 */ /* 0x0003d80000100800 */
[----:B------:R-:W-:Y:S05]  /*11780*/  @!P0 BRA `(.L_x_1336) ;  /* 0x0000331000008947 */ /* 0x000fea0003800000 */
[----:B------:R-:W2:Y:S04]  /*11790*/  LDL R6, [R1+0x80] ;  /* 0x0000800001067983 */ /* 0x000ea80000100800 */
[----:B------:R-:W3:Y:S04]  /*117a0*/  LDL.64 R8, [R1+0xa8] ;  /* 0x0000a80001087983 */ /* 0x000ee80000100a00 */
[----:B------:R-:W4:Y:S04]  /*117b0*/  LDL R4, [R1+0xd4] ;  /* 0x0000d40001047983 */ /* 0x000f280000100800 */
[----:B-1----:R-:W4:Y:S01]  /*117c0*/  LDL R3, [R1+0xcc] ;  /* 0x0000cc0001037983 */ /* 0x002f220000100800 */
[----:B------:R-:W-:Y:S01]  /*117d0*/  IMAD.MOV.U32 R0, RZ, RZ, R155 ;  /* 0x000000ffff007224 */ /* 0x000fe200078e009b */
[----:B------:R-:W-:Y:S01]  /*117e0*/  MOV R153, R7 ;  /* 0x0000000700997202 */ /* 0x000fe20000000f00 */
[----:B------:R-:W-:Y:S01]  /*117f0*/  IMAD.MOV.U32 R152, RZ, RZ, R157 ;  /* 0x000000ffff987224 */ /* 0x000fe200078e009d */
[----:B--2---:R-:W-:Y:S01]  /*11800*/  ISETP.GE.AND P3, PT, R6, c[0x0][0x1d4], PT ;  /* 0x0000750006007a0c */ /* 0x004fe20003f66270 */
[----:B------:R-:W-:Y:S01]  /*11810*/  IMAD.MOV.U32 R6, RZ, RZ, R156 ;  /* 0x000000ffff067224 */ /* 0x000fe200078e009c */
[----:B---3--:R-:W-:-:S02]  /*11820*/  SHF.L.U64.HI R215, R8, 0x1, R9 ;  /* 0x0000000108d77819 */ /* 0x008fc40000010209 */
[----:B------:R-:W-:Y:S02]  /*11830*/  SHF.L.U32 R214, R8, 0x1, RZ ;  /* 0x0000000108d67819 */ /* 0x000fe400000006ff */
[C---:B----4-:R-:W-:Y:S01]  /*11840*/  SHF.L.U64.HI R213, R3.reuse, 0x1, R4 ;  /* 0x0000000103d57819 */ /* 0x050fe20000010204 */
[----:B------:R-:W-:Y:S02]  /*11850*/  IMAD.SHL.U32 R212, R3, 0x2, RZ ;  /* 0x0000000203d47824 */ /* 0x000fe400078e00ff */
.L_x_1347:
        /* <DEDUP_REMOVED lines=18> */
[----:B-1-34-:R-:W1:Y:S01]  /*11980*/  S2R R8, SR_CTAID.Y ;  /* 0x0000000000087919 */ /* 0x01ae620000002600 */
[----:B------:R-:W-:Y:S02]  /*11990*/  SHF.R.S32.HI R2, RZ, 0x1f, R240 ;  /* 0x0000001fff027819 */ /* 0x000fe400000114f0 */
[----:B------:R-:W-:Y:S03]  /*119a0*/  SHF.R.S32.HI R7, RZ, 0x1f, R237 ;  /* 0x0000001fff077819 */ /* 0x000fe600000114ed */
[----:B------:R-:W-:Y:S02]  /*119b0*/  IMAD R4, R2, c[0x0][0x208], RZ ;  /* 0x0000820002047a24 */ /* 0x000fe400078e02ff */
[C---:B------:R-:W-:Y:S01]  /*119c0*/  IMAD.WIDE.U32 R2, R240.reuse, c[0x0][0x208], RZ ;  /* 0x00008200f0027a25 */ /* 0x040fe200078e00ff */
[----:B------:R-:W2:Y:S03]  /*119d0*/  S2R R9, SR_CTAID.Y ;  /* 0x0000000000097919 */ /* 0x000ea60000002600 */
[----:B------:R-:W-:Y:S02]  /*119e0*/  IMAD R4, R240, c[0x0][0x20c], R4 ;  /* 0x00008300f0047a24 */ /* 0x000fe400078e0204 */
[----:B------:R-:W-:Y:S03]  /*119f0*/  IMAD R7, R7, c[0x0][0x218], RZ ;  /* 0x0000860007077a24 */ /* 0x000fe600078e02ff */
[----:B------:R-:W-:Y:S05]  /*11a00*/  IADD3 R3, R3, R4, RZ ;  /* 0x0000000403037210 */ /* 0x000fea0007ffe0ff */
[----:B------:R-:W-:Y:S01]  /*11a10*/  IMAD.WIDE.U32 R2, R237, c[0x0][0x218], R2 ;  /* 0x00008600ed027a25 */ /* 0x000fe200078e0002 */
        /* <DEDUP_REMOVED lines=12> */
.L_x_1455:
[----:B------:R-:W-:-:S05]  /*11ae0*/  BRA.DIV ~URZ, `(.L_x_1340) ;  /* 0x0000d6027f007947 */ /* 0x000fca000b800000 */
[----:B------:R-:W3:Y:S04]  /*11af0*/  LDL R14, [R1+0xd8] ;  /* 0x0000d800010e7983 */ /* 0x000ee80000100800 */
[----:B------:R-:W4:Y:S04]  /*11b00*/  SHFL.IDX PT, R2, R7, RZ, 0x181f ;  /* 0x00181fff07027589 */ /* 0x000f2800000e0000 */
[----:B------:R-:W1:Y:S04]  /*11b10*/  SHFL.IDX PT, R10, R7, 0x1, 0x181f ;  /* 0x00381f00070a7f89 */ /* 0x000e6800000e0000 */
[----:B------:R-:W2:Y:S04]  /*11b20*/  SHFL.IDX PT, R11, R4, 0x1, 0x181f ;  /* 0x00381f00040b7f89 */ /* 0x000ea800000e0000 */
[----:B-1----:R-:W1:Y:S01]  /*11b30*/  SHFL.IDX PT, R4, R4, 0x2, 0x181f ;  /* 0x00581f0004047f89 */ /* 0x002e6200000e0000 */
[----:B---3--:R-:W-:Y:S02]  /*11b40*/  ISETP.GE.AND P4, PT, R14, c[0x0][0x1d4], PT ;  /* 0x000075000e007a0c */ /* 0x008fe40003f86270 */
[C---:B----4-:R-:W-:Y:S02]  /*11b50*/  IADD3 R12, P0, R2.reuse, R214, RZ ;  /* 0x000000d6020c7210 */ /* 0x050fe40007f1e0ff */
[----:B------:R-:W-:Y:S02]  /*11b60*/  IADD3 R8, P2, R2, R212, RZ ;  /* 0x000000d402087210 */ /* 0x000fe40007f5e0ff */
[C---:B------:R-:W-:Y:S01]  /*11b70*/  IADD3 R2, P1, R10.reuse, R214, RZ ;  /* 0x000000d60a027210 */ /* 0x040fe20007f3e0ff */
[C---:B--2---:R-:W-:Y:S01]  /*11b80*/  IMAD.X R13, R9.reuse, 0x1, R215, P0 ;  /* 0x00000001090d7824 */ /* 0x044fe200000e06d7 */
[----:B------:R-:W-:Y:S01]  /*11b90*/  IADD3 R10, P0, R10, R212, RZ ;  /* 0x000000d40a0a7210 */ /* 0x000fe20007f1e0ff */
[----:B------:R-:W-:Y:S02]  /*11ba0*/  IMAD.X R9, R9, 0x1, R213, P2 ;  /* 0x0000000109097824 */ /* 0x000fe400010e06d5 */
[C---:B------:R-:W-:Y:S01]  /*11bb0*/  IMAD.X R3, R11.reuse, 0x1, R215, P1 ;  /* 0x000000010b037824 */ /* 0x040fe200008e06d7 */
[----:B------:R2:W-:Y:S01]  /*11bc0*/  LDGSTS.E.BYPASS.LTC128B.128 [R239], [R12.64], !P3 ;  /* 0x000000000cef7fae */ /* 0x0005e2000d901d46 */
[----:B------:R-:W-:Y:S03]  /*11bd0*/  IMAD.X R11, R11, 0x1, R213, P0 ;  /* 0x000000010b0b7824 */ /* 0x000fe600000e06d5 */
[----:B------:R3:W-:Y:S04]  /*11be0*/  LDGSTS.E.BYPASS.LTC128B.128 [R239+0x1800], [R8.64], !P4 ;  /* 0x0180000008ef7fae */ /* 0x0007e8000e101d46 */
[----:B------:R4:W-:Y:S04]  /*11bf0*/  LDGSTS.E.BYPASS.LTC128B.128 [R239+0x800], [R2.64], !P3 ;  /* 0x0080000002ef7fae */ /* 0x0009e8000d901d46 */
[----:B------:R2:W-:Y:S04]  /*11c00*/  LDGSTS.E.BYPASS.LTC128B.128 [R239+0x2000], [R10.64], !P4 ;  /* 0x020000000aef7fae */ /* 0x0005e8000e101d46 */
[----:B---3--:R2:W5:Y:S04]  /*11c10*/  LDL R8, [R1+0x94] ;  /* 0x0000940001087983 */ /* 0x0085680000100800 */
[----:B----4-:R2:W3:Y:S02]  /*11c20*/  SHFL.IDX PT, R2, R7, 0x2, 0x181f ;  /* 0x00581f0007027f89 */ /* 0x0104e400000e0000 */
.L_x_1456:
[----:B-12--5:R-:W-:Y:S04]  /*11c30*/  IADD3 R10, -R8, 0x10, RZ ;  /* 0x00000010080a7810 */ /* 0x026fe80007ffe1ff */
[----:B------:R-:W-:Y:S04]  /*11c40*/  LOP3.LUT R10, R10, 0xf, RZ, 0xc0, !PT ;  /* 0x0000000f0a0a7812 */ /* 0x000fe800078ec0ff */
[----:B---3--:R-:W-:Y:S04]  /*11c50*/  IADD3 R10, P1, P0, R10, R2, R212 ;  /* 0x000000020a0a7210 */ /* 0x008fe8000783e0d4 */
[----:B------:R-:W-:Y:S02]  /*11c60*/  IADD3.X R11, RZ, R4, R213, P1, P0 ;  /* 0x00000004ff0b7210 */ /* 0x000fe40000fe04d5 */
[----:B------:R-:W-:Y:S02]  /*11c70*/  IADD3 R2, P0, R2, R214, RZ ;  /* 0x000000d602027210 */ /* 0x000fe40007f1e0ff */
[----:B------:R-:W-:Y:S03]  /*11c80*/  ISETP.NE.U32.AND P1, PT, R8, RZ, PT ;  /* 0x000000ff0800720c */ /* 0x000fe60003f25070 */
[----:B------:R-:W-:Y:S05]  /*11c90*/  IMAD.X R3, R4, 0x1, R215, P0 ;  /* 0x0000000104037824 */ /* 0x000fea00000e06d7 */
[----:B------:R-:W-:Y:S01]  /*11ca0*/  @!PT LDS RZ, [RZ] ;  /* 0x00000000fffff984 */ /* 0x000fe20000000800 */
[----:B------:R-:W-:Y:S01]  /*11cb0*/  @!PT LDS RZ, [RZ] ;  /* 0x00000000fffff984 */ /* 0x000fe20000000800 */
[----:B------:R-:W-:Y:S01]  /*11cc0*/  @!PT LDS RZ, [RZ] ;  /* 0x00000000fffff984 */ /* 0x000fe20000000800 */
[----:B------:R1:W-:Y:S05]  /*11cd0*/  LDGSTS.E.BYPASS.LTC128B.128 [R239+0x1000], [R2.64], !P3 ;  /* 0x0100000002ef7fae */ /* 0x0003ea000d901d46 */
[----:B------:R1:W-:Y:S02]  /*11ce0*/  LDGSTS.E.BYPASS.LTC128B.128.ZFILL [R239+0x2800], [R10.64], P1 ;  /* 0x028000000aef7fae */ /* 0x0003e40008941d46 */
.L_x_1338:
[----:B-1-34-:R-:W-:Y:S05]  /*11cf0*/  BSYNC B0 ;  /* 0x0000000000007941 */ /* 0x01afea0003800000 */
.L_x_1337:
        /* <DEDUP_REMOVED lines=143> */
[----:B------:R-:W1:Y:S01]  /*125f0*/  S2R R231, SR_CTAID.Y ;  /* 0x0000000000e77919 */ /* 0x000e620000002600 */
[----:B--2---:R-:W-:Y:S01]  /*12600*/  IMAD R3, R230, 0x30, R3 ;  /* 0x00000030e6037824 */ /* 0x004fe200078e0203 */
[----:B-1----:R-:W-:Y:S01]  /*12610*/  SHF.R.S32.HI R234, RZ, 0x1f, R232 ;  /* 0x0000001fffea7819 */ /* 0x002fe200000114e8 */
[----:B------:R-:W-:Y:S01]  /*12620*/  IMAD.WIDE.U32 R232, R231, c[0x0][0x1e8], RZ ;  /* 0x00007a00e7e87a25 */ /* 0x000fe200078e00ff */
[----:B---3--:R-:W-:Y:S03]  /*12630*/  ISETP.GT.AND P1, PT, R4, 0x2f, PT ;  /* 0x0000002f0400780c */ /* 0x008fe60003f24270 */
[----:B------:R-:W-:Y:S01]  /*12640*/  IMAD R156, R234, c[0x0][0x1e8], RZ ;  /* 0x00007a00ea9c7a24 */ /* 0x000fe200078e02ff */
[----:B------:R-:W-:Y:S03]  /*12650*/  IADD3 R3, R3, -0x30, R4 ;  /* 0xffffffd003037810 */ /* 0x000fe60007ffe004 */
[----:B------:R-:W-:Y:S02]  /*12660*/  IMAD R156, R231, c[0x0][0x1ec], R156 ;  /* 0x00007b00e79c7a24 */ /* 0x000fe400078e029c */
[----:B------:R-:W-:Y:S04]  /*12670*/  @P0 IMAD.HI.U32 R4, R3, c[0x0][0x2bc], RZ ;  /* 0x0000af0003040a27 */ /* 0x000fe800078e00ff */
[--C-:B------:R-:W-:Y:S01]  /*12680*/  IMAD.MOV.U32 R2, RZ, RZ, R3.reuse ;  /* 0x000000ffff027224 */ /* 0x100fe200078e0003 */
[----:B------:R-:W-:Y:S01]  /*12690*/  @P0 SHF.R.U32.HI R2, RZ, c[0x0][0x2c0], R4 ;  /* 0x0000b000ff020a19 */ /* 0x000fe20000011604 */
[----:B------:R-:W-:Y:S03]  /*126a0*/  IMAD.IADD R156, R233, 0x1, R156 ;  /* 0x00000001e99c7824 */ /* 0x000fe600078e029c */
[C---:B----4-:R-:W-:Y:S04]  /*126b0*/  @!P1 IADD3 R4, P0, R2.reuse, R154, RZ ;  /* 0x0000009a02049210 */ /* 0x050fe80007f1e0ff */
[----:B-----5:R-:W-:Y:S01]  /*126c0*/  @!P1 LEA.HI.X.SX32 R7, R2, R7, 0x1, P0 ;  /* 0x0000000702079211 */ /* 0x020fe200000f0eff */
[----:B------:R-:W-:Y:S01]  /*126d0*/  IMAD.MOV R2, RZ, RZ, -R2 ;  /* 0x000000ffff027224 */ /* 0x000fe200078e0a02 */
[----:B------:R-:W-:Y:S03]  /*126e0*/  @!P1 LEA R154, P0, R4, c[0x0][0x2a0], 0x2 ;  /* 0x0000a800049a9a11 */ /* 0x000fe600078010ff */
[----:B------:R-:W-:Y:S01]  /*126f0*/  IMAD R240, R2, c[0x0][0x2b8], R3 ;  /* 0x0000ae0002f07a24 */ /* 0x000fe200078e0203 */
[----:B------:R-:W-:Y:S04]  /*12700*/  @!P1 LEA.HI.X R155, R4, c[0x0][0x2a4], R7, 0x2, P0 ;  /* 0x0000a900049b9a11 */ /* 0x000fe800000f1407 */
[----:B------:R-:W-:Y:S01]  /*12710*/  SHF.R.S32.HI R2, RZ, 0x1f, R240 ;  /* 0x0000001fff027819 */ /* 0x000fe200000114f0 */
[----:B------:R-:W2:Y:S04]  /*12720*/  @!P1 LDG.E R237, [R154.64] ;  /* 0x000000069aed9981 */ /* 0x000ea8000c1e1900 */
[----:B------:R-:W-:Y:S02]  /*12730*/  IMAD R4, R2, c[0x0][0x1e0], RZ ;  /* 0x0000780002047a24 */ /* 0x000fe400078e02ff */
[C---:B------:R-:W-:Y:S04]  /*12740*/  IMAD.WIDE.U32 R2, R240.reuse, c[0x0][0x1e0], RZ ;  /* 0x00007800f0027a25 */ /* 0x040fe800078e00ff */
[----:B------:R-:W-:Y:S05]  /*12750*/  IMAD R4, R240, c[0x0][0x1e4], R4 ;  /* 0x00007900f0047a24 */ /* 0x000fea00078e0204 */
[----:B------:R-:W-:Y:S02]  /*12760*/  IADD3 R3, R3, R4, RZ ;  /* 0x0000000403037210 */ /* 0x000fe40007ffe0ff */
[----:B--2---:R-:W-:Y:S03]  /*12770*/  SHF.R.S32.HI R7, RZ, 0x1f, R237 ;  /* 0x0000001fff077819 */ /* 0x004fe600000114ed */
[----:B------:R-:W-:Y:S04]  /*12780*/  IMAD.WIDE.U32 R2, R237, c[0x0][0x1f0], R2 ;  /* 0x00007c00ed027a25 */ /* 0x000fe800078e0002 */
        /* <DEDUP_REMOVED lines=8> */
.L_x_1457:
        /* <DEDUP_REMOVED lines=14> */
[----:B------:R2:W-:Y:S01]  /*128f0*/  LDGSTS.E.BYPASS.LTC128B.128 [R238+0x5080], [R158.64], !P3 ;  /* 0x050800009eee7fae */ /* 0x0005e2000d901d46 */
[----:B------:R-:W-:Y:S03]  /*12900*/  IMAD.X R157, R157, 0x1, R213, P0 ;  /* 0x000000019d9d7824 */ /* 0x000fe600000e06d5 */
[----:B------:R3:W-:Y:S04]  /*12910*/  LDGSTS.E.BYPASS.LTC128B.128 [R238+0x6880], [R154.64], !P4 ;  /* 0x068800009aee7fae */ /* 0x0007e8000e101d46 */
[----:B------:R4:W-:Y:S04]  /*12920*/  LDGSTS.E.BYPASS.LTC128B.128 [R238+0x5880], [R2.64], !P3 ;  /* 0x0588000002ee7fae */ /* 0x0009e8000d901d46 */
[----:B------:R2:W-:Y:S04]  /*12930*/  LDGSTS.E.BYPASS.LTC128B.128 [R238+0x7080], [R156.64], !P4 ;  /* 0x070800009cee7fae */ /* 0x0005e8000e101d46 */
[----:B---3--:R2:W5:Y:S04]  /*12940*/  LDL R154, [R1+0x94] ;  /* 0x00009400019a7983 */ /* 0x0085680000100800 */
[----:B----4-:R2:W3:Y:S02]  /*12950*/  SHFL.IDX PT, R2, R7, 0x2, 0x181f ;  /* 0x00581f0007027f89 */ /* 0x0104e400000e0000 */
.L_x_1458:
        /* <DEDUP_REMOVED lines=12> */
.L_x_1342:
[----:B------:R-:W-:Y:S05]  /*12a20*/  BSYNC B0 ;  /* 0x0000000000007941 */ /* 0x000fea0003800000 */
.L_x_1341:
        /* <DEDUP_REMOVED lines=51> */
.L_x_1459:
[----:B--2---:R-:W-:Y:S01]  /*12d60*/  FMNMX.FTZ R155, R4, R155, !PT ;  /* 0x0000009b049b7209 */ /* 0x004fe20007810000 */
[----:B------:R-:W-:-:S05]  /*12d70*/  BRA.DIV ~URZ, `(.L_x_1346) ;  /* 0x0000cba27f007947 */ /* 0x000fca000b800000 */
[----:B------:R-:W-:Y:S04]  /*12d80*/  SHFL.BFLY PT, R2, R156, 0x2, 0x1f ;  /* 0x0c401f009c027f89 */ /* 0x000fe800000e0000 */
[----:B------:R-:W-:Y:S04]  /*12d90*/  SHFL.BFLY PT, R3, R157, 0x2, 0x1f ;  /* 0x0c401f009d037f89 */ /* 0x000fe800000e0000 */
[----:B-1----:R-:W1:Y:S02]  /*12da0*/  SHFL.BFLY PT, R4, R7, 0x2, 0x1f ;  /* 0x0c401f0007047f89 */ /* 0x002e6400000e0000 */
[----:B-1----:R-:W-:Y:S02]  /*12db0*/  FMNMX.FTZ R4, R7, R4, !PT ;  /* 0x0000000407047209 */ /* 0x002fe40007810000 */
[----:B------:R-:W-:Y:S02]  /*12dc0*/  FMNMX.FTZ R156, R156, R2, !PT ;  /* 0x000000029c9c7209 */ /* 0x000fe40007810000 */
[----:B------:R-:W-:Y:S01]  /*12dd0*/  FMNMX.FTZ R157, R157, R3, !PT ;  /* 0x000000039d9d7209 */ /* 0x000fe20007810000 */
[----:B------:R-:W-:Y:S04]  /*12de0*/  SHFL.BFLY PT, R2, R4, 0x1, 0x1f ;  /* 0x0c201f0004027f89 */ /* 0x000fe800000e0000 */
[----:B------:R-:W1:Y:S04]  /*12df0*/  SHFL.BFLY PT, R3, R155, 0x1, 0x1f ;  /* 0x0c201f009b037f89 */ /* 0x000e6800000e0000 */
[----:B------:R-:W2:Y:S04]  /*12e00*/  SHFL.BFLY PT, R154, R156, 0x1, 0x1f ;  /* 0x0c201f009c9a7f89 */ /* 0x000ea800000e0000 */
[----:B------:R-:W3:Y:S01]  /*12e10*/  SHFL.BFLY PT, R158, R157, 0x1, 0x1f ;  /* 0x0c201f009d9e7f89 */ /* 0x000ee200000e0000 */
[----:B-1----:R-:W-:Y:S02]  /*12e20*/  FMNMX.FTZ R155, R155, R3, !PT ;  /* 0x000000039b9b7209 */ /* 0x002fe40007810000 */
[----:B--2---:R-:W-:Y:S02]  /*12e30*/  FMNMX.FTZ R156, R156, R154, !PT ;  /* 0x0000009a9c9c7209 */ /* 0x004fe40007810000 */
[----:B---3--:R-:W-:Y:S02]  /*12e40*/  FMNMX.FTZ R157, R157, R158, !PT ;  /* 0x0000009e9d9d7209 */ /* 0x008fe40007810000 */
.L_x_1460:
[----:B------:R-:W2:Y:S01]  /*12e50*/  LDL.LU R243, [R1+0x74] ;  /* 0x0000740001f37983 */ /* 0x000ea20000300800 */
[C---:B------:R-:W-:Y:S01]  /*12e60*/  FADD.FTZ R0, -R155.reuse, R0 ;  /* 0x000000009b007221 */ /* 0x040fe20000010100 */
[----:B------:R-:W-:Y:S01]  /*12e70*/  FMNMX.FTZ R2, R2, R4, !PT ;  /* 0x0000000402027209 */ /* 0x000fe20007810000 */
[----:B------:R-:W-:Y:S01]  /*12e80*/  FMUL.FTZ R158, R155, c[0x0][0x2d0] ;  /* 0x0000b4009b9e7a20 */ /* 0x000fe20000410000 */
[----:B------:R-:W-:Y:S01]  /*12e90*/  WARPSYNC 0xffffffff ;  /* 0xffffffff00007948 */ /* 0x000fe20003800000 */
[----:B------:R-:W-:Y:S02]  /*12ea0*/  FMUL.FTZ R0, R0, c[0x0][0x2d0] ;  /* 0x0000b40000007a20 */ /* 0x000fe40000410000 */
[--C-:B------:R-:W-:Y:S02]  /*12eb0*/  FFMA.FTZ R8, R8, c[0x0][0x2d0], -R158.reuse ;  /* 0x0000b40008087a23 */ /* 0x100fe4000001089e */
[----:B------:R1:W3:Y:S01]  /*12ec0*/  MUFU.EX2 R3, R0 ;  /* 0x0000000000037308 */ /* 0x0002e20000000800 */
        /* <DEDUP_REMOVED lines=13> */
[C---:B------:R-:W-:Y:S02]  /*12fa0*/  FMUL.FTZ R154, R156.reuse, c[0x0][0x2d0] ;  /* 0x0000b4009c9a7a20 */ /* 0x040fe40000410000 */
[----:B-1----:R-:W-:Y:S02]  /*12fb0*/  FADD.FTZ R0, -R156, R6 ;  /* 0x000000069c007221 */ /* 0x002fe40000010100 */
[--C-:B------:R-:W-:Y:S02]  /*12fc0*/  FFMA.FTZ R192, R38, c[0x0][0x2d0], -R154.reuse ;  /* 0x0000b40026c07a23 */ /* 0x100fe4000001089a */
[----:B------:R-:W-:Y:S01]  /*12fd0*/  FMUL.FTZ R0, R0, c[0x0][0x2d0] ;  /* 0x0000b40000007a20 */ /* 0x000fe20000410000 */
[----:B------:R-:W-:Y:S01]  /*12fe0*/  MUFU.EX2 R236, R20 ;  /* 0x0000001400ec7308 */ /* 0x000fe20000000800 */
[--C-:B------:R-:W-:Y:S02]  /*12ff0*/  FFMA.FTZ R159, R39, c[0x0][0x2d0], -R154.reuse ;  /* 0x0000b400279f7a23 */ /* 0x100fe4000001089a */
[----:B------:R-:W1:Y:S01]  /*13000*/  LDSM.16.MT88.4 R36, [R217+0x2080] ;  /* 0x00208000d924783b */ /* 0x000e620000004200 */
[----:B----4-:R-:W-:Y:S02]  /*13010*/  FMUL.FTZ R8, R157, c[0x0][0x2d0] ;  /* 0x0000b4009d087a20 */ /* 0x010fe40000410000 */
[----:B------:R-:W-:Y:S02]  /*13020*/  FFMA.FTZ R10, R10, c[0x0][0x2d0], -R154 ;  /* 0x0000b4000a0a7a23 */ /* 0x000fe4000001089a */
[--C-:B------:R-:W-:Y:S02]  /*13030*/  FFMA.FTZ R202, R44, c[0x0][0x2d0], -R8.reuse ;  /* 0x0000b4002cca7a23 */ /* 0x100fe40000010808 */
[----:B------:R4:W-:Y:S01]  /*13040*/  MUFU.EX2 R6, R0 ;  /* 0x0000000000067308 */ /* 0x0009e20000000800 */
[--C-:B------:R-:W-:Y:S01]  /*13050*/  FFMA.FTZ R201, R45, c[0x0][0x2d0], -R8.reuse ;  /* 0x0000b4002dc97a23 */ /* 0x100fe20000010808 */
[----:B------:R-:W5:Y:S01]  /*13060*/  LDL.LU R44, [R1+0x88] ;  /* 0x00008800012c7983 */ /* 0x000f620000300800 */
        /* <DEDUP_REMOVED lines=9> */
[----:B------:R-:W-:Y:S01]  /*13100*/  FFMA.FTZ R33, R33, c[0x0][0x2d0], -R8 ;  /* 0x0000b40021217a23 */ /* 0x000fe20000010808 */
[----:B------:R-:W-:Y:S01]  /*13110*/  MUFU.EX2 R199, R10 ;  /* 0x0000000a00c77308 */ /* 0x000fe20000000800 */
[--C-:B------:R-:W-:Y:S02]  /*13120*/  FFMA.FTZ R11, R11, c[0x0][0x2d0], -R154.reuse ;  /* 0x0000b4000b0b7a23 */ /* 0x100fe4000001089a */
[----:B------:R-:W-:Y:S02]  /*13130*/  FFMA.FTZ R23, R23, c[0x0][0x2d0], -R154 ;  /* 0x0000b40017177a23 */ /* 0x000fe4000001089a */
[----:B----4-:R-:W-:Y:S02]  /*13140*/  FADD.FTZ R0, -R157, R152 ;  /* 0x000000989d007221 */ /* 0x010fe40000010100 */
[----:B------:R-:W-:Y:S02]  /*13150*/  FFMA.FTZ R152, R28, c[0x0][0x2d0], -R8 ;  /* 0x0000b4001c987a23 */ /* 0x000fe40000010808 */
[----:B------:R-:W-:Y:S01]  /*13160*/  FMUL.FTZ R0, R0, c[0x0][0x2d0] ;  /* 0x0000b40000007a20 */ /* 0x000fe20000410000 */
[----:B------:R-:W-:Y:S01]  /*13170*/  MUFU.EX2 R234, R11 ;  /* 0x0000000b00ea7308 */ /* 0x000fe20000000800 */
[--C-:B------:R-:W-:Y:S02]  /*13180*/  FFMA.FTZ R22, R22, c[0x0][0x2d0], -R154.reuse ;  /* 0x0000b40016167a23 */ /* 0x100fe4000001089a */
[--C-:B------:R-:W-:Y:S02]  /*13190*/  FFMA.FTZ R194, R26, c[0x0][0x2d0], -R154.reuse ;  /* 0x0000b4001ac27a23 */ /* 0x100fe4000001089a */
[--C-:B------:R-:W-:Y:S02]  /*131a0*/  FFMA.FTZ R193, R27, c[0x0][0x2d0], -R154.reuse ;  /* 0x0000b4001bc17a23 */ /* 0x100fe4000001089a */
[--C-:B------:R-:W-:Y:S02]  /*131b0*/  FFMA.FTZ R206, R42, c[0x0][0x2d0], -R154.reuse ;  /* 0x0000b4002ace7a23 */ /* 0x100fe4000001089a */
[--C-:B------:R-:W-:Y:S01]  /*131c0*/  FFMA.FTZ R205, R43, c[0x0][0x2d0], -R154.reuse ;  /* 0x0000b4002bcd7a23 */ /* 0x100fe2000001089a */
[----:B------:R4:W-:Y:S01]  /*131d0*/  MUFU.EX2 R7, R0 ;  /* 0x0000000000077308 */ /* 0x0009e20000000800 */
[--C-:B------:R-:W-:Y:S02]  /*131e0*/  FFMA.FTZ R204, R54, c[0x0][0x2d0], -R154.reuse ;  /* 0x0000b40036cc7a23 */ /* 0x100fe4000001089a */
[----:B------:R-:W-:Y:S07]  /*131f0*/  FFMA.FTZ R154, R55, c[0x0][0x2d0], -R154 ;  /* 0x0000b400379a7a23 */ /* 0x000fee000001089a */
[----:B------:R-:W-:Y:S10]  /*13200*/  MUFU.EX2 R242, R23 ;  /* 0x0000001700f27308 */ /* 0x000ff40000000800 */
[----:B------:R-:W-:Y:S01]  /*13210*/  MUFU.EX2 R252, R22 ;  /* 0x0000001600fc7308 */ /* 0x000fe20000000800 */
[C---:B----4-:R-:W-:Y:S02]  /*13220*/  FADD.FTZ R0, -R2.reuse, R153 ;  /* 0x0000009902007221 */ /* 0x050fe40000010100 */
[----:B------:R-:W-:Y:S02]  /*13230*/  FMUL.FTZ R153, R2, c[0x0][0x2d0] ;  /* 0x0000b40002997a20 */ /* 0x000fe40000410000 */
[----:B------:R-:W-:Y:S02]  /*13240*/  FMUL.FTZ R0, R0, c[0x0][0x2d0] ;  /* 0x0000b40000007a20 */ /* 0x000fe40000410000 */
[--C-:B------:R-:W-:Y:S03]  /*13250*/  FFMA.FTZ R14, R14, c[0x0][0x2d0], -R153.reuse ;  /* 0x0000b4000e0e7a23 */ /* 0x100fe60000010899 */
        /* <DEDUP_REMOVED lines=8> */
[--C-:B------:R-:W-:Y:S07]  /*132e0*/  FFMA.FTZ R35, R35, c[0x0][0x2d0], -R153.reuse ;  /* 0x0000b40023237a23 */ /* 0x100fee0000010899 */
        /* <DEDUP_REMOVED lines=11> */
[----:B------:R-:W4:Y:S10]  /*133a0*/  MUFU.EX2 R249, R195 ;  /* 0x000000c300f97308 */ /* 0x000f340000000800 */
[----:B------:R-:W-:Y:S10]  /*133b0*/  MUFU.EX2 R245, R192 ;  /* 0x000000c000f57308 */ /* 0x000ff40000000800 */
[----:B------:R-:W-:Y:S10]  /*133c0*/  MUFU.EX2 R192, R154 ;  /* 0x0000009a00c07308 */ /* 0x000ff40000000800 */
[----:B------:R-:W-:Y:S10]  /*133d0*/  MUFU.EX2 R248, R159 ;  /* 0x0000009f00f87308 */ /* 0x000ff40000000800 */
[----:B------:R4:W-:Y:S10]  /*133e0*/  MUFU.EX2 R196, R30 ;  /* 0x0000001e00c47308 */ /* 0x0009f40000000800 */
[----:B------:R-:W-:Y:S10]  /*133f0*/  MUFU.EX2 R195, R34 ;  /* 0x0000002200c37308 */ /* 0x000ff40000000800 */
        /* <DEDUP_REMOVED lines=10> */
[----:B---3--:R-:W-:Y:S01]  /*134a0*/  FMUL.FTZ R8, R3, R172 ;  /* 0x000000ac03087220 */ /* 0x008fe20000410000 */
[----:B----4-:R-:W-:Y:S01]  /*134b0*/  F2FP.PACK_AB R30, R249, R247 ;  /* 0x000000f7f91e723e */ /* 0x010fe200000000ff */
[----:B------:R-:W-:Y:S01]  /*134c0*/  FMUL.FTZ R9, R3, R173 ;  /* 0x000000ad03097220 */ /* 0x000fe20000410000 */
[----:B-1----:R-:W-:Y:S01]  /*134d0*/  F2FP.PACK_AB R35, R197, R195 ;  /* 0x000000c3c523723e */ /* 0x002fe200000000ff */
[----:B------:R-:W-:Y:S01]  /*134e0*/  FMUL.FTZ R20, R3, R164 ;  /* 0x000000a403147220 */ /* 0x000fe20000410000 */
[----:B------:R-:W-:Y:S01]  /*134f0*/  F2FP.PACK_AB R164, R233, R232 ;  /* 0x000000e8e9a4723e */ /* 0x000fe200000000ff */
[----:B------:R-:W-:Y:S01]  /*13500*/  FMUL.FTZ R21, R3, R165 ;  /* 0x000000a503157220 */ /* 0x000fe20000410000 */
[----:B------:R-:W-:Y:S01]  /*13510*/  F2FP.PACK_AB R165, R231, R211 ;  /* 0x000000d3e7a5723e */ /* 0x000fe200000000ff */
[C---:B------:R-:W-:Y:S01]  /*13520*/  FMUL.FTZ R24, R3.reuse, R168 ;  /* 0x000000a803187220 */ /* 0x040fe20000410000 */
[----:B------:R-:W-:Y:S01]  /*13530*/  MUFU.EX2 R173, R18 ;  /* 0x0000001200ad7308 */ /* 0x000fe20000000800 */
[C---:B------:R-:W-:Y:S02]  /*13540*/  FMUL.FTZ R25, R3.reuse, R169 ;  /* 0x000000a903197220 */ /* 0x040fe40000410000 */
[----:B------:R-:W-:Y:S01]  /*13550*/  FMUL.FTZ R52, R3, R160 ;  /* 0x000000a003347220 */ /* 0x000fe20000410000 */
[----:B------:R-:W-:Y:S01]  /*13560*/  F2FP.PACK_AB R160, R235, R200 ;  /* 0x000000c8eba0723e */ /* 0x000fe200000000ff */
[C---:B------:R-:W-:Y:S01]  /*13570*/  FMUL.FTZ R53, R3.reuse, R161 ;  /* 0x000000a103357220 */ /* 0x040fe20000410000 */
[----:B------:R-:W-:Y:S01]  /*13580*/  F2FP.PACK_AB R161, R234, R199 ;  /* 0x000000c7eaa1723e */ /* 0x000fe200000000ff */
[C---:B------:R-:W-:Y:S02]  /*13590*/  FMUL.FTZ R136, R3.reuse, R136 ;  /* 0x0000008803887220 */ /* 0x040fe40000410000 */
[C---:B------:R-:W-:Y:S01]  /*135a0*/  FMUL.FTZ R137, R3.reuse, R137 ;  /* 0x0000008903897220 */ /* 0x040fe20000410000 */
[----:B------:R-:W1:Y:S01]  /*135b0*/  MUFU.EX2 R172, R19 ;  /* 0x0000001300ac7308 */ /* 0x000e620000000800 */
[C---:B------:R-:W-:Y:S02]  /*135c0*/  FMUL.FTZ R148, R3.reuse, R148 ;  /* 0x0000009403947220 */ /* 0x040fe40000410000 */
        /* <DEDUP_REMOVED lines=19> */
[C---:B--2---:R-:W-:Y:S02]  /*13700*/  FFMA.FTZ R29, R3.reuse, R243, R200 ;  /* 0x000000f3031d7223 */ /* 0x044fe400000100c8 */
[C---:B------:R-:W-:Y:S01]  /*13710*/  FMUL.FTZ R132, R3.reuse, R132 ;  /* 0x0000008403847220 */ /* 0x040fe20000410000 */
[----:B------:R-:W-:Y:S01]  /*13720*/  MUFU.EX2 R200, R152 ;  /* 0x0000009800c87308 */ /* 0x000fe20000000800 */
[----:B------:R-:W-:Y:S02]  /*13730*/  FMUL.FTZ R133, R3, R133 ;  /* 0x0000008503857220 */ /* 0x000fe40000410000 */
[----:B------:R-:W2:Y:S01]  /*13740*/  LDL.LU R3, [R1+0x78] ;  /* 0x0000780001037983 */ /* 0x000ea20000300800 */
[C---:B------:R-:W-:Y:S01]  /*13750*/  FMUL.FTZ R10, R6.reuse, R174 ;  /* 0x000000ae060a7220 */ /* 0x040fe20000410000 */
[----:B------:R-:W-:Y:S01]  /*13760*/  MOV R174, R242 ;  /* 0x000000f200ae7202 */ /* 0x000fe20000000f00 */
[C---:B------:R-:W-:Y:S01]  /*13770*/  FMUL.FTZ R11, R6.reuse, R175 ;  /* 0x000000af060b7220 */ /* 0x040fe20000410000 */
[----:B------:R-:W-:Y:S01]  /*13780*/  MOV R175, R241 ;  /* 0x000000f100af7202 */ /* 0x000fe20000000f00 */
[C---:B------:R-:W-:Y:S02]  /*13790*/  FMUL.FTZ R26, R6.reuse, R170 ;  /* 0x000000aa061a7220 */ /* 0x040fe40000410000 */
[C---:B------:R-:W-:Y:S01]  /*137a0*/  FMUL.FTZ R27, R6.reuse, R171 ;  /* 0x000000ab061b7220 */ /* 0x040fe20000410000 */
[----:B------:R3:W4:Y:S01]  /*137b0*/  MUFU.EX2 R242, R4 ;  /* 0x0000000400f27308 */ /* 0x0007220000000800 */
[----:B------:R-:W4:Y:S01]  /*137c0*/  LDSM.16.MT88.4 R168, [R218+0x2080] ;  /* 0x00208000daa8783b */ /* 0x000f220000004200 */
[C---:B------:R-:W-:Y:S01]  /*137d0*/  FMUL.FTZ R54, R6.reuse, R162 ;  /* 0x000000a206367220 */ /* 0x040fe20000410000 */
[----:B------:R-:W-:Y:S01]  /*137e0*/  F2FP.PACK_AB R162, R175, R236 ;  /* 0x000000ecafa2723e */ /* 0x000fe200000000ff */
[----:B------:R-:W-:Y:S01]  /*137f0*/  FMUL.FTZ R55, R6, R163 ;  /* 0x000000a306377220 */ /* 0x000fe20000410000 */
[----:B------:R-:W-:Y:S01]  /*13800*/  F2FP.PACK_AB R163, R174, R252 ;  /* 0x000000fcaea3723e */ /* 0x000fe200000000ff */
[C---:B------:R-:W-:Y:S01]  /*13810*/  FMUL.FTZ R22, R6.reuse, R166 ;  /* 0x000000a606167220 */ /* 0x040fe20000410000 */
[----:B------:R-:W-:Y:S01]  /*13820*/  F2FP.PACK_AB R166, R251, R250 ;  /* 0x000000fafba6723e */ /* 0x000fe200000000ff */
[----:B------:R-:W-:Y:S01]  /*13830*/  FMUL.FTZ R23, R6, R167 ;  /* 0x000000a706177220 */ /* 0x000fe20000410000 */
[----:B-1----:R-:W-:Y:S01]  /*13840*/  F2FP.PACK_AB R167, R172, R173 ;  /* 0x000000adaca7723e */ /* 0x002fe200000000ff */
[C---:B------:R-:W-:Y:S01]  /*13850*/  FMUL.FTZ R12, R7.reuse, R176 ;  /* 0x000000b0070c7220 */ /* 0x040fe20000410000 */
[----:B------:R-:W-:Y:S01]  /*13860*/  MUFU.EX2 R241, R194 ;  /* 0x000000c200f17308 */ /* 0x000fe20000000800 */
[-C--:B------:R-:W-:Y:S05]  /*13870*/  HMMA.16816.F32 R8, R160, R36.reuse, R8 ;  /* 0x00000024a008723c */ /* 0x080fea0000001808 */
[C---:B------:R-:W-:Y:S02]  /*13880*/  FMUL.FTZ R13, R7.reuse, R177 ;  /* 0x000000b1070d7220 */ /* 0x040fe40000410000 */
[C---:B------:R-:W-:Y:S02]  /*13890*/  FMUL.FTZ R14, R0.reuse, R178 ;  /* 0x000000b2000e7220 */ /* 0x040fe40000410000 */
[----:B------:R-:W-:Y:S01]  /*138a0*/  FMUL.FTZ R15, R0, R179 ;  /* 0x000000b3000f7220 */ /* 0x000fe20000410000 */
[----:B------:R1:W-:Y:S02]  /*138b0*/  MUFU.EX2 R194, R31 ;  /* 0x0000001f00c27308 */ /* 0x0003e40000000800 */
[--C-:B---3--:R-:W-:Y:S02]  /*138c0*/  FFMA.FTZ R4, R46, c[0x0][0x2d0], -R153.reuse ;  /* 0x0000b4002e047a23 */ /* 0x108fe40000010899 */
[----:B------:R-:W-:Y:S02]  /*138d0*/  FFMA.FTZ R152, R50, c[0x0][0x2d0], -R153 ;  /* 0x0000b40032987a23 */ /* 0x000fe40000010899 */
[C---:B------:R-:W-:Y:S04]  /*138e0*/  HMMA.16816.F32 R12, R164.reuse, R36, R12 ;  /* 0x00000024a40c723c */ /* 0x040fe8000000180c */
[C---:B------:R-:W-:Y:S01]  /*138f0*/  FMUL.FTZ R16, R7.reuse, R180 ;  /* 0x000000b407107220 */ /* 0x040fe20000410000 */
[----:B------:R4:W-:Y:S01]  /*13900*/  MUFU.EX2 R243, R32 ;  /* 0x0000002000f37308 */ /* 0x0009e20000000800 */
[C---:B------:R-:W-:Y:S02]  /*13910*/  FMUL.FTZ R17, R7.reuse, R181 ;  /* 0x000000b507117220 */ /* 0x040fe40000410000 */
[C---:B------:R-:W-:Y:S04]  /*13920*/  FMUL.FTZ R18, R0.reuse, R182 ;  /* 0x000000b600127220 */ /* 0x040fe80000410000 */
[----:B------:R-:W-:Y:S02]  /*13930*/  FMUL.FTZ R19, R0, R183 ;  /* 0x000000b700137220 */ /* 0x000fe40000410000 */
[C---:B------:R-:W-:Y:S01]  /*13940*/  FMUL.FTZ R36, R7.reuse, R184 ;  /* 0x000000b807247220 */ /* 0x040fe20000410000 */
[----:B------:R-:W-:Y:S01]  /*13950*/  MUFU.EX2 R154, R4 ;  /* 0x00000004009a7308 */ /* 0x000fe20000000800 */
[C---:B------:R-:W-:Y:S02]  /*13960*/  FMUL.FTZ R37, R7.reuse, R185 ;  /* 0x000000b907257220 */ /* 0x040fe40000410000 */
[C---:B------:R-:W-:Y:S01]  /*13970*/  FMUL.FTZ R40, R7.reuse, R188 ;  /* 0x000000bc07287220 */ /* 0x040fe20000410000 */
[-C--:B------:R-:W-:Y:S03]  /*13980*/  HMMA.16816.F32 R16, R164, R38.reuse, R16 ;  /* 0x00000026a410723c */ /* 0x080fe60000001810 */
[C---:B------:R-:W-:Y:S01]  /*13990*/  FMUL.FTZ R41, R7.reuse, R189 ;  /* 0x000000bd07297220 */ /* 0x040fe20000410000 */
[----:B-1----:R-:W-:Y:S01]  /*139a0*/  F2FP.PACK_AB R31, R248, R245 ;  /* 0x000000f5f81f723e */ /* 0x002fe200000000ff */
[C---:B------:R-:W-:Y:S01]  /*139b0*/  FMUL.FTZ R42, R0.reuse, R190 ;  /* 0x000000be002a7220 */ /* 0x040fe20000410000 */
[----:B------:R-:W-:Y:S01]  /*139c0*/  MUFU.EX2 R152, R152 ;  /* 0x0000009800987308 */ /* 0x000fe20000000800 */
[----:B------:R-:W-:Y:S01]  /*139d0*/  FMUL.FTZ R43, R0, R191 ;  /* 0x000000bf002b7220 */ /* 0x000fe20000410000 */
[C---:B------:R-:W-:Y:S04]  /*139e0*/  HMMA.16816.F32 R20, R160.reuse, R38, R20 ;  /* 0x00000026a014723c */ /* 0x040fe80000001814 */
[----:B------:R-:W-:Y:S01]  /*139f0*/  FMUL.FTZ R138, R6, R138 ;  /* 0x0000008a068a7220 */ /* 0x000fe20000410000 */
[----:B----4-:R-:W-:Y:S01]  /*13a00*/  F2FP.PACK_AB R32, R242, R200 ;  /* 0x000000c8f220723e */ /* 0x010fe200000000ff */
[----:B------:R-:W-:Y:S02]  /*13a10*/  FMUL.FTZ R139, R6, R139 ;  /* 0x0000008b068b7220 */ /* 0x000fe40000410000 */
[-C--:B------:R-:W-:Y:S04]  /*13a20*/  HMMA.16816.F32 R24, R160, R168.reuse, R24 ;  /* 0x000000a8a018723c */ /* 0x080fe80000001818 */
[C---:B------:R-:W-:Y:S02]  /*13a30*/  FMUL.FTZ R38, R0.reuse, R186 ;  /* 0x000000ba00267220 */ /* 0x040fe40000410000 */
[C---:B------:R-:W-:Y:S02]  /*13a40*/  FMUL.FTZ R39, R0.reuse, R187 ;  /* 0x000000bb00277220 */ /* 0x040fe40000410000 */
[C---:B------:R-:W-:Y:S04]  /*13a50*/  FMUL.FTZ R140, R7.reuse, R140 ;  /* 0x0000008c078c7220 */ /* 0x040fe80000410000 */
        /* <DEDUP_REMOVED lines=11> */
[C---:B------:R-:W-:Y:S04]  /*13b10*/  FMUL.FTZ R150, R6.reuse, R150 ;  /* 0x0000009606967220 */ /* 0x040fe80000410000 */
[C---:B------:R-:W-:Y:S02]  /*13b20*/  FMUL.FTZ R151, R6.reuse, R151 ;  /* 0x0000009706977220 */ /* 0x040fe40000410000 */
[C---:B------:R-:W-:Y:S02]  /*13b30*/  FMUL.FTZ R58, R6.reuse, R58 ;  /* 0x0000003a063a7220 */ /* 0x040fe40000410000 */
[----:B------:R-:W-:Y:S02]  /*13b40*/  FMUL.FTZ R59, R6, R59 ;  /* 0x0000003b063b7220 */ /* 0x000fe40000410000 */
[C---:B------:R-:W-:Y:S02]  /*13b50*/  FMUL.FTZ R60, R7.reuse, R60 ;  /* 0x0000003c073c7220 */ /* 0x040fe40000410000 */
[C---:B------:R-:W-:Y:S02]  /*13b60*/  FMUL.FTZ R61, R7.reuse, R61 ;  /* 0x0000003d073d7220 */ /* 0x040fe40000410000 */
[C---:B------:R-:W-:Y:S02]  /*13b70*/  FMUL.FTZ R62, R0.reuse, R62 ;  /* 0x0000003e003e7220 */ /* 0x040fe40000410000 */
[C---:B------:R-:W-:Y:S02]  /*13b80*/  FMUL.FTZ R63, R0.reuse, R63 ;  /* 0x0000003f003f7220 */ /* 0x040fe40000410000 */
[C---:B------:R-:W-:Y:S02]  /*13b90*/  FMUL.FTZ R64, R7.reuse, R64 ;  /* 0x0000004007407220 */ /* 0x040fe40000410000 */
[C---:B------:R-:W-:Y:S02]  /*13ba0*/  FMUL.FTZ R65, R7.reuse, R65 ;  /* 0x0000004107417220 */ /* 0x040fe40000410000 */
[C---:B------:R-:W-:Y:S02]  /*13bb0*/  FMUL.FTZ R66, R0.reuse, R66 ;  /* 0x0000004200427220 */ /* 0x040fe40000410000 */
[----:B------:R-:W-:Y:S02]  /*13bc0*/  FMUL.FTZ R67, R0, R67 ;  /* 0x0000004300437220 */ /* 0x000fe40000410000 */
[C---:B------:R-:W-:Y:S02]  /*13bd0*/  FMUL.FTZ R70, R6.reuse, R70 ;  /* 0x0000004606467220 */ /* 0x040fe40000410000 */
[C---:B------:R-:W-:Y:S02]  /*13be0*/  FMUL.FTZ R71, R6.reuse, R71 ;  /* 0x0000004706477220 */ /* 0x040fe40000410000 */
[C---:B------:R-:W-:Y:S02]  /*13bf0*/  FMUL.FTZ R74, R6.reuse, R74 ;  /* 0x0000004a064a7220 */ /* 0x040fe40000410000 */
[----:B------:R-:W-:Y:S01]  /*13c00*/  FMUL.FTZ R75, R6, R75 ;  /* 0x0000004b064b7220 */ /* 0x000fe20000410000 */
[-C--:B-1----:R-:W-:Y:S03]  /*13c10*/  HMMA.16816.F32 R136, R160, R168.reuse, R136 ;  /* 0x000000a8a088723c */ /* 0x082fe60000001888 */
        /* <DEDUP_REMOVED lines=11> */
[----:B------:R-:W-:Y:S02]  /*13cd0*/  FMUL.FTZ R83, R0, R83 ;  /* 0x0000005300537220 */ /* 0x000fe40000410000 */
[C---:B------:R-:W-:Y:S02]  /*13ce0*/  FMUL.FTZ R86, R6.reuse, R86 ;  /* 0x0000005606567220 */ /* 0x040fe40000410000 */
[C---:B------:R-:W-:Y:S04]  /*13cf0*/  FMUL.FTZ R87, R6.reuse, R87 ;  /* 0x0000005706577220 */ /* 0x040fe80000410000 */
        /* <DEDUP_REMOVED lines=13> */
[----:B------:R-:W-:Y:S02]  /*13dd0*/  FMUL.FTZ R107, R6, R107 ;  /* 0x0000006b066b7220 */ /* 0x000fe40000410000 */
[C---:B------:R-:W-:Y:S01]  /*13de0*/  FMUL.FTZ R108, R7.reuse, R108 ;  /* 0x0000006c076c7220 */ /* 0x040fe20000410000 */
        /* <DEDUP_REMOVED lines=9> */
[----:B------:R-:W-:Y:S02]  /*13e80*/  FMUL.FTZ R115, R0, R115 ;  /* 0x0000007300737220 */ /* 0x000fe40000410000 */
[C---:B------:R-:W-:Y:S01]  /*13e90*/  HMMA.16816.F32 R68, R160.reuse, R170, R68 ;  /* 0x000000aaa044723c */ /* 0x040fe20000001844 */
[----:B------:R-:W1:Y:S03]  /*13ea0*/  LDSM.16.MT88.4 R168, [R217+0x3880] ;  /* 0x00388000d9a8783b */ /* 0x000e660000004200 */
[C---:B------:R-:W-:Y:S02]  /*13eb0*/  FMUL.FTZ R118, R6.reuse, R118 ;  /* 0x0000007606767220 */ /* 0x040fe40000410000 */
[C---:B------:R-:W-:Y:S02]  /*13ec0*/  FMUL.FTZ R119, R6.reuse, R119 ;  /* 0x0000007706777220 */ /* 0x040fe40000410000 */
[C---:B------:R-:W-:Y:S04]  /*13ed0*/  FMUL.FTZ R122, R6.reuse, R122 ;  /* 0x0000007a067a7220 */ /* 0x040fe80000410000 */
[----:B------:R-:W-:Y:S02]  /*13ee0*/  FMUL.FTZ R123, R6, R123 ;  /* 0x0000007b067b7220 */ /* 0x000fe40000410000 */
[C---:B------:R-:W-:Y:S02]  /*13ef0*/  FMUL.FTZ R124, R7.reuse, R124 ;  /* 0x0000007c077c7220 */ /* 0x040fe40000410000 */
[C---:B------:R-:W-:Y:S02]  /*13f00*/  FMUL.FTZ R125, R7.reuse, R125 ;  /* 0x0000007d077d7220 */ /* 0x040fe40000410000 */
[C---:B------:R-:W-:Y:S02]  /*13f10*/  FMUL.FTZ R126, R0.reuse, R126 ;  /* 0x0000007e007e7220 */ /* 0x040fe40000410000 */
[C---:B------:R-:W-:Y:S02]  /*13f20*/  FMUL.FTZ R127, R0.reuse, R127 ;  /* 0x0000007f007f7220 */ /* 0x040fe40000410000 */
[C---:B------:R-:W-:Y:S02]  /*13f30*/  FMUL.FTZ R128, R7.reuse, R128 ;  /* 0x0000008007807220 */ /* 0x040fe40000410000 */
[C---:B------:R-:W-:Y:S02]  /*13f40*/  FMUL.FTZ R129, R7.reuse, R129 ;  /* 0x0000008107817220 */ /* 0x040fe40000410000 */
[----:B-----5:R-:W-:Y:S02]  /*13f50*/  FFMA.FTZ R7, R7, R44, R232 ;  /* 0x0000002c07077223 */ /* 0x020fe400000100e8 */
[C---:B------:R-:W-:Y:S02]  /*13f60*/  FMUL.FTZ R130, R0.reuse, R130 ;  /* 0x0000008200827220 */ /* 0x040fe40000410000 */
[----:B------:R-:W-:Y:S02]  /*13f70*/  FMUL.FTZ R131, R0, R131 ;  /* 0x0000008300837220 */ /* 0x000fe40000410000 */
[C---:B------:R-:W-:Y:S02]  /*13f80*/  FMUL.FTZ R134, R6.reuse, R134 ;  /* 0x0000008606867220 */ /* 0x040fe40000410000 */
[C---:B------:R-:W-:Y:S02]  /*13f90*/  FMUL.FTZ R135, R6.reuse, R135 ;  /* 0x0000008706877220 */ /* 0x040fe40000410000 */
[----:B------:R-:W-:Y:S01]  /*13fa0*/  FADD.FTZ R159, R233, R7 ;  /* 0x00000007e99f7221 */ /* 0x000fe20000010000 */
[-C--:B-1----:R-:W-:Y:S08]  /*13fb0*/  HMMA.16816.F32 R72, R160, R168.reuse, R72 ;  /* 0x000000a8a048723c */ /* 0x082ff00000001848 */
[C---:B------:R-:W-:Y:S08]  /*13fc0*/  HMMA.16816.F32 R76, R164.reuse, R168, R76 ;  /* 0x000000a8a44c723c */ /* 0x040ff0000000184c */
[-C--:B------:R-:W-:Y:S08]  /*13fd0*/  HMMA.16816.F32 R80, R164, R170.reuse, R80 ;  /* 0x000000aaa450723c */ /* 0x080ff00000001850 */
[C---:B------:R-:W-:Y:S01]  /*13fe0*/  HMMA.16816.F32 R84, R160.reuse, R170, R84 ;  /* 0x000000aaa054723c */ /* 0x040fe20000001854 */
[----:B------:R-:W1:Y:S03]  /*13ff0*/  LDSM.16.MT88.4 R168, [R218+0x3880] ;  /* 0x00388000daa8783b */ /* 0x000e660000004200 */
[----:B--2---:R-:W-:Y:S02]  /*14000*/  FFMA.FTZ R28, R6, R3, R199 ;  /* 0x00000003061c7223 */ /* 0x004fe400000100c7 */
[--C-:B------:R-:W-:Y:S01]  /*14010*/  FFMA.FTZ R6, R47, c[0x0][0x2d0], -R153.reuse ;  /* 0x0000b4002f067a23 */ /* 0x100fe20000010899 */
[----:B------:R-:W2:Y:S02]  /*14020*/  MUFU.EX2 R199, R33 ;  /* 0x0000002100c77308 */ /* 0x000ea40000000800 */
[----:B------:R-:W3:Y:S03]  /*14030*/  LDL.LU R3, [R1+0x84] ;  /* 0x0000840001037983 */ /* 0x000ee60000300800 */
[----:B------:R-:W-:Y:S01]  /*14040*/  FFMA.FTZ R153, R51, c[0x0][0x2d0], -R153 ;  /* 0x0000b40033997a23 */ /* 0x000fe20000010899 */
[----:B------:R-:W-:Y:S05]  /*14050*/  LDSM.16.MT88.4 R44, [R218+0x2880] ;  /* 0x00288000da2c783b */ /* 0x000fea0000004200 */
[----:B------:R-:W-:Y:S03]  /*14060*/  MUFU.EX2 R153, R153 ;  /* 0x0000009900997308 */ /* 0x000fe60000000800 */
[----:B------:R-:W-:Y:S07]  /*14070*/  LDSM.16.MT88.4 R48, [R220+0x2880] ;  /* 0x00288000dc30783b */ /* 0x000fee0000004200 */
[----:B------:R4:W5:Y:S01]  /*14080*/  MUFU.EX2 R158, R6 ;  /* 0x00000006009e7308 */ /* 0x0009620000000800 */
[----:B--2---:R-:W-:Y:S02]  /*14090*/  F2FP.PACK_AB R34, R199, R243 ;  /* 0x000000f3c722723e */ /* 0x004fe400000000ff */
[----:B------:R-:W-:Y:S01]  /*140a0*/  F2FP.PACK_AB R33, R194, R196 ;  /* 0x000000c4c221723e */ /* 0x000fe200000000ff */
[-C--:B-1----:R-:W-:Y:S08]  /*140b0*/  HMMA.16816.F32 R88, R160, R168.reuse, R88 ;  /* 0x000000a8a058723c */ /* 0x082ff00000001858 */
[C---:B------:R-:W-:Y:S04]  /*140c0*/  HMMA.16816.F32 R92, R164.reuse, R168, R92 ;  /* 0x000000a8a45c723c */ /* 0x040fe8000000185c */
[----:B----4-:R-:W-:Y:S04]  /*140d0*/  FADD.FTZ R6, R250, R159 ;  /* 0x0000009ffa067221 */ /* 0x010fe80000010000 */
        /* <DEDUP_REMOVED lines=10> */
[----:B------:R-:W-:Y:S01]  /*14180*/  FADD.FTZ R168, R234, R28 ;  /* 0x0000001ceaa87221 */ /* 0x000fe20000010000 */
[-C--:B------:R-:W-:Y:S01]  /*14190*/  HMMA.16816.F32 R128, R164, R170.reuse, R128 ;  /* 0x000000aaa480723c */ /* 0x080fe20000001880 */
[----:B------:R-:W1:Y:S03]  /*141a0*/  LDSM.16.MT88.4 R164, [R217+0x2880] ;  /* 0x00288000d9a4783b */ /* 0x000e660000004200 */
[----:B------:R-:W-:Y:S04]  /*141b0*/  F2FP.PACK_AB R28, R246, R198 ;  /* 0x000000c6f61c723e */ /* 0x000fe800000000ff */
[----:B------:R-:W-:Y:S01]  /*141c0*/  HMMA.16816.F32 R132, R160, R170, R132 ;  /* 0x000000aaa084723c */ /* 0x000fe20000001884 */
[----:B------:R-:W2:Y:S03]  /*141d0*/  LDSM.16.MT88.4 R160, [R219+0x2880] ;  /* 0x00288000dba0783b */ /* 0x000ea60000004200 */
[----:B---3--:R-:W-:Y:S02]  /*141e0*/  FFMA.FTZ R0, R0, R3, R211 ;  /* 0x0000000300007223 */ /* 0x008fe400000100d3 */
[----:B------:R-:W-:Y:S01]  /*141f0*/  FADD.FTZ R3, R235, R29 ;  /* 0x0000001deb037221 */ /* 0x000fe20000010000 */
[----:B------:R-:W-:Y:S01]  /*14200*/  F2FP.PACK_AB R29, R244, R241 ;  /* 0x000000f1f41d723e */ /* 0x000fe200000000ff */
[----:B------:R-:W-:Y:S04]  /*14210*/  FADD.FTZ R7, R231, R0 ;  /* 0x00000000e7077221 */ /* 0x000fe80000010000 */
[----:B------:R-:W-:Y:S02]  /*14220*/  FADD.FTZ R0, R236, R3 ;  /* 0x00000003ec007221 */ /* 0x000fe40000010000 */
[----:B------:R-:W-:Y:S01]  /*14230*/  FADD.FTZ R3, R252, R168 ;  /* 0x000000a8fc037221 */ /* 0x000fe20000010000 */
[-C--:B-1----:R-:W-:Y:S05]  /*14240*/  HMMA.16816.F32 R8, R28, R164.reuse, R8 ;  /* 0x000000a41c08723c */ /* 0x082fea0000001808 */
[----:B------:R-:W-:Y:S02]  /*14250*/  FADD.FTZ R4, R173, R7 ;  /* 0x00000007ad047221 */ /* 0x000fe40000010000 */
[----:B------:R-:W-:Y:S01]  /*14260*/  FADD.FTZ R0, R175, R0 ;  /* 0x00000000af007221 */ /* 0x000fe20000010000 */
[C---:B------:R-:W-:Y:S04]  /*14270*/  HMMA.16816.F32 R12, R32.reuse, R164, R12 ;  /* 0x000000a4200c723c */ /* 0x040fe8000000180c */
[----:B------:R-:W-:Y:S02]  /*14280*/  FADD.FTZ R7, R251, R6 ;  /* 0x00000006fb077221 */ /* 0x000fe40000010000 */
[----:B------:R-:W-:Y:S02]  /*14290*/  FADD.FTZ R0, R198, R0 ;  /* 0x00000000c6007221 */ /* 0x000fe40000010000 */
[-C--:B------:R-:W-:Y:S04]  /*142a0*/  HMMA.16816.F32 R16, R32, R166.reuse, R16 ;  /* 0x000000a62010723c */ /* 0x080fe80000001810 */
[----:B------:R-:W-:Y:S04]  /*142b0*/  FADD.FTZ R0, R246, R0 ;  /* 0x00000000f6007221 */ /* 0x000fe80000010000 */
        /* <DEDUP_REMOVED lines=25> */
[C---:B------:R-:W-:Y:S01]  /*14450*/  HMMA.16816.F32 R100, R28.reuse, R50, R100 ;  /* 0x000000321c64723c */ /* 0x040fe20000001864 */
[----:B------:R-:W-:Y:S07]  /*14460*/  LDSM.16.MT88.4 R48, [R220+0x3080] ;  /* 0x00308000dc30783b */ /* 0x000fee0000004200 */
[-C--:B--2---:R-:W-:Y:S08]  /*14470*/  HMMA.16816.F32 R104, R28, R160.reuse, R104 ;  /* 0x000000a01c68723c */ /* 0x084ff00000001868 */
[C---:B------:R-:W-:Y:S08]  /*14480*/  HMMA.16816.F32 R108, R32.reuse, R160, R108 ;  /* 0x000000a0206c723c */ /* 0x040ff0000000186c */
[-C--:B------:R-:W-:Y:S08]  /*14490*/  HMMA.16816.F32 R112, R32, R162.reuse, R112 ;  /* 0x000000a22070723c */ /* 0x080ff00000001870 */
[C---:B------:R-:W-:Y:S01]  /*144a0*/  HMMA.16816.F32 R116, R28.reuse, R162, R116 ;  /* 0x000000a21c74723c */ /* 0x040fe20000001874 */
[----:B------:R-:W2:Y:S07]  /*144b0*/  LDSM.16.MT88.4 R160, [R218+0x3080] ;  /* 0x00308000daa0783b */ /* 0x000eae0000004200 */
[-C--:B-1----:R-:W-:Y:S08]  /*144c0*/  HMMA.16816.F32 R120, R28, R44.reuse, R120 ;  /* 0x0000002c1c78723c */ /* 0x082ff00000001878 */
[C---:B------:R-:W-:Y:S01]  /*144d0*/  HMMA.16816.F32 R124, R32.reuse, R44, R124 ;  /* 0x0000002c207c723c */ /* 0x040fe2000000187c */
[----:B------:R-:W3:Y:S06]  /*144e0*/  LDL R45, [R1+0x7c] ;  /* 0x00007c00012d7983 */ /* 0x000eec0000100800 */
[----:B------:R-:W-:Y:S01]  /*144f0*/  FADD.FTZ R44, R174, R3 ;  /* 0x00000003ae2c7221 */ /* 0x000fe20000010000 */
[-C--:B------:R-:W-:Y:S04]  /*14500*/  HMMA.16816.F32 R128, R32, R46.reuse, R128 ;  /* 0x0000002e2080723c */ /* 0x080fe80000001880 */
[----:B------:R-:W-:Y:S02]  /*14510*/  FADD.FTZ R3, R172, R4 ;  /* 0x00000004ac037221 */ /* 0x000fe40000010000 */
[----:B------:R-:W-:Y:S01]  /*14520*/  FADD.FTZ R6, R241, R44 ;  /* 0x0000002cf1067221 */ /* 0x000fe20000010000 */
[----:B------:R-:W-:Y:S01]  /*14530*/  F2FP.PACK_AB R32, R201, R202 ;  /* 0x000000cac920723e */ /* 0x000fe200000000ff */
[----:B------:R-:W-:Y:S04]  /*14540*/  HMMA.16816.F32 R132, R28, R46, R132 ;  /* 0x0000002e1c84723c */ /* 0x000fe80000001884 */
[----:B------:R-:W-:Y:S01]  /*14550*/  F2FP.PACK_AB R34, R207, R203 ;  /* 0x000000cbcf22723e */ /* 0x000fe200000000ff */
[----:B------:R-:W-:Y:S01]  /*14560*/  FADD.FTZ R4, R200, R7 ;  /* 0x00000007c8047221 */ /* 0x000fe20000010000 */
[----:B-----5:R-:W-:Y:S01]  /*14570*/  F2FP.PACK_AB R33, R158, R154 ;  /* 0x0000009a9e21723e */ /* 0x020fe200000000ff */
[----:B------:R-:W-:Y:S01]  /*14580*/  FADD.FTZ R3, R196, R3 ;  /* 0x00000003c4037221 */ /* 0x000fe20000010000 */
[----:B------:R-:W-:Y:S04]  /*14590*/  F2FP.PACK_AB R28, R209, R210 ;  /* 0x000000d2d11c723e */ /* 0x000fe800000000ff */
[----:B------:R-:W-:Y:S01]  /*145a0*/  F2FP.PACK_AB R29, R205, R206 ;  /* 0x000000cecd1d723e */ /* 0x000fe200000000ff */
[----:B------:R-:W-:Y:S01]  /*145b0*/  FADD.FTZ R7, R194, R3 ;  /* 0x00000003c2077221 */ /* 0x000fe20000010000 */
[----:B------:R-:W-:Y:S02]  /*145c0*/  F2FP.PACK_AB R30, R193, R208 ;  /* 0x000000d0c11e723e */ /* 0x000fe400000000ff */
[----:B------:R-:W-:Y:S02]  /*145d0*/  F2FP.PACK_AB R31, R192, R204 ;  /* 0x000000ccc01f723e */ /* 0x000fe400000000ff */
[----:B------:R-:W-:Y:S05]  /*145e0*/  F2FP.PACK_AB R35, R153, R152 ;  /* 0x000000989923723e */ /* 0x000fea00000000ff */
[-C--:B------:R-:W-:Y:S01]  /*145f0*/  HMMA.16816.F32 R172, R28, R164.reuse, R8 ;  /* 0x000000a41cac723c */ /* 0x080fe20000001808 */
[----:B------:R-:W1:Y:S07]  /*14600*/  LDSM.16.MT88.4 R8, [R219+0x3080] ;  /* 0x00308000db08783b */ /* 0x000e6e0000004200 */
[C---:B------:R-:W-:Y:S01]  /*14610*/  HMMA.16816.F32 R176, R32.reuse, R164, R12 ;  /* 0x000000a420b0723c */ /* 0x040fe2000000180c */
[----:B------:R-:W4:Y:S07]  /*14620*/  LDSM.16.MT88.4 R12, [R217+0x4880] ;  /* 0x00488000d90c783b */ /* 0x000f2e0000004200 */
[-C--:B------:R-:W-:Y:S01]  /*14630*/  HMMA.16816.F32 R180, R32, R166.reuse, R16 ;  /* 0x000000a620b4723c */ /* 0x080fe20000001810 */
[----:B------:R-:W5:Y:S07]  /*14640*/  LDSM.16.MT88.4 R16, [R218+0x4880] ;  /* 0x00488000da10783b */ /* 0x000f6e0000004200 */
[C---:B------:R-:W-:Y:S01]  /*14650*/  HMMA.16816.F32 R164, R28.reuse, R166, R20 ;  /* 0x000000a61ca4723c */ /* 0x040fe20000001814 */
[----:B------:R-:W1:Y:S07]  /*14660*/  LDSM.16.MT88.4 R20, [R220+0x4880] ;  /* 0x00488000dc14783b */ /* 0x000e6e0000004200 */
[-C--:B--2---:R-:W-:Y:S01]  /*14670*/  HMMA.16816.F32 R168, R28, R160.reuse, R24 ;  /* 0x000000a01ca8723c */ /* 0x084fe20000001818 */
        /* <DEDUP_REMOVED lines=14> */
[C---:B------:R-:W-:Y:S04]  /*14760*/  HMMA.16816.F32 R68, R28.reuse, R10, R68 ;  /* 0x0000000a1c44723c */ /* 0x040fe80000001844 */
[----:B------:R-:W-:Y:S02]  /*14770*/  FADD.FTZ R7, R197, R0 ;  /* 0x00000000c5077221 */ /* 0x000fe40000010000 */
[----:B------:R-:W-:Y:S02]  /*14780*/  FADD.FTZ R8, R242, R4 ;  /* 0x00000004f2087221 */ /* 0x000fe40000010000 */
[-C--:B----4-:R-:W-:Y:S04]  /*14790*/  HMMA.16816.F32 R72, R28, R12.reuse, R72 ;  /* 0x0000000c1c48723c */ /* 0x090fe80000001848 */
        /* <DEDUP_REMOVED lines=11> */
[-C--:B-----5:R-:W-:Y:S04]  /*14850*/  HMMA.16816.F32 R88, R28, R16.reuse, R88 ;  /* 0x000000101c58723c */ /* 0x0a0fe80000001858 */
        /* <DEDUP_REMOVED lines=12> */
[-C--:B------:R-:W-:Y:S01]  /*14920*/  HMMA.16816.F32 R104, R28, R20.reuse, R104 ;  /* 0x000000141c68723c */ /* 0x080fe20000001868 */
[----:B------:R-:W-:Y:S03]  /*14930*/  STL [R1+0x78], R4 ;  /* 0x0000780401007387 */ /* 0x000fe60000100800 */
[----:B------:R-:W-:Y:S02]  /*14940*/  FADD.FTZ R3, R203, R3 ;  /* 0x00000003cb037221 */ /* 0x000fe40000010000 */
[----:B------:R-:W-:Y:S01]  /*14950*/  FADD.FTZ R0, R158, R7 ;  /* 0x000000079e007221 */ /* 0x000fe20000010000 */
[----:B------:R-:W-:Y:S01]  /*14960*/  MOV R7, R2 ;  /* 0x0000000200077202 */ /* 0x000fe20000000f00 */
[C---:B------:R-:W-:Y:S04]  /*14970*/  HMMA.16816.F32 R108, R32.reuse, R20, R108 ;  /* 0x00000014206c723c */ /* 0x040fe8000000186c */
[----:B------:R-:W-:Y:S02]  /*14980*/  FADD.FTZ R3, R207, R3 ;  /* 0x00000003cf037221 */ /* 0x000fe40000010000 */
[----:B------:R-:W-:Y:S01]  /*14990*/  FADD.FTZ R0, R152, R0 ;  /* 0x0000000098007221 */ /* 0x000fe20000010000 */
[----:B------:R-:W-:Y:S01]  /*149a0*/  MOV R152, R157 ;  /* 0x0000009d00987202 */ /* 0x000fe20000000f00 */
[-C--:B------:R-:W-:Y:S01]  /*149b0*/  HMMA.16816.F32 R112, R32, R22.reuse, R112 ;  /* 0x000000162070723c */ /* 0x080fe20000001870 */
[----:B------:R-:W-:Y:S03]  /*149c0*/  STL [R1+0x88], R3 ;  /* 0x0000880301007387 */ /* 0x000fe60000100800 */
[----:B------:R-:W-:Y:S01]  /*149d0*/  FADD.FTZ R0, R153, R0 ;  /* 0x0000000099007221 */ /* 0x000fe20000010000 */
[----:B-1----:R-:W-:Y:S02]  /*149e0*/  MOV R6, R156 ;  /* 0x0000009c00067202 */ /* 0x002fe40000000f00 */
[----:B------:R-:W-:Y:S01]  /*149f0*/  MOV R153, R2 ;  /* 0x0000000200997202 */ /* 0x000fe20000000f00 */
[C---:B------:R-:W-:Y:S01]  /*14a00*/  HMMA.16816.F32 R116, R28.reuse, R22, R116 ;  /* 0x000000161c74723c */ /* 0x040fe20000001874 */
[----:B------:R1:W-:Y:S07]  /*14a10*/  STL [R1+0x84], R0 ;  /* 0x0000840001007387 */ /* 0x0003ee0000100800 */
[-C--:B--2---:R-:W-:Y:S08]  /*14a20*/  HMMA.16816.F32 R120, R28, R24.reuse, R120 ;  /* 0x000000181c78723c */ /* 0x084ff00000001878 */
[C---:B------:R-:W-:Y:S08]  /*14a30*/  HMMA.16816.F32 R124, R32.reuse, R24, R124 ;  /* 0x00000018207c723c */ /* 0x040ff0000000187c */
[-C--:B------:R-:W-:Y:S04]  /*14a40*/  HMMA.16816.F32 R128, R32, R26.reuse, R128 ;  /* 0x0000001a2080723c */ /* 0x080fe80000001880 */
[----:B-1----:R-:W-:Y:S04]  /*14a50*/  MOV R0, R155 ;  /* 0x0000009b00007202 */ /* 0x002fe80000000f00 */
[----:B------:R-:W-:Y:S04]  /*14a60*/  HMMA.16816.F32 R132, R28, R26, R132 ;  /* 0x0000001a1c84723c */ /* 0x000fe80000001884 */
[C---:B---3--:R-:W-:Y:S02]  /*14a70*/  ISETP.GT.AND P0, PT, R230.reuse, R45, PT ;  /* 0x0000002de600720c */ /* 0x048fe40003f04270 */
[----:B------:R-:W-:Y:S11]  /*14a80*/  IADD3 R230, R230, -0x1, RZ ;  /* 0xffffffffe6e67810 */ /* 0x000ff60007ffe0ff */
[----:B------:R-:W-:-:S05]  /*14a90*/  @P0 BRA `(.L_x_1347) ;  /* 0xffffcdc000000947 */ /* 0x000fca000383ffff */
.L_x_1336:
[----:B------:R-:W2:Y:S02]  /*14aa0*/  LDL R2, [R1+0x98] ;  /* 0x0000980001027983 */ /* 0x000ea40000100800 */
[----:B--2---:R-:W-:-:S13]  /*14ab0*/  ISETP.GE.AND P0, PT, R230, R2, PT ;  /* 0x00000002e600720c */ /* 0x004fda0003f06270 */
[----:B------:R-:W-:Y:S05]  /*14ac0*/  @!P0 BRA `(.L_x_1348) ;  /* 0x00004a3000008947 */ /* 0x000fea0003800000 */
[----:B------:R-:W2:Y:S01]  /*14ad0*/  LDL R2, [R1+0x80] ;  /* 0x0000800001027983 */ /* 0x000ea20000100800 */
[----:B------:R-:W-:Y:S01]  /*14ae0*/  LOP3.LUT R229, R229, 0xffffffbf, RZ, 0xc0, !PT ;  /* 0xffffffbfe5e57812 */ /* 0x000fe200078ec0ff */
[----:B------:R-:W-:Y:S01]  /*14af0*/  IMAD.MOV.U32 R152, RZ, RZ, R156 ;  /* 0x000000ffff987224 */ /* 0x000fe200078e009c */
[----:B------:R-:W-:Y:S01]  /*14b00*/  MOV R154, R7 ;  /* 0x00000007009a7202 */ /* 0x000fe20000000f00 */
[----:B------:R-:W-:Y:S02]  /*14b10*/  IMAD.MOV.U32 R6, RZ, RZ, R155 ;  /* 0x000000ffff067224 */ /* 0x000fe400078e009b */
[----:B------:R-:W-:Y:S01]  /*14b20*/  IMAD.MOV.U32 R153, RZ, RZ, R157 ;  /* 0x000000ffff997224 */ /* 0x000fe200078e009d */
[----:B--2---:R-:W-:-:S13]  /*14b30*/  ISETP.GE.AND P0, PT, R2, c[0x0][0x1d4], PT ;  /* 0x0000750002007a0c */ /* 0x004fda0003f06270 */
[----:B------:R-:W-:Y:S02]  /*14b40*/  @P0 LOP3.LUT R229, R229, 0x40, RZ, 0xfc, !PT ;  /* 0x00000040e5e50812 */ /* 0x000fe400078efcff */
.L_x_1376:
[----:B------:R-:W2:Y:S01]  /*14b50*/  S2R R7, SR_CTAID.Y ;  /* 0x0000000000077919 */ /* 0x000ea20000002600 */
[----:B------:R-:W-:Y:S04]  /*14b60*/  DEPBAR.LE SB0, 0x0 ;  /* 0x000080000000791a */ /* 0x000fe80000000000 */
[----:B------:R-:W3:Y:S01]  /*14b70*/  S2R R10, SR_CTAID.Y ;  /* 0x00000000000a7919 */ /* 0x000ee20000002600 */
[----:B------:R-:W-:Y:S01]  /*14b80*/  WARPSYNC 0xffffffff ;  /* 0xffffffff00007948 */ /* 0x000fe20003800000 */
[----:B------:R-:W-:Y:S01]  /*14b90*/  SHF.R.S32.HI R0, RZ, 0x1f, R240 ;  /* 0x0000001fff007819 */ /* 0x000fe200000114f0 */
[----:B-1----:R-:W-:Y:S01]  /*14ba0*/  IMAD.WIDE.U32 R2, R240, c[0x0][0x208], RZ ;  /* 0x00008200f0027a25 */ /* 0x002fe200078e00ff */
[----:B------:R-:W-:Y:S01]  /*14bb0*/  BAR.SYNC.DEFER_BLOCKING 0x0 ;  /* 0x0000000000007b1d */ /* 0x000fe20000010000 */
[----:B------:R-:W-:Y:S02]  /*14bc0*/  SHF.R.S32.HI R4, RZ, 0x1f, R237 ;  /* 0x0000001fff047819 */ /* 0x000fe400000114ed */
[----:B------:R-:W-:Y:S03]  /*14bd0*/  IMAD R0, R0, c[0x0][0x208], RZ ;  /* 0x0000820000007a24 */ /* 0x000fe600078e02ff */
[----:B------:R-:W-:Y:S02]  /*14be0*/  IMAD R4, R4, c[0x0][0x218], RZ ;  /* 0x0000860004047a24 */ /* 0x000fe400078e02ff */
[----:B------:R-:W-:Y:S05]  /*14bf0*/  IMAD R0, R240, c[0x0][0x20c], R0 ;  /* 0x00008300f0007a24 */ /* 0x000fea00078e0200 */
[----:B------:R-:W-:Y:S05]  /*14c00*/  IADD3 R3, R3, R0, RZ ;  /* 0x0000000003037210 */ /* 0x000fea0007ffe0ff */
[----:B------:R-:W-:Y:S04]  /*14c10*/  IMAD.WIDE.U32 R2, R237, c[0x0][0x218], R2 ;  /* 0x00008600ed027a25 */ /* 0x000fe800078e0002 */
[----:B---3--:R-:W-:Y:S01]  /*14c20*/  IMAD.WIDE.U32 R8, R10, c[0x0][0x210], RZ ;  /* 0x000084000a087a25 */ /* 0x008fe200078e00ff */
[----:B--2---:R-:W-:Y:S01]  /*14c30*/  SHF.R.S32.HI R7, RZ, 0x1f, R7 ;  /* 0x0000001fff077819 */ /* 0x004fe20000011407 */
[----:B------:R1:W2:Y:S03]  /*14c40*/  LDSM.16.M88.4 R52, [R224+0x8080] ;  /* 0x00808000e034783b */ /* 0x0002a60000000200 */
[----:B------:R-:W-:Y:S01]  /*14c50*/  IADD3 R0, P1, R8, R2, RZ ;  /* 0x0000000208007210 */ /* 0x000fe20007f3e0ff */
[----:B------:R1:W3:Y:S01]  /*14c60*/  LDSM.16.M88.4 R48, [R224+0xa080] ;  /* 0x00a08000e030783b */ /* 0x0002e20000000200 */
[----:B------:R-:W-:Y:S02]  /*14c70*/  IMAD R7, R7, c[0x0][0x210], RZ ;  /* 0x0000840007077a24 */ /* 0x000fe400078e02ff */
[----:B------:R-:W-:Y:S01]  /*14c80*/  IMAD R2, R237, c[0x0][0x21c], R4 ;  /* 0x00008700ed027a24 */ /* 0x000fe200078e0204 */
[----:B------:R1:W4:Y:S01]  /*14c90*/  LDSM.16.M88.4 R20, [R216+0x5080] ;  /* 0x00508000d814783b */ /* 0x0003220000000200 */
[----:B------:R-:W-:Y:S01]  /*14ca0*/  IMAD R7, R10, c[0x0][0x214], R7 ;  /* 0x000085000a077a24 */ /* 0x000fe200078e0207 */
[C---:B------:R-:W-:Y:S02]  /*14cb0*/  LEA R4, P0, R0.reuse, c[0x0][0x1f8], 0x1 ;  /* 0x00007e0000047a11 */ /* 0x040fe400078008ff */
[----:B------:R1:W1:Y:S02]  /*14cc0*/  LDSM.16.M88.4 R36, [R216+0x5880] ;  /* 0x00588000d824783b */ /* 0x0002640000000200 */
[----:B------:R-:W-:Y:S02]  /*14cd0*/  IADD3 R7, R9, R7, RZ ;  /* 0x0000000709077210 */ /* 0x000fe40007ffe0ff */
[----:B------:R1:W1:Y:S02]  /*14ce0*/  LDSM.16.M88.4 R156, [R216+0x6080] ;  /* 0x00608000d89c783b */ /* 0x0002640000000200 */
[----:B------:R-:W-:Y:S02]  /*14cf0*/  IADD3.X R2, R7, R3, R2, P1, !PT ;  /* 0x0000000307027210 */ /* 0x000fe40000ffe402 */
[----:B------:R1:W1:Y:S02]  /*14d00*/  LDSM.16.M88.4 R192, [R226+0x8080] ;  /* 0x00808000e2c0783b */ /* 0x0002640000000200 */
[----:B------:R-:W-:Y:S02]  /*14d10*/  LEA.HI.X R0, R0, c[0x0][0x1fc], R2, 0x1, P0 ;  /* 0x00007f0000007a11 */ /* 0x000fe400000f0c02 */
[----:B------:R1:W1:Y:S04]  /*14d20*/  LDSM.16.M88.4 R200, [R226+0xa080] ;  /* 0x00a08000e2c8783b */ /* 0x0002680000000200 */
[----:B------:R1:W1:Y:S04]  /*14d30*/  LDSM.16.M88.4 R196, [R223] ;  /* 0x00000000dfc4783b */ /* 0x0002680000000200 */
[----:B------:R1:W1:Y:S04]  /*14d40*/  LDSM.16.M88.4 R204, [R223+0x800] ;  /* 0x00080000dfcc783b */ /* 0x0002680000000200 */
[----:B------:R1:W1:Y:S01]  /*14d50*/  LDSM.16.M88.4 R208, [R223+0x1000] ;  /* 0x00100000dfd0783b */ /* 0x0002620000000200 */
[----:B------:R-:W-:-:S05]  /*14d60*/  BRA.DIV ~URZ, `(.L_x_1349) ;  /* 0x0000adc27f007947 */ /* 0x000fca000b800000 */
[----:B------:R4:W3:Y:S02]  /*14d70*/  SHFL.IDX PT, R7, R0, RZ, 0x181f ;  /* 0x00181fff00077589 */ /* 0x0008e400000e0000 */
.L_x_1461:
[-C--:B--2-4-:R-:W-:Y:S01]  /*14d80*/  HMMA.16816.F32 R8, R52, R20.reuse, RZ ;  /* 0x000000143408723c */ /* 0x094fe200000018ff */
[----:B------:R-:W2:Y:S01]  /*14d90*/  LDL.64 R26, [R1+0xa8] ;  /* 0x0000a800011a7983 */ /* 0x000ea20000100a00 */
[----:B------:R-:W-:Y:S05]  /*14da0*/  BSSY B0, `(.L_x_1350) ;  /* 0x00000f4000007945 */ /* 0x000fea0003800000 */
[----:B------:R-:W4:Y:S01]  /*14db0*/  LDL R30, [R1+0x80] ;  /* 0x00008000011e7983 */ /* 0x000f220000100800 */
[C---:B---3--:R-:W-:Y:S05]  /*14dc0*/  HMMA.16816.F32 R12, R48.reuse, R20, RZ ;  /* 0x00000014300c723c */ /* 0x048fea00000018ff */
[----:B------:R-:W3:Y:S03]  /*14dd0*/  LDL R24, [R1+0xcc] ;  /* 0x0000cc0001187983 */ /* 0x000ee60000100800 */
[-C--:B------:R-:W-:Y:S03]  /*14de0*/  HMMA.16816.F32 R16, R48, R22.reuse, RZ ;  /* 0x000000163010723c */ /* 0x080fe600000018ff */
[----:B------:R-:W5:Y:S05]  /*14df0*/  LDL R29, [R1+0xd8] ;  /* 0x0000d800011d7983 */ /* 0x000f6a0000100800 */
[C---:B------:R-:W-:Y:S01]  /*14e00*/  HMMA.16816.F32 R20, R52.reuse, R22, RZ ;  /* 0x000000163414723c */ /* 0x040fe200000018ff */
[----:B------:R-:W3:Y:S06]  /*14e10*/  LDL R25, [R1+0xd4] ;  /* 0x0000d40001197983 */ /* 0x000eec0000100800 */
[----:B------:R-:W1:Y:S06]  /*14e20*/  SHFL.IDX PT, R3, R4, RZ, 0x181f ;  /* 0x00181fff04037589 */ /* 0x000e6c00000e0000 */
[----:B------:R-:W1:Y:S06]  /*14e30*/  SHFL.IDX PT, R40, R4, 0x1, 0x181f ;  /* 0x00381f0004287f89 */ /* 0x000e6c00000e0000 */
[----:B------:R-:W1:Y:S06]  /*14e40*/  SHFL.IDX PT, R28, R0, 0x1, 0x181f ;  /* 0x00381f00001c7f89 */ /* 0x000e6c00000e0000 */
[----:B------:R-:W1:Y:S06]  /*14e50*/  SHFL.IDX PT, R4, R4, 0x2, 0x181f ;  /* 0x00581f0004047f89 */ /* 0x000e6c00000e0000 */
[----:B------:R-:W1:Y:S01]  /*14e60*/  SHFL.IDX PT, R0, R0, 0x2, 0x181f ;  /* 0x00581f0000007f89 */ /* 0x000e6200000e0000 */
[----:B---3--:R-:W-:Y:S01]  /*14e70*/  SHF.L.U64.HI R214, R24, 0x1, R25 ;  /* 0x0000000118d67819 */ /* 0x008fe20000010219 */
[----:B--2---:R-:W-:Y:S01]  /*14e80*/  IMAD.SHL.U32 R213, R26, 0x2, RZ ;  /* 0x000000021ad57824 */ /* 0x004fe200078e00ff */
[----:B----4-:R-:W-:Y:S01]  /*14e90*/  ISETP.GE.AND P4, PT, R30, c[0x0][0x1d4], PT ;  /* 0x000075001e007a0c */ /* 0x010fe20003f86270 */
[----:B------:R-:W-:Y:S01]  /*14ea0*/  IMAD.SHL.U32 R212, R24, 0x2, RZ ;  /* 0x0000000218d47824 */ /* 0x000fe200078e00ff */
[----:B------:R-:W-:Y:S02]  /*14eb0*/  SHF.L.U64.HI R215, R26, 0x1, R27 ;  /* 0x000000011ad77819 */ /* 0x000fe4000001021b */
[-C--:B-1----:R-:W-:Y:S01]  /*14ec0*/  HMMA.16816.F32 R24, R52, R36.reuse, RZ ;  /* 0x000000243418723c */ /* 0x082fe200000018ff */
[-C--:B------:R-:W-:Y:S02]  /*14ed0*/  IADD3 R2, P0, R3, R213.reuse, RZ ;  /* 0x000000d503027210 */ /* 0x080fe40007f1e0ff */
[----:B-----5:R-:W-:Y:S02]  /*14ee0*/  ISETP.GE.AND P3, PT, R29, c[0x0][0x1d4], PT ;  /* 0x000075001d007a0c */ /* 0x020fe40003f66270 */
[-C--:B------:R-:W-:Y:S01]  /*14ef0*/  IADD3 R34, P2, R3, R212.reuse, RZ ;  /* 0x000000d403227210 */ /* 0x080fe20007f5e0ff */
[C-C-:B------:R-:W-:Y:S01]  /*14f00*/  IMAD.X R3, R7.reuse, 0x1, R215.reuse, P0 ;  /* 0x0000000107037824 */ /* 0x140fe200000e06d7 */
[CC--:B------:R-:W-:Y:S02]  /*14f10*/  IADD3 R32, P1, R40.reuse, R213.reuse, RZ ;  /* 0x000000d528207210 */ /* 0x0c0fe40007f3e0ff */
[-C--:B------:R-:W-:Y:S02]  /*14f20*/  IADD3 R40, P0, R40, R212.reuse, RZ ;  /* 0x000000d428287210 */ /* 0x080fe40007f1e0ff */
[----:B------:R1:W-:Y:S01]  /*14f30*/  LDGSTS.E.BYPASS.LTC128B.128 [R239], [R2.64], !P4 ;  /* 0x0000000002ef7fae */ /* 0x0003e2000e101d46 */
[--C-:B------:R-:W-:Y:S02]  /*14f40*/  IMAD.X R35, R7, 0x1, R214.reuse, P2 ;  /* 0x0000000107237824 */ /* 0x100fe400010e06d6 */
[C-C-:B------:R-:W-:Y:S02]  /*14f50*/  IMAD.X R33, R28.reuse, 0x1, R215.reuse, P1 ;  /* 0x000000011c217824 */ /* 0x140fe400008e06d7 */
[--C-:B------:R-:W-:Y:S01]  /*14f60*/  IMAD.X R41, R28, 0x1, R214.reuse, P0 ;  /* 0x000000011c297824 */ /* 0x100fe200000e06d6 */
[----:B------:R2:W-:Y:S01]  /*14f70*/  LDGSTS.E.BYPASS.LTC128B.128 [R239+0x1800], [R34.64], !P3 ;  /* 0x0180000022ef7fae */ /* 0x0005e2000d901d46 */
[C---:B------:R-:W-:Y:S05]  /*14f80*/  HMMA.16816.F32 R28, R48.reuse, R36, RZ ;  /* 0x00000024301c723c */ /* 0x040fea00000018ff */
[----:B------:R2:W-:Y:S06]  /*14f90*/  LDGSTS.E.BYPASS.LTC128B.128 [R239+0x800], [R32.64], !P4 ;  /* 0x0080000020ef7fae */ /* 0x0005ec000e101d46 */
[----:B------:R3:W-:Y:S06]  /*14fa0*/  LDGSTS.E.BYPASS.LTC128B.128 [R239+0x2000], [R40.64], !P3 ;  /* 0x0200000028ef7fae */ /* 0x0007ec000d901d46 */
[----:B------:R-:W4:Y:S01]  /*14fb0*/  LDL R7, [R1+0x98] ;  /* 0x0000980001077983 */ /* 0x000f220000100800 */
[----:B-1----:R-:W-:Y:S05]  /*14fc0*/  IADD3 R2, P0, R4, R213, RZ ;  /* 0x000000d504027210 */ /* 0x002fea0007f1e0ff */
[----:B------:R-:W-:Y:S05]  /*14fd0*/  IMAD.X R3, R0, 0x1, R215, P0 ;  /* 0x0000000100037824 */ /* 0x000fea00000e06d7 */
[----:B------:R1:W-:Y:S01]  /*14fe0*/  LDGSTS.E.BYPASS.LTC128B.128 [R239+0x1000], [R2.64], !P4 ;  /* 0x0100000002ef7fae */ /* 0x0003e2000e101d46 */
[-C--:B--2---:R-:W-:Y:S01]  /*14ff0*/  HMMA.16816.F32 R32, R48, R38.reuse, RZ ;  /* 0x000000263020723c */ /* 0x084fe200000018ff */
[----:B---3--:R-:W-:Y:S07]  /*15000*/  IADD3 R40, P0, R4, R212, RZ ;  /* 0x000000d404287210 */ /* 0x008fee0007f1e0ff */
[C---:B------:R-:W-:Y:S04]  /*15010*/  HMMA.16816.F32 R36, R52.reuse, R38, RZ ;  /* 0x000000263424723c */ /* 0x040fe800000018ff */
[----:B------:R-:W-:Y:S05]  /*15020*/  IMAD.X R41, R0, 0x1, R214, P0 ;  /* 0x0000000100297824 */ /* 0x000fea00000e06d6 */
[----:B------:R2:W-:Y:S06]  /*15030*/  LDGSTS.E.BYPASS.LTC128B.128 [R239+0x2800], [R40.64], !P3 ;  /* 0x0280000028ef7fae */ /* 0x0005ec000d901d46 */
[----:B------:R-:W0:Y:S01]  /*15040*/  LDGDEPBAR ;  /* 0x00000000000079af */ /* 0x000e220000000000 */
        /* <DEDUP_REMOVED lines=20> */
[----:B------:R-:W5:Y:S07]  /*15190*/  LDSM.16.M88.4 R192, [R222+0x5880] ;  /* 0x00588000dec0783b */ /* 0x000f6e0000000200 */
[-C--:B--2---:R-:W-:Y:S08]  /*151a0*/  HMMA.16816.F32 R8, R156, R196.reuse, R8 ;  /* 0x000000c49c08723c */ /* 0x084ff00000001808 */
[C---:B---3--:R-:W-:Y:S08]  /*151b0*/  HMMA.16816.F32 R12, R200.reuse, R196, R12 ;  /* 0x000000c4c80c723c */ /* 0x048ff0000000180c */
[-C--:B------:R-:W-:Y:S08]  /*151c0*/  HMMA.16816.F32 R16, R200, R198.reuse, R16 ;  /* 0x000000c6c810723c */ /* 0x080ff00000001810 */
[C---:B------:R-:W-:Y:S01]  /*151d0*/  HMMA.16816.F32 R20, R156.reuse, R198, R20 ;  /* 0x000000c69c14723c */ /* 0x040fe20000001814 */
[----:B------:R-:W-:Y:S07]  /*151e0*/  LDSM.16.M88.4 R196, [R221] ;  /* 0x00000000ddc4783b */ /* 0x000fee0000000200 */
[-C--:B-----5:R-:W-:Y:S08]  /*151f0*/  HMMA.16816.F32 R24, R156, R192.reuse, R24 ;  /* 0x000000c09c18723c */ /* 0x0a0ff00000001818 */
[C---:B------:R-:W-:Y:S08]  /*15200*/  HMMA.16816.F32 R28, R200.reuse, R192, R28 ;  /* 0x000000c0c81c723c */ /* 0x040ff0000000181c */
[-C--:B------:R-:W-:Y:S08]  /*15210*/  HMMA.16816.F32 R32, R200, R194.reuse, R32 ;  /* 0x000000c2c820723c */ /* 0x080ff00000001820 */
[C---:B------:R-:W-:Y:S01]  /*15220*/  HMMA.16816.F32 R36, R156.reuse, R194, R36 ;  /* 0x000000c29c24723c */ /* 0x040fe20000001824 */
[----:B------:R-:W2:Y:S07]  /*15230*/  LDSM.16.M88.4 R192, [R227+0x8080] ;  /* 0x00808000e3c0783b */ /* 0x000eae0000000200 */
[-C--:B------:R-:W-:Y:S08]  /*15240*/  HMMA.16816.F32 R40, R156, R204.reuse, R40 ;  /* 0x000000cc9c28723c */ /* 0x080ff00000001828 */
[C---:B------:R-:W-:Y:S08]  /*15250*/  HMMA.16816.F32 R44, R200.reuse, R204, R44 ;  /* 0x000000ccc82c723c */ /* 0x040ff0000000182c */
[-C--:B------:R-:W-:Y:S01]  /*15260*/  HMMA.16816.F32 R48, R200, R206.reuse, R48 ;  /* 0x000000cec830723c */ /* 0x080fe20000001830 */
[----:B------:R-:W3:Y:S07]  /*15270*/  LDSM.16.M88.4 R200, [R227+0xa080] ;  /* 0x00a08000e3c8783b */ /* 0x000eee0000000200 */
[----:B------:R-:W-:Y:S01]  /*15280*/  HMMA.16816.F32 R52, R156, R206, R52 ;  /* 0x000000ce9c34723c */ /* 0x000fe20000001834 */
[----:B------:R-:W5:Y:S06]  /*15290*/  LDSM.16.M88.4 R156, [R221+0x800] ;  /* 0x00080000dd9c783b */ /* 0x000f6c0000000200 */
[----:B------:R-:W1:Y:S01]  /*152a0*/  LDSM.16.M88.4 R204, [R221+0x1000] ;  /* 0x00100000ddcc783b */ /* 0x000e620000000200 */
[----:B----4-:R-:W-:Y:S01]  /*152b0*/  ISETP.GT.AND P0, PT, R230, R7, PT ;  /* 0x00000007e600720c */ /* 0x010fe20003f04270 */
[-C--:B--2---:R-:W-:Y:S08]  /*152c0*/  HMMA.16816.F32 R8, R192, R196.reuse, R8 ;  /* 0x000000c4c008723c */ /* 0x084ff00000001808 */
[C---:B---3--:R-:W-:Y:S08]  /*152d0*/  HMMA.16816.F32 R12, R200.reuse, R196, R12 ;  /* 0x000000c4c80c723c */ /* 0x048ff0000000180c */
[-C--:B------:R-:W-:Y:S08]  /*152e0*/  HMMA.16816.F32 R16, R200, R198.reuse, R16 ;  /* 0x000000c6c810723c */ /* 0x080ff00000001810 */
[C---:B------:R-:W-:Y:S01]  /*152f0*/  HMMA.16816.F32 R20, R192.reuse, R198, R20 ;  /* 0x000000c6c014723c */ /* 0x040fe20000001814 */
[----:B------:R-:W-:Y:S07]  /*15300*/  LDSM.16.M88.4 R196, [R216+0x6880] ;  /* 0x00688000d8c4783b */ /* 0x000fee0000000200 */
[-C--:B-----5:R-:W-:Y:S08]  /*15310*/  HMMA.16816.F32 R24, R192, R156.reuse, R24 ;  /* 0x0000009cc018723c */ /* 0x0a0ff00000001818 */
        /* <DEDUP_REMOVED lines=9> */
[----:B------:R-:W3:Y:S06]  /*153b0*/  LDSM.16.M88.4 R192, [R216+0x7080] ;  /* 0x00708000d8c0783b */ /* 0x000eec0000000200 */
[----:B------:R-:W4:Y:S01]  /*153c0*/  LDSM.16.M88.4 R204, [R216+0x7880] ;  /* 0x00788000d8cc783b */ /* 0x000f220000000200 */
[-C--:B--2---:R-:W-:Y:S08]  /*153d0*/  HMMA.16816.F32 R8, R156, R196.reuse, R8 ;  /* 0x000000c49c08723c */ /* 0x084ff00000001808 */
        /* <DEDUP_REMOVED lines=9> */
[-C--:B----4-:R-:W-:Y:S08]  /*15470*/  HMMA.16816.F32 R40, R156, R204.reuse, R40 ;  /* 0x000000cc9c28723c */ /* 0x090ff00000001828 */
[C---:B------:R-:W-:Y:S08]  /*15480*/  HMMA.16816.F32 R44, R200.reuse, R204, R44 ;  /* 0x000000ccc82c723c */ /* 0x040ff0000000182c */
[-C--:B------:R-:W-:Y:S01]  /*15490*/  HMMA.16816.F32 R48, R200, R206.reuse, R48 ;  /* 0x000000cec830723c */ /* 0x080fe20000001830 */
[----:B------:R-:W2:Y:S07]  /*154a0*/  LDSM.16.M88.4 R200, [R226+0xe080] ;  /* 0x00e08000e2c8783b */ /* 0x000eae0000000200 */
        /* <DEDUP_REMOVED lines=37> */
[----:B------:R-:W-:Y:S04]  /*15700*/  DEPBAR.LE SB0, 0x0 ;  /* 0x000080000000791a */ /* 0x000fe80000000000 */
[-C--:B-1----:R-:W-:Y:S01]  /*15710*/  HMMA.16816.F32 R8, R192, R196.reuse, R8 ;  /* 0x000000c4c008723c */ /* 0x082fe20000001808 */
[----:B------:R-:W-:Y:S07]  /*15720*/  BAR.SYNC.DEFER_BLOCKING 0x0 ;  /* 0x0000000000007b1d */ /* 0x000fee0000010000 */
[C---:B--2---:R-:W-:Y:S08]  /*15730*/  HMMA.16816.F32 R12, R200.reuse, R196, R12 ;  /* 0x000000c4c80c723c */ /* 0x044ff0000000180c */
        /* <DEDUP_REMOVED lines=18> */
[----:B------:R-:W5:Y:S01]  /*15860*/  LDL R7, [R1+0xc8] ;  /* 0x0000c80001077983 */ /* 0x000f620000100800 */
[----:B--2---:R-:W-:Y:S03]  /*15870*/  IMAD R2, R230, 0x30, R231 ;  /* 0x00000030e6027824 */ /* 0x004fe600078e02e7 */
[----:B------:R-:W1:Y:S01]  /*15880*/  S2R R231, SR_CTAID.Y ;  /* 0x0000000000e77919 */ /* 0x000e620000002600 */
[----:B---3--:R-:W-:Y:S02]  /*15890*/  ISETP.GT.AND P1, PT, R155, 0x2f, PT ;  /* 0x0000002f9b00780c */ /* 0x008fe40003f24270 */
[----:B------:R-:W-:Y:S02]  /*158a0*/  IADD3 R2, R2, -0x30, R155 ;  /* 0xffffffd002027810 */ /* 0x000fe40007ffe09b */
[----:B------:R-:W2:Y:S03]  /*158b0*/  S2R R155, SR_CTAID.Y ;  /* 0x00000000009b7919 */ /* 0x000ea60000002600 */
[----:B------:R-:W-:Y:S04]  /*158c0*/  @P0 IMAD.HI.U32 R3, R2, c[0x0][0x2bc], RZ ;  /* 0x0000af0002030a27 */ /* 0x000fe800078e00ff */
[----:B------:R-:W-:Y:S01]  /*158d0*/  IMAD.MOV.U32 R0, RZ, RZ, R2 ;  /* 0x000000ffff007224 */ /* 0x000fe200078e0002 */
[----:B------:R-:W-:Y:S04]  /*158e0*/  @P0 SHF.R.U32.HI R0, RZ, c[0x0][0x2c0], R3 ;  /* 0x0000b000ff000a19 */ /* 0x000fe80000011603 */
[C---:B----4-:R-:W-:Y:S04]  /*158f0*/  @!P1 IADD3 R3, P0, R0.reuse, R232, RZ ;  /* 0x000000e800039210 */ /* 0x050fe80007f1e0ff */
[----:B-----5:R-:W-:Y:S01]  /*15900*/  @!P1 LEA.HI.X.SX32 R4, R0, R7, 0x1, P0 ;  /* 0x0000000700049211 */ /* 0x020fe200000f0eff */
[----:B------:R-:W-:Y:S01]  /*15910*/  IMAD.MOV R0, RZ, RZ, -R0 ;  /* 0x000000ffff007224 */ /* 0x000fe200078e0a00 */
[C---:B------:R-:W-:Y:S02]  /*15920*/  @!P1 LEA R156, P0, R3.reuse, c[0x0][0x2a0], 0x2 ;  /* 0x0000a800039c9a11 */ /* 0x040fe400078010ff */
[----:B-1----:R-:W-:Y:S01]  /*15930*/  SHF.R.S32.HI R7, RZ, 0x1f, R231 ;  /* 0x0000001fff077819 */ /* 0x002fe200000114e7 */
[----:B------:R-:W-:Y:S01]  /*15940*/  IMAD R240, R0, c[0x0][0x2b8], R2 ;  /* 0x0000ae0000f07a24 */ /* 0x000fe200078e0202 */
[----:B------:R-:W-:Y:S01]  /*15950*/  @!P1 LEA.HI.X R157, R3, c[0x0][0x2a4], R4, 0x2, P0 ;  /* 0x0000a900039d9a11 */ /* 0x000fe200000f1404 */
[----:B--2---:R-:W-:Y:S03]  /*15960*/  IMAD.WIDE.U32 R232, R155, c[0x0][0x1e8], RZ ;  /* 0x00007a009be87a25 */ /* 0x004fe600078e00ff */
[----:B------:R-:W-:Y:S01]  /*15970*/  SHF.R.S32.HI R0, RZ, 0x1f, R240 ;  /* 0x0000001fff007819 */ /* 0x000fe200000114f0 */
[----:B------:R-:W2:Y:S01]  /*15980*/  @!P1 LDG.E R237, [R156.64] ;  /* 0x000000069ced9981 */ /* 0x000ea2000c1e1900 */
[----:B------:R-:W-:Y:S04]  /*15990*/  IMAD.WIDE.U32 R2, R240, c[0x0][0x1e0], RZ ;  /* 0x00007800f0027a25 */ /* 0x000fe800078e00ff */
[----:B------:R-:W-:Y:S02]  /*159a0*/  IMAD R0, R0, c[0x0][0x1e0], RZ ;  /* 0x0000780000007a24 */ /* 0x000fe400078e02ff */
[----:B------:R-:W-:Y:S02]  /*159b0*/  IMAD R7, R7, c[0x0][0x1e8], RZ ;  /* 0x00007a0007077a24 */ /* 0x000fe400078e02ff */
[----:B------:R-:W-:Y:S02]  /*159c0*/  IMAD R0, R240, c[0x0][0x1e4], R0 ;  /* 0x00007900f0007a24 */ /* 0x000fe400078e0200 */
[----:B------:R-:W-:Y:S03]  /*159d0*/  IMAD R7, R155, c[0x0][0x1ec], R7 ;  /* 0x00007b009b077a24 */ /* 0x000fe600078e0207 */
[----:B------:R-:W-:Y:S01]  /*159e0*/  IADD3 R3, R3, R0, RZ ;  /* 0x0000000003037210 */ /* 0x000fe20007ffe0ff */
[----:B------:R-:W-:Y:S01]  /*159f0*/  IMAD.IADD R7, R233, 0x1, R7 ;  /* 0x00000001e9077824 */ /* 0x000fe200078e0207 */
[----:B--2---:R-:W-:Y:S03]  /*15a00*/  SHF.R.S32.HI R4, RZ, 0x1f, R237 ;  /* 0x0000001fff047819 */ /* 0x004fe600000114ed */
[C---:B------:R-:W-:Y:S04]  /*15a10*/  IMAD.WIDE.U32 R2, R237.reuse, c[0x0][0x1f0], R2 ;  /* 0x00007c00ed027a25 */ /* 0x040fe800078e0002 */
[----:B------:R-:W-:Y:S01]  /*15a20*/  IMAD R4, R4, c[0x0][0x1f0], RZ ;  /* 0x00007c0004047a24 */ /* 0x000fe200078e02ff */
[----:B------:R-:W-:Y:S03]  /*15a30*/  IADD3 R0, P1, R232, R2, RZ ;  /* 0x00000002e8007210 */ /* 0x000fe60007f3e0ff */
[----:B------:R-:W-:Y:S01]  /*15a40*/  IMAD R2, R237, c[0x0][0x1f4], R4 ;  /* 0x00007d00ed027a24 */ /* 0x000fe200078e0204 */
[C---:B------:R-:W-:Y:S04]  /*15a50*/  LEA R4, P0, R0.reuse, c[0x0][0x1c8], 0x1 ;  /* 0x0000720000047a11 */ /* 0x040fe800078008ff */
[----:B------:R-:W-:Y:S04]  /*15a60*/  IADD3.X R2, R7, R3, R2, P1, !PT ;  /* 0x0000000307027210 */ /* 0x000fe80000ffe402 */
[----:B------:R-:W-:Y:S01]  /*15a70*/  LEA.HI.X R0, R0, c[0x0][0x1cc], R2, 0x1, P0 ;  /* 0x0000730000007a11 */ /* 0x000fe200000f0c02 */
[----:B------:R-:W-:-:S05]  /*15a80*/  BRA.DIV ~URZ, `(.L_x_1352) ;  /* 0x0000a1227f007947 */ /* 0x000fca000b800000 */
[----:B------:R1:W2:Y:S02]  /*15a90*/  SHFL.IDX PT, R7, R0, RZ, 0x181f ;  /* 0x00181fff00077589 */ /* 0x0002a400000e0000 */
.L_x_1462:
[----:B------:R-:W-:-:S05]  /*15aa0*/  BRA.DIV ~URZ, `(.L_x_1353) ;  /* 0x0000a1827f007947 */ /* 0x000fca000b800000 */
[----:B------:R-:W3:Y:S04]  /*15ab0*/  LDL R159, [R1+0x80] ;  /* 0x00008000019f7983 */ /* 0x000ee80000100800 */
[----:B------:R-:W4:Y:S04]  /*15ac0*/  LDL R194, [R1+0xd8] ;  /* 0x0000d80001c27983 */ /* 0x000f280000100800 */
[----:B------:R-:W5:Y:S04]  /*15ad0*/  SHFL.IDX PT, R2, R4, RZ, 0x181f ;  /* 0x00181fff04027589 */ /* 0x000f6800000e0000 */
[----:B------:R-:W1:Y:S04]  /*15ae0*/  SHFL.IDX PT, R158, R4, 0x1, 0x181f ;  /* 0x00381f00049e7f89 */ /* 0x000e6800000e0000 */
[----:B------:R-:W2:Y:S04]  /*15af0*/  SHFL.IDX PT, R155, R0, 0x1, 0x181f ;  /* 0x00381f00009b7f89 */ /* 0x000ea800000e0000 */
[----:B-1----:R-:W1:Y:S04]  /*15b00*/  SHFL.IDX PT, R0, R0, 0x2, 0x181f ;  /* 0x00581f0000007f89 */ /* 0x002e6800000e0000 */
[----:B------:R-:W1:Y:S01]  /*15b10*/  SHFL.IDX PT, R4, R4, 0x2, 0x181f ;  /* 0x00581f0004047f89 */ /* 0x000e6200000e0000 */
[----:B----4-:R-:W-:Y:S02]  /*15b20*/  ISETP.GE.AND P3, PT, R194, c[0x0][0x1d4], PT ;  /* 0x00007500c2007a0c */ /* 0x010fe40003f66270 */
[----:B---3--:R-:W-:Y:S02]  /*15b30*/  ISETP.GE.AND P4, PT, R159, c[0x0][0x1d4], PT ;  /* 0x000075009f007a0c */ /* 0x008fe40003f86270 */
[CC--:B-----5:R-:W-:Y:S02]  /*15b40*/  IADD3 R192, P0, R2.reuse, R213.reuse, RZ ;  /* 0x000000d502c07210 */ /* 0x0e0fe40007f1e0ff */
[-C--:B------:R-:W-:Y:S02]  /*15b50*/  IADD3 R156, P2, R2, R212.reuse, RZ ;  /* 0x000000d4029c7210 */ /* 0x080fe40007f5e0ff */
[C---:B------:R-:W-:Y:S01]  /*15b60*/  IADD3 R2, P1, R158.reuse, R213, RZ ;  /* 0x000000d59e027210 */ /* 0x040fe20007f3e0ff */
[C-C-:B--2---:R-:W-:Y:S01]  /*15b70*/  IMAD.X R193, R7.reuse, 0x1, R215.reuse, P0 ;  /* 0x0000000107c17824 */ /* 0x144fe200000e06d7 */
[----:B------:R-:W-:Y:S01]  /*15b80*/  IADD3 R158, P0, R158, R212, RZ ;  /* 0x000000d49e9e7210 */ /* 0x000fe20007f1e0ff */
[--C-:B------:R-:W-:Y:S02]  /*15b90*/  IMAD.X R157, R7, 0x1, R214.reuse, P2 ;  /* 0x00000001079d7824 */ /* 0x100fe400010e06d6 */
[C---:B------:R-:W-:Y:S02]  /*15ba0*/  IMAD.X R3, R155.reuse, 0x1, R215, P1 ;  /* 0x000000019b037824 */ /* 0x040fe400008e06d7 */
[----:B------:R2:W-:Y:S01]  /*15bb0*/  LDGSTS.E.BYPASS.LTC128B.128 [R238+0x5080], [R192.64], !P4 ;  /* 0x05080000c0ee7fae */ /* 0x0005e2000e101d46 */
[----:B------:R-:W-:Y:S03]  /*15bc0*/  IMAD.X R159, R155, 0x1, R214, P0 ;  /* 0x000000019b9f7824 */ /* 0x000fe600000e06d6 */
[----:B------:R2:W-:Y:S04]  /*15bd0*/  LDGSTS.E.BYPASS.LTC128B.128 [R238+0x6880], [R156.64], !P3 ;  /* 0x068800009cee7fae */ /* 0x0005e8000d901d46 */
[----:B------:R2:W-:Y:S04]  /*15be0*/  LDGSTS.E.BYPASS.LTC128B.128 [R238+0x5880], [R2.64], !P4 ;  /* 0x0588000002ee7fae */ /* 0x0005e8000e101d46 */
[----:B------:R2:W-:Y:S02]  /*15bf0*/  LDGSTS.E.BYPASS.LTC128B.128 [R238+0x7080], [R158.64], !P3 ;  /* 0x070800009eee7fae */ /* 0x0005e4000d901d46 */
.L_x_1463:
[----:B-1----:R-:W3:Y:S01]  /*15c00*/  LDL R155, [R1+0x80] ;  /* 0x00008000019b7983 */ /* 0x002ee20000100800 */
[C---:B--2---:R-:W-:Y:S02]  /*15c10*/  IADD3 R156, P1, R4.reuse, R213, RZ ;  /* 0x000000d5049c7210 */ /* 0x044fe40007f3e0ff */
[----:B------:R-:W-:Y:S01]  /*15c20*/  IADD3 R2, P0, R4, R212, RZ ;  /* 0x000000d404027210 */ /* 0x000fe20007f1e0ff */
[----:B------:R-:W2:Y:S02]  /*15c30*/  LDL R7, [R1+0xd8] ;  /* 0x0000d80001077983 */ /* 0x000ea40000100800 */
[C---:B------:R-:W-:Y:S02]  /*15c40*/  IMAD.X R157, R0.reuse, 0x1, R215, P1 ;  /* 0x00000001009d7824 */ /* 0x040fe400008e06d7 */
[----:B------:R-:W-:Y:S01]  /*15c50*/  IMAD.X R3, R0, 0x1, R214, P0 ;  /* 0x0000000100037824 */ /* 0x000fe200000e06d6 */
[----:B--2---:R-:W-:Y:S02]  /*15c60*/  ISETP.GE.AND P2, PT, R7, c[0x0][0x1d4], PT ;  /* 0x0000750007007a0c */ /* 0x004fe40003f46270 */
[----:B---3--:R-:W-:Y:S11]  /*15c70*/  ISETP.GE.AND P3, PT, R155, c[0x0][0x1d4], PT ;  /* 0x000075009b007a0c */ /* 0x008ff60003f66270 */
[----:B------:R-:W-:Y:S02]  /*15c80*/  @!UPT UIADD3 URZ, URZ, URZ, URZ ;  /* 0x0000003f3f3ff290 */ /* 0x000fe4000fffe03f */
[----:B------:R-:W-:Y:S01]  /*15c90*/  @!PT LDS RZ, [RZ] ;  /* 0x00000000fffff984 */ /* 0x000fe20000000800 */
[----:B------:R-:W-:Y:S01]  /*15ca0*/  @!PT LDS RZ, [RZ] ;  /* 0x00000000fffff984 */ /* 0x000fe20000000800 */
[----:B------:R-:W-:Y:S01]  /*15cb0*/  @!PT LDS RZ, [RZ] ;  /* 0x00000000fffff984 */ /* 0x000fe20000000800 */
[----:B------:R1:W-:Y:S04]  /*15cc0*/  LDGSTS.E.BYPASS.LTC128B.128 [R238+0x6080], [R156.64], !P3 ;  /* 0x060800009cee7fae */ /* 0x0003e8000d901d46 */
[----:B------:R1:W-:Y:S02]  /*15cd0*/  LDGSTS.E.BYPASS.LTC128B.128 [R238+0x7880], [R2.64], !P2 ;  /* 0x0788000002ee7fae */ /* 0x0003e4000d101d46 */
.L_x_1351:
[----:B------:R-:W-:Y:S05]  /*15ce0*/  BSYNC B0 ;  /* 0x0000000000007941 */ /* 0x000fea0003800000 */
.L_x_1350:
[----:B-1----:R-:W2:Y:S01]  /*15cf0*/  LDL R157, [R1+0xc4] ;  /* 0x0000c400019d7983 */ /* 0x002ea20000100800 */
[----:B------:R-:W-:Y:S03]  /*15d00*/  IMAD.MOV.U32 R7, RZ, RZ, 0x1 ;  /* 0x00000001ff077424 */ /* 0x000fe600078e00ff */
[----:B------:R-:W2:Y:S02]  /*15d10*/  LDL R0, [R1+0x4] ;  /* 0x0000040001007983 */ /* 0x000ea40000100800 */
[----:B------:R-:W-:Y:S01]  /*15d20*/  ISETP.NE.AND P0, PT, R7, c[0x0][0x2c4], PT ;  /* 0x0000b10007007a0c */ /* 0x000fe20003f05270 */
[----:B------:R-:W-:Y:S01]  /*15d30*/  IMAD R7, R230, -0x30, RZ ;  /* 0xffffffd0e6077824 */ /* 0x000fe200078e02ff */
[----:B------:R-:W3:Y:S04]  /*15d40*/  LDL R156, [R1+0xc0] ;  /* 0x0000c000019c7983 */ /* 0x000ee80000100800 */
[----:B------:R-:W3:Y:S04]  /*15d50*/  LDL R155, [R1+0xbc] ;  /* 0x0000bc00019b7983 */ /* 0x000ee80000100800 */
[----:B------:R-:W4:Y:S04]  /*15d60*/  LDL R4, [R1+0xb8] ;  /* 0x0000b80001047983 */ /* 0x000f280000100800 */
[----:B------:R-:W5:Y:S04]  /*15d70*/  LDL R3, [R1+0x90] ;  /* 0x0000900001037983 */ /* 0x000f680000100800 */
[----:B------:R-:W3:Y:S04]  /*15d80*/  LDL R2, [R1+0x70] ;  /* 0x0000700001027983 */ /* 0x000ee80000100800 */
[----:B------:R-:W0:Y:S01]  /*15d90*/  LDGDEPBAR ;  /* 0x00000000000079af */ /* 0x000e220000000000 */
[----:B-----5:R-:W-:Y:S01]  /*15da0*/  IADD3 R159, -R3, 0x1, R7 ;  /* 0x00000001039f7810 */ /* 0x020fe20007ffe107 */
[----:B--2---:R-:W-:Y:S02]  /*15db0*/  IMAD R0, R0, 0x80, R157 ;  /* 0x0000008000007824 */ /* 0x004fe400078e029d */
[----:B------:R-:W-:Y:S01]  /*15dc0*/  IMAD.IADD R192, R7, 0x1, -R3 ;  /* 0x0000000107c07824 */ /* 0x000fe200078e0a03 */
[----:B---3--:R-:W-:Y:S02]  /*15dd0*/  IADD3 R159, -R2, R159, R5 ;  /* 0x0000009f029f7210 */ /* 0x008fe40007ffe105 */
[----:B------:R-:W-:Y:S02]  /*15de0*/  IADD3 R0, R155, R0, R156 ;  /* 0x000000009b007210 */ /* 0x000fe40007ffe09c */
[----:B------:R-:W-:Y:S02]  /*15df0*/  LOP3.LUT R2, RZ, c[0x0][0x324], RZ, 0x33, !PT ;  /* 0x0000c900ff027a12 */ /* 0x000fe400078e33ff */
[----:B------:R-:W-:Y:S01]  /*15e00*/  IADD3 R158, R159, c[0x0][0x328], RZ ;  /* 0x0000ca009f9e7a10 */ /* 0x000fe20007ffe0ff */
[----:B----4-:R-:W-:Y:S02]  /*15e10*/  IMAD.IADD R157, R4, 0x1, R0 ;  /* 0x00000001049d7824 */ /* 0x010fe400078e0200 */
[----:B------:R-:W-:Y:S02]  /*15e20*/  IMAD.IADD R159, R2, 0x1, R159 ;  /* 0x00000001029f7824 */ /* 0x000fe400078e029f */
[----:B------:R-:W-:Y:S05]  /*15e30*/  @P0 IMAD.HI.U32 R0, R157, c[0x0][0x2c8], RZ ;  /* 0x0000b2009d000a27 */ /* 0x000fea00078e00ff */
[----:B------:R-:W-:Y:S01]  /*15e40*/  @P0 SHF.R.U32.HI R157, RZ, c[0x0][0x2cc], R0 ;  /* 0x0000b300ff9d0a19 */ /* 0x000fe20000011600 */
[----:B------:R-:W-:-:S05]  /*15e50*/  BRA.DIV ~URZ, `(.L_x_1354) ;  /* 0x0000a1927f007947 */ /* 0x000fca000b800000 */
[----:B------:R1:W2:Y:S02]  /*15e60*/  SHFL.IDX PT, R2, R157, RZ, 0x1c1f ;  /* 0x001c1fff9d027589 */ /* 0x0002a400000e0000 */
.L_x_1464:
[----:B--2---:R-:W-:Y:S01]  /*15e70*/  IADD3 R155, R158, R2, RZ ;  /* 0x000000029e9b7210 */ /* 0x004fe20007ffe0ff */
[----:B------:R-:W-:Y:S05]  /*15e80*/  IMAD.MOV.U32 R0, RZ, RZ, 0x1 ;  /* 0x00000001ff007424 */ /* 0x000fea00078e00ff */
[----:B------:R-:W-:Y:S01]  /*15e90*/  ISETP.LE.AND P0, PT, R0, c[0x0][0x32c], PT ;  /* 0x0000cb0000007a0c */ /* 0x000fe20003f03270 */
[----:B------:R-:W-:Y:S11]  /*15ea0*/  IMAD.IADD R0, R159, 0x1, R2 ;  /* 0x000000019f007824 */ /* 0x000ff600078e0202 */
[----:B------:R-:W-:Y:S01]  /*15eb0*/  @!UPT UIADD3 URZ, URZ, URZ, URZ ;  /* 0x0000003f3f3ff290 */ /* 0x000fe2000fffe03f */
        /* <DEDUP_REMOVED lines=15> */
.L_x_1357:
[----:B------:R-:W-:Y:S04]  /*15fb0*/  MOV R3, c[0x0][0x32c] ;  /* 0x0000cb0000037a02 */ /* 0x000fe80000000f00 */
[----:B------:R-:W-:Y:S11]  /*15fc0*/  ISETP.NE.AND P0, PT, R3, 0x1, PT ;  /* 0x000000010300780c */ /* 0x000ff60003f05270 */
[----:B------:R-:W-:Y:S02]  /*15fd0*/  @!UPT UIADD3 URZ, URZ, URZ, URZ ;  /* 0x0000003f3f3ff290 */ /* 0x000fe4000fffe03f */
[----:B------:R-:W-:Y:S05]  /*15fe0*/  @P0 IMAD.HI.U32 R3, R2, c[0x0][0x330], RZ ;  /* 0x0000cc0002030a27 */ /* 0x000fea00078e00ff */
[----:B------:R-:W-:Y:S02]  /*15ff0*/  @P0 SHF.R.U32.HI R2, RZ, c[0x0][0x334], R3 ;  /* 0x0000cd00ff020a19 */ /* 0x000fe40000011603 */
.L_x_1358:
[----:B------:R-:W-:Y:S05]  /*16000*/  BSYNC B0 ;  /* 0x0000000000007941 */ /* 0x000fea0003800000 */
.L_x_1356:
[----:B------:R-:W-:Y:S05]  /*16010*/  IMAD R2, R2, c[0x0][0x32c], R192 ;  /* 0x0000cb0002027a24 */ /* 0x000fea00078e02c0 */
[----:B------:R-:W-:Y:S02]  /*16020*/  IADD3 R3, R2, c[0x0][0x32c], RZ ;  /* 0x0000cb0002037a10 */ /* 0x000fe40007ffe0ff */
[----:B------:R-:W-:Y:S02]  /*16030*/  IMNMX R0, R0, R2, !PT ;  /* 0x0000000200007217 */ /* 0x000fe40007800200 */
[----:B------:R-:W-:Y:S02]  /*16040*/  IMNMX R155, R155, R3, PT ;  /* 0x000000039b9b7217 */ /* 0x000fe40003800200 */
.L_x_1355:
[----:B------:R-:W-:-:S05]  /*16050*/  BRA.DIV ~URZ, `(.L_x_1359) ;  /* 0x0000a0127f007947 */ /* 0x000fca000b800000 */
[----:B------:R2:W3:Y:S02]  /*16060*/  SHFL.IDX PT, R2, R157, 0x1, 0x1c1f ;  /* 0x003c1f009d027f89 */ /* 0x0004e400000e0000 */
.L_x_1465:
        /* <DEDUP_REMOVED lines=20> */
.L_x_1362:
[----:B------:R-:W-:Y:S04]  /*161b0*/  MOV R3, c[0x0][0x32c] ;  /* 0x0000cb0000037a02 */ /* 0x000fe80000000f00 */
[----:B------:R-:W-:Y:S11]  /*161c0*/  ISETP.NE.AND P0, PT, R3, 0x1, PT ;  /* 0x000000010300780c */ /* 0x000ff60003f05270 */
[----:B------:R-:W-:Y:S02]  /*161d0*/  @!UPT UIADD3 URZ, URZ, URZ, URZ ;  /* 0x0000003f3f3ff290 */ /* 0x000fe4000fffe03f */
[----:B------:R-:W-:Y:S05]  /*161e0*/  @P0 IMAD.HI.U32 R3, R2, c[0x0][0x330], RZ ;  /* 0x0000cc0002030a27 */ /* 0x000fea00078e00ff */
[----:B------:R-:W-:Y:S02]  /*161f0*/  @P0 SHF.R.U32.HI R2, RZ, c[0x0][0x334], R3 ;  /* 0x0000cd00ff020a19 */ /* 0x000fe40000011603 */
.L_x_1363:
[----:B------:R-:W-:Y:S05]  /*16200*/  BSYNC B0 ;  /* 0x0000000000007941 */ /* 0x000fea0003800000 */
.L_x_1361:
[----:B------:R-:W-:Y:S05]  /*16210*/  IMAD R2, R2, c[0x0][0x32c], R192 ;  /* 0x0000cb0002027a24 */ /* 0x000fea00078e02c0 */
[----:B------:R-:W-:Y:S02]  /*16220*/  IADD3 R3, R2, c[0x0][0x32c], RZ ;  /* 0x0000cb0002037a10 */ /* 0x000fe40007ffe0ff */
[----:B------:R-:W-:Y:S02]  /*16230*/  IMNMX R4, R4, R2, !PT ;  /* 0x0000000204047217 */ /* 0x000fe40007800200 */
[----:B------:R-:W-:Y:S02]  /*16240*/  IMNMX R156, R156, R3, PT ;  /* 0x000000039c9c7217 */ /* 0x000fe40003800200 */
.L_x_1360:
        /* <DEDUP_REMOVED lines=8> */
[C---:B------:R-:W-:Y:S02]  /*162d0*/  ISETP.GT.AND P0, PT, R0.reuse, 0x1, !P0 ;  /* 0x000000010000780c */ /* 0x040fe40004704270 */
        /* <DEDUP_REMOVED lines=9> */
[C---:B------:R-:W-:Y:S02]  /*16370*/  ISETP.GT.AND P0, PT, R0.reuse, 0x9, !P1 ;  /* 0x000000090000780c */ /* 0x040fe40004f04270 */
[----:B------:R-:W-:Y:S02]  /*16380*/  ISETP.GE.AND P2, PT, R7, 0x29, PT ;  /* 0x000000290700780c */ /* 0x000fe40003f46270 */
[----:B------:R-:W-:Y:S02]  /*16390*/  ISETP.LT.OR P0, PT, R155, 0xa, P0 ;  /* 0x0000000a9b00780c */ /* 0x000fe40000701670 */
        /* <DEDUP_REMOVED lines=32> */
[----:B------:R-:W-:Y:S04]  /*165a0*/  ISETP.LT.OR P0, PT, R155, 0x1, P0 ;  /* 0x000000019b00780c */ /* 0x000fe80000701670 */
[----:B------:R-:W-:Y:S02]  /*165b0*/  FSEL R9, R8, -INF , !P0 ;  /* 0xff80000008097808 */ /* 0x000fe40004000000 */
[----:B------:R-:W-:Y:S11]  /*165c0*/  ISETP.GE.AND P0, PT, R7, 0x2a, PT ;  /* 0x0000002a0700780c */ /* 0x000ff60003f06270 */
[----:B------:R-:W-:Y:S02]  /*165d0*/  @!UPT UIADD3 URZ, URZ, URZ, URZ ;  /* 0x0000003f3f3ff290 */ /* 0x000fe4000fffe03f */
[----:B------:R-:W-:Y:S02]  /*165e0*/  @P0 LOP3.LUT R229, R229, 0x20, RZ, 0xfc, !PT ;  /* 0x00000020e5e50812 */ /* 0x000fe400078efcff */
[----:B------:R-:W-:Y:S04]  /*165f0*/  ISETP.GT.AND P0, PT, R0, 0x29, !P0 ;  /* 0x000000290000780c */ /* 0x000fe80004704270 */
[----:B------:R-:W-:Y:S04]  /*16600*/  ISETP.LT.OR P0, PT, R155, 0x2a, P0 ;  /* 0x0000002a9b00780c */ /* 0x000fe80000701670 */
[----:B------:R-:W-:Y:S01]  /*16610*/  FSEL R233, R53, -INF , !P0 ;  /* 0xff80000035e97808 */ /* 0x000fe20004000000 */
[----:B------:R-:W-:-:S06]  /*16620*/  BRA.DIV ~URZ, `(.L_x_1364) ;  /* 0x00009ac27f007947 */ /* 0x000fcc000b800000 */
[----:B------:R3:W4:Y:S02]  /*16630*/  SHFL.IDX PT, R3, R157, 0x2, 0x1c1f ;  /* 0x005c1f009d037f89 */ /* 0x00072400000e0000 */
.L_x_1466:
        /* <DEDUP_REMOVED lines=20> */
.L_x_1367:
[----:B------:R-:W-:Y:S04]  /*16780*/  MOV R7, c[0x0][0x32c] ;  /* 0x0000cb0000077a02 */ /* 0x000fe80000000f00 */
[----:B------:R-:W-:Y:S11]  /*16790*/  ISETP.NE.AND P0, PT, R7, 0x1, PT ;  /* 0x000000010700780c */ /* 0x000ff60003f05270 */
[----:B------:R-:W-:Y:S02]  /*167a0*/  @!UPT UIADD3 URZ, URZ, URZ, URZ ;  /* 0x0000003f3f3ff290 */ /* 0x000fe4000fffe03f */
[----:B------:R-:W-:Y:S05]  /*167b0*/  @P0 IMAD.HI.U32 R7, R3, c[0x0][0x330], RZ ;  /* 0x0000cc0003070a27 */ /* 0x000fea00078e00ff */
[----:B------:R-:W-:Y:S02]  /*167c0*/  @P0 SHF.R.U32.HI R3, RZ, c[0x0][0x334], R7 ;  /* 0x0000cd00ff030a19 */ /* 0x000fe40000011607 */
.L_x_1368:
[----:B------:R-:W-:Y:S05]  /*167d0*/  BSYNC B0 ;  /* 0x0000000000007941 */ /* 0x000fea0003800000 */
.L_x_1366:
[----:B------:R-:W-:Y:S05]  /*167e0*/  IMAD R3, R3, c[0x0][0x32c], R192 ;  /* 0x0000cb0003037a24 */ /* 0x000fea00078e02c0 */
[----:B------:R-:W-:Y:S02]  /*167f0*/  IADD3 R7, R3, c[0x0][0x32c], RZ ;  /* 0x0000cb0003077a10 */ /* 0x000fe40007ffe0ff */
[----:B------:R-:W-:Y:S02]  /*16800*/  IMNMX R0, R0, R3, !PT ;  /* 0x0000000300007217 */ /* 0x000fe40007800200 */
[----:B------:R-:W-:Y:S02]  /*16810*/  IMNMX R2, R2, R7, PT ;  /* 0x0000000702027217 */ /* 0x000fe40003800200 */
.L_x_1365:
[C---:B------:R-:W-:Y:S04]  /*16820*/  LOP3.LUT P0, RZ, R229.reuse, 0x8, RZ, 0xc0, !PT ;  /* 0x00000008e5ff7812 */ /* 0x040fe8000780c0ff */
[----:B------:R-:W-:Y:S04]  /*16830*/  ISETP.GT.AND P0, PT, R4, 0x8, !P0 ;  /* 0x000000080400780c */ /* 0x000fe80004704270 */
[----:B------:R-:W-:Y:S04]  /*16840*/  ISETP.LT.OR P0, PT, R156, 0x9, P0 ;  /* 0x000000099c00780c */ /* 0x000fe80000701670 */
[----:B------:R-:W-:Y:S02]  /*16850*/  FSEL R22, R22, -INF , !P0 ;  /* 0xff80000016167808 */ /* 0x000fe40004000000 */
[----:B------:R-:W-:Y:S04]  /*16860*/  LOP3.LUT P0, RZ, R229, 0x4, RZ, 0xc0, !PT ;  /* 0x00000004e5ff7812 */ /* 0x000fe8000780c0ff */
[----:B------:R-:W-:Y:S04]  /*16870*/  ISETP.GT.AND P0, PT, R4, 0x9, !P0 ;  /* 0x000000090400780c */ /* 0x000fe80004704270 */
[----:B------:R-:W-:Y:S04]  /*16880*/  ISETP.LT.OR P0, PT, R156, 0xa, P0 ;  /* 0x0000000a9c00780c */ /* 0x000fe80000701670 */
[----:B------:R-:W-:Y:S02]  /*16890*/  FSEL R23, R23, -INF , !P0 ;  /* 0xff80000017177808 */ /* 0x000fe40004000000 */
        /* <DEDUP_REMOVED lines=20> */
[----:B------:R-:W-:Y:S04]  /*169e0*/  LOP3.LUT P0, RZ, R229, 0x10, RZ, 0xc0, !PT ;  /* 0x00000010e5ff7812 */ /* 0x000fe8000780c0ff */
[----:B------:R-:W-:Y:S04]  /*169f0*/  ISETP.GT.AND P0, PT, R4, 0x1, !P0 ;  /* 0x000000010400780c */ /* 0x000fe80004704270 */
[----:B------:R-:W-:Y:S04]  /*16a00*/  ISETP.LT.OR P0, PT, R156, 0x2, P0 ;  /* 0x000000029c00780c */ /* 0x000fe80000701670 */
[----:B------:R-:W-:Y:S02]  /*16a10*/  FSEL R11, R11, -INF , !P0 ;  /* 0xff8000000b0b7808 */ /* 0x000fe40004000000 */
[----:B------:R-:W-:Y:S04]  /*16a20*/  ISETP.GT.AND P0, PT, R4, RZ, !P1 ;  /* 0x000000ff0400720c */ /* 0x000fe80004f04270 */
        /* <DEDUP_REMOVED lines=50> */
[----:B------:R-:W-:Y:S01]  /*16d50*/  FSEL R210, R49, -INF , !P0 ;  /* 0xff80000031d27808 */ /* 0x000fe20004000000 */
[----:B------:R-:W-:-:S06]  /*16d60*/  BRA.DIV ~URZ, `(.L_x_1369) ;  /* 0x000094027f007947 */ /* 0x000fcc000b800000 */
[----:B------:R4:W1:Y:S02]  /*16d70*/  SHFL.IDX PT, R3, R157, 0x3, 0x1c1f ;  /* 0x007c1f009d037f89 */ /* 0x00086400000e0000 */
.L_x_1467:
        /* <DEDUP_REMOVED lines=20> */
.L_x_1372:
[----:B------:R-:W-:Y:S04]  /*16ec0*/  MOV R4, c[0x0][0x32c] ;  /* 0x0000cb0000047a02 */ /* 0x000fe80000000f00 */
[----:B------:R-:W-:Y:S11]  /*16ed0*/  ISETP.NE.AND P0, PT, R4, 0x1, PT ;  /* 0x000000010400780c */ /* 0x000ff60003f05270 */
[----:B------:R-:W-:Y:S02]  /*16ee0*/  @!UPT UIADD3 URZ, URZ, URZ, URZ ;  /* 0x0000003f3f3ff290 */ /* 0x000fe4000fffe03f */
[----:B------:R-:W-:Y:S05]  /*16ef0*/  @P0 IMAD.HI.U32 R4, R3, c[0x0][0x330], RZ ;  /* 0x0000cc0003040a27 */ /* 0x000fea00078e00ff */
[----:B------:R-:W-:Y:S02]  /*16f00*/  @P0 SHF.R.U32.HI R3, RZ, c[0x0][0x334], R4 ;  /* 0x0000cd00ff030a19 */ /* 0x000fe40000011604 */
.L_x_1373:
[----:B------:R-:W-:Y:S05]  /*16f10*/  BSYNC B0 ;  /* 0x0000000000007941 */ /* 0x000fea0003800000 */
.L_x_1371:
[----:B------:R-:W-:Y:S05]  /*16f20*/  IMAD R192, R3, c[0x0][0x32c], R192 ;  /* 0x0000cb0003c07a24 */ /* 0x000fea00078e02c0 */
[----:B------:R-:W-:Y:S02]  /*16f30*/  IADD3 R3, R192, c[0x0][0x32c], RZ ;  /* 0x0000cb00c0037a10 */ /* 0x000fe40007ffe0ff */
[----:B------:R-:W-:Y:S02]  /*16f40*/  IMNMX R0, R0, R192, !PT ;  /* 0x000000c000007217 */ /* 0x000fe40007800200 */
[----:B------:R-:W-:Y:S02]  /*16f50*/  IMNMX R2, R2, R3, PT ;  /* 0x0000000302027217 */ /* 0x000fe40003800200 */
.L_x_1370:
[----:B------:R-:W-:Y:S02]  /*16f60*/  ISETP.GT.AND P0, PT, R0, RZ, !P1 ;  /* 0x000000ff0000720c */ /* 0x000fe40004f04270 */
[C---:B------:R-:W-:Y:S02]  /*16f70*/  LOP3.LUT P1, RZ, R229.reuse, 0x1, RZ, 0xc0, !PT ;  /* 0x00000001e5ff7812 */ /* 0x040fe4000782c0ff */
        /* <DEDUP_REMOVED lines=37> */
[----:B------:R-:W-:Y:S02]  /*171d0*/  LOP3.LUT P6, RZ, R229, 0x20, RZ, 0xc0, !PT ;  /* 0x00000020e5ff7812 */ /* 0x000fe400078cc0ff */
        /* <DEDUP_REMOVED lines=48> */
[----:B--234-:R-:W-:Y:S02]  /*174e0*/  FMNMX.FTZ R157, R210, R0, !PT ;  /* 0x00000000d29d7209 */ /* 0x01cfe40007810000 */
[----:B------:R-:W-:Y:S01]  /*174f0*/  FMNMX.FTZ R0, R209, R3, !PT ;  /* 0x00000003d1007209 */ /* 0x000fe20007810000 */
[----:B------:R-:W-:-:S05]  /*17500*/  BRA.DIV ~URZ, `(.L_x_1374) ;  /* 0x00008ce27f007947 */ /* 0x000fca000b800000 */
[----:B------:R1:W2:Y:S02]  /*17510*/  SHFL.BFLY PT, R155, R4, 0x2, 0x1f ;  /* 0x0c401f00049b7f89 */ /* 0x0002a400000e0000 */
.L_x_1468:
[----:B--2---:R-:W-:Y:S01]  /*17520*/  FMNMX.FTZ R155, R4, R155, !PT ;  /* 0x0000009b049b7209 */ /* 0x004fe20007810000 */
[----:B------:R-:W-:-:S05]  /*17530*/  BRA.DIV ~URZ, `(.L_x_1375) ;  /* 0x00008d027f007947 */ /* 0x000fca000b800000 */
[----:B------:R-:W-:Y:S04]  /*17540*/  SHFL.BFLY PT, R2, R156, 0x2, 0x1f ;  /* 0x0c401f009c027f89 */ /* 0x000fe800000e0000 */
[----:B------:R-:W-:Y:S04]  /*17550*/  SHFL.BFLY PT, R3, R157, 0x2, 0x1f ;  /* 0x0c401f009d037f89 */ /* 0x000fe800000e0000 */
[----:B-1----:R-:W1:Y:S02]  /*17560*/  SHFL.BFLY PT, R4, R0, 0x2, 0x1f ;  /* 0x0c401f0000047f89 */ /* 0x002e6400000e0000 */
[----:B-1----:R-:W-:Y:S02]  /*17570*/  FMNMX.FTZ R4, R0, R4, !PT ;  /* 0x0000000400047209 */ /* 0x002fe40007810000 */
[----:B------:R-:W-:Y:S02]  /*17580*/  FMNMX.FTZ R156, R156, R2, !PT ;  /* 0x000000029c9c7209 */ /* 0x000fe40007810000 */
[----:B------:R-:W1:Y:S01]  /*17590*/  SHFL.BFLY PT, R2, R155, 0x1, 0x1f ;  /* 0x0c201f009b027f89 */ /* 0x000e6200000e0000 */
[----:B------:R-:W-:Y:S03]  /*175a0*/  FMNMX.FTZ R157, R157, R3, !PT ;  /* 0x000000039d9d7209 */ /* 0x000fe60007810000 */
[----:B------:R-:W2:Y:S04]  /*175b0*/  SHFL.BFLY PT, R7, R156, 0x1, 0x1f ;  /* 0x0c201f009c077f89 */ /* 0x000ea800000e0000 */
[----:B------:R-:W3:Y:S04]  /*175c0*/  SHFL.BFLY PT, R8, R157, 0x1, 0x1f ;  /* 0x0c201f009d087f89 */ /* 0x000ee800000e0000 */
[----:B------:R4:W4:Y:S01]  /*175d0*/  SHFL.BFLY PT, R3, R4, 0x1, 0x1f ;  /* 0x0c201f0004037f89 */ /* 0x00092200000e0000 */
[----:B-1----:R-:W-:Y:S02]  /*175e0*/  FMNMX.FTZ R155, R155, R2, !PT ;  /* 0x000000029b9b7209 */ /* 0x002fe40007810000 */
[----:B--2---:R-:W-:Y:S02]  /*175f0*/  FMNMX.FTZ R156, R156, R7, !PT ;  /* 0x000000079c9c7209 */ /* 0x004fe40007810000 */
[----:B---3--:R-:W-:Y:S02]  /*17600*/  FMNMX.FTZ R157, R157, R8, !PT ;  /* 0x000000089d9d7209 */ /* 0x008fe40007810000 */
.L_x_1469:
[C---:B------:R-:W-:Y:S01]  /*17610*/  FMUL.FTZ R52, R155.reuse, c[0x0][0x2d0] ;  /* 0x0000b4009b347a20 */ /* 0x040fe20000410000 */
[----:B------:R-:W-:Y:S01]  /*17620*/  FSETP.NEU.FTZ.AND P0, PT, R155, -INF , PT ;  /* 0xff8000009b00780b */ /* 0x000fe20003f1d000 */
[C---:B------:R-:W-:Y:S01]  /*17630*/  FMUL.FTZ R159, R156.reuse, c[0x0][0x2d0] ;  /* 0x0000b4009c9f7a20 */ /* 0x040fe20000410000 */
[----:B------:R-:W-:Y:S01]  /*17640*/  FSETP.NEU.FTZ.AND P1, PT, R156, -INF , PT ;  /* 0xff8000009c00780b */ /* 0x000fe20003f3d000 */
[----:B------:R-:W-:Y:S01]  /*17650*/  FMUL.FTZ R158, R157, c[0x0][0x2d0] ;  /* 0x0000b4009d9e7a20 */ /* 0x000fe20000410000 */
[----:B------:R-:W-:Y:S01]  /*17660*/  FSEL R52, R52, RZ, P0 ;  /* 0x000000ff34347208 */ /* 0x000fe20000000000 */
[----:B------:R-:W-:Y:S01]  /*17670*/  WARPSYNC 0xffffffff ;  /* 0xffffffff00007948 */ /* 0x000fe20003800000 */
[----:B------:R-:W-:Y:S01]  /*17680*/  FSEL R159, R159, RZ, P1 ;  /* 0x000000ff9f9f7208 */ /* 0x000fe20000800000 */
[----:B------:R-:W1:Y:S01]  /*17690*/  LDSM.16.MT88.4 R24, [R217+0x2080] ;  /* 0x00208000d918783b */ /* 0x000e620000004200 */
[----:B----4-:R-:W-:Y:S01]  /*176a0*/  FMNMX.FTZ R7, R3, R4, !PT ;  /* 0x0000000403077209 */ /* 0x010fe20007810000 */
[--C-:B------:R-:W-:Y:S02]  /*176b0*/  FFMA.FTZ R0, R9, c[0x0][0x2d0], -R52.reuse ;  /* 0x0000b40009007a23 */ /* 0x100fe40000010834 */
[--C-:B------:R-:W-:Y:S02]  /*176c0*/  FFMA.FTZ R2, R20, c[0x0][0x2d0], -R52.reuse ;  /* 0x0000b40014027a23 */ /* 0x100fe40000010834 */
[----:B------:R2:W-:Y:S02]  /*176d0*/  MUFU.EX2 R242, R0 ;  /* 0x0000000000f27308 */ /* 0x0005e40000000800 */
[----:B------:R-:W3:Y:S08]  /*176e0*/  LDSM.16.MT88.4 R48, [R218+0x2080] ;  /* 0x00208000da30783b */ /* 0x000ef00000004200 */
[----:B------:R4:W-:Y:S01]  /*176f0*/  MUFU.EX2 R8, R2 ;  /* 0x0000000200087308 */ /* 0x0009e20000000800 */
[--C-:B--2---:R-:W-:Y:S09]  /*17700*/  FFMA.FTZ R0, R193, c[0x0][0x2d0], -R52.reuse ;  /* 0x0000b400c1007a23 */ /* 0x104ff20000010834 */
[----:B------:R2:W5:Y:S01]  /*17710*/  MUFU.EX2 R30, R0 ;  /* 0x00000000001e7308 */ /* 0x0005620000000800 */
[--C-:B----4-:R-:W-:Y:S09]  /*17720*/  FFMA.FTZ R2, R23, c[0x0][0x2d0], -R159.reuse ;  /* 0x0000b40017027a23 */ /* 0x110ff2000001089f */
[----:B------:R-:W-:Y:S01]  /*17730*/  MUFU.EX2 R34, R2 ;  /* 0x0000000200227308 */ /* 0x000fe20000000800 */
[--C-:B--2---:R-:W-:Y:S09]  /*17740*/  FFMA.FTZ R0, R10, c[0x0][0x2d0], -R159.reuse ;  /* 0x0000b4000a007a23 */ /* 0x104ff2000001089f */
[----:B------:R2:W-:Y:S02]  /*17750*/  MUFU.EX2 R193, R0 ;  /* 0x0000000000c17308 */ /* 0x0005e40000000800 */
[--C-:B--2---:R-:W-:Y:S01]  /*17760*/  FFMA.FTZ R0, R11, c[0x0][0x2d0], -R159.reuse ;  /* 0x0000b4000b007a23 */ /* 0x104fe2000001089f */
[----:B-----5:R-:W-:Y:S07]  /*17770*/  F2FP.PACK_AB R40, R30, R242 ;  /* 0x000000f21e28723e */ /* 0x020fee00000000ff */
[----:B------:R2:W4:Y:S02]  /*17780*/  MUFU.EX2 R31, R0 ;  /* 0x00000000001f7308 */ /* 0x0005240000000800 */
[----:B--2---:R-:W-:Y:S01]  /*17790*/  FFMA.FTZ R0, R21, c[0x0][0x2d0], -R52 ;  /* 0x0000b40015007a23 */ /* 0x004fe20000010834 */
[----:B----4-:R-:W-:Y:S07]  /*177a0*/  F2FP.PACK_AB R41, R31, R193 ;  /* 0x000000c11f29723e */ /* 0x010fee00000000ff */
[----:B------:R2:W-:Y:S02]  /*177b0*/  MUFU.EX2 R33, R0 ;  /* 0x0000000000217308 */ /* 0x0005e40000000800 */
[----:B--2---:R-:W-:Y:S08]  /*177c0*/  FFMA.FTZ R0, R22, c[0x0][0x2d0], -R159 ;  /* 0x0000b40016007a23 */ /* 0x004ff0000001089f */
[----:B------:R2:W4:Y:S02]  /*177d0*/  MUFU.EX2 R35, R0 ;  /* 0x0000000000237308 */ /* 0x0005240000000800 */
[----:B--2---:R-:W-:Y:S02]  /*177e0*/  FSEL R0, R155, RZ, P0 ;  /* 0x000000ff9b007208 */ /* 0x004fe40000000000 */
[----:B------:R-:W-:Y:S02]  /*177f0*/  FSETP.NEU.FTZ.AND P0, PT, R157, -INF , PT ;  /* 0xff8000009d00780b */ /* 0x000fe40003f1d000 */
[----:B----4-:R-:W-:Y:S01]  /*17800*/  F2FP.PACK_AB R43, R34, R35 ;  /* 0x00000023222b723e */ /* 0x010fe200000000ff */
[----:B------:R-:W-:Y:S01]  /*17810*/  FADD.FTZ R0, -R0, R6 ;  /* 0x0000000600007221 */ /* 0x000fe20000010100 */
[----:B------:R-:W-:Y:S03]  /*17820*/  FSEL R158, R158, RZ, P0 ;  /* 0x000000ff9e9e7208 */ /* 0x000fe60000000000 */
[----:B------:R-:W-:Y:S02]  /*17830*/  FMUL.FTZ R0, R0, c[0x0][0x2d0] ;  /* 0x0000b40000007a20 */ /* 0x000fe40000410000 */
[--C-:B------:R-:W-:Y:S02]  /*17840*/  FFMA.FTZ R2, R12, c[0x0][0x2d0], -R158.reuse ;  /* 0x0000b4000c027a23 */ /* 0x100fe4000001089e */
[----:B------:R-:W2:Y:S10]  /*17850*/  MUFU.EX2 R6, R0 ;  /* 0x0000000000067308 */ /* 0x000eb40000000800 */
[----:B------:R4:W-:Y:S01]  /*17860*/  MUFU.EX2 R28, R2 ;  /* 0x00000002001c7308 */ /* 0x0009e20000000800 */
[C---:B--2---:R-:W-:Y:S02]  /*17870*/  FMUL.FTZ R9, R6.reuse, R173 ;  /* 0x000000ad06097220 */ /* 0x044fe40000410000 */
[C---:B------:R-:W-:Y:S02]  /*17880*/  FMUL.FTZ R20, R6.reuse, R164 ;  /* 0x000000a406147220 */ /* 0x040fe40000410000 */
[C---:B------:R-:W-:Y:S02]  /*17890*/  FMUL.FTZ R21, R6.reuse, R165 ;  /* 0x000000a506157220 */ /* 0x040fe40000410000 */
[C---:B------:R-:W-:Y:S02]  /*178a0*/  FMUL.FTZ R136, R6.reuse, R136 ;  /* 0x0000008806887220 */ /* 0x040fe40000410000 */
[C---:B------:R-:W-:Y:S02]  /*178b0*/  FMUL.FTZ R137, R6.reuse, R137 ;  /* 0x0000008906897220 */ /* 0x040fe40000410000 */
[--C-:B----4-:R-:W-:Y:S02]  /*178c0*/  FFMA.FTZ R2, R13, c[0x0][0x2d0], -R158.reuse ;  /* 0x0000b4000d027a23 */ /* 0x110fe4000001089e */
[C---:B------:R-:W-:Y:S02]  /*178d0*/  FMUL.FTZ R148, R6.reuse, R148 ;  /* 0x0000009406947220 */ /* 0x040fe40000410000 */
[----:B------:R-:W2:Y:S01]  /*178e0*/  MUFU.EX2 R32, R2 ;  /* 0x0000000200207308 */ /* 0x000ea20000000800 */
        /* <DEDUP_REMOVED lines=11> */
[----:B------:R-:W-:Y:S01]  /*179a0*/  FMUL.FTZ R100, R6, R100 ;  /* 0x0000006406647220 */ /* 0x000fe20000410000 */
[----:B--2---:R-:W-:Y:S01]  /*179b0*/  F2FP.PACK_AB R44, R32, R28 ;  /* 0x0000001c202c723e */ /* 0x004fe200000000ff */
[--C-:B------:R-:W-:Y:S02]  /*179c0*/  FFMA.FTZ R2, R16, c[0x0][0x2d0], -R158.reuse ;  /* 0x0000b40010027a23 */ /* 0x100fe4000001089e */
[C---:B------:R-:W-:Y:S02]  /*179d0*/  FMUL.FTZ R101, R6.reuse, R101 ;  /* 0x0000006506657220 */ /* 0x040fe40000410000 */
[----:B------:R2:W-:Y:S01]  /*179e0*/  MUFU.EX2 R37, R2 ;  /* 0x0000000200257308 */ /* 0x0005e20000000800 */
        /* <DEDUP_REMOVED lines=8> */
[----:B--2---:R-:W-:Y:S04]  /*17a70*/  FFMA.FTZ R2, R17, c[0x0][0x2d0], -R158 ;  /* 0x0000b40011027a23 */ /* 0x004fe8000001089e */
[----:B------:R2:W-:Y:S02]  /*17a80*/  MUFU.EX2 R38, R2 ;  /* 0x0000000200267308 */ /* 0x0005e40000000800 */
[----:B--2---:R-:W-:Y:S05]  /*17a90*/  FSEL R2, R156, RZ, P1 ;  /* 0x000000ff9c027208 */ /* 0x004fea0000800000 */
[----:B------:R-:W-:Y:S01]  /*17aa0*/  FADD.FTZ R0, -R2, R152 ;  /* 0x0000009802007221 */ /* 0x000fe20000010100 */
[----:B------:R-:W-:Y:S01]  /*17ab0*/  FSEL R2, R157, RZ, P0 ;  /* 0x000000ff9d027208 */ /* 0x000fe20000000000 */
[C---:B------:R-:W-:Y:S01]  /*17ac0*/  FMUL.FTZ R152, R7.reuse, c[0x0][0x2d0] ;  /* 0x0000b40007987a20 */ /* 0x040fe20000410000 */
[----:B------:R-:W-:Y:S01]  /*17ad0*/  FSETP.NEU.FTZ.AND P0, PT, R7, -INF , PT ;  /* 0xff8000000700780b */ /* 0x000fe20003f1d000 */
[----:B------:R-:W-:Y:S03]  /*17ae0*/  FMUL.FTZ R0, R0, c[0x0][0x2d0] ;  /* 0x0000b40000007a20 */ /* 0x000fe60000410000 */
[----:B------:R-:W-:Y:S01]  /*17af0*/  FSEL R152, R152, RZ, P0 ;  /* 0x000000ff98987208 */ /* 0x000fe20000000000 */
[----:B------:R2:W4:Y:S04]  /*17b00*/  MUFU.EX2 R3, R0 ;  /* 0x0000000000037308 */ /* 0x0005280000000800 */
[--C-:B------:R-:W-:Y:S02]  /*17b10*/  FFMA.FTZ R4, R15, c[0x0][0x2d0], -R152.reuse ;  /* 0x0000b4000f047a23 */ /* 0x100fe40000010898 */
[----:B--2---:R-:W-:Y:S04]  /*17b20*/  FADD.FTZ R0, -R2, R153 ;  /* 0x0000009902007221 */ /* 0x004fe80000010100 */
[----:B------:R2:W-:Y:S01]  /*17b30*/  MUFU.EX2 R153, R4 ;  /* 0x0000000400997308 */ /* 0x0005e20000000800 */
[C---:B----4-:R-:W-:Y:S01]  /*17b40*/  FMUL.FTZ R10, R3.reuse, R174 ;  /* 0x000000ae030a7220 */ /* 0x050fe20000410000 */
[----:B------:R-:W-:Y:S01]  /*17b50*/  MOV R174, R38 ;  /* 0x0000002600ae7202 */ /* 0x000fe20000000f00 */
[----:B------:R-:W-:Y:S02]  /*17b60*/  FMUL.FTZ R0, R0, c[0x0][0x2d0] ;  /* 0x0000b40000007a20 */ /* 0x000fe40000410000 */
[C---:B------:R-:W-:Y:S01]  /*17b70*/  FMUL.FTZ R11, R3.reuse, R175 ;  /* 0x000000af030b7220 */ /* 0x040fe20000410000 */
[----:B------:R-:W-:Y:S01]  /*17b80*/  MOV R175, R37 ;  /* 0x0000002500af7202 */ /* 0x000fe20000000f00 */
[C---:B------:R-:W-:Y:S02]  /*17b90*/  FMUL.FTZ R22, R3.reuse, R166 ;  /* 0x000000a603167220 */ /* 0x040fe40000410000 */
[C---:B------:R-:W-:Y:S01]  /*17ba0*/  FMUL.FTZ R23, R3.reuse, R167 ;  /* 0x000000a703177220 */ /* 0x040fe20000410000 */
[----:B------:R4:W5:Y:S01]  /*17bb0*/  MUFU.EX2 R2, R0 ;  /* 0x0000000000027308 */ /* 0x0009620000000800 */
[----:B------:R-:W-:Y:S01]  /*17bc0*/  F2FP.PACK_AB R46, R174, R175 ;  /* 0x000000afae2e723e */ /* 0x000fe200000000ff */
[----:B------:R-:W-:Y:S02]  /*17bd0*/  FMUL.FTZ R37, R6, R161 ;  /* 0x000000a106257220 */ /* 0x000fe40000410000 */
[C---:B------:R-:W-:Y:S02]  /*17be0*/  FMUL.FTZ R38, R3.reuse, R162 ;  /* 0x000000a203267220 */ /* 0x040fe40000410000 */
[C---:B------:R-:W-:Y:S02]  /*17bf0*/  FMUL.FTZ R138, R3.reuse, R138 ;  /* 0x0000008a038a7220 */ /* 0x040fe40000410000 */
[C---:B------:R-:W-:Y:S02]  /*17c00*/  FMUL.FTZ R139, R3.reuse, R139 ;  /* 0x0000008b038b7220 */ /* 0x040fe40000410000 */
[C---:B------:R-:W-:Y:S02]  /*17c10*/  FMUL.FTZ R150, R3.reuse, R150 ;  /* 0x0000009603967220 */ /* 0x040fe40000410000 */
[----:B------:R-:W-:Y:S02]  /*17c20*/  FMUL.FTZ R151, R3, R151 ;  /* 0x0000009703977220 */ /* 0x000fe40000410000 */
[--C-:B--2---:R-:W-:Y:S02]  /*17c30*/  FFMA.FTZ R4, R19, c[0x0][0x2d0], -R152.reuse ;  /* 0x0000b40013047a23 */ /* 0x104fe40000010898 */
[C---:B------:R-:W-:Y:S02]  /*17c40*/  FMUL.FTZ R58, R3.reuse, R58 ;  /* 0x0000003a033a7220 */ /* 0x040fe40000410000 */
[----:B------:R-:W2:Y:S01]  /*17c50*/  MUFU.EX2 R39, R4 ;  /* 0x0000000400277308 */ /* 0x000ea20000000800 */
[C---:B------:R-:W-:Y:S02]  /*17c60*/  FMUL.FTZ R59, R3.reuse, R59 ;  /* 0x0000003b033b7220 */ /* 0x040fe40000410000 */
[C---:B------:R-:W-:Y:S02]  /*17c70*/  FMUL.FTZ R70, R3.reuse, R70 ;  /* 0x0000004603467220 */ /* 0x040fe40000410000 */
[C---:B------:R-:W-:Y:S02]  /*17c80*/  FMUL.FTZ R71, R3.reuse, R71 ;  /* 0x0000004703477220 */ /* 0x040fe40000410000 */
[--C-:B----4-:R-:W-:Y:S02]  /*17c90*/  FFMA.FTZ R0, R14, c[0x0][0x2d0], -R152.reuse ;  /* 0x0000b4000e007a23 */ /* 0x110fe40000010898 */
[C---:B-----5:R-:W-:Y:S02]  /*17ca0*/  FMUL.FTZ R12, R2.reuse, R176 ;  /* 0x000000b0020c7220 */ /* 0x060fe40000410000 */
[----:B------:R4:W5:Y:S01]  /*17cb0*/  MUFU.EX2 R29, R0 ;  /* 0x00000000001d7308 */ /* 0x0009620000000800 */
[C---:B------:R-:W-:Y:S01]  /*17cc0*/  FMUL.FTZ R13, R2.reuse, R177 ;  /* 0x000000b1020d7220 */ /* 0x040fe20000410000 */
[----:B------:R-:W-:Y:S01]  /*17cd0*/  MOV R177, R33 ;  /* 0x0000002100b17202 */ /* 0x000fe20000000f00 */
[C---:B------:R-:W-:Y:S01]  /*17ce0*/  FMUL.FTZ R16, R2.reuse, R180 ;  /* 0x000000b402107220 */ /* 0x040fe20000410000 */
[----:B------:R-:W-:Y:S01]  /*17cf0*/  MOV R180, R31 ;  /* 0x0000001f00b47202 */ /* 0x000fe20000000f00 */
[C---:B------:R-:W-:Y:S01]  /*17d00*/  FMUL.FTZ R17, R2.reuse, R181 ;  /* 0x000000b502117220 */ /* 0x040fe20000410000 */
[----:B------:R-:W-:Y:S01]  /*17d10*/  MOV R181, R30 ;  /* 0x0000001e00b57202 */ /* 0x000fe20000000f00 */
[C---:B------:R-:W-:Y:S02]  /*17d20*/  FMUL.FTZ R140, R2.reuse, R140 ;  /* 0x0000008c028c7220 */ /* 0x040fe40000410000 */
[C---:B------:R-:W-:Y:S02]  /*17d30*/  FMUL.FTZ R141, R2.reuse, R141 ;  /* 0x0000008d028d7220 */ /* 0x040fe40000410000 */
[C---:B------:R-:W-:Y:S01]  /*17d40*/  FMUL.FTZ R144, R2.reuse, R144 ;  /* 0x0000009002907220 */ /* 0x040fe20000410000 */
[----:B--2---:R-:W-:Y:S01]  /*17d50*/  MOV R173, R39 ;  /* 0x0000002700ad7202 */ /* 0x004fe20000000f00 */
[----:B------:R-:W-:Y:S02]  /*17d60*/  FMUL.FTZ R39, R3, R163 ;  /* 0x000000a303277220 */ /* 0x000fe40000410000 */
[C---:B------:R-:W-:Y:S02]  /*17d70*/  FMUL.FTZ R145, R2.reuse, R145 ;  /* 0x0000009102917220 */ /* 0x040fe40000410000 */
[C---:B------:R-:W-:Y:S02]  /*17d80*/  FMUL.FTZ R60, R2.reuse, R60 ;  /* 0x0000003c023c7220 */ /* 0x040fe40000410000 */
[C---:B------:R-:W-:Y:S02]  /*17d90*/  FMUL.FTZ R61, R2.reuse, R61 ;  /* 0x0000003d023d7220 */ /* 0x040fe40000410000 */
[----:B------:R-:W-:Y:S02]  /*17da0*/  FMUL.FTZ R64, R2, R64 ;  /* 0x0000004002407220 */ /* 0x000fe40000410000 */
[----:B----4-:R-:W-:Y:S01]  /*17db0*/  FFMA.FTZ R0, R18, c[0x0][0x2d0], -R152 ;  /* 0x0000b40012007a23 */ /* 0x010fe20000010898 */
[----:B-----5:R-:W-:Y:S01]  /*17dc0*/  F2FP.PACK_AB R45, R153, R29 ;  /* 0x0000001d992d723e */ /* 0x020fe200000000ff */
[C---:B------:R-:W-:Y:S02]  /*17dd0*/  FMUL.FTZ R65, R2.reuse, R65 ;  /* 0x0000004102417220 */ /* 0x040fe40000410000 */
[----:B------:R2:W4:Y:S01]  /*17de0*/  MUFU.EX2 R36, R0 ;  /* 0x0000000000247308 */ /* 0x0005220000000800 */
        /* <DEDUP_REMOVED lines=11> */
[C---:B------:R-:W-:Y:S01]  /*17ea0*/  FMUL.FTZ R93, R2.reuse, R93 ;  /* 0x0000005d025d7220 */ /* 0x040fe20000410000 */
[----:B--2---:R-:W-:Y:S01]  /*17eb0*/  FSEL R0, R7, RZ, P0 ;  /* 0x000000ff07007208 */ /* 0x004fe20000000000 */
[----:B------:R-:W-:Y:S01]  /*17ec0*/  FMUL.FTZ R96, R2, R96 ;  /* 0x0000006002607220 */ /* 0x000fe20000410000 */
[----:B----4-:R-:W-:Y:S01]  /*17ed0*/  MOV R176, R36 ;  /* 0x0000002400b07202 */ /* 0x010fe20000000f00 */
[----:B------:R-:W-:Y:S02]  /*17ee0*/  FMUL.FTZ R36, R6, R160 ;  /* 0x000000a006247220 */ /* 0x000fe40000410000 */
[----:B------:R-:W-:Y:S01]  /*17ef0*/  FADD.FTZ R0, -R0, R154 ;  /* 0x0000009a00007221 */ /* 0x000fe20000010100 */
[----:B------:R-:W-:Y:S01]  /*17f00*/  MOV R154, R8 ;  /* 0x00000008009a7202 */ /* 0x000fe20000000f00 */
[----:B------:R-:W-:Y:S01]  /*17f10*/  FMUL.FTZ R8, R6, R172 ;  /* 0x000000ac06087220 */ /* 0x000fe20000410000 */
[----:B------:R-:W-:Y:S01]  /*17f20*/  F2FP.PACK_AB R47, R173, R176 ;  /* 0x000000b0ad2f723e */ /* 0x000fe200000000ff */
[----:B------:R-:W-:Y:S01]  /*17f30*/  FMUL.FTZ R0, R0, c[0x0][0x2d0] ;  /* 0x0000b40000007a20 */ /* 0x000fe20000410000 */
[----:B------:R-:W-:Y:S01]  /*17f40*/  F2FP.PACK_AB R42, R33, R154 ;  /* 0x0000009a212a723e */ /* 0x000fe200000000ff */
[----:B------:R-:W-:Y:S01]  /*17f50*/  LDSM.16.MT88.4 R160, [R220+0x2880] ;  /* 0x00288000dca0783b */ /* 0x000fe20000004200 */
[C---:B------:R-:W-:Y:S01]  /*17f60*/  FMUL.FTZ R102, R3.reuse, R102 ;  /* 0x0000006603667220 */ /* 0x040fe20000410000 */
[----:B------:R-:W-:Y:S01]  /*17f70*/  MOV R172, R35 ;  /* 0x0000002300ac7202 */ /* 0x000fe20000000f00 */
[C---:B------:R-:W-:Y:S01]  /*17f80*/  FMUL.FTZ R103, R3.reuse, R103 ;  /* 0x0000006703677220 */ /* 0x040fe20000410000 */
[----:B------:R-:W2:Y:S01]  /*17f90*/  MUFU.EX2 R0, R0 ;  /* 0x0000000000007308 */ /* 0x000ea20000000800 */
[C---:B------:R-:W-:Y:S01]  /*17fa0*/  FMUL.FTZ R106, R3.reuse, R106 ;  /* 0x0000006a036a7220 */ /* 0x040fe20000410000 */
[-C--:B-1----:R-:W-:Y:S05]  /*17fb0*/  HMMA.16816.F32 R8, R40, R24.reuse, R8 ;  /* 0x000000182808723c */ /* 0x082fea0000001808 */
[C---:B------:R-:W-:Y:S02]  /*17fc0*/  FMUL.FTZ R33, R2.reuse, R189 ;  /* 0x000000bd02217220 */ /* 0x040fe40000410000 */
[----:B------:R-:W-:Y:S02]  /*17fd0*/  FMUL.FTZ R97, R2, R97 ;  /* 0x0000006102617220 */ /* 0x000fe40000410000 */
[C---:B------:R-:W-:Y:S03]  /*17fe0*/  FMUL.FTZ R107, R3.reuse, R107 ;  /* 0x0000006b036b7220 */ /* 0x040fe60000410000 */
[--C-:B------:R-:W-:Y:S02]  /*17ff0*/  FFMA.FTZ R4, R196, c[0x0][0x2d0], -R52.reuse ;  /* 0x0000b400c4047a23 */ /* 0x100fe40000010834 */
[C---:B------:R-:W-:Y:S02]  /*18000*/  FMUL.FTZ R108, R2.reuse, R108 ;  /* 0x0000006c026c7220 */ /* 0x040fe40000410000 */
[----:B------:R1:W-:Y:S01]  /*18010*/  MUFU.EX2 R164, R4 ;  /* 0x0000000400a47308 */ /* 0x0003e20000000800 */
[C---:B------:R-:W-:Y:S02]  /*18020*/  FMUL.FTZ R109, R2.reuse, R109 ;  /* 0x0000006d026d7220 */ /* 0x040fe40000410000 */
[C---:B------:R-:W-:Y:S02]  /*18030*/  FMUL.FTZ R112, R2.reuse, R112 ;  /* 0x0000007002707220 */ /* 0x040fe40000410000 */
[----:B------:R-:W-:Y:S02]  /*18040*/  FMUL.FTZ R113, R2, R113 ;  /* 0x0000007102717220 */ /* 0x000fe40000410000 */
[C---:B--2---:R-:W-:Y:S01]  /*18050*/  FMUL.FTZ R14, R0.reuse, R178 ;  /* 0x000000b2000e7220 */ /* 0x044fe20000410000 */
[----:B------:R-:W-:Y:S01]  /*18060*/  MOV R178, R34 ;  /* 0x0000002200b27202 */ /* 0x000fe20000000f00 */
[C---:B------:R-:W-:Y:S01]  /*18070*/  FMUL.FTZ R15, R0.reuse, R179 ;  /* 0x000000b3000f7220 */ /* 0x040fe20000410000 */
[----:B------:R-:W-:Y:S01]  /*18080*/  MOV R179, R32 ;  /* 0x0000002000b37202 */ /* 0x000fe20000000f00 */
[C---:B------:R-:W-:Y:S02]  /*18090*/  FMUL.FTZ R118, R3.reuse, R118 ;  /* 0x0000007603767220 */ /* 0x040fe40000410000 */
[C---:B------:R-:W-:Y:S02]  /*180a0*/  FMUL.FTZ R119, R3.reuse, R119 ;  /* 0x0000007703777220 */ /* 0x040fe40000410000 */
[----:B------:R-:W-:Y:S01]  /*180b0*/  FMUL.FTZ R122, R3, R122 ;  /* 0x0000007a037a7220 */ /* 0x000fe20000410000 */
[C---:B------:R-:W-:Y:S04]  /*180c0*/  HMMA.16816.F32 R12, R44.reuse, R24, R12 ;  /* 0x000000182c0c723c */ /* 0x040fe8000000180c */
[C---:B------:R-:W-:Y:S01]  /*180d0*/  FMUL.FTZ R18, R0.reuse, R182 ;  /* 0x000000b600127220 */ /* 0x040fe20000410000 */
[----:B------:R-:W-:Y:S01]  /*180e0*/  MOV R182, R29 ;  /* 0x0000001d00b67202 */ /* 0x000fe20000000f00 */
[----:B------:R-:W-:Y:S01]  /*180f0*/  FMUL.FTZ R19, R0, R183 ;  /* 0x000000b700137220 */ /* 0x000fe20000410000 */
[----:B------:R-:W-:Y:S01]  /*18100*/  MOV R183, R28 ;  /* 0x0000001c00b77202 */ /* 0x000fe20000000f00 */
[--C-:B-1----:R-:W-:Y:S04]  /*18110*/  FFMA.FTZ R4, R195, c[0x0][0x2d0], -R52.reuse ;  /* 0x0000b400c3047a23 */ /* 0x102fe80000010834 */
[C---:B------:R-:W-:Y:S01]  /*18120*/  FMUL.FTZ R123, R3.reuse, R123 ;  /* 0x0000007b037b7220 */ /* 0x040fe20000410000 */
[-C--:B------:R-:W-:Y:S01]  /*18130*/  HMMA.16816.F32 R16, R44, R26.reuse, R16 ;  /* 0x0000001a2c10723c */ /* 0x080fe20000001810 */
[----:B------:R-:W1:Y:S02]  /*18140*/  MUFU.EX2 R165, R4 ;  /* 0x0000000400a57308 */ /* 0x000e640000000800 */
[C---:B------:R-:W-:Y:S02]  /*18150*/  FMUL.FTZ R134, R3.reuse, R134 ;  /* 0x0000008603867220 */ /* 0x040fe40000410000 */
[----:B------:R-:W-:Y:S02]  /*18160*/  FMUL.FTZ R135, R3, R135 ;  /* 0x0000008703877220 */ /* 0x000fe40000410000 */
[--C-:B------:R-:W-:Y:S01]  /*18170*/  FFMA.FTZ R167, R233, c[0x0][0x2d0], -R52.reuse ;  /* 0x0000b400e9a77a23 */ /* 0x100fe20000010834 */
[C---:B------:R-:W-:Y:S04]  /*18180*/  HMMA.16816.F32 R20, R40.reuse, R26, R20 ;  /* 0x0000001a2814723c */ /* 0x040fe80000001814 */
[C---:B------:R-:W-:Y:S02]  /*18190*/  FMUL.FTZ R24, R6.reuse, R168 ;  /* 0x000000a806187220 */ /* 0x040fe40000410000 */
[----:B------:R-:W-:Y:S02]  /*181a0*/  FMUL.FTZ R25, R6, R169 ;  /* 0x000000a906197220 */ /* 0x000fe40000410000 */
[C---:B------:R-:W-:Y:S04]  /*181b0*/  FMUL.FTZ R26, R3.reuse, R170 ;  /* 0x000000aa031a7220 */ /* 0x040fe80000410000 */
[----:B------:R-:W-:Y:S02]  /*181c0*/  FMUL.FTZ R27, R3, R171 ;  /* 0x000000ab031b7220 */ /* 0x000fe40000410000 */
[--C-:B------:R-:W-:Y:S02]  /*181d0*/  FFMA.FTZ R170, R235, c[0x0][0x2d0], -R52.reuse ;  /* 0x0000b400ebaa7a23 */ /* 0x100fe40000010834 */
[--C-:B------:R-:W-:Y:S01]  /*181e0*/  FFMA.FTZ R169, R234, c[0x0][0x2d0], -R52.reuse ;  /* 0x0000b400eaa97a23 */ /* 0x100fe20000010834 */
[----:B-1----:R-:W-:Y:S01]  /*181f0*/  MOV R235, R165 ;  /* 0x000000a500eb7202 */ /* 0x002fe20000000f00 */
[----:B------:R-:W-:Y:S01]  /*18200*/  FFMA.FTZ R168, R236, c[0x0][0x2d0], -R52 ;  /* 0x0000b400eca87a23 */ /* 0x000fe20000010834 */
[-C--:B---3--:R-:W-:Y:S01]  /*18210*/  HMMA.16816.F32 R24, R40, R48.reuse, R24 ;  /* 0x000000302818723c */ /* 0x088fe20000001818 */
[----:B------:R-:W-:Y:S02]  /*18220*/  MUFU.EX2 R195, R170 ;  /* 0x000000aa00c37308 */ /* 0x000fe40000000800 */
[C---:B------:R-:W-:Y:S01]  /*18230*/  FMUL.FTZ R28, R2.reuse, R184 ;  /* 0x000000b8021c7220 */ /* 0x040fe20000410000 */
[----:B------:R-:W-:Y:S01]  /*18240*/  MOV R184, R179 ;  /* 0x000000b300b87202 */ /* 0x000fe20000000f00 */
[----:B------:R-:W-:Y:S01]  /*18250*/  FMUL.FTZ R29, R2, R185 ;  /* 0x000000b9021d7220 */ /* 0x000fe20000410000 */
[----:B------:R-:W-:Y:S01]  /*18260*/  MOV R179, R174 ;  /* 0x000000ae00b37202 */ /* 0x000fe20000000f00 */
[C---:B------:R-:W-:Y:S01]  /*18270*/  FMUL.FTZ R30, R0.reuse, R186 ;  /* 0x000000ba001e7220 */ /* 0x040fe20000410000 */
[----:B------:R-:W-:Y:S01]  /*18280*/  MOV R234, R164 ;  /* 0x000000a400ea7202 */ /* 0x000fe20000000f00 */
[----:B------:R-:W-:Y:S03]  /*18290*/  FMUL.FTZ R31, R0, R187 ;  /* 0x000000bb001f7220 */ /* 0x000fe60000410000 */
[--C-:B------:R-:W-:Y:S01]  /*182a0*/  FFMA.FTZ R166, R232, c[0x0][0x2d0], -R159.reuse ;  /* 0x0000b400e8a67a23 */ /* 0x100fe2000001089f */
[----:B------:R-:W-:Y:S01]  /*182b0*/  MOV R233, R179 ;  /* 0x000000b300e97202 */ /* 0x000fe20000000f00 */
[--C-:B------:R-:W-:Y:S01]  /*182c0*/  FFMA.FTZ R165, R231, c[0x0][0x2d0], -R159.reuse ;  /* 0x0000b400e7a57a23 */ /* 0x100fe2000001089f */
[----:B------:R-:W-:Y:S01]  /*182d0*/  MOV R232, R178 ;  /* 0x000000b200e87202 */ /* 0x000fe20000000f00 */
[C---:B------:R-:W-:Y:S02]  /*182e0*/  HMMA.16816.F32 R28, R44.reuse, R48, R28 ;  /* 0x000000302c1c723c */ /* 0x040fe4000000181c */
[----:B------:R-:W-:Y:S02]  /*182f0*/  MUFU.EX2 R196, R165 ;  /* 0x000000a500c47308 */ /* 0x000fe40000000800 */
[----:B------:R-:W-:Y:S01]  /*18300*/  FMUL.FTZ R32, R2, R188 ;  /* 0x000000bc02207220 */ /* 0x000fe20000410000 */
[----:B------:R-:W-:Y:S01]  /*18310*/  MOV R188, R183 ;  /* 0x000000b700bc7202 */ /* 0x000fe20000000f00 */
[C---:B------:R-:W-:Y:S01]  /*18320*/  FMUL.FTZ R34, R0.reuse, R190 ;  /* 0x000000be00227220 */ /* 0x040fe20000410000 */
[----:B------:R-:W-:Y:S01]  /*18330*/  MOV R183, R153 ;  /* 0x0000009900b77202 */ /* 0x000fe20000000f00 */
[C---:B------:R-:W-:Y:S01]  /*18340*/  FMUL.FTZ R35, R0.reuse, R191 ;  /* 0x000000bf00237220 */ /* 0x040fe20000410000 */
[----:B------:R-:W-:Y:S02]  /*18350*/  MOV R189, R188 ;  /* 0x000000bc00bd7202 */ /* 0x000fe40000000f00 */
[----:B------:R-:W2:Y:S01]  /*18360*/  LDL.LU R188, [R1+0x88] ;  /* 0x0000880001bc7983 */ /* 0x000ea20000300800 */
[--C-:B------:R-:W-:Y:S01]  /*18370*/  FFMA.FTZ R164, R215, c[0x0][0x2d0], -R159.reuse ;  /* 0x0000b400d7a47a23 */ /* 0x100fe2000001089f */
[----:B------:R-:W-:Y:S01]  /*18380*/  MOV R231, R177 ;  /* 0x000000b100e77202 */ /* 0x000fe20000000f00 */
[C---:B------:R-:W-:Y:S01]  /*18390*/  FMUL.FTZ R142, R0.reuse, R142 ;  /* 0x0000008e008e7220 */ /* 0x040fe20000410000 */
[-C--:B------:R-:W-:Y:S03]  /*183a0*/  HMMA.16816.F32 R32, R44, R50.reuse, R32 ;  /* 0x000000322c20723c */ /* 0x080fe60000001820 */
[C---:B------:R-:W-:Y:S01]  /*183b0*/  FMUL.FTZ R143, R0.reuse, R143 ;  /* 0x0000008f008f7220 */ /* 0x040fe20000410000 */
[----:B------:R-:W-:Y:S01]  /*183c0*/  MOV R215, R176 ;  /* 0x000000b000d77202 */ /* 0x000fe20000000f00 */
[C---:B------:R-:W-:Y:S01]  /*183d0*/  FMUL.FTZ R146, R0.reuse, R146 ;  /* 0x0000009200927220 */ /* 0x040fe20000410000 */
[----:B------:R-:W-:Y:S01]  /*183e0*/  MOV R187, R182 ;  /* 0x000000b600bb7202 */ /* 0x000fe20000000f00 */
[C---:B------:R-:W-:Y:S01]  /*183f0*/  FMUL.FTZ R147, R0.reuse, R147 ;  /* 0x0000009300937220 */ /* 0x040fe20000410000 */
[C---:B------:R-:W-:Y:S01]  /*18400*/  HMMA.16816.F32 R36, R40.reuse, R50, R36 ;  /* 0x000000322824723c */ /* 0x040fe20000001824 */
[----:B------:R-:W1:Y:S03]  /*18410*/  LDSM.16.MT88.4 R48, [R220+0x2080] ;  /* 0x00208000dc30783b */ /* 0x000e660000004200 */
[C---:B------:R-:W-:Y:S01]  /*18420*/  FMUL.FTZ R62, R0.reuse, R62 ;  /* 0x0000003e003e7220 */ /* 0x040fe20000410000 */
[----:B------:R-:W-:Y:S01]  /*18430*/  MOV R182, R154 ;  /* 0x0000009a00b67202 */ /* 0x000fe20000000f00 */
[C---:B------:R-:W-:Y:S01]  /*18440*/  FMUL.FTZ R63, R0.reuse, R63 ;  /* 0x0000003f003f7220 */ /* 0x040fe20000410000 */
[----:B------:R-:W-:Y:S01]  /*18450*/  MOV R186, R181 ;  /* 0x000000b500ba7202 */ /* 0x000fe20000000f00 */
[C---:B------:R-:W-:Y:S01]  /*18460*/  FMUL.FTZ R66, R0.reuse, R66 ;  /* 0x0000004200427220 */ /* 0x040fe20000410000 */
[----:B------:R-:W-:Y:S03]  /*18470*/  MOV R181, R172 ;  /* 0x000000ac00b57202 */ /* 0x000fe60000000f00 */
[C---:B------:R-:W-:Y:S01]  /*18480*/  FMUL.FTZ R67, R0.reuse, R67 ;  /* 0x0000004300437220 */ /* 0x040fe20000410000 */
[----:B------:R-:W-:Y:S01]  /*18490*/  MOV R185, R180 ;  /* 0x000000b400b97202 */ /* 0x000fe20000000f00 */
[C---:B------:R-:W-:Y:S01]  /*184a0*/  FMUL.FTZ R78, R0.reuse, R78 ;  /* 0x0000004e004e7220 */ /* 0x040fe20000410000 */
[----:B------:R-:W-:Y:S01]  /*184b0*/  MOV R180, R173 ;  /* 0x000000ad00b47202 */ /* 0x000fe20000000f00 */
[C---:B------:R-:W-:Y:S02]  /*184c0*/  FMUL.FTZ R79, R0.reuse, R79 ;  /* 0x0000004f004f7220 */ /* 0x040fe40000410000 */
[C---:B------:R-:W-:Y:S01]  /*184d0*/  FMUL.FTZ R82, R0.reuse, R82 ;  /* 0x0000005200527220 */ /* 0x040fe20000410000 */
[----:B------:R-:W-:Y:S01]  /*184e0*/  MOV R236, R180 ;  /* 0x000000b400ec7202 */ /* 0x000fe20000000f00 */
        /* <DEDUP_REMOVED lines=9> */
[--C-:B------:R-:W-:Y:S02]  /*18580*/  FFMA.FTZ R4, R53, c[0x0][0x2d0], -R159.reuse ;  /* 0x0000b40035047a23 */ /* 0x100fe4000001089f */
[--C-:B------:R-:W-:Y:S01]  /*18590*/  FFMA.FTZ R53, R204, c[0x0][0x2d0], -R159.reuse ;  /* 0x0000b400cc357a23 */ /* 0x100fe2000001089f */
[-C--:B-1----:R-:W-:Y:S01]  /*185a0*/  HMMA.16816.F32 R136, R40, R48.reuse, R136 ;  /* 0x000000302888723c */ /* 0x082fe20000001888 */
[----:B------:R1:W-:Y:S02]  /*185b0*/  MUFU.EX2 R252, R4 ;  /* 0x0000000400fc7308 */ /* 0x0003e40000000800 */
[C---:B------:R-:W-:Y:S02]  /*185c0*/  FMUL.FTZ R124, R2.reuse, R124 ;  /* 0x0000007c027c7220 */ /* 0x040fe40000410000 */
[----:B------:R-:W-:Y:S02]  /*185d0*/  FMUL.FTZ R125, R2, R125 ;  /* 0x0000007d027d7220 */ /* 0x000fe40000410000 */
[C---:B------:R-:W-:Y:S01]  /*185e0*/  FMUL.FTZ R126, R0.reuse, R126 ;  /* 0x0000007e007e7220 */ /* 0x040fe20000410000 */
[C---:B------:R-:W-:Y:S03]  /*185f0*/  HMMA.16816.F32 R140, R44.reuse, R48, R140 ;  /* 0x000000302c8c723c */ /* 0x040fe6000000188c */
[----:B------:R-:W-:Y:S01]  /*18600*/  MUFU.EX2 R247, R53 ;  /* 0x0000003500f77308 */ /* 0x000fe20000000800 */
[----:B------:R-:W-:Y:S02]  /*18610*/  FMUL.FTZ R127, R0, R127 ;  /* 0x0000007f007f7220 */ /* 0x000fe40000410000 */
[C---:B------:R-:W-:Y:S02]  /*18620*/  FMUL.FTZ R128, R2.reuse, R128 ;  /* 0x0000008002807220 */ /* 0x040fe40000410000 */
[-C--:B------:R-:W-:Y:S04]  /*18630*/  HMMA.16816.F32 R144, R44, R50.reuse, R144 ;  /* 0x000000322c90723c */ /* 0x080fe80000001890 */
[----:B------:R-:W-:Y:S02]  /*18640*/  FMUL.FTZ R129, R2, R129 ;  /* 0x0000008102817220 */ /* 0x000fe40000410000 */
[----:B------:R-:W-:Y:S02]  /*18650*/  FMUL.FTZ R130, R0, R130 ;  /* 0x0000008200827220 */ /* 0x000fe40000410000 */
[C---:B------:R-:W-:Y:S01]  /*18660*/  HMMA.16816.F32 R148, R40.reuse, R50, R148 ;  /* 0x000000322894723c */ /* 0x040fe20000001894 */
[----:B------:R-:W3:Y:S03]  /*18670*/  LDSM.16.MT88.4 R48, [R219+0x2080] ;  /* 0x00208000db30783b */ /* 0x000ee60000004200 */
[--C-:B-1----:R-:W-:Y:S02]  /*18680*/  FFMA.FTZ R4, R194, c[0x0][0x2d0], -R159.reuse ;  /* 0x0000b400c2047a23 */ /* 0x102fe4000001089f */
[----:B------:R-:W-:Y:S01]  /*18690*/  MUFU.EX2 R194, R166 ;  /* 0x000000a600c27308 */ /* 0x000fe20000000800 */
[----:B------:R-:W-:Y:S02]  /*186a0*/  FMUL.FTZ R131, R0, R131 ;  /* 0x0000008300837220 */ /* 0x000fe40000410000 */
[--C-:B------:R-:W-:Y:S03]  /*186b0*/  FFMA.FTZ R171, R208, c[0x0][0x2d0], -R152.reuse ;  /* 0x0000b400d0ab7a23 */ /* 0x100fe60000010898 */
[--C-:B------:R-:W-:Y:S02]  /*186c0*/  FFMA.FTZ R172, R207, c[0x0][0x2d0], -R152.reuse ;  /* 0x0000b400cfac7a23 */ /* 0x100fe40000010898 */
[----:B------:R-:W-:Y:S02]  /*186d0*/  FFMA.FTZ R173, R206, c[0x0][0x2d0], -R152 ;  /* 0x0000b400cead7a23 */ /* 0x000fe40000010898 */
[----:B------:R1:W4:Y:S01]  /*186e0*/  MUFU.EX2 R251, R4 ;  /* 0x0000000400fb7308 */ /* 0x0003220000000800 */
[--C-:B------:R-:W-:Y:S02]  /*186f0*/  FFMA.FTZ R154, R213, c[0x0][0x2d0], -R158.reuse ;  /* 0x0000b400d59a7a23 */ /* 0x100fe4000001089e */
[----:B------:R-:W-:Y:S02]  /*18700*/  FFMA.FTZ R153, R212, c[0x0][0x2d0], -R158 ;  /* 0x0000b400d4997a23 */ /* 0x000fe4000001089e */
[--C-:B-1----:R-:W-:Y:S01]  /*18710*/  FFMA.FTZ R4, R202, c[0x0][0x2d0], -R52.reuse ;  /* 0x0000b400ca047a23 */ /* 0x102fe20000010834 */
[-C--:B---3--:R-:W-:Y:S04]  /*18720*/  HMMA.16816.F32 R56, R40, R48.reuse, R56 ;  /* 0x000000302838723c */ /* 0x088fe80000001838 */
[----:B------:R-:W-:Y:S04]  /*18730*/  MUFU.EX2 R202, R167 ;  /* 0x000000a700ca7308 */ /* 0x000fe80000000800 */
[C---:B------:R-:W-:Y:S06]  /*18740*/  HMMA.16816.F32 R60, R44.reuse, R48, R60 ;  /* 0x000000302c3c723c */ /* 0x040fec000000183c */
[----:B------:R1:W-:Y:S02]  /*18750*/  MUFU.EX2 R250, R4 ;  /* 0x0000000400fa7308 */ /* 0x0003e40000000800 */
[-C--:B------:R-:W-:Y:S08]  /*18760*/  HMMA.16816.F32 R64, R44, R50.reuse, R64 ;  /* 0x000000322c40723c */ /* 0x080ff00000001840 */
[C---:B------:R-:W-:Y:S01]  /*18770*/  HMMA.16816.F32 R68, R40.reuse, R50, R68 ;  /* 0x000000322844723c */ /* 0x040fe20000001844 */
[----:B------:R-:W3:Y:S03]  /*18780*/  LDSM.16.MT88.4 R48, [R217+0x3880] ;  /* 0x00388000d930783b */ /* 0x000ee60000004200 */
[----:B-1----:R-:W-:Y:S04]  /*18790*/  FFMA.FTZ R4, R205, c[0x0][0x2d0], -R52 ;  /* 0x0000b400cd047a23 */ /* 0x002fe80000010834 */
[----:B------:R1:W5:Y:S04]  /*187a0*/  MUFU.EX2 R249, R4 ;  /* 0x0000000400f97308 */ /* 0x0003680000000800 */
[--C-:B-1----:R-:W-:Y:S01]  /*187b0*/  FFMA.FTZ R4, R203, c[0x0][0x2d0], -R159.reuse ;  /* 0x0000b400cb047a23 */ /* 0x102fe2000001089f */
[-C--:B---3--:R-:W-:Y:S05]  /*187c0*/  HMMA.16816.F32 R72, R40, R48.reuse, R72 ;  /* 0x000000302848723c */ /* 0x088fea0000001848 */
[----:B------:R1:W3:Y:S01]  /*187d0*/  MUFU.EX2 R248, R4 ;  /* 0x0000000400f87308 */ /* 0x0002e20000000800 */
[----:B------:R-:W-:Y:S01]  /*187e0*/  FFMA.FTZ R159, R214, c[0x0][0x2d0], -R159 ;  /* 0x0000b400d69f7a23 */ /* 0x000fe2000001089f */
[----:B------:R-:W-:Y:S01]  /*187f0*/  MOV R214, R175 ;  /* 0x000000af00d67202 */ /* 0x000fe20000000f00 */
[C---:B------:R-:W-:Y:S08]  /*18800*/  HMMA.16816.F32 R76, R44.reuse, R48, R76 ;  /* 0x000000302c4c723c */ /* 0x040ff0000000184c */
[-C--:B------:R-:W-:Y:S08]  /*18810*/  HMMA.16816.F32 R80, R44, R50.reuse, R80 ;  /* 0x000000322c50723c */ /* 0x080ff00000001850 */
[C---:B------:R-:W-:Y:S01]  /*18820*/  HMMA.16816.F32 R84, R40.reuse, R50, R84 ;  /* 0x000000322854723c */ /* 0x040fe20000001854 */
[----:B------:R-:W3:Y:S03]  /*18830*/  LDSM.16.MT88.4 R48, [R218+0x3880] ;  /* 0x00388000da30783b */ /* 0x000ee60000004200 */
[--C-:B-1----:R-:W-:Y:S02]  /*18840*/  FFMA.FTZ R4, R200, c[0x0][0x2d0], -R158.reuse ;  /* 0x0000b400c8047a23 */ /* 0x102fe4000001089e */
[----:B------:R-:W-:Y:S10]  /*18850*/  MUFU.EX2 R200, R168 ;  /* 0x000000a800c87308 */ /* 0x000ff40000000800 */
[----:B------:R1:W-:Y:S02]  /*18860*/  MUFU.EX2 R243, R4 ;  /* 0x0000000400f37308 */ /* 0x0003e40000000800 */
[--C-:B-1----:R-:W-:Y:S01]  /*18870*/  FFMA.FTZ R4, R199, c[0x0][0x2d0], -R158.reuse ;  /* 0x0000b400c7047a23 */ /* 0x102fe2000001089e */
[-C--:B---3--:R-:W-:Y:S07]  /*18880*/  HMMA.16816.F32 R88, R40, R48.reuse, R88 ;  /* 0x000000302858723c */ /* 0x088fee0000001858 */
[----:B------:R1:W-:Y:S01]  /*18890*/  MUFU.EX2 R199, R164 ;  /* 0x000000a400c77308 */ /* 0x0003e20000000800 */
[C---:B------:R-:W-:Y:S09]  /*188a0*/  HMMA.16816.F32 R92, R44.reuse, R48, R92 ;  /* 0x000000302c5c723c */ /* 0x040ff2000000185c */
[----:B------:R3:W-:Y:S01]  /*188b0*/  MUFU.EX2 R244, R4 ;  /* 0x0000000400f47308 */ /* 0x0007e20000000800 */
[-C--:B------:R-:W-:Y:S08]  /*188c0*/  HMMA.16816.F32 R96, R44, R50.reuse, R96 ;  /* 0x000000322c60723c */ /* 0x080ff00000001860 */
[C---:B------:R-:W-:Y:S01]  /*188d0*/  HMMA.16816.F32 R100, R40.reuse, R50, R100 ;  /* 0x000000322864723c */ /* 0x040fe20000001864 */
[----:B------:R-:W4:Y:S08]  /*188e0*/  LDSM.16.MT88.4 R48, [R220+0x3880] ;  /* 0x00388000dc30783b */ /* 0x000f300000004200 */
[----:B-1----:R-:W-:Y:S03]  /*188f0*/  LDSM.16.MT88.4 R164, [R217+0x3080] ;  /* 0x00308000d9a4783b */ /* 0x002fe60000004200 */
[--C-:B---3--:R-:W-:Y:S04]  /*18900*/  FFMA.FTZ R4, R198, c[0x0][0x2d0], -R158.reuse ;  /* 0x0000b400c6047a23 */ /* 0x108fe8000001089e */
[----:B------:R1:W-:Y:S01]  /*18910*/  MUFU.EX2 R245, R4 ;  /* 0x0000000400f57308 */ /* 0x0003e20000000800 */
[----:B--2---:R-:W-:Y:S02]  /*18920*/  FFMA.FTZ R2, R2, R188, R189 ;  /* 0x000000bc02027223 */ /* 0x004fe400000100bd */
[----:B-1----:R-:W-:Y:S01]  /*18930*/  FFMA.FTZ R4, R197, c[0x0][0x2d0], -R158 ;  /* 0x0000b400c5047a23 */ /* 0x002fe2000001089e */
[-C--:B----4-:R-:W-:Y:S06]  /*18940*/  HMMA.16816.F32 R104, R40, R48.reuse, R104 ;  /* 0x000000302868723c */ /* 0x090fec0000001868 */
[----:B------:R-:W-:Y:S02]  /*18950*/  MUFU.EX2 R197, R169 ;  /* 0x000000a900c57308 */ /* 0x000fe40000000800 */
[C---:B------:R-:W-:Y:S08]  /*18960*/  HMMA.16816.F32 R108, R44.reuse, R48, R108 ;  /* 0x000000302c6c723c */ /* 0x040ff0000000186c */
[----:B------:R1:W2:Y:S01]  /*18970*/  MUFU.EX2 R246, R4 ;  /* 0x0000000400f67308 */ /* 0x0002a20000000800 */
[-C--:B------:R-:W-:Y:S08]  /*18980*/  HMMA.16816.F32 R112, R44, R50.reuse, R112 ;  /* 0x000000322c70723c */ /* 0x080ff00000001870 */
[C---:B------:R-:W-:Y:S01]  /*18990*/  HMMA.16816.F32 R116, R40.reuse, R50, R116 ;  /* 0x000000322874723c */ /* 0x040fe20000001874 */
[----:B------:R-:W3:Y:S03]  /*189a0*/  LDSM.16.MT88.4 R48, [R219+0x3880] ;  /* 0x00388000db30783b */ /* 0x000ee60000004200 */
[--C-:B-1----:R-:W-:Y:S04]  /*189b0*/  FFMA.FTZ R4, R54, c[0x0][0x2d0], -R152.reuse ;  /* 0x0000b40036047a23 */ /* 0x102fe80000010898 */
[----:B------:R1:W-:Y:S04]  /*189c0*/  MUFU.EX2 R241, R4 ;  /* 0x0000000400f17308 */ /* 0x0003e80000000800 */
[--C-:B-1----:R-:W-:Y:S01]  /*189d0*/  FFMA.FTZ R4, R55, c[0x0][0x2d0], -R152.reuse ;  /* 0x0000b40037047a23 */ /* 0x102fe20000010898 */
[-C--:B---3--:R-:W-:Y:S01]  /*189e0*/  HMMA.16816.F32 R120, R40, R48.reuse, R120 ;  /* 0x000000302878723c */ /* 0x088fe20000001878 */
[----:B------:R-:W-:Y:S04]  /*189f0*/  LDSM.16.MT88.4 R52, [R218+0x2880] ;  /* 0x00288000da34783b */ /* 0x000fe80000004200 */
[----:B------:R1:W-:Y:S03]  /*18a00*/  MUFU.EX2 R205, R4 ;  /* 0x0000000400cd7308 */ /* 0x0003e60000000800 */
[C---:B------:R-:W-:Y:S01]  /*18a10*/  HMMA.16816.F32 R124, R44.reuse, R48, R124 ;  /* 0x000000302c7c723c */ /* 0x040fe2000000187c */
[----:B------:R-:W3:Y:S04]  /*18a20*/  LDL.LU R49, [R1+0x74] ;  /* 0x0000740001317983 */ /* 0x000ee80000300800 */
[----:B------:R-:W4:Y:S03]  /*18a30*/  LDL.LU R48, [R1+0x78] ;  /* 0x0000780001307983 */ /* 0x000f260000300800 */
[-C--:B------:R-:W-:Y:S01]  /*18a40*/  HMMA.16816.F32 R128, R44, R50.reuse, R128 ;  /* 0x000000322c80723c */ /* 0x080fe20000001880 */
[----:B------:R-:W2:Y:S07]  /*18a50*/  LDSM.16.MT88.4 R44, [R217+0x2880] ;  /* 0x00288000d92c783b */ /* 0x000eae0000004200 */
[----:B------:R-:W-:Y:S04]  /*18a60*/  HMMA.16816.F32 R132, R40, R50, R132 ;  /* 0x000000322884723c */ /* 0x000fe80000001884 */
[--C-:B-1----:R-:W-:Y:S03]  /*18a70*/  FFMA.FTZ R4, R192, c[0x0][0x2d0], -R152.reuse ;  /* 0x0000b400c0047a23 */ /* 0x102fe60000010898 */
[----:B------:R-:W-:Y:S01]  /*18a80*/  F2FP.PACK_AB R40, R235, R234 ;  /* 0x000000eaeb28723e */ /* 0x000fe200000000ff */
[----:B------:R1:W-:Y:S01]  /*18a90*/  MUFU.EX2 R204, R4 ;  /* 0x0000000400cc7308 */ /* 0x0003e20000000800 */
[----:B------:R-:W-:Y:S03]  /*18aa0*/  F2FP.PACK_AB R41, R251, R252 ;  /* 0x000000fcfb29723e */ /* 0x000fe600000000ff */
[----:B-----5:R-:W-:Y:S02]  /*18ab0*/  F2FP.PACK_AB R42, R249, R250 ;  /* 0x000000faf92a723e */ /* 0x020fe400000000ff */
[----:B------:R-:W-:Y:S02]  /*18ac0*/  F2FP.PACK_AB R43, R248, R247 ;  /* 0x000000f7f82b723e */ /* 0x000fe400000000ff */
[----:B--2---:R-:W-:Y:S01]  /*18ad0*/  F2FP.PACK_AB R50, R246, R245 ;  /* 0x000000f5f632723e */ /* 0x004fe200000000ff */
[--C-:B-1----:R-:W-:Y:S04]  /*18ae0*/  FFMA.FTZ R4, R201, c[0x0][0x2d0], -R152.reuse ;  /* 0x0000b400c9047a23 */ /* 0x102fe80000010898 */
[-C--:B------:R-:W-:Y:S01]  /*18af0*/  HMMA.16816.F32 R8, R40, R44.reuse, R8 ;  /* 0x0000002c2808723c */ /* 0x080fe20000001808 */
[----:B------:R-:W-:Y:S02]  /*18b00*/  MUFU.EX2 R201, R159 ;  /* 0x0000009f00c97308 */ /* 0x000fe40000000800 */
[----:B------:R-:W-:Y:S08]  /*18b10*/  FFMA.FTZ R152, R209, c[0x0][0x2d0], -R152 ;  /* 0x0000b400d1987a23 */ /* 0x000ff00000010898 */
[----:B------:R-:W1:Y:S10]  /*18b20*/  MUFU.EX2 R203, R4 ;  /* 0x0000000400cb7308 */ /* 0x000e740000000800 */
[----:B------:R-:W-:Y:S10]  /*18b30*/  MUFU.EX2 R152, R152 ;  /* 0x0000009800987308 */ /* 0x000ff40000000800 */
[----:B------:R-:W-:Y:S01]  /*18b40*/  MUFU.EX2 R159, R154 ;  /* 0x0000009a009f7308 */ /* 0x000fe20000000800 */
[----:B-1----:R-:W-:Y:S01]  /*18b50*/  F2FP.PACK_AB R51, R203, R204 ;  /* 0x000000cccb33723e */ /* 0x002fe200000000ff */
[--C-:B------:R-:W-:Y:S02]  /*18b60*/  FFMA.FTZ R4, R211, c[0x0][0x2d0], -R158.reuse ;  /* 0x0000b400d3047a23 */ /* 0x100fe4000001089e */
[----:B------:R-:W-:Y:S06]  /*18b70*/  FFMA.FTZ R158, R210, c[0x0][0x2d0], -R158 ;  /* 0x0000b400d29e7a23 */ /* 0x000fec000001089e */
[----:B------:R-:W-:Y:S10]  /*18b80*/  MUFU.EX2 R154, R172 ;  /* 0x000000ac009a7308 */ /* 0x000ff40000000800 */
[----:B------:R-:W-:Y:S10]  /*18b90*/  MUFU.EX2 R192, R158 ;  /* 0x0000009e00c07308 */ /* 0x000ff40000000800 */
[----:B------:R-:W-:Y:S10]  /*18ba0*/  MUFU.EX2 R158, R171 ;  /* 0x000000ab009e7308 */ /* 0x000ff40000000800 */
[----:B------:R-:W-:Y:S01]  /*18bb0*/  MUFU.EX2 R198, R4 ;  /* 0x0000000400c67308 */ /* 0x000fe20000000800 */
[----:B---3--:R-:W-:Y:S01]  /*18bc0*/  FFMA.FTZ R174, R6, R49, R242 ;  /* 0x0000003106ae7223 */ /* 0x008fe200000100f2 */
[----:B------:R-:W-:Y:S01]  /*18bd0*/  F2FP.PACK_AB R49, R205, R241 ;  /* 0x000000f1cd31723e */ /* 0x000fe200000000ff */
[----:B----4-:R-:W-:Y:S01]  /*18be0*/  FFMA.FTZ R6, R3, R48, R193 ;  /* 0x0000003003067223 */ /* 0x010fe200000100c1 */
[----:B------:R-:W-:Y:S01]  /*18bf0*/  F2FP.PACK_AB R48, R244, R243 ;  /* 0x000000f3f430723e */ /* 0x000fe200000000ff */
[----:B------:R-:W2:Y:S05]  /*18c00*/  LDL.LU R3, [R1+0x84] ;  /* 0x0000840001037983 */ /* 0x000eaa0000300800 */
[----:B------:R-:W1:Y:S01]  /*18c10*/  MUFU.EX2 R193, R153 ;  /* 0x0000009900c17308 */ /* 0x000e620000000800 */
[C---:B------:R-:W-:Y:S09]  /*18c20*/  HMMA.16816.F32 R12, R48.reuse, R44, R12 ;  /* 0x0000002c300c723c */ /* 0x040ff2000000180c */
[----:B------:R-:W3:Y:S01]  /*18c30*/  MUFU.EX2 R153, R173 ;  /* 0x000000ad00997308 */ /* 0x000ee20000000800 */
[-C--:B------:R-:W-:Y:S08]  /*18c40*/  HMMA.16816.F32 R16, R48, R46.reuse, R16 ;  /* 0x0000002e3010723c */ /* 0x080ff00000001810 */
[C---:B------:R-:W-:Y:S01]  /*18c50*/  HMMA.16816.F32 R20, R40.reuse, R46, R20 ;  /* 0x0000002e2814723c */ /* 0x040fe20000001814 */
[----:B------:R-:W4:Y:S07]  /*18c60*/  LDSM.16.MT88.4 R44, [R219+0x2880] ;  /* 0x00288000db2c783b */ /* 0x000f2e0000004200 */
[-C--:B------:R-:W-:Y:S08]  /*18c70*/  HMMA.16816.F32 R24, R40, R52.reuse, R24 ;  /* 0x000000342818723c */ /* 0x080ff00000001818 */
[C---:B------:R-:W-:Y:S08]  /*18c80*/  HMMA.16816.F32 R28, R48.reuse, R52, R28 ;  /* 0x00000034301c723c */ /* 0x040ff0000000181c */
[-C--:B------:R-:W-:Y:S08]  /*18c90*/  HMMA.16816.F32 R32, R48, R54.reuse, R32 ;  /* 0x000000363020723c */ /* 0x080ff00000001820 */
[C---:B------:R-:W-:Y:S01]  /*18ca0*/  HMMA.16816.F32 R36, R40.reuse, R54, R36 ;  /* 0x000000362824723c */ /* 0x040fe20000001824 */
[----:B------:R-:W5:Y:S07]  /*18cb0*/  LDSM.16.MT88.4 R52, [R217+0x4080] ;  /* 0x00408000d934783b */ /* 0x000f6e0000004200 */
[-C--:B------:R-:W-:Y:S08]  /*18cc0*/  HMMA.16816.F32 R136, R40, R160.reuse, R136 ;  /* 0x000000a02888723c */ /* 0x080ff00000001888 */
        /* <DEDUP_REMOVED lines=9> */
[-C--:B-----5:R-:W-:Y:S08]  /*18d60*/  HMMA.16816.F32 R72, R40, R52.reuse, R72 ;  /* 0x000000342848723c */ /* 0x0a0ff00000001848 */
[C---:B------:R-:W-:Y:S08]  /*18d70*/  HMMA.16816.F32 R76, R48.reuse, R52, R76 ;  /* 0x00000034304c723c */ /* 0x040ff0000000184c */
[-C--:B------:R-:W-:Y:S08]  /*18d80*/  HMMA.16816.F32 R80, R48, R54.reuse, R80 ;  /* 0x000000363050723c */ /* 0x080ff00000001850 */
[C---:B------:R-:W-:Y:S01]  /*18d90*/  HMMA.16816.F32 R84, R40.reuse, R54, R84 ;  /* 0x000000362854723c */ /* 0x040fe20000001854 */
[----:B------:R-:W5:Y:S07]  /*18da0*/  LDSM.16.MT88.4 R52, [R219+0x4080] ;  /* 0x00408000db34783b */ /* 0x000f6e0000004200 */
[-C--:B-1----:R-:W-:Y:S08]  /*18db0*/  HMMA.16816.F32 R88, R40, R160.reuse, R88 ;  /* 0x000000a02858723c */ /* 0x082ff00000001858 */
[C---:B------:R-:W-:Y:S08]  /*18dc0*/  HMMA.16816.F32 R92, R48.reuse, R160, R92 ;  /* 0x000000a0305c723c */ /* 0x040ff0000000185c */
[-C--:B------:R-:W-:Y:S08]  /*18dd0*/  HMMA.16816.F32 R96, R48, R162.reuse, R96 ;  /* 0x000000a23060723c */ /* 0x080ff00000001860 */
[C---:B------:R-:W-:Y:S01]  /*18de0*/  HMMA.16816.F32 R100, R40.reuse, R162, R100 ;  /* 0x000000a22864723c */ /* 0x040fe20000001864 */
[----:B------:R-:W1:Y:S07]  /*18df0*/  LDSM.16.MT88.4 R160, [R218+0x3080] ;  /* 0x00308000daa0783b */ /* 0x000e6e0000004200 */
[-C--:B----4-:R-:W-:Y:S08]  /*18e00*/  HMMA.16816.F32 R104, R40, R44.reuse, R104 ;  /* 0x0000002c2868723c */ /* 0x090ff00000001868 */
[C---:B------:R-:W-:Y:S07]  /*18e10*/  HMMA.16816.F32 R108, R48.reuse, R44, R108 ;  /* 0x0000002c306c723c */ /* 0x040fee000000186c */
[----:B------:R-:W-:Y:S01]  /*18e20*/  F2FP.PACK_AB R44, R193, R159 ;  /* 0x0000009fc12c723e */ /* 0x000fe200000000ff */
[-C--:B------:R-:W-:Y:S04]  /*18e30*/  HMMA.16816.F32 R112, R48, R46.reuse, R112 ;  /* 0x0000002e3070723c */ /* 0x080fe80000001870 */
[----:B------:R-:W-:Y:S04]  /*18e40*/  F2FP.PACK_AB R45, R154, R158 ;  /* 0x0000009e9a2d723e */ /* 0x000fe800000000ff */
[C---:B------:R-:W-:Y:S07]  /*18e50*/  HMMA.16816.F32 R116, R40.reuse, R46, R116 ;  /* 0x0000002e2874723c */ /* 0x040fee0000001874 */
[----:B------:R-:W-:Y:S01]  /*18e60*/  F2FP.PACK_AB R46, R192, R198 ;  /* 0x000000c6c02e723e */ /* 0x000fe200000000ff */
[-C--:B-----5:R-:W-:Y:S04]  /*18e70*/  HMMA.16816.F32 R120, R40, R52.reuse, R120 ;  /* 0x000000342878723c */ /* 0x0a0fe80000001878 */
[----:B---3--:R-:W-:Y:S04]  /*18e80*/  F2FP.PACK_AB R47, R152, R153 ;  /* 0x00000099982f723e */ /* 0x008fe800000000ff */
[C---:B------:R-:W-:Y:S08]  /*18e90*/  HMMA.16816.F32 R124, R48.reuse, R52, R124 ;  /* 0x00000034307c723c */ /* 0x040ff0000000187c */
[-C--:B------:R-:W-:Y:S01]  /*18ea0*/  HMMA.16816.F32 R128, R48, R54.reuse, R128 ;  /* 0x000000363080723c */ /* 0x080fe20000001880 */
[----:B------:R-:W3:Y:S07]  /*18eb0*/  LDSM.16.MT88.4 R48, [R220+0x3080] ;  /* 0x00308000dc30783b */ /* 0x000eee0000004200 */
[----:B------:R-:W-:Y:S07]  /*18ec0*/  HMMA.16816.F32 R132, R40, R54, R132 ;  /* 0x000000362884723c */ /* 0x000fee0000001884 */
[----:B------:R-:W-:Y:S02]  /*18ed0*/  F2FP.PACK_AB R40, R197, R195 ;  /* 0x000000c3c528723e */ /* 0x000fe400000000ff */
[----:B------:R-:W-:Y:S03]  /*18ee0*/  F2FP.PACK_AB R41, R196, R194 ;  /* 0x000000c2c429723e */ /* 0x000fe600000000ff */
[----:B------:R-:W-:Y:S02]  /*18ef0*/  F2FP.PACK_AB R42, R202, R200 ;  /* 0x000000c8ca2a723e */ /* 0x000fe400000000ff */
[----:B------:R-:W-:Y:S01]  /*18f00*/  F2FP.PACK_AB R43, R201, R199 ;  /* 0x000000c7c92b723e */ /* 0x000fe200000000ff */
[----:B--2---:R-:W-:Y:S02]  /*18f10*/  FFMA.FTZ R4, R0, R3, R187 ;  /* 0x0000000300047223 */ /* 0x004fe400000100bb */
[----:B------:R-:W-:Y:S04]  /*18f20*/  FADD.FTZ R3, R186, R174 ;  /* 0x000000aeba037221 */ /* 0x000fe80000010000 */
[-C--:B------:R-:W-:Y:S01]  /*18f30*/  HMMA.16816.F32 R172, R40, R164.reuse, R8 ;  /* 0x000000a428ac723c */ /* 0x080fe20000001808 */
[----:B------:R-:W2:Y:S02]  /*18f40*/  LDSM.16.MT88.4 R8, [R219+0x3080] ;  /* 0x00308000db08783b */ /* 0x000ea40000004200 */
[----:B------:R-:W-:Y:S02]  /*18f50*/  FADD.FTZ R52, R183, R4 ;  /* 0x00000004b7347221 */ /* 0x000fe40000010000 */
[----:B------:R-:W-:Y:S02]  /*18f60*/  FADD.FTZ R0, R185, R6 ;  /* 0x00000006b9007221 */ /* 0x000fe40000010000 */
[----:B------:R-:W-:Y:S01]  /*18f70*/  FADD.FTZ R6, R184, R2 ;  /* 0x00000002b8067221 */ /* 0x000fe20000010000 */
[C---:B------:R-:W-:Y:S01]  /*18f80*/  HMMA.16816.F32 R176, R44.reuse, R164, R12 ;  /* 0x000000a42cb0723c */ /* 0x040fe2000000180c */
[----:B------:R-:W4:Y:S03]  /*18f90*/  LDSM.16.MT88.4 R12, [R217+0x4880] ;  /* 0x00488000d90c783b */ /* 0x000f260000004200 */
[----:B------:R-:W-:Y:S02]  /*18fa0*/  FADD.FTZ R2, R182, R3 ;  /* 0x00000003b6027221 */ /* 0x000fe40000010000 */
[----:B------:R-:W-:Y:S02]  /*18fb0*/  FADD.FTZ R0, R181, R0 ;  /* 0x00000000b5007221 */ /* 0x000fe40000010000 */
[-C--:B------:R-:W-:Y:S01]  /*18fc0*/  HMMA.16816.F32 R180, R44, R166.reuse, R16 ;  /* 0x000000a62cb4723c */ /* 0x080fe20000001810 */
[----:B------:R-:W5:Y:S03]  /*18fd0*/  LDSM.16.MT88.4 R16, [R218+0x4880] ;  /* 0x00488000da10783b */ /* 0x000f660000004200 */
[----:B------:R-:W-:Y:S02]  /*18fe0*/  FADD.FTZ R2, R231, R2 ;  /* 0x00000002e7027221 */ /* 0x000fe40000010000 */
[----:B------:R-:W-:Y:S02]  /*18ff0*/  FADD.FTZ R4, R214, R6 ;  /* 0x00000006d6047221 */ /* 0x000fe40000010000 */
[C---:B------:R-:W-:Y:S01]  /*19000*/  HMMA.16816.F32 R164, R40.reuse, R166, R20 ;  /* 0x000000a628a4723c */ /* 0x040fe20000001814 */
[----:B------:R-:W2:Y:S03]  /*19010*/  LDSM.16.MT88.4 R20, [R220+0x4880] ;  /* 0x00488000dc14783b */ /* 0x000ea60000004200 */
[----:B------:R-:W-:Y:S02]  /*19020*/  FADD.FTZ R6, R234, R2 ;  /* 0x00000002ea067221 */ /* 0x000fe40000010000 */
[----:B------:R-:W-:Y:S02]  /*19030*/  FADD.FTZ R0, R232, R0 ;  /* 0x00000000e8007221 */ /* 0x000fe40000010000 */
[-C--:B-1----:R-:W-:Y:S01]  /*19040*/  HMMA.16816.F32 R168, R40, R160.reuse, R24 ;  /* 0x000000a028a8723c */ /* 0x082fe20000001818 */
[----:B------:R-:W1:Y:S03]  /*19050*/  LDSM.16.MT88.4 R24, [R219+0x4880] ;  /* 0x00488000db18783b */ /* 0x000e660000004200 */
[----:B------:R-:W-:Y:S04]  /*19060*/  FADD.FTZ R3, R215, R52 ;  /* 0x00000034d7037221 */ /* 0x000fe80000010000 */
[C---:B------:R-:W-:Y:S08]  /*19070*/  HMMA.16816.F32 R184, R44.reuse, R160, R28 ;  /* 0x000000a02cb8723c */ /* 0x040ff0000000181c */
[-C--:B------:R-:W-:Y:S08]  /*19080*/  HMMA.16816.F32 R188, R44, R162.reuse, R32 ;  /* 0x000000a22cbc723c */ /* 0x080ff00000001820 */
[C---:B------:R-:W-:Y:S08]  /*19090*/  HMMA.16816.F32 R160, R40.reuse, R162, R36 ;  /* 0x000000a228a0723c */ /* 0x040ff00000001824 */
[-C--:B---3--:R-:W-:Y:S08]  /*190a0*/  HMMA.16816.F32 R136, R40, R48.reuse, R136 ;  /* 0x000000302888723c */ /* 0x088ff00000001888 */
[C---:B------:R-:W-:Y:S08]  /*190b0*/  HMMA.16816.F32 R140, R44.reuse, R48, R140 ;  /* 0x000000302c8c723c */ /* 0x040ff0000000188c */
[-C--:B------:R-:W-:Y:S08]  /*190c0*/  HMMA.16816.F32 R144, R44, R50.reuse, R144 ;  /* 0x000000322c90723c */ /* 0x080ff00000001890 */
[C---:B------:R-:W-:Y:S08]  /*190d0*/  HMMA.16816.F32 R148, R40.reuse, R50, R148 ;  /* 0x000000322894723c */ /* 0x040ff00000001894 */
[-C--:B--2---:R-:W-:Y:S08]  /*190e0*/  HMMA.16816.F32 R56, R40, R8.reuse, R56 ;  /* 0x000000082838723c */ /* 0x084ff00000001838 */
[C---:B------:R-:W-:Y:S07]  /*190f0*/  HMMA.16816.F32 R60, R44.reuse, R8, R60 ;  /* 0x000000082c3c723c */ /* 0x040fee000000183c */
[----:B------:R-:W-:Y:S01]  /*19100*/  FADD.FTZ R9, R233, R4 ;  /* 0x00000004e9097221 */ /* 0x000fe20000010000 */
[-C--:B------:R-:W-:Y:S04]  /*19110*/  HMMA.16816.F32 R64, R44, R10.reuse, R64 ;  /* 0x0000000a2c40723c */ /* 0x080fe80000001840 */
[----:B------:R-:W-:Y:S02]  /*19120*/  FADD.FTZ R4, R252, R0 ;  /* 0x00000000fc047221 */ /* 0x000fe40000010000 */
[----:B------:R-:W-:Y:S02]  /*19130*/  FADD.FTZ R0, R235, R6 ;  /* 0x00000006eb007221 */ /* 0x000fe40000010000 */
[C---:B------:R-:W-:Y:S01]  /*19140*/  HMMA.16816.F32 R68, R40.reuse, R10, R68 ;  /* 0x0000000a2844723c */ /* 0x040fe20000001844 */
[----:B------:R-:W2:Y:S03]  /*19150*/  LDL R10, [R1+0x98] ;  /* 0x00009800010a7983 */ /* 0x000ea60000100800 */
        /* <DEDUP_REMOVED lines=42> */
[----:B---3--:R-:W-:Y:S02]  /*19400*/  FADD.FTZ R3, R192, R4 ;  /* 0x00000004c0037221 */ /* 0x008fe40000010000 */
[C---:B------:R-:W-:Y:S01]  /*19410*/  HMMA.16816.F32 R124, R44.reuse, R24, R124 ;  /* 0x000000182c7c723c */ /* 0x040fe2000000187c */
[----:B------:R1:W-:Y:S03]  /*19420*/  STL [R1+0x78], R6 ;  /* 0x0000780601007387 */ /* 0x0003e60000100800 */
[----:B------:R-:W-:Y:S01]  /*19430*/  FADD.FTZ R2, R153, R0 ;  /* 0x0000000099027221 */ /* 0x000fe20000010000 */
[----:B------:R3:W-:Y:S01]  /*19440*/  STL [R1+0x88], R3 ;  /* 0x0000880301007387 */ /* 0x0007e20000100800 */
[----:B------:R-:W-:Y:S02]  /*19450*/  IADD3 R0, R230, -0x1, RZ ;  /* 0xffffffffe6007810 */ /* 0x000fe40007ffe0ff */
[-C--:B------:R-:W-:Y:S04]  /*19460*/  HMMA.16816.F32 R128, R44, R26.reuse, R128 ;  /* 0x0000001a2c80723c */ /* 0x080fe80000001880 */
[----:B------:R-:W-:Y:S01]  /*19470*/  MOV R153, R157 ;  /* 0x0000009d00997202 */ /* 0x000fe20000000f00 */
[----:B------:R-:W-:Y:S01]  /*19480*/  FADD.FTZ R2, R152, R2 ;  /* 0x0000000298027221 */ /* 0x000fe20000010000 */
[----:B------:R-:W-:Y:S02]  /*19490*/  MOV R152, R156 ;  /* 0x0000009c00987202 */ /* 0x000fe40000000f00 */
[----:B------:R-:W-:Y:S02]  /*194a0*/  HMMA.16816.F32 R132, R40, R26, R132 ;  /* 0x0000001a2884723c */ /* 0x000fe40000001884 */
[----:B------:R3:W-:Y:S02]  /*194b0*/  STL [R1+0x84], R2 ;  /* 0x0000840201007387 */ /* 0x0007e40000100800 */
[----:B-1----:R-:W-:Y:S02]  /*194c0*/  MOV R6, R155 ;  /* 0x0000009b00067202 */ /* 0x002fe40000000f00 */
[----:B--2---:R-:W-:Y:S02]  /*194d0*/  ISETP.GT.AND P0, PT, R230, R10, PT ;  /* 0x0000000ae600720c */ /* 0x004fe40003f04270 */
[----:B------:R-:W-:Y:S11]  /*194e0*/  MOV R230, R0 ;  /* 0x0000000000e67202 */ /* 0x000ff60000000f00 */
[----:B---3--:R-:W-:-:S05]  /*194f0*/  @P0 BRA `(.L_x_1376) ;  /* 0xffffb65000000947 */ /* 0x008fca000383ffff */
.L_x_1348:
[----:B------:R-:W-:Y:S05]  /*19500*/  BRA.DIV ~URZ, `(.L_x_1377) ;  /* 0x00006f427f007947 */ /* 0x000fea000b800000 */
[----:B------:R-:W2:Y:S04]  /*19510*/  LDL R0, [R1+0x74] ;  /* 0x0000740001007983 */ /* 0x000ea80000100800 */
[----:B--2---:R2:W3:Y:S02]  /*19520*/  SHFL.BFLY PT, R6, R0, 0x2, 0x1f ;  /* 0x0c401f0000067f89 */ /* 0x0044e400000e0000 */
.L_x_1470:
[----:B--2---:R-:W2:Y:S02]  /*19530*/  LDL.LU R0, [R1+0x74] ;  /* 0x0000740001007983 */ /* 0x004ea40000300800 */
[----:B--23--:R-:W-:Y:S01]  /*19540*/  FADD.FTZ R6, R6, R0 ;  /* 0x0000000006067221 */ /* 0x00cfe20000010000 */
[----:B------:R-:W-:Y:S05]  /*19550*/  BRA.DIV ~URZ, `(.L_x_1378) ;  /* 0x00006f527f007947 */ /* 0x000fea000b800000 */
[----:B------:R-:W2:Y:S04]  /*19560*/  LDL.LU R2, [R1+0x78] ;  /* 0x0000780001027983 */ /* 0x000ea80000300800 */
[----:B------:R-:W3:Y:S04]  /*19570*/  LDL.LU R0, [R1+0x88] ;  /* 0x0000880001007983 */ /* 0x000ee80000300800 */
[----:B------:R-:W4:Y:S04]  /*19580*/  LDL.LU R4, [R1+0x84] ;  /* 0x0000840001047983 */ /* 0x000f280000300800 */
[----:B--2---:R-:W2:Y:S04]  /*19590*/  SHFL.BFLY PT, R5, R2, 0x2, 0x1f ;  /* 0x0c401f0002057f89 */ /* 0x004ea800000e0000 */
[----:B---3--:R-:W3:Y:S04]  /*195a0*/  SHFL.BFLY PT, R8, R0, 0x2, 0x1f ;  /* 0x0c401f0000087f89 */ /* 0x008ee800000e0000 */
[----:B----4-:R-:W4:Y:S01]  /*195b0*/  SHFL.BFLY PT, R10, R4, 0x2, 0x1f ;  /* 0x0c401f00040a7f89 */ /* 0x010f2200000e0000 */
[----:B--2---:R-:W-:-:S02]  /*195c0*/  FADD.FTZ R5, R5, R2 ;  /* 0x0000000205057221 */ /* 0x004fc40000010000 */
[----:B---3--:R-:W-:-:S03]  /*195d0*/  FADD.FTZ R8, R8, R0 ;  /* 0x0000000008087221 */ /* 0x008fc60000010000 */
[----:B------:R-:W2:Y:S01]  /*195e0*/  SHFL.BFLY PT, R2, R5, 0x1, 0x1f ;  /* 0x0c201f0005027f89 */ /* 0x000ea200000e0000 */
[----:B----4-:R-:W-:-:S03]  /*195f0*/  FADD.FTZ R10, R10, R4 ;  /* 0x000000040a0a7221 */ /* 0x010fc60000010000 */
[----:B------:R-:W3:Y:S04]  /*19600*/  SHFL.BFLY PT, R0, R6, 0x1, 0x1f ;  /* 0x0c201f0006007f89 */ /* 0x000ee800000e0000 */
[----:B-1----:R-:W1:Y:S04]  /*19610*/  SHFL.BFLY PT, R3, R8, 0x1, 0x1f ;  /* 0x0c201f0008037f89 */ /* 0x002e6800000e0000 */
[----:B------:R4:W4:Y:S01]  /*19620*/  SHFL.BFLY PT, R158, R10, 0x1, 0x1f ;  /* 0x0c201f000a9e7f89 */ /* 0x00092200000e0000 */
[----:B--2---:R-:W-:Y:S02]  /*19630*/  FADD.FTZ R5, R5, R2 ;  /* 0x0000000205057221 */ /* 0x004fe40000010000 */
[----:B---3--:R-:W-:-:S02]  /*19640*/  FADD.FTZ R6, R6, R0 ;  /* 0x0000000006067221 */ /* 0x008fc40000010000 */
[----:B-1----:R-:W-:-:S03]  /*19650*/  FADD.FTZ R8, R8, R3 ;  /* 0x0000000308087221 */ /* 0x002fc60000010000 */
.L_x_1471:
[----:B------:R-:W-:Y:S01]  /*19660*/  FSETP.NE.FTZ.AND P2, PT, R6, RZ, PT ;  /* 0x000000ff0600720b */ /* 0x000fe20003f55000 */
[----:B------:R-:W-:Y:S01]  /*19670*/  CS2R R2, SRZ ;  /* 0x0000000000027805 */ /* 0x000fe2000001ff00 */
[----:B------:R-:W-:Y:S01]  /*19680*/  FSETP.NE.FTZ.AND P1, PT, R5, RZ, PT ;  /* 0x000000ff0500720b */ /* 0x000fe20003f35000 */
[----:B----4-:R-:W-:Y:S01]  /*19690*/  FADD.FTZ R10, R158, R10 ;  /* 0x0000000a9e0a7221 */ /* 0x010fe20000010000 */
[----:B------:R-:W-:Y:S02]  /*196a0*/  FSETP.NE.FTZ.AND P0, PT, R8, RZ, PT ;  /* 0x000000ff0800720b */ /* 0x000fe40003f15000 */
[----:B------:R-:W-:Y:S02]  /*196b0*/  MOV R0, RZ ;  /* 0x000000ff00007202 */ /* 0x000fe40000000f00 */
[----:B------:R-:W-:-:S05]  /*196c0*/  FSETP.NE.FTZ.AND P3, PT, R10, RZ, PT ;  /* 0x000000ff0a00720b */ /* 0x000fca0003f75000 */
[----:B------:R-:W1:Y:S04]  /*196d0*/  @P2 MUFU.RCP R0, R6 ;  /* 0x0000000600002308 */ /* 0x000e680000001000 */
[----:B------:R-:W-:-:S04]  /*196e0*/  @P0 MOV R13, 0x3f317218 ;  /* 0x3f317218000d0802 */ /* 0x000fc80000000f00 */
[----:B------:R-:W2:Y:S08]  /*196f0*/  @P1 MUFU.RCP R3, R5 ;  /* 0x0000000500031308 */ /* 0x000eb00000001000 */
[----:B------:R-:W3:Y:S01]  /*19700*/  @P0 MUFU.RCP R2, R8 ;  /* 0x0000000800020308 */ /* 0x000ee20000001000 */
[C---:B-1----:R-:W-:Y:S02]  /*19710*/  FMUL.FTZ R172, R0.reuse, R172 ;  /* 0x000000ac00ac7220 */ /* 0x042fe40000410000 */
[----:B------:R-:W-:-:S02]  /*19720*/  FMUL.FTZ R55, R0, R173 ;  /* 0x000000ad00377220 */ /* 0x000fc40000410000 */
[C---:B------:R-:W-:Y:S02]  /*19730*/  FMUL.FTZ R164, R0.reuse, R164 ;  /* 0x000000a400a47220 */ /* 0x040fe40000410000 */
[C---:B------:R-:W-:Y:S01]  /*19740*/  FMUL.FTZ R165, R0.reuse, R165 ;  /* 0x000000a500a57220 */ /* 0x040fe20000410000 */
[----:B------:R1:W4:Y:S01]  /*19750*/  @P1 MUFU.LG2 R4, R5 ;  /* 0x0000000500041308 */ /* 0x0003220000000c00 */
        /* <DEDUP_REMOVED lines=9> */
[----:B------:R4:W5:Y:S01]  /*197f0*/  @P0 MUFU.LG2 R6, R8 ;  /* 0x0000000800060308 */ /* 0x0009620000000c00 */
[C---:B------:R-:W-:Y:S01]  /*19800*/  FMUL.FTZ R20, R0.reuse, R56 ;  /* 0x0000003800147220 */ /* 0x040fe20000410000 */
[----:B-1----:R-:W-:Y:S01]  /*19810*/  @P2 MOV R5, 0x3f317218 ;  /* 0x3f31721800052802 */ /* 0x002fe20000000f00 */
[C---:B------:R-:W-:Y:S02]  /*19820*/  FMUL.FTZ R42, R0.reuse, R57 ;  /* 0x00000039002a7220 */ /* 0x040fe40000410000 */
[----:B------:R-:W-:-:S02]  /*19830*/  FMUL.FTZ R68, R0, R68 ;  /* 0x0000004400447220 */ /* 0x000fc40000410000 */
[C---:B------:R-:W-:Y:S01]  /*19840*/  FMUL.FTZ R39, R0.reuse, R69 ;  /* 0x0000004500277220 */ /* 0x040fe20000410000 */
[----:B------:R-:W-:Y:S01]  /*19850*/  MOV R69, 0xff800000 ;  /* 0xff80000000457802 */ /* 0x000fe20000000f00 */
[C---:B------:R-:W-:Y:S02]  /*19860*/  FMUL.FTZ R72, R0.reuse, R72 ;  /* 0x0000004800487220 */ /* 0x040fe40000410000 */
[C---:B------:R-:W-:Y:S01]  /*19870*/  FMUL.FTZ R36, R0.reuse, R73 ;  /* 0x0000004900247220 */ /* 0x040fe20000410000 */
[----:B------:R-:W-:Y:S01]  /*19880*/  MOV R73, 0xff800000 ;  /* 0xff80000000497802 */ /* 0x000fe20000000f00 */
        /* <DEDUP_REMOVED lines=14> */
[----:B------:R-:W-:Y:S01]  /*19970*/  MOV R0, RZ ;  /* 0x000000ff00007202 */ /* 0x000fe20000000f00 */
[----:B--2---:R-:W-:-:S02]  /*19980*/  FMUL.FTZ R174, R3, R174 ;  /* 0x000000ae03ae7220 */ /* 0x004fc40000410000 */
[C---:B------:R-:W-:Y:S02]  /*19990*/  FMUL.FTZ R54, R3.reuse, R175 ;  /* 0x000000af03367220 */ /* 0x040fe40000410000 */
[C---:B------:R-:W-:Y:S01]  /*199a0*/  FMUL.FTZ R166, R3.reuse, R166 ;  /* 0x000000a603a67220 */ /* 0x040fe20000410000 */
[----:B------:R-:W-:Y:S01]  /*199b0*/  @P3 MUFU.RCP R0, R10 ;  /* 0x0000000a00003308 */ /* 0x000fe20000001000 */
        /* <DEDUP_REMOVED lines=32> */
[C---:B---3--:R-:W-:Y:S02]  /*19bc0*/  FMUL.FTZ R56, R2.reuse, R176 ;  /* 0x000000b002387220 */ /* 0x048fe40000410000 */
        /* <DEDUP_REMOVED lines=31> */
[----:B------:R-:W1:Y:S01]  /*19dc0*/  @P3 MUFU.LG2 R2, R10 ;  /* 0x0000000a00023308 */ /* 0x000e620000000c00 */
[----:B----4-:R-:W-:Y:S02]  /*19dd0*/  @P1 FMUL.FTZ R8, R4, 0.69314718246459960938 ;  /* 0x3f31721804081820 */ /* 0x010fe40000410000 */
[----:B------:R-:W-:Y:S02]  /*19de0*/  @P1 FMUL.FTZ R4, R3, c[0x0][0x2d0] ;  /* 0x0000b40003041a20 */ /* 0x000fe40000410000 */
[----:B-----5:R-:W-:-:S02]  /*19df0*/  @P0 FMUL.FTZ R6, R6, 0.69314718246459960938 ;  /* 0x3f31721806060820 */ /* 0x020fc40000410000 */
[----:B------:R-:W-:Y:S02]  /*19e00*/  @P0 FMUL.FTZ R3, R13, c[0x0][0x2d0] ;  /* 0x0000b4000d030a20 */ /* 0x000fe40000410000 */
[----:B------:R-:W-:Y:S02]  /*19e10*/  @P2 FMUL.FTZ R9, R9, 0.69314718246459960938 ;  /* 0x3f31721809092820 */ /* 0x000fe40000410000 */
[----:B------:R-:W-:Y:S01]  /*19e20*/  @P0 FFMA.FTZ R73, R3, R157, R6 ;  /* 0x0000009d03490223 */ /* 0x000fe20000010006 */
[----:B------:R-:W-:Y:S01]  /*19e30*/  @P3 MOV R3, 0x3f317218 ;  /* 0x3f31721800033802 */ /* 0x000fe20000000f00 */
[----:B------:R-:W-:Y:S01]  /*19e40*/  @P2 FMUL.FTZ R5, R5, c[0x0][0x2d0] ;  /* 0x0000b40005052a20 */ /* 0x000fe20000410000 */
[----:B------:R-:W-:Y:S01]  /*19e50*/  PLOP3.LUT P0, PT, PT, PT, PT, 0x8, 0x0 ;  /* 0x000000000000781c */ /* 0x000fe20003f0e170 */
[----:B------:R-:W-:Y:S02]  /*19e60*/  @P1 FFMA.FTZ R71, R4, R156, R8 ;  /* 0x0000009c04471223 */ /* 0x000fe40000010008 */
[----:B-1----:R-:W-:-:S02]  /*19e70*/  @P3 FMUL.FTZ R2, R2, 0.69314718246459960938 ;  /* 0x3f31721802023820 */ /* 0x002fc40000410000 */
[----:B------:R-:W-:Y:S02]  /*19e80*/  @P3 FMUL.FTZ R3, R3, c[0x0][0x2d0] ;  /* 0x0000b40003033a20 */ /* 0x000fe40000410000 */
[----:B------:R-:W-:Y:S02]  /*19e90*/  @P2 FFMA.FTZ R69, R5, R155, R9 ;  /* 0x0000009b05452223 */ /* 0x000fe40000010009 */
        /* <DEDUP_REMOVED lines=32> */
[----:B------:R-:W-:Y:S02]  /*1a0a0*/  @P3 FFMA.FTZ R59, R3, R7, R2 ;  /* 0x00000007033b3223 */ /* 0x000fe40000010002 */
.L_x_1241:
[----:B-1----:R-:W-:Y:S05]  /*1a0b0*/  @P0 BRA `(.L_x_1379) ;  /* 0x00001c6000000947 */ /* 0x002fea0003800000 */
[----:B------:R-:W2:Y:S01]  /*1a0c0*/  LDL R65, [R1+0xd0] ;  /* 0x0000d00001417983 */ /* 0x000ea20000100800 */
[----:B------:R-:W-:Y:S01]  /*1a0d0*/  F2FP.PACK_AB R40, R40, R60 ;  /* 0x0000003c2828723e */ /* 0x000fe200000000ff */
[----:B------:R-:W-:Y:S01]  /*1a0e0*/  WARPSYNC 0xffffffff ;  /* 0xffffffff00007948 */ /* 0x000fe20003800000 */
[----:B------:R-:W-:Y:S01]  /*1a0f0*/  F2FP.PACK_AB R41, R41, R58 ;  /* 0x0000003a2929723e */ /* 0x000fe200000000ff */
[----:B------:R-:W1:Y:S01]  /*1a100*/  S2R R61, SR_TID.X ;  /* 0x00000000003d7919 */ /* 0x000e620000002100 */
        /* <DEDUP_REMOVED lines=12> */
[----:B-1----:R-:W-:-:S02]  /*1a1d0*/  SHF.R.S32.HI R60, RZ, 0x1f, R61 ;  /* 0x0000001fff3c7819 */ /* 0x002fc4000001143d */
[----:B------:R-:W-:Y:S02]  /*1a1e0*/  F2FP.PACK_AB R52, R52, R184 ;  /* 0x000000b83434723e */ /* 0x000fe400000000ff */
[CC--:B------:R-:W-:Y:S02]  /*1a1f0*/  LEA.HI R2, R60.reuse, R61.reuse, RZ, 0x2 ;  /* 0x0000003d3c027211 */ /* 0x0c0fe400078f10ff */
[----:B------:R-:W-:Y:S02]  /*1a200*/  LEA.HI R58, R60, R61, RZ, 0x5 ;  /* 0x0000003d3c3a7211 */ /* 0x000fe400078f28ff */
[--C-:B------:R-:W-:Y:S02]  /*1a210*/  SHF.R.S32.HI R4, RZ, 0x2, R2.reuse ;  /* 0x00000002ff047819 */ /* 0x100fe40000011402 */
[----:B------:R-:W-:Y:S02]  /*1a220*/  SHF.R.S32.HI R0, RZ, 0x1f, R2 ;  /* 0x0000001fff007819 */ /* 0x000fe40000011402 */
[----:B------:R-:W-:-:S02]  /*1a230*/  SHF.R.S32.HI R57, RZ, 0x5, R58 ;  /* 0x00000005ff397819 */ /* 0x000fc4000001143a */
[----:B------:R-:W-:Y:S02]  /*1a240*/  LEA.HI R0, R0, R4, RZ, 0x3 ;  /* 0x0000000400007211 */ /* 0x000fe400078f18ff */
[----:B------:R-:W-:Y:S02]  /*1a250*/  F2FP.PACK_AB R186, R187, R186 ;  /* 0x000000babbba723e */ /* 0x000fe400000000ff */
[----:B------:R-:W-:Y:S02]  /*1a260*/  LOP3.LUT R0, R0, 0xfffffff8, RZ, 0xc0, !PT ;  /* 0xfffffff800007812 */ /* 0x000fe400078ec0ff */
[----:B------:R-:W-:Y:S02]  /*1a270*/  F2FP.PACK_AB R51, R51, R188 ;  /* 0x000000bc3333723e */ /* 0x000fe400000000ff */
[----:B------:R-:W-:Y:S01]  /*1a280*/  F2FP.PACK_AB R190, R191, R190 ;  /* 0x000000bebfbe723e */ /* 0x000fe200000000ff */
[----:B------:R-:W-:Y:S01]  /*1a290*/  IMAD.IADD R4, R4, 0x1, -R0 ;  /* 0x0000000104047824 */ /* 0x000fe200078e0a00 */
[----:B------:R-:W-:-:S02]  /*1a2a0*/  LOP3.LUT R0, R2, 0xfffffffc, RZ, 0xc0, !PT ;  /* 0xfffffffc02007812 */ /* 0x000fc400078ec0ff */
[----:B------:R-:W-:Y:S01]  /*1a2b0*/  F2FP.PACK_AB R47, R47, R136 ;  /* 0x000000882f2f723e */ /* 0x000fe200000000ff */
[C---:B------:R-:W-:Y:S01]  /*1a2c0*/  IMAD.SHL.U32 R2, R4.reuse, 0x40, RZ ;  /* 0x0000004004027824 */ /* 0x040fe200078e00ff */
[----:B------:R-:W-:Y:S01]  /*1a2d0*/  LOP3.LUT R3, R4, 0x1, RZ, 0xc0, !PT ;  /* 0x0000000104037812 */ /* 0x000fe200078ec0ff */
[----:B------:R-:W-:Y:S01]  /*1a2e0*/  IMAD.IADD R21, R61, 0x1, -R0 ;  /* 0x000000013d157824 */ /* 0x000fe200078e0a00 */
[----:B------:R-:W-:Y:S02]  /*1a2f0*/  F2FP.PACK_AB R46, R46, R138 ;  /* 0x0000008a2e2e723e */ /* 0x000fe400000000ff */
[----:B------:R-:W-:Y:S01]  /*1a300*/  LOP3.LUT R0, R2, 0x1c0, RZ, 0xc0, !PT ;  /* 0x000001c002007812 */ /* 0x000fe200078ec0ff */
[----:B------:R-:W-:Y:S01]  /*1a310*/  IMAD R2, R57, 0x200, R21 ;  /* 0x0000020039027824 */ /* 0x000fe200078e0215 */
[----:B------:R-:W-:Y:S02]  /*1a320*/  ISETP.NE.U32.AND P0, PT, R3, 0x1, PT ;  /* 0x000000010300780c */ /* 0x000fe40003f05070 */
        /* <DEDUP_REMOVED lines=9> */
[----:B------:R-:W-:Y:S02]  /*1a3c0*/  F2FP.PACK_AB R45, R45, R140 ;  /* 0x0000008c2d2d723e */ /* 0x000fe400000000ff */
[----:B------:R-:W-:-:S02]  /*1a3d0*/  F2FP.PACK_AB R142, R143, R142 ;  /* 0x0000008e8f8e723e */ /* 0x000fc400000000ff */
        /* <DEDUP_REMOVED lines=63> */
[----:B---3--:R-:W-:Y:S01]  /*1a7d0*/  IMAD.IADD R8, R7, 0x1, R2 ;  /* 0x0000000107087824 */ /* 0x008fe200078e0202 */
[----:B------:R-:W-:Y:S01]  /*1a7e0*/  STS [R6+0x80], R47 ;  /* 0x0000802f06007388 */ /* 0x000fe20000000800 */
[----:B------:R-:W-:Y:S02]  /*1a7f0*/  F2FP.PACK_AB R14, R131, R14 ;  /* 0x0000000e830e723e */ /* 0x000fe400000000ff */
[----:B------:R-:W-:Y:S01]  /*1a800*/  ISETP.NE.U32.AND P0, PT, RZ, c[0x0][0x500], PT ;  /* 0x00014000ff007a0c */ /* 0x000fe20003f05070 */
[----:B------:R-:W-:Y:S03]  /*1a810*/  STS [R6+0x480], R46 ;  /* 0x0004802e06007388 */ /* 0x000fe60000000800 */
[----:B------:R-:W-:Y:S01]  /*1a820*/  ISETP.NE.AND.EX P1, PT, RZ, c[0x0][0x504], PT, P0 ;  /* 0x00014100ff007a0c */ /* 0x000fe20003f25300 */
[----:B------:R1:W-:Y:S01]  /*1a830*/  STS [R8+0x400], R5 ;  /* 0x0004000508007388 */ /* 0x0003e20000000800 */
[----:B------:R-:W-:-:S03]  /*1a840*/  ISETP.NE.U32.AND P0, PT, RZ, c[0x0][0x508], PT ;  /* 0x00014200ff007a0c */ /* 0x000fc60003f05070 */
[----:B------:R-:W-:Y:S01]  /*1a850*/  STS [R8], R43 ;  /* 0x0000002b08007388 */ /* 0x000fe20000000800 */
[----:B------:R-:W-:-:S03]  /*1a860*/  ISETP.NE.AND.EX P0, PT, RZ, c[0x0][0x50c], PT, P0 ;  /* 0x00014300ff007a0c */ /* 0x000fc60003f05300 */
        /* <DEDUP_REMOVED lines=28> */
[----:B-1----:R-:W-:-:S03]  /*1aa30*/  IMAD.MOV.U32 R2, RZ, RZ, 0x4 ;  /* 0x00000004ff027424 */ /* 0x002fc600078e00ff */
        /* <DEDUP_REMOVED lines=14> */
[----:B------:R1:W-:Y:S04]  /*1ab20*/  STS [R5+0x6080], R11 ;  /* 0x0060800b05007388 */ /* 0x0003e80000000800 */
[----:B------:R1:W-:Y:S04]  /*1ab30*/  STS [R5+0x6480], R16 ;  /* 0x0064801005007388 */ /* 0x0003e80000000800 */
[----:B------:R1:W-:Y:S04]  /*1ab40*/  STS [R7+0x6000], R15 ;  /* 0x0060000f07007388 */ /* 0x0003e80000000800 */
[----:B------:R1:W-:Y:S01]  /*1ab50*/  STS [R7+0x6400], R14 ;  /* 0x0064000e07007388 */ /* 0x0003e20000000800 */
[----:B--2---:R-:W-:-:S03]  /*1ab60*/  IMAD.WIDE R8, R65, R2, c[0x0][0x500] ;  /* 0x0001400041087625 */ /* 0x004fc600078e0202 */
[----:B------:R-:W-:Y:S06]  /*1ab70*/  BAR.SYNC.DEFER_BLOCKING 0x1, 0x80 ;  /* 0x0042000000007b1d */ /* 0x000fec0000010000 */
[----:B------:R-:W2:Y:S01]  /*1ab80*/  @P1 LDG.E R0, [R8.64] ;  /* 0x0000000608001981 */ /* 0x000ea2000c1e1900 */
[----:B------:R-:W-:Y:S02]  /*1ab90*/  IMAD.MOV.U32 R20, RZ, RZ, c[0x0][0x388] ;  /* 0x0000e200ff147624 */ /* 0x000fe400078e00ff */
[----:B------:R-:W-:-:S05]  /*1aba0*/  @P0 IMAD.WIDE R2, R65, R2, c[0x0][0x508] ;  /* 0x0001420041020625 */ /* 0x000fca00078e0202 */
[----:B------:R3:W5:Y:S02]  /*1abb0*/  @P0 LDG.E R20, [R2.64] ;  /* 0x0000000602140981 */ /* 0x000764000c1e1900 */
[----:B---3--:R-:W-:Y:S02]  /*1abc0*/  CS2R R2, SRZ ;  /* 0x0000000000027805 */ /* 0x008fe4000001ff00 */
[--C-:B--2---:R-:W-:Y:S01]  /*1abd0*/  @P1 SHF.R.S32.HI R3, RZ, 0x1f, R0.reuse ;  /* 0x0000001fff031819 */ /* 0x104fe20000011400 */
[----:B------:R-:W-:Y:S01]  /*1abe0*/  @P1 IMAD.MOV.U32 R2, RZ, RZ, R0 ;  /* 0x000000ffff021224 */ /* 0x000fe200078e0000 */
[----:B------:R-:W-:Y:S05]  /*1abf0*/  @P0 BRA `(.L_x_1380) ;  /* 0x0000004000000947 */ /* 0x000fea0003800000 */
[----:B-1----:R-:W-:Y:S05]  /*1ac00*/  @!P1 BRA `(.L_x_1380) ;  /* 0x0000003000009947 */ /* 0x002fea0003800000 */
[----:B------:R-:W2:Y:S04]  /*1ac10*/  LDG.E R4, [R8.64] ;  /* 0x0000000608047981 */ /* 0x000ea8000c1e1900 */
[----:B------:R-:W2:Y:S02]  /*1ac20*/  LDG.E R0, [R8.64+0x4] ;  /* 0x0000040608007981 */ /* 0x000ea4000c1e1900 */
[----:B--2--5:R-:W-:-:S02]  /*1ac30*/  IADD3 R20, -R4, R0, RZ ;  /* 0x0000000004147210 */ /* 0x024fc40007ffe1ff */
.L_x_1380:
[----:B-1----:R-:W-:Y:S01]  /*1ac40*/  LOP3.LUT R0, R58, 0xffffffe0, RZ, 0xc0, !PT ;  /* 0xffffffe03a007812 */ /* 0x002fe200078ec0ff */
[----:B------:R-:W1:Y:S01]  /*1ac50*/  S2R R11, SR_CTAID.Y ;  /* 0x00000000000b7919 */ /* 0x000e620000002600 */
[----:B------:R-:W-:Y:S01]  /*1ac60*/  LEA.HI R4, R21, R21, RZ, 0x1 ;  /* 0x0000001515047211 */ /* 0x000fe200078f08ff */
[----:B-----5:R-:W-:Y:S01]  /*1ac70*/  IMAD R20, R20, c[0x0][0x4e8], RZ ;  /* 0x00013a0014147a24 */ /* 0x020fe200078e02ff */
[----:B------:R-:W-:Y:S01]  /*1ac80*/  SHF.R.S32.HI R6, RZ, 0x1f, R57 ;  /* 0x0000001fff067819 */ /* 0x000fe20000011439 */
[----:B------:R-:W-:Y:S01]  /*1ac90*/  IMAD.IADD R0, R61, 0x1, -R0 ;  /* 0x000000013d007824 */ /* 0x000fe200078e0a00 */
[----:B------:R-:W-:Y:S01]  /*1aca0*/  LOP3.LUT R5, R4, 0x1ffffffe, RZ, 0xc0, !PT ;  /* 0x1ffffffe04057812 */ /* 0x000fe200078ec0ff */
[----:B------:R-:W2:Y:S01]  /*1acb0*/  S2R R80, SR_CTAID.X ;  /* 0x0000000000507919 */ /* 0x000ea20000002500 */
[----:B------:R-:W-:Y:S01]  /*1acc0*/  LEA.HI R6, R6, R57, RZ, 0x2 ;  /* 0x0000003906067211 */ /* 0x000fe200078f10ff */
[----:B------:R-:W-:Y:S01]  /*1acd0*/  IMAD.SHL.U32 R4, R4, 0x20, RZ ;  /* 0x0000002004047824 */ /* 0x000fe200078e00ff */
[----:B------:R-:W-:Y:S01]  /*1ace0*/  SHF.R.S32.HI R7, RZ, 0x1f, R0 ;  /* 0x0000001fff077819 */ /* 0x000fe20000011400 */
[----:B------:R-:W-:Y:S01]  /*1acf0*/  IMAD.IADD R8, R21, 0x1, -R5 ;  /* 0x0000000115087824 */ /* 0x000fe200078e0a05 */
[----:B------:R-:W-:Y:S01]  /*1ad00*/  LOP3.LUT R5, R6, 0xffffffc, RZ, 0xc0, !PT ;  /* 0x0ffffffc06057812 */ /* 0x000fe200078ec0ff */
[----:B------:R-:W3:Y:S01]  /*1ad10*/  S2R R10, SR_CTAID.Y ;  /* 0x00000000000a7919 */ /* 0x000ee20000002600 */
[----:B------:R-:W-:Y:S01]  /*1ad20*/  LEA.HI R7, R7, R0, RZ, 0x2 ;  /* 0x0000000007077211 */ /* 0x000fe200078f10ff */
[----:B------:R-:W-:Y:S01]  /*1ad30*/  BSSY B0, `(.L_x_1381) ;  /* 0x0000087000007945 */ /* 0x000fe20003800000 */
[----:B------:R-:W-:Y:S01]  /*1ad40*/  LOP3.LUT R4, R4, 0xffffffc0, RZ, 0xc0, !PT ;  /* 0xffffffc004047812 */ /* 0x000fe200078ec0ff */
[----:B------:R-:W-:Y:S01]  /*1ad50*/  IMAD.IADD R6, R57, 0x1, -R5 ;  /* 0x0000000139067824 */ /* 0x000fe200078e0a05 */
[----:B------:R-:W-:-:S02]  /*1ad60*/  SHF.R.S32.HI R5, RZ, 0x2, R7 ;  /* 0x00000002ff057819 */ /* 0x000fc40000011407 */
[----:B------:R-:W-:Y:S01]  /*1ad70*/  MOV R9, c[0x0][0x4e8] ;  /* 0x00013a0000097a02 */ /* 0x000fe20000000f00 */
[----:B------:R-:W-:Y:S01]  /*1ad80*/  IMAD R7, R8, 0x8, R4 ;  /* 0x0000000808077824 */ /* 0x000fe200078e0204 */
[----:B------:R-:W-:Y:S01]  /*1ad90*/  LOP3.LUT P0, RZ, R0, 0x3, RZ, 0xc0, !PT ;  /* 0x0000000300ff7812 */ /* 0x000fe2000780c0ff */
[----:B------:R-:W-:Y:S01]  /*1ada0*/  IMAD R19, R6, 0x10, R5 ;  /* 0x0000001006137824 */ /* 0x000fe200078e0205 */
[----:B------:R-:W-:Y:S01]  /*1adb0*/  ISETP.NE.AND P2, PT, R9, 0x1, PT ;  /* 0x000000010900780c */ /* 0x000fe20003f45270 */
[----:B------:R-:W-:Y:S01]  /*1adc0*/  IMAD R0, R3, c[0x0][0x3a0], RZ ;  /* 0x0000e80003007a24 */ /* 0x000fe200078e02ff */
[----:B------:R-:W-:Y:S01]  /*1add0*/  SEL R18, R65, RZ, !P1 ;  /* 0x000000ff41127207 */ /* 0x000fe20004800000 */
[----:B-1----:R-:W-:Y:S01]  /*1ade0*/  IMAD.WIDE.U32 R4, R11, c[0x0][0x490], R2 ;  /* 0x000124000b047a25 */ /* 0x002fe200078e0002 */
[----:B------:R-:W-:Y:S02]  /*1adf0*/  IADD3 R6, R19, R7, RZ ;  /* 0x0000000713067210 */ /* 0x000fe40007ffe0ff */
[----:B------:R-:W-:Y:S01]  /*1ae00*/  LEA.HI R23, R60, R61, RZ, 0x6 ;  /* 0x0000003d3c177211 */ /* 0x000fe200078f30ff */
[----:B------:R-:W-:-:S02]  /*1ae10*/  IMAD R7, R2, c[0x0][0x3a4], R0 ;  /* 0x0000e90002077a24 */ /* 0x000fc400078e0200 */
[----:B------:R-:W-:-:S04]  /*1ae20*/  IMAD.WIDE.U32 R2, R2, c[0x0][0x3a0], RZ ;  /* 0x0000e80002027a25 */ /* 0x000fc800078e00ff */
[----:B--2---:R-:W-:Y:S01]  /*1ae30*/  IMAD R0, R80, 0x80, R6 ;  /* 0x0000008050007824 */ /* 0x004fe200078e0206 */
[----:B---3--:R-:W-:Y:S02]  /*1ae40*/  SHF.R.S32.HI R13, RZ, 0x1f, R10 ;  /* 0x0000001fff0d7819 */ /* 0x008fe4000001140a */
[----:B------:R-:W-:Y:S01]  /*1ae50*/  IADD3 R3, R3, R7, RZ ;  /* 0x0000000703037210 */ /* 0x000fe20007ffe0ff */
[----:B------:R-:W-:Y:S01]  /*1ae60*/  @P2 IMAD.HI.U32 R7, R0, c[0x0][0x4ec], RZ ;  /* 0x00013b0000072a27 */ /* 0x000fe200078e00ff */
[----:B------:R-:W-:Y:S02]  /*1ae70*/  LEA.HI R10, R60, R61, RZ, 0x3 ;  /* 0x0000003d3c0a7211 */ /* 0x000fe400078f18ff */
[----:B------:R-:W-:Y:S01]  /*1ae80*/  SHF.R.S32.HI R6, RZ, 0x1f, R65 ;  /* 0x0000001fff067819 */ /* 0x000fe20000011441 */
[----:B------:R-:W-:Y:S01]  /*1ae90*/  IMAD R8, R13, c[0x0][0x490], RZ ;  /* 0x000124000d087a24 */ /* 0x000fe200078e02ff */
[----:B------:R-:W-:Y:S01]  /*1aea0*/  SHF.R.S32.HI R21, RZ, 0x3, R10 ;  /* 0x00000003ff157819 */ /* 0x000fe2000001140a */
[----:B------:R-:W-:Y:S01]  /*1aeb0*/  IMAD.MOV.U32 R9, RZ, RZ, R0 ;  /* 0x000000ffff097224 */ /* 0x000fe200078e0000 */
[----:B------:R-:W-:Y:S01]  /*1aec0*/  @P2 SHF.R.U32.HI R9, RZ, c[0x0][0x4f0], R7 ;  /* 0x00013c00ff092a19 */ /* 0x000fe20000011607 */
[----:B------:R-:W-:Y:S01]  /*1aed0*/  IMAD R8, R11, c[0x0][0x494], R8 ;  /* 0x000125000b087a24 */ /* 0x000fe200078e0208 */
[----:B------:R-:W-:Y:S01]  /*1aee0*/  LOP3.LUT R12, R10, 0xfffffff8, RZ, 0xc0, !PT ;  /* 0xfffffff80a0c7812 */ /* 0x000fe200078ec0ff */
[----:B------:R-:W-:Y:S01]  /*1aef0*/  IMAD R14, R13, c[0x0][0x3e8], RZ ;  /* 0x0000fa000d0e7a24 */ /* 0x000fe200078e02ff */
[----:B------:R-:W-:Y:S01]  /*1af00*/  SEL R15, R6, RZ, !P1 ;  /* 0x000000ff060f7207 */ /* 0x000fe20004800000 */
[----:B------:R-:W-:-:S02]  /*1af10*/  IMAD.MOV R10, RZ, RZ, -R9 ;  /* 0x000000ffff0a7224 */ /* 0x000fc400078e0a09 */
[----:B------:R-:W-:Y:S01]  /*1af20*/  IMAD.WIDE.U32 R6, R11, c[0x0][0x3e8], R2 ;  /* 0x0000fa000b067a25 */ /* 0x000fe200078e0002 */
[----:B------:R-:W-:-:S03]  /*1af30*/  SHF.L.U32 R2, R21, 0x6, RZ ;  /* 0x0000000615027819 */ /* 0x000fc600000006ff */
[----:B------:R-:W-:Y:S02]  /*1af40*/  IMAD.IADD R5, R5, 0x1, R8 ;  /* 0x0000000105057824 */ /* 0x000fe400078e0208 */
[----:B------:R-:W-:Y:S01]  /*1af50*/  IMAD R10, R10, c[0x0][0x4e8], R0 ;  /* 0x00013a000a0a7a24 */ /* 0x000fe200078e0200 */
[----:B------:R-:W-:Y:S01]  /*1af60*/  LOP3.LUT R0, R2, 0x1c0, RZ, 0xc0, !PT ;  /* 0x000001c002007812 */ /* 0x000fe200078ec0ff */
[----:B------:R-:W-:Y:S02]  /*1af70*/  IMAD.IADD R12, R61, 0x1, -R12 ;  /* 0x000000013d0c7824 */ /* 0x000fe400078e0a0c */
[----:B------:R-:W-:Y:S01]  /*1af80*/  IMAD R8, R15, c[0x0][0x498], RZ ;  /* 0x000126000f087a24 */ /* 0x000fe200078e02ff */
[----:B------:R-:W-:Y:S01]  /*1af90*/  SHF.R.U32.HI R13, RZ, 0x3, R0 ;  /* 0x00000003ff0d7819 */ /* 0x000fe20000011600 */
[----:B------:R-:W-:Y:S02]  /*1afa0*/  IMAD R14, R11, c[0x0][0x3ec], R14 ;  /* 0x0000fb000b0e7a24 */ /* 0x000fe400078e020e */
[----:B------:R-:W-:-:S04]  /*1afb0*/  IMAD.WIDE.U32 R2, R18, c[0x0][0x498], R4 ;  /* 0x0001260012027a25 */ /* 0x000fc800078e0004 */
[----:B------:R-:W-:Y:S01]  /*1afc0*/  IMAD R17, R18, c[0x0][0x49c], R8 ;  /* 0x0001270012117a24 */ /* 0x000fe200078e0208 */
[----:B------:R-:W-:Y:S01]  /*1afd0*/  IADD3 R2, P1, R9, R2, RZ ;  /* 0x0000000209027210 */ /* 0x000fe20007f3e0ff */
[C---:B------:R-:W-:Y:S02]  /*1afe0*/  IMAD R11, R12.reuse, 0x10, R21 ;  /* 0x000000100c0b7824 */ /* 0x040fe400078e0215 */
[----:B------:R-:W-:Y:S01]  /*1aff0*/  IMAD.SHL.U32 R8, R12, 0x8, RZ ;  /* 0x000000080c087824 */ /* 0x000fe200078e00ff */
[----:B------:R-:W-:Y:S01]  /*1b000*/  SHF.R.S32.HI R12, RZ, 0x1f, R9 ;  /* 0x0000001fff0c7819 */ /* 0x000fe20000011409 */
[----:B------:R-:W-:Y:S01]  /*1b010*/  IMAD.IADD R5, R7, 0x1, R14 ;  /* 0x0000000107057824 */ /* 0x000fe200078e020e */
[----:B------:R-:W-:Y:S02]  /*1b020*/  SHF.R.S32.HI R7, RZ, 0x1f, R10 ;  /* 0x0000001fff077819 */ /* 0x000fe4000001140a */
[----:B------:R-:W-:Y:S02]  /*1b030*/  LEA R11, R80, R11, 0x7 ;  /* 0x0000000b500b7211 */ /* 0x000fe400078e38ff */
[----:B------:R-:W-:Y:S01]  /*1b040*/  IADD3.X R3, R12, R3, R17, P1, !PT ;  /* 0x000000030c037210 */ /* 0x000fe20000ffe411 */
[----:B------:R-:W-:Y:S01]  /*1b050*/  IMAD R7, R7, c[0x0][0x488], RZ ;  /* 0x0001220007077a24 */ /* 0x000fe200078e02ff */
[----:B------:R-:W-:Y:S01]  /*1b060*/  LOP3.LUT R4, R0, 0x38, R8, 0xf8, !PT ;  /* 0x0000003800047812 */ /* 0x000fe200078ef808 */
[----:B------:R-:W-:-:S03]  /*1b070*/  @P2 IMAD.HI.U32 R0, R11, c[0x0][0x4ec], RZ ;  /* 0x00013b000b002a27 */ /* 0x000fc600078e00ff */
[----:B------:R-:W-:Y:S01]  /*1b080*/  LOP3.LUT R22, R4, R13, RZ, 0x3c, !PT ;  /* 0x0000000d04167212 */ /* 0x000fe200078e3cff */
[----:B------:R-:W-:Y:S01]  /*1b090*/  IMAD.WIDE.U32 R2, R10, c[0x0][0x488], R2 ;  /* 0x000122000a027a25 */ /* 0x000fe200078e0002 */
[----:B------:R-:W-:-:S03]  /*1b0a0*/  MOV R4, R6 ;  /* 0x0000000600047202 */ /* 0x000fc60000000f00 */
[----:B------:R-:W-:Y:S02]  /*1b0b0*/  IMAD R7, R10, c[0x0][0x48c], R7 ;  /* 0x000123000a077a24 */ /* 0x000fe400078e0207 */
[----:B------:R-:W-:Y:S01]  /*1b0c0*/  IMAD.MOV.U32 R16, RZ, RZ, R11 ;  /* 0x000000ffff107224 */ /* 0x000fe200078e000b */
[----:B------:R-:W-:Y:S01]  /*1b0d0*/  @P2 SHF.R.U32.HI R16, RZ, c[0x0][0x4f0], R0 ;  /* 0x00013c00ff102a19 */ /* 0x000fe20000011600 */
[----:B------:R-:W-:Y:S01]  /*1b0e0*/  IMAD R17, R80, 0x80, R19 ;  /* 0x0000008050117824 */ /* 0x000fe200078e0213 */
[----:B------:R-:W-:Y:S01]  /*1b0f0*/  LEA R0, P1, R2, c[0x0][0x450], 0x2 ;  /* 0x0001140002007a11 */ /* 0x000fe200078210ff */
[----:B------:R-:W-:Y:S01]  /*1b100*/  IMAD R6, R15, c[0x0][0x3f0], RZ ;  /* 0x0000fc000f067a24 */ /* 0x000fe200078e02ff */
[----:B------:R-:W-:Y:S01]  /*1b110*/  IADD3 R7, R3, R7, RZ ;  /* 0x0000000703077210 */ /* 0x000fe20007ffe0ff */
[----:B------:R-:W-:Y:S01]  /*1b120*/  IMAD.MOV R10, RZ, RZ, -R16 ;  /* 0x000000ffff0a7224 */ /* 0x000fe200078e0a10 */
[----:B------:R-:W-:Y:S01]  /*1b130*/  IADD3 R9, R17, 0x8, RZ ;  /* 0x0000000811097810 */ /* 0x000fe20007ffe0ff */
[----:B------:R-:W-:Y:S01]  /*1b140*/  IMAD R3, R18, c[0x0][0x3f4], R6 ;  /* 0x0000fd0012037a24 */ /* 0x000fe200078e0206 */
[----:B------:R-:W-:Y:S01]  /*1b150*/  LEA.HI.X R2, R2, c[0x0][0x454], R7, 0x2, P1 ;  /* 0x0001150002027a11 */ /* 0x000fe200008f1407 */
[----:B------:R-:W-:Y:S01]  /*1b160*/  IMAD.WIDE.U32 R4, R18, c[0x0][0x3f0], R4 ;  /* 0x0000fc0012047a25 */ /* 0x000fe200078e0004 */
[----:B------:R-:W-:Y:S01]  /*1b170*/  SHF.R.S32.HI R6, RZ, 0x1f, R16 ;  /* 0x0000001fff067819 */ /* 0x000fe20000011410 */
[----:B------:R-:W-:Y:S01]  /*1b180*/  SHFL.IDX PT, R12, R0, RZ, 0x1c1f ;  /* 0x001c1fff000c7589 */ /* 0x000fe200000e0000 */
[-C--:B------:R-:W-:Y:S01]  /*1b190*/  ISETP.GE.OR P3, PT, R9, R20.reuse, P0 ;  /* 0x000000140900720c */ /* 0x080fe20000766670 */
[----:B------:R-:W-:Y:S01]  /*1b1a0*/  IMAD R9, R10, c[0x0][0x4e8], R11 ;  /* 0x00013a000a097a24 */ /* 0x000fe200078e020b */
[----:B------:R-:W-:Y:S01]  /*1b1b0*/  ISETP.GE.OR P2, PT, R17, R20, P0 ;  /* 0x000000141100720c */ /* 0x000fe20000746670 */
[----:B------:R-:W1:Y:S01]  /*1b1c0*/  SHFL.IDX PT, R13, R2, RZ, 0x1c1f ;  /* 0x001c1fff020d7589 */ /* 0x000e6200000e0000 */
[----:B------:R-:W-:-:S02]  /*1b1d0*/  IMAD.IADD R3, R5, 0x1, R3 ;  /* 0x0000000105037824 */ /* 0x000fc400078e0203 */
[----:B------:R-:W-:Y:S01]  /*1b1e0*/  IMAD R5, R6, c[0x0][0x3e0], RZ ;  /* 0x0000f80006057a24 */ /* 0x000fe200078e02ff */
[----:B------:R-:W-:Y:S03]  /*1b1f0*/  SHFL.IDX PT, R10, R0, 0x1, 0x1c1f ;  /* 0x003c1f00000a7f89 */ /* 0x000fe600000e0000 */
[----:B------:R-:W-:Y:S01]  /*1b200*/  IMAD R18, R16, c[0x0][0x3e4], R5 ;  /* 0x0000f90010127a24 */ /* 0x000fe200078e0205 */
[----:B------:R-:W2:Y:S01]  /*1b210*/  SHFL.IDX PT, R11, R2, 0x1, 0x1c1f ;  /* 0x003c1f00020b7f89 */ /* 0x000ea200000e0000 */
[----:B------:R-:W-:-:S03]  /*1b220*/  SHF.L.U32 R5, R23, 0x3, RZ ;  /* 0x0000000317057819 */ /* 0x000fc600000006ff */
[----:B------:R-:W-:Y:S01]  /*1b230*/  SHFL.IDX PT, R14, R0, 0x2, 0x1c1f ;  /* 0x005c1f00000e7f89 */ /* 0x000fe200000e0000 */
[----:B------:R-:W-:-:S03]  /*1b240*/  LOP3.LUT R5, R22, 0x7ffffe00, R5, 0xf8, !PT ;  /* 0x7ffffe0016057812 */ /* 0x000fc600078ef805 */
[----:B------:R-:W3:Y:S04]  /*1b250*/  SHFL.IDX PT, R15, R2, 0x2, 0x1c1f ;  /* 0x005c1f00020f7f89 */ /* 0x000ee800000e0000 */
[----:B------:R4:W-:Y:S04]  /*1b260*/  SHFL.IDX PT, R6, R0, 0x3, 0x1c1f ;  /* 0x007c1f0000067f89 */ /* 0x0009e800000e0000 */
[----:B------:R3:W3:Y:S04]  /*1b270*/  SHFL.IDX PT, R7, R2, 0x3, 0x1c1f ;  /* 0x007c1f0002077f89 */ /* 0x0006e800000e0000 */
[----:B-1----:R-:W-:Y:S04]  /*1b280*/  @!P2 ST.E [R12.64], R69 ;  /* 0x000000450c00a985 */ /* 0x002fe8000c101906 */
[----:B--2---:R-:W-:Y:S01]  /*1b290*/  @!P3 ST.E [R10.64], R71 ;  /* 0x000000470a00b985 */ /* 0x004fe2000c101906 */
[----:B----4-:R-:W-:Y:S01]  /*1b2a0*/  SHF.R.S32.HI R0, RZ, 0x1f, R9 ;  /* 0x0000001fff007819 */ /* 0x010fe20000011409 */
[----:B---3--:R-:W-:Y:S01]  /*1b2b0*/  IMAD.MOV.U32 R2, RZ, RZ, R4 ;  /* 0x000000ffff027224 */ /* 0x008fe200078e0004 */
[----:B------:R-:W-:-:S03]  /*1b2c0*/  IADD3 R4, R17, 0x40, RZ ;  /* 0x0000004011047810 */ /* 0x000fc60007ffe0ff */
[----:B------:R-:W-:Y:S01]  /*1b2d0*/  IMAD R0, R0, c[0x0][0x3d8], RZ ;  /* 0x0000f60000007a24 */ /* 0x000fe200078e02ff */
[----:B------:R-:W-:Y:S01]  /*1b2e0*/  IADD3 R17, R17, 0x48, RZ ;  /* 0x0000004811117810 */ /* 0x000fe20007ffe0ff */
[----:B------:R-:W-:Y:S01]  /*1b2f0*/  IMAD.WIDE.U32 R2, R16, c[0x0][0x3e0], R2 ;  /* 0x0000f80010027a25 */ /* 0x000fe200078e0002 */
[-C--:B------:R-:W-:Y:S02]  /*1b300*/  ISETP.GE.OR P1, PT, R4, R20.reuse, P0 ;  /* 0x000000140400720c */ /* 0x080fe40000726670 */
[----:B------:R-:W-:Y:S01]  /*1b310*/  ISETP.GE.OR P0, PT, R17, R20, P0 ;  /* 0x000000141100720c */ /* 0x000fe20000706670 */
[----:B------:R-:W-:Y:S02]  /*1b320*/  IMAD R4, R9, c[0x0][0x3dc], R0 ;  /* 0x0000f70009047a24 */ /* 0x000fe400078e0200 */
[----:B------:R-:W-:Y:S02]  /*1b330*/  IMAD.SHL.U32 R0, R5, 0x2, RZ ;  /* 0x0000000205007824 */ /* 0x000fe400078e00ff */
[----:B------:R-:W-:-:S04]  /*1b340*/  IMAD.IADD R3, R3, 0x1, R18 ;  /* 0x0000000103037824 */ /* 0x000fc800078e0212 */
[----:B------:R-:W-:Y:S02]  /*1b350*/  IMAD.WIDE.U32 R2, R9, c[0x0][0x3d8], R2 ;  /* 0x0000f60009027a25 */ /* 0x000fe400078e0002 */
[----:B------:R-:W-:Y:S03]  /*1b360*/  @!P1 ST.E [R14.64], R73 ;  /* 0x000000490e009985 */ /* 0x000fe6000c101906 */
[----:B------:R-:W-:Y:S01]  /*1b370*/  IADD3 R3, R3, R4, RZ ;  /* 0x0000000403037210 */ /* 0x000fe20007ffe0ff */
[----:B------:R1:W-:Y:S01]  /*1b380*/  @!P0 ST.E [R6.64], R59 ;  /* 0x0000003b06008985 */ /* 0x0003e2000c101906 */
[----:B------:R-:W-:-:S03]  /*1b390*/  LEA R9, P0, R2, c[0x0][0x380], 0x1 ;  /* 0x0000e00002097a11 */ /* 0x000fc600078008ff */
[----:B------:R2:W3:Y:S04]  /*1b3a0*/  LDS.128 R28, [R0+0x880] ;  /* 0x00088000001c7984 */ /* 0x0004e80000000c00 */
[----:B------:R2:W4:Y:S04]  /*1b3b0*/  LDS.128 R36, [R0+0x1080] ;  /* 0x0010800000247984 */ /* 0x0005280000000c00 */
[----:B------:R2:W2:Y:S04]  /*1b3c0*/  LDS.128 R44, [R0+0x1880] ;  /* 0x00188000002c7984 */ /* 0x0004a80000000c00 */
[----:B------:R2:W2:Y:S04]  /*1b3d0*/  LDS.128 R52, [R0+0x2080] ;  /* 0x0020800000347984 */ /* 0x0004a80000000c00 */
[----:B------:R2:W2:Y:S04]  /*1b3e0*/  LDS.128 R60, [R0+0x2880] ;  /* 0x00288000003c7984 */ /* 0x0004a80000000c00 */
[----:B------:R2:W2:Y:S01]  /*1b3f0*/  LDS.128 R68, [R0+0x3080] ;  /* 0x0030800000447984 */ /* 0x0004a20000000c00 */
[----:B-1----:R-:W-:-:S03]  /*1b400*/  IMAD R6, R80, 0x80, R21 ;  /* 0x0000008050067824 */ /* 0x002fc600078e0215 */
[----:B------:R1:W1:Y:S01]  /*1b410*/  LDS.128 R72, [R0+0x3880] ;  /* 0x0038800000487984 */ /* 0x0002620000000c00 */
[----:B------:R-:W-:-:S03]  /*1b420*/  LEA.HI.X R7, R2, c[0x0][0x384], R3, 0x1, P0 ;  /* 0x0000e10002077a11 */ /* 0x000fc600000f0c03 */
[----:B------:R1:W1:Y:S01]  /*1b430*/  LDS.128 R24, [R0+0x4880] ;  /* 0x0048800000187984 */ /* 0x0002620000000c00 */
[----:B------:R-:W-:-:S03]  /*1b440*/  ISETP.GE.AND P0, PT, R6, R20, PT ;  /* 0x000000140600720c */ /* 0x000fc60003f06270 */
        /* <DEDUP_REMOVED lines=12> */
[----:B------:R3:W4:Y:S01]  /*1b510*/  LDS.128 R12, [R0+0x4080] ;  /* 0x00408000000c7984 */ /* 0x0007220000000c00 */
[----:B------:R-:W-:-:S13]  /*1b520*/  ISETP.GE.AND P0, PT, R4, c[0x0][0x3c8], PT ;  /* 0x0000f20004007a0c */ /* 0x000fda0003f06270 */
[----:B-1-3--:R-:W-:-:S04]  /*1b530*/  @!P0 SHF.R.S32.HI R0, RZ, 0x1f, R4 ;  /* 0x0000001fff008819 */ /* 0x00afc80000011404 */
[----:B------:R-:W-:Y:S01]  /*1b540*/  @!P0 LEA.HI R0, R0, R4, RZ, 0x3 ;  /* 0x0000000400008211 */ /* 0x000fe200078f18ff */
[----:B------:R-:W-:-:S03]  /*1b550*/  @!P1 IMAD.WIDE R4, R8, 0x2, R2 ;  /* 0x0000000208049825 */ /* 0x000fc600078e0202 */
[----:B------:R-:W-:-:S05]  /*1b560*/  @!P0 LOP3.LUT R0, R0, 0xfffffff8, RZ, 0xc0, !PT ;  /* 0xfffffff800008812 */ /* 0x000fca00078ec0ff */
[----:B------:R-:W-:Y:S01]  /*1b570*/  @!P0 IMAD.WIDE R2, R0, 0x2, R2 ;  /* 0x0000000200028825 */ /* 0x000fe200078e0202 */
[----:B--2---:R1:W-:Y:S04]  /*1b580*/  @!P1 ST.E.128 [R4.64], R16 ;  /* 0x0000001004009985 */ /* 0x0043e8000c101d06 */
[----:B----4-:R1:W-:Y:S02]  /*1b590*/  @!P0 ST.E.128 [R2.64], R12 ;  /* 0x0000000c02008985 */ /* 0x0103e4000c101d06 */
.L_x_1382:
[----:B--234-:R-:W-:Y:S05]  /*1b5a0*/  BSYNC B0 ;  /* 0x0000000000007941 */ /* 0x01cfea0003800000 */
.L_x_1381:
        /* <DEDUP_REMOVED lines=16> */
.L_x_1384:
[----:B------:R-:W-:Y:S05]  /*1b6b0*/  BSYNC B0 ;  /* 0x0000000000007941 */ /* 0x000fea0003800000 */
.L_x_1383:
        /* <DEDUP_REMOVED lines=16> */
.L_x_1386:
[----:B------:R-:W-:Y:S05]  /*1b7c0*/  BSYNC B0 ;  /* 0x0000000000007941 */ /* 0x000fea0003800000 */
.L_x_1385:
        /* <DEDUP_REMOVED lines=16> */
.L_x_1388:
[----:B------:R-:W-:Y:S05]  /*1b8d0*/  BSYNC B0 ;  /* 0x0000000000007941 */ /* 0x000fea0003800000 */
.L_x_1387:
        /* <DEDUP_REMOVED lines=16> */
.L_x_1390:
[----:B------:R-:W-:Y:S05]  /*1b9e0*/  BSYNC B0 ;  /* 0x0000000000007941 */ /* 0x000fea0003800000 */
.L_x_1389:
        /* <DEDUP_REMOVED lines=16> */
.L_x_1392:
[----:B------:R-:W-:Y:S05]  /*1baf0*/  BSYNC B0 ;  /* 0x0000000000007941 */ /* 0x000fea0003800000 */
.L_x_1391:
        /* <DEDUP_REMOVED lines=16> */
.L_x_1394:
[----:B------:R-:W-:Y:S05]  /*1bc00*/  BSYNC B0 ;  /* 0x0000000000007941 */ /* 0x000fea0003800000 */
.L_x_1393:
        /* <DEDUP_REMOVED lines=17> */
.L_x_1379:
[----:B------:R-:W2:Y:S01]  /*1bd20*/  LDL R8, [R1+0xd0] ;  /* 0x0000d00001087983 */ /* 0x000ea20000100800 */
[----:B------:R-:W-:Y:S01]  /*1bd30*/  ISETP.NE.U32.AND P1, PT, RZ, c[0x0][0x508], PT ;  /* 0x00014200ff007a0c */ /* 0x000fe20003f25070 */
[----:B------:R-:W-:Y:S01]  /*1bd40*/  IMAD.MOV.U32 R2, RZ, RZ, 0x4 ;  /* 0x00000004ff027424 */ /* 0x000fe200078e00ff */
[----:B------:R-:W-:Y:S02]  /*1bd50*/  ISETP.NE.U32.AND P0, PT, RZ, c[0x0][0x500], PT ;  /* 0x00014000ff007a0c */ /* 0x000fe40003f05070 */
[----:B------:R-:W-:Y:S02]  /*1bd60*/  ISETP.NE.AND.EX P1, PT, RZ, c[0x0][0x50c], PT, P1 ;  /* 0x00014300ff007a0c */ /* 0x000fe40003f25310 */
[----:B------:R-:W-:Y:S01]  /*1bd70*/  ISETP.NE.AND.EX P0, PT, RZ, c[0x0][0x504], PT, P0 ;  /* 0x00014100ff007a0c */ /* 0x000fe20003f05300 */
[----:B------:R-:W-:Y:S02]  /*1bd80*/  IMAD.MOV.U32 R12, RZ, RZ, c[0x0][0x388] ;  /* 0x0000e200ff0c7624 */ /* 0x000fe400078e00ff */
[----:B--2---:R-:W-:-:S08]  /*1bd90*/  IMAD.WIDE R6, R8, R2, c[0x0][0x500] ;  /* 0x0001400008067625 */ /* 0x004fd000078e0202 */
        /* <DEDUP_REMOVED lines=8> */
[----:B------:R1:W2:Y:S04]  /*1be20*/  LDG.E R0, [R6.64] ;  /* 0x0000000606007981 */ /* 0x0002a8000c1e1900 */
[----:B-1----:R-:W2:Y:S02]  /*1be30*/  LDG.E R6, [R6.64+0x4] ;  /* 0x0000040606067981 */ /* 0x002ea4000c1e1900 */
[----:B--2--5:R-:W-:-:S02]  /*1be40*/  IADD3 R12, -R0, R6, RZ ;  /* 0x00000006000c7210 */ /* 0x024fc40007ffe1ff */
.L_x_1395:
[----:B-1----:R-:W1:Y:S01]  /*1be50*/  S2R R11, SR_TID.X ;  /* 0x00000000000b7919 */ /* 0x002e620000002100 */
[----:B------:R-:W-:Y:S01]  /*1be60*/  SHF.R.S32.HI R0, RZ, 0x1f, R8 ;  /* 0x0000001fff007819 */ /* 0x000fe20000011408 */
[----:B------:R-:W-:Y:S01]  /*1be70*/  BSSY B0, `(.L_x_1396) ;  /* 0x0000029000007945 */ /* 0x000fe20003800000 */
[----:B------:R-:W-:Y:S01]  /*1be80*/  SEL R9, R8, RZ, !P0 ;  /* 0x000000ff08097207 */ /* 0x000fe20004000000 */
[----:B------:R-:W2:Y:S01]  /*1be90*/  S2R R2, SR_CTAID.Y ;  /* 0x0000000000027919 */ /* 0x000ea20000002600 */
[----:B------:R-:W-:-:S03]  /*1bea0*/  SEL R10, R0, RZ, !P0 ;  /* 0x000000ff000a7207 */ /* 0x000fc60004000000 */
[----:B------:R-:W3:Y:S01]  /*1beb0*/  S2R R14, SR_CTAID.Y ;  /* 0x00000000000e7919 */ /* 0x000ee20000002600 */
[----:B-1----:R-:W-:Y:S02]  /*1bec0*/  ISETP.GE.AND P1, PT, R11, 0x80, PT ;  /* 0x000000800b00780c */ /* 0x002fe40003f26270 */
[----:B--2---:R-:W-:-:S11]  /*1bed0*/  SHF.R.S32.HI R15, RZ, 0x1f, R2 ;  /* 0x0000001fff0f7819 */ /* 0x004fd60000011402 */
[----:B------:R-:W-:Y:S05]  /*1bee0*/  @P1 BRA `(.L_x_1397) ;  /* 0x0000021000001947 */ /* 0x000fea0003800000 */
[----:B---3--:R-:W1:Y:S01]  /*1bef0*/  S2R R8, SR_CTAID.X ;  /* 0x0000000000087919 */ /* 0x008e620000002500 */
        /* <DEDUP_REMOVED lines=11> */
[----:B------:R-:W-:-:S05]  /*1bfb0*/  IMAD.WIDE.U32 R2, R14, c[0x0][0x490], R2 ;  /* 0x000124000e027a25 */ /* 0x000fca00078e0002 */
[----:B------:R-:W-:-:S05]  /*1bfc0*/  IADD3 R3, R6, R3, RZ ;  /* 0x0000000306037210 */ /* 0x000fca0007ffe0ff */
[----:B------:R-:W-:-:S04]  /*1bfd0*/  @P0 IMAD.HI.U32 R7, R8, c[0x0][0x4ec], RZ ;  /* 0x00013b0008070a27 */ /* 0x000fc800078e00ff */
[----:B------:R-:W-:Y:S01]  /*1bfe0*/  IMAD.WIDE.U32 R2, R9, c[0x0][0x498], R2 ;  /* 0x0001260009027a25 */ /* 0x000fe200078e0002 */
[----:B------:R-:W-:-:S03]  /*1bff0*/  @P0 SHF.R.U32.HI R0, RZ, c[0x0][0x4f0], R7 ;  /* 0x00013c00ff000a19 */ /* 0x000fc60000011607 */
[----:B------:R-:W-:Y:S01]  /*1c000*/  IMAD R7, R10, c[0x0][0x498], RZ ;  /* 0x000126000a077a24 */ /* 0x000fe200078e02ff */
[----:B------:R-:W-:Y:S01]  /*1c010*/  IADD3 R2, P0, R0, R2, RZ ;  /* 0x0000000200027210 */ /* 0x000fe20007f1e0ff */
[----:B------:R-:W-:Y:S02]  /*1c020*/  IMAD.MOV R6, RZ, RZ, -R0 ;  /* 0x000000ffff067224 */ /* 0x000fe400078e0a00 */
        /* <DEDUP_REMOVED lines=13> */
.L_x_1397:
[----:B---3--:R-:W-:Y:S05]  /*1c100*/  BSYNC B0 ;  /* 0x0000000000007941 */ /* 0x008fea0003800000 */
.L_x_1396:
[----:B------:R-:W2:Y:S01]  /*1c110*/  S2R R13, SR_CTAID.X ;  /* 0x00000000000d7919 */ /* 0x000ea20000002500 */
[----:B-1----:R-:W-:Y:S01]  /*1c120*/  IMAD R0, R5, c[0x0][0x3a0], RZ ;  /* 0x0000e80005007a24 */ /* 0x002fe200078e02ff */
[----:B------:R-:W-:Y:S01]  /*1c130*/  SHF.R.S32.HI R5, RZ, 0x1f, R11 ;  /* 0x0000001fff057819 */ /* 0x000fe2000001140b */
[C---:B------:R-:W-:Y:S01]  /*1c140*/  IMAD.WIDE.U32 R2, R4.reuse, c[0x0][0x3a0], RZ ;  /* 0x0000e80004027a25 */ /* 0x040fe200078e00ff */
[----:B------:R-:W-:Y:S02]  /*1c150*/  MOV R6, c[0x0][0x4e8] ;  /* 0x00013a0000067a02 */ /* 0x000fe40000000f00 */
[----:B------:R-:W-:Y:S01]  /*1c160*/  LEA.HI R5, R5, R11, RZ, 0x3 ;  /* 0x0000000b05057211 */ /* 0x000fe200078f18ff */
[----:B------:R-:W-:Y:S01]  /*1c170*/  IMAD R0, R4, c[0x0][0x3a4], R0 ;  /* 0x0000e90004007a24 */ /* 0x000fe200078e0200 */
[----:B------:R-:W-:Y:S02]  /*1c180*/  ISETP.NE.AND P0, PT, R6, 0x1, PT ;  /* 0x000000010600780c */ /* 0x000fe40003f05270 */
[----:B------:R-:W-:-:S02]  /*1c190*/  LOP3.LUT R4, R5, 0xfffffff8, RZ, 0xc0, !PT ;  /* 0xfffffff805047812 */ /* 0x000fc400078ec0ff */
[----:B------:R-:W-:Y:S01]  /*1c1a0*/  SHF.R.S32.HI R8, RZ, 0x3, R5 ;  /* 0x00000003ff087819 */ /* 0x000fe20000011405 */
[----:B------:R-:W-:Y:S01]  /*1c1b0*/  IMAD R5, R10, c[0x0][0x3f0], RZ ;  /* 0x0000fc000a057a24 */ /* 0x000fe200078e02ff */
[----:B------:R-:W-:Y:S02]  /*1c1c0*/  IADD3 R7, -R4, R11, RZ ;  /* 0x0000000b04077210 */ /* 0x000fe40007ffe1ff */
[----:B------:R-:W-:Y:S01]  /*1c1d0*/  IADD3 R3, R3, R0, RZ ;  /* 0x0000000003037210 */ /* 0x000fe20007ffe0ff */
[----:B------:R-:W-:Y:S02]  /*1c1e0*/  IMAD R0, R15, c[0x0][0x3e8], RZ ;  /* 0x0000fa000f007a24 */ /* 0x000fe400078e02ff */
[----:B------:R-:W-:Y:S02]  /*1c1f0*/  IMAD R4, R7, 0x10, R8 ;  /* 0x0000001007047824 */ /* 0x000fe400078e0208 */
[C---:B------:R-:W-:Y:S02]  /*1c200*/  IMAD R0, R14.reuse, c[0x0][0x3ec], R0 ;  /* 0x0000fb000e007a24 */ /* 0x040fe400078e0200 */
[----:B------:R-:W-:Y:S01]  /*1c210*/  IMAD.WIDE.U32 R2, R14, c[0x0][0x3e8], R2 ;  /* 0x0000fa000e027a25 */ /* 0x000fe200078e0002 */
[----:B--2---:R-:W-:-:S02]  /*1c220*/  LEA R4, R13, R4, 0x7 ;  /* 0x000000040d047211 */ /* 0x004fc400078e38ff */
[----:B------:R-:W-:Y:S01]  /*1c230*/  LEA R8, R13, R8, 0x7 ;  /* 0x000000080d087211 */ /* 0x000fe200078e38ff */
[----:B------:R-:W-:Y:S01]  /*1c240*/  IMAD R5, R9, c[0x0][0x3f4], R5 ;  /* 0x0000fd0009057a24 */ /* 0x000fe200078e0205 */
[----:B------:R-:W-:Y:S01]  /*1c250*/  IADD3 R3, R0, R3, RZ ;  /* 0x0000000300037210 */ /* 0x000fe20007ffe0ff */
[----:B------:R-:W-:-:S04]  /*1c260*/  @P0 IMAD.HI.U32 R6, R4, c[0x0][0x4ec], RZ ;  /* 0x00013b0004060a27 */ /* 0x000fc800078e00ff */
[----:B------:R-:W-:-:S04]  /*1c270*/  IMAD.WIDE.U32 R2, R9, c[0x0][0x3f0], R2 ;  /* 0x0000fc0009027a25 */ /* 0x000fc800078e0002 */
[----:B------:R-:W-:Y:S01]  /*1c280*/  IMAD.MOV.U32 R0, RZ, RZ, R4 ;  /* 0x000000ffff007224 */ /* 0x000fe200078e0004 */
[----:B------:R-:W-:Y:S02]  /*1c290*/  @P0 SHF.R.U32.HI R0, RZ, c[0x0][0x4f0], R6 ;  /* 0x00013c00ff000a19 */ /* 0x000fe40000011606 */
[----:B------:R-:W-:Y:S02]  /*1c2a0*/  IADD3 R3, R3, R5, RZ ;  /* 0x0000000503037210 */ /* 0x000fe40007ffe0ff */
[C---:B------:R-:W-:Y:S02]  /*1c2b0*/  IADD3 R5, -R0.reuse, RZ, RZ ;  /* 0x000000ff00057210 */ /* 0x040fe40007ffe1ff */
[----:B------:R-:W-:Y:S01]  /*1c2c0*/  SHF.R.S32.HI R6, RZ, 0x1f, R0 ;  /* 0x0000001fff067819 */ /* 0x000fe20000011400 */
[----:B------:R-:W-:-:S04]  /*1c2d0*/  IMAD.WIDE.U32 R2, R0, c[0x0][0x3e0], R2 ;  /* 0x0000f80000027a25 */ /* 0x000fc800078e0002 */
[----:B------:R-:W-:Y:S02]  /*1c2e0*/  IMAD R4, R5, c[0x0][0x4e8], R4 ;  /* 0x00013a0005047a24 */ /* 0x000fe400078e0204 */
[----:B------:R-:W-:-:S03]  /*1c2f0*/  IMAD R6, R6, c[0x0][0x3e0], RZ ;  /* 0x0000f80006067a24 */ /* 0x000fc600078e02ff */
[----:B------:R-:W-:Y:S01]  /*1c300*/  SHF.R.S32.HI R5, RZ, 0x1f, R4 ;  /* 0x0000001fff057819 */ /* 0x000fe20000011404 */
[----:B------:R-:W-:Y:S01]  /*1c310*/  IMAD R0, R0, c[0x0][0x3e4], R6 ;  /* 0x0000f90000007a24 */ /* 0x000fe200078e0206 */
[----:B------:R-:W-:-:S03]  /*1c320*/  SHF.L.U32 R6, R7, 0x3, RZ ;  /* 0x0000000307067819 */ /* 0x000fc600000006ff */
[----:B------:R-:W-:Y:S01]  /*1c330*/  IMAD.IADD R3, R3, 0x1, R0 ;  /* 0x0000000103037824 */ /* 0x000fe200078e0200 */
[----:B------:R-:W-:Y:S01]  /*1c340*/  IADD3 R7, R6, 0x40, RZ ;  /* 0x0000004006077810 */ /* 0x000fe20007ffe0ff */
[----:B------:R-:W-:Y:S02]  /*1c350*/  IMAD R0, R5, c[0x0][0x3d8], RZ ;  /* 0x0000f60005007a24 */ /* 0x000fe400078e02ff */
[----:B------:R-:W-:-:S04]  /*1c360*/  IMAD.WIDE.U32 R2, R4, c[0x0][0x3d8], R2 ;  /* 0x0000f60004027a25 */ /* 0x000fc800078e0002 */
[----:B------:R-:W-:Y:S01]  /*1c370*/  IMAD R0, R4, c[0x0][0x3dc], R0 ;  /* 0x0000f70004007a24 */ /* 0x000fe200078e0200 */
[----:B------:R-:W-:-:S04]  /*1c380*/  LEA R11, P0, R2, c[0x0][0x380], 0x1 ;  /* 0x0000e000020b7a11 */ /* 0x000fc800078008ff */
[----:B------:R-:W-:-:S04]  /*1c390*/  IADD3 R0, R3, R0, RZ ;  /* 0x0000000003007210 */ /* 0x000fc80007ffe0ff */
[----:B------:R-:W-:Y:S01]  /*1c3a0*/  LEA.HI.X R9, R2, c[0x0][0x384], R0, 0x1, P0 ;  /* 0x0000e10002097a11 */ /* 0x000fe200000f0c00 */
[----:B------:R-:W-:Y:S05]  /*1c3b0*/  BRA.DIV ~URZ, `(.L_x_1398) ;  /* 0x000043527f007947 */ /* 0x000fea000b800000 */
[----:B------:R1:W2:Y:S02]  /*1c3c0*/  SHFL.IDX PT, R0, R9, RZ, 0x181f ;  /* 0x00181fff09007589 */ /* 0x0002a400000e0000 */
.L_x_1472:
[----:B------:R-:W-:Y:S05]  /*1c3d0*/  BRA.DIV ~URZ, `(.L_x_1399) ;  /* 0x000043b27f007947 */ /* 0x000fea000b800000 */
[----:B------:R3:W4:Y:S02]  /*1c3e0*/  SHFL.IDX PT, R2, R11, RZ, 0x181f ;  /* 0x00181fff0b027589 */ /* 0x00072400000e0000 */
.L_x_1473:
[----:B-----5:R-:W-:Y:S01]  /*1c3f0*/  IMAD R10, R12, c[0x0][0x4e8], RZ ;  /* 0x00013a000c0a7a24 */ /* 0x020fe200078e02ff */
[----:B------:R-:W-:Y:S01]  /*1c400*/  BSSY B0, `(.L_x_1400) ;  /* 0x000000d000007945 */ /* 0x000fe20003800000 */
[----:B--2---:R-:W-:-:S03]  /*1c410*/  MOV R3, R0 ;  /* 0x0000000000037202 */ /* 0x004fc60000000f00 */
[----:B------:R-:W-:-:S13]  /*1c420*/  ISETP.GE.AND P0, PT, R8, R10, PT ;  /* 0x0000000a0800720c */ /* 0x000fda0003f06270 */
[----:B------:R-:W-:Y:S05]  /*1c430*/  @P0 BRA `(.L_x_1401) ;  /* 0x0000009000000947 */ /* 0x000fea0003800000 */
[----:B------:R-:W-:Y:S02]  /*1c440*/  ISETP.GE.AND P0, PT, R7, c[0x0][0x3c8], PT ;  /* 0x0000f20007007a0c */ /* 0x000fe40003f06270 */
[----:B------:R-:W-:-:S11]  /*1c450*/  ISETP.GE.AND P1, PT, R6, c[0x0][0x3c8], PT ;  /* 0x0000f20006007a0c */ /* 0x000fd60003f26270 */
[----:B------:R-:W-:Y:S02]  /*1c460*/  @!P0 SHF.R.S32.HI R0, RZ, 0x1f, R7 ;  /* 0x0000001fff008819 */ /* 0x000fe40000011407 */
[----:B----4-:R-:W-:Y:S02]  /*1c470*/  @!P1 IMAD.WIDE R4, R6, 0x2, R2 ;  /* 0x0000000206049825 */ /* 0x010fe400078e0202 */
[----:B------:R-:W-:-:S03]  /*1c480*/  @!P0 LEA.HI R0, R0, R7, RZ, 0x3 ;  /* 0x0000000700008211 */ /* 0x000fc600078f18ff */
[----:B------:R2:W-:Y:S01]  /*1c490*/  @!P1 ST.E.128 [R4.64], RZ ;  /* 0x000000ff04009985 */ /* 0x0005e2000c101d06 */
[----:B------:R-:W-:-:S05]  /*1c4a0*/  @!P0 LOP3.LUT R0, R0, 0xfffffff8, RZ, 0xc0, !PT ;  /* 0xfffffff800008812 */ /* 0x000fca00078ec0ff */
[----:B------:R-:W-:-:S05]  /*1c4b0*/  @!P0 IMAD.WIDE R2, R0, 0x2, R2 ;  /* 0x0000000200028825 */ /* 0x000fca00078e0202 */
[----:B------:R2:W-:Y:S02]  /*1c4c0*/  @!P0 ST.E.128 [R2.64], RZ ;  /* 0x000000ff02008985 */ /* 0x0005e4000c101d06 */
.L_x_1401:
[----:B------:R-:W-:Y:S05]  /*1c4d0*/  BSYNC B0 ;  /* 0x0000000000007941 */ /* 0x000fea0003800000 */
.L_x_1400:
[----:B------:R-:W-:Y:S05]  /*1c4e0*/  BRA.DIV ~URZ, `(.L_x_1402) ;  /* 0x000043227f007947 */ /* 0x000fea000b800000 */
[----:B------:R1:W2:Y:S04]  /*1c4f0*/  SHFL.IDX PT, R0, R9, 0x1, 0x181f ;  /* 0x00381f0009007f89 */ /* 0x0002a800000e0000 */
[----:B--2-4-:R1:W2:Y:S02]  /*1c500*/  SHFL.IDX PT, R2, R11, 0x1, 0x181f ;  /* 0x00381f000b027f89 */ /* 0x0142a400000e0000 */
.L_x_1474:
[----:B------:R-:W-:Y:S01]  /*1c510*/  IADD3 R3, R8, 0x10, RZ ;  /* 0x0000001008037810 */ /* 0x000fe20007ffe0ff */
[----:B------:R-:W-:Y:S03]  /*1c520*/  BSSY B0, `(.L_x_1403) ;  /* 0x000000d000007945 */ /* 0x000fe60003800000 */
[----:B------:R-:W-:Y:S01]  /*1c530*/  ISETP.GE.AND P0, PT, R3, R10, PT ;  /* 0x0000000a0300720c */ /* 0x000fe20003f06270 */
[----:B------:R-:W-:-:S12]  /*1c540*/  IMAD.MOV.U32 R3, RZ, RZ, R0 ;  /* 0x000000ffff037224 */ /* 0x000fd800078e0000 */
[----:B------:R-:W-:Y:S05]  /*1c550*/  @P0 BRA `(.L_x_1404) ;  /* 0x0000009000000947 */ /* 0x000fea0003800000 */
[----:B------:R-:W-:Y:S02]  /*1c560*/  ISETP.GE.AND P0, PT, R7, c[0x0][0x3c8], PT ;  /* 0x0000f20007007a0c */ /* 0x000fe40003f06270 */
[----:B------:R-:W-:-:S11]  /*1c570*/  ISETP.GE.AND P1, PT, R6, c[0x0][0x3c8], PT ;  /* 0x0000f20006007a0c */ /* 0x000fd60003f26270 */
[----:B------:R-:W-:Y:S02]  /*1c580*/  @!P0 SHF.R.S32.HI R0, RZ, 0x1f, R7 ;  /* 0x0000001fff008819 */ /* 0x000fe40000011407 */
[----:B--2---:R-:W-:Y:S02]  /*1c590*/  @!P1 IMAD.WIDE R4, R6, 0x2, R2 ;  /* 0x0000000206049825 */ /* 0x004fe400078e0202 */
[----:B------:R-:W-:-:S03]  /*1c5a0*/  @!P0 LEA.HI R0, R0, R7, RZ, 0x3 ;  /* 0x0000000700008211 */ /* 0x000fc600078f18ff */
[----:B------:R2:W-:Y:S01]  /*1c5b0*/  @!P1 ST.E.128 [R4.64], RZ ;  /* 0x000000ff04009985 */ /* 0x0005e2000c101d06 */
[----:B------:R-:W-:-:S05]  /*1c5c0*/  @!P0 LOP3.LUT R0, R0, 0xfffffff8, RZ, 0xc0, !PT ;  /* 0xfffffff800008812 */ /* 0x000fca00078ec0ff */
[----:B------:R-:W-:-:S05]  /*1c5d0*/  @!P0 IMAD.WIDE R2, R0, 0x2, R2 ;  /* 0x0000000200028825 */ /* 0x000fca00078e0202 */
[----:B------:R2:W-:Y:S02]  /*1c5e0*/  @!P0 ST.E.128 [R2.64], RZ ;  /* 0x000000ff02008985 */ /* 0x0005e4000c101d06 */
.L_x_1404:
[----:B------:R-:W-:Y:S05]  /*1c5f0*/  BSYNC B0 ;  /* 0x0000000000007941 */ /* 0x000fea0003800000 */
.L_x_1403:
[----:B------:R-:W-:Y:S05]  /*1c600*/  BRA.DIV ~URZ, `(.L_x_1405) ;  /* 0x000042f27f007947 */ /* 0x000fea000b800000 */
[----:B------:R4:W1:Y:S02]  /*1c610*/  SHFL.IDX PT, R0, R9, 0x2, 0x181f ;  /* 0x00581f0009007f89 */ /* 0x00086400000e0000 */
.L_x_1475:
[----:B------:R-:W-:Y:S05]  /*1c620*/  BRA.DIV ~URZ, `(.L_x_1406) ;  /* 0x000043527f007947 */ /* 0x000fea000b800000 */
[----:B--2---:R2:W3:Y:S02]  /*1c630*/  SHFL.IDX PT, R2, R11, 0x2, 0x181f ;  /* 0x00581f000b027f89 */ /* 0x0044e400000e0000 */
.L_x_1476:
[----:B------:R-:W-:Y:S01]  /*1c640*/  IADD3 R3, R8, 0x20, RZ ;  /* 0x0000002008037810 */ /* 0x000fe20007ffe0ff */
[----:B------:R-:W-:Y:S03]  /*1c650*/  BSSY B0, `(.L_x_1407) ;  /* 0x000000d000007945 */ /* 0x000fe60003800000 */
[----:B------:R-:W-:Y:S01]  /*1c660*/  ISETP.GE.AND P0, PT, R3, R10, PT ;  /* 0x0000000a0300720c */ /* 0x000fe20003f06270 */
[----:B-1----:R-:W-:-:S12]  /*1c670*/  IMAD.MOV.U32 R3, RZ, RZ, R0 ;  /* 0x000000ffff037224 */ /* 0x002fd800078e0000 */
[----:B------:R-:W-:Y:S05]  /*1c680*/  @P0 BRA `(.L_x_1408) ;  /* 0x0000009000000947 */ /* 0x000fea0003800000 */
[----:B------:R-:W-:Y:S02]  /*1c690*/  ISETP.GE.AND P0, PT, R7, c[0x0][0x3c8], PT ;  /* 0x0000f20007007a0c */ /* 0x000fe40003f06270 */
[----:B------:R-:W-:-:S11]  /*1c6a0*/  ISETP.GE.AND P1, PT, R6, c[0x0][0x3c8], PT ;  /* 0x0000f20006007a0c */ /* 0x000fd60003f26270 */
[----:B------:R-:W-:Y:S02]  /*1c6b0*/  @!P0 SHF.R.S32.HI R0, RZ, 0x1f, R7 ;  /* 0x0000001fff008819 */ /* 0x000fe40000011407 */
[----:B---3--:R-:W-:Y:S02]  /*1c6c0*/  @!P1 IMAD.WIDE R4, R6, 0x2, R2 ;  /* 0x0000000206049825 */ /* 0x008fe400078e0202 */
[----:B------:R-:W-:-:S03]  /*1c6d0*/  @!P0 LEA.HI R0, R0, R7, RZ, 0x3 ;  /* 0x0000000700008211 */ /* 0x000fc600078f18ff */
[----:B------:R1:W-:Y:S01]  /*1c6e0*/  @!P1 ST.E.128 [R4.64], RZ ;  /* 0x000000ff04009985 */ /* 0x0003e2000c101d06 */
[----:B------:R-:W-:-:S05]  /*1c6f0*/  @!P0 LOP3.LUT R0, R0, 0xfffffff8, RZ, 0xc0, !PT ;  /* 0xfffffff800008812 */ /* 0x000fca00078ec0ff */
[----:B------:R-:W-:-:S05]  /*1c700*/  @!P0 IMAD.WIDE R2, R0, 0x2, R2 ;  /* 0x0000000200028825 */ /* 0x000fca00078e0202 */
[----:B------:R1:W-:Y:S02]  /*1c710*/  @!P0 ST.E.128 [R2.64], RZ ;  /* 0x000000ff02008985 */ /* 0x0003e4000c101d06 */
.L_x_1408:
[----:B------:R-:W-:Y:S05]  /*1c720*/  BSYNC B0 ;  /* 0x0000000000007941 */ /* 0x000fea0003800000 */
.L_x_1407:
[----:B------:R-:W-:Y:S05]  /*1c730*/  BRA.DIV ~URZ, `(.L_x_1409) ;  /* 0x000042c27f007947 */ /* 0x000fea000b800000 */
[----:B------:R1:W2:Y:S04]  /*1c740*/  SHFL.IDX PT, R0, R9, 0x3, 0x181f ;  /* 0x00781f0009007f89 */ /* 0x0002a800000e0000 */
[----:B-1-3--:R1:W3:Y:S02]  /*1c750*/  SHFL.IDX PT, R2, R11, 0x3, 0x181f ;  /* 0x00781f000b027f89 */ /* 0x00a2e400000e0000 */
.L_x_1477:
[----:B------:R-:W-:Y:S01]  /*1c760*/  IADD3 R3, R8, 0x30, RZ ;  /* 0x0000003008037810 */ /* 0x000fe20007ffe0ff */
[----:B------:R-:W-:Y:S03]  /*1c770*/  BSSY B0, `(.L_x_1410) ;  /* 0x000000d000007945 */ /* 0x000fe60003800000 */
[----:B------:R-:W-:Y:S01]  /*1c780*/  ISETP.GE.AND P0, PT, R3, R10, PT ;  /* 0x0000000a0300720c */ /* 0x000fe20003f06270 */
[----:B--2---:R-:W-:-:S12]  /*1c790*/  IMAD.MOV.U32 R3, RZ, RZ, R0 ;  /* 0x000000ffff037224 */ /* 0x004fd800078e0000 */
        /* <DEDUP_REMOVED lines=10> */
.L_x_1411:
[----:B------:R-:W-:Y:S05]  /*1c840*/  BSYNC B0 ;  /* 0x0000000000007941 */ /* 0x000fea0003800000 */
.L_x_1410:
[----:B------:R-:W-:Y:S05]  /*1c850*/  BRA.DIV ~URZ, `(.L_x_1412) ;  /* 0x000042927f007947 */ /* 0x000fea000b800000 */
[----:B------:R1:W2:Y:S02]  /*1c860*/  SHFL.IDX PT, R0, R9, 0x4, 0x181f ;  /* 0x00981f0009007f89 */ /* 0x0002a400000e0000 */
.L_x_1478:
[----:B------:R-:W-:Y:S05]  /*1c870*/  BRA.DIV ~URZ, `(.L_x_1413) ;  /* 0x000042f27f007947 */ /* 0x000fea000b800000 */
[----:B--23--:R2:W3:Y:S02]  /*1c880*/  SHFL.IDX PT, R2, R11, 0x4, 0x181f ;  /* 0x00981f000b027f89 */ /* 0x00c4e400000e0000 */
.L_x_1479:
        /* <DEDUP_REMOVED lines=14> */
.L_x_1415:
[----:B------:R-:W-:Y:S05]  /*1c970*/  BSYNC B0 ;  /* 0x0000000000007941 */ /* 0x000fea0003800000 */
.L_x_1414:
[----:B------:R-:W-:Y:S05]  /*1c980*/  BRA.DIV ~URZ, `(.L_x_1416) ;  /* 0x000042627f007947 */ /* 0x000fea000b800000 */
[----:B------:R1:W2:Y:S04]  /*1c990*/  SHFL.IDX PT, R0, R9, 0x5, 0x181f ;  /* 0x00b81f0009007f89 */ /* 0x0002a800000e0000 */
[----:B---3--:R1:W3:Y:S02]  /*1c9a0*/  SHFL.IDX PT, R2, R11, 0x5, 0x181f ;  /* 0x00b81f000b027f89 */ /* 0x0082e400000e0000 */
.L_x_1480:
        /* <DEDUP_REMOVED lines=14> */
.L_x_1418:
[----:B------:R-:W-:Y:S05]  /*1ca90*/  BSYNC B0 ;  /* 0x0000000000007941 */ /* 0x000fea0003800000 */
.L_x_1417:
[----:B------:R-:W-:Y:S05]  /*1caa0*/  BRA.DIV ~URZ, `(.L_x_1419) ;  /* 0x000042327f007947 */ /* 0x000fea000b800000 */
[----:B------:R1:W2:Y:S02]  /*1cab0*/  SHFL.IDX PT, R0, R9, 0x6, 0x181f ;  /* 0x00d81f0009007f89 */ /* 0x0002a400000e0000 */
.L_x_1481:
[----:B------:R-:W-:Y:S05]  /*1cac0*/  BRA.DIV ~URZ, `(.L_x_1420) ;  /* 0x000042927f007947 */ /* 0x000fea000b800000 */
[----:B--23--:R2:W3:Y:S02]  /*1cad0*/  SHFL.IDX PT, R2, R11, 0x6, 0x181f ;  /* 0x00d81f000b027f89 */ /* 0x00c4e400000e0000 */
.L_x_1482:
        /* <DEDUP_REMOVED lines=14> */
.L_x_1422:
[----:B------:R-:W-:Y:S05]  /*1cbc0*/  BSYNC B0 ;  /* 0x0000000000007941 */ /* 0x000fea0003800000 */
.L_x_1421:
[----:B------:R-:W-:Y:S05]  /*1cbd0*/  BRA.DIV ~URZ, `(.L_x_1423) ;  /* 0x000042027f007947 */ /* 0x000fea000b800000 */
[----:B------:R1:W2:Y:S04]  /*1cbe0*/  SHFL.IDX PT, R0, R9, 0x7, 0x181f ;  /* 0x00f81f0009007f89 */ /* 0x0002a800000e0000 */
[----:B---3--:R1:W3:Y:S02]  /*1cbf0*/  SHFL.IDX PT, R2, R11, 0x7, 0x181f ;  /* 0x00f81f000b027f89 */ /* 0x0082e400000e0000 */
.L_x_1483:
[----:B------:R-:W-:-:S04]  /*1cc00*/  IADD3 R3, R8, 0x70, RZ ;  /* 0x0000007008037810 */ /* 0x000fc80007ffe0ff */
[----:B------:R-:W-:Y:S01]  /*1cc10*/  ISETP.GE.AND P0, PT, R3, R10, PT ;  /* 0x0000000a0300720c */ /* 0x000fe20003f06270 */
[----:B--2---:R-:W-:-:S12]  /*1cc20*/  IMAD.MOV.U32 R3, RZ, RZ, R0 ;  /* 0x000000ffff037224 */ /* 0x004fd800078e0000 */
[----:B------:R-:W-:Y:S05]  /*1cc30*/  @P0 EXIT ;  /* 0x000000000000094d */ /* 0x000fea0003800000 */
[----:B------:R-:W-:-:S13]  /*1cc40*/  ISETP.GE.AND P0, PT, R6, c[0x0][0x3c8], PT ;  /* 0x0000f20006007a0c */ /* 0x000fda0003f06270 */
[----:B---3--:R-:W-:-:S05]  /*1cc50*/  @!P0 IMAD.WIDE R4, R6, 0x2, R2 ;  /* 0x0000000206048825 */ /* 0x008fca00078e0202 */
        /* <DEDUP_REMOVED lines=9> */
.L_x_1242:
[----:B------:R-:W-:Y:S01]  /*1ccf0*/  IMAD.MOV.U32 R241, RZ, RZ, R12 ;  /* 0x000000fffff17224 */ /* 0x000fe200078e000c */
[----:B------:R-:W-:Y:S01]  /*1cd00*/  MOV R3, 0x181f ;  /* 0x0000181f00037802 */ /* 0x000fe20000000f00 */
[----:B------:R-:W-:Y:S01]  /*1cd10*/  IMAD.MOV.U32 R242, RZ, RZ, RZ ;  /* 0x000000fffff27224 */ /* 0x000fe200078e00ff */
[----:B------:R-:W-:Y:S02]  /*1cd20*/  MOV R243, 0xffffffff ;  /* 0xffffffff00f37802 */ /* 0x000fe40000000f00 */
[----:B------:R-:W-:Y:S02]  /*1cd30*/  MOV R2, 0x1cd50 ;  /* 0x0001cd5000027802 */ /* 0x000fe40000000f00 */
[----:B-----5:R-:W-:Y:S05]  /*1cd40*/  CALL.REL.NOINC `($__internal_3_$__cuda_sm70_shflsync_idx_p) ;  /* 0x0000fe0000007944 */ /* 0x020fea0003c00000 */
[----:B------:R-:W-:Y:S01]  /*1cd50*/  MOV R0, R244 ;  /* 0x000000f400007202 */ /* 0x000fe20000000f00 */
[----:B------:R-:W-:Y:S05]  /*1cd60*/  BRA `(.L_x_1424) ;  /* 0xfffea44000007947 */ /* 0x000fea000383ffff */
.L_x_1243:
[----:B------:R-:W-:Y:S01]  /*1cd70*/  IMAD.MOV.U32 R241, RZ, RZ, R14 ;  /* 0x000000fffff17224 */ /* 0x000fe200078e000e */
[----:B------:R-:W-:Y:S01]  /*1cd80*/  MOV R3, 0x181f ;  /* 0x0000181f00037802 */ /* 0x000fe20000000f00 */
[----:B------:R-:W-:Y:S01]  /*1cd90*/  IMAD.MOV.U32 R242, RZ, RZ, RZ ;  /* 0x000000fffff27224 */ /* 0x000fe200078e00ff */
[----:B------:R-:W-:-:S02]  /*1cda0*/  MOV R243, 0xffffffff ;  /* 0xffffffff00f37802 */ /* 0x000fc40000000f00 */
[----:B------:R-:W-:Y:S02]  /*1cdb0*/  MOV R2, 0x1cdd0 ;  /* 0x0001cdd000027802 */ /* 0x000fe40000000f00 */
[----:B-12--5:R-:W-:Y:S05]  /*1cdc0*/  CALL.REL.NOINC `($__internal_3_$__cuda_sm70_shflsync_idx_p) ;  /* 0x0000fd8000007944 */ /* 0x026fea0003c00000 */
[----:B------:R-:W-:Y:S01]  /*1cdd0*/  MOV R2, R244 ;  /* 0x000000f400027202 */ /* 0x000fe20000000f00 */
[----:B------:R-:W-:Y:S05]  /*1cde0*/  BRA `(.L_x_1425) ;  /* 0xfffea3e000007947 */ /* 0x000fea000383ffff */
.L_x_1246:
[----:B------:R-:W-:Y:S01]  /*1cdf0*/  IMAD.MOV.U32 R241, RZ, RZ, R12 ;  /* 0x000000fffff17224 */ /* 0x000fe200078e000c */
[----:B--2---:R-:W-:Y:S01]  /*1ce00*/  MOV R3, 0x181f ;  /* 0x0000181f00037802 */ /* 0x004fe20000000f00 */
[----:B------:R-:W-:Y:S01]  /*1ce10*/  IMAD.MOV.U32 R242, RZ, RZ, 0x1 ;  /* 0x00000001fff27424 */ /* 0x000fe200078e00ff */
[----:B------:R-:W-:Y:S02]  /*1ce20*/  MOV R243, 0xffffffff ;  /* 0xffffffff00f37802 */ /* 0x000fe40000000f00 */
[----:B----4-:R-:W-:Y:S02]  /*1ce30*/  MOV R2, 0x1ce50 ;  /* 0x0001ce5000027802 */ /* 0x010fe40000000f00 */
[----:B-1-3-5:R-:W-:Y:S05]  /*1ce40*/  CALL.REL.NOINC `($__internal_3_$__cuda_sm70_shflsync_idx_p) ;  /* 0x0000fd0000007944 */ /* 0x02afea0003c00000 */
[----:B------:R-:W-:Y:S01]  /*1ce50*/  IMAD.MOV.U32 R4, RZ, RZ, R244 ;  /* 0x000000ffff047224 */ /* 0x000fe200078e00f4 */
[----:B------:R-:W-:Y:S01]  /*1ce60*/  MOV R241, R14 ;  /* 0x0000000e00f17202 */ /* 0x000fe20000000f00 */
[----:B------:R-:W-:Y:S01]  /*1ce70*/  IMAD.MOV.U32 R242, RZ, RZ, 0x1 ;  /* 0x00000001fff27424 */ /* 0x000fe200078e00ff */
[----:B------:R-:W-:Y:S01]  /*1ce80*/  MOV R3, 0x181f ;  /* 0x0000181f00037802 */ /* 0x000fe20000000f00 */
[----:B------:R-:W-:Y:S01]  /*1ce90*/  IMAD.MOV.U32 R243, RZ, RZ, -0x1 ;  /* 0xfffffffffff37424 */ /* 0x000fe200078e00ff */
[----:B------:R-:W-:-:S02]  /*1cea0*/  MOV R2, 0x1cec0 ;  /* 0x0001cec000027802 */ /* 0x000fc40000000f00 */
[----:B------:R-:W-:Y:S05]  /*1ceb0*/  CALL.REL.NOINC `($__internal_3_$__cuda_sm70_shflsync_idx_p) ;  /* 0x0000fc9000007944 */ /* 0x000fea0003c00000 */
[----:B------:R-:W-:Y:S01]  /*1cec0*/  MOV R2, R244 ;  /* 0x000000f400027202 */ /* 0x000fe20000000f00 */
[----:B------:R-:W-:Y:S05]  /*1ced0*/  BRA `(.L_x_1426) ;  /* 0xfffea44000007947 */ /* 0x000fea000383ffff */
.L_x_1249:
[----:B------:R-:W-:Y:S01]  /*1cee0*/  IMAD.MOV.U32 R241, RZ, RZ, R12 ;  /* 0x000000fffff17224 */ /* 0x000fe200078e000c */
[----:B--2---:R-:W-:Y:S01]  /*1cef0*/  MOV R3, 0x181f ;  /* 0x0000181f00037802 */ /* 0x004fe20000000f00 */
[----:B------:R-:W-:Y:S01]  /*1cf00*/  IMAD.MOV.U32 R242, RZ, RZ, 0x2 ;  /* 0x00000002fff27424 */ /* 0x000fe200078e00ff */
[----:B------:R-:W-:-:S02]  /*1cf10*/  MOV R243, 0xffffffff ;  /* 0xffffffff00f37802 */ /* 0x000fc40000000f00 */
[----:B------:R-:W-:Y:S02]  /*1cf20*/  MOV R2, 0x1cf40 ;  /* 0x0001cf4000027802 */ /* 0x000fe40000000f00 */
[----:B-1-3-5:R-:W-:Y:S05]  /*1cf30*/  CALL.REL.NOINC `($__internal_3_$__cuda_sm70_shflsync_idx_p) ;  /* 0x0000fc1000007944 */ /* 0x02afea0003c00000 */
[----:B------:R-:W-:Y:S01]  /*1cf40*/  MOV R4, R244 ;  /* 0x000000f400047202 */ /* 0x000fe20000000f00 */
[----:B------:R-:W-:Y:S05]  /*1cf50*/  BRA `(.L_x_1427) ;  /* 0xfffea4f000007947 */ /* 0x000fea000383ffff */
.L_x_1250:
[----:B------:R-:W-:Y:S01]  /*1cf60*/  IMAD.MOV.U32 R241, RZ, RZ, R14 ;  /* 0x000000fffff17224 */ /* 0x000fe200078e000e */
[----:B--2---:R-:W-:Y:S01]  /*1cf70*/  MOV R3, 0x181f ;  /* 0x0000181f00037802 */ /* 0x004fe20000000f00 */
[----:B------:R-:W-:Y:S01]  /*1cf80*/  IMAD.MOV.U32 R242, RZ, RZ, 0x2 ;  /* 0x00000002fff27424 */ /* 0x000fe200078e00ff */
[----:B------:R-:W-:Y:S02]  /*1cf90*/  MOV R243, 0xffffffff ;  /* 0xffffffff00f37802 */ /* 0x000fe40000000f00 */
[----:B------:R-:W-:Y:S02]  /*1cfa0*/  MOV R2, 0x1cfc0 ;  /* 0x0001cfc000027802 */ /* 0x000fe40000000f00 */
[----:B-1-345:R-:W-:Y:S05]  /*1cfb0*/  CALL.REL.NOINC `($__internal_3_$__cuda_sm70_shflsync_idx_p) ;  /* 0x0000fb9000007944 */ /* 0x03afea0003c00000 */
[----:B------:R-:W-:Y:S01]  /*1cfc0*/  MOV R2, R244 ;  /* 0x000000f400027202 */ /* 0x000fe20000000f00 */
[----:B------:R-:W-:Y:S05]  /*1cfd0*/  BRA `(.L_x_1428) ;  /* 0xfffea49000007947 */ /* 0x000fea000383ffff */
.L_x_1253:
[----:B------:R-:W-:Y:S01]  /*1cfe0*/  IMAD.MOV.U32 R241, RZ, RZ, R12 ;  /* 0x000000fffff17224 */ /* 0x000fe200078e000c */
[----:B-1----:R-:W-:Y:S01]  /*1cff0*/  MOV R3, 0x181f ;  /* 0x0000181f00037802 */ /* 0x002fe20000000f00 */
[----:B------:R-:W-:Y:S01]  /*1d000*/  IMAD.MOV.U32 R242, RZ, RZ, 0x3 ;  /* 0x00000003fff27424 */ /* 0x000fe200078e00ff */
[----:B------:R-:W-:-:S02]  /*1d010*/  MOV R243, 0xffffffff ;  /* 0xffffffff00f37802 */ /* 0x000fc40000000f00 */
[----:B---3--:R-:W-:Y:S02]  /*1d020*/  MOV R2, 0x1d040 ;  /* 0x0001d04000027802 */ /* 0x008fe40000000f00 */
[----:B--2-45:R-:W-:Y:S05]  /*1d030*/  CALL.REL.NOINC `($__internal_3_$__cuda_sm70_shflsync_idx_p) ;  /* 0x0000fb1000007944 */ /* 0x034fea0003c00000 */
[----:B------:R-:W-:Y:S01]  /*1d040*/  IMAD.MOV.U32 R4, RZ, RZ, R244 ;  /* 0x000000ffff047224 */ /* 0x000fe200078e00f4 */
[----:B------:R-:W-:Y:S01]  /*1d050*/  MOV R241, R14 ;  /* 0x0000000e00f17202 */ /* 0x000fe20000000f00 */
[----:B------:R-:W-:Y:S01]  /*1d060*/  IMAD.MOV.U32 R242, RZ, RZ, 0x3 ;  /* 0x00000003fff27424 */ /* 0x000fe200078e00ff */
[----:B------:R-:W-:Y:S01]  /*1d070*/  MOV R3, 0x181f ;  /* 0x0000181f00037802 */ /* 0x000fe20000000f00 */
[----:B------:R-:W-:Y:S01]  /*1d080*/  IMAD.MOV.U32 R243, RZ, RZ, -0x1 ;  /* 0xfffffffffff37424 */ /* 0x000fe200078e00ff */
[----:B------:R-:W-:Y:S02]  /*1d090*/  MOV R2, 0x1d0b0 ;  /* 0x0001d0b000027802 */ /* 0x000fe40000000f00 */
[----:B------:R-:W-:Y:S05]  /*1d0a0*/  CALL.REL.NOINC `($__internal_3_$__cuda_sm70_shflsync_idx_p) ;  /* 0x0000faa000007944 */ /* 0x000fea0003c00000 */
[----:B------:R-:W-:Y:S01]  /*1d0b0*/  MOV R2, R244 ;  /* 0x000000f400027202 */ /* 0x000fe20000000f00 */
[----:B------:R-:W-:Y:S05]  /*1d0c0*/  BRA `(.L_x_1429) ;  /* 0xfffea4e000007947 */ /* 0x000fea000383ffff */
.L_x_1256:
[----:B------:R-:W-:Y:S01]  /*1d0d0*/  IMAD.MOV.U32 R241, RZ, RZ, R12 ;  /* 0x000000fffff17224 */ /* 0x000fe200078e000c */
[----:B--2---:R-:W-:Y:S01]  /*1d0e0*/  MOV R3, 0x181f ;  /* 0x0000181f00037802 */ /* 0x004fe20000000f00 */
[----:B------:R-:W-:Y:S01]  /*1d0f0*/  IMAD.MOV.U32 R242, RZ, RZ, 0x4 ;  /* 0x00000004fff27424 */ /* 0x000fe200078e00ff */
[----:B------:R-:W-:Y:S02]  /*1d100*/  MOV R243, 0xffffffff ;  /* 0xffffffff00f37802 */ /* 0x000fe40000000f00 */
[----:B---3--:R-:W-:-:S02]  /*1d110*/  MOV R2, 0x1d130 ;  /* 0x0001d13000027802 */ /* 0x008fc40000000f00 */
[----:B-1--45:R-:W-:Y:S05]  /*1d120*/  CALL.REL.NOINC `($__internal_3_$__cuda_sm70_shflsync_idx_p) ;  /* 0x0000fa2000007944 */ /* 0x032fea0003c00000 */
[----:B------:R-:W-:Y:S01]  /*1d130*/  MOV R4, R244 ;  /* 0x000000f400047202 */ /* 0x000fe20000000f00 */
[----:B------:R-:W-:Y:S05]  /*1d140*/  BRA `(.L_x_1430) ;  /* 0xfffea59000007947 */ /* 0x000fea000383ffff */
.L_x_1257:
[----:B------:R-:W-:Y:S01]  /*1d150*/  IMAD.MOV.U32 R241, RZ, RZ, R14 ;  /* 0x000000fffff17224 */ /* 0x000fe200078e000e */
[----:B--2---:R-:W-:Y:S01]  /*1d160*/  MOV R3, 0x181f ;  /* 0x0000181f00037802 */ /* 0x004fe20000000f00 */
[----:B------:R-:W-:Y:S01]  /*1d170*/  IMAD.MOV.U32 R242, RZ, RZ, 0x4 ;  /* 0x00000004fff27424 */ /* 0x000fe200078e00ff */
[----:B------:R-:W-:-:S02]  /*1d180*/  MOV R243, 0xffffffff ;  /* 0xffffffff00f37802 */ /* 0x000fc40000000f00 */
[----:B---3--:R-:W-:Y:S02]  /*1d190*/  MOV R2, 0x1d1b0 ;  /* 0x0001d1b000027802 */ /* 0x008fe40000000f00 */
[----:B-1--45:R-:W-:Y:S05]  /*1d1a0*/  CALL.REL.NOINC `($__internal_3_$__cuda_sm70_shflsync_idx_p) ;  /* 0x0000f9a000007944 */ /* 0x032fea0003c00000 */
[----:B------:R-:W-:Y:S01]  /*1d1b0*/  MOV R2, R244 ;  /* 0x000000f400027202 */ /* 0x000fe20000000f00 */
[----:B------:R-:W-:Y:S05]  /*1d1c0*/  BRA `(.L_x_1431) ;  /* 0xfffea53000007947 */ /* 0x000fea000383ffff */
.L_x_1260:
[----:B------:R-:W-:Y:S01]  /*1d1d0*/  IMAD.MOV.U32 R241, RZ, RZ, R12 ;  /* 0x000000fffff17224 */ /* 0x000fe200078e000c */
[----:B---3--:R-:W-:Y:S01]  /*1d1e0*/  MOV R3, 0x181f ;  /* 0x0000181f00037802 */ /* 0x008fe20000000f00 */
[----:B------:R-:W-:Y:S01]  /*1d1f0*/  IMAD.MOV.U32 R242, RZ, RZ, 0x5 ;  /* 0x00000005fff27424 */ /* 0x000fe200078e00ff */
[----:B------:R-:W-:Y:S02]  /*1d200*/  MOV R243, 0xffffffff ;  /* 0xffffffff00f37802 */ /* 0x000fe40000000f00 */
[----:B------:R-:W-:Y:S02]  /*1d210*/  MOV R2, 0x1d230 ;  /* 0x0001d23000027802 */ /* 0x000fe40000000f00 */
[----:B-12-45:R-:W-:Y:S05]  /*1d220*/  CALL.REL.NOINC `($__internal_3_$__cuda_sm70_shflsync_idx_p) ;  /* 0x0000f92000007944 */ /* 0x036fea0003c00000 */
        /* <DEDUP_REMOVED lines=9> */
.L_x_1263:
        /* <DEDUP_REMOVED lines=8> */
.L_x_1264:
[----:B------:R-:W-:Y:S01]  /*1d340*/  IMAD.MOV.U32 R241, RZ, RZ, R14 ;  /* 0x000000fffff17224 */ /* 0x000fe200078e000e */
[----:B--2---:R-:W-:Y:S01]  /*1d350*/  MOV R3, 0x181f ;  /* 0x0000181f00037802 */ /* 0x004fe20000000f00 */
[----:B------:R-:W-:Y:S01]  /*1d360*/  IMAD.MOV.U32 R242, RZ, RZ, 0x6 ;  /* 0x00000006fff27424 */ /* 0x000fe200078e00ff */
[----:B------:R-:W-:Y:S02]  /*1d370*/  MOV R243, 0xffffffff ;  /* 0xffffffff00f37802 */ /* 0x000fe40000000f00 */
[----:B---3--:R-:W-:Y:S02]  /*1d380*/  MOV R2, 0x1d3a0 ;  /* 0x0001d3a000027802 */ /* 0x008fe40000000f00 */
[----:B-1--45:R-:W-:Y:S05]  /*1d390*/  CALL.REL.NOINC `($__internal_3_$__cuda_sm70_shflsync_idx_p) ;  /* 0x0000f7b000007944 */ /* 0x032fea0003c00000 */
[----:B------:R-:W-:Y:S01]  /*1d3a0*/  MOV R2, R244 ;  /* 0x000000f400027202 */ /* 0x000fe20000000f00 */
[----:B------:R-:W-:Y:S05]  /*1d3b0*/  BRA `(.L_x_1434) ;  /* 0xfffea5d000007947 */ /* 0x000fea000383ffff */
.L_x_1267:
[----:B------:R-:W-:Y:S01]  /*1d3c0*/  IMAD.MOV.U32 R241, RZ, RZ, R12 ;  /* 0x000000fffff17224 */ /* 0x000fe200078e000c */
[----:B---3--:R-:W-:Y:S01]  /*1d3d0*/  MOV R3, 0x181f ;  /* 0x0000181f00037802 */ /* 0x008fe20000000f00 */
[----:B------:R-:W-:Y:S01]  /*1d3e0*/  IMAD.MOV.U32 R242, RZ, RZ, 0x7 ;  /* 0x00000007fff27424 */ /* 0x000fe200078e00ff */
[----:B------:R-:W-:-:S02]  /*1d3f0*/  MOV R243, 0xffffffff ;  /* 0xffffffff00f37802 */ /* 0x000fc40000000f00 */
[----:B------:R-:W-:Y:S02]  /*1d400*/  MOV R2, 0x1d420 ;  /* 0x0001d42000027802 */ /* 0x000fe40000000f00 */
[----:B-12-45:R-:W-:Y:S05]  /*1d410*/  CALL.REL.NOINC `($__internal_3_$__cuda_sm70_shflsync_idx_p) ;  /* 0x0000f73000007944 */ /* 0x036fea0003c00000 */
        /* <DEDUP_REMOVED lines=9> */
.L_x_1269:
[----:B-1--4-:R-:W-:Y:S01]  /*1d4b0*/  IMAD.MOV.U32 R241, RZ, RZ, R4 ;  /* 0x000000fffff17224 */ /* 0x012fe200078e0004 */
[----:B------:R-:W-:Y:S01]  /*1d4c0*/  MOV R3, 0x181f ;  /* 0x0000181f00037802 */ /* 0x000fe20000000f00 */
[----:B------:R-:W-:Y:S01]  /*1d4d0*/  IMAD.MOV.U32 R242, RZ, RZ, RZ ;  /* 0x000000fffff27224 */ /* 0x000fe200078e00ff */
[----:B------:R-:W-:Y:S02]  /*1d4e0*/  MOV R243, 0xffffffff ;  /* 0xffffffff00f37802 */ /* 0x000fe40000000f00 */
[----:B------:R-:W-:-:S02]  /*1d4f0*/  MOV R2, 0x1d510 ;  /* 0x0001d51000027802 */ /* 0x000fc40000000f00 */
[----:B---3-5:R-:W-:Y:S05]  /*1d500*/  CALL.REL.NOINC `($__internal_3_$__cuda_sm70_shflsync_idx_p) ;  /* 0x0000f64000007944 */ /* 0x028fea0003c00000 */
[----:B------:R-:W-:Y:S01]  /*1d510*/  IMAD.MOV.U32 R0, RZ, RZ, R244 ;  /* 0x000000ffff007224 */ /* 0x000fe200078e00f4 */
[----:B------:R-:W-:Y:S01]  /*1d520*/  MOV R241, R7 ;  /* 0x0000000700f17202 */ /* 0x000fe20000000f00 */
[----:B------:R-:W-:Y:S01]  /*1d530*/  IMAD.MOV.U32 R242, RZ, RZ, RZ ;  /* 0x000000fffff27224 */ /* 0x000fe200078e00ff */
[----:B------:R-:W-:Y:S01]  /*1d540*/  MOV R3, 0x181f ;  /* 0x0000181f00037802 */ /* 0x000fe20000000f00 */
[----:B------:R-:W-:Y:S01]  /*1d550*/  IMAD.MOV.U32 R243, RZ, RZ, -0x1 ;  /* 0xfffffffffff37424 */ /* 0x000fe200078e00ff */
[----:B------:R-:W-:-:S02]  /*1d560*/  MOV R2, 0x1d580 ;  /* 0x0001d58000027802 */ /* 0x000fc40000000f00 */
[----:B------:R-:W-:Y:S05]  /*1d570*/  CALL.REL.NOINC `($__internal_3_$__cuda_sm70_shflsync_idx_p) ;  /* 0x0000f5d000007944 */ /* 0x000fea0003c00000 */
[----:B------:R-:W2:Y:S04]  /*1d580*/  LDL R11, [R1+0x80] ;  /* 0x00008000010b7983 */ /* 0x000ea80000100800 */
[----:B------:R-:W3:Y:S04]  /*1d590*/  LDL R2, [R1+0xcc] ;  /* 0x0000cc0001027983 */ /* 0x000ee80000100800 */
[----:B------:R-:W4:Y:S01]  /*1d5a0*/  LDL R35, [R1+0xd8] ;  /* 0x0000d80001237983 */ /* 0x000f220000100800 */
[----:B------:R-:W-:-:S02]  /*1d5b0*/  IMAD.SHL.U32 R238, R238, 0x2, RZ ;  /* 0x00000002eeee7824 */ /* 0x000fc400078e00ff */
[----:B------:R-:W-:Y:S02]  /*1d5c0*/  IMAD.MOV.U32 R241, RZ, RZ, R4 ;  /* 0x000000fffff17224 */ /* 0x000fe400078e0004 */
[----:B------:R-:W-:Y:S01]  /*1d5d0*/  IMAD.MOV.U32 R242, RZ, RZ, 0x1 ;  /* 0x00000001fff27424 */ /* 0x000fe200078e00ff */
[----:B------:R-:W-:Y:S01]  /*1d5e0*/  IADD3 R239, R238, 0x2080, RZ ;  /* 0x00002080eeef7810 */ /* 0x000fe20007ffe0ff */
[----:B------:R-:W-:Y:S02]  /*1d5f0*/  IMAD.MOV.U32 R243, RZ, RZ, -0x1 ;  /* 0xfffffffffff37424 */ /* 0x000fe400078e00ff */
[----:B--2---:R-:W-:-:S04]  /*1d600*/  IMAD.WIDE R32, R11, 0x2, RZ ;  /* 0x000000020b207825 */ /* 0x004fc800078e02ff */
[----:B---3--:R-:W-:Y:S01]  /*1d610*/  IMAD.WIDE R2, R2, 0x2, RZ ;  /* 0x0000000202027825 */ /* 0x008fe200078e02ff */
[-C--:B------:R-:W-:Y:S02]  /*1d620*/  IADD3 R30, P3, R32, R244.reuse, RZ ;  /* 0x000000f4201e7210 */ /* 0x080fe40007f7e0ff */
[----:B------:R-:W-:Y:S02]  /*1d630*/  ISETP.GE.AND P1, PT, R11, c[0x0][0x1d4], PT ;  /* 0x000075000b007a0c */ /* 0x000fe40003f26270 */
[----:B------:R-:W-:Y:S02]  /*1d640*/  IADD3 R28, P2, R2, R244, RZ ;  /* 0x000000f4021c7210 */ /* 0x000fe40007f5e0ff */
[----:B----4-:R-:W-:Y:S01]  /*1d650*/  ISETP.GE.AND P0, PT, R35, c[0x0][0x1d4], PT ;  /* 0x0000750023007a0c */ /* 0x010fe20003f06270 */
[----:B------:R-:W-:Y:S01]  /*1d660*/  IMAD.X R31, R0, 0x1, R33, P3 ;  /* 0x00000001001f7824 */ /* 0x000fe200018e0621 */
[----:B------:R-:W-:Y:S01]  /*1d670*/  ISETP.LT.OR P3, PT, R116, 0x1, P1 ;  /* 0x000000017400780c */ /* 0x000fe20000f61670 */
[----:B------:R-:W-:Y:S01]  /*1d680*/  IMAD.X R29, R0, 0x1, R3, P2 ;  /* 0x00000001001d7824 */ /* 0x000fe200010e0603 */
[----:B------:R-:W-:-:S02]  /*1d690*/  ISETP.LT.OR P2, PT, R116, 0x1, P0 ;  /* 0x000000017400780c */ /* 0x000fc40000741670 */
[----:B------:R-:W-:Y:S02]  /*1d6a0*/  SHF.R.S32.HI R35, RZ, 0x1f, R11 ;  /* 0x0000001fff237819 */ /* 0x000fe4000001140b */
[----:B------:R-:W-:-:S05]  /*1d6b0*/  MOV R34, R11 ;  /* 0x0000000b00227202 */ /* 0x000fca0000000f00 */
[----:B------:R1:W-:Y:S04]  /*1d6c0*/  STL.64 [R1+0xa8], R34 ;  /* 0x0000a82201007387 */ /* 0x0003e80000100a00 */
[----:B------:R-:W-:Y:S01]  /*1d6d0*/  @!PT LDS RZ, [RZ] ;  /* 0x00000000fffff984 */ /* 0x000fe20000000800 */
[----:B------:R-:W-:Y:S01]  /*1d6e0*/  @!PT LDS RZ, [RZ] ;  /* 0x00000000fffff984 */ /* 0x000fe20000000800 */
[----:B------:R-:W-:Y:S01]  /*1d6f0*/  @!PT LDS RZ, [RZ] ;  /* 0x00000000fffff984 */ /* 0x000fe20000000800 */
[----:B------:R1:W-:Y:S04]  /*1d700*/  LDGSTS.E.BYPASS.LTC128B.128 [R238+0x2080], [R30.64], !P3 ;  /* 0x020800001eee7fae */ /* 0x0003e8000d901d46 */
[----:B------:R1:W-:Y:S01]  /*1d710*/  LDGSTS.E.BYPASS.LTC128B.128 [R238+0x3880], [R28.64], !P2 ;  /* 0x038800001cee7fae */ /* 0x0003e2000d101d46 */
[----:B------:R-:W-:Y:S01]  /*1d720*/  IMAD.MOV.U32 R62, RZ, RZ, R2 ;  /* 0x000000ffff3e7224 */ /* 0x000fe200078e0002 */
[----:B------:R-:W-:Y:S01]  /*1d730*/  MOV R61, R3 ;  /* 0x00000003003d7202 */ /* 0x000fe20000000f00 */
[----:B------:R-:W-:Y:S01]  /*1d740*/  IMAD.MOV.U32 R63, RZ, RZ, R33 ;  /* 0x000000ffff3f7224 */ /* 0x000fe200078e0021 */
[----:B------:R-:W-:-:S02]  /*1d750*/  MOV R60, R32 ;  /* 0x00000020003c7202 */ /* 0x000fc40000000f00 */
[----:B------:R-:W-:Y:S02]  /*1d760*/  MOV R3, 0x181f ;  /* 0x0000181f00037802 */ /* 0x000fe40000000f00 */
[----:B------:R-:W-:Y:S02]  /*1d770*/  MOV R2, 0x1d790 ;  /* 0x0001d79000027802 */ /* 0x000fe40000000f00 */
[----:B-1----:R-:W-:Y:S05]  /*1d780*/  CALL.REL.NOINC `($__internal_3_$__cuda_sm70_shflsync_idx_p) ;  /* 0x0000f3c000007944 */ /* 0x002fea0003c00000 */
[----:B------:R-:W-:Y:S01]  /*1d790*/  IMAD.MOV.U32 R0, RZ, RZ, R244 ;  /* 0x000000ffff007224 */ /* 0x000fe200078e00f4 */
[----:B------:R-:W-:Y:S01]  /*1d7a0*/  MOV R241, R7 ;  /* 0x0000000700f17202 */ /* 0x000fe20000000f00 */
[----:B------:R-:W-:Y:S01]  /*1d7b0*/  IMAD.MOV.U32 R242, RZ, RZ, 0x1 ;  /* 0x00000001fff27424 */ /* 0x000fe200078e00ff */
[----:B------:R-:W-:Y:S01]  /*1d7c0*/  MOV R3, 0x181f ;  /* 0x0000181f00037802 */ /* 0x000fe20000000f00 */
[----:B------:R-:W-:Y:S01]  /*1d7d0*/  IMAD.MOV.U32 R243, RZ, RZ, -0x1 ;  /* 0xfffffffffff37424 */ /* 0x000fe200078e00ff */
[----:B------:R-:W-:Y:S02]  /*1d7e0*/  MOV R2, 0x1d800 ;  /* 0x0001d80000027802 */ /* 0x000fe40000000f00 */
[----:B------:R-:W-:Y:S05]  /*1d7f0*/  CALL.REL.NOINC `($__internal_3_$__cuda_sm70_shflsync_idx_p) ;  /* 0x0000f35000007944 */ /* 0x000fea0003c00000 */
[C---:B------:R-:W-:Y:S01]  /*1d800*/  IADD3 R28, P3, R244.reuse, R60, RZ ;  /* 0x0000003cf41c7210 */ /* 0x040fe20007f7e0ff */
[----:B------:R-:W-:Y:S01]  /*1d810*/  IMAD.MOV.U32 R241, RZ, RZ, R4 ;  /* 0x000000fffff17224 */ /* 0x000fe200078e0004 */
[----:B------:R-:W-:Y:S02]  /*1d820*/  IADD3 R2, P2, R244, R62, RZ ;  /* 0x0000003ef4027210 */ /* 0x000fe40007f5e0ff */
[----:B------:R-:W-:Y:S01]  /*1d830*/  MOV R242, 0x2 ;  /* 0x0000000200f27802 */ /* 0x000fe20000000f00 */
[----:B------:R-:W-:Y:S01]  /*1d840*/  IMAD.X R29, R0, 0x1, R63, P3 ;  /* 0x00000001001d7824 */ /* 0x000fe200018e063f */
[----:B------:R-:W-:Y:S01]  /*1d850*/  ISETP.LT.OR P3, PT, R116, 0x11, P1 ;  /* 0x000000117400780c */ /* 0x000fe20000f61670 */
[----:B------:R-:W-:Y:S01]  /*1d860*/  IMAD.X R3, R0, 0x1, R61, P2 ;  /* 0x0000000100037824 */ /* 0x000fe200010e063d */
[----:B------:R-:W-:-:S02]  /*1d870*/  ISETP.LT.OR P2, PT, R116, 0x11, P0 ;  /* 0x000000117400780c */ /* 0x000fc40000741670 */
[----:B------:R-:W-:-:S09]  /*1d880*/  MOV R243, 0xffffffff ;  /* 0xffffffff00f37802 */ /* 0x000fd20000000f00 */
[----:B------:R-:W-:Y:S01]  /*1d890*/  @!PT LDS RZ, [RZ] ;  /* 0x00000000fffff984 */ /* 0x000fe20000000800 */
[----:B------:R-:W-:Y:S01]  /*1d8a0*/  @!PT LDS RZ, [RZ] ;  /* 0x00000000fffff984 */ /* 0x000fe20000000800 */
[----:B------:R-:W-:Y:S01]  /*1d8b0*/  @!PT LDS RZ, [RZ] ;  /* 0x00000000fffff984 */ /* 0x000fe20000000800 */
[----:B------:R1:W-:Y:S04]  /*1d8c0*/  LDGSTS.E.BYPASS.LTC128B.128 [R238+0x2880], [R28.64], !P3 ;  /* 0x028800001cee7fae */ /* 0x0003e8000d901d46 */
[----:B------:R2:W-:Y:S02]  /*1d8d0*/  LDGSTS.E.BYPASS.LTC128B.128 [R238+0x4080], [R2.64], !P2 ;  /* 0x0408000002ee7fae */ /* 0x0005e4000d101d46 */
[----:B--2---:R-:W-:Y:S01]  /*1d8e0*/  IMAD.MOV.U32 R3, RZ, RZ, 0x181f ;  /* 0x0000181fff037424 */ /* 0x004fe200078e00ff */
[----:B------:R-:W-:Y:S02]  /*1d8f0*/  MOV R2, 0x1d910 ;  /* 0x0001d91000027802 */ /* 0x000fe40000000f00 */
[----:B-1----:R-:W-:Y:S05]  /*1d900*/  CALL.REL.NOINC `($__internal_3_$__cuda_sm70_shflsync_idx_p) ;  /* 0x0000f24000007944 */ /* 0x002fea0003c00000 */
        /* <DEDUP_REMOVED lines=9> */
.L_x_1272:
[----:B------:R-:W-:Y:S01]  /*1d9a0*/  IMAD.MOV.U32 R241, RZ, RZ, R4 ;  /* 0x000000fffff17224 */ /* 0x000fe200078e0004 */
[----:B------:R-:W-:Y:S01]  /*1d9b0*/  MOV R3, 0x181f ;  /* 0x0000181f00037802 */ /* 0x000fe20000000f00 */
[----:B------:R-:W-:Y:S01]  /*1d9c0*/  IMAD.MOV.U32 R242, RZ, RZ, RZ ;  /* 0x000000fffff27224 */ /* 0x000fe200078e00ff */
[----:B------:R-:W-:-:S02]  /*1d9d0*/  MOV R243, 0xffffffff ;  /* 0xffffffff00f37802 */ /* 0x000fc40000000f00 */
[----:B------:R-:W-:Y:S02]  /*1d9e0*/  MOV R2, 0x1da00 ;  /* 0x0001da0000027802 */ /* 0x000fe40000000f00 */
[----:B-----5:R-:W-:Y:S05]  /*1d9f0*/  CALL.REL.NOINC `($__internal_3_$__cuda_sm70_shflsync_idx_p) ;  /* 0x0000f15000007944 */ /* 0x020fea0003c00000 */
[----:B------:R-:W-:Y:S01]  /*1da00*/  MOV R13, R244 ;  /* 0x000000f4000d7202 */ /* 0x000fe20000000f00 */
[----:B------:R-:W-:Y:S05]  /*1da10*/  BRA `(.L_x_1437) ;  /* 0xfffebdb000007947 */ /* 0x000fea000383ffff */
.L_x_1273:
[----:B------:R-:W-:Y:S01]  /*1da20*/  IMAD.MOV.U32 R241, RZ, RZ, R18 ;  /* 0x000000fffff17224 */ /* 0x000fe200078e0012 */
[----:B------:R-:W-:Y:S01]  /*1da30*/  MOV R3, 0x181f ;  /* 0x0000181f00037802 */ /* 0x000fe20000000f00 */
[----:B------:R-:W-:Y:S01]  /*1da40*/  IMAD.MOV.U32 R242, RZ, RZ, RZ ;  /* 0x000000fffff27224 */ /* 0x000fe200078e00ff */
[----:B------:R-:W-:Y:S02]  /*1da50*/  MOV R243, 0xffffffff ;  /* 0xffffffff00f37802 */ /* 0x000fe40000000f00 */
[----:B------:R-:W-:Y:S02]  /*1da60*/  MOV R2, 0x1da80 ;  /* 0x0001da8000027802 */ /* 0x000fe40000000f00 */
[----:B-12--5:R-:W-:Y:S05]  /*1da70*/  CALL.REL.NOINC `($__internal_3_$__cuda_sm70_shflsync_idx_p) ;  /* 0x0000f0d000007944 */ /* 0x026fea0003c00000 */
[----:B------:R-:W2:Y:S04]  /*1da80*/  LDL.64 R16, [R1+0xa8] ;  /* 0x0000a80001107983 */ /* 0x000ea80000100a00 */
[----:B------:R-:W3:Y:S04]  /*1da90*/  LDL R7, [R1+0xd4] ;  /* 0x0000d40001077983 */ /* 0x000ee80000100800 */
[----:B------:R-:W3:Y:S04]  /*1daa0*/  LDL R3, [R1+0xcc] ;  /* 0x0000cc0001037983 */ /* 0x000ee80000100800 */
[----:B------:R-:W4:Y:S04]  /*1dab0*/  LDL R2, [R1+0x80] ;  /* 0x0000800001027983 */ /* 0x000f280000100800 */
[----:B------:R-:W4:Y:S01]  /*1dac0*/  LDL R0, [R1+0xd8] ;  /* 0x0000d80001007983 */ /* 0x000f220000100800 */
[C---:B--2---:R-:W-:Y:S01]  /*1dad0*/  IMAD.SHL.U32 R6, R16.reuse, 0x2, RZ ;  /* 0x0000000210067824 */ /* 0x044fe200078e00ff */
[----:B------:R-:W-:-:S04]  /*1dae0*/  SHF.L.U64.HI R15, R16, 0x1, R17 ;  /* 0x00000001100f7819 */ /* 0x000fc80000010211 */
[----:B------:R-:W-:Y:S02]  /*1daf0*/  IADD3 R20, P1, R244, R6, RZ ;  /* 0x00000006f4147210 */ /* 0x000fe40007f3e0ff */
[C---:B---3--:R-:W-:Y:S01]  /*1db00*/  SHF.L.U64.HI R16, R3.reuse, 0x1, R7 ;  /* 0x0000000103107819 */ /* 0x048fe20000010207 */
[----:B------:R-:W-:Y:S01]  /*1db10*/  IMAD.SHL.U32 R14, R3, 0x2, RZ ;  /* 0x00000002030e7824 */ /* 0x000fe200078e00ff */
[----:B------:R1:W5:Y:S01]  /*1db20*/  LDL R7, [R1+0x94] ;  /* 0x0000940001077983 */ /* 0x0003620000100800 */
[C---:B------:R-:W-:Y:S01]  /*1db30*/  IMAD.X R21, R13.reuse, 0x1, R15, P1 ;  /* 0x000000010d157824 */ /* 0x040fe200008e060f */
[----:B----4-:R-:W-:Y:S02]  /*1db40*/  ISETP.GE.AND P2, PT, R2, c[0x0][0x1d4], PT ;  /* 0x0000750002007a0c */ /* 0x010fe40003f46270 */
[----:B------:R-:W-:Y:S02]  /*1db50*/  IADD3 R2, P0, R244, R14, RZ ;  /* 0x0000000ef4027210 */ /* 0x000fe40007f1e0ff */
[----:B------:R-:W-:Y:S01]  /*1db60*/  ISETP.GE.AND P3, PT, R0, c[0x0][0x1d4], PT ;  /* 0x0000750000007a0c */ /* 0x000fe20003f66270 */
[----:B------:R-:W-:Y:S01]  /*1db70*/  IMAD.MOV.U32 R241, RZ, RZ, R4 ;  /* 0x000000fffff17224 */ /* 0x000fe200078e0004 */
[----:B------:R-:W-:Y:S01]  /*1db80*/  SEL R11, RZ, 0x10, P2 ;  /* 0x00000010ff0b7807 */ /* 0x000fe20001000000 */
[----:B------:R-:W-:-:S02]  /*1db90*/  IMAD.X R3, R13, 0x1, R16, P0 ;  /* 0x000000010d037824 */ /* 0x000fc400000e0610 */
[----:B------:R-:W-:Y:S02]  /*1dba0*/  IMAD.MOV.U32 R242, RZ, RZ, 0x1 ;  /* 0x00000001fff27424 */ /* 0x000fe400078e00ff */
[----:B------:R-:W-:Y:S02]  /*1dbb0*/  IMAD.MOV.U32 R243, RZ, RZ, -0x1 ;  /* 0xfffffffffff37424 */ /* 0x000fe400078e00ff */
[----:B------:R-:W-:Y:S01]  /*1dbc0*/  @!PT LDS RZ, [RZ] ;  /* 0x00000000fffff984 */ /* 0x000fe20000000800 */
[----:B------:R-:W-:Y:S01]  /*1dbd0*/  @!PT LDS RZ, [RZ] ;  /* 0x00000000fffff984 */ /* 0x000fe20000000800 */
[----:B------:R-:W-:Y:S01]  /*1dbe0*/  @!PT LDS RZ, [RZ] ;  /* 0x00000000fffff984 */ /* 0x000fe20000000800 */
[----:B------:R1:W-:Y:S04]  /*1dbf0*/  LDGSTS.E.BYPASS.LTC128B.128 [R238+0x5080], [R20.64], !P2 ;  /* 0x0508000014ee7fae */ /* 0x0003e8000d101d46 */
[----:B------:R2:W-:Y:S02]  /*1dc00*/  LDGSTS.E.BYPASS.LTC128B.128 [R238+0x6880], [R2.64], !P3 ;  /* 0x0688000002ee7fae */ /* 0x0005e4000d901d46 */
[----:B--2---:R-:W-:Y:S01]  /*1dc10*/  IMAD.MOV.U32 R3, RZ, RZ, 0x181f ;  /* 0x0000181fff037424 */ /* 0x004fe200078e00ff */
[----:B------:R-:W-:-:S02]  /*1dc20*/  MOV R2, 0x1dc40 ;  /* 0x0001dc4000027802 */ /* 0x000fc40000000f00 */
[----:B-1---5:R-:W-:Y:S05]  /*1dc30*/  CALL.REL.NOINC `($__internal_3_$__cuda_sm70_shflsync_idx_p) ;  /* 0x0000ef1000007944 */ /* 0x022fea0003c00000 */
[----:B------:R-:W-:Y:S01]  /*1dc40*/  IMAD.MOV.U32 R0, RZ, RZ, R244 ;  /* 0x000000ffff007224 */ /* 0x000fe200078e00f4 */
[----:B------:R-:W-:Y:S01]  /*1dc50*/  MOV R241, R18 ;  /* 0x0000001200f17202 */ /* 0x000fe20000000f00 */
[----:B------:R-:W-:Y:S01]  /*1dc60*/  IMAD.MOV.U32 R242, RZ, RZ, 0x1 ;  /* 0x00000001fff27424 */ /* 0x000fe200078e00ff */
[----:B------:R-:W-:Y:S01]  /*1dc70*/  MOV R3, 0x181f ;  /* 0x0000181f00037802 */ /* 0x000fe20000000f00 */
[----:B------:R-:W-:Y:S01]  /*1dc80*/  IMAD.MOV.U32 R243, RZ, RZ, -0x1 ;  /* 0xfffffffffff37424 */ /* 0x000fe200078e00ff */
[----:B------:R-:W-:-:S02]  /*1dc90*/  MOV R2, 0x1dcb0 ;  /* 0x0001dcb000027802 */ /* 0x000fc40000000f00 */
[----:B------:R-:W-:Y:S05]  /*1dca0*/  CALL.REL.NOINC `($__internal_3_$__cuda_sm70_shflsync_idx_p) ;  /* 0x0000eea000007944 */ /* 0x000fea0003c00000 */
[----:B------:R-:W-:Y:S01]  /*1dcb0*/  IADD3 R12, -R11, 0x10, RZ ;  /* 0x000000100b0c7810 */ /* 0x000fe20007ffe1ff */
[----:B------:R-:W-:Y:S01]  /*1dcc0*/  IMAD.MOV.U32 R241, RZ, RZ, R4 ;  /* 0x000000fffff17224 */ /* 0x000fe200078e0004 */
[----:B------:R-:W-:Y:S01]  /*1dcd0*/  IADD3 R2, -R7, 0x10, RZ ;  /* 0x0000001007027810 */ /* 0x000fe20007ffe1ff */
[----:B------:R-:W-:Y:S01]  /*1dce0*/  IMAD.MOV.U32 R242, RZ, RZ, 0x2 ;  /* 0x00000002fff27424 */ /* 0x000fe200078e00ff */
[----:B------:R-:W-:Y:S01]  /*1dcf0*/  LOP3.LUT R12, R12, 0xf, RZ, 0xc0, !PT ;  /* 0x0000000f0c0c7812 */ /* 0x000fe200078ec0ff */
[----:B------:R-:W-:Y:S01]  /*1dd00*/  IMAD.MOV.U32 R243, RZ, RZ, -0x1 ;  /* 0xfffffffffff37424 */ /* 0x000fe200078e00ff */
[----:B------:R-:W-:-:S02]  /*1dd10*/  ISETP.NE.U32.AND P3, PT, R11, RZ, PT ;  /* 0x000000ff0b00720c */ /* 0x000fc40003f65070 */
[----:B------:R-:W-:Y:S02]  /*1dd20*/  IADD3 R12, P1, P0, R12, R244, R6 ;  /* 0x000000f40c0c7210 */ /* 0x000fe4000783e006 */
        /* <DEDUP_REMOVED lines=22> */
.L_x_1274:
[----:B------:R-:W-:Y:S01]  /*1de90*/  IMAD.MOV.U32 R241, RZ, RZ, R11 ;  /* 0x000000fffff17224 */ /* 0x000fe200078e000b */
[----:B------:R-:W-:Y:S01]  /*1dea0*/  MOV R3, 0x1c1f ;  /* 0x00001c1f00037802 */ /* 0x000fe20000000f00 */
[----:B------:R-:W-:Y:S01]  /*1deb0*/  IMAD.MOV.U32 R242, RZ, RZ, RZ ;  /* 0x000000fffff27224 */ /* 0x000fe200078e00ff */
[----:B------:R-:W-:-:S02]  /*1dec0*/  MOV R243, 0xffffffff ;  /* 0xffffffff00f37802 */ /* 0x000fc40000000f00 */
[----:B------:R-:W-:Y:S02]  /*1ded0*/  MOV R2, 0x1def0 ;  /* 0x0001def000027802 */ /* 0x000fe40000000f00 */
[----:B------:R-:W-:Y:S05]  /*1dee0*/  CALL.REL.NOINC `($__internal_3_$__cuda_sm70_shflsync_idx_p) ;  /* 0x0000ec6000007944 */ /* 0x000fea0003c00000 */
[----:B------:R-:W-:Y:S01]  /*1def0*/  MOV R2, R244 ;  /* 0x000000f400027202 */ /* 0x000fe20000000f00 */
[----:B------:R-:W-:Y:S05]  /*1df00*/  BRA `(.L_x_1439) ;  /* 0xfffebf1000007947 */ /* 0x000fea000383ffff */
.L_x_1279:
[----:B------:R-:W-:Y:S01]  /*1df10*/  IMAD.MOV.U32 R241, RZ, RZ, R11 ;  /* 0x000000fffff17224 */ /* 0x000fe200078e000b */
[----:B------:R-:W-:Y:S01]  /*1df20*/  MOV R3, 0x1c1f ;  /* 0x00001c1f00037802 */ /* 0x000fe20000000f00 */
[----:B------:R-:W-:Y:S01]  /*1df30*/  IMAD.MOV.U32 R242, RZ, RZ, 0x1 ;  /* 0x00000001fff27424 */ /* 0x000fe200078e00ff */
[----:B------:R-:W-:Y:S02]  /*1df40*/  MOV R243, 0xffffffff ;  /* 0xffffffff00f37802 */ /* 0x000fe40000000f00 */
[----:B------:R-:W-:Y:S02]  /*1df50*/  MOV R2, 0x1df70 ;  /* 0x0001df7000027802 */ /* 0x000fe40000000f00 */
[----:B-1----:R-:W-:Y:S05]  /*1df60*/  CALL.REL.NOINC `($__internal_3_$__cuda_sm70_shflsync_idx_p) ;  /* 0x0000ebe000007944 */ /* 0x002fea0003c00000 */
[----:B------:R-:W-:Y:S01]  /*1df70*/  MOV R2, R244 ;  /* 0x000000f400027202 */ /* 0x000fe20000000f00 */
[----:B------:R-:W-:Y:S05]  /*1df80*/  BRA `(.L_x_1440) ;  /* 0xfffec06000007947 */ /* 0x000fea000383ffff */
.L_x_1284:
[----:B------:R-:W-:Y:S01]  /*1df90*/  IMAD.MOV.U32 R241, RZ, RZ, R11 ;  /* 0x000000fffff17224 */ /* 0x000fe200078e000b */
[----:B------:R-:W-:Y:S01]  /*1dfa0*/  MOV R3, 0x1c1f ;  /* 0x00001c1f00037802 */ /* 0x000fe20000000f00 */
[----:B------:R-:W-:Y:S01]  /*1dfb0*/  IMAD.MOV.U32 R242, RZ, RZ, 0x2 ;  /* 0x00000002fff27424 */ /* 0x000fe200078e00ff */
[----:B------:R-:W-:-:S02]  /*1dfc0*/  MOV R243, 0xffffffff ;  /* 0xffffffff00f37802 */ /* 0x000fc40000000f00 */
[----:B------:R-:W-:Y:S02]  /*1dfd0*/  MOV R2, 0x1dff0 ;  /* 0x0001dff000027802 */ /* 0x000fe40000000f00 */
[----:B-12---:R-:W-:Y:S05]  /*1dfe0*/  CALL.REL.NOINC `($__internal_3_$__cuda_sm70_shflsync_idx_p) ;  /* 0x0000eb6000007944 */ /* 0x006fea0003c00000 */
[----:B------:R-:W-:Y:S01]  /*1dff0*/  MOV R3, R244 ;  /* 0x000000f400037202 */ /* 0x000fe20000000f00 */
[----:B------:R-:W-:Y:S05]  /*1e000*/  BRA `(.L_x_1441) ;  /* 0xfffec56000007947 */ /* 0x000fea000383ffff */
.L_x_1289:
[----:B------:R-:W-:Y:S01]  /*1e010*/  IMAD.MOV.U32 R241, RZ, RZ, R11 ;  /* 0x000000fffff17224 */ /* 0x000fe200078e000b */
[----:B------:R-:W-:Y:S01]  /*1e020*/  MOV R3, 0x1c1f ;  /* 0x00001c1f00037802 */ /* 0x000fe20000000f00 */
[----:B------:R-:W-:Y:S01]  /*1e030*/  IMAD.MOV.U32 R242, RZ, RZ, 0x3 ;  /* 0x00000003fff27424 */ /* 0x000fe200078e00ff */
[----:B------:R-:W-:Y:S02]  /*1e040*/  MOV R243, 0xffffffff ;  /* 0xffffffff00f37802 */ /* 0x000fe40000000f00 */
[----:B------:R-:W-:Y:S02]  /*1e050*/  MOV R2, 0x1e070 ;  /* 0x0001e07000027802 */ /* 0x000fe40000000f00 */
[----:B-123--:R-:W-:Y:S05]  /*1e060*/  CALL.REL.NOINC `($__internal_3_$__cuda_sm70_shflsync_idx_p) ;  /* 0x0000eae000007944 */ /* 0x00efea0003c00000 */
[----:B------:R-:W-:Y:S01]  /*1e070*/  MOV R3, R244 ;  /* 0x000000f400037202 */ /* 0x000fe20000000f00 */
[----:B------:R-:W-:Y:S05]  /*1e080*/  BRA `(.L_x_1442) ;  /* 0xfffecbf000007947 */ /* 0x000fea000383ffff */
.L_x_1294:
[----:B------:R-:W-:Y:S01]  /*1e090*/  IMAD.MOV.U32 R4, RZ, RZ, R0 ;  /* 0x000000ffff047224 */ /* 0x000fe200078e0000 */
[----:B------:R-:W-:Y:S02]  /*1e0a0*/  MOV R3, 0x2 ;  /* 0x0000000200037802 */ /* 0x000fe40000000f00 */
[----:B------:R-:W-:-:S02]  /*1e0b0*/  MOV R2, 0x1e0d0 ;  /* 0x0001e0d000027802 */ /* 0x000fc40000000f00 */
[----:B------:R-:W-:Y:S05]  /*1e0c0*/  CALL.REL.NOINC `($__internal_2_$__cuda_sm70_shflsync_bfly_p) ;  /* 0x0000ea2000007944 */ /* 0x000fea0003c00000 */
[----:B------:R-:W-:Y:S01]  /*1e0d0*/  MOV R155, R158 ;  /* 0x0000009e009b7202 */ /* 0x000fe20000000f00 */
[----:B------:R-:W-:Y:S05]  /*1e0e0*/  BRA `(.L_x_1443) ;  /* 0xfffed2b000007947 */ /* 0x000fea000383ffff */
.L_x_1295:
[----:B------:R-:W-:Y:S01]  /*1e0f0*/  IMAD.MOV.U32 R4, RZ, RZ, R155 ;  /* 0x000000ffff047224 */ /* 0x000fe200078e009b */
[----:B------:R-:W-:-:S02]  /*1e100*/  MOV R3, 0x1 ;  /* 0x0000000100037802 */ /* 0x000fc40000000f00 */
[----:B------:R-:W-:Y:S02]  /*1e110*/  MOV R2, 0x1e130 ;  /* 0x0001e13000027802 */ /* 0x000fe40000000f00 */
[----:B-1----:R-:W-:Y:S05]  /*1e120*/  CALL.REL.NOINC `($__internal_2_$__cuda_sm70_shflsync_bfly_p) ;  /* 0x0000e9c000007944 */ /* 0x002fea0003c00000 */
[----:B------:R-:W-:Y:S01]  /*1e130*/  FMNMX.FTZ R155, R155, R158, !PT ;  /* 0x0000009e9b9b7209 */ /* 0x000fe20007810000 */
[----:B------:R-:W-:Y:S01]  /*1e140*/  IMAD.MOV.U32 R4, RZ, RZ, R156 ;  /* 0x000000ffff047224 */ /* 0x000fe200078e009c */
[----:B------:R-:W-:Y:S01]  /*1e150*/  MOV R2, 0x1e180 ;  /* 0x0001e18000027802 */ /* 0x000fe20000000f00 */
[----:B------:R-:W-:Y:S02]  /*1e160*/  IMAD.MOV.U32 R3, RZ, RZ, 0x2 ;  /* 0x00000002ff037424 */ /* 0x000fe400078e00ff */
[----:B------:R-:W-:Y:S05]  /*1e170*/  CALL.REL.NOINC `($__internal_2_$__cuda_sm70_shflsync_bfly_p) ;  /* 0x0000e97000007944 */ /* 0x000fea0003c00000 */
[----:B------:R-:W-:Y:S01]  /*1e180*/  FMNMX.FTZ R156, R156, R158, !PT ;  /* 0x0000009e9c9c7209 */ /* 0x000fe20007810000 */
[----:B------:R-:W-:Y:S01]  /*1e190*/  IMAD.MOV.U32 R3, RZ, RZ, 0x1 ;  /* 0x00000001ff037424 */ /* 0x000fe200078e00ff */
[----:B------:R-:W-:-:S03]  /*1e1a0*/  MOV R2, 0x1e1d0 ;  /* 0x0001e1d000027802 */ /* 0x000fc60000000f00 */
[----:B------:R-:W-:Y:S02]  /*1e1b0*/  IMAD.MOV.U32 R4, RZ, RZ, R156 ;  /* 0x000000ffff047224 */ /* 0x000fe400078e009c */
[----:B------:R-:W-:Y:S05]  /*1e1c0*/  CALL.REL.NOINC `($__internal_2_$__cuda_sm70_shflsync_bfly_p) ;  /* 0x0000e92000007944 */ /* 0x000fea0003c00000 */
        /* <DEDUP_REMOVED lines=20> */
[----:B------:R-:W-:Y:S01]  /*1e310*/  MOV R7, R158 ;  /* 0x0000009e00077202 */ /* 0x000fe20000000f00 */
[----:B------:R-:W-:Y:S05]  /*1e320*/  BRA `(.L_x_1444) ;  /* 0xfffed16000007947 */ /* 0x000fea000383ffff */
.L_x_1303:
[----:B------:R-:W-:Y:S01]  /*1e330*/  MOV R3, 0x181f ;  /* 0x0000181f00037802 */ /* 0x000fe20000000f00 */
[----:B------:R-:W-:Y:S01]  /*1e340*/  IMAD.MOV.U32 R241, RZ, RZ, R0 ;  /* 0x000000fffff17224 */ /* 0x000fe200078e0000 */
[----:B------:R-:W-:Y:S01]  /*1e350*/  MOV R243, 0xffffffff ;  /* 0xffffffff00f37802 */ /* 0x000fe20000000f00 */
[----:B------:R-:W-:Y:S01]  /*1e360*/  IMAD.MOV.U32 R242, RZ, RZ, RZ ;  /* 0x000000fffff27224 */ /* 0x000fe200078e00ff */
[----:B------:R-:W-:Y:S02]  /*1e370*/  MOV R2, 0x1e390 ;  /* 0x0001e39000027802 */ /* 0x000fe40000000f00 */
[----:B------:R-:W-:Y:S05]  /*1e380*/  CALL.REL.NOINC `($__internal_3_$__cuda_sm70_shflsync_idx_p) ;  /* 0x0000e7c000007944 */ /* 0x000fea0003c00000 */
[----:B------:R-:W-:Y:S01]  /*1e390*/  MOV R6, R244 ;  /* 0x000000f400067202 */ /* 0x000fe20000000f00 */
[----:B------:R-:W-:-:S05]  /*1e3a0*/  BRA `(.L_x_1445) ;  /* 0xfffee9a000007947 */ /* 0x000fca000383ffff */
.L_x_1304:
[----:B------:R-:W-:Y:S01]  /*1e3b0*/  MOV R3, 0x181f ;  /* 0x0000181f00037802 */ /* 0x000fe20000000f00 */
[----:B------:R-:W-:Y:S01]  /*1e3c0*/  IMAD.MOV.U32 R241, RZ, RZ, R4 ;  /* 0x000000fffff17224 */ /* 0x000fe200078e0004 */
[----:B------:R-:W-:Y:S01]  /*1e3d0*/  MOV R243, 0xffffffff ;  /* 0xffffffff00f37802 */ /* 0x000fe20000000f00 */
[----:B------:R-:W-:Y:S01]  /*1e3e0*/  IMAD.MOV.U32 R242, RZ, RZ, RZ ;  /* 0x000000fffff27224 */ /* 0x000fe200078e00ff */
[----:B------:R-:W-:Y:S02]  /*1e3f0*/  MOV R2, 0x1e410 ;  /* 0x0001e41000027802 */ /* 0x000fe40000000f00 */
[----:B-12---:R-:W-:Y:S05]  /*1e400*/  CALL.REL.NOINC `($__internal_3_$__cuda_sm70_shflsync_idx_p) ;  /* 0x0000e74000007944 */ /* 0x006fea0003c00000 */
[----:B------:R-:W2:Y:S01]  /*1e410*/  LDL R2, [R1+0xd8] ;  /* 0x0000d80001027983 */ /* 0x000ea20000100800 */
[----:B------:R-:W-:Y:S01]  /*1e420*/  IADD3 R8, P0, R244, R233, RZ ;  /* 0x000000e9f4087210 */ /* 0x000fe20007f1e0ff */
[----:B------:R-:W-:Y:S01]  /*1e430*/  IMAD.MOV.U32 R241, RZ, RZ, R0 ;  /* 0x000000fffff17224 */ /* 0x000fe200078e0000 */
[----:B------:R-:W-:Y:S01]  /*1e440*/  MOV R242, 0x1 ;  /* 0x0000000100f27802 */ /* 0x000fe20000000f00 */
[----:B------:R-:W3:Y:S01]  /*1e450*/  LDL R3, [R1+0x80] ;  /* 0x0000800001037983 */ /* 0x000ee20000100800 */
[----:B------:R-:W-:Y:S01]  /*1e460*/  MOV R243, 0xffffffff ;  /* 0xffffffff00f37802 */ /* 0x000fe20000000f00 */
[----:B------:R-:W-:Y:S01]  /*1e470*/  IMAD.X R9, R6, 0x1, R234, P0 ;  /* 0x0000000106097824 */ /* 0x000fe200000e06ea */
[----:B---3--:R-:W-:Y:S02]  /*1e480*/  ISETP.GE.AND P2, PT, R3, c[0x0][0x1d4], PT ;  /* 0x0000750003007a0c */ /* 0x008fe40003f46270 */
[----:B--2---:R-:W-:Y:S02]  /*1e490*/  ISETP.GE.AND P1, PT, R2, c[0x0][0x1d4], PT ;  /* 0x0000750002007a0c */ /* 0x004fe40003f26270 */
[----:B------:R-:W-:Y:S05]  /*1e4a0*/  IADD3 R2, P0, R244, R231, RZ ;  /* 0x000000e7f4027210 */ /* 0x000fea0007f1e0ff */
[----:B------:R-:W-:Y:S02]  /*1e4b0*/  IMAD.X R3, R6, 0x1, R232, P0 ;  /* 0x0000000106037824 */ /* 0x000fe400000e06e8 */
[----:B------:R1:W5:Y:S04]  /*1e4c0*/  LDL R6, [R1+0x94] ;  /* 0x0000940001067983 */ /* 0x0003680000100800 */
[----:B------:R-:W-:Y:S01]  /*1e4d0*/  @!PT LDS RZ, [RZ] ;  /* 0x00000000fffff984 */ /* 0x000fe20000000800 */
[----:B------:R-:W-:Y:S01]  /*1e4e0*/  @!PT LDS RZ, [RZ] ;  /* 0x00000000fffff984 */ /* 0x000fe20000000800 */
[----:B------:R-:W-:Y:S01]  /*1e4f0*/  @!PT LDS RZ, [RZ] ;  /* 0x00000000fffff984 */ /* 0x000fe20000000800 */
[----:B------:R1:W-:Y:S04]  /*1e500*/  LDGSTS.E.BYPASS.LTC128B.128 [R239], [R8.64], !P2 ;  /* 0x0000000008ef7fae */ /* 0x0003e8000d101d46 */
[----:B------:R2:W-:Y:S02]  /*1e510*/  LDGSTS.E.BYPASS.LTC128B.128 [R239+0x1800], [R2.64], !P1 ;  /* 0x0180000002ef7fae */ /* 0x0005e4000c901d46 */
[----:B--2---:R-:W-:Y:S01]  /*1e520*/  MOV R2, 0x1e550 ;  /* 0x0001e55000027802 */ /* 0x004fe20000000f00 */
[----:B------:R-:W-:Y:S02]  /*1e530*/  IMAD.MOV.U32 R3, RZ, RZ, 0x181f ;  /* 0x0000181fff037424 */ /* 0x000fe400078e00ff */
[----:B-1---5:R-:W-:Y:S05]  /*1e540*/  CALL.REL.NOINC `($__internal_3_$__cuda_sm70_shflsync_idx_p) ;  /* 0x0000e60000007944 */ /* 0x022fea0003c00000 */
[----:B------:R-:W-:Y:S01]  /*1e550*/  MOV R241, R4 ;  /* 0x0000000400f17202 */ /* 0x000fe20000000f00 */
[----:B------:R-:W-:Y:S01]  /*1e560*/  IMAD.MOV.U32 R8, RZ, RZ, R244 ;  /* 0x000000ffff087224 */ /* 0x000fe200078e00f4 */
[----:B------:R-:W-:Y:S01]  /*1e570*/  MOV R3, 0x181f ;  /* 0x0000181f00037802 */ /* 0x000fe20000000f00 */
[----:B------:R-:W-:Y:S01]  /*1e580*/  IMAD.MOV.U32 R242, RZ, RZ, 0x1 ;  /* 0x00000001fff27424 */ /* 0x000fe200078e00ff */
[----:B------:R-:W-:Y:S01]  /*1e590*/  MOV R2, 0x1e5c0 ;  /* 0x0001e5c000027802 */ /* 0x000fe20000000f00 */
[----:B------:R-:W-:Y:S02]  /*1e5a0*/  IMAD.MOV.U32 R243, RZ, RZ, -0x1 ;  /* 0xfffffffffff37424 */ /* 0x000fe400078e00ff */
[----:B------:R-:W-:Y:S05]  /*1e5b0*/  CALL.REL.NOINC `($__internal_3_$__cuda_sm70_shflsync_idx_p) ;  /* 0x0000e59000007944 */ /* 0x000fea0003c00000 */
[----:B------:R-:W2:Y:S01]  /*1e5c0*/  LDL R2, [R1+0x80] ;  /* 0x0000800001027983 */ /* 0x000ea20000100800 */
[----:B------:R-:W-:Y:S02]  /*1e5d0*/  IMAD.MOV.U32 R241, RZ, RZ, R0 ;  /* 0x000000fffff17224 */ /* 0x000fe400078e0000 */
[----:B------:R-:W-:Y:S02]  /*1e5e0*/  IMAD.MOV.U32 R242, RZ, RZ, 0x2 ;  /* 0x00000002fff27424 */ /* 0x000fe400078e00ff */
[----:B------:R-:W-:Y:S01]  /*1e5f0*/  IMAD.MOV.U32 R243, RZ, RZ, -0x1 ;  /* 0xfffffffffff37424 */ /* 0x000fe200078e00ff */
[----:B--2---:R-:W-:Y:S02]  /*1e600*/  ISETP.GE.AND P1, PT, R2, c[0x0][0x1d4], PT ;  /* 0x0000750002007a0c */ /* 0x004fe40003f26270 */
[----:B------:R-:W-:Y:S05]  /*1e610*/  IADD3 R2, P0, R244, R233, RZ ;  /* 0x000000e9f4027210 */ /* 0x000fea0007f1e0ff */
[----:B------:R-:W-:Y:S06]  /*1e620*/  IMAD.X R3, R8, 0x1, R234, P0 ;  /* 0x0000000108037824 */ /* 0x000fec00000e06ea */
[----:B------:R-:W-:Y:S01]  /*1e630*/  @!PT LDS RZ, [RZ] ;  /* 0x00000000fffff984 */ /* 0x000fe20000000800 */
[----:B------:R-:W-:Y:S01]  /*1e640*/  @!PT LDS RZ, [RZ] ;  /* 0x00000000fffff984 */ /* 0x000fe20000000800 */
[----:B------:R-:W-:Y:S01]  /*1e650*/  @!PT LDS RZ, [RZ] ;  /* 0x00000000fffff984 */ /* 0x000fe20000000800 */
[----:B------:R1:W-:Y:S02]  /*1e660*/  LDGSTS.E.BYPASS.LTC128B.128 [R239+0x800], [R2.64], !P1 ;  /* 0x0080000002ef7fae */ /* 0x0003e4000c901d46 */
[----:B-1----:R-:W-:Y:S04]  /*1e670*/  IADD3 R2, -R6, 0x10, RZ ;  /* 0x0000001006027810 */ /* 0x002fe80007ffe1ff */
[----:B------:R-:W-:Y:S04]  /*1e680*/  LOP3.LUT R2, R2, 0xf, RZ, 0xc0, !PT ;  /* 0x0000000f02027812 */ /* 0x000fe800078ec0ff */
[----:B------:R-:W-:Y:S04]  /*1e690*/  IADD3 R2, P1, P0, R2, R244, R231 ;  /* 0x000000f402027210 */ /* 0x000fe8000783e0e7 */
[----:B------:R-:W-:Y:S02]  /*1e6a0*/  IADD3.X R3, RZ, R8, R232, P1, P0 ;  /* 0x00000008ff037210 */ /* 0x000fe40000fe04e8 */
[----:B------:R-:W-:Y:S11]  /*1e6b0*/  ISETP.NE.U32.AND P0, PT, R6, RZ, PT ;  /* 0x000000ff0600720c */ /* 0x000ff60003f05070 */
[----:B------:R-:W-:Y:S02]  /*1e6c0*/  @!UPT UIADD3 URZ, URZ, URZ, URZ ;  /* 0x0000003f3f3ff290 */ /* 0x000fe4000fffe03f */
[----:B------:R1:W-:Y:S02]  /*1e6d0*/  LDGSTS.E.BYPASS.LTC128B.128.ZFILL [R239+0x2000], [R2.64], P0 ;  /* 0x0200000002ef7fae */ /* 0x0003e40008141d46 */
[----:B-1----:R-:W-:Y:S01]  /*1e6e0*/  MOV R2, 0x1e710 ;  /* 0x0001e71000027802 */ /* 0x002fe20000000f00 */
[----:B------:R-:W-:Y:S02]  /*1e6f0*/  IMAD.MOV.U32 R3, RZ, RZ, 0x181f ;  /* 0x0000181fff037424 */ /* 0x000fe400078e00ff */
[----:B------:R-:W-:Y:S05]  /*1e700*/  CALL.REL.NOINC `($__internal_3_$__cuda_sm70_shflsync_idx_p) ;  /* 0x0000e44000007944 */ /* 0x000fea0003c00000 */
[----:B------:R-:W-:Y:S01]  /*1e710*/  MOV R241, R4 ;  /* 0x0000000400f17202 */ /* 0x000fe20000000f00 */
[----:B------:R-:W-:Y:S01]  /*1e720*/  IMAD.MOV.U32 R0, RZ, RZ, R244 ;  /* 0x000000ffff007224 */ /* 0x000fe200078e00f4 */
[----:B------:R-:W-:Y:S01]  /*1e730*/  MOV R3, 0x181f ;  /* 0x0000181f00037802 */ /* 0x000fe20000000f00 */
[----:B------:R-:W-:Y:S01]  /*1e740*/  IMAD.MOV.U32 R242, RZ, RZ, 0x2 ;  /* 0x00000002fff27424 */ /* 0x000fe200078e00ff */
[----:B------:R-:W-:Y:S01]  /*1e750*/  MOV R2, 0x1e780 ;  /* 0x0001e78000027802 */ /* 0x000fe20000000f00 */
[----:B------:R-:W-:Y:S02]  /*1e760*/  IMAD.MOV.U32 R243, RZ, RZ, -0x1 ;  /* 0xfffffffffff37424 */ /* 0x000fe400078e00ff */
[----:B------:R-:W-:Y:S05]  /*1e770*/  CALL.REL.NOINC `($__internal_3_$__cuda_sm70_shflsync_idx_p) ;  /* 0x0000e3d000007944 */ /* 0x000fea0003c00000 */
[----:B------:R-:W-:Y:S01]  /*1e780*/  MOV R2, R244 ;  /* 0x000000f400027202 */ /* 0x000fe20000000f00 */
[----:B------:R-:W-:-:S05]  /*1e790*/  BRA `(.L_x_1446) ;  /* 0xfffee72000007947 */ /* 0x000fca000383ffff */
.L_x_1307:
        /* <DEDUP_REMOVED lines=8> */
.L_x_1308:
        /* <DEDUP_REMOVED lines=21> */
[----:B------:R1:W-:Y:S04]  /*1e970*/  LDGSTS.E.BYPASS.LTC128B.128 [R238+0x5080], [R152.64], !P2 ;  /* 0x0508000098ee7fae */ /* 0x0003e8000d101d46 */
        /* <DEDUP_REMOVED lines=41> */
.L_x_1309:
        /* <DEDUP_REMOVED lines=8> */
.L_x_1314:
[----:B------:R-:W-:Y:S01]  /*1ec90*/  MOV R3, 0x1c1f ;  /* 0x00001c1f00037802 */ /* 0x000fe20000000f00 */
[----:B------:R-:W-:Y:S01]  /*1eca0*/  IMAD.MOV.U32 R241, RZ, RZ, R158 ;  /* 0x000000fffff17224 */ /* 0x000fe200078e009e */
[----:B------:R-:W-:Y:S01]  /*1ecb0*/  MOV R243, 0xffffffff ;  /* 0xffffffff00f37802 */ /* 0x000fe20000000f00 */
[----:B------:R-:W-:Y:S01]  /*1ecc0*/  IMAD.MOV.U32 R242, RZ, RZ, 0x1 ;  /* 0x00000001fff27424 */ /* 0x000fe200078e00ff */
[----:B------:R-:W-:Y:S02]  /*1ecd0*/  MOV R2, 0x1ecf0 ;  /* 0x0001ecf000027802 */ /* 0x000fe40000000f00 */
[----:B-1----:R-:W-:Y:S05]  /*1ece0*/  CALL.REL.NOINC `($__internal_3_$__cuda_sm70_shflsync_idx_p) ;  /* 0x0000de6000007944 */ /* 0x002fea0003c00000 */
[----:B------:R-:W-:Y:S01]  /*1ecf0*/  MOV R2, R244 ;  /* 0x000000f400027202 */ /* 0x000fe20000000f00 */
[----:B------:R-:W-:-:S05]  /*1ed00*/  BRA `(.L_x_1450) ;  /* 0xfffef3b000007947 */ /* 0x000fca000383ffff */
.L_x_1319:
[----:B------:R-:W-:Y:S01]  /*1ed10*/  MOV R3, 0x1c1f ;  /* 0x00001c1f00037802 */ /* 0x000fe20000000f00 */
[----:B------:R-:W-:Y:S01]  /*1ed20*/  IMAD.MOV.U32 R241, RZ, RZ, R158 ;  /* 0x000000fffff17224 */ /* 0x000fe200078e009e */
[----:B------:R-:W-:Y:S01]  /*1ed30*/  MOV R243, 0xffffffff ;  /* 0xffffffff00f37802 */ /* 0x000fe20000000f00 */
[----:B------:R-:W-:Y:S01]  /*1ed40*/  IMAD.MOV.U32 R242, RZ, RZ, 0x2 ;  /* 0x00000002fff27424 */ /* 0x000fe200078e00ff */
[----:B------:R-:W-:Y:S02]  /*1ed50*/  MOV R2, 0x1ed70 ;  /* 0x0001ed7000027802 */ /* 0x000fe40000000f00 */
[----:B-12---:R-:W-:Y:S05]  /*1ed60*/  CALL.REL.NOINC `($__internal_3_$__cuda_sm70_shflsync_idx_p) ;  /* 0x0000dde000007944 */ /* 0x006fea0003c00000 */
[----:B------:R-:W-:Y:S01]  /*1ed70*/  MOV R154, R244 ;  /* 0x000000f4009a7202 */ /* 0x000fe20000000f00 */
[----:B------:R-:W-:-:S05]  /*1ed80*/  BRA `(.L_x_1451) ;  /* 0xfffef55000007947 */ /* 0x000fca000383ffff */
.L_x_1324:
[----:B------:R-:W-:Y:S01]  /*1ed90*/  MOV R3, 0x1c1f ;  /* 0x00001c1f00037802 */ /* 0x000fe20000000f00 */
[----:B------:R-:W-:Y:S01]  /*1eda0*/  IMAD.MOV.U32 R241, RZ, RZ, R158 ;  /* 0x000000fffff17224 */ /* 0x000fe200078e009e */
[----:B------:R-:W-:Y:S01]  /*1edb0*/  MOV R243, 0xffffffff ;  /* 0xffffffff00f37802 */ /* 0x000fe20000000f00 */
[----:B------:R-:W-:Y:S01]  /*1edc0*/  IMAD.MOV.U32 R242, RZ, RZ, 0x3 ;  /* 0x00000003fff27424 */ /* 0x000fe200078e00ff */
[----:B------:R-:W-:Y:S02]  /*1edd0*/  MOV R2, 0x1edf0 ;  /* 0x0001edf000027802 */ /* 0x000fe40000000f00 */
[----:B-123--:R-:W-:Y:S05]  /*1ede0*/  CALL.REL.NOINC `($__internal_3_$__cuda_sm70_shflsync_idx_p) ;  /* 0x0000dd6000007944 */ /* 0x00efea0003c00000 */
[----:B------:R-:W-:Y:S01]  /*1edf0*/  MOV R3, R244 ;  /* 0x000000f400037202 */ /* 0x000fe20000000f00 */
[----:B------:R-:W-:-:S05]  /*1ee00*/  BRA `(.L_x_1452) ;  /* 0xfffeff9000007947 */ /* 0x000fca000383ffff */
.L_x_1329:
[----:B------:R-:W-:Y:S02]  /*1ee10*/  MOV R3, 0x2 ;  /* 0x0000000200037802 */ /* 0x000fe40000000f00 */
[----:B------:R-:W-:Y:S02]  /*1ee20*/  MOV R2, 0x1ee40 ;  /* 0x0001ee4000027802 */ /* 0x000fe40000000f00 */
[----:B--234-:R-:W-:Y:S05]  /*1ee30*/  CALL.REL.NOINC `($__internal_2_$__cuda_sm70_shflsync_bfly_p) ;  /* 0x0000dcb000007944 */ /* 0x01cfea0003c00000 */
[----:B------:R-:W-:Y:S01]  /*1ee40*/  MOV R0, R158 ;  /* 0x0000009e00007202 */ /* 0x000fe20000000f00 */
[----:B------:R-:W-:-:S05]  /*1ee50*/  BRA `(.L_x_1453) ;  /* 0xffff070000007947 */ /* 0x000fca000383ffff */
.L_x_1330:
[----:B------:R-:W-:Y:S02]  /*1ee60*/  MOV R3, 0x1 ;  /* 0x0000000100037802 */ /* 0x000fe40000000f00 */
[----:B------:R-:W-:Y:S02]  /*1ee70*/  MOV R2, 0x1ee90 ;  /* 0x0001ee9000027802 */ /* 0x000fe40000000f00 */
[----:B---34-:R-:W-:Y:S05]  /*1ee80*/  CALL.REL.NOINC `($__internal_2_$__cuda_sm70_shflsync_bfly_p) ;  /* 0x0000dc6000007944 */ /* 0x018fea0003c00000 */
[----:B------:R-:W-:Y:S01]  /*1ee90*/  IMAD.MOV.U32 R3, RZ, RZ, 0x2 ;  /* 0x00000002ff037424 */ /* 0x000fe200078e00ff */
[----:B------:R-:W-:Y:S01]  /*1eea0*/  FMNMX.FTZ R154, R4, R158, !PT ;  /* 0x0000009e049a7209 */ /* 0x000fe20007810000 */
[----:B------:R-:W-:Y:S01]  /*1eeb0*/  IMAD.MOV.U32 R4, RZ, RZ, R153 ;  /* 0x000000ffff047224 */ /* 0x000fe200078e0099 */
[----:B------:R-:W-:Y:S02]  /*1eec0*/  MOV R2, 0x1eee0 ;  /* 0x0001eee000027802 */ /* 0x000fe40000000f00 */
[----:B------:R-:W-:Y:S05]  /*1eed0*/  CALL.REL.NOINC `($__internal_2_$__cuda_sm70_shflsync_bfly_p) ;  /* 0x0000dc1000007944 */ /* 0x000fea0003c00000 */
[----:B------:R-:W-:Y:S01]  /*1eee0*/  FMNMX.FTZ R4, R153, R158, !PT ;  /* 0x0000009e99047209 */ /* 0x000fe20007810000 */
[----:B------:R-:W-:Y:S01]  /*1eef0*/  IMAD.MOV.U32 R3, RZ, RZ, 0x1 ;  /* 0x00000001ff037424 */ /* 0x000fe200078e00ff */
[----:B------:R-:W-:Y:S02]  /*1ef00*/  MOV R2, 0x1ef20 ;  /* 0x0001ef2000027802 */ /* 0x000fe40000000f00 */
[----:B------:R-:W-:Y:S05]  /*1ef10*/  CALL.REL.NOINC `($__internal_2_$__cuda_sm70_shflsync_bfly_p) ;  /* 0x0000dbd000007944 */ /* 0x000fea0003c00000 */
        /* <DEDUP_REMOVED lines=14> */
[----:B------:R-:W-:Y:S01]  /*1f000*/  IMAD.MOV.U32 R3, RZ, RZ, 0x1 ;  /* 0x00000001ff037424 */ /* 0x000fe200078e00ff */
[----:B------:R-:W-:Y:S02]  /*1f010*/  FMNMX.FTZ R6, R6, R158, !PT ;  /* 0x0000009e06067209 */ /* 0x000fe40007810000 */
[----:B------:R-:W-:Y:S03]  /*1f020*/  MOV R2, 0x1f050 ;  /* 0x0001f05000027802 */ /* 0x000fe60000000f00 */
[----:B------:R-:W-:Y:S02]  /*1f030*/  IMAD.MOV.U32 R4, RZ, RZ, R6 ;  /* 0x000000ffff047224 */ /* 0x000fe400078e0006 */
[----:B------:R-:W-:Y:S05]  /*1f040*/  CALL.REL.NOINC `($__internal_2_$__cuda_sm70_shflsync_bfly_p) ;  /* 0x0000daa000007944 */ /* 0x000fea0003c00000 */
[----:B------:R-:W-:Y:S01]  /*1f050*/  MOV R3, R158 ;  /* 0x0000009e00037202 */ /* 0x000fe20000000f00 */
[----:B------:R-:W-:-:S05]  /*1f060*/  BRA `(.L_x_1454) ;  /* 0xffff05e000007947 */ /* 0x000fca000383ffff */
.L_x_1339:
        /* <DEDUP_REMOVED lines=8> */
.L_x_1340:
        /* <DEDUP_REMOVED lines=10> */
[----:B------:R1:W5:Y:S01]  /*1f190*/  LDL R8, [R1+0x94] ;  /* 0x0000940001087983 */ /* 0x0003620000100800 */
[----:B------:R-:W-:Y:S01]  /*1f1a0*/  MOV R243, 0xffffffff ;  /* 0xffffffff00f37802 */ /* 0x000fe20000000f00 */
[C---:B------:R-:W-:Y:S05]  /*1f1b0*/  IMAD.X R11, R9.reuse, 0x1, R215, P0 ;  /* 0x00000001090b7824 */ /* 0x040fea00000e06d7 */
[----:B------:R-:W-:Y:S01]  /*1f1c0*/  @!PT LDS RZ, [RZ] ;  /* 0x00000000fffff984 */ /* 0x000fe20000000800 */
[----:B------:R-:W-:Y:S01]  /*1f1d0*/  @!PT LDS RZ, [RZ] ;  /* 0x00000000fffff984 */ /* 0x000fe20000000800 */
[----:B------:R-:W-:Y:S01]  /*1f1e0*/  @!PT LDS RZ, [RZ] ;  /* 0x00000000fffff984 */ /* 0x000fe20000000800 */
[----:B------:R1:W-:Y:S01]  /*1f1f0*/  LDGSTS.E.BYPASS.LTC128B.128 [R239], [R10.64], !P3 ;  /* 0x000000000aef7fae */ /* 0x0003e2000d901d46 */
[----:B--2---:R-:W-:Y:S02]  /*1f200*/  ISETP.GE.AND P1, PT, R2, c[0x0][0x1d4], PT ;  /* 0x0000750002007a0c */ /* 0x004fe40003f26270 */
[----:B------:R-:W-:Y:S05]  /*1f210*/  IADD3 R2, P0, R244, R212, RZ ;  /* 0x000000d4f4027210 */ /* 0x000fea0007f1e0ff */
[----:B------:R-:W-:Y:S06]  /*1f220*/  IMAD.X R3, R9, 0x1, R213, P0 ;  /* 0x0000000109037824 */ /* 0x000fec00000e06d5 */
        /* <DEDUP_REMOVED lines=11> */
[----:B------:R-:W-:Y:S01]  /*1f2e0*/  IADD3 R2, P0, R244, R214, RZ ;  /* 0x000000d6f4027210 */ /* 0x000fe20007f1e0ff */
[----:B------:R-:W-:Y:S02]  /*1f2f0*/  IMAD.MOV.U32 R241, RZ, RZ, R4 ;  /* 0x000000fffff17224 */ /* 0x000fe400078e0004 */
[----:B------:R-:W-:Y:S02]  /*1f300*/  IMAD.MOV.U32 R242, RZ, RZ, 0x2 ;  /* 0x00000002fff27424 */ /* 0x000fe400078e00ff */
[----:B------:R-:W-:Y:S02]  /*1f310*/  IMAD.X R3, R9, 0x1, R215, P0 ;  /* 0x0000000109037824 */ /* 0x000fe400000e06d7 */
[----:B------:R-:W-:Y:S03]  /*1f320*/  IMAD.MOV.U32 R243, RZ, RZ, -0x1 ;  /* 0xfffffffffff37424 */ /* 0x000fe600078e00ff */
        /* <DEDUP_REMOVED lines=23> */
.L_x_1343:
        /* <DEDUP_REMOVED lines=8> */
.L_x_1344:
        /* <DEDUP_REMOVED lines=16> */
[----:B------:R1:W-:Y:S01]  /*1f620*/  LDGSTS.E.BYPASS.LTC128B.128 [R238+0x5080], [R156.64], !P3 ;  /* 0x050800009cee7fae */ /* 0x0003e2000d901d46 */
        /* <DEDUP_REMOVED lines=42> */
.L_x_1345:
[----:B------:R-:W-:Y:S02]  /*1f8d0*/  MOV R3, 0x2 ;  /* 0x0000000200037802 */ /* 0x000fe40000000f00 */
[----:B------:R-:W-:Y:S02]  /*1f8e0*/  MOV R2, 0x1f900 ;  /* 0x0001f90000027802 */ /* 0x000fe40000000f00 */
[----:B------:R-:W-:Y:S05]  /*1f8f0*/  CALL.REL.NOINC `($__internal_2_$__cuda_sm70_shflsync_bfly_p) ;  /* 0x0000d1f000007944 */ /* 0x000fea0003c00000 */
[----:B------:R-:W-:Y:S01]  /*1f900*/  MOV R155, R158 ;  /* 0x0000009e009b7202 */ /* 0x000fe20000000f00 */
[----:B------:R-:W-:-:S05]  /*1f910*/  BRA `(.L_x_1459) ;  /* 0xffff344000007947 */ /* 0x000fca000383ffff */
.L_x_1346:
[----:B------:R-:W-:Y:S01]  /*1f920*/  MOV R3, 0x1 ;  /* 0x0000000100037802 */ /* 0x000fe20000000f00 */
[----:B-1----:R-:W-:Y:S01]  /*1f930*/  IMAD.MOV.U32 R4, RZ, RZ, R155 ;  /* 0x000000ffff047224 */ /* 0x002fe200078e009b */
[----:B------:R-:W-:Y:S02]  /*1f940*/  MOV R2, 0x1f960 ;  /* 0x0001f96000027802 */ /* 0x000fe40000000f00 */
[----:B------:R-:W-:Y:S05]  /*1f950*/  CALL.REL.NOINC `($__internal_2_$__cuda_sm70_shflsync_bfly_p) ;  /* 0x0000d19000007944 */ /* 0x000fea0003c00000 */
[----:B------:R-:W-:Y:S01]  /*1f960*/  IMAD.MOV.U32 R4, RZ, RZ, R156 ;  /* 0x000000ffff047224 */ /* 0x000fe200078e009c */
[----:B------:R-:W-:Y:S01]  /*1f970*/  FMNMX.FTZ R155, R155, R158, !PT ;  /* 0x0000009e9b9b7209 */ /* 0x000fe20007810000 */
[----:B------:R-:W-:Y:S01]  /*1f980*/  IMAD.MOV.U32 R3, RZ, RZ, 0x2 ;  /* 0x00000002ff037424 */ /* 0x000fe200078e00ff */
        /* <DEDUP_REMOVED lines=24> */
[----:B------:R-:W-:Y:S01]  /*1fb10*/  MOV R2, R158 ;  /* 0x0000009e00027202 */ /* 0x000fe20000000f00 */
[----:B------:R-:W-:-:S05]  /*1fb20*/  BRA `(.L_x_1460) ;  /* 0xffff332000007947 */ /* 0x000fca000383ffff */
.L_x_1349:
[----:B------:R-:W-:Y:S01]  /*1fb30*/  MOV R3, 0x181f ;  /* 0x0000181f00037802 */ /* 0x000fe20000000f00 */
[----:B------:R-:W-:Y:S01]  /*1fb40*/  IMAD.MOV.U32 R241, RZ, RZ, R0 ;  /* 0x000000fffff17224 */ /* 0x000fe200078e0000 */
[----:B------:R-:W-:Y:S01]  /*1fb50*/  MOV R243, 0xffffffff ;  /* 0xffffffff00f37802 */ /* 0x000fe20000000f00 */
[----:B------:R-:W-:Y:S01]  /*1fb60*/  IMAD.MOV.U32 R242, RZ, RZ, RZ ;  /* 0x000000fffff27224 */ /* 0x000fe200078e00ff */
[----:B------:R-:W-:Y:S02]  /*1fb70*/  MOV R2, 0x1fb90 ;  /* 0x0001fb9000027802 */ /* 0x000fe40000000f00 */
[----:B-1234-:R-:W-:Y:S05]  /*1fb80*/  CALL.REL.NOINC `($__internal_3_$__cuda_sm70_shflsync_idx_p) ;  /* 0x0000cfc000007944 */ /* 0x01efea0003c00000 */
[----:B------:R-:W-:Y:S01]  /*1fb90*/  MOV R7, R244 ;  /* 0x000000f400077202 */ /* 0x000fe20000000f00 */
[----:B------:R-:W-:-:S05]  /*1fba0*/  BRA `(.L_x_1461) ;  /* 0xffff51d000007947 */ /* 0x000fca000383ffff */
.L_x_1352:
        /* <DEDUP_REMOVED lines=8> */
.L_x_1353:
        /* <DEDUP_REMOVED lines=16> */
[----:B------:R-:W-:Y:S06]  /*1fd30*/  IMAD.X R3, R7, 0x1, R214, P0 ;  /* 0x0000000107037824 */ /* 0x000fec00000e06d6 */
[----:B------:R-:W-:Y:S01]  /*1fd40*/  @!PT LDS RZ, [RZ] ;  /* 0x00000000fffff984 */ /* 0x000fe20000000800 */
[----:B------:R-:W-:Y:S01]  /*1fd50*/  @!PT LDS RZ, [RZ] ;  /* 0x00000000fffff984 */ /* 0x000fe20000000800 */
[----:B------:R-:W-:Y:S01]  /*1fd60*/  @!PT LDS RZ, [RZ] ;  /* 0x00000000fffff984 */ /* 0x000fe20000000800 */
[----:B------:R1:W-:Y:S04]  /*1fd70*/  LDGSTS.E.BYPASS.LTC128B.128 [R238+0x5080], [R156.64], !P2 ;  /* 0x050800009cee7fae */ /* 0x0003e8000d101d46 */
[----:B------:R2:W-:Y:S02]  /*1fd80*/  LDGSTS.E.BYPASS.LTC128B.128 [R238+0x6880], [R2.64], !P1 ;  /* 0x0688000002ee7fae */ /* 0x0005e4000c901d46 */
[----:B--2---:R-:W-:Y:S01]  /*1fd90*/  MOV R2, 0x1fdc0 ;  /* 0x0001fdc000027802 */ /* 0x004fe20000000f00 */
[----:B------:R-:W-:Y:S02]  /*1fda0*/  IMAD.MOV.U32 R3, RZ, RZ, 0x181f ;  /* 0x0000181fff037424 */ /* 0x000fe400078e00ff */
[----:B-1----:R-:W-:Y:S05]  /*1fdb0*/  CALL.REL.NOINC `($__internal_3_$__cuda_sm70_shflsync_idx_p) ;  /* 0x0000cd9000007944 */ /* 0x002fea0003c00000 */
        /* <DEDUP_REMOVED lines=35> */
.L_x_1354:
        /* <DEDUP_REMOVED lines=8> */
.L_x_1359:
        /* <DEDUP_REMOVED lines=8> */
.L_x_1364:
        /* <DEDUP_REMOVED lines=8> */
.L_x_1369:
        /* <DEDUP_REMOVED lines=8> */
.L_x_1374:
[----:B------:R-:W-:Y:S02]  /*201f0*/  MOV R3, 0x2 ;  /* 0x0000000200037802 */ /* 0x000fe40000000f00 */
[----:B------:R-:W-:Y:S02]  /*20200*/  MOV R2, 0x20220 ;  /* 0x0002022000027802 */ /* 0x000fe40000000f00 */
[----:B------:R-:W-:Y:S05]  /*20210*/  CALL.REL.NOINC `($__internal_2_$__cuda_sm70_shflsync_bfly_p) ;  /* 0x0000c8d000007944 */ /* 0x000fea0003c00000 */
[----:B------:R-:W-:Y:S01]  /*20220*/  MOV R155, R158 ;  /* 0x0000009e009b7202 */ /* 0x000fe20000000f00 */
[----:B------:R-:W-:-:S05]  /*20230*/  BRA `(.L_x_1468) ;  /* 0xffff72e000007947 */ /* 0x000fca000383ffff */
.L_x_1375:
        /* <DEDUP_REMOVED lines=33> */
.L_x_1377:
[----:B------:R2:W5:Y:S01]  /*20450*/  LDL R4, [R1+0x74] ;  /* 0x0000740001047983 */ /* 0x0005620000100800 */
[----:B-1----:R-:W-:-:S02]  /*20460*/  MOV R3, 0x2 ;  /* 0x0000000200037802 */ /* 0x002fc40000000f00 */
[----:B------:R-:W-:Y:S02]  /*20470*/  MOV R2, 0x20490 ;  /* 0x0002049000027802 */ /* 0x000fe40000000f00 */
[----:B--2--5:R-:W-:Y:S05]  /*20480*/  CALL.REL.NOINC `($__internal_2_$__cuda_sm70_shflsync_bfly_p) ;  /* 0x0000c66000007944 */ /* 0x024fea0003c00000 */
[----:B------:R-:W-:Y:S01]  /*20490*/  MOV R6, R158 ;  /* 0x0000009e00067202 */ /* 0x000fe20000000f00 */
[----:B------:R-:W-:Y:S05]  /*204a0*/  BRA `(.L_x_1470) ;  /* 0xffff908000007947 */ /* 0x000fea000383ffff */
.L_x_1378:
[----:B------:R-:W-:Y:S01]  /*204b0*/  IMAD.MOV.U32 R4, RZ, RZ, R6 ;  /* 0x000000ffff047224 */ /* 0x000fe200078e0006 */
[----:B-1----:R-:W-:Y:S02]  /*204c0*/  MOV R3, 0x1 ;  /* 0x0000000100037802 */ /* 0x002fe40000000f00 */
[----:B------:R-:W-:Y:S02]  /*204d0*/  MOV R2, 0x204f0 ;  /* 0x000204f000027802 */ /* 0x000fe40000000f00 */
[----:B------:R-:W-:Y:S05]  /*204e0*/  CALL.REL.NOINC `($__internal_2_$__cuda_sm70_shflsync_bfly_p) ;  /* 0x0000c60000007944 */ /* 0x000fea0003c00000 */
[----:B------:R1:W5:Y:S01]  /*204f0*/  LDL R4, [R1+0x78] ;  /* 0x0000780001047983 */ /* 0x0003620000100800 */
[----:B------:R-:W-:Y:S01]  /*20500*/  FADD.FTZ R6, R6, R158 ;  /* 0x0000009e06067221 */ /* 0x000fe20000010000 */
[----:B------:R-:W-:Y:S02]  /*20510*/  MOV R3, 0x2 ;  /* 0x0000000200037802 */ /* 0x000fe40000000f00 */
[----:B------:R-:W-:Y:S02]  /*20520*/  MOV R2, 0x20540 ;  /* 0x0002054000027802 */ /* 0x000fe40000000f00 */
[----:B-1---5:R-:W-:Y:S05]  /*20530*/  CALL.REL.NOINC `($__internal_2_$__cuda_sm70_shflsync_bfly_p) ;  /* 0x0000c5b000007944 */ /* 0x022fea0003c00000 */
[----:B------:R-:W2:Y:S01]  /*20540*/  LDL.LU R0, [R1+0x78] ;  /* 0x0000780001007983 */ /* 0x000ea20000300800 */
[----:B------:R-:W-:Y:S02]  /*20550*/  MOV R3, 0x1 ;  /* 0x0000000100037802 */ /* 0x000fe40000000f00 */
[----:B------:R-:W-:Y:S01]  /*20560*/  MOV R2, 0x205a0 ;  /* 0x000205a000027802 */ /* 0x000fe20000000f00 */
[----:B--2---:R-:W-:-:S05]  /*20570*/  FADD.FTZ R5, R0, R158 ;  /* 0x0000009e00057221 */ /* 0x004fca0000010000 */
[----:B------:R-:W-:Y:S02]  /*20580*/  MOV R4, R5 ;  /* 0x0000000500047202 */ /* 0x000fe40000000f00 */
        /* <DEDUP_REMOVED lines=23> */
[----:B------:R-:W-:Y:S05]  /*20700*/  BRA `(.L_x_1471) ;  /* 0xffff8f5000007947 */ /* 0x000fea000383ffff */
.L_x_1398:
        /* <DEDUP_REMOVED lines=8> */
.L_x_1399:
[----:B------:R-:W-:Y:S01]  /*20790*/  IMAD.MOV.U32 R241, RZ, RZ, R11 ;  /* 0x000000fffff17224 */ /* 0x000fe200078e000b */
[----:B------:R-:W-:Y:S01]  /*207a0*/  MOV R3, 0x181f ;  /* 0x0000181f00037802 */ /* 0x000fe20000000f00 */
[----:B------:R-:W-:Y:S01]  /*207b0*/  IMAD.MOV.U32 R242, RZ, RZ, RZ ;  /* 0x000000fffff27224 */ /* 0x000fe200078e00ff */
[----:B------:R-:W-:Y:S02]  /*207c0*/  MOV R243, 0xffffffff ;  /* 0xffffffff00f37802 */ /* 0x000fe40000000f00 */
[----:B------:R-:W-:-:S02]  /*207d0*/  MOV R2, 0x207f0 ;  /* 0x000207f000027802 */ /* 0x000fc40000000f00 */
[----:B-12--5:R-:W-:Y:S05]  /*207e0*/  CALL.REL.NOINC `($__internal_3_$__cuda_sm70_shflsync_idx_p) ;  /* 0x0000c36000007944 */ /* 0x026fea0003c00000 */
[----:B------:R-:W-:Y:S01]  /*207f0*/  MOV R2, R244 ;  /* 0x000000f400027202 */ /* 0x000fe20000000f00 */
[----:B------:R-:W-:Y:S05]  /*20800*/  BRA `(.L_x_1473) ;  /* 0xffffbbe000007947 */ /* 0x000fea000383ffff */
.L_x_1402:
[----:B------:R-:W-:Y:S01]  /*20810*/  IMAD.MOV.U32 R241, RZ, RZ, R9 ;  /* 0x000000fffff17224 */ /* 0x000fe200078e0009 */
[----:B--2---:R-:W-:Y:S01]  /*20820*/  MOV R3, 0x181f ;  /* 0x0000181f00037802 */ /* 0x004fe20000000f00 */
[----:B------:R-:W-:Y:S01]  /*20830*/  IMAD.MOV.U32 R242, RZ, RZ, 0x1 ;  /* 0x00000001fff27424 */ /* 0x000fe200078e00ff */
[----:B------:R-:W-:-:S02]  /*20840*/  MOV R243, 0xffffffff ;  /* 0xffffffff00f37802 */ /* 0x000fc40000000f00 */
[----:B----4-:R-:W-:Y:S02]  /*20850*/  MOV R2, 0x20870 ;  /* 0x0002087000027802 */ /* 0x010fe40000000f00 */
[----:B-1-3--:R-:W-:Y:S05]  /*20860*/  CALL.REL.NOINC `($__internal_3_$__cuda_sm70_shflsync_idx_p) ;  /* 0x0000c2e000007944 */ /* 0x00afea0003c00000 */
        /* <DEDUP_REMOVED lines=9> */
.L_x_1405:
[----:B------:R-:W-:Y:S01]  /*20900*/  IMAD.MOV.U32 R241, RZ, RZ, R9 ;  /* 0x000000fffff17224 */ /* 0x000fe200078e0009 */
[----:B--2---:R-:W-:Y:S01]  /*20910*/  MOV R3, 0x181f ;  /* 0x0000181f00037802 */ /* 0x004fe20000000f00 */
[----:B------:R-:W-:Y:S01]  /*20920*/  IMAD.MOV.U32 R242, RZ, RZ, 0x2 ;  /* 0x00000002fff27424 */ /* 0x000fe200078e00ff */
[----:B------:R-:W-:Y:S02]  /*20930*/  MOV R243, 0xffffffff ;  /* 0xffffffff00f37802 */ /* 0x000fe40000000f00 */
[----:B------:R-:W-:-:S02]  /*20940*/  MOV R2, 0x20960 ;  /* 0x0002096000027802 */ /* 0x000fc40000000f00 */
[----:B-1-3--:R-:W-:Y:S05]  /*20950*/  CALL.REL.NOINC `($__internal_3_$__cuda_sm70_shflsync_idx_p) ;  /* 0x0000c1f000007944 */ /* 0x00afea0003c00000 */
[----:B------:R-:W-:Y:S01]  /*20960*/  MOV R0, R244 ;  /* 0x000000f400007202 */ /* 0x000fe20000000f00 */
[----:B------:R-:W-:Y:S05]  /*20970*/  BRA `(.L_x_1475) ;  /* 0xffffbca000007947 */ /* 0x000fea000383ffff */
.L_x_1406:
[----:B------:R-:W-:Y:S01]  /*20980*/  IMAD.MOV.U32 R241, RZ, RZ, R11 ;  /* 0x000000fffff17224 */ /* 0x000fe200078e000b */
[----:B--2---:R-:W-:Y:S01]  /*20990*/  MOV R3, 0x181f ;  /* 0x0000181f00037802 */ /* 0x004fe20000000f00 */
[----:B------:R-:W-:Y:S01]  /*209a0*/  IMAD.MOV.U32 R242, RZ, RZ, 0x2 ;  /* 0x00000002fff27424 */ /* 0x000fe200078e00ff */
[----:B------:R-:W-:-:S02]  /*209b0*/  MOV R243, 0xffffffff ;  /* 0xffffffff00f37802 */ /* 0x000fc40000000f00 */
[----:B------:R-:W-:Y:S02]  /*209c0*/  MOV R2, 0x209e0 ;  /* 0x000209e000027802 */ /* 0x000fe40000000f00 */
[----:B-1-34-:R-:W-:Y:S05]  /*209d0*/  CALL.REL.NOINC `($__internal_3_$__cuda_sm70_shflsync_idx_p) ;  /* 0x0000c17000007944 */ /* 0x01afea0003c00000 */
[----:B------:R-:W-:Y:S01]  /*209e0*/  MOV R2, R244 ;  /* 0x000000f400027202 */ /* 0x000fe20000000f00 */
[----:B------:R-:W-:Y:S05]  /*209f0*/  BRA `(.L_x_1476) ;  /* 0xffffbc4000007947 */ /* 0x000fea000383ffff */
.L_x_1409:
[----:B------:R-:W-:Y:S01]  /*20a00*/  IMAD.MOV.U32 R241, RZ, RZ, R9 ;  /* 0x000000fffff17224 */ /* 0x000fe200078e0009 */
[----:B-1----:R-:W-:Y:S01]  /*20a10*/  MOV R3, 0x181f ;  /* 0x0000181f00037802 */ /* 0x002fe20000000f00 */
[----:B------:R-:W-:Y:S01]  /*20a20*/  IMAD.MOV.U32 R242, RZ, RZ, 0x3 ;  /* 0x00000003fff27424 */ /* 0x000fe200078e00ff */
[----:B------:R-:W-:Y:S02]  /*20a30*/  MOV R243, 0xffffffff ;  /* 0xffffffff00f37802 */ /* 0x000fe40000000f00 */
[----:B---3--:R-:W-:Y:S02]  /*20a40*/  MOV R2, 0x20a60 ;  /* 0x00020a6000027802 */ /* 0x008fe40000000f00 */
[----:B--2-4-:R-:W-:Y:S05]  /*20a50*/  CALL.REL.NOINC `($__internal_3_$__cuda_sm70_shflsync_idx_p) ;  /* 0x0000c0f000007944 */ /* 0x014fea0003c00000 */
        /* <DEDUP_REMOVED lines=9> */
.L_x_1412:
[----:B------:R-:W-:Y:S01]  /*20af0*/  IMAD.MOV.U32 R241, RZ, RZ, R9 ;  /* 0x000000fffff17224 */ /* 0x000fe200078e0009 */
[----:B--2---:R-:W-:Y:S01]  /*20b00*/  MOV R3, 0x181f ;  /* 0x0000181f00037802 */ /* 0x004fe20000000f00 */
[----:B------:R-:W-:Y:S01]  /*20b10*/  IMAD.MOV.U32 R242, RZ, RZ, 0x4 ;  /* 0x00000004fff27424 */ /* 0x000fe200078e00ff */
[----:B------:R-:W-:-:S02]  /*20b20*/  MOV R243, 0xffffffff ;  /* 0xffffffff00f37802 */ /* 0x000fc40000000f00 */
[----:B---3--:R-:W-:Y:S02]  /*20b30*/  MOV R2, 0x20b50 ;  /* 0x00020b5000027802 */ /* 0x008fe40000000f00 */
[----:B-1--4-:R-:W-:Y:S05]  /*20b40*/  CALL.REL.NOINC `($__internal_3_$__cuda_sm70_shflsync_idx_p) ;  /* 0x0000c00000007944 */ /* 0x012fea0003c00000 */
[----:B------:R-:W-:Y:S01]  /*20b50*/  MOV R0, R244 ;  /* 0x000000f400007202 */ /* 0x000fe20000000f00 */
[----:B------:R-:W-:Y:S05]  /*20b60*/  BRA `(.L_x_1478) ;  /* 0xffffbd0000007947 */ /* 0x000fea000383ffff */
.L_x_1413:
[----:B------:R-:W-:Y:S01]  /*20b70*/  IMAD.MOV.U32 R241, RZ, RZ, R11 ;  /* 0x000000fffff17224 */ /* 0x000fe200078e000b */
[----:B--2---:R-:W-:Y:S01]  /*20b80*/  MOV R3, 0x181f ;  /* 0x0000181f00037802 */ /* 0x004fe20000000f00 */
[----:B------:R-:W-:Y:S01]  /*20b90*/  IMAD.MOV.U32 R242, RZ, RZ, 0x4 ;  /* 0x00000004fff27424 */ /* 0x000fe200078e00ff */
[----:B------:R-:W-:Y:S02]  /*20ba0*/  MOV R243, 0xffffffff ;  /* 0xffffffff00f37802 */ /* 0x000fe40000000f00 */
[----:B---3--:R-:W-:Y:S02]  /*20bb0*/  MOV R2, 0x20bd0 ;  /* 0x00020bd000027802 */ /* 0x008fe40000000f00 */
[----:B-1--4-:R-:W-:Y:S05]  /*20bc0*/  CALL.REL.NOINC `($__internal_3_$__cuda_sm70_shflsync_idx_p) ;  /* 0x0000bf8000007944 */ /* 0x012fea0003c00000 */
[----:B------:R-:W-:Y:S01]  /*20bd0*/  MOV R2, R244 ;  /* 0x000000f400027202 */ /* 0x000fe20000000f00 */
[----:B------:R-:W-:Y:S05]  /*20be0*/  BRA `(.L_x_1479) ;  /* 0xffffbca000007947 */ /* 0x000fea000383ffff */
.L_x_1416:
[----:B------:R-:W-:Y:S01]  /*20bf0*/  IMAD.MOV.U32 R241, RZ, RZ, R9 ;  /* 0x000000fffff17224 */ /* 0x000fe200078e0009 */
[----:B---3--:R-:W-:Y:S01]  /*20c00*/  MOV R3, 0x181f ;  /* 0x0000181f00037802 */ /* 0x008fe20000000f00 */
[----:B------:R-:W-:Y:S01]  /*20c10*/  IMAD.MOV.U32 R242, RZ, RZ, 0x5 ;  /* 0x00000005fff27424 */ /* 0x000fe200078e00ff */
[----:B------:R-:W-:-:S02]  /*20c20*/  MOV R243, 0xffffffff ;  /* 0xffffffff00f37802 */ /* 0x000fc40000000f00 */
[----:B------:R-:W-:Y:S02]  /*20c30*/  MOV R2, 0x20c50 ;  /* 0x00020c5000027802 */ /* 0x000fe40000000f00 */
[----:B-12-4-:R-:W-:Y:S05]  /*20c40*/  CALL.REL.NOINC `($__internal_3_$__cuda_sm70_shflsync_idx_p) ;  /* 0x0000bf0000007944 */ /* 0x016fea0003c00000 */
        /* <DEDUP_REMOVED lines=9> */
.L_x_1419:
[----:B------:R-:W-:Y:S01]  /*20ce0*/  IMAD.MOV.U32 R241, RZ, RZ, R9 ;  /* 0x000000fffff17224 */ /* 0x000fe200078e0009 */
[----:B--2---:R-:W-:Y:S01]  /*20cf0*/  MOV R3, 0x181f ;  /* 0x0000181f00037802 */ /* 0x004fe20000000f00 */
[----:B------:R-:W-:Y:S01]  /*20d00*/  IMAD.MOV.U32 R242, RZ, RZ, 0x6 ;  /* 0x00000006fff27424 */ /* 0x000fe200078e00ff */
[----:B------:R-:W-:Y:S02]  /*20d10*/  MOV R243, 0xffffffff ;  /* 0xffffffff00f37802 */ /* 0x000fe40000000f00 */
[----:B---3--:R-:W-:-:S02]  /*20d20*/  MOV R2, 0x20d40 ;  /* 0x00020d4000027802 */ /* 0x008fc40000000f00 */
[----:B-1--4-:R-:W-:Y:S05]  /*20d30*/  CALL.REL.NOINC `($__internal_3_$__cuda_sm70_shflsync_idx_p) ;  /* 0x0000be1000007944 */ /* 0x012fea0003c00000 */
[----:B------:R-:W-:Y:S01]  /*20d40*/  MOV R0, R244 ;  /* 0x000000f400007202 */ /* 0x000fe20000000f00 */
[----:B------:R-:W-:Y:S05]  /*20d50*/  BRA `(.L_x_1481) ;  /* 0xffffbd6000007947 */ /* 0x000fea000383ffff */
.L_x_1420:
        /* <DEDUP_REMOVED lines=8> */
.L_x_1423:
[----:B------:R-:W-:Y:S01]  /*20de0*/  IMAD.MOV.U32 R241, RZ, RZ, R9 ;  /* 0x000000fffff17224 */ /* 0x000fe200078e0009 */
[----:B---3--:R-:W-:Y:S01]  /*20df0*/  MOV R3, 0x181f ;  /* 0x0000181f00037802 */ /* 0x008fe20000000f00 */
[----:B------:R-:W-:Y:S01]  /*20e00*/  IMAD.MOV.U32 R242, RZ, RZ, 0x7 ;  /* 0x00000007fff27424 */ /* 0x000fe200078e00ff */
[----:B------:R-:W-:Y:S02]  /*20e10*/  MOV R243, 0xffffffff ;  /* 0xffffffff00f37802 */ /* 0x000fe40000000f00 */
[----:B------:R-:W-:Y:S02]  /*20e20*/  MOV R2, 0x20e40 ;  /* 0x00020e4000027802 */ /* 0x000fe40000000f00 */
[----:B-12-4-:R-:W-:Y:S05]  /*20e30*/  CALL.REL.NOINC `($__internal_3_$__cuda_sm70_shflsync_idx_p) ;  /* 0x0000bd1000007944 */ /* 0x016fea0003c00000 */
        /* <DEDUP_REMOVED lines=9> */
        .type           $_ZN7cutlass13device_kernelIN5flash19enable_sm80_to_sm89INS1_16FlashAttnFwdSm80INS1_25CollectiveMainloopFwdSm80ILi4ELi1ELb0EN4cute5tupleIJNS5_1CILi128EEENS7_ILi48EEES8_EEELi128ENS_6half_tEfNS_4arch4Sm80ELb0ELb1ELb0ELb1ELb1ELb1ELb1ELb0EEENS1_21CollectiveEpilogueFwdINS6_IJS8_S8_S9_EEENS6_IJNS7_ILi1EEESH_SH_EEESB_SD_Li128ELb1ELb1ELb0ELb0EEENS1_19SingleTileSchedulerILb1ELb0ELb1ELi128EEEEEEEEEvNT_6ParamsE$_ZZN5flash25CollectiveMainloopFwdSm80ILi4ELi1ELb0EN4cute5tupleIJNS1_1CILi128EEENS3_ILi48EEES4_EEELi128EN7cutlass6half_tEfNS7_4arch4Sm80ELb0ELb1ELb0ELb1ELb1ELb1ELb1ELb0EE3mmaINS_16FlashAttnFwdSm80ISB_NS_21CollectiveEpilogueFwdINS2_IJS4_S4_S5_EEENS2_IJNS3_ILi1EEESG_SG_EEES8_SA_Li128ELb1ELb1ELb0ELb0EEENS_19SingleTileSchedulerILb1ELb0ELb1ELi128EEEE13SharedStorageENS1_6TensorINS1_11ArrayEngineIfLm128EEENS1_6LayoutINS2_IJNS2_IJNS3_ILi2EEESR_EEESR_NS3_ILi16EEEEEENS2_IJNS2_IJSG_SR_EEENS3_ILi4EEENS3_ILi8EEEEEEEEEENS_7SoftmaxILi4ELi0EEEEEbRKNSB_6ParamsERT0_RT1_iRKNS_16SeqlenInfoQKNewKILb1ELb1EEENS2_IJiiiiEEERT_ENKUlvE_clEv,@function
        .size           $_ZN7cutlass13device_kernelIN5flash19enable_sm80_to_sm89INS1_16FlashAttnFwdSm80INS1_25CollectiveMainloopFwdSm80ILi4ELi1ELb0EN4cute5tupleIJNS5_1CILi128EEENS7_ILi48EEES8_EEELi128ENS_6half_tEfNS_4arch4Sm80ELb0ELb1ELb0ELb1ELb1ELb1ELb1ELb0EEENS1_21CollectiveEpilogueFwdINS6_IJS8_S8_S9_EEENS6_IJNS7_ILi1EEESH_SH_EEESB_SD_Li128ELb1ELb1ELb0ELb0EEENS1_19SingleTileSchedulerILb1ELb0ELb1ELi128EEEEEEEEEvNT_6ParamsE$_ZZN5flash25CollectiveMainloopFwdSm80ILi4ELi1ELb0EN4cute5tupleIJNS1_1CILi128EEENS3_ILi48EEES4_EEELi128EN7cutlass6half_tEfNS7_4arch4Sm80ELb0ELb1ELb0ELb1ELb1ELb1ELb1ELb0EE3mmaINS_16FlashAttnFwdSm80ISB_NS_21CollectiveEpilogueFwdINS2_IJS4_S4_S5_EEENS2_IJNS3_ILi1EEESG_SG_EEES8_SA_Li128ELb1ELb1ELb0ELb0EEENS_19SingleTileSchedulerILb1ELb0ELb1ELi128EEEE13SharedStorageENS1_6TensorINS1_11ArrayEngineIfLm128EEENS1_6LayoutINS2_IJNS2_IJNS3_ILi2EEESR_EEESR_NS3_ILi16EEEEEENS2_IJNS2_IJSG_SR_EEENS3_ILi4EEENS3_ILi8EEEEEEEEEENS_7SoftmaxILi4ELi0EEEEEbRKNSB_6ParamsERT0_RT1_iRKNS_16SeqlenInfoQKNewKILb1ELb1EEENS2_IJiiiiEEERT_ENKUlvE_clEv,($__internal_2_$__cuda_sm70_shflsync_bfly_p - $_ZN7cutlass13device_kernelIN5flash19enable_sm80_to_sm89INS1_16FlashAttnFwdSm80INS1_25CollectiveMainloopFwdSm80ILi4ELi1ELb0EN4cute5tupleIJNS5_1CILi128EEENS7_ILi48EEES8_EEELi128ENS_6half_tEfNS_4arch4Sm80ELb0ELb1ELb0ELb1ELb1ELb1ELb1ELb0EEENS1_21CollectiveEpilogueFwdINS6_IJS8_S8_S9_EEENS6_IJNS7_ILi1EEESH_SH_EEESB_SD_Li128ELb1ELb1ELb0ELb0EEENS1_19SingleTileSchedulerILb1ELb0ELb1ELi128EEEEEEEEEvNT_6ParamsE$_ZZN5flash25CollectiveMainloopFwdSm80ILi4ELi1ELb0EN4cute5tupleIJNS1_1CILi128EEENS3_ILi48EEES4_EEELi128EN7cutlass6half_tEfNS7_4arch4Sm80ELb0ELb1ELb0ELb1ELb1ELb1ELb1ELb0EE3mmaINS_16FlashAttnFwdSm80ISB_NS_21CollectiveEpilogueFwdINS2_IJS4_S4_S5_EEENS2_IJNS3_ILi1EEESG_SG_EEES8_SA_Li128ELb1ELb1ELb0ELb0EEENS_19SingleTileSchedulerILb1ELb0ELb1ELi128EEEE13SharedStorageENS1_6TensorINS1_11ArrayEngineIfLm128EEENS1_6LayoutINS2_IJNS2_IJNS3_ILi2EEESR_EEESR_NS3_ILi16EEEEEENS2_IJNS2_IJSG_SR_EEENS3_ILi4EEENS3_ILi8EEEEEEEEEENS_7SoftmaxILi4ELi0EEEEEbRKNSB_6ParamsERT0_RT1_iRKNS_16SeqlenInfoQKNewKILb1ELb1EEENS2_IJiiiiEEERT_ENKUlvE_clEv)
$_ZN7cutlass13device_kernelIN5flash19enable_sm80_to_sm89INS1_16FlashAttnFwdSm80INS1_25CollectiveMainloopFwdSm80ILi4ELi1ELb0EN4cute5tupleIJNS5_1CILi128EEENS7_ILi48EEES8_EEELi128ENS_6half_tEfNS_4arch4Sm80ELb0ELb1ELb0ELb1ELb1ELb1ELb1ELb0EEENS1_21CollectiveEpilogueFwdINS6_IJS8_S8_S9_EEENS6_IJNS7_ILi1EEESH_SH_EEESB_SD_Li128ELb1ELb1ELb0ELb0EEENS1_19SingleTileSchedulerILb1ELb0ELb1ELi128EEEEEEEEEvNT_6ParamsE$_ZZN5flash25CollectiveMainloopFwdSm80ILi4ELi1ELb0EN4cute5tupleIJNS1_1CILi128EEENS3_ILi48EEES4_EEELi128EN7cutlass6half_tEfNS7_4arch4Sm80ELb0ELb1ELb0ELb1ELb1ELb1ELb1ELb0EE3mmaINS_16FlashAttnFwdSm80ISB_NS_21CollectiveEpilogueFwdINS2_IJS4_S4_S5_EEENS2_IJNS3_ILi1EEESG_SG_EEES8_SA_Li128ELb1ELb1ELb0ELb0EEENS_19SingleTileSchedulerILb1ELb0ELb1ELi128EEEE13SharedStorageENS1_6TensorINS1_11ArrayEngineIfLm128EEENS1_6LayoutINS2_IJNS2_IJNS3_ILi2EEESR_EEESR_NS3_ILi16EEEEEENS2_IJNS2_IJSG_SR_EEENS3_ILi4EEENS3_ILi8EEEEEEEEEENS_7SoftmaxILi4ELi0EEEEEbRKNSB_6ParamsERT0_RT1_iRKNS_16SeqlenInfoQKNewKILb1ELb1EEENS2_IJiiiiEEERT_ENKUlvE_clEv:
[----:B------:R-:W-:-:S05]  /*20ed0*/  IADD3 R20, R100, -c[0x0][0x20], RZ ;  /* 0x8000080064147a10 */ /* 0x000fca0007ffe0ff */
[----:B------:R-:W2:Y:S01]  /*20ee0*/  LDL.64 R12, [R20] ;  /* 0x00000000140c7983 */ /* 0x000ea20000100a00 */
[----:B------:R-:W-:-:S03]  /*20ef0*/  ULDC.64 UR4, c[0x0][0x118] ;  /* 0x0000460000047ab9 */ /* 0x000fc60000000a00 */
[----:B--2---:R-:W2:Y:S02]  /*20f00*/  LD.E R39, [R12.64+0x11c] ;  /* 0x00011c040c277980 */ /* 0x004ea4000c101900 */
[----:B--2---:R-:W-:-:S13]  /*20f10*/  ISETP.GT.AND P0, PT, R39, RZ, PT ;  /* 0x000000ff2700720c */ /* 0x004fda0003f04270 */
[----:B------:R-:W-:Y:S05]  /*20f20*/  @P0 BRA `(.L_x_1484) ;  /* 0x0000004000000947 */ /* 0x000fea0003800000 */
[----:B------:R-:W-:Y:S01]  /*20f30*/  MOV R2, R143 ;  /* 0x0000008f00027202 */ /* 0x000fe20000000f00 */
[----:B------:R-:W-:-:S04]  /*20f40*/  DEPBAR.LE SB0, 0x1 ;  /* 0x000080400000791a */ /* 0x000fc80000000000 */
[----:B------:R-:W-:-:S04]  /*20f50*/  MOV R3, 0x0 ;  /* 0x0000000000037802 */ /* 0x000fc80000000f00 */
[----:B------:R-:W-:Y:S05]  /*20f60*/  RET.REL.NODEC R2 `(_ZN7cutlass13device_kernelIN5flash19enable_sm80_to_sm89INS1_16FlashAttnFwdSm80INS1_25CollectiveMainloopFwdSm80ILi4ELi1ELb0EN4cute5tupleIJNS5_1CILi128EEENS7_ILi48EEES8_EEELi128ENS_6half_tEfNS_4arch4Sm80ELb0ELb1ELb0ELb1ELb1ELb1ELb1ELb0EEENS1_21CollectiveEpilogueFwdINS6_IJS8_S8_S9_EEENS6_IJNS7_ILi1EEESH_SH_EEESB_SD_Li128ELb1ELb1ELb0ELb0EEENS1_19SingleTileSchedulerILb1ELb0ELb1ELi128EEEEEEEEEvNT_6ParamsE) ;  /* 0xfffdf09002007950 */ /* 0x000fea0003c3ffff */
.L_x_1484:
[----:B------:R1:W2:Y:S04]  /*20f70*/  LDL.64 R2, [R20+0x8] ;  /* 0x0000080014027983 */ /* 0x0002a80000100a00 */
[----:B------:R1:W3:Y:S04]  /*20f80*/  LDL.64 R14, [R20+0x18] ;  /* 0x00001800140e7983 */ /* 0x0002e80000100a00 */
[----:B------:R1:W4:Y:S04]  /*20f90*/  LDL.64 R18, [R20+0x20] ;  /* 0x0000200014127983 */ /* 0x0003280000100a00 */
[----:B------:R-:W3:Y:S04]  /*20fa0*/  LD.E.U8 R11, [R12.64+0x138] ;  /* 0x000138040c0b7980 */ /* 0x000ee8000c101100 */
[----:B------:R-:W3:Y:S04]  /*20fb0*/  LD.E.64 R16, [R12.64+0x120] ;  /* 0x000120040c107980 */ /* 0x000ee8000c101b00 */
[----:B------:R2:W5:Y:S04]  /*20fc0*/  LD.E R30, [R12.64+0x164] ;  /* 0x000164040c1e7980 */ /* 0x000568000c101900 */
[----:B------:R2:W5:Y:S04]  /*20fd0*/  LD.E.64 R26, [R12.64+0x110] ;  /* 0x000110040c1a7980 */ /* 0x000568000c101b00 */
[----:B------:R2:W5:Y:S04]  /*20fe0*/  LD.E.64 R24, [R12.64+0x128] ;  /* 0x000128040c187980 */ /* 0x000568000c101b00 */
[----:B-1----:R-:W3:Y:S04]  /*20ff0*/  LDL.64 R20, [R20+0x10] ;  /* 0x0000100014147983 */ /* 0x002ee80000100a00 */
[----:B--2---:R3:W2:Y:S04]  /*21000*/  LD.E R35, [R2.64] ;  /* 0x0000000402237980 */ /* 0x0046a8000c101900 */
[----:B----4-:R1:W4:Y:S04]  /*21010*/  LD.E R38, [R18.64] ;  /* 0x0000000412267980 */ /* 0x010328000c101900 */
[----:B---3--:R3:W4:Y:S01]  /*21020*/  LD.E R2, [R14.64+0x20] ;  /* 0x000020040e027980 */ /* 0x008722000c101900 */
[----:B------:R-:W-:-:S03]  /*21030*/  ISETP.NE.AND P0, PT, R11, RZ, PT ;  /* 0x000000ff0b00720c */ /* 0x000fc60003f05270 */
[----:B------:R4:W5:Y:S04]  /*21040*/  LD.E R34, [R20.64] ;  /* 0x0000000414227980 */ /* 0x000968000c101900 */
[----:B---3--:R-:W3:Y:S01]  /*21050*/  LD.E.64 R14, [R12.64+0x130] ;  /* 0x000130040c0e7980 */ /* 0x008ee2000c101b00 */
[----:B--2---:R-:W-:-:S04]  /*21060*/  SHF.R.S32.HI R3, RZ, 0x1f, R35 ;  /* 0x0000001fff037819 */ /* 0x004fc80000011423 */
[----:B------:R-:W-:-:S04]  /*21070*/  LEA.HI R3, R3, R35, RZ, 0x3 ;  /* 0x0000002303037211 */ /* 0x000fc800078f18ff */
[----:B-1----:R-:W-:-:S05]  /*21080*/  LOP3.LUT R18, R3, 0xfffffff8, RZ, 0xc0, !PT ;  /* 0xfffffff803127812 */ /* 0x002fca00078ec0ff */
[----:B------:R-:W-:-:S04]  /*21090*/  IMAD.IADD R36, R35, 0x1, -R18 ;  /* 0x0000000123247824 */ /* 0x000fc800078e0a12 */
[----:B------:R-:W-:-:S05]  /*210a0*/  IMAD.SHL.U32 R32, R36, 0x4, RZ ;  /* 0x0000000424207824 */ /* 0x000fca00078e00ff */
[----:B------:R-:W-:-:S04]  /*210b0*/  IADD3 R66, R32, 0x20, RZ ;  /* 0x0000002020427810 */ /* 0x000fc80007ffe0ff */
[-C--:B------:R-:W-:Y:S01]  /*210c0*/  ISETP.GE.AND P1, PT, R66, R39.reuse, PT ;  /* 0x000000274200720c */ /* 0x080fe20003f26270 */
[----:B----4-:R-:W-:Y:S01]  /*210d0*/  IMAD R20, R17, R2, RZ ;  /* 0x0000000211147224 */ /* 0x010fe200078e02ff */
[----:B------:R-:W-:Y:S02]  /*210e0*/  SHF.R.S32.HI R18, RZ, 0x1f, R2 ;  /* 0x0000001fff127819 */ /* 0x000fe40000011402 */
[----:B------:R-:W-:Y:S02]  /*210f0*/  SEL R11, RZ, 0xffffffff, P1 ;  /* 0xffffffffff0b7807 */ /* 0x000fe40000800000 */
[----:B------:R-:W-:Y:S02]  /*21100*/  ISETP.GE.AND P2, PT, R32, R39, PT ;  /* 0x000000272000720c */ /* 0x000fe40003f46270 */
[----:B------:R-:W-:Y:S01]  /*21110*/  SHF.R.S32.HI R68, RZ, 0x3, R3 ;  /* 0x00000003ff447819 */ /* 0x000fe20000011403 */
[----:B------:R-:W-:Y:S01]  /*21120*/  IMAD R20, R16, R18, R20 ;  /* 0x0000001210147224 */ /* 0x000fe200078e0214 */
[----:B------:R-:W-:Y:S01]  /*21130*/  SEL R3, RZ, 0x1, P2 ;  /* 0x00000001ff037807 */ /* 0x000fe20001000000 */
[----:B------:R-:W-:Y:S01]  /*21140*/  IMAD.SHL.U32 R11, R11, 0x2, RZ ;  /* 0x000000020b0b7824 */ /* 0x000fe200078e00ff */
[----:B------:R-:W-:Y:S01]  /*21150*/  LEA R33, R38, R68, 0x7 ;  /* 0x0000004426217211 */ /* 0x000fe200078e38ff */
[----:B------:R-:W-:-:S03]  /*21160*/  IMAD.WIDE.U32 R28, R16, R2, RZ ;  /* 0x00000002101c7225 */ /* 0x000fc600078e00ff */
[----:B------:R-:W-:Y:S01]  /*21170*/  LOP3.LUT R31, R11, 0x2, R3, 0xe2, !PT ;  /* 0x000000020b1f7812 */ /* 0x000fe200078ee203 */
[-C--:B---3--:R-:W-:Y:S02]  /*21180*/  IMAD R19, R15, R2.reuse, RZ ;  /* 0x000000020f137224 */ /* 0x088fe400078e02ff */
[----:B------:R-:W-:-:S04]  /*21190*/  IMAD.WIDE.U32 R22, R14, R2, RZ ;  /* 0x000000020e167225 */ /* 0x000fc800078e00ff */
[----:B------:R-:W-:Y:S01]  /*211a0*/  IMAD R18, R14, R18, R19 ;  /* 0x000000120e127224 */ /* 0x000fe200078e0213 */
[----:B------:R-:W-:Y:S01]  /*211b0*/  LEA R2, R36, R33, 0x4 ;  /* 0x0000002124027211 */ /* 0x000fe200078e20ff */
[----:B------:R-:W-:Y:S02]  /*211c0*/  IMAD.IADD R21, R29, 0x1, R20 ;  /* 0x000000011d157824 */ /* 0x000fe400078e0214 */
[----:B------:R-:W-:Y:S01]  /*211d0*/  IMAD.IADD R19, R23, 0x1, R18 ;  /* 0x0000000117137824 */ /* 0x000fe200078e0212 */
[----:B------:R-:W-:Y:S05]  /*211e0*/  @!P0 BRA `(.L_x_1485) ;  /* 0x00004d1000008947 */ /* 0x000fea0003800000 */
[----:B-----5:R-:W-:Y:S01]  /*211f0*/  ISETP.NE.AND P0, PT, R30, 0x1, PT ;  /* 0x000000011e00780c */ /* 0x020fe20003f05270 */
[----:B------:R-:W-:-:S12]  /*21200*/  BSSY B0, `(.L_x_1486) ;  /* 0x0000006000007945 */ /* 0x000fd80003800000 */
[----:B------:R-:W-:Y:S05]  /*21210*/  @!P0 BRA `(.L_x_1487) ;  /* 0x0000004000008947 */ /* 0x000fea0003800000 */
[----:B------:R1:W2:Y:S04]  /*21220*/  LD.E R3, [R12.64+0x168] ;  /* 0x000168040c037980 */ /* 0x0002a8000c101900 */
[----:B-1----:R-:W3:Y:S01]  /*21230*/  LD.E R12, [R12.64+0x16c] ;  /* 0x00016c040c0c7980 */ /* 0x002ee2000c101900 */
[----:B--2---:R-:W-:-:S05]  /*21240*/  IMAD.HI.U32 R2, R2, R3, RZ ;  /* 0x0000000302027227 */ /* 0x004fca00078e00ff */
[----:B---3--:R-:W-:Y:S02]  /*21250*/  SHF.R.U32.HI R2, RZ, R12, R2 ;  /* 0x0000000cff027219 */ /* 0x008fe40000011602 */
.L_x_1487:
[----:B------:R-:W-:Y:S05]  /*21260*/  BSYNC B0 ;  /* 0x0000000000007941 */ /* 0x000fea0003800000 */
.L_x_1486:
[----:B------:R-:W-:Y:S01]  /*21270*/  MOV R20, R28 ;  /* 0x0000001c00147202 */ /* 0x000fe20000000f00 */
[----:B------:R-:W-:Y:S01]  /*21280*/  IMAD R12, R17, R2, RZ ;  /* 0x00000002110c7224 */ /* 0x000fe200078e02ff */
[----:B------:R-:W-:Y:S01]  /*21290*/  MOV R18, R22 ;  /* 0x0000001600127202 */ /* 0x000fe20000000f00 */
[-C--:B------:R-:W-:Y:S01]  /*212a0*/  IMAD R13, R15, R2.reuse, RZ ;  /* 0x000000020f0d7224 */ /* 0x080fe200078e02ff */
[----:B------:R-:W-:Y:S01]  /*212b0*/  SHF.R.S32.HI R11, RZ, 0x1f, R2 ;  /* 0x0000001fff0b7819 */ /* 0x000fe20000011402 */
[----:B------:R-:W-:-:S04]  /*212c0*/  IMAD.WIDE.U32 R20, R16, R2, R20 ;  /* 0x0000000210147225 */ /* 0x000fc800078e0014 */
[----:B------:R-:W-:Y:S01]  /*212d0*/  IMAD.WIDE.U32 R2, R14, R2, R18 ;  /* 0x000000020e027225 */ /* 0x000fe200078e0012 */
[----:B------:R-:W-:-:S03]  /*212e0*/  LEA R18, P1, R20, R26, 0x1 ;  /* 0x0000001a14127211 */ /* 0x000fc600078208ff */
[-C--:B------:R-:W-:Y:S01]  /*212f0*/  IMAD R16, R16, R11.reuse, R12 ;  /* 0x0000000b10107224 */ /* 0x080fe200078e020c */
[----:B------:R-:W-:Y:S01]  /*21300*/  LEA R19, P0, R2, R24, 0x1 ;  /* 0x0000001802137211 */ /* 0x000fe200078008ff */
[----:B------:R-:W-:-:S03]  /*21310*/  IMAD R14, R14, R11, R13 ;  /* 0x0000000b0e0e7224 */ /* 0x000fc600078e020d */
[----:B------:R-:W-:Y:S02]  /*21320*/  IADD3 R11, R21, R16, RZ ;  /* 0x00000010150b7210 */ /* 0x000fe40007ffe0ff */
[----:B------:R-:W-:Y:S02]  /*21330*/  IADD3 R14, R3, R14, RZ ;  /* 0x0000000e030e7210 */ /* 0x000fe40007ffe0ff */
[----:B------:R-:W-:Y:S02]  /*21340*/  LEA.HI.X R20, R20, R27, R11, 0x1, P1 ;  /* 0x0000001b14147211 */ /* 0x000fe400008f0c0b */
[----:B------:R-:W-:Y:S01]  /*21350*/  LEA.HI.X R24, R2, R25, R14, 0x1, P0 ;  /* 0x0000001902187211 */ /* 0x000fe200000f0c0e */
[----:B------:R-:W-:Y:S05]  /*21360*/  BRA.DIV ~URZ, `(.L_x_1488) ;  /* 0x000099127f007947 */ /* 0x000fea000b800000 */
[----:B------:R1:W2:Y:S02]  /*21370*/  SHFL.IDX PT, R11, R20, RZ, 0x181f ;  /* 0x00181fff140b7589 */ /* 0x0002a400000e0000 */
.L_x_1586:
[----:B------:R-:W-:Y:S05]  /*21380*/  BRA.DIV ~URZ, `(.L_x_1489) ;  /* 0x000099727f007947 */ /* 0x000fea000b800000 */
[----:B------:R3:W4:Y:S01]  /*21390*/  SHFL.IDX PT, R12, R18, RZ, 0x181f ;  /* 0x00181fff120c7589 */ /* 0x00072200000e0000 */
[----:B--2---:R-:W-:-:S03]  /*213a0*/  MOV R13, R11 ;  /* 0x0000000b000d7202 */ /* 0x004fc60000000f00 */
[----:B------:R3:W2:Y:S04]  /*213b0*/  SHFL.IDX PT, R14, R24, RZ, 0x181f ;  /* 0x00181fff180e7589 */ /* 0x0006a800000e0000 */
[----:B------:R3:W1:Y:S02]  /*213c0*/  SHFL.IDX PT, R2, R19, RZ, 0x181f ;  /* 0x00181fff13027589 */ /* 0x00066400000e0000 */
.L_x_1587:
[----:B------:R-:W-:Y:S01]  /*213d0*/  IMAD R30, R34, R30, RZ ;  /* 0x0000001e221e7224 */ /* 0x000fe200078e02ff */
[----:B------:R-:W-:Y:S01]  /*213e0*/  BSSY B0, `(.L_x_1490) ;  /* 0x000001b000007945 */ /* 0x000fe20003800000 */
[----:B------:R-:W-:Y:S01]  /*213f0*/  CS2R R48, SRZ ;  /* 0x0000000000307805 */ /* 0x000fe2000001ff00 */
[----:B------:R-:W-:Y:S01]  /*21400*/  CS2R R36, SRZ ;  /* 0x0000000000247805 */ /* 0x000fe2000001ff00 */
[----:B------:R-:W-:Y:S01]  /*21410*/  CS2R R26, SRZ ;  /* 0x00000000001a7805 */ /* 0x000fe2000001ff00 */
[----:B------:R-:W-:Y:S01]  /*21420*/  ISETP.GE.AND P0, PT, R33, R30, PT ;  /* 0x0000001e2100720c */ /* 0x000fe20003f06270 */
[----:B------:R-:W-:Y:S01]  /*21430*/  CS2R R40, SRZ ;  /* 0x0000000000287805 */ /* 0x000fe2000001ff00 */
[----:B------:R-:W-:Y:S01]  /*21440*/  CS2R R28, SRZ ;  /* 0x00000000001c7805 */ /* 0x000fe2000001ff00 */
[----:B--2---:R-:W-:-:S10]  /*21450*/  MOV R3, R14 ;  /* 0x0000000e00037202 */ /* 0x004fd40000000f00 */
[----:B------:R-:W-:Y:S05]  /*21460*/  @P0 BRA `(.L_x_1491) ;  /* 0x0000012000000947 */ /* 0x000fea0003800000 */
[C---:B------:R-:W-:Y:S01]  /*21470*/  LOP3.LUT P0, RZ, R31.reuse, 0x2, RZ, 0xc0, !PT ;  /* 0x000000021fff7812 */ /* 0x040fe2000780c0ff */
[----:B------:R-:W-:Y:S01]  /*21480*/  CS2R R26, SRZ ;  /* 0x00000000001a7805 */ /* 0x000fe2000001ff00 */
[----:B------:R-:W-:Y:S01]  /*21490*/  LOP3.LUT R11, R31, 0x1, RZ, 0xc0, !PT ;  /* 0x000000011f0b7812 */ /* 0x000fe200078ec0ff */
[----:B------:R-:W-:Y:S01]  /*214a0*/  CS2R R28, SRZ ;  /* 0x00000000001c7805 */ /* 0x000fe2000001ff00 */
[----:B------:R-:W-:Y:S01]  /*214b0*/  CS2R R36, SRZ ;  /* 0x0000000000247805 */ /* 0x000fe2000001ff00 */
[----:B------:R-:W-:Y:S01]  /*214c0*/  CS2R R40, SRZ ;  /* 0x0000000000287805 */ /* 0x000fe2000001ff00 */
[----:B------:R-:W-:-:S07]  /*214d0*/  ISETP.NE.U32.AND P1, PT, R11, 0x1, PT ;  /* 0x000000010b00780c */ /* 0x000fce0003f25070 */
[----:B------:R-:W-:-:S04]  /*214e0*/  @P0 SHF.R.S32.HI R11, RZ, 0x1f, R66 ;  /* 0x0000001fff0b0819 */ /* 0x000fc80000011442 */
[----:B------:R-:W-:Y:S02]  /*214f0*/  @P0 LEA.HI R11, R11, R66, RZ, 0x2 ;  /* 0x000000420b0b0211 */ /* 0x000fe400078f10ff */
[----:B----4-:R-:W-:Y:S02]  /*21500*/  @!P1 IMAD.WIDE R16, R32, 0x2, R12 ;  /* 0x0000000220109825 */ /* 0x010fe400078e020c */
[----:B------:R-:W-:-:S03]  /*21510*/  @P0 LOP3.LUT R11, R11, 0xfffffffc, RZ, 0xc0, !PT ;  /* 0xfffffffc0b0b0812 */ /* 0x000fc600078ec0ff */
[----:B------:R2:W5:Y:S02]  /*21520*/  @!P1 LD.E.64 R26, [R16.64] ;  /* 0x00000004101a9980 */ /* 0x000564000c101b00 */
[----:B------:R-:W-:-:S04]  /*21530*/  @P0 IMAD.WIDE R14, R11, 0x2, R12 ;  /* 0x000000020b0e0825 */ /* 0x000fc800078e020c */
[--C-:B-1----:R-:W-:Y:S01]  /*21540*/  @P0 IMAD.WIDE R12, R11, 0x2, R2.reuse ;  /* 0x000000020b0c0825 */ /* 0x102fe200078e0202 */
[----:B------:R2:W5:Y:S03]  /*21550*/  @P0 LD.E.64 R36, [R14.64] ;  /* 0x000000040e240980 */ /* 0x000566000c101b00 */
[----:B------:R-:W-:Y:S01]  /*21560*/  @!P1 IMAD.WIDE R2, R32, 0x2, R2 ;  /* 0x0000000220029825 */ /* 0x000fe200078e0202 */
[----:B------:R2:W5:Y:S04]  /*21570*/  @P0 LD.E.64 R40, [R12.64] ;  /* 0x000000040c280980 */ /* 0x000568000c101b00 */
[----:B------:R2:W5:Y:S02]  /*21580*/  @!P1 LD.E.64 R28, [R2.64] ;  /* 0x00000004021c9980 */ /* 0x000564000c101b00 */
.L_x_1491:
[----:B------:R-:W-:Y:S05]  /*21590*/  BSYNC B0 ;  /* 0x0000000000007941 */ /* 0x000fea0003800000 */
.L_x_1490:
[----:B--2-45:R-:W-:Y:S02]  /*215a0*/  IMAD.MOV.U32 R12, RZ, RZ, R36 ;  /* 0x000000ffff0c7224 */ /* 0x034fe400078e0024 */
[----:B------:R-:W-:-:S02]  /*215b0*/  IMAD.MOV.U32 R11, RZ, RZ, R37 ;  /* 0x000000ffff0b7224 */ /* 0x000fc400078e0025 */
[----:B------:R-:W-:Y:S01]  /*215c0*/  IMAD.MOV.U32 R3, RZ, RZ, R26 ;  /* 0x000000ffff037224 */ /* 0x000fe200078e001a */
[----:B------:R-:W-:Y:S01]  /*215d0*/  PRMT R69, R69, 0x5410, R12 ;  /* 0x0000541045457816 */ /* 0x000fe2000000000c */
[----:B-1----:R-:W-:Y:S01]  /*215e0*/  IMAD.MOV.U32 R2, RZ, RZ, R27 ;  /* 0x000000ffff027224 */ /* 0x002fe200078e001b */
[----:B------:R-:W-:Y:S01]  /*215f0*/  PRMT R102, R102, 0x5410, R11 ;  /* 0x0000541066667816 */ /* 0x000fe2000000000b */
[----:B------:R-:W-:Y:S01]  /*21600*/  IMAD.MOV.U32 R12, RZ, RZ, R40 ;  /* 0x000000ffff0c7224 */ /* 0x000fe200078e0028 */
[----:B------:R-:W-:Y:S01]  /*21610*/  PRMT R25, R25, 0x5410, R3 ;  /* 0x0000541019197816 */ /* 0x000fe20000000003 */
[----:B------:R-:W-:Y:S01]  /*21620*/  IMAD.MOV.U32 R11, RZ, RZ, R41 ;  /* 0x000000ffff0b7224 */ /* 0x000fe200078e0029 */
[----:B------:R-:W-:Y:S01]  /*21630*/  PRMT R34, R34, 0x5410, R2 ;  /* 0x0000541022227816 */ /* 0x000fe20000000002 */
[----:B------:R-:W-:Y:S01]  /*21640*/  IMAD.MOV.U32 R3, RZ, RZ, R28 ;  /* 0x000000ffff037224 */ /* 0x000fe200078e001c */
[----:B------:R-:W-:Y:S01]  /*21650*/  PRMT R69, R12, 0x7610, R69 ;  /* 0x000076100c457816 */ /* 0x000fe20000000045 */
[----:B------:R-:W-:Y:S01]  /*21660*/  IMAD.MOV.U32 R2, RZ, RZ, R29 ;  /* 0x000000ffff027224 */ /* 0x000fe200078e001d */
[----:B------:R-:W-:-:S02]  /*21670*/  PRMT R101, R101, 0x5410, R11 ;  /* 0x0000541065657816 */ /* 0x000fc4000000000b */
[----:B------:R-:W-:Y:S02]  /*21680*/  PRMT R25, R3, 0x7610, R25 ;  /* 0x0000761003197816 */ /* 0x000fe40000000019 */
[----:B------:R-:W-:Y:S01]  /*21690*/  PRMT R34, R2, 0x7610, R34 ;  /* 0x0000761002227816 */ /* 0x000fe20000000022 */
[----:B------:R-:W-:Y:S05]  /*216a0*/  BRA.DIV ~URZ, `(.L_x_1492) ;  /* 0x000097c27f007947 */ /* 0x000fea000b800000 */
[----:B------:R1:W2:Y:S04]  /*216b0*/  SHFL.IDX PT, R13, R20, 0x1, 0x181f ;  /* 0x00381f00140d7f89 */ /* 0x0002a800000e0000 */
[----:B------:R1:W4:Y:S04]  /*216c0*/  SHFL.IDX PT, R12, R18, 0x1, 0x181f ;  /* 0x00381f00120c7f89 */ /* 0x00032800000e0000 */
[----:B------:R1:W3:Y:S04]  /*216d0*/  SHFL.IDX PT, R11, R24, 0x1, 0x181f ;  /* 0x00381f00180b7f89 */ /* 0x0002e800000e0000 */
[----:B------:R1:W1:Y:S02]  /*216e0*/  SHFL.IDX PT, R2, R19, 0x1, 0x181f ;  /* 0x00381f0013027f89 */ /* 0x00026400000e0000 */
.L_x_1588:
[----:B------:R-:W-:Y:S01]  /*216f0*/  IADD3 R3, R33, 0x10, RZ ;  /* 0x0000001021037810 */ /* 0x000fe20007ffe0ff */
[----:B------:R-:W-:Y:S01]  /*21700*/  BSSY B0, `(.L_x_1493) ;  /* 0x0000019000007945 */ /* 0x000fe20003800000 */
[----:B------:R-:W-:Y:S01]  /*21710*/  CS2R R42, SRZ ;  /* 0x00000000002a7805 */ /* 0x000fe2000001ff00 */
[----:B------:R-:W-:Y:S01]  /*21720*/  CS2R R46, SRZ ;  /* 0x00000000002e7805 */ /* 0x000fe2000001ff00 */
[----:B------:R-:W-:Y:S01]  /*21730*/  ISETP.GE.AND P0, PT, R3, R30, PT ;  /* 0x0000001e0300720c */ /* 0x000fe20003f06270 */
[----:B------:R-:W-:Y:S01]  /*21740*/  CS2R R44, SRZ ;  /* 0x00000000002c7805 */ /* 0x000fe2000001ff00 */
[----:B---3--:R-:W-:-:S11]  /*21750*/  IMAD.MOV.U32 R3, RZ, RZ, R11 ;  /* 0x000000ffff037224 */ /* 0x008fd600078e000b */
        /* <DEDUP_REMOVED lines=10> */
[----:B--2-4-:R-:W-:Y:S02]  /*21800*/  @!P1 IMAD.WIDE R16, R32, 0x2, R12 ;  /* 0x0000000220109825 */ /* 0x014fe400078e020c */
        /* <DEDUP_REMOVED lines=8> */
.L_x_1494:
[----:B------:R-:W-:Y:S05]  /*21890*/  BSYNC B0 ;  /* 0x0000000000007941 */ /* 0x000fea0003800000 */
.L_x_1493:
        /* <DEDUP_REMOVED lines=17> */
[----:B------:R1:W2:Y:S02]  /*219b0*/  SHFL.IDX PT, R11, R20, 0x2, 0x181f ;  /* 0x00581f00140b7f89 */ /* 0x0002a400000e0000 */
.L_x_1589:
[----:B------:R-:W-:Y:S05]  /*219c0*/  BRA.DIV ~URZ, `(.L_x_1496) ;  /* 0x000097027f007947 */ /* 0x000fea000b800000 */
[----:B------:R3:W4:Y:S01]  /*219d0*/  SHFL.IDX PT, R12, R18, 0x2, 0x181f ;  /* 0x00581f00120c7f89 */ /* 0x00072200000e0000 */
[----:B--2---:R-:W-:-:S03]  /*219e0*/  MOV R13, R11 ;  /* 0x0000000b000d7202 */ /* 0x004fc60000000f00 */
[----:B------:R3:W2:Y:S04]  /*219f0*/  SHFL.IDX PT, R14, R24, 0x2, 0x181f ;  /* 0x00581f00180e7f89 */ /* 0x0006a800000e0000 */
[----:B------:R3:W1:Y:S02]  /*21a00*/  SHFL.IDX PT, R2, R19, 0x2, 0x181f ;  /* 0x00581f0013027f89 */ /* 0x00066400000e0000 */
.L_x_1590:
[----:B------:R-:W-:Y:S01]  /*21a10*/  IADD3 R3, R33, 0x20, RZ ;  /* 0x0000002021037810 */ /* 0x000fe20007ffe0ff */
[----:B------:R-:W-:Y:S01]  /*21a20*/  BSSY B0, `(.L_x_1497) ;  /* 0x000001b000007945 */ /* 0x000fe20003800000 */
[----:B------:R-:W-:Y:S01]  /*21a30*/  CS2R R64, SRZ ;  /* 0x0000000000407805 */ /* 0x000fe2000001ff00 */
[----:B------:R-:W-:Y:S01]  /*21a40*/  CS2R R54, SRZ ;  /* 0x0000000000367805 */ /* 0x000fe2000001ff00 */
[----:B------:R-:W-:Y:S01]  /*21a50*/  ISETP.GE.AND P0, PT, R3, R30, PT ;  /* 0x0000001e0300720c */ /* 0x000fe20003f06270 */
[----:B------:R-:W-:Y:S01]  /*21a60*/  CS2R R50, SRZ ;  /* 0x0000000000327805 */ /* 0x000fe2000001ff00 */
[----:B------:R-:W-:Y:S01]  /*21a70*/  CS2R R56, SRZ ;  /* 0x0000000000387805 */ /* 0x000fe2000001ff00 */
[----:B------:R-:W-:Y:S01]  /*21a80*/  CS2R R52, SRZ ;  /* 0x0000000000347805 */ /* 0x000fe2000001ff00 */
[----:B--2---:R-:W-:-:S09]  /*21a90*/  IMAD.MOV.U32 R3, RZ, RZ, R14 ;  /* 0x000000ffff037224 */ /* 0x004fd200078e000e */
        /* <DEDUP_REMOVED lines=19> */
.L_x_1498:
[----:B------:R-:W-:Y:S05]  /*21bd0*/  BSYNC B0 ;  /* 0x0000000000007941 */ /* 0x000fea0003800000 */
.L_x_1497:
        /* <DEDUP_REMOVED lines=21> */
.L_x_1591:
        /* <DEDUP_REMOVED lines=26> */
.L_x_1501:
[----:B------:R-:W-:Y:S05]  /*21ed0*/  BSYNC B0 ;  /* 0x0000000000007941 */ /* 0x000fea0003800000 */
.L_x_1500:
        /* <DEDUP_REMOVED lines=18> */
.L_x_1592:
[----:B------:R-:W-:Y:S05]  /*22000*/  BRA.DIV ~URZ, `(.L_x_1503) ;  /* 0x000094927f007947 */ /* 0x000fea000b800000 */
[----:B------:R3:W4:Y:S01]  /*22010*/  SHFL.IDX PT, R12, R18, 0x4, 0x181f ;  /* 0x00981f00120c7f89 */ /* 0x00072200000e0000 */
[----:B--2---:R-:W-:-:S03]  /*22020*/  MOV R13, R11 ;  /* 0x0000000b000d7202 */ /* 0x004fc60000000f00 */
[----:B------:R3:W2:Y:S04]  /*22030*/  SHFL.IDX PT, R14, R24, 0x4, 0x181f ;  /* 0x00981f00180e7f89 */ /* 0x0006a800000e0000 */
[----:B------:R3:W1:Y:S02]  /*22040*/  SHFL.IDX PT, R2, R19, 0x4, 0x181f ;  /* 0x00981f0013027f89 */ /* 0x00066400000e0000 */
.L_x_1593:
[----:B------:R-:W-:Y:S01]  /*22050*/  IADD3 R3, R33, 0x40, RZ ;  /* 0x0000004021037810 */ /* 0x000fe20007ffe0ff */
[----:B------:R-:W-:Y:S01]  /*22060*/  BSSY B0, `(.L_x_1504) ;  /* 0x000001b000007945 */ /* 0x000fe20003800000 */
[----:B------:R-:W-:Y:S01]  /*22070*/  CS2R R72, SRZ ;  /* 0x0000000000487805 */ /* 0x000fe2000001ff00 */
[----:B------:R-:W-:Y:S01]  /*22080*/  CS2R R66, SRZ ;  /* 0x0000000000427805 */ /* 0x000fe2000001ff00 */
[----:B------:R-:W-:Y:S01]  /*22090*/  ISETP.GE.AND P0, PT, R3, R30, PT ;  /* 0x0000001e0300720c */ /* 0x000fe20003f06270 */
[----:B------:R-:W-:Y:S01]  /*220a0*/  CS2R R74, SRZ ;  /* 0x00000000004a7805 */ /* 0x000fe2000001ff00 */
[----:B------:R-:W-:Y:S01]  /*220b0*/  CS2R R70, SRZ ;  /* 0x0000000000467805 */ /* 0x000fe2000001ff00 */
[----:B--2---:R-:W-:-:S10]  /*220c0*/  IMAD.MOV.U32 R3, RZ, RZ, R14 ;  /* 0x000000ffff037224 */ /* 0x004fd400078e000e */
        /* <DEDUP_REMOVED lines=8> */
[----:B------:R-:W-:-:S04]  /*22150*/  @P0 IADD3 R11, R32, 0x20, RZ ;  /* 0x00000020200b0810 */ /* 0x000fc80007ffe0ff */
[----:B------:R-:W-:Y:S02]  /*22160*/  @P0 SHF.R.S32.HI R14, RZ, 0x1f, R11 ;  /* 0x0000001fff0e0819 */ /* 0x000fe4000001140b */
[----:B----4-:R-:W-:Y:S02]  /*22170*/  @!P1 IMAD.WIDE R16, R32, 0x2, R12 ;  /* 0x0000000220109825 */ /* 0x010fe400078e020c */
[----:B------:R-:W-:-:S03]  /*22180*/  @P0 LEA.HI R11, R14, R11, RZ, 0x2 ;  /* 0x0000000b0e0b0211 */ /* 0x000fc600078f10ff */
[----:B------:R2:W5:Y:S01]  /*22190*/  @!P1 LD.E.64 R66, [R16.64] ;  /* 0x0000000410429980 */ /* 0x000562000c101b00 */
[----:B------:R-:W-:-:S05]  /*221a0*/  @P0 LOP3.LUT R11, R11, 0xfffffffc, RZ, 0xc0, !PT ;  /* 0xfffffffc0b0b0812 */ /* 0x000fca00078ec0ff */
[----:B------:R-:W-:-:S04]  /*221b0*/  @P0 IMAD.WIDE R14, R11, 0x2, R12 ;  /* 0x000000020b0e0825 */ /* 0x000fc800078e020c */
[--C-:B-1----:R-:W-:Y:S01]  /*221c0*/  @P0 IMAD.WIDE R12, R11, 0x2, R2.reuse ;  /* 0x000000020b0c0825 */ /* 0x102fe200078e0202 */
[----:B------:R2:W5:Y:S03]  /*221d0*/  @P0 LD.E.64 R72, [R14.64] ;  /* 0x000000040e480980 */ /* 0x000566000c101b00 */
[----:B------:R-:W-:Y:S01]  /*221e0*/  @!P1 IMAD.WIDE R2, R32, 0x2, R2 ;  /* 0x0000000220029825 */ /* 0x000fe200078e0202 */
[----:B------:R2:W5:Y:S04]  /*221f0*/  @P0 LD.E.64 R74, [R12.64] ;  /* 0x000000040c4a0980 */ /* 0x000568000c101b00 */
[----:B------:R2:W5:Y:S02]  /*22200*/  @!P1 LD.E.64 R70, [R2.64] ;  /* 0x0000000402469980 */ /* 0x000564000c101b00 */
.L_x_1505:
[----:B------:R-:W-:Y:S05]  /*22210*/  BSYNC B0 ;  /* 0x0000000000007941 */ /* 0x000fea0003800000 */
.L_x_1504:
[----:B--2-45:R-:W-:Y:S01]  /*22220*/  IMAD.MOV.U32 R12, RZ, RZ, R72 ;  /* 0x000000ffff0c7224 */ /* 0x034fe200078e0048 */
[----:B------:R-:W-:Y:S01]  /*22230*/  CS2R R82, SRZ ;  /* 0x0000000000527805 */ /* 0x000fe2000001ff00 */
        /* <DEDUP_REMOVED lines=17> */
.L_x_1594:
[----:B------:R-:W-:Y:S05]  /*22350*/  BRA.DIV ~URZ, `(.L_x_1507) ;  /* 0x000093327f007947 */ /* 0x000fea000b800000 */
[----:B------:R4:W1:Y:S01]  /*22360*/  SHFL.IDX PT, R12, R18, 0x5, 0x181f ;  /* 0x00b81f00120c7f89 */ /* 0x00086200000e0000 */
[----:B--2---:R-:W-:-:S03]  /*22370*/  MOV R13, R11 ;  /* 0x0000000b000d7202 */ /* 0x004fc60000000f00 */
[----:B------:R4:W2:Y:S04]  /*22380*/  SHFL.IDX PT, R14, R24, 0x5, 0x181f ;  /* 0x00b81f00180e7f89 */ /* 0x0008a800000e0000 */
[----:B------:R4:W3:Y:S02]  /*22390*/  SHFL.IDX PT, R2, R19, 0x5, 0x181f ;  /* 0x00b81f0013027f89 */ /* 0x0008e400000e0000 */
.L_x_1595:
[----:B------:R-:W-:Y:S01]  /*223a0*/  IADD3 R3, R33, 0x50, RZ ;  /* 0x0000005021037810 */ /* 0x000fe20007ffe0ff */
[----:B------:R-:W-:Y:S01]  /*223b0*/  BSSY B0, `(.L_x_1508) ;  /* 0x000001a000007945 */ /* 0x000fe20003800000 */
[----:B------:R-:W-:Y:S01]  /*223c0*/  CS2R R76, SRZ ;  /* 0x00000000004c7805 */ /* 0x000fe2000001ff00 */
[----:B------:R-:W-:Y:S01]  /*223d0*/  CS2R R80, SRZ ;  /* 0x0000000000507805 */ /* 0x000fe2000001ff00 */
[----:B------:R-:W-:Y:S01]  /*223e0*/  ISETP.GE.AND P0, PT, R3, R30, PT ;  /* 0x0000001e0300720c */ /* 0x000fe20003f06270 */
[----:B------:R-:W-:Y:S01]  /*223f0*/  CS2R R78, SRZ ;  /* 0x00000000004e7805 */ /* 0x000fe2000001ff00 */
[----:B--2---:R-:W-:-:S11]  /*22400*/  IMAD.MOV.U32 R3, RZ, RZ, R14 ;  /* 0x000000ffff037224 */ /* 0x004fd600078e000e */
        /* <DEDUP_REMOVED lines=10> */
[----:B-1----:R-:W-:Y:S02]  /*224b0*/  @!P1 IMAD.WIDE R16, R32, 0x2, R12 ;  /* 0x0000000220109825 */ /* 0x002fe400078e020c */
[----:B------:R-:W-:-:S03]  /*224c0*/  @P0 LEA.HI R11, R14, R11, RZ, 0x2 ;  /* 0x0000000b0e0b0211 */ /* 0x000fc600078f10ff */
[----:B------:R1:W5:Y:S01]  /*224d0*/  @!P1 LD.E.64 R76, [R16.64] ;  /* 0x00000004104c9980 */ /* 0x000362000c101b00 */
[----:B------:R-:W-:-:S05]  /*224e0*/  @P0 LOP3.LUT R11, R11, 0xfffffffc, RZ, 0xc0, !PT ;  /* 0xfffffffc0b0b0812 */ /* 0x000fca00078ec0ff */
[----:B------:R-:W-:-:S04]  /*224f0*/  @P0 IMAD.WIDE R14, R11, 0x2, R12 ;  /* 0x000000020b0e0825 */ /* 0x000fc800078e020c */
[--C-:B---3--:R-:W-:Y:S01]  /*22500*/  @P0 IMAD.WIDE R12, R11, 0x2, R2.reuse ;  /* 0x000000020b0c0825 */ /* 0x108fe200078e0202 */
[----:B------:R1:W5:Y:S03]  /*22510*/  @P0 LD.E.64 R82, [R14.64] ;  /* 0x000000040e520980 */ /* 0x000366000c101b00 */
[----:B------:R-:W-:Y:S01]  /*22520*/  @!P1 IMAD.WIDE R2, R32, 0x2, R2 ;  /* 0x0000000220029825 */ /* 0x000fe200078e0202 */
[----:B------:R1:W5:Y:S04]  /*22530*/  @P0 LD.E.64 R80, [R12.64] ;  /* 0x000000040c500980 */ /* 0x000368000c101b00 */
[----:B------:R1:W5:Y:S02]  /*22540*/  @!P1 LD.E.64 R78, [R2.64] ;  /* 0x00000004024e9980 */ /* 0x000364000c101b00 */
.L_x_1509:
[----:B------:R-:W-:Y:S05]  /*22550*/  BSYNC B0 ;  /* 0x0000000000007941 */ /* 0x000fea0003800000 */
.L_x_1508:
[----:B-1---5:R-:W-:Y:S02]  /*22560*/  IMAD.MOV.U32 R12, RZ, RZ, R82 ;  /* 0x000000ffff0c7224 */ /* 0x022fe400078e0052 */
[----:B------:R-:W-:-:S02]  /*22570*/  IMAD.MOV.U32 R11, RZ, RZ, R83 ;  /* 0x000000ffff0b7224 */ /* 0x000fc400078e0053 */
[----:B------:R-:W-:Y:S01]  /*22580*/  IMAD.MOV.U32 R3, RZ, RZ, R76 ;  /* 0x000000ffff037224 */ /* 0x000fe200078e004c */
[----:B------:R-:W-:Y:S01]  /*22590*/  PRMT R120, R120, 0x5410, R12 ;  /* 0x0000541078787816 */ /* 0x000fe2000000000c */
[----:B---3--:R-:W-:Y:S01]  /*225a0*/  IMAD.MOV.U32 R2, RZ, RZ, R77 ;  /* 0x000000ffff027224 */ /* 0x008fe200078e004d */
        /* <DEDUP_REMOVED lines=13> */
.L_x_1596:
[----:B------:R-:W-:Y:S01]  /*22680*/  SHF.R.S32.HI R2, RZ, 0x1f, R35 ;  /* 0x0000001fff027819 */ /* 0x000fe20000011423 */
[----:B------:R-:W-:-:S03]  /*22690*/  IMAD.SHL.U32 R11, R38, 0x80, RZ ;  /* 0x00000080260b7824 */ /* 0x000fc600078e00ff */
[----:B------:R-:W-:-:S04]  /*226a0*/  LEA.HI R2, R2, R35, RZ, 0x3 ;  /* 0x0000002302027211 */ /* 0x000fc800078f18ff */
[----:B------:R-:W-:Y:S01]  /*226b0*/  LEA.HI.SX32 R11, R2, R11, 0x1d ;  /* 0x0000000b020b7211 */ /* 0x000fe200078feaff */
[----:B------:R-:W-:Y:S05]  /*226c0*/  BRA.DIV ~URZ, `(.L_x_1511) ;  /* 0x000091b27f007947 */ /* 0x000fea000b800000 */
[----:B------:R3:W1:Y:S04]  /*226d0*/  SHFL.IDX PT, R12, R18, 0x6, 0x181f ;  /* 0x00d81f00120c7f89 */ /* 0x00066800000e0000 */
[----:B------:R3:W4:Y:S04]  /*226e0*/  SHFL.IDX PT, R14, R24, 0x6, 0x181f ;  /* 0x00d81f00180e7f89 */ /* 0x00072800000e0000 */
[----:B------:R3:W2:Y:S02]  /*226f0*/  SHFL.IDX PT, R2, R19, 0x6, 0x181f ;  /* 0x00d81f0013027f89 */ /* 0x0006a400000e0000 */
.L_x_1597:
[----:B------:R-:W-:Y:S01]  /*22700*/  IADD3 R11, R11, 0x60, RZ ;  /* 0x000000600b0b7810 */ /* 0x000fe20007ffe0ff */
[----:B------:R-:W-:Y:S01]  /*22710*/  BSSY B0, `(.L_x_1512) ;  /* 0x000001b000007945 */ /* 0x000fe20003800000 */
[----:B------:R-:W-:Y:S01]  /*22720*/  CS2R R88, SRZ ;  /* 0x0000000000587805 */ /* 0x000fe2000001ff00 */
[----:B------:R-:W-:Y:S01]  /*22730*/  CS2R R84, SRZ ;  /* 0x0000000000547805 */ /* 0x000fe2000001ff00 */
[----:B------:R-:W-:Y:S01]  /*22740*/  ISETP.GE.AND P0, PT, R11, R30, PT ;  /* 0x0000001e0b00720c */ /* 0x000fe20003f06270 */
[----:B------:R-:W-:Y:S01]  /*22750*/  CS2R R90, SRZ ;  /* 0x00000000005a7805 */ /* 0x000fe2000001ff00 */
[----:B------:R-:W-:Y:S01]  /*22760*/  CS2R R86, SRZ ;  /* 0x0000000000567805 */ /* 0x000fe2000001ff00 */
[----:B----4-:R-:W-:-:S10]  /*22770*/  IMAD.MOV.U32 R3, RZ, RZ, R14 ;  /* 0x000000ffff037224 */ /* 0x010fd400078e000e */
        /* <DEDUP_REMOVED lines=10> */
[----:B-12---:R-:W-:Y:S02]  /*22820*/  @!P1 IMAD.WIDE R16, R32, 0x2, R12 ;  /* 0x0000000220109825 */ /* 0x006fe400078e020c */
[----:B------:R-:W-:-:S03]  /*22830*/  @P0 LEA.HI R11, R14, R11, RZ, 0x2 ;  /* 0x0000000b0e0b0211 */ /* 0x000fc600078f10ff */
[----:B------:R1:W5:Y:S01]  /*22840*/  @!P1 LD.E.64 R84, [R16.64] ;  /* 0x0000000410549980 */ /* 0x000362000c101b00 */
[----:B------:R-:W-:-:S05]  /*22850*/  @P0 LOP3.LUT R11, R11, 0xfffffffc, RZ, 0xc0, !PT ;  /* 0xfffffffc0b0b0812 */ /* 0x000fca00078ec0ff */
[----:B------:R-:W-:-:S04]  /*22860*/  @P0 IMAD.WIDE R14, R11, 0x2, R12 ;  /* 0x000000020b0e0825 */ /* 0x000fc800078e020c */
[--C-:B------:R-:W-:Y:S01]  /*22870*/  @P0 IMAD.WIDE R12, R11, 0x2, R2.reuse ;  /* 0x000000020b0c0825 */ /* 0x100fe200078e0202 */
[----:B------:R1:W5:Y:S03]  /*22880*/  @P0 LD.E.64 R88, [R14.64] ;  /* 0x000000040e580980 */ /* 0x000366000c101b00 */
[----:B------:R-:W-:Y:S01]  /*22890*/  @!P1 IMAD.WIDE R2, R32, 0x2, R2 ;  /* 0x0000000220029825 */ /* 0x000fe200078e0202 */
[----:B------:R1:W5:Y:S04]  /*228a0*/  @P0 LD.E.64 R90, [R12.64] ;  /* 0x000000040c5a0980 */ /* 0x000368000c101b00 */
[----:B------:R1:W5:Y:S02]  /*228b0*/  @!P1 LD.E.64 R86, [R2.64] ;  /* 0x0000000402569980 */ /* 0x000364000c101b00 */
.L_x_1513:
[----:B------:R-:W-:Y:S05]  /*228c0*/  BSYNC B0 ;  /* 0x0000000000007941 */ /* 0x000fea0003800000 */
.L_x_1512:
[----:B-1---5:R-:W-:Y:S01]  /*228d0*/  IMAD.MOV.U32 R12, RZ, RZ, R88 ;  /* 0x000000ffff0c7224 */ /* 0x022fe200078e0058 */
[----:B------:R-:W-:Y:S01]  /*228e0*/  CS2R R98, SRZ ;  /* 0x0000000000627805 */ /* 0x000fe2000001ff00 */
[----:B------:R-:W-:-:S02]  /*228f0*/  IMAD.MOV.U32 R11, RZ, RZ, R89 ;  /* 0x000000ffff0b7224 */ /* 0x000fc400078e0059 */
[----:B------:R-:W-:Y:S01]  /*22900*/  IMAD.MOV.U32 R3, RZ, RZ, R84 ;  /* 0x000000ffff037224 */ /* 0x000fe200078e0054 */
[----:B------:R-:W-:Y:S01]  /*22910*/  PRMT R125, R125, 0x5410, R12 ;  /* 0x000054107d7d7816 */ /* 0x000fe2000000000c */
[----:B--2---:R-:W-:Y:S01]  /*22920*/  IMAD.MOV.U32 R2, RZ, RZ, R85 ;  /* 0x000000ffff027224 */ /* 0x004fe200078e0055 */
        /* <DEDUP_REMOVED lines=13> */
.L_x_1598:
[----:B------:R-:W-:Y:S01]  /*22a00*/  SHF.R.S32.HI R2, RZ, 0x1f, R35 ;  /* 0x0000001fff027819 */ /* 0x000fe20000011423 */
[----:B------:R-:W-:-:S03]  /*22a10*/  IMAD.SHL.U32 R11, R38, 0x80, RZ ;  /* 0x00000080260b7824 */ /* 0x000fc600078e00ff */
[----:B------:R-:W-:-:S04]  /*22a20*/  LEA.HI R2, R2, R35, RZ, 0x3 ;  /* 0x0000002302027211 */ /* 0x000fc800078f18ff */
[----:B------:R-:W-:Y:S01]  /*22a30*/  LEA.HI.SX32 R11, R2, R11, 0x1d ;  /* 0x0000000b020b7211 */ /* 0x000fe200078feaff */
[----:B------:R-:W-:Y:S05]  /*22a40*/  BRA.DIV ~URZ, `(.L_x_1515) ;  /* 0x000090127f007947 */ /* 0x000fea000b800000 */
[----:B------:R4:W1:Y:S04]  /*22a50*/  SHFL.IDX PT, R12, R18, 0x7, 0x181f ;  /* 0x00f81f00120c7f89 */ /* 0x00086800000e0000 */
[----:B------:R4:W3:Y:S04]  /*22a60*/  SHFL.IDX PT, R14, R24, 0x7, 0x181f ;  /* 0x00f81f00180e7f89 */ /* 0x0008e800000e0000 */
[----:B------:R4:W2:Y:S02]  /*22a70*/  SHFL.IDX PT, R2, R19, 0x7, 0x181f ;  /* 0x00f81f0013027f89 */ /* 0x0008a400000e0000 */
.L_x_1599:
        /* <DEDUP_REMOVED lines=27> */
.L_x_1517:
[----:B------:R-:W-:Y:S05]  /*22c30*/  BSYNC B0 ;  /* 0x0000000000007941 */ /* 0x000fea0003800000 */
.L_x_1516:
[----:B-1----:R-:W-:Y:S01]  /*22c40*/  IADD3 R12, R100, -c[0x0][0x20], RZ ;  /* 0x80000800640c7a10 */ /* 0x002fe20007ffe0ff */
[----:B------:R-:W-:-:S04]  /*22c50*/  DEPBAR.LE SB0, 0x1 ;  /* 0x000080400000791a */ /* 0x000fc80000000000 */
[----:B--2---:R1:W2:Y:S04]  /*22c60*/  LDL.64 R2, [R12+0x20] ;  /* 0x000020000c027983 */ /* 0x0042a80000100a00 */
[----:B-1----:R-:W3:Y:S01]  /*22c70*/  LDL.64 R12, [R12+0x28] ;  /* 0x000028000c0c7983 */ /* 0x002ee20000100a00 */
[----:B------:R-:W-:Y:S03]  /*22c80*/  WARPSYNC 0xffffffff ;  /* 0xffffffff00007948 */ /* 0x000fe60003800000 */
[----:B------:R-:W-:Y:S06]  /*22c90*/  BAR.SYNC.DEFER_BLOCKING 0x0 ;  /* 0x0000000000007b1d */ /* 0x000fec0000010000 */
[----:B--2---:R1:W2:Y:S04]  /*22ca0*/  LD.E R14, [R2.64] ;  /* 0x00000004020e7980 */ /* 0x0042a8000c101900 */
[----:B---34-:R3:W4:Y:S01]  /*22cb0*/  LD.E.64 R22, [R12.64] ;  /* 0x000000040c167980 */ /* 0x018722000c101b00 */
[----:B------:R-:W-:Y:S01]  /*22cc0*/  IMAD.SHL.U32 R11, R68, 0x40, RZ ;  /* 0x00000040440b7824 */ /* 0x000fe200078e00ff */
[----:B------:R-:W-:Y:S01]  /*22cd0*/  BSSY B1, `(.L_x_1518) ;  /* 0x000007d000017945 */ /* 0x000fe20003800000 */
[----:B---3--:R-:W-:-:S04]  /*22ce0*/  SHF.R.S32.HI R13, RZ, 0x1f, R35 ;  /* 0x0000001fff0d7819 */ /* 0x008fc80000011423 */
[CC--:B-1----:R-:W-:Y:S02]  /*22cf0*/  LEA.HI R2, R13.reuse, R35.reuse, RZ, 0x3 ;  /* 0x000000230d027211 */ /* 0x0c2fe400078f18ff */
[----:B------:R-:W-:Y:S02]  /*22d00*/  LEA.HI R13, R13, R35, RZ, 0x6 ;  /* 0x000000230d0d7211 */ /* 0x000fe400078f30ff */
[----:B------:R-:W-:-:S03]  /*22d10*/  LOP3.LUT R2, R2, 0xfffffff8, RZ, 0xc0, !PT ;  /* 0xfffffff802027812 */ /* 0x000fc600078ec0ff */
[----:B------:R-:W-:Y:S02]  /*22d20*/  IMAD.SHL.U32 R13, R13, 0x8, RZ ;  /* 0x000000080d0d7824 */ /* 0x000fe400078e00ff */
[----:B------:R-:W-:Y:S01]  /*22d30*/  IMAD.IADD R3, R35, 0x1, -R2 ;  /* 0x0000000123037824 */ /* 0x000fe200078e0a02 */
[----:B------:R-:W-:Y:S01]  /*22d40*/  LOP3.LUT R2, R11, 0x1c0, RZ, 0xc0, !PT ;  /* 0x000001c00b027812 */ /* 0x000fe200078ec0ff */
[----:B-----5:R-:W-:Y:S02]  /*22d50*/  IMAD.MOV.U32 R11, RZ, RZ, R98 ;  /* 0x000000ffff0b7224 */ /* 0x020fe400078e0062 */
[----:B------:R-:W-:-:S03]  /*22d60*/  IMAD.SHL.U32 R3, R3, 0x8, RZ ;  /* 0x0000000803037824 */ /* 0x000fc600078e00ff */
[----:B------:R-:W-:Y:S01]  /*22d70*/  PRMT R38, R38, 0x5410, R11 ;  /* 0x0000541026267816 */ /* 0x000fe2000000000b */
[----:B------:R-:W-:Y:S01]  /*22d80*/  IMAD.MOV.U32 R11, RZ, RZ, R99 ;  /* 0x000000ffff0b7224 */ /* 0x000fe200078e0063 */
[----:B------:R-:W-:Y:S02]  /*22d90*/  LOP3.LUT R3, R2, 0x38, R3, 0xf8, !PT ;  /* 0x0000003802037812 */ /* 0x000fe400078ef803 */
[----:B------:R-:W-:Y:S02]  /*22da0*/  SHF.R.U32.HI R2, RZ, 0x3, R2 ;  /* 0x00000003ff027819 */ /* 0x000fe40000011602 */
[----:B------:R-:W-:Y:S01]  /*22db0*/  PRMT R100, R100, 0x5410, R11 ;  /* 0x0000541064647816 */ /* 0x000fe2000000000b */
[----:B------:R-:W-:Y:S01]  /*22dc0*/  IMAD.MOV.U32 R11, RZ, RZ, R97 ;  /* 0x000000ffff0b7224 */ /* 0x000fe200078e0061 */
[----:B------:R-:W-:Y:S01]  /*22dd0*/  LOP3.LUT R12, R3, R2, RZ, 0x3c, !PT ;  /* 0x00000002030c7212 */ /* 0x000fe200078e3cff */
[----:B------:R-:W-:Y:S02]  /*22de0*/  IMAD.MOV.U32 R3, RZ, RZ, R92 ;  /* 0x000000ffff037224 */ /* 0x000fe400078e005c */
[----:B------:R-:W-:Y:S01]  /*22df0*/  IMAD.MOV.U32 R2, RZ, RZ, R93 ;  /* 0x000000ffff027224 */ /* 0x000fe200078e005d */
[----:B------:R-:W-:Y:S01]  /*22e00*/  LOP3.LUT R13, R12, 0xfffffe00, R13, 0xf8, !PT ;  /* 0xfffffe000c0d7812 */ /* 0x000fe200078ef80d */
[----:B------:R-:W-:Y:S01]  /*22e10*/  IMAD.MOV.U32 R12, RZ, RZ, R96 ;  /* 0x000000ffff0c7224 */ /* 0x000fe200078e0060 */
[----:B------:R-:W-:Y:S01]  /*22e20*/  PRMT R31, R31, 0x5410, R3 ;  /* 0x000054101f1f7816 */ /* 0x000fe20000000003 */
[----:B------:R-:W-:Y:S01]  /*22e30*/  IMAD.MOV.U32 R3, RZ, RZ, R94 ;  /* 0x000000ffff037224 */ /* 0x000fe200078e005e */
[----:B------:R-:W-:Y:S01]  /*22e40*/  PRMT R35, R35, 0x5410, R2 ;  /* 0x0000541023237816 */ /* 0x000fe20000000002 */
[----:B------:R-:W-:Y:S01]  /*22e50*/  IMAD.MOV.U32 R2, RZ, RZ, R95 ;  /* 0x000000ffff027224 */ /* 0x000fe200078e005f */
[----:B------:R-:W-:-:S02]  /*22e60*/  PRMT R38, R12, 0x7610, R38 ;  /* 0x000076100c267816 */ /* 0x000fc40000000026 */
[----:B------:R-:W-:Y:S02]  /*22e70*/  PRMT R100, R11, 0x7610, R100 ;  /* 0x000076100b647816 */ /* 0x000fe40000000064 */
[----:B------:R-:W-:Y:S02]  /*22e80*/  PRMT R31, R3, 0x7610, R31 ;  /* 0x00007610031f7816 */ /* 0x000fe4000000001f */
[----:B------:R-:W-:Y:S01]  /*22e90*/  PRMT R35, R2, 0x7610, R35 ;  /* 0x0000761002237816 */ /* 0x000fe20000000023 */
[----:B--2---:R-:W-:-:S05]  /*22ea0*/  IMAD R14, R14, -0x80, R30 ;  /* 0xffffff800e0e7824 */ /* 0x004fca00078e021e */
[----:B------:R-:W-:-:S04]  /*22eb0*/  IMNMX R30, R14, 0x80, PT ;  /* 0x000000800e1e7817 */ /* 0x000fc80003800200 */
[----:B------:R-:W-:Y:S01]  /*22ec0*/  ISETP.GE.AND P0, PT, R68, R30, PT ;  /* 0x0000001e4400720c */ /* 0x000fe20003f06270 */
[----:B----4-:R-:W-:-:S12]  /*22ed0*/  IMAD.WIDE.U32 R22, R13, 0x2, R22 ;  /* 0x000000020d167825 */ /* 0x010fd800078e0016 */
[----:B------:R-:W-:Y:S05]  /*22ee0*/  @P0 BRA `(.L_x_1519) ;  /* 0x000005b000000947 */ /* 0x000fea0003800000 */
[----:B------:R-:W-:Y:S01]  /*22ef0*/  ISETP.GE.AND P0, PT, R32, R39, PT ;  /* 0x000000272000720c */ /* 0x000fe20003f06270 */
[----:B------:R-:W-:-:S12]  /*22f00*/  BSSY B0, `(.L_x_1520) ;  /* 0x000002c000007945 */ /* 0x000fd80003800000 */
[----:B------:R-:W-:Y:S05]  /*22f10*/  @P0 BRA `(.L_x_1521) ;  /* 0x000002a000000947 */ /* 0x000fea0003800000 */
[----:B------:R-:W2:Y:S01]  /*22f20*/  LD.E.128 R12, [R22.64] ;  /* 0x00000004160c7980 */ /* 0x000ea2000c101d00 */
[----:B------:R-:W-:Y:S01]  /*22f30*/  SHF.R.U32.HI R20, RZ, 0x10, R29 ;  /* 0x00000010ff147819 */ /* 0x000fe2000001161d */
[--C-:B------:R-:W-:Y:S01]  /*22f40*/  HADD2.F32 R16, -RZ, R25.reuse.H1_H1 ;  /* 0x30000019ff107230 */ /* 0x100fe20000004100 */
[--C-:B------:R-:W-:Y:S01]  /*22f50*/  SHF.R.U32.HI R11, RZ, 0x10, R27.reuse ;  /* 0x00000010ff0b7819 */ /* 0x100fe2000001161b */
[----:B------:R-:W-:Y:S01]  /*22f60*/  HADD2.F32 R19, -RZ, R25.H0_H0 ;  /* 0x20000019ff137230 */ /* 0x000fe20000004100 */
[----:B------:R-:W-:Y:S01]  /*22f70*/  SHF.R.U64 R21, R26, 0x10, R27 ;  /* 0x000000101a157819 */ /* 0x000fe2000000121b */
[----:B------:R-:W-:Y:S01]  /*22f80*/  HADD2.F32 R27, -RZ, R20.H0_H0 ;  /* 0x20000014ff1b7230 */ /* 0x000fe20000004100 */
[----:B------:R-:W-:Y:S01]  /*22f90*/  SHF.R.U64 R24, R28, 0x10, R29 ;  /* 0x000000101c187819 */ /* 0x000fe2000000121d */
[----:B------:R-:W-:Y:S02]  /*22fa0*/  HADD2.F32 R26, -RZ, R11.H0_H0 ;  /* 0x2000000bff1a7230 */ /* 0x000fe40000004100 */
[----:B------:R-:W-:-:S02]  /*22fb0*/  HADD2.F32 R21, -RZ, R21.H0_H0 ;  /* 0x20000015ff157230 */ /* 0x000fc40000004100 */
[----:B------:R-:W-:Y:S02]  /*22fc0*/  HADD2.F32 R24, -RZ, R24.H0_H0 ;  /* 0x20000018ff187230 */ /* 0x000fe40000004100 */
[--C-:B--2---:R-:W-:Y:S02]  /*22fd0*/  HADD2.F32 R2, -RZ, R15.reuse.H1_H1 ;  /* 0x3000000fff027230 */ /* 0x104fe40000004100 */
[----:B------:R-:W-:Y:S02]  /*22fe0*/  HADD2.F32 R17, -RZ, R15.H0_H0 ;  /* 0x2000000fff117230 */ /* 0x000fe40000004100 */
[--C-:B------:R-:W-:Y:S01]  /*22ff0*/  HADD2.F32 R3, -RZ, R12.reuse.H1_H1 ;  /* 0x3000000cff037230 */ /* 0x100fe20000004100 */
[CC--:B------:R-:W-:Y:S01]  /*23000*/  FMUL.FTZ R20, R2.reuse, R27.reuse ;  /* 0x0000001b02147220 */ /* 0x0c0fe20000410000 */
[----:B------:R-:W-:Y:S01]  /*23010*/  HADD2.F32 R18, -RZ, R12.H0_H0 ;  /* 0x2000000cff127230 */ /* 0x000fe20000004100 */
[-C--:B------:R-:W-:Y:S01]  /*23020*/  FMUL.FTZ R2, R2, R26.reuse ;  /* 0x0000001a02027220 */ /* 0x080fe20000410000 */
[--C-:B------:R-:W-:Y:S01]  /*23030*/  HADD2.F32 R15, -RZ, R14.reuse.H0_H0 ;  /* 0x2000000eff0f7230 */ /* 0x100fe20000004100 */
[C---:B------:R-:W-:Y:S01]  /*23040*/  FFMA.FTZ R26, R17.reuse, R26, -R20 ;  /* 0x0000001a111a7223 */ /* 0x040fe20000010814 */
[--C-:B------:R-:W-:Y:S01]  /*23050*/  HADD2.F32 R12, -RZ, R13.reuse.H0_H0 ;  /* 0x2000000dff0c7230 */ /* 0x100fe20000004100 */
[----:B------:R-:W-:Y:S01]  /*23060*/  FFMA.FTZ R20, R17, R27, R2 ;  /* 0x0000001b11147223 */ /* 0x000fe20000010002 */
[----:B------:R-:W-:Y:S01]  /*23070*/  HADD2.F32 R11, -RZ, R13.H1_H1 ;  /* 0x3000000dff0b7230 */ /* 0x000fe20000004100 */
[CC--:B------:R-:W-:Y:S01]  /*23080*/  FMUL.FTZ R25, R3.reuse, R19.reuse ;  /* 0x0000001303197220 */ /* 0x0c0fe20000410000 */
[----:B------:R-:W-:Y:S01]  /*23090*/  HADD2.F32 R14, -RZ, R14.H1_H1 ;  /* 0x3000000eff0e7230 */ /* 0x000fe20000004100 */
[-C--:B------:R-:W-:Y:S01]  /*230a0*/  FMUL.FTZ R13, R3, R16.reuse ;  /* 0x00000010030d7220 */ /* 0x080fe20000410000 */
[--C-:B------:R-:W-:Y:S01]  /*230b0*/  HADD2.F32 R2, -RZ, R34.reuse.H0_H0 ;  /* 0x20000022ff027230 */ /* 0x100fe20000004100 */
[C---:B------:R-:W-:Y:S01]  /*230c0*/  FFMA.FTZ R25, R18.reuse, R16, -R25 ;  /* 0x0000001012197223 */ /* 0x040fe20000010819 */
[----:B------:R-:W-:Y:S01]  /*230d0*/  HADD2.F32 R3, -RZ, R34.H1_H1 ;  /* 0x30000022ff037230 */ /* 0x000fe20000004100 */
[----:B------:R-:W-:-:S02]  /*230e0*/  FFMA.FTZ R18, R18, R19, R13 ;  /* 0x0000001312127223 */ /* 0x000fc4000001000d */
[C---:B------:R-:W-:Y:S02]  /*230f0*/  FMUL.FTZ R17, R14.reuse, R2 ;  /* 0x000000020e117220 */ /* 0x040fe40000410000 */
[----:B------:R-:W-:Y:S02]  /*23100*/  FMUL.FTZ R14, R14, R3 ;  /* 0x000000030e0e7220 */ /* 0x000fe40000410000 */
[C---:B------:R-:W-:Y:S02]  /*23110*/  FMUL.FTZ R16, R11.reuse, R24 ;  /* 0x000000180b107220 */ /* 0x040fe40000410000 */
[----:B------:R-:W-:Y:S02]  /*23120*/  FMUL.FTZ R13, R11, R21 ;  /* 0x000000150b0d7220 */ /* 0x000fe40000410000 */
[C---:B------:R-:W-:Y:S02]  /*23130*/  FFMA.FTZ R14, R15.reuse, R2, R14 ;  /* 0x000000020f0e7223 */ /* 0x040fe4000001000e */
[----:B------:R-:W-:Y:S01]  /*23140*/  FFMA.FTZ R3, R15, R3, -R17 ;  /* 0x000000030f037223 */ /* 0x000fe20000010811 */
[----:B------:R-:W-:Y:S01]  /*23150*/  F2FP.PACK_AB R15, R20, R26 ;  /* 0x0000001a140f723e */ /* 0x000fe200000000ff */
[----:B------:R-:W-:-:S02]  /*23160*/  FFMA.FTZ R2, R12, R21, -R16 ;  /* 0x000000150c027223 */ /* 0x000fc40000010810 */
[----:B------:R-:W-:Y:S01]  /*23170*/  FFMA.FTZ R13, R12, R24, R13 ;  /* 0x000000180c0d7223 */ /* 0x000fe2000001000d */
[----:B------:R-:W-:Y:S02]  /*23180*/  F2FP.PACK_AB R14, R14, R3 ;  /* 0x000000030e0e723e */ /* 0x000fe400000000ff */
[----:B------:R-:W-:Y:S02]  /*23190*/  F2FP.PACK_AB R12, R18, R25 ;  /* 0x00000019120c723e */ /* 0x000fe400000000ff */
[----:B------:R-:W-:-:S05]  /*231a0*/  F2FP.PACK_AB R13, R13, R2 ;  /* 0x000000020d0d723e */ /* 0x000fca00000000ff */
[----:B------:R1:W-:Y:S02]  /*231b0*/  ST.E.128 [R22.64], R12 ;  /* 0x0000000c16007985 */ /* 0x0003e4000c101d04 */
.L_x_1521:
[----:B------:R-:W-:Y:S05]  /*231c0*/  BSYNC B0 ;  /* 0x0000000000007941 */ /* 0x000fea0003800000 */
.L_x_1520:
[----:B------:R-:W-:-:S04]  /*231d0*/  IADD3 R2, R32, 0x20, RZ ;  /* 0x0000002020027810 */ /* 0x000fc80007ffe0ff */
[----:B------:R-:W-:-:S13]  /*231e0*/  ISETP.GE.AND P0, PT, R2, R39, PT ;  /* 0x000000270200720c */ /* 0x000fda0003f06270 */
[----:B------:R-:W-:Y:S05]  /*231f0*/  @P0 BRA `(.L_x_1519) ;  /* 0x000002a000000947 */ /* 0x000fea0003800000 */
[----:B-1----:R-:W2:Y:S01]  /*23200*/  LD.E.128 R12, [R22.64+0x4000] ;  /* 0x00400004160c7980 */ /* 0x002ea2000c101d00 */
        /* <DEDUP_REMOVED lines=24> */
[----:B------:R-:W-:Y:S01]  /*23390*/  HADD2.F32 R2, -RZ, R101.H1_H1 ;  /* 0x30000065ff027230 */ /* 0x000fe20000004100 */
        /* <DEDUP_REMOVED lines=15> */
[----:B------:R1:W-:Y:S02]  /*23490*/  ST.E.128 [R22.64+0x4000], R12 ;  /* 0x0040000c16007985 */ /* 0x0003e4000c101d04 */
.L_x_1519:
[----:B------:R-:W-:Y:S05]  /*234a0*/  BSYNC B1 ;  /* 0x0000000000017941 */ /* 0x000fea0003800000 */
.L_x_1518:
[----:B------:R-:W-:Y:S01]  /*234b0*/  IADD3 R2, R68, 0x10, RZ ;  /* 0x0000001044027810 */ /* 0x000fe20007ffe0ff */
[----:B------:R-:W-:Y:S03]  /*234c0*/  BSSY B1, `(.L_x_1522) ;  /* 0x000005e000017945 */ /* 0x000fe60003800000 */
[----:B------:R-:W-:-:S13]  /*234d0*/  ISETP.GE.AND P0, PT, R2, R30, PT ;  /* 0x0000001e0200720c */ /* 0x000fda0003f06270 */
[----:B------:R-:W-:Y:S05]  /*234e0*/  @P0 BRA `(.L_x_1523) ;  /* 0x000005b000000947 */ /* 0x000fea0003800000 */
[----:B------:R-:W-:Y:S01]  /*234f0*/  ISETP.GE.AND P0, PT, R32, R39, PT ;  /* 0x000000272000720c */ /* 0x000fe20003f06270 */
[----:B------:R-:W-:-:S12]  /*23500*/  BSSY B0, `(.L_x_1524) ;  /* 0x000002c000007945 */ /* 0x000fd80003800000 */
[----:B------:R-:W-:Y:S05]  /*23510*/  @P0 BRA `(.L_x_1525) ;  /* 0x000002a000000947 */ /* 0x000fea0003800000 */
[----:B-1----:R-:W2:Y:S01]  /*23520*/  LD.E.128 R12, [R22.64+0x800] ;  /* 0x00080004160c7980 */ /* 0x002ea2000c101d00 */
[----:B------:R-:W-:Y:S01]  /*23530*/  SHF.R.U32.HI R20, RZ, 0x10, R45 ;  /* 0x00000010ff147819 */ /* 0x000fe2000001162d */
[----:B------:R-:W-:Y:S01]  /*23540*/  HADD2.F32 R16, -RZ, R102.H0_H0 ;  /* 0x20000066ff107230 */ /* 0x000fe20000004100 */
        /* <DEDUP_REMOVED lines=39> */
.L_x_1525:
[----:B------:R-:W-:Y:S05]  /*237c0*/  BSYNC B0 ;  /* 0x0000000000007941 */ /* 0x000fea0003800000 */
.L_x_1524:
        /* <DEDUP_REMOVED lines=45> */
.L_x_1523:
[----:B------:R-:W-:Y:S05]  /*23aa0*/  BSYNC B1 ;  /* 0x0000000000017941 */ /* 0x000fea0003800000 */
.L_x_1522:
        /* <DEDUP_REMOVED lines=49> */
.L_x_1529:
[----:B------:R-:W-:Y:S05]  /*23dc0*/  BSYNC B0 ;  /* 0x0000000000007941 */ /* 0x000fea0003800000 */
.L_x_1528:
        /* <DEDUP_REMOVED lines=45> */
.L_x_1527:
[----:B------:R-:W-:Y:S05]  /*240a0*/  BSYNC B1 ;  /* 0x0000000000017941 */ /* 0x000fea0003800000 */
.L_x_1526:
        /* <DEDUP_REMOVED lines=49> */
.L_x_1533:
[----:B------:R-:W-:Y:S05]  /*243c0*/  BSYNC B0 ;  /* 0x0000000000007941 */ /* 0x000fea0003800000 */
.L_x_1532:
        /* <DEDUP_REMOVED lines=45> */
.L_x_1531:
[----:B------:R-:W-:Y:S05]  /*246a0*/  BSYNC B1 ;  /* 0x0000000000017941 */ /* 0x000fea0003800000 */
.L_x_1530:
        /* <DEDUP_REMOVED lines=49> */
.L_x_1537:
[----:B------:R-:W-:Y:S05]  /*249c0*/  BSYNC B0 ;  /* 0x0000000000007941 */ /* 0x000fea0003800000 */
.L_x_1536:
        /* <DEDUP_REMOVED lines=45> */
.L_x_1535:
[----:B------:R-:W-:Y:S05]  /*24ca0*/  BSYNC B1 ;  /* 0x0000000000017941 */ /* 0x000fea0003800000 */
.L_x_1534:
        /* <DEDUP_REMOVED lines=49> */
.L_x_1541:
[----:B------:R-:W-:Y:S05]  /*24fc0*/  BSYNC B0 ;  /* 0x0000000000007941 */ /* 0x000fea0003800000 */
.L_x_1540:
        /* <DEDUP_REMOVED lines=45> */
.L_x_1539:
[----:B------:R-:W-:Y:S05]  /*252a0*/  BSYNC B1 ;  /* 0x0000000000017941 */ /* 0x000fea0003800000 */
.L_x_1538:
        /* <DEDUP_REMOVED lines=49> */
.L_x_1545:
[----:B------:R-:W-:Y:S05]  /*255c0*/  BSYNC B0 ;  /* 0x0000000000007941 */ /* 0x000fea0003800000 */
.L_x_1544:
        /* <DEDUP_REMOVED lines=45> */
.L_x_1543:
[----:B------:R-:W-:Y:S05]  /*258a0*/  BSYNC B1 ;  /* 0x0000000000017941 */ /* 0x000fea0003800000 */
.L_x_1542:
[----:B------:R-:W-:Y:S01]  /*258b0*/  IADD3 R2, R68, 0x70, RZ ;  /* 0x0000007044027810 */ /* 0x000fe20007ffe0ff */
[----:B------:R-:W-:-:S03]  /*258c0*/  IMAD.MOV.U32 R3, RZ, RZ, 0x0 ;  /* 0x00000000ff037424 */ /* 0x000fc600078e00ff */
[----:B------:R-:W-:Y:S01]  /*258d0*/  ISETP.GE.AND P0, PT, R2, R30, PT ;  /* 0x0000001e0200720c */ /* 0x000fe20003f06270 */
[----:B------:R-:W-:-:S12]  /*258e0*/  IMAD.MOV.U32 R2, RZ, RZ, R143 ;  /* 0x000000ffff027224 */ /* 0x000fd800078e008f */
[----:B------:R-:W-:Y:S05]  /*258f0*/  @P0 RET.REL.NODEC R2 `(_ZN7cutlass13device_kernelIN5flash19enable_sm80_to_sm89INS1_16FlashAttnFwdSm80INS1_25CollectiveMainloopFwdSm80ILi4ELi1ELb0EN4cute5tupleIJNS5_1CILi128EEENS7_ILi48EEES8_EEELi128ENS_6half_tEfNS_4arch4Sm80ELb0ELb1ELb0ELb1ELb1ELb1ELb1ELb0EEENS1_21CollectiveEpilogueFwdINS6_IJS8_S8_S9_EEENS6_IJNS7_ILi1EEESH_SH_EEESB_SD_Li128ELb1ELb1ELb0ELb0EEENS1_19SingleTileSchedulerILb1ELb0ELb1ELi128EEEEEEEEEvNT_6ParamsE) ;  /* 0xfffda70002000950 */ /* 0x000fea0003c3ffff */
        /* <DEDUP_REMOVED lines=45> */
.L_x_1547:
[----:B------:R-:W-:Y:S05]  /*25bd0*/  BSYNC B0 ;  /* 0x0000000000007941 */ /* 0x000fea0003800000 */
.L_x_1546:
[----:B------:R-:W-:Y:S01]  /*25be0*/  IADD3 R2, R32, 0x20, RZ ;  /* 0x0000002020027810 */ /* 0x000fe20007ffe0ff */
[----:B------:R-:W-:-:S03]  /*25bf0*/  IMAD.MOV.U32 R3, RZ, RZ, 0x0 ;  /* 0x00000000ff037424 */ /* 0x000fc600078e00ff */
[----:B------:R-:W-:Y:S01]  /*25c00*/  ISETP.GE.AND P0, PT, R2, R39, PT ;  /* 0x000000270200720c */ /* 0x000fe20003f06270 */
[----:B------:R-:W-:-:S12]  /*25c10*/  IMAD.MOV.U32 R2, RZ, RZ, R143 ;  /* 0x000000ffff027224 */ /* 0x000fd800078e008f */
[----:B------:R-:W-:Y:S05]  /*25c20*/  @P0 RET.REL.NODEC R2 `(_ZN7cutlass13device_kernelIN5flash19enable_sm80_to_sm89INS1_16FlashAttnFwdSm80INS1_25CollectiveMainloopFwdSm80ILi4ELi1ELb0EN4cute5tupleIJNS5_1CILi128EEENS7_ILi48EEES8_EEELi128ENS_6half_tEfNS_4arch4Sm80ELb0ELb1ELb0ELb1ELb1ELb1ELb1ELb0EEENS1_21CollectiveEpilogueFwdINS6_IJS8_S8_S9_EEENS6_IJNS7_ILi1EEESH_SH_EEESB_SD_Li128ELb1ELb1ELb0ELb0EEENS1_19SingleTileSchedulerILb1ELb0ELb1ELi128EEEEEEEEEvNT_6ParamsE) ;  /* 0xfffda3d002000950 */ /* 0x000fea0003c3ffff */
        /* <DEDUP_REMOVED lines=40> */
[----:B------:R-:W-:Y:S02]  /*25eb0*/  F2FP.PACK_AB R13, R13, R2 ;  /* 0x000000020d0d723e */ /* 0x000fe400000000ff */
[----:B------:R-:W-:Y:S02]  /*25ec0*/  MOV R2, R143 ;  /* 0x0000008f00027202 */ /* 0x000fe40000000f00 */
[----:B------:R-:W-:Y:S01]  /*25ed0*/  MOV R3, 0x0 ;  /* 0x0000000000037802 */ /* 0x000fe20000000f00 */
[----:B------:R1:W-:Y:S03]  /*25ee0*/  ST.E.128 [R22.64+0x7800], R12 ;  /* 0x0078000c16007985 */ /* 0x0003e6000c101d04 */
[----:B------:R-:W-:Y:S05]  /*25ef0*/  RET.REL.NODEC R2 `(_ZN7cutlass13device_kernelIN5flash19enable_sm80_to_sm89INS1_16FlashAttnFwdSm80INS1_25CollectiveMainloopFwdSm80ILi4ELi1ELb0EN4cute5tupleIJNS5_1CILi128EEENS7_ILi48EEES8_EEELi128ENS_6half_tEfNS_4arch4Sm80ELb0ELb1ELb0ELb1ELb1ELb1ELb1ELb0EEENS1_21CollectiveEpilogueFwdINS6_IJS8_S8_S9_EEENS6_IJNS7_ILi1EEESH_SH_EEESB_SD_Li128ELb1ELb1ELb0ELb0EEENS1_19SingleTileSchedulerILb1ELb0ELb1ELi128EEEEEEEEEvNT_6ParamsE) ;  /* 0xfffda10002007950 */ /* 0x000fea0003c3ffff */
.L_x_1485:
[----:B-----5:R-:W-:Y:S01]  /*25f00*/  ISETP.NE.AND P0, PT, R30, 0x1, PT ;  /* 0x000000011e00780c */ /* 0x020fe20003f05270 */
[----:B------:R-:W-:Y:S01]  /*25f10*/  BSSY B0, `(.L_x_1548) ;  /* 0x0000007000007945 */ /* 0x000fe20003800000 */
[----:B------:R-:W-:-:S11]  /*25f20*/  SHF.L.U32 R69, R36, 0x3, RZ ;  /* 0x0000000324457819 */ /* 0x000fd600000006ff */
[----:B------:R-:W-:Y:S05]  /*25f30*/  @!P0 BRA `(.L_x_1549) ;  /* 0x0000004000008947 */ /* 0x000fea0003800000 */
[----:B------:R1:W2:Y:S04]  /*25f40*/  LD.E R3, [R12.64+0x168] ;  /* 0x000168040c037980 */ /* 0x0002a8000c101900 */
[----:B-1----:R-:W3:Y:S01]  /*25f50*/  LD.E R12, [R12.64+0x16c] ;  /* 0x00016c040c0c7980 */ /* 0x002ee2000c101900 */
[----:B--2---:R-:W-:-:S05]  /*25f60*/  IMAD.HI.U32 R2, R2, R3, RZ ;  /* 0x0000000302027227 */ /* 0x004fca00078e00ff */
[----:B---3--:R-:W-:Y:S02]  /*25f70*/  SHF.R.U32.HI R2, RZ, R12, R2 ;  /* 0x0000000cff027219 */ /* 0x008fe40000011602 */
.L_x_1549:
[----:B------:R-:W-:Y:S05]  /*25f80*/  BSYNC B0 ;  /* 0x0000000000007941 */ /* 0x000fea0003800000 */
.L_x_1548:
[----:B------:R-:W-:Y:S01]  /*25f90*/  MOV R12, R28 ;  /* 0x0000001c000c7202 */ /* 0x000fe20000000f00 */
[-C--:B------:R-:W-:Y:S01]  /*25fa0*/  IMAD R17, R17, R2.reuse, RZ ;  /* 0x0000000211117224 */ /* 0x080fe200078e02ff */
[----:B------:R-:W-:Y:S01]  /*25fb0*/  MOV R13, R21 ;  /* 0x00000015000d7202 */ /* 0x000fe20000000f00 */
[----:B------:R-:W-:Y:S01]  /*25fc0*/  IMAD.MOV.U32 R18, RZ, RZ, R22 ;  /* 0x000000ffff127224 */ /* 0x000fe200078e0016 */
[----:B------:R-:W-:Y:S01]  /*25fd0*/  SHF.R.S32.HI R11, RZ, 0x1f, R2 ;  /* 0x0000001fff0b7819 */ /* 0x000fe20000011402 */
[-C--:B------:R-:W-:Y:S02]  /*25fe0*/  IMAD R15, R15, R2.reuse, RZ ;  /* 0x000000020f0f7224 */ /* 0x080fe400078e02ff */
[----:B------:R-:W-:-:S04]  /*25ff0*/  IMAD.WIDE.U32 R12, R16, R2, R12 ;  /* 0x00000002100c7225 */ /* 0x000fc800078e000c */
[-C--:B------:R-:W-:Y:S02]  /*26000*/  IMAD R16, R16, R11.reuse, R17 ;  /* 0x0000000b10107224 */ /* 0x080fe400078e0211 */
[----:B------:R-:W-:Y:S01]  /*26010*/  IMAD.WIDE.U32 R2, R14, R2, R18 ;  /* 0x000000020e027225 */ /* 0x000fe200078e0012 */
[----:B------:R-:W-:Y:S02]  /*26020*/  LEA R18, P1, R12, R26, 0x1 ;  /* 0x0000001a0c127211 */ /* 0x000fe400078208ff */
[----:B------:R-:W-:Y:S01]  /*26030*/  IADD3 R13, R13, R16, RZ ;  /* 0x000000100d0d7210 */ /* 0x000fe20007ffe0ff */
[----:B------:R-:W-:Y:S01]  /*26040*/  IMAD R11, R14, R11, R15 ;  /* 0x0000000b0e0b7224 */ /* 0x000fe200078e020f */
[----:B------:R-:W-:Y:S02]  /*26050*/  LEA R19, P0, R2, R24, 0x1 ;  /* 0x0000001802137211 */ /* 0x000fe400078008ff */
[----:B------:R-:W-:Y:S01]  /*26060*/  LEA.HI.X R17, R12, R27, R13, 0x1, P1 ;  /* 0x0000001b0c117211 */ /* 0x000fe200008f0c0d */
[----:B------:R-:W-:-:S05]  /*26070*/  IMAD.IADD R3, R3, 0x1, R11 ;  /* 0x0000000103037824 */ /* 0x000fca00078e020b */
[----:B------:R-:W-:Y:S01]  /*26080*/  LEA.HI.X R16, R2, R25, R3, 0x1, P0 ;  /* 0x0000001902107211 */ /* 0x000fe200000f0c03 */
[----:B------:R-:W-:Y:S05]  /*26090*/  BRA.DIV ~URZ, `(.L_x_1550) ;  /* 0x00005b227f007947 */ /* 0x000fea000b800000 */
[----:B------:R1:W2:Y:S02]  /*260a0*/  SHFL.IDX PT, R11, R17, RZ, 0x181f ;  /* 0x00181fff110b7589 */ /* 0x0002a400000e0000 */
.L_x_1600:
[----:B------:R-:W-:Y:S05]  /*260b0*/  BRA.DIV ~URZ, `(.L_x_1551) ;  /* 0x00005b827f007947 */ /* 0x000fea000b800000 */
[----:B------:R3:W4:Y:S01]  /*260c0*/  SHFL.IDX PT, R12, R18, RZ, 0x181f ;  /* 0x00181fff120c7589 */ /* 0x00072200000e0000 */
[----:B--2---:R-:W-:-:S03]  /*260d0*/  MOV R13, R11 ;  /* 0x0000000b000d7202 */ /* 0x004fc60000000f00 */
[----:B------:R3:W2:Y:S04]  /*260e0*/  SHFL.IDX PT, R15, R16, RZ, 0x181f ;  /* 0x00181fff100f7589 */ /* 0x0006a800000e0000 */
[----:B------:R3:W1:Y:S02]  /*260f0*/  SHFL.IDX PT, R14, R19, RZ, 0x181f ;  /* 0x00181fff130e7589 */ /* 0x00066400000e0000 */
.L_x_1601:
[----:B------:R-:W-:Y:S01]  /*26100*/  IMAD R20, R34, R30, RZ ;  /* 0x0000001e22147224 */ /* 0x000fe200078e02ff */
[----:B------:R-:W-:Y:S01]  /*26110*/  ISETP.GE.AND P0, PT, R69, R39, PT ;  /* 0x000000274500720c */ /* 0x000fe20003f06270 */
[----:B------:R-:W-:Y:S01]  /*26120*/  CS2R R30, SRZ ;  /* 0x00000000001e7805 */ /* 0x000fe2000001ff00 */
[----:B------:R-:W-:Y:S01]  /*26130*/  SHF.R.S32.HI R21, RZ, 0x1f, R69 ;  /* 0x0000001fff157819 */ /* 0x000fe20000011445 */
[----:B------:R-:W-:Y:S01]  /*26140*/  CS2R R28, SRZ ;  /* 0x00000000001c7805 */ /* 0x000fe2000001ff00 */
[----:B------:R-:W-:-:S13]  /*26150*/  ISETP.GE.OR P0, PT, R33, R20, P0 ;  /* 0x000000142100720c */ /* 0x000fda0000706670 */
[C---:B------:R-:W-:Y:S01]  /*26160*/  @!P0 IMAD.SHL.U32 R2, R69.reuse, 0x2, RZ ;  /* 0x0000000245028824 */ /* 0x040fe200078e00ff */
[----:B------:R-:W-:-:S04]  /*26170*/  @!P0 SHF.L.U64.HI R3, R69, 0x1, R21 ;  /* 0x0000000145038819 */ /* 0x000fc80000010215 */
[----:B----4-:R-:W-:-:S05]  /*26180*/  @!P0 IADD3 R12, P1, R12, R2, RZ ;  /* 0x000000020c0c8210 */ /* 0x010fca0007f3e0ff */
[--C-:B------:R-:W-:Y:S01]  /*26190*/  @!P0 IMAD.X R13, R13, 0x1, R3.reuse, P1 ;  /* 0x000000010d0d8824 */ /* 0x100fe200008e0603 */
[----:B-1----:R-:W-:Y:S01]  /*261a0*/  @!P0 IADD3 R2, P1, R14, R2, RZ ;  /* 0x000000020e028210 */ /* 0x002fe20007f3e0ff */
[----:B------:R-:W-:Y:S01]  /*261b0*/  CS2R R26, SRZ ;  /* 0x00000000001a7805 */ /* 0x000fe2000001ff00 */
[----:B------:R-:W-:Y:S02]  /*261c0*/  CS2R R24, SRZ ;  /* 0x0000000000187805 */ /* 0x000fe4000001ff00 */
[----:B------:R-:W4:Y:S01]  /*261d0*/  @!P0 LD.E.128 R28, [R12.64] ;  /* 0x000000040c1c8980 */ /* 0x000f22000c101d00 */
[----:B--2---:R-:W-:-:S05]  /*261e0*/  @!P0 IMAD.X R3, R15, 0x1, R3, P1 ;  /* 0x000000010f038824 */ /* 0x004fca00008e0603 */
[----:B------:R1:W2:Y:S01]  /*261f0*/  @!P0 LD.E.128 R24, [R2.64] ;  /* 0x0000000402188980 */ /* 0x0002a2000c101d00 */
[----:B------:R-:W-:Y:S01]  /*26200*/  CS2R R46, SRZ ;  /* 0x00000000002e7805 */ /* 0x000fe2000001ff00 */
[----:B----4-:R-:W-:Y:S02]  /*26210*/  IMAD.MOV.U32 R12, RZ, RZ, R30 ;  /* 0x000000ffff0c7224 */ /* 0x010fe400078e001e */
[----:B------:R-:W-:Y:S02]  /*26220*/  IMAD.MOV.U32 R11, RZ, RZ, R31 ;  /* 0x000000ffff0b7224 */ /* 0x000fe400078e001f */
[----:B-1----:R-:W-:Y:S01]  /*26230*/  IMAD.MOV.U32 R3, RZ, RZ, R28 ;  /* 0x000000ffff037224 */ /* 0x002fe200078e001c */
[----:B------:R-:W-:Y:S01]  /*26240*/  PRMT R101, R101, 0x5410, R12 ;  /* 0x0000541065657816 */ /* 0x000fe2000000000c */
        /* <DEDUP_REMOVED lines=17> */
.L_x_1602:
[----:B------:R-:W-:Y:S01]  /*26360*/  IADD3 R3, R33, 0x10, RZ ;  /* 0x0000001021037810 */ /* 0x000fe20007ffe0ff */
[----:B------:R-:W-:Y:S01]  /*26370*/  BSSY B0, `(.L_x_1553) ;  /* 0x0000013000007945 */ /* 0x000fe20003800000 */
[----:B------:R-:W-:Y:S01]  /*26380*/  CS2R R44, SRZ ;  /* 0x00000000002c7805 */ /* 0x000fe2000001ff00 */
[----:B------:R-:W-:Y:S01]  /*26390*/  CS2R R42, SRZ ;  /* 0x00000000002a7805 */ /* 0x000fe2000001ff00 */
[----:B------:R-:W-:Y:S01]  /*263a0*/  ISETP.GE.AND P0, PT, R3, R20, PT ;  /* 0x000000140300720c */ /* 0x000fe20003f06270 */
[----:B------:R-:W-:-:S12]  /*263b0*/  CS2R R40, SRZ ;  /* 0x0000000000287805 */ /* 0x000fd8000001ff00 */
[----:B------:R-:W-:Y:S05]  /*263c0*/  @P0 BRA `(.L_x_1554) ;  /* 0x000000d000000947 */ /* 0x000fea0003800000 */
[----:B------:R-:W-:Y:S01]  /*263d0*/  ISETP.GE.AND P0, PT, R69, R39, PT ;  /* 0x000000274500720c */ /* 0x000fe20003f06270 */
[----:B------:R-:W-:Y:S01]  /*263e0*/  CS2R R44, SRZ ;  /* 0x00000000002c7805 */ /* 0x000fe2000001ff00 */
[----:B------:R-:W-:Y:S01]  /*263f0*/  CS2R R42, SRZ ;  /* 0x00000000002a7805 */ /* 0x000fe2000001ff00 */
[----:B------:R-:W-:-:S10]  /*26400*/  CS2R R40, SRZ ;  /* 0x0000000000287805 */ /* 0x000fd4000001ff00 */
[----:B------:R-:W-:Y:S05]  /*26410*/  @P0 BRA `(.L_x_1554) ;  /* 0x0000008000000947 */ /* 0x000fea0003800000 */
[C---:B------:R-:W-:Y:S01]  /*26420*/  IMAD.SHL.U32 R14, R69.reuse, 0x2, RZ ;  /* 0x00000002450e7824 */ /* 0x040fe200078e00ff */
[----:B------:R-:W-:-:S04]  /*26430*/  SHF.L.U64.HI R3, R69, 0x1, R21 ;  /* 0x0000000145037819 */ /* 0x000fc80000010215 */
[-C--:B----4-:R-:W-:Y:S02]  /*26440*/  IADD3 R12, P1, R12, R14.reuse, RZ ;  /* 0x0000000e0c0c7210 */ /* 0x090fe40007f3e0ff */
[----:B-1----:R-:W-:-:S03]  /*26450*/  IADD3 R2, P0, R2, R14, RZ ;  /* 0x0000000e02027210 */ /* 0x002fc60007f1e0ff */
[--C-:B--2---:R-:W-:Y:S02]  /*26460*/  IMAD.X R13, R13, 0x1, R3.reuse, P1 ;  /* 0x000000010d0d7824 */ /* 0x104fe400008e0603 */
[----:B---3--:R-:W-:-:S03]  /*26470*/  IMAD.X R3, R11, 0x1, R3, P0 ;  /* 0x000000010b037824 */ /* 0x008fc600000e0603 */
[----:B------:R1:W5:Y:S04]  /*26480*/  LD.E.128 R44, [R12.64] ;  /* 0x000000040c2c7980 */ /* 0x000368000c101d00 */
[----:B------:R1:W5:Y:S02]  /*26490*/  LD.E.128 R40, [R2.64] ;  /* 0x0000000402287980 */ /* 0x000364000c101d00 */
.L_x_1554:
[----:B------:R-:W-:Y:S05]  /*264a0*/  BSYNC B0 ;  /* 0x0000000000007941 */ /* 0x000fea0003800000 */
.L_x_1553:
[----:B-1--45:R-:W-:Y:S02]  /*264b0*/  IMAD.MOV.U32 R12, RZ, RZ, R46 ;  /* 0x000000ffff0c7224 */ /* 0x032fe400078e002e */
[----:B---3--:R-:W-:Y:S02]  /*264c0*/  IMAD.MOV.U32 R11, RZ, RZ, R47 ;  /* 0x000000ffff0b7224 */ /* 0x008fe400078e002f */
[----:B------:R-:W-:Y:S01]  /*264d0*/  IMAD.MOV.U32 R3, RZ, RZ, R44 ;  /* 0x000000ffff037224 */ /* 0x000fe200078e002c */
        /* <DEDUP_REMOVED lines=14> */
[----:B------:R1:W3:Y:S02]  /*265c0*/  SHFL.IDX PT, R11, R17, 0x2, 0x181f ;  /* 0x00581f00110b7f89 */ /* 0x0002e400000e0000 */
.L_x_1603:
[----:B------:R-:W-:Y:S05]  /*265d0*/  BRA.DIV ~URZ, `(.L_x_1556) ;  /* 0x00005a327f007947 */ /* 0x000fea000b800000 */
[----:B------:R4:W1:Y:S01]  /*265e0*/  SHFL.IDX PT, R12, R18, 0x2, 0x181f ;  /* 0x00581f00120c7f89 */ /* 0x00086200000e0000 */
[----:B--23--:R-:W-:-:S03]  /*265f0*/  MOV R13, R11 ;  /* 0x0000000b000d7202 */ /* 0x00cfc60000000f00 */
[----:B------:R4:W2:Y:S04]  /*26600*/  SHFL.IDX PT, R15, R16, 0x2, 0x181f ;  /* 0x00581f00100f7f89 */ /* 0x0008a800000e0000 */
[----:B------:R4:W3:Y:S02]  /*26610*/  SHFL.IDX PT, R14, R19, 0x2, 0x181f ;  /* 0x00581f00130e7f89 */ /* 0x0008e400000e0000 */
.L_x_1604:
[----:B------:R-:W-:Y:S01]  /*26620*/  ISETP.GE.AND P0, PT, R69, R39, PT ;  /* 0x000000274500720c */ /* 0x000fe20003f06270 */
[----:B------:R-:W-:Y:S01]  /*26630*/  CS2R R62, SRZ ;  /* 0x00000000003e7805 */ /* 0x000fe2000001ff00 */
[----:B------:R-:W-:Y:S01]  /*26640*/  IADD3 R2, R33, 0x20, RZ ;  /* 0x0000002021027810 */ /* 0x000fe20007ffe0ff */
[----:B------:R-:W-:-:S03]  /*26650*/  CS2R R60, SRZ ;  /* 0x00000000003c7805 */ /* 0x000fc6000001ff00 */
[----:B------:R-:W-:-:S13]  /*26660*/  ISETP.GE.OR P0, PT, R2, R20, P0 ;  /* 0x000000140200720c */ /* 0x000fda0000706670 */
[C---:B------:R-:W-:Y:S01]  /*26670*/  @!P0 IMAD.SHL.U32 R2, R69.reuse, 0x2, RZ ;  /* 0x0000000245028824 */ /* 0x040fe200078e00ff */
[----:B------:R-:W-:-:S04]  /*26680*/  @!P0 SHF.L.U64.HI R3, R69, 0x1, R21 ;  /* 0x0000000145038819 */ /* 0x000fc80000010215 */
[----:B-1----:R-:W-:-:S05]  /*26690*/  @!P0 IADD3 R12, P1, R12, R2, RZ ;  /* 0x000000020c0c8210 */ /* 0x002fca0007f3e0ff */
[--C-:B------:R-:W-:Y:S01]  /*266a0*/  @!P0 IMAD.X R13, R13, 0x1, R3.reuse, P1 ;  /* 0x000000010d0d8824 */ /* 0x100fe200008e0603 */
[----:B---3--:R-:W-:Y:S01]  /*266b0*/  @!P0 IADD3 R2, P1, R14, R2, RZ ;  /* 0x000000020e028210 */ /* 0x008fe20007f3e0ff */
[----:B------:R-:W-:Y:S01]  /*266c0*/  CS2R R58, SRZ ;  /* 0x00000000003a7805 */ /* 0x000fe2000001ff00 */
[----:B------:R-:W-:Y:S02]  /*266d0*/  CS2R R56, SRZ ;  /* 0x0000000000387805 */ /* 0x000fe4000001ff00 */
[----:B------:R-:W3:Y:S01]  /*266e0*/  @!P0 LD.E.128 R60, [R12.64] ;  /* 0x000000040c3c8980 */ /* 0x000ee2000c101d00 */
[----:B--2---:R-:W-:-:S05]  /*266f0*/  @!P0 IMAD.X R3, R15, 0x1, R3, P1 ;  /* 0x000000010f038824 */ /* 0x004fca00008e0603 */
[----:B------:R1:W2:Y:S01]  /*26700*/  @!P0 LD.E.128 R56, [R2.64] ;  /* 0x0000000402388980 */ /* 0x0002a2000c101d00 */
[----:B------:R-:W-:Y:S01]  /*26710*/  CS2R R74, SRZ ;  /* 0x00000000004a7805 */ /* 0x000fe2000001ff00 */
[----:B---3--:R-:W-:Y:S02]  /*26720*/  IMAD.MOV.U32 R12, RZ, RZ, R62 ;  /* 0x000000ffff0c7224 */ /* 0x008fe400078e003e */
        /* <DEDUP_REMOVED lines=17> */
[----:B------:R1:W3:Y:S04]  /*26840*/  SHFL.IDX PT, R12, R18, 0x3, 0x181f ;  /* 0x00781f00120c7f89 */ /* 0x0002e800000e0000 */
[----:B------:R1:W4:Y:S04]  /*26850*/  SHFL.IDX PT, R11, R16, 0x3, 0x181f ;  /* 0x00781f00100b7f89 */ /* 0x00032800000e0000 */
[----:B------:R1:W1:Y:S02]  /*26860*/  SHFL.IDX PT, R2, R19, 0x3, 0x181f ;  /* 0x00781f0013027f89 */ /* 0x00026400000e0000 */
.L_x_1605:
        /* <DEDUP_REMOVED lines=14> */
[-C--:B---3--:R-:W-:Y:S02]  /*26950*/  IADD3 R12, P1, R12, R14.reuse, RZ ;  /* 0x0000000e0c0c7210 */ /* 0x088fe40007f3e0ff */
[----:B-1----:R-:W-:-:S03]  /*26960*/  IADD3 R2, P0, R2, R14, RZ ;  /* 0x0000000e02027210 */ /* 0x002fc60007f1e0ff */
[--C-:B--2---:R-:W-:Y:S02]  /*26970*/  IMAD.X R13, R13, 0x1, R3.reuse, P1 ;  /* 0x000000010d0d7824 */ /* 0x104fe400008e0603 */
[----:B----4-:R-:W-:-:S03]  /*26980*/  IMAD.X R3, R11, 0x1, R3, P0 ;  /* 0x000000010b037824 */ /* 0x010fc600000e0603 */
[----:B------:R1:W5:Y:S04]  /*26990*/  LD.E.128 R72, [R12.64] ;  /* 0x000000040c487980 */ /* 0x000368000c101d00 */
[----:B------:R1:W5:Y:S02]  /*269a0*/  LD.E.128 R64, [R2.64] ;  /* 0x0000000402407980 */ /* 0x000364000c101d00 */
.L_x_1559:
[----:B------:R-:W-:Y:S05]  /*269b0*/  BSYNC B0 ;  /* 0x0000000000007941 */ /* 0x000fea0003800000 */
.L_x_1558:
[----:B-1-3-5:R-:W-:Y:S02]  /*269c0*/  IMAD.MOV.U32 R12, RZ, RZ, R74 ;  /* 0x000000ffff0c7224 */ /* 0x02afe400078e004a */
[----:B----4-:R-:W-:Y:S02]  /*269d0*/  IMAD.MOV.U32 R11, RZ, RZ, R75 ;  /* 0x000000ffff0b7224 */ /* 0x010fe400078e004b */
        /* <DEDUP_REMOVED lines=16> */
.L_x_1606:
[----:B------:R-:W-:Y:S05]  /*26ae0*/  BRA.DIV ~URZ, `(.L_x_1561) ;  /* 0x000058f27f007947 */ /* 0x000fea000b800000 */
[----:B------:R4:W1:Y:S01]  /*26af0*/  SHFL.IDX PT, R12, R18, 0x4, 0x181f ;  /* 0x00981f00120c7f89 */ /* 0x00086200000e0000 */
[----:B--23--:R-:W-:-:S03]  /*26b00*/  MOV R13, R11 ;  /* 0x0000000b000d7202 */ /* 0x00cfc60000000f00 */
[----:B------:R4:W2:Y:S04]  /*26b10*/  SHFL.IDX PT, R15, R16, 0x4, 0x181f ;  /* 0x00981f00100f7f89 */ /* 0x0008a800000e0000 */
[----:B------:R4:W3:Y:S02]  /*26b20*/  SHFL.IDX PT, R14, R19, 0x4, 0x181f ;  /* 0x00981f00130e7f89 */ /* 0x0008e400000e0000 */
.L_x_1607:
        /* <DEDUP_REMOVED lines=37> */
.L_x_1608:
        /* <DEDUP_REMOVED lines=20> */
.L_x_1564:
[----:B------:R-:W-:Y:S05]  /*26ec0*/  BSYNC B0 ;  /* 0x0000000000007941 */ /* 0x000fea0003800000 */
.L_x_1563:
        /* <DEDUP_REMOVED lines=18> */
.L_x_1609:
[----:B------:R-:W-:Y:S05]  /*26ff0*/  BRA.DIV ~URZ, `(.L_x_1566) ;  /* 0x000057b27f007947 */ /* 0x000fea000b800000 */
[----:B------:R4:W1:Y:S01]  /*27000*/  SHFL.IDX PT, R12, R18, 0x6, 0x181f ;  /* 0x00d81f00120c7f89 */ /* 0x00086200000e0000 */
[----:B--23--:R-:W-:-:S03]  /*27010*/  MOV R13, R11 ;  /* 0x0000000b000d7202 */ /* 0x00cfc60000000f00 */
[----:B------:R4:W2:Y:S04]  /*27020*/  SHFL.IDX PT, R14, R16, 0x6, 0x181f ;  /* 0x00d81f00100e7f89 */ /* 0x0008a800000e0000 */
[----:B------:R4:W3:Y:S02]  /*27030*/  SHFL.IDX PT, R2, R19, 0x6, 0x181f ;  /* 0x00d81f0013027f89 */ /* 0x0008e400000e0000 */
.L_x_1610:
[----:B------:R-:W-:Y:S01]  /*27040*/  IADD3 R3, R33, 0x60, RZ ;  /* 0x0000006021037810 */ /* 0x000fe20007ffe0ff */
[----:B------:R-:W-:Y:S01]  /*27050*/  BSSY B0, `(.L_x_1567) ;  /* 0x0000013000007945 */ /* 0x000fe20003800000 */
[----:B------:R-:W-:Y:S01]  /*27060*/  CS2R R94, SRZ ;  /* 0x00000000005e7805 */ /* 0x000fe2000001ff00 */
[----:B------:R-:W-:Y:S01]  /*27070*/  CS2R R92, SRZ ;  /* 0x00000000005c7805 */ /* 0x000fe2000001ff00 */
[----:B------:R-:W-:Y:S01]  /*27080*/  ISETP.GE.AND P0, PT, R3, R20, PT ;  /* 0x000000140300720c */ /* 0x000fe20003f06270 */
[----:B------:R-:W-:Y:S01]  /*27090*/  CS2R R98, SRZ ;  /* 0x0000000000627805 */ /* 0x000fe2000001ff00 */
[----:B------:R-:W-:-:S11]  /*270a0*/  CS2R R96, SRZ ;  /* 0x0000000000607805 */ /* 0x000fd6000001ff00 */
[----:B------:R-:W-:Y:S05]  /*270b0*/  @P0 BRA `(.L_x_1568) ;  /* 0x000000c000000947 */ /* 0x000fea0003800000 */
[----:B------:R-:W-:Y:S01]  /*270c0*/  ISETP.GE.AND P0, PT, R69, R39, PT ;  /* 0x000000274500720c */ /* 0x000fe20003f06270 */
[----:B------:R-:W-:-:S12]  /*270d0*/  CS2R R94, SRZ ;  /* 0x00000000005e7805 */ /* 0x000fd8000001ff00 */
[----:B------:R-:W-:Y:S05]  /*270e0*/  @P0 BRA `(.L_x_1568) ;  /* 0x0000009000000947 */ /* 0x000fea0003800000 */
[----:B------:R-:W-:Y:S01]  /*270f0*/  IMAD.SHL.U32 R11, R69, 0x2, RZ ;  /* 0x00000002450b7824 */ /* 0x000fe200078e00ff */
[----:B------:R-:W-:-:S04]  /*27100*/  SHF.R.S32.HI R3, RZ, 0x1f, R69 ;  /* 0x0000001fff037819 */ /* 0x000fc80000011445 */
[----:B------:R-:W-:Y:S02]  /*27110*/  SHF.L.U64.HI R3, R69, 0x1, R3 ;  /* 0x0000000145037819 */ /* 0x000fe40000010203 */
[-C--:B-1----:R-:W-:Y:S02]  /*27120*/  IADD3 R12, P1, R12, R11.reuse, RZ ;  /* 0x0000000b0c0c7210 */ /* 0x082fe40007f3e0ff */
[----:B---3--:R-:W-:-:S03]  /*27130*/  IADD3 R2, P0, R2, R11, RZ ;  /* 0x0000000b02027210 */ /* 0x008fc60007f1e0ff */
[--C-:B------:R-:W-:Y:S02]  /*27140*/  IMAD.X R13, R13, 0x1, R3.reuse, P1 ;  /* 0x000000010d0d7824 */ /* 0x100fe400008e0603 */
[----:B--2---:R-:W-:-:S03]  /*27150*/  IMAD.X R3, R14, 0x1, R3, P0 ;  /* 0x000000010e037824 */ /* 0x004fc600000e0603 */
[----:B------:R1:W5:Y:S04]  /*27160*/  LD.E.128 R92, [R12.64] ;  /* 0x000000040c5c7980 */ /* 0x000368000c101d00 */
[----:B------:R1:W5:Y:S02]  /*27170*/  LD.E.128 R96, [R2.64] ;  /* 0x0000000402607980 */ /* 0x000364000c101d00 */
.L_x_1568:
[----:B------:R-:W-:Y:S05]  /*27180*/  BSYNC B0 ;  /* 0x0000000000007941 */ /* 0x000fea0003800000 */
.L_x_1567:
[----:B-1---5:R-:W-:Y:S01]  /*27190*/  IMAD.MOV.U32 R12, RZ, RZ, R94 ;  /* 0x000000ffff0c7224 */ /* 0x022fe200078e005e */
[----:B------:R-:W-:Y:S01]  /*271a0*/  CS2R R106, SRZ ;  /* 0x00000000006a7805 */ /* 0x000fe2000001ff00 */
[----:B------:R-:W-:Y:S02]  /*271b0*/  IMAD.MOV.U32 R11, RZ, RZ, R95 ;  /* 0x000000ffff0b7224 */ /* 0x000fe400078e005f */
        /* <DEDUP_REMOVED lines=15> */
[----:B------:R1:W3:Y:S04]  /*272b0*/  SHFL.IDX PT, R13, R17, 0x7, 0x181f ;  /* 0x00f81f00110d7f89 */ /* 0x0002e800000e0000 */
[----:B------:R1:W4:Y:S04]  /*272c0*/  SHFL.IDX PT, R12, R18, 0x7, 0x181f ;  /* 0x00f81f00120c7f89 */ /* 0x00032800000e0000 */
[----:B------:R1:W2:Y:S04]  /*272d0*/  SHFL.IDX PT, R15, R16, 0x7, 0x181f ;  /* 0x00f81f00100f7f89 */ /* 0x0002a800000e0000 */
[----:B------:R1:W1:Y:S02]  /*272e0*/  SHFL.IDX PT, R2, R19, 0x7, 0x181f ;  /* 0x00f81f0013027f89 */ /* 0x00026400000e0000 */
.L_x_1611:
[----:B------:R-:W-:Y:S01]  /*272f0*/  IADD3 R3, R33, 0x70, RZ ;  /* 0x0000007021037810 */ /* 0x000fe20007ffe0ff */
[----:B------:R-:W-:Y:S01]  /*27300*/  BSSY B0, `(.L_x_1570) ;  /* 0x0000012000007945 */ /* 0x000fe20003800000 */
[----:B------:R-:W-:Y:S01]  /*27310*/  CS2R R104, SRZ ;  /* 0x0000000000687805 */ /* 0x000fe2000001ff00 */
[----:B------:R-:W-:Y:S01]  /*27320*/  CS2R R110, SRZ ;  /* 0x00000000006e7805 */ /* 0x000fe2000001ff00 */
[----:B------:R-:W-:Y:S01]  /*27330*/  ISETP.GE.AND P0, PT, R3, R20, PT ;  /* 0x000000140300720c */ /* 0x000fe20003f06270 */
[----:B------:R-:W-:-:S12]  /*27340*/  CS2R R108, SRZ ;  /* 0x00000000006c7805 */ /* 0x000fd8000001ff00 */
[----:B------:R-:W-:Y:S05]  /*27350*/  @P0 BRA `(.L_x_1571) ;  /* 0x000000c000000947 */ /* 0x000fea0003800000 */
[C---:B------:R-:W-:Y:S01]  /*27360*/  ISETP.GE.AND P0, PT, R69.reuse, R39, PT ;  /* 0x000000274500720c */ /* 0x040fe20003f06270 */
[----:B------:R-:W-:Y:S01]  /*27370*/  IMAD.SHL.U32 R3, R69, 0x2, RZ ;  /* 0x0000000245037824 */ /* 0x000fe200078e00ff */
[----:B------:R-:W-:Y:S01]  /*27380*/  SHF.R.S32.HI R11, RZ, 0x1f, R69 ;  /* 0x0000001fff0b7819 */ /* 0x000fe20000011445 */
[----:B------:R-:W-:-:S03]  /*27390*/  CS2R R106, SRZ ;  /* 0x00000000006a7805 */ /* 0x000fc6000001ff00 */
[-C--:B-12---:R-:W-:Y:S02]  /*273a0*/  IADD3 R14, P1, R2, R3.reuse, RZ ;  /* 0x00000003020e7210 */ /* 0x086fe40007f3e0ff */
[----:B----4-:R-:W-:Y:S02]  /*273b0*/  IADD3 R2, P2, R12, R3, RZ ;  /* 0x000000030c027210 */ /* 0x010fe40007f5e0ff */
[----:B------:R-:W-:-:S05]  /*273c0*/  SHF.L.U64.HI R11, R69, 0x1, R11 ;  /* 0x00000001450b7819 */ /* 0x000fca000001020b */
[--C-:B---3--:R-:W-:Y:S02]  /*273d0*/  IMAD.X R3, R13, 0x1, R11.reuse, P2 ;  /* 0x000000010d037824 */ /* 0x108fe400010e060b */
[----:B------:R-:W-:Y:S01]  /*273e0*/  IMAD.X R15, R15, 0x1, R11, P1 ;  /* 0x000000010f0f7824 */ /* 0x000fe200008e060b */
[----:B------:R-:W-:Y:S05]  /*273f0*/  @P0 BRA `(.L_x_1571) ;  /* 0x0000002000000947 */ /* 0x000fea0003800000 */
[----:B------:R1:W5:Y:S04]  /*27400*/  LD.E.128 R104, [R2.64] ;  /* 0x0000000402687980 */ /* 0x000368000c101d00 */
[----:B------:R1:W5:Y:S02]  /*27410*/  LD.E.128 R108, [R14.64] ;  /* 0x000000040e6c7980 */ /* 0x000364000c101d00 */
.L_x_1571:
[----:B------:R-:W-:Y:S05]  /*27420*/  BSYNC B0 ;  /* 0x0000000000007941 */ /* 0x000fea0003800000 */
.L_x_1570:
[----:B------:R-:W-:Y:S01]  /*27430*/  IADD3 R11, R100, -c[0x0][0x20], RZ ;  /* 0x80000800640b7a10 */ /* 0x000fe20007ffe0ff */
[----:B------:R-:W-:-:S04]  /*27440*/  DEPBAR.LE SB0, 0x1 ;  /* 0x000080400000791a */ /* 0x000fc80000000000 */
[----:B-1--4-:R-:W4:Y:S01]  /*27450*/  LDL.64 R2, [R11+0x20] ;  /* 0x000020000b027983 */ /* 0x012f220000100a00 */
[----:B------:R-:W-:Y:S03]  /*27460*/  WARPSYNC 0xffffffff ;  /* 0xffffffff00007948 */ /* 0x000fe60003800000 */
[----:B------:R-:W-:Y:S06]  /*27470*/  BAR.SYNC.DEFER_BLOCKING 0x0 ;  /* 0x0000000000007b1d */ /* 0x000fec0000010000 */
[----:B---3--:R-:W3:Y:S04]  /*27480*/  LDL.64 R12, [R11+0x28] ;  /* 0x000028000b0c7983 */ /* 0x008ee80000100a00 */
[----:B--2-4-:R1:W2:Y:S01]  /*27490*/  LD.E R14, [R2.64] ;  /* 0x00000004020e7980 */ /* 0x0142a2000c101900 */
[----:B------:R-:W-:-:S03]  /*274a0*/  ISETP.GE.AND P1, PT, R69, R39, PT ;  /* 0x000000274500720c */ /* 0x000fc60003f26270 */
[----:B---3--:R2:W5:Y:S02]  /*274b0*/  LD.E.64 R50, [R12.64] ;  /* 0x000000040c327980 */ /* 0x008564000c101b00 */
[----:B-----5:R-:W-:Y:S01]  /*274c0*/  IMAD.MOV.U32 R11, RZ, RZ, R107 ;  /* 0x000000ffff0b7224 */ /* 0x020fe200078e006b */
[----:B------:R-:W-:Y:S04]  /*274d0*/  BSSY B0, `(.L_x_1572) ;  /* 0x000007c000007945 */ /* 0x000fe80003800000 */
[----:B------:R-:W-:Y:S01]  /*274e0*/  PRMT R136, R136, 0x5410, R11 ;  /* 0x0000541088887816 */ /* 0x000fe2000000000b */
[----:B------:R-:W-:-:S05]  /*274f0*/  IMAD.MOV.U32 R11, RZ, RZ, R111 ;  /* 0x000000ffff0b7224 */ /* 0x000fca00078e006f */
[----:B------:R-:W-:Y:S01]  /*27500*/  PRMT R136, R11, 0x7610, R136 ;  /* 0x000076100b887816 */ /* 0x000fe20000000088 */
[----:B-1----:R-:W-:Y:S02]  /*27510*/  IMAD.MOV.U32 R2, RZ, RZ, R106 ;  /* 0x000000ffff027224 */ /* 0x002fe400078e006a */
[----:B------:R-:W-:-:S03]  /*27520*/  IMAD.MOV.U32 R3, RZ, RZ, R104 ;  /* 0x000000ffff037224 */ /* 0x000fc600078e0068 */
[----:B------:R-:W-:Y:S01]  /*27530*/  PRMT R138, R138, 0x5410, R2 ;  /* 0x000054108a8a7816 */ /* 0x000fe20000000002 */
[----:B------:R-:W-:Y:S01]  /*27540*/  IMAD.MOV.U32 R2, RZ, RZ, R105 ;  /* 0x000000ffff027224 */ /* 0x000fe200078e0069 */
[----:B------:R-:W-:Y:S01]  /*27550*/  PRMT R137, R137, 0x5410, R3 ;  /* 0x0000541089897816 */ /* 0x000fe20000000003 */
[----:B------:R-:W-:-:S03]  /*27560*/  IMAD.MOV.U32 R3, RZ, RZ, R108 ;  /* 0x000000ffff037224 */ /* 0x000fc600078e006c */
[----:B------:R-:W-:Y:S01]  /*27570*/  PRMT R100, R100, 0x5410, R2 ;  /* 0x0000541064647816 */ /* 0x000fe20000000002 */
[----:B------:R-:W-:Y:S01]  /*27580*/  IMAD.MOV.U32 R2, RZ, RZ, R109 ;  /* 0x000000ffff027224 */ /* 0x000fe200078e006d */
[----:B------:R-:W-:-:S04]  /*27590*/  PRMT R137, R3, 0x7610, R137 ;  /* 0x0000761003897816 */ /* 0x000fc80000000089 */
[----:B------:R-:W-:Y:S01]  /*275a0*/  PRMT R100, R2, 0x7610, R100 ;  /* 0x0000761002647816 */ /* 0x000fe20000000064 */
[----:B--2---:R-:W-:-:S05]  /*275b0*/  IMAD R12, R14, -0x80, R20 ;  /* 0xffffff800e0c7824 */ /* 0x004fca00078e0214 */
[----:B------:R-:W-:Y:S01]  /*275c0*/  IMNMX R70, R12, 0x80, PT ;  /* 0x000000800c467817 */ /* 0x000fe20003800200 */
[----:B------:R-:W-:-:S03]  /*275d0*/  IMAD.MOV.U32 R12, RZ, RZ, R110 ;  /* 0x000000ffff0c7224 */ /* 0x000fc600078e006e */
[----:B------:R-:W-:Y:S02]  /*275e0*/  ISETP.GE.OR P0, PT, R68, R70, P1 ;  /* 0x000000464400720c */ /* 0x000fe40000f06670 */
[----:B------:R-:W-:-:S11]  /*275f0*/  PRMT R138, R12, 0x7610, R138 ;  /* 0x000076100c8a7816 */ /* 0x000fd6000000008a */
[----:B------:R-:W-:Y:S05]  /*27600*/  @P0 BRA `(.L_x_1573) ;  /* 0x0000068000000947 */ /* 0x000fea0003800000 */
[----:B------:R-:W-:Y:S02]  /*27610*/  SHF.R.S32.HI R3, RZ, 0x1f, R35 ;  /* 0x0000001fff037819 */ /* 0x000fe40000011423 */
[----:B------:R-:W-:Y:S02]  /*27620*/  LEA.HI R12, R39, R36, RZ, 0x1d ;  /* 0x00000024270c7211 */ /* 0x000fe400078fe8ff */
[----:B------:R-:W-:Y:S02]  /*27630*/  SHF.L.U32 R2, R68, 0x6, RZ ;  /* 0x0000000644027819 */ /* 0x000fe400000006ff */
[----:B------:R-:W-:Y:S02]  /*27640*/  LEA.HI R3, R3, R35, RZ, 0x6 ;  /* 0x0000002303037211 */ /* 0x000fe400078f30ff */
[----:B------:R-:W-:Y:S02]  /*27650*/  SHF.R.S32.HI R13, RZ, 0x1f, R12 ;  /* 0x0000001fff0d7819 */ /* 0x000fe4000001140c */
[----:B------:R-:W-:-:S02]  /*27660*/  LOP3.LUT R2, R2, 0x1c0, RZ, 0xc0, !PT ;  /* 0x000001c002027812 */ /* 0x000fc400078ec0ff */
[----:B------:R-:W-:Y:S02]  /*27670*/  SHF.L.U32 R11, R3, 0x3, RZ ;  /* 0x00000003030b7819 */ /* 0x000fe400000006ff */
[----:B------:R-:W-:Y:S02]  /*27680*/  LEA.HI R13, R13, R12, RZ, 0x3 ;  /* 0x0000000c0d0d7211 */ /* 0x000fe400078f18ff */
[----:B------:R-:W-:Y:S02]  /*27690*/  SHF.L.U32 R12, R12, 0x3, RZ ;  /* 0x000000030c0c7819 */ /* 0x000fe400000006ff */
[----:B------:R-:W-:Y:S02]  /*276a0*/  LOP3.LUT R14, R2, 0x38, R69, 0xf8, !PT ;  /* 0x00000038020e7812 */ /* 0x000fe400078ef845 */
[----:B------:R-:W-:Y:S02]  /*276b0*/  SHF.R.U32.HI R3, RZ, 0x3, R2 ;  /* 0x00000003ff037819 */ /* 0x000fe40000011602 */
[----:B------:R-:W-:-:S02]  /*276c0*/  LOP3.LUT R11, R11, 0xfffffe00, RZ, 0xc0, !PT ;  /* 0xfffffe000b0b7812 */ /* 0x000fc400078ec0ff */
[----:B------:R-:W-:Y:S02]  /*276d0*/  LOP3.LUT R2, R2, 0x38, R12, 0xf8, !PT ;  /* 0x0000003802027812 */ /* 0x000fe400078ef80c */
[----:B------:R-:W-:Y:S02]  /*276e0*/  SHF.L.U32 R12, R13, 0xa, RZ ;  /* 0x0000000a0d0c7819 */ /* 0x000fe400000006ff */
[----:B------:R-:W-:Y:S02]  /*276f0*/  LOP3.LUT R13, R11, R14, R3, 0xf6, !PT ;  /* 0x0000000e0b0d7212 */ /* 0x000fe400078ef603 */
[----:B------:R-:W-:Y:S02]  /*27700*/  LOP3.LUT R3, R2, R3, RZ, 0x3c, !PT ;  /* 0x0000000302037212 */ /* 0x000fe400078e3cff */
[----:B------:R-:W-:Y:S01]  /*27710*/  LOP3.LUT R2, R12, 0xffffe000, RZ, 0xc0, !PT ;  /* 0xffffe0000c027812 */ /* 0x000fe200078ec0ff */
[----:B------:R-:W-:-:S03]  /*27720*/  IMAD.WIDE.U32 R34, R13, 0x2, R50 ;  /* 0x000000020d227825 */ /* 0x000fc600078e0032 */
[----:B------:R-:W-:Y:S02]  /*27730*/  IADD3 R2, R3, R2, R11 ;  /* 0x0000000203027210 */ /* 0x000fe40007ffe00b */
[----:B------:R-:W2:Y:S03]  /*27740*/  LD.E.128 R12, [R34.64] ;  /* 0x00000004220c7980 */ /* 0x000ea6000c101d00 */
[----:B------:R-:W-:-:S05]  /*27750*/  IMAD.WIDE.U32 R32, R2, 0x2, R50 ;  /* 0x0000000202207825 */ /* 0x000fca00078e0032 */
[----:B------:R-:W3:Y:S01]  /*27760*/  LD.E.128 R16, [R32.64] ;  /* 0x0000000420107980 */ /* 0x000ee2000c101d00 */
[--C-:B------:R-:W-:Y:S01]  /*27770*/  HADD2.F32 R11, -RZ, R37.reuse.H0_H0 ;  /* 0x20000025ff0b7230 */ /* 0x100fe20000004100 */
[--C-:B------:R-:W-:Y:S01]  /*27780*/  SHF.R.U64 R52, R28, 0x10, R29.reuse ;  /* 0x000000101c347819 */ /* 0x100fe2000000121d */
[----:B------:R-:W-:Y:S01]  /*27790*/  HADD2.F32 R2, -RZ, R37.H1_H1 ;  /* 0x30000025ff027230 */ /* 0x000fe20000004100 */
[----:B------:R-:W-:Y:S02]  /*277a0*/  SHF.R.U32.HI R28, RZ, 0x10, R29 ;  /* 0x00000010ff1c7819 */ /* 0x000fe4000001161d */
[----:B------:R-:W-:Y:S02]  /*277b0*/  SHF.R.U32.HI R29, RZ, 0x10, R25 ;  /* 0x00000010ff1d7819 */ /* 0x000fe40000011619 */
[----:B------:R-:W-:Y:S01]  /*277c0*/  SHF.R.U64 R49, R30, 0x10, R31 ;  /* 0x000000101e317819 */ /* 0x000fe2000000121f */
[----:B------:R-:W-:Y:S01]  /*277d0*/  HADD2.F32 R28, -RZ, R28.H0_H0 ;  /* 0x2000001cff1c7230 */ /* 0x000fe20000004100 */
[----:B------:R-:W-:Y:S01]  /*277e0*/  SHF.R.U64 R48, R24, 0x10, R25 ;  /* 0x0000001018307819 */ /* 0x000fe20000001219 */
[----:B------:R-:W-:Y:S01]  /*277f0*/  HADD2.F32 R29, -RZ, R29.H0_H0 ;  /* 0x2000001dff1d7230 */ /* 0x000fe20000004100 */
[----:B------:R-:W-:-:S02]  /*27800*/  SHF.R.U64 R38, R26, 0x10, R27 ;  /* 0x000000101a267819 */ /* 0x000fc4000000121b */
[----:B------:R-:W-:Y:S02]  /*27810*/  SHF.R.U32.HI R30, RZ, 0x10, R27 ;  /* 0x00000010ff1e7819 */ /* 0x000fe4000001161b */
[----:B------:R-:W-:Y:S01]  /*27820*/  SHF.R.U32.HI R31, RZ, 0x10, R31 ;  /* 0x00000010ff1f7819 */ /* 0x000fe2000001161f */
[--C-:B--2---:R-:W-:Y:S02]  /*27830*/  HADD2.F32 R22, -RZ, R13.reuse.H0_H0 ;  /* 0x2000000dff167230 */ /* 0x104fe40000004100 */
[----:B------:R-:W-:Y:S02]  /*27840*/  HADD2.F32 R21, -RZ, R13.H1_H1 ;  /* 0x3000000dff157230 */ /* 0x000fe40000004100 */
[--C-:B------:R-:W-:Y:S02]  /*27850*/  HADD2.F32 R25, -RZ, R12.reuse.H0_H0 ;  /* 0x2000000cff197230 */ /* 0x100fe40000004100 */
[----:B------:R-:W-:Y:S02]  /*27860*/  HADD2.F32 R26, -RZ, R12.H1_H1 ;  /* 0x3000000cff1a7230 */ /* 0x000fe40000004100 */
[----:B---3--:R-:W-:-:S02]  /*27870*/  HADD2.F32 R3, -RZ, R17.H0_H0 ;  /* 0x20000011ff037230 */ /* 0x008fc40000004100 */
[----:B------:R-:W-:Y:S02]  /*27880*/  HADD2.F32 R13, -RZ, R17.H1_H1 ;  /* 0x30000011ff0d7230 */ /* 0x000fe40000004100 */
[--C-:B------:R-:W-:Y:S01]  /*27890*/  HADD2.F32 R24, -RZ, R14.reuse.H0_H0 ;  /* 0x2000000eff187230 */ /* 0x100fe20000004100 */
[CC--:B------:R-:W-:Y:S01]  /*278a0*/  FMUL.FTZ R37, R3.reuse, R11.reuse ;  /* 0x0000000b03257220 */ /* 0x0c0fe20000410000 */
[----:B------:R-:W-:Y:S01]  /*278b0*/  HADD2.F32 R27, -RZ, R14.H1_H1 ;  /* 0x3000000eff1b7230 */ /* 0x000fe20000004100 */
[-C--:B------:R-:W-:Y:S01]  /*278c0*/  FMUL.FTZ R3, R3, R2.reuse ;  /* 0x0000000203037220 */ /* 0x080fe20000410000 */
[--C-:B------:R-:W-:Y:S01]  /*278d0*/  HADD2.F32 R12, -RZ, R19.reuse.H0_H0 ;  /* 0x20000013ff0c7230 */ /* 0x100fe20000004100 */
[C---:B------:R-:W-:Y:S01]  /*278e0*/  FFMA.FTZ R55, R22.reuse, R2, -R37 ;  /* 0x0000000216377223 */ /* 0x040fe20000010825 */
[----:B------:R-:W-:Y:S01]  /*278f0*/  HADD2.F32 R14, -RZ, R19.H1_H1 ;  /* 0x30000013ff0e7230 */ /* 0x000fe20000004100 */
[----:B------:R-:W-:Y:S01]  /*27900*/  FFMA.FTZ R54, R22, R11, R3 ;  /* 0x0000000b16367223 */ /* 0x000fe20000010003 */
[----:B------:R-:W-:-:S02]  /*27910*/  HADD2.F32 R20, -RZ, R15.H0_H0 ;  /* 0x2000000fff147230 */ /* 0x000fc40000004100 */
[----:B------:R-:W-:Y:S02]  /*27920*/  HADD2.F32 R23, -RZ, R15.H1_H1 ;  /* 0x3000000fff177230 */ /* 0x000fe40000004100 */
[--C-:B------:R-:W-:Y:S02]  /*27930*/  HADD2.F32 R19, -RZ, R16.reuse.H0_H0 ;  /* 0x20000010ff137230 */ /* 0x100fe40000004100 */
[----:B------:R-:W-:Y:S02]  /*27940*/  HADD2.F32 R17, -RZ, R16.H1_H1 ;  /* 0x30000010ff117230 */ /* 0x000fe40000004100 */
[--C-:B------:R-:W-:Y:S02]  /*27950*/  HADD2.F32 R3, -RZ, R53.reuse.H1_H1 ;  /* 0x30000035ff037230 */ /* 0x100fe40000004100 */
[--C-:B------:R-:W-:Y:S02]  /*27960*/  HADD2.F32 R16, -RZ, R18.reuse.H0_H0 ;  /* 0x20000012ff107230 */ /* 0x100fe40000004100 */
[----:B------:R-:W-:Y:S01]  /*27970*/  HADD2.F32 R15, -RZ, R18.H1_H1 ;  /* 0x30000012ff0f7230 */ /* 0x000fe20000004100 */
[C---:B------:R-:W-:Y:S01]  /*27980*/  FMUL.FTZ R18, R13.reuse, R29 ;  /* 0x0000001d0d127220 */ /* 0x040fe20000410000 */
[----:B------:R-:W-:Y:S01]  /*27990*/  HADD2.F32 R2, -RZ, R53.H0_H0 ;  /* 0x20000035ff027230 */ /* 0x000fe20000004100 */
[----:B------:R-:W-:Y:S01]  /*279a0*/  FMUL.FTZ R13, R13, R28 ;  /* 0x0000001c0d0d7220 */ /* 0x000fe20000410000 */
[----:B------:R-:W-:Y:S01]  /*279b0*/  HADD2.F32 R22, -RZ, R30.H0_H0 ;  /* 0x2000001eff167230 */ /* 0x000fe20000004100 */
[----:B------:R-:W-:-:S02]  /*279c0*/  FMUL.FTZ R11, R12, R3 ;  /* 0x000000030c0b7220 */ /* 0x000fc40000410000 */
[C---:B------:R-:W-:Y:S02]  /*279d0*/  FFMA.FTZ R37, R21.reuse, R28, -R18 ;  /* 0x0000001c15257223 */ /* 0x040fe40000010812 */
[----:B------:R-:W-:Y:S01]  /*279e0*/  FFMA.FTZ R30, R21, R29, R13 ;  /* 0x0000001d151e7223 */ /* 0x000fe2000001000d */
[----:B------:R-:W-:Y:S01]  /*279f0*/  HADD2.F32 R13, -RZ, R31.H0_H0 ;  /* 0x2000001fff0d7230 */ /* 0x000fe20000004100 */
[-C--:B------:R-:W-:Y:S01]  /*27a00*/  FMUL.FTZ R18, R12, R2.reuse ;  /* 0x000000020c127220 */ /* 0x080fe20000410000 */
[----:B------:R-:W-:Y:S01]  /*27a10*/  HADD2.F32 R12, -RZ, R71.H1_H1 ;  /* 0x30000047ff0c7230 */ /* 0x000fe20000004100 */
[----:B------:R-:W-:Y:S01]  /*27a20*/  FFMA.FTZ R31, R20, R2, R11 ;  /* 0x00000002141f7223 */ /* 0x000fe2000001000b */
[----:B------:R-:W-:Y:S01]  /*27a30*/  HADD2.F32 R11, -RZ, R101.H1_H1 ;  /* 0x30000065ff0b7230 */ /* 0x000fe20000004100 */
[----:B------:R-:W-:Y:S02]  /*27a40*/  FMUL.FTZ R2, R14, R22 ;  /* 0x000000160e027220 */ /* 0x000fe40000410000 */
[----:B------:R-:W-:Y:S01]  /*27a50*/  FFMA.FTZ R53, R20, R3, -R18 ;  /* 0x0000000314357223 */ /* 0x000fe20000010812 */
[----:B------:R-:W-:Y:S01]  /*27a60*/  HADD2.F32 R3, -RZ, R71.H0_H0 ;  /* 0x20000047ff037230 */ /* 0x000fe20000004100 */
[-C--:B------:R-:W-:Y:S01]  /*27a70*/  FFMA.FTZ R28, R23, R13.reuse, -R2 ;  /* 0x0000000d171c7223 */ /* 0x080fe20000010802 */
[----:B------:R-:W-:Y:S01]  /*27a80*/  HADD2.F32 R2, -RZ, R101.H0_H0 ;  /* 0x20000065ff027230 */ /* 0x000fe20000004100 */
[----:B------:R-:W-:-:S02]  /*27a90*/  FMUL.FTZ R14, R14, R13 ;  /* 0x0000000d0e0e7220 */ /* 0x000fc40000410000 */
[CC--:B------:R-:W-:Y:S02]  /*27aa0*/  FMUL.FTZ R18, R19.reuse, R3.reuse ;  /* 0x0000000313127220 */ /* 0x0c0fe40000410000 */
[----:B------:R-:W-:Y:S02]  /*27ab0*/  FMUL.FTZ R19, R19, R12 ;  /* 0x0000000c13137220 */ /* 0x000fe40000410000 */
[----:B------:R-:W-:Y:S02]  /*27ac0*/  FMUL.FTZ R13, R16, R2 ;  /* 0x00000002100d7220 */ /* 0x000fe40000410000 */
[----:B------:R-:W-:Y:S01]  /*27ad0*/  FFMA.FTZ R23, R23, R22, R14 ;  /* 0x0000001617177223 */ /* 0x000fe2000001000e */
[----:B------:R-:W-:Y:S01]  /*27ae0*/  HADD2.F32 R14, -RZ, R48.H0_H0 ;  /* 0x20000030ff0e7230 */ /* 0x000fe20000004100 */
[C---:B------:R-:W-:Y:S01]  /*27af0*/  FFMA.FTZ R29, R25.reuse, R12, -R18 ;  /* 0x0000000c191d7223 */ /* 0x040fe20000010812 */
[----:B------:R-:W-:Y:S01]  /*27b00*/  HADD2.F32 R18, -RZ, R38.H0_H0 ;  /* 0x20000026ff127230 */ /* 0x000fe20000004100 */
[----:B------:R-:W-:Y:S01]  /*27b10*/  FFMA.FTZ R22, R25, R3, R19 ;  /* 0x0000000319167223 */ /* 0x000fe20000010013 */
[----:B------:R-:W-:Y:S01]  /*27b20*/  F2FP.PACK_AB R19, R28, R53 ;  /* 0x000000351c13723e */ /* 0x000fe200000000ff */
[-C--:B------:R-:W-:Y:S01]  /*27b30*/  FMUL.FTZ R3, R16, R11.reuse ;  /* 0x0000000b10037220 */ /* 0x080fe20000410000 */
[----:B------:R-:W-:Y:S01]  /*27b40*/  HADD2.F32 R16, -RZ, R49.H0_H0 ;  /* 0x20000031ff107230 */ /* 0x000fe20000004100 */
[C---:B------:R-:W-:Y:S01]  /*27b50*/  FFMA.FTZ R21, R24.reuse, R11, -R13 ;  /* 0x0000000b18157223 */ /* 0x040fe2000001080d */
[----:B------:R-:W-:Y:S01]  /*27b60*/  HADD2.F32 R13, -RZ, R52.H0_H0 ;  /* 0x20000034ff0d7230 */ /* 0x000fe20000004100 */
[----:B------:R-:W-:-:S02]  /*27b70*/  FFMA.FTZ R20, R24, R2, R3 ;  /* 0x0000000218147223 */ /* 0x000fc40000010003 */
[----:B------:R-:W-:Y:S02]  /*27b80*/  FMUL.FTZ R12, R17, R14 ;  /* 0x0000000e110c7220 */ /* 0x000fe40000410000 */
[----:B------:R-:W-:Y:S02]  /*27b90*/  FMUL.FTZ R3, R15, R18 ;  /* 0x000000120f037220 */ /* 0x000fe40000410000 */
[----:B------:R-:W-:Y:S01]  /*27ba0*/  FMUL.FTZ R11, R17, R13 ;  /* 0x0000000d110b7220 */ /* 0x000fe20000410000 */
[----:B------:R-:W-:Y:S01]  /*27bb0*/  F2FP.PACK_AB R17, R37, R55 ;  /* 0x000000372511723e */ /* 0x000fe200000000ff */
[----:B------:R-:W-:Y:S01]  /*27bc0*/  FMUL.FTZ R2, R15, R16 ;  /* 0x000000100f027220 */ /* 0x000fe20000410000 */
[----:B------:R-:W-:Y:S01]  /*27bd0*/  F2FP.PACK_AB R15, R23, R31 ;  /* 0x0000001f170f723e */ /* 0x000fe200000000ff */
        /* <DEDUP_REMOVED lines=9> */
[----:B------:R1:W-:Y:S04]  /*27c70*/  ST.E.128 [R34.64], R16 ;  /* 0x0000001022007985 */ /* 0x0003e8000c101d04 */
[----:B------:R1:W-:Y:S02]  /*27c80*/  ST.E.128 [R32.64], R12 ;  /* 0x0000000c20007985 */ /* 0x0003e4000c101d04 */
.L_x_1573:
[----:B------:R-:W-:Y:S05]  /*27c90*/  BSYNC B0 ;  /* 0x0000000000007941 */ /* 0x000fea0003800000 */
.L_x_1572:
[----:B------:R-:W-:Y:S01]  /*27ca0*/  IADD3 R3, R68, 0x10, RZ ;  /* 0x0000001044037810 */ /* 0x000fe20007ffe0ff */
[----:B------:R-:W-:Y:S03]  /*27cb0*/  BSSY B0, `(.L_x_1574) ;  /* 0x000006b000007945 */ /* 0x000fe60003800000 */
[----:B------:R-:W-:-:S13]  /*27cc0*/  ISETP.GE.OR P0, PT, R3, R70, P1 ;  /* 0x000000460300720c */ /* 0x000fda0000f06670 */
[----:B------:R-:W-:Y:S05]  /*27cd0*/  @P0 BRA `(.L_x_1575) ;  /* 0x0000068000000947 */ /* 0x000fea0003800000 */
[----:B------:R-:W-:Y:S02]  /*27ce0*/  SHF.R.S32.HI R2, RZ, 0x1f, R3 ;  /* 0x0000001fff027819 */ /* 0x000fe40000011403 */
[----:B-1----:R-:W-:Y:S02]  /*27cf0*/  LEA.HI R12, R39, R36, RZ, 0x1d ;  /* 0x00000024270c7211 */ /* 0x002fe400078fe8ff */
        /* <DEDUP_REMOVED lines=21> */
[----:B------:R-:W-:Y:S01]  /*27e50*/  SHF.R.U32.HI R29, RZ, 0x10, R41 ;  /* 0x00000010ff1d7819 */ /* 0x000fe20000011629 */
[----:B------:R-:W-:Y:S01]  /*27e60*/  HADD2.F32 R2, -RZ, R102.H1_H1 ;  /* 0x30000066ff027230 */ /* 0x000fe20000004100 */
[----:B------:R-:W-:Y:S02]  /*27e70*/  SHF.R.U32.HI R28, RZ, 0x10, R45 ;  /* 0x00000010ff1c7819 */ /* 0x000fe4000001162d */
[--C-:B------:R-:W-:Y:S01]  /*27e80*/  SHF.R.U64 R38, R42, 0x10, R43.reuse ;  /* 0x000000102a267819 */ /* 0x100fe2000000122b */
[----:B------:R-:W-:Y:S01]  /*27e90*/  HADD2.F32 R29, -RZ, R29.H0_H0 ;  /* 0x2000001dff1d7230 */ /* 0x000fe20000004100 */
[----:B------:R-:W-:Y:S01]  /*27ea0*/  SHF.R.U32.HI R30, RZ, 0x10, R43 ;  /* 0x00000010ff1e7819 */ /* 0x000fe2000001162b */
[----:B------:R-:W-:Y:S01]  /*27eb0*/  HADD2.F32 R28, -RZ, R28.H0_H0 ;  /* 0x2000001cff1c7230 */ /* 0x000fe20000004100 */
[----:B------:R-:W-:-:S02]  /*27ec0*/  SHF.R.U64 R44, R44, 0x10, R45 ;  /* 0x000000102c2c7819 */ /* 0x000fc4000000122d */
[----:B------:R-:W-:Y:S02]  /*27ed0*/  SHF.R.U32.HI R31, RZ, 0x10, R47 ;  /* 0x00000010ff1f7819 */ /* 0x000fe4000001162f */
[----:B------:R-:W-:Y:S02]  /*27ee0*/  SHF.R.U64 R40, R40, 0x10, R41 ;  /* 0x0000001028287819 */ /* 0x000fe40000001229 */
[----:B------:R-:W-:Y:S01]  /*27ef0*/  SHF.R.U64 R41, R46, 0x10, R47 ;  /* 0x000000102e297819 */ /* 0x000fe2000000122f */
[--C-:B--2---:R-:W-:Y:S02]  /*27f00*/  HADD2.F32 R22, -RZ, R13.reuse.H0_H0 ;  /* 0x2000000dff167230 */ /* 0x104fe40000004100 */
[----:B------:R-:W-:Y:S02]  /*27f10*/  HADD2.F32 R21, -RZ, R13.H1_H1 ;  /* 0x3000000dff157230 */ /* 0x000fe40000004100 */
[--C-:B------:R-:W-:Y:S02]  /*27f20*/  HADD2.F32 R25, -RZ, R12.reuse.H0_H0 ;  /* 0x2000000cff197230 */ /* 0x100fe40000004100 */
[----:B------:R-:W-:-:S02]  /*27f30*/  HADD2.F32 R26, -RZ, R12.H1_H1 ;  /* 0x3000000cff1a7230 */ /* 0x000fc40000004100 */
[--C-:B---3--:R-:W-:Y:S02]  /*27f40*/  HADD2.F32 R3, -RZ, R17.reuse.H0_H0 ;  /* 0x20000011ff037230 */ /* 0x108fe40000004100 */
        /* <DEDUP_REMOVED lines=25> */
[--C-:B------:R-:W-:Y:S01]  /*280e0*/  HADD2.F32 R12, -RZ, R112.reuse.H1_H1 ;  /* 0x30000070ff0c7230 */ /* 0x100fe20000004100 */
[----:B------:R-:W-:Y:S01]  /*280f0*/  FFMA.FTZ R31, R20, R2, R11 ;  /* 0x00000002141f7223 */ /* 0x000fe2000001000b */
[--C-:B------:R-:W-:Y:S01]  /*28100*/  HADD2.F32 R11, -RZ, R113.reuse.H1_H1 ;  /* 0x30000071ff0b7230 */ /* 0x100fe20000004100 */
        /* <DEDUP_REMOVED lines=24> */
[-C--:B------:R-:W-:Y:S01]  /*28290*/  FMUL.FTZ R2, R15, R16.reuse ;  /* 0x000000100f027220 */ /* 0x080fe20000410000 */
        /* <DEDUP_REMOVED lines=12> */
.L_x_1575:
[----:B------:R-:W-:Y:S05]  /*28360*/  BSYNC B0 ;  /* 0x0000000000007941 */ /* 0x000fea0003800000 */
.L_x_1574:
        /* <DEDUP_REMOVED lines=30> */
[----:B------:R-:W-:Y:S01]  /*28550*/  SHF.R.U32.HI R30, RZ, 0x10, R59 ;  /* 0x00000010ff1e7819 */ /* 0x000fe2000001163b */
[----:B------:R-:W-:Y:S01]  /*28560*/  HADD2.F32 R29, -RZ, R29.H0_H0 ;  /* 0x2000001dff1d7230 */ /* 0x000fe20000004100 */
[----:B------:R-:W-:Y:S01]  /*28570*/  SHF.R.U32.HI R31, RZ, 0x10, R63 ;  /* 0x00000010ff1f7819 */ /* 0x000fe2000001163f */
[----:B------:R-:W-:Y:S01]  /*28580*/  HADD2.F32 R28, -RZ, R28.H0_H0 ;  /* 0x2000001cff1c7230 */ /* 0x000fe20000004100 */
[----:B------:R-:W-:-:S02]  /*28590*/  SHF.R.U64 R38, R56, 0x10, R57 ;  /* 0x0000001038267819 */ /* 0x000fc40000001239 */
[----:B------:R-:W-:Y:S02]  /*285a0*/  SHF.R.U64 R41, R58, 0x10, R59 ;  /* 0x000000103a297819 */ /* 0x000fe4000000123b */
        /* <DEDUP_REMOVED lines=72> */
.L_x_1577:
[----:B------:R-:W-:Y:S05]  /*28a30*/  BSYNC B0 ;  /* 0x0000000000007941 */ /* 0x000fea0003800000 */
.L_x_1576:
        /* <DEDUP_REMOVED lines=56> */
[----:B------:R-:W-:Y:S02]  /*28dc0*/  HADD2.F32 R3, -RZ, R120.H1_H1 ;  /* 0x30000078ff037230 */ /* 0x000fe40000004100 */
        /* <DEDUP_REMOVED lines=51> */
.L_x_1579:
[----:B------:R-:W-:Y:S05]  /*29100*/  BSYNC B0 ;  /* 0x0000000000007941 */ /* 0x000fea0003800000 */
.L_x_1578:
        /* <DEDUP_REMOVED lines=108> */
.L_x_1581:
[----:B------:R-:W-:Y:S05]  /*297d0*/  BSYNC B0 ;  /* 0x0000000000007941 */ /* 0x000fea0003800000 */
.L_x_1580:
        /* <DEDUP_REMOVED lines=108> */
.L_x_1583:
[----:B------:R-:W-:Y:S05]  /*29ea0*/  BSYNC B0 ;  /* 0x0000000000007941 */ /* 0x000fea0003800000 */
.L_x_1582:
        /* <DEDUP_REMOVED lines=108> */
.L_x_1585:
[----:B------:R-:W-:Y:S05]  /*2a570*/  BSYNC B0 ;  /* 0x0000000000007941 */ /* 0x000fea0003800000 */
.L_x_1584:
[----:B------:R-:W-:Y:S01]  /*2a580*/  IADD3 R2, R68, 0x70, RZ ;  /* 0x0000007044027810 */ /* 0x000fe20007ffe0ff */
[----:B-1----:R-:W-:-:S02]  /*2a590*/  IMAD.MOV.U32 R12, RZ, RZ, R143 ;  /* 0x000000ffff0c7224 */ /* 0x002fc400078e008f */
[----:B------:R-:W-:Y:S01]  /*2a5a0*/  IMAD.MOV.U32 R13, RZ, RZ, 0x0 ;  /* 0x00000000ff0d7424 */ /* 0x000fe200078e00ff */
[----:B------:R-:W-:-:S13]  /*2a5b0*/  ISETP.GE.OR P0, PT, R2, R70, P1 ;  /* 0x000000460200720c */ /* 0x000fda0000f06670 */
[----:B------:R-:W-:Y:S05]  /*2a5c0*/  @P0 RET.REL.NODEC R12 `(_ZN7cutlass13device_kernelIN5flash19enable_sm80_to_sm89INS1_16FlashAttnFwdSm80INS1_25CollectiveMainloopFwdSm80ILi4ELi1ELb0EN4cute5tupleIJNS5_1CILi128EEENS7_ILi48EEES8_EEELi128ENS_6half_tEfNS_4arch4Sm80ELb0ELb1ELb0ELb1ELb1ELb1ELb1ELb0EEENS1_21CollectiveEpilogueFwdINS6_IJS8_S8_S9_EEENS6_IJNS7_ILi1EEESH_SH_EEESB_SD_Li128ELb1ELb1ELb0ELb0EEENS1_19SingleTileSchedulerILb1ELb0ELb1ELi128EEEEEEEEEvNT_6ParamsE) ;  /* 0xfffd5a300c000950 */ /* 0x000fea0003c3ffff */
        /* <DEDUP_REMOVED lines=30> */
[----:B------:R-:W-:Y:S01]  /*2a7b0*/  SHF.R.U64 R36, R108, 0x10, R109 ;  /* 0x000000106c247819 */ /* 0x000fe2000000126d */
[----:B------:R-:W-:Y:S01]  /*2a7c0*/  HADD2.F32 R30, -RZ, R30.H0_H0 ;  /* 0x2000001eff1e7230 */ /* 0x000fe20000004100 */
[----:B------:R-:W-:Y:S01]  /*2a7d0*/  SHF.R.U64 R38, R110, 0x10, R111 ;  /* 0x000000106e267819 */ /* 0x000fe2000000126f */
[----:B------:R-:W-:Y:S01]  /*2a7e0*/  HADD2.F32 R31, -RZ, R31.H0_H0 ;  /* 0x2000001fff1f7230 */ /* 0x000fe20000004100 */
[----:B------:R-:W-:-:S02]  /*2a7f0*/  SHF.R.U64 R37, R104, 0x10, R105 ;  /* 0x0000001068257819 */ /* 0x000fc40000001269 */
[----:B------:R-:W-:Y:S01]  /*2a800*/  SHF.R.U64 R39, R106, 0x10, R107 ;  /* 0x000000106a277819 */ /* 0x000fe2000000126b */
[--C-:B--2---:R-:W-:Y:S02]  /*2a810*/  HADD2.F32 R25, -RZ, R12.reuse.H0_H0 ;  /* 0x2000000cff197230 */ /* 0x104fe40000004100 */
[----:B------:R-:W-:Y:S02]  /*2a820*/  HADD2.F32 R26, -RZ, R12.H1_H1 ;  /* 0x3000000cff1a7230 */ /* 0x000fe40000004100 */
[--C-:B------:R-:W-:Y:S02]  /*2a830*/  HADD2.F32 R24, -RZ, R14.reuse.H0_H0 ;  /* 0x2000000eff187230 */ /* 0x100fe40000004100 */
[----:B------:R-:W-:Y:S02]  /*2a840*/  HADD2.F32 R27, -RZ, R14.H1_H1 ;  /* 0x3000000eff1b7230 */ /* 0x000fe40000004100 */
[----:B---3--:R-:W-:Y:S02]  /*2a850*/  HADD2.F32 R3, -RZ, R17.H0_H0 ;  /* 0x20000011ff037230 */ /* 0x008fe40000004100 */
[----:B------:R-:W-:-:S02]  /*2a860*/  HADD2.F32 R22, -RZ, R13.H0_H0 ;  /* 0x2000000dff167230 */ /* 0x000fc40000004100 */
[--C-:B------:R-:W-:Y:S02]  /*2a870*/  HADD2.F32 R12, -RZ, R19.reuse.H0_H0 ;  /* 0x20000013ff0c7230 */ /* 0x100fe40000004100 */
[----:B------:R-:W-:Y:S01]  /*2a880*/  HADD2.F32 R14, -RZ, R19.H1_H1 ;  /* 0x30000013ff0e7230 */ /* 0x000fe20000004100 */
[CC--:B------:R-:W-:Y:S01]  /*2a890*/  FMUL.FTZ R19, R3.reuse, R11.reuse ;  /* 0x0000000b03137220 */ /* 0x0c0fe20000410000 */
[----:B------:R-:W-:Y:S01]  /*2a8a0*/  HADD2.F32 R21, -RZ, R13.H1_H1 ;  /* 0x3000000dff157230 */ /* 0x000fe20000004100 */
[-C--:B------:R-:W-:Y:S01]  /*2a8b0*/  FMUL.FTZ R3, R3, R2.reuse ;  /* 0x0000000203037220 */ /* 0x080fe20000410000 */
[----:B------:R-:W-:Y:S01]  /*2a8c0*/  HADD2.F32 R13, -RZ, R17.H1_H1 ;  /* 0x30000011ff0d7230 */ /* 0x000fe20000004100 */
[C---:B------:R-:W-:Y:S01]  /*2a8d0*/  FFMA.FTZ R42, R22.reuse, R2, -R19 ;  /* 0x00000002162a7223 */ /* 0x040fe20000010813 */
[--C-:B------:R-:W-:Y:S01]  /*2a8e0*/  HADD2.F32 R2, -RZ, R136.reuse.H0_H0 ;  /* 0x20000088ff027230 */ /* 0x100fe20000004100 */
[----:B------:R-:W-:Y:S01]  /*2a8f0*/  FFMA.FTZ R41, R22, R11, R3 ;  /* 0x0000000b16297223 */ /* 0x000fe20000010003 */
[----:B------:R-:W-:Y:S01]  /*2a900*/  HADD2.F32 R3, -RZ, R136.H1_H1 ;  /* 0x30000088ff037230 */ /* 0x000fe20000004100 */
[C---:B------:R-:W-:Y:S01]  /*2a910*/  FMUL.FTZ R19, R13.reuse, R29 ;  /* 0x0000001d0d137220 */ /* 0x040fe20000410000 */
[--C-:B------:R-:W-:Y:S01]  /*2a920*/  HADD2.F32 R20, -RZ, R15.reuse.H0_H0 ;  /* 0x2000000fff147230 */ /* 0x100fe20000004100 */
[C---:B------:R-:W-:Y:S01]  /*2a930*/  FMUL.FTZ R11, R12.reuse, R2 ;  /* 0x000000020c0b7220 */ /* 0x040fe20000410000 */
[----:B------:R-:W-:Y:S01]  /*2a940*/  HADD2.F32 R23, -RZ, R15.H1_H1 ;  /* 0x3000000fff177230 */ /* 0x000fe20000004100 */
[----:B------:R-:W-:Y:S01]  /*2a950*/  FMUL.FTZ R12, R12, R3 ;  /* 0x000000030c0c7220 */ /* 0x000fe20000410000 */
[----:B------:R-:W-:Y:S01]  /*2a960*/  HADD2.F32 R17, -RZ, R16.H0_H0 ;  /* 0x20000010ff117230 */ /* 0x000fe20000004100 */
[-C--:B------:R-:W-:Y:S01]  /*2a970*/  FMUL.FTZ R13, R13, R28.reuse ;  /* 0x0000001c0d0d7220 */ /* 0x080fe20000410000 */
[----:B------:R-:W-:Y:S01]  /*2a980*/  HADD2.F32 R15, -RZ, R18.H0_H0 ;  /* 0x20000012ff0f7230 */ /* 0x000fe20000004100 */
[C---:B------:R-:W-:Y:S01]  /*2a990*/  FFMA.FTZ R40, R21.reuse, R28, -R19 ;  /* 0x0000001c15287223 */ /* 0x040fe20000010813 */
[----:B------:R-:W-:Y:S01]  /*2a9a0*/  HADD2.F32 R16, -RZ, R16.H1_H1 ;  /* 0x30000010ff107230 */ /* 0x000fe20000004100 */
[----:B------:R-:W-:Y:S01]  /*2a9b0*/  FFMA.FTZ R28, R20, R2, R12 ;  /* 0x00000002141c7223 */ /* 0x000fe2000001000c */
[----:B------:R-:W-:Y:S01]  /*2a9c0*/  HADD2.F32 R12, -RZ, R137.H1_H1 ;  /* 0x30000089ff0c7230 */ /* 0x000fe20000004100 */
[----:B------:R-:W-:Y:S01]  /*2a9d0*/  FMUL.FTZ R2, R14, R30 ;  /* 0x0000001e0e027220 */ /* 0x000fe20000410000 */
[----:B------:R-:W-:Y:S01]  /*2a9e0*/  HADD2.F32 R18, -RZ, R18.H1_H1 ;  /* 0x30000012ff127230 */ /* 0x000fe20000004100 */
[----:B------:R-:W-:-:S02]  /*2a9f0*/  FFMA.FTZ R22, R21, R29, R13 ;  /* 0x0000001d15167223 */ /* 0x000fc4000001000d */
[----:B------:R-:W-:Y:S01]  /*2aa00*/  FFMA.FTZ R29, R20, R3, -R11 ;  /* 0x00000003141d7223 */ /* 0x000fe2000001080b */
[----:B------:R-:W-:Y:S01]  /*2aa10*/  HADD2.F32 R3, -RZ, R137.H0_H0 ;  /* 0x20000089ff037230 */ /* 0x000fe20000004100 */
[-C--:B------:R-:W-:Y:S01]  /*2aa20*/  FMUL.FTZ R14, R14, R31.reuse ;  /* 0x0000001f0e0e7220 */ /* 0x080fe20000410000 */
[--C-:B------:R-:W-:Y:S01]  /*2aa30*/  HADD2.F32 R11, -RZ, R138.reuse.H1_H1 ;  /* 0x3000008aff0b7230 */ /* 0x100fe20000004100 */
[----:B------:R-:W-:Y:S01]  /*2aa40*/  FFMA.FTZ R31, R23, R31, -R2 ;  /* 0x0000001f171f7223 */ /* 0x000fe20000010802 */
[----:B------:R-:W-:Y:S01]  /*2aa50*/  HADD2.F32 R2, -RZ, R138.H0_H0 ;  /* 0x2000008aff027230 */ /* 0x000fe20000004100 */
[C---:B------:R-:W-:Y:S02]  /*2aa60*/  FMUL.FTZ R19, R17.reuse, R3 ;  /* 0x0000000311137220 */ /* 0x040fe40000410000 */
[----:B------:R-:W-:Y:S02]  /*2aa70*/  FMUL.FTZ R17, R17, R12 ;  /* 0x0000000c11117220 */ /* 0x000fe40000410000 */
[----:B------:R-:W-:-:S02]  /*2aa80*/  FMUL.FTZ R13, R15, R2 ;  /* 0x000000020f0d7220 */ /* 0x000fc40000410000 */
[----:B------:R-:W-:Y:S01]  /*2aa90*/  FFMA.FTZ R23, R23, R30, R14 ;  /* 0x0000001e17177223 */ /* 0x000fe2000001000e */
[----:B------:R-:W-:Y:S01]  /*2aaa0*/  HADD2.F32 R14, -RZ, R38.H0_H0 ;  /* 0x20000026ff0e7230 */ /* 0x000fe20000004100 */
[----:B------:R-:W-:Y:S01]  /*2aab0*/  FFMA.FTZ R21, R25, R12, -R19 ;  /* 0x0000000c19157223 */ /* 0x000fe20000010813 */
[----:B------:R-:W-:Y:S01]  /*2aac0*/  HADD2.F32 R12, -RZ, R36.H0_H0 ;  /* 0x20000024ff0c7230 */ /* 0x000fe20000004100 */
[----:B------:R-:W-:Y:S01]  /*2aad0*/  FMUL.FTZ R15, R15, R11 ;  /* 0x0000000b0f0f7220 */ /* 0x000fe20000410000 */
[----:B------:R-:W-:Y:S01]  /*2aae0*/  F2FP.PACK_AB R19, R31, R29 ;  /* 0x0000001d1f13723e */ /* 0x000fe200000000ff */
[C---:B------:R-:W-:Y:S01]  /*2aaf0*/  FFMA.FTZ R20, R24.reuse, R11, -R13 ;  /* 0x0000000b18147223 */ /* 0x040fe2000001080d */
[----:B------:R-:W-:Y:S01]  /*2ab00*/  HADD2.F32 R11, -RZ, R37.H0_H0 ;  /* 0x20000025ff0b7230 */ /* 0x000fe20000004100 */
[----:B------:R-:W-:Y:S01]  /*2ab10*/  FFMA.FTZ R25, R25, R3, R17 ;  /* 0x0000000319197223 */ /* 0x000fe20000010011 */
[----:B------:R-:W-:Y:S01]  /*2ab20*/  HADD2.F32 R13, -RZ, R39.H0_H0 ;  /* 0x20000027ff0d7230 */ /* 0x000fe20000004100 */
[----:B------:R-:W-:Y:S01]  /*2ab30*/  FFMA.FTZ R24, R24, R2, R15 ;  /* 0x0000000218187223 */ /* 0x000fe2000001000f */
[----:B------:R-:W-:Y:S01]  /*2ab40*/  F2FP.PACK_AB R17, R40, R42 ;  /* 0x0000002a2811723e */ /* 0x000fe200000000ff */
[----:B------:R-:W-:Y:S01]  /*2ab50*/  FMUL.FTZ R3, R16, R12 ;  /* 0x0000000c10037220 */ /* 0x000fe20000410000 */
[----:B------:R-:W-:Y:S01]  /*2ab60*/  F2FP.PACK_AB R15, R23, R28 ;  /* 0x0000001c170f723e */ /* 0x000fe200000000ff */
[----:B------:R-:W-:-:S02]  /*2ab70*/  FMUL.FTZ R2, R18, R14 ;  /* 0x0000000e12027220 */ /* 0x000fc40000410000 */
[----:B------:R-:W-:Y:S02]  /*2ab80*/  FMUL.FTZ R16, R16, R11 ;  /* 0x0000000b10107220 */ /* 0x000fe40000410000 */
[----:B------:R-:W-:Y:S02]  /*2ab90*/  FMUL.FTZ R18, R18, R13 ;  /* 0x0000000d12127220 */ /* 0x000fe40000410000 */
[----:B------:R-:W-:Y:S02]  /*2aba0*/  FFMA.FTZ R3, R26, R11, -R3 ;  /* 0x0000000b1a037223 */ /* 0x000fe40000010803 */
[----:B------:R-:W-:Y:S01]  /*2abb0*/  FFMA.FTZ R2, R27, R13, -R2 ;  /* 0x0000000d1b027223 */ /* 0x000fe20000010802 */
[----:B------:R-:W-:Y:S01]  /*2abc0*/  F2FP.PACK_AB R13, R22, R41 ;  /* 0x00000029160d723e */ /* 0x000fe200000000ff */
[----:B------:R-:W-:Y:S01]  /*2abd0*/  FFMA.FTZ R12, R26, R12, R16 ;  /* 0x0000000c1a0c7223 */ /* 0x000fe20000010010 */
[----:B------:R-:W-:Y:S01]  /*2abe0*/  F2FP.PACK_AB R16, R3, R21 ;  /* 0x000000150310723e */ /* 0x000fe200000000ff */
[----:B------:R-:W-:Y:S01]  /*2abf0*/  FFMA.FTZ R14, R27, R14, R18 ;  /* 0x0000000e1b0e7223 */ /* 0x000fe20000010012 */
[----:B------:R-:W-:-:S02]  /*2ac00*/  F2FP.PACK_AB R18, R2, R20 ;  /* 0x000000140212723e */ /* 0x000fc400000000ff */
[----:B------:R-:W-:Y:S02]  /*2ac10*/  F2FP.PACK_AB R12, R12, R25 ;  /* 0x000000190c0c723e */ /* 0x000fe400000000ff */
[----:B------:R-:W-:Y:S01]  /*2ac20*/  F2FP.PACK_AB R14, R14, R24 ;  /* 0x000000180e0e723e */ /* 0x000fe200000000ff */
[----:B------:R1:W-:Y:S01]  /*2ac30*/  ST.E.128 [R34.64], R16 ;  /* 0x0000001022007985 */ /* 0x0003e2000c101d04 */
[----:B------:R-:W-:Y:S02]  /*2ac40*/  MOV R2, R143 ;  /* 0x0000008f00027202 */ /* 0x000fe40000000f00 */
[----:B------:R-:W-:Y:S01]  /*2ac50*/  MOV R3, 0x0 ;  /* 0x0000000000037802 */ /* 0x000fe20000000f00 */
[----:B------:R1:W-:Y:S03]  /*2ac60*/  ST.E.128 [R32.64], R12 ;  /* 0x0000000c20007985 */ /* 0x0003e6000c101d04 */
[----:B------:R-:W-:Y:S05]  /*2ac70*/  RET.REL.NODEC R2 `(_ZN7cutlass13device_kernelIN5flash19enable_sm80_to_sm89INS1_16FlashAttnFwdSm80INS1_25CollectiveMainloopFwdSm80ILi4ELi1ELb0EN4cute5tupleIJNS5_1CILi128EEENS7_ILi48EEES8_EEELi128ENS_6half_tEfNS_4arch4Sm80ELb0ELb1ELb0ELb1ELb1ELb1ELb1ELb0EEENS1_21CollectiveEpilogueFwdINS6_IJS8_S8_S9_EEENS6_IJNS7_ILi1EEESH_SH_EEESB_SD_Li128ELb1ELb1ELb0ELb0EEENS1_19SingleTileSchedulerILb1ELb0ELb1ELi128EEEEEEEEEvNT_6ParamsE) ;  /* 0xfffd538002007950 */ /* 0x000fea0003c3ffff */
.L_x_1488:
        /* <DEDUP_REMOVED lines=8> */
.L_x_1489:
[----:B------:R-:W-:Y:S01]  /*2ad00*/  IMAD.MOV.U32 R241, RZ, RZ, R18 ;  /* 0x000000fffff17224 */ /* 0x000fe200078e0012 */
[----:B------:R-:W-:Y:S01]  /*2ad10*/  MOV R3, 0x181f ;  /* 0x0000181f00037802 */ /* 0x000fe20000000f00 */
[----:B------:R-:W-:Y:S01]  /*2ad20*/  IMAD.MOV.U32 R242, RZ, RZ, RZ ;  /* 0x000000fffff27224 */ /* 0x000fe200078e00ff */
[----:B------:R-:W-:Y:S02]  /*2ad30*/  MOV R243, 0xffffffff ;  /* 0xffffffff00f37802 */ /* 0x000fe40000000f00 */
[----:B------:R-:W-:Y:S02]  /*2ad40*/  MOV R2, 0x2ad60 ;  /* 0x0002ad6000027802 */ /* 0x000fe40000000f00 */
[----:B-12---:R-:W-:Y:S05]  /*2ad50*/  CALL.REL.NOINC `($__internal_3_$__cuda_sm70_shflsync_idx_p) ;  /* 0x00001df000007944 */ /* 0x006fea0003c00000 */
[----:B------:R-:W-:Y:S01]  /*2ad60*/  IMAD.MOV.U32 R241, RZ, RZ, R24 ;  /* 0x000000fffff17224 */ /* 0x000fe200078e0018 */
[----:B------:R-:W-:Y:S01]  /*2ad70*/  MOV R3, 0x181f ;  /* 0x0000181f00037802 */ /* 0x000fe20000000f00 */
[----:B------:R-:W-:Y:S01]  /*2ad80*/  IMAD.MOV.U32 R242, RZ, RZ, RZ ;  /* 0x000000fffff27224 */ /* 0x000fe200078e00ff */
[----:B------:R-:W-:Y:S01]  /*2ad90*/  MOV R12, R244 ;  /* 0x000000f4000c7202 */ /* 0x000fe20000000f00 */
[----:B------:R-:W-:Y:S01]  /*2ada0*/  IMAD.MOV.U32 R243, RZ, RZ, -0x1 ;  /* 0xfffffffffff37424 */ /* 0x000fe200078e00ff */
[----:B------:R-:W-:-:S02]  /*2adb0*/  MOV R13, R11 ;  /* 0x0000000b000d7202 */ /* 0x000fc40000000f00 */
[----:B------:R-:W-:Y:S02]  /*2adc0*/  MOV R2, 0x2ade0 ;  /* 0x0002ade000027802 */ /* 0x000fe40000000f00 */
[----:B------:R-:W-:Y:S05]  /*2add0*/  CALL.REL.NOINC `($__internal_3_$__cuda_sm70_shflsync_idx_p) ;  /* 0x00001d7000007944 */ /* 0x000fea0003c00000 */
[----:B------:R-:W-:Y:S01]  /*2ade0*/  IMAD.MOV.U32 R14, RZ, RZ, R244 ;  /* 0x000000ffff0e7224 */ /* 0x000fe200078e00f4 */
[----:B------:R-:W-:Y:S01]  /*2adf0*/  MOV R241, R19 ;  /* 0x0000001300f17202 */ /* 0x000fe20000000f00 */
[----:B------:R-:W-:Y:S01]  /*2ae00*/  IMAD.MOV.U32 R242, RZ, RZ, RZ ;  /* 0x000000fffff27224 */ /* 0x000fe200078e00ff */
[----:B------:R-:W-:Y:S01]  /*2ae10*/  MOV R3, 0x181f ;  /* 0x0000181f00037802 */ /* 0x000fe20000000f00 */
[----:B------:R-:W-:Y:S01]  /*2ae20*/  IMAD.MOV.U32 R243, RZ, RZ, -0x1 ;  /* 0xfffffffffff37424 */ /* 0x000fe200078e00ff */
[----:B------:R-:W-:Y:S02]  /*2ae30*/  MOV R2, 0x2ae50 ;  /* 0x0002ae5000027802 */ /* 0x000fe40000000f00 */
[----:B------:R-:W-:Y:S05]  /*2ae40*/  CALL.REL.NOINC `($__internal_3_$__cuda_sm70_shflsync_idx_p) ;  /* 0x00001d0000007944 */ /* 0x000fea0003c00000 */
[----:B------:R-:W-:Y:S01]  /*2ae50*/  MOV R2, R244 ;  /* 0x000000f400027202 */ /* 0x000fe20000000f00 */
[----:B------:R-:W-:Y:S05]  /*2ae60*/  BRA `(.L_x_1587) ;  /* 0xffff656000007947 */ /* 0x000fea000383ffff */
.L_x_1492:
[----:B------:R-:W-:Y:S01]  /*2ae70*/  IMAD.MOV.U32 R241, RZ, RZ, R20 ;  /* 0x000000fffff17224 */ /* 0x000fe200078e0014 */
[----:B------:R-:W-:Y:S01]  /*2ae80*/  MOV R3, 0x181f ;  /* 0x0000181f00037802 */ /* 0x000fe20000000f00 */
[----:B------:R-:W-:Y:S01]  /*2ae90*/  IMAD.MOV.U32 R242, RZ, RZ, 0x1 ;  /* 0x00000001fff27424 */ /* 0x000fe200078e00ff */
[----:B------:R-:W-:Y:S02]  /*2aea0*/  MOV R243, 0xffffffff ;  /* 0xffffffff00f37802 */ /* 0x000fe40000000f00 */
[----:B------:R-:W-:-:S02]  /*2aeb0*/  MOV R2, 0x2aed0 ;  /* 0x0002aed000027802 */ /* 0x000fc40000000f00 */
[----:B---3--:R-:W-:Y:S05]  /*2aec0*/  CALL.REL.NOINC `($__internal_3_$__cuda_sm70_shflsync_idx_p) ;  /* 0x00001c8000007944 */ /* 0x008fea0003c00000 */
[----:B------:R-:W-:Y:S01]  /*2aed0*/  IMAD.MOV.U32 R11, RZ, RZ, R244 ;  /* 0x000000ffff0b7224 */ /* 0x000fe200078e00f4 */
[----:B------:R-:W-:Y:S01]  /*2aee0*/  MOV R241, R18 ;  /* 0x0000001200f17202 */ /* 0x000fe20000000f00 */
[----:B------:R-:W-:Y:S01]  /*2aef0*/  IMAD.MOV.U32 R242, RZ, RZ, 0x1 ;  /* 0x00000001fff27424 */ /* 0x000fe200078e00ff */
[----:B------:R-:W-:Y:S01]  /*2af00*/  MOV R3, 0x181f ;  /* 0x0000181f00037802 */ /* 0x000fe20000000f00 */
[----:B------:R-:W-:Y:S01]  /*2af10*/  IMAD.MOV.U32 R243, RZ, RZ, -0x1 ;  /* 0xfffffffffff37424 */ /* 0x000fe200078e00ff */
[----:B------:R-:W-:-:S02]  /*2af20*/  MOV R2, 0x2af40 ;  /* 0x0002af4000027802 */ /* 0x000fc40000000f00 */
[----:B------:R-:W-:Y:S05]  /*2af30*/  CALL.REL.NOINC `($__internal_3_$__cuda_sm70_shflsync_idx_p) ;  /* 0x00001c1000007944 */ /* 0x000fea0003c00000 */
[----:B------:R-:W-:Y:S01]  /*2af40*/  IMAD.MOV.U32 R241, RZ, RZ, R24 ;  /* 0x000000fffff17224 */ /* 0x000fe200078e0018 */
[----:B------:R-:W-:Y:S01]  /*2af50*/  MOV R3, 0x181f ;  /* 0x0000181f00037802 */ /* 0x000fe20000000f00 */
[----:B------:R-:W-:Y:S01]  /*2af60*/  IMAD.MOV.U32 R242, RZ, RZ, 0x1 ;  /* 0x00000001fff27424 */ /* 0x000fe200078e00ff */
[----:B------:R-:W-:Y:S01]  /*2af70*/  MOV R12, R244 ;  /* 0x000000f4000c7202 */ /* 0x000fe20000000f00 */
[----:B------:R-:W-:Y:S01]  /*2af80*/  IMAD.MOV.U32 R243, RZ, RZ, -0x1 ;  /* 0xfffffffffff37424 */ /* 0x000fe200078e00ff */
[----:B------:R-:W-:-:S02]  /*2af90*/  MOV R13, R11 ;  /* 0x0000000b000d7202 */ /* 0x000fc40000000f00 */
[----:B------:R-:W-:Y:S02]  /*2afa0*/  MOV R2, 0x2afc0 ;  /* 0x0002afc000027802 */ /* 0x000fe40000000f00 */
[----:B------:R-:W-:Y:S05]  /*2afb0*/  CALL.REL.NOINC `($__internal_3_$__cuda_sm70_shflsync_idx_p) ;  /* 0x00001b9000007944 */ /* 0x000fea0003c00000 */
        /* <DEDUP_REMOVED lines=9> */
.L_x_1495:
[----:B------:R-:W-:Y:S01]  /*2b050*/  IMAD.MOV.U32 R241, RZ, RZ, R20 ;  /* 0x000000fffff17224 */ /* 0x000fe200078e0014 */
[----:B------:R-:W-:Y:S01]  /*2b060*/  MOV R3, 0x181f ;  /* 0x0000181f00037802 */ /* 0x000fe20000000f00 */
[----:B------:R-:W-:Y:S01]  /*2b070*/  IMAD.MOV.U32 R242, RZ, RZ, 0x2 ;  /* 0x00000002fff27424 */ /* 0x000fe200078e00ff */
[----:B------:R-:W-:Y:S02]  /*2b080*/  MOV R243, 0xffffffff ;  /* 0xffffffff00f37802 */ /* 0x000fe40000000f00 */
[----:B------:R-:W-:-:S02]  /*2b090*/  MOV R2, 0x2b0b0 ;  /* 0x0002b0b000027802 */ /* 0x000fc40000000f00 */
[----:B------:R-:W-:Y:S05]  /*2b0a0*/  CALL.REL.NOINC `($__internal_3_$__cuda_sm70_shflsync_idx_p) ;  /* 0x00001aa000007944 */ /* 0x000fea0003c00000 */
[----:B------:R-:W-:Y:S01]  /*2b0b0*/  MOV R11, R244 ;  /* 0x000000f4000b7202 */ /* 0x000fe20000000f00 */
[----:B------:R-:W-:Y:S05]  /*2b0c0*/  BRA `(.L_x_1589) ;  /* 0xffff68f000007947 */ /* 0x000fea000383ffff */
.L_x_1496:
[----:B------:R-:W-:Y:S01]  /*2b0d0*/  IMAD.MOV.U32 R241, RZ, RZ, R18 ;  /* 0x000000fffff17224 */ /* 0x000fe200078e0012 */
[----:B------:R-:W-:Y:S01]  /*2b0e0*/  MOV R3, 0x181f ;  /* 0x0000181f00037802 */ /* 0x000fe20000000f00 */
[----:B------:R-:W-:Y:S01]  /*2b0f0*/  IMAD.MOV.U32 R242, RZ, RZ, 0x2 ;  /* 0x00000002fff27424 */ /* 0x000fe200078e00ff */
[----:B------:R-:W-:-:S02]  /*2b100*/  MOV R243, 0xffffffff ;  /* 0xffffffff00f37802 */ /* 0x000fc40000000f00 */
[----:B------:R-:W-:Y:S02]  /*2b110*/  MOV R2, 0x2b130 ;  /* 0x0002b13000027802 */ /* 0x000fe40000000f00 */
[----:B-12---:R-:W-:Y:S05]  /*2b120*/  CALL.REL.NOINC `($__internal_3_$__cuda_sm70_shflsync_idx_p) ;  /* 0x00001a2000007944 */ /* 0x006fea0003c00000 */
[----:B------:R-:W-:Y:S01]  /*2b130*/  IMAD.MOV.U32 R241, RZ, RZ, R24 ;  /* 0x000000fffff17224 */ /* 0x000fe200078e0018 */
[----:B------:R-:W-:Y:S01]  /*2b140*/  MOV R3, 0x181f ;  /* 0x0000181f00037802 */ /* 0x000fe20000000f00 */
[----:B------:R-:W-:Y:S01]  /*2b150*/  IMAD.MOV.U32 R242, RZ, RZ, 0x2 ;  /* 0x00000002fff27424 */ /* 0x000fe200078e00ff */
[----:B------:R-:W-:Y:S01]  /*2b160*/  MOV R12, R244 ;  /* 0x000000f4000c7202 */ /* 0x000fe20000000f00 */
[----:B------:R-:W-:Y:S01]  /*2b170*/  IMAD.MOV.U32 R243, RZ, RZ, -0x1 ;  /* 0xfffffffffff37424 */ /* 0x000fe200078e00ff */
[----:B------:R-:W-:Y:S02]  /*2b180*/  MOV R13, R11 ;  /* 0x0000000b000d7202 */ /* 0x000fe40000000f00 */
[----:B------:R-:W-:Y:S02]  /*2b190*/  MOV R2, 0x2b1b0 ;  /* 0x0002b1b000027802 */ /* 0x000fe40000000f00 */
[----:B------:R-:W-:Y:S05]  /*2b1a0*/  CALL.REL.NOINC `($__internal_3_$__cuda_sm70_shflsync_idx_p) ;  /* 0x000019a000007944 */ /* 0x000fea0003c00000 */
        /* <DEDUP_REMOVED lines=9> */
.L_x_1499:
[----:B------:R-:W-:Y:S01]  /*2b240*/  IMAD.MOV.U32 R241, RZ, RZ, R20 ;  /* 0x000000fffff17224 */ /* 0x000fe200078e0014 */
[----:B------:R-:W-:Y:S01]  /*2b250*/  MOV R3, 0x181f ;  /* 0x0000181f00037802 */ /* 0x000fe20000000f00 */
[----:B------:R-:W-:Y:S01]  /*2b260*/  IMAD.MOV.U32 R242, RZ, RZ, 0x3 ;  /* 0x00000003fff27424 */ /* 0x000fe200078e00ff */
[----:B------:R-:W-:-:S02]  /*2b270*/  MOV R243, 0xffffffff ;  /* 0xffffffff00f37802 */ /* 0x000fc40000000f00 */
[----:B------:R-:W-:Y:S02]  /*2b280*/  MOV R2, 0x2b2a0 ;  /* 0x0002b2a000027802 */ /* 0x000fe40000000f00 */
[----:B---3--:R-:W-:Y:S05]  /*2b290*/  CALL.REL.NOINC `($__internal_3_$__cuda_sm70_shflsync_idx_p) ;  /* 0x000018b000007944 */ /* 0x008fea0003c00000 */
[----:B------:R-:W-:Y:S01]  /*2b2a0*/  IMAD.MOV.U32 R11, RZ, RZ, R244 ;  /* 0x000000ffff0b7224 */ /* 0x000fe200078e00f4 */
[----:B------:R-:W-:Y:S01]  /*2b2b0*/  MOV R241, R18 ;  /* 0x0000001200f17202 */ /* 0x000fe20000000f00 */
[----:B------:R-:W-:Y:S01]  /*2b2c0*/  IMAD.MOV.U32 R242, RZ, RZ, 0x3 ;  /* 0x00000003fff27424 */ /* 0x000fe200078e00ff */
[----:B------:R-:W-:Y:S01]  /*2b2d0*/  MOV R3, 0x181f ;  /* 0x0000181f00037802 */ /* 0x000fe20000000f00 */
[----:B------:R-:W-:Y:S01]  /*2b2e0*/  IMAD.MOV.U32 R243, RZ, RZ, -0x1 ;  /* 0xfffffffffff37424 */ /* 0x000fe200078e00ff */
[----:B------:R-:W-:Y:S02]  /*2b2f0*/  MOV R2, 0x2b310 ;  /* 0x0002b31000027802 */ /* 0x000fe40000000f00 */
        /* <DEDUP_REMOVED lines=18> */
.L_x_1502:
        /* <DEDUP_REMOVED lines=8> */
.L_x_1503:
        /* <DEDUP_REMOVED lines=23> */
.L_x_1506:
[----:B------:R-:W-:Y:S01]  /*2b610*/  IMAD.MOV.U32 R241, RZ, RZ, R20 ;  /* 0x000000fffff17224 */ /* 0x000fe200078e0014 */
[----:B------:R-:W-:Y:S01]  /*2b620*/  MOV R3, 0x181f ;  /* 0x0000181f00037802 */ /* 0x000fe20000000f00 */
[----:B------:R-:W-:Y:S01]  /*2b630*/  IMAD.MOV.U32 R242, RZ, RZ, 0x5 ;  /* 0x00000005fff27424 */ /* 0x000fe200078e00ff */
[----:B------:R-:W-:-:S02]  /*2b640*/  MOV R243, 0xffffffff ;  /* 0xffffffff00f37802 */ /* 0x000fc40000000f00 */
[----:B------:R-:W-:Y:S02]  /*2b650*/  MOV R2, 0x2b670 ;  /* 0x0002b67000027802 */ /* 0x000fe40000000f00 */
[----:B---3--:R-:W-:Y:S05]  /*2b660*/  CALL.REL.NOINC `($__internal_3_$__cuda_sm70_shflsync_idx_p) ;  /* 0x000014e000007944 */ /* 0x008fea0003c00000 */
[----:B------:R-:W-:Y:S01]  /*2b670*/  MOV R11, R244 ;  /* 0x000000f4000b7202 */ /* 0x000fe20000000f00 */
[----:B------:R-:W-:Y:S05]  /*2b680*/  BRA `(.L_x_1594) ;  /* 0xffff6cc000007947 */ /* 0x000fea000383ffff */
.L_x_1507:
[----:B------:R-:W-:Y:S01]  /*2b690*/  IMAD.MOV.U32 R241, RZ, RZ, R18 ;  /* 0x000000fffff17224 */ /* 0x000fe200078e0012 */
[----:B------:R-:W-:Y:S01]  /*2b6a0*/  MOV R3, 0x181f ;  /* 0x0000181f00037802 */ /* 0x000fe20000000f00 */
[----:B------:R-:W-:Y:S01]  /*2b6b0*/  IMAD.MOV.U32 R242, RZ, RZ, 0x5 ;  /* 0x00000005fff27424 */ /* 0x000fe200078e00ff */
[----:B------:R-:W-:Y:S02]  /*2b6c0*/  MOV R243, 0xffffffff ;  /* 0xffffffff00f37802 */ /* 0x000fe40000000f00 */
[----:B------:R-:W-:Y:S02]  /*2b6d0*/  MOV R2, 0x2b6f0 ;  /* 0x0002b6f000027802 */ /* 0x000fe40000000f00 */
[----:B-123--:R-:W-:Y:S05]  /*2b6e0*/  CALL.REL.NOINC `($__internal_3_$__cuda_sm70_shflsync_idx_p) ;  /* 0x0000146000007944 */ /* 0x00efea0003c00000 */
        /* <DEDUP_REMOVED lines=17> */
.L_x_1510:
[----:B------:R-:W-:Y:S01]  /*2b800*/  IMAD.MOV.U32 R241, RZ, RZ, R20 ;  /* 0x000000fffff17224 */ /* 0x000fe200078e0014 */
[----:B------:R-:W-:Y:S01]  /*2b810*/  MOV R3, 0x181f ;  /* 0x0000181f00037802 */ /* 0x000fe20000000f00 */
[----:B------:R-:W-:Y:S01]  /*2b820*/  IMAD.MOV.U32 R242, RZ, RZ, 0x6 ;  /* 0x00000006fff27424 */ /* 0x000fe200078e00ff */
[----:B------:R-:W-:Y:S02]  /*2b830*/  MOV R243, 0xffffffff ;  /* 0xffffffff00f37802 */ /* 0x000fe40000000f00 */
[----:B------:R-:W-:-:S02]  /*2b840*/  MOV R2, 0x2b860 ;  /* 0x0002b86000027802 */ /* 0x000fc40000000f00 */
[----:B----4-:R-:W-:Y:S05]  /*2b850*/  CALL.REL.NOINC `($__internal_3_$__cuda_sm70_shflsync_idx_p) ;  /* 0x000012f000007944 */ /* 0x010fea0003c00000 */
[----:B------:R-:W-:Y:S01]  /*2b860*/  MOV R13, R244 ;  /* 0x000000f4000d7202 */ /* 0x000fe20000000f00 */
[----:B------:R-:W-:Y:S05]  /*2b870*/  BRA `(.L_x_1596) ;  /* 0xffff6e0000007947 */ /* 0x000fea000383ffff */
.L_x_1511:
[----:B------:R-:W-:Y:S01]  /*2b880*/  IMAD.MOV.U32 R241, RZ, RZ, R18 ;  /* 0x000000fffff17224 */ /* 0x000fe200078e0012 */
[----:B------:R-:W-:Y:S01]  /*2b890*/  MOV R3, 0x181f ;  /* 0x0000181f00037802 */ /* 0x000fe20000000f00 */
[----:B------:R-:W-:Y:S01]  /*2b8a0*/  IMAD.MOV.U32 R242, RZ, RZ, 0x6 ;  /* 0x00000006fff27424 */ /* 0x000fe200078e00ff */
[----:B------:R-:W-:-:S02]  /*2b8b0*/  MOV R243, 0xffffffff ;  /* 0xffffffff00f37802 */ /* 0x000fc40000000f00 */
[----:B------:R-:W-:Y:S02]  /*2b8c0*/  MOV R2, 0x2b8e0 ;  /* 0x0002b8e000027802 */ /* 0x000fe40000000f00 */
[----:B-12-4-:R-:W-:Y:S05]  /*2b8d0*/  CALL.REL.NOINC `($__internal_3_$__cuda_sm70_shflsync_idx_p) ;  /* 0x0000127000007944 */ /* 0x016fea0003c00000 */
[----:B------:R-:W-:Y:S01]  /*2b8e0*/  IMAD.MOV.U32 R241, RZ, RZ, R24 ;  /* 0x000000fffff17224 */ /* 0x000fe200078e0018 */
[----:B------:R-:W-:Y:S01]  /*2b8f0*/  MOV R242, 0x6 ;  /* 0x0000000600f27802 */ /* 0x000fe20000000f00 */
[----:B------:R-:W-:Y:S01]  /*2b900*/  IMAD.MOV.U32 R3, RZ, RZ, 0x181f ;  /* 0x0000181fff037424 */ /* 0x000fe200078e00ff */
[----:B------:R-:W-:Y:S01]  /*2b910*/  MOV R243, 0xffffffff ;  /* 0xffffffff00f37802 */ /* 0x000fe20000000f00 */
[----:B------:R-:W-:Y:S01]  /*2b920*/  IMAD.MOV.U32 R12, RZ, RZ, R244 ;  /* 0x000000ffff0c7224 */ /* 0x000fe200078e00f4 */
        /* <DEDUP_REMOVED lines=11> */
.L_x_1514:
        /* <DEDUP_REMOVED lines=8> */
.L_x_1515:
        /* <DEDUP_REMOVED lines=9> */
[----:B------:R-:W-:Y:S01]  /*2baf0*/  MOV R243, 0xffffffff ;  /* 0xffffffff00f37802 */ /* 0x000fe20000000f00 */
[----:B------:R-:W-:Y:S01]  /*2bb00*/  IMAD.MOV.U32 R12, RZ, RZ, R244 ;  /* 0x000000ffff0c7224 */ /* 0x000fe200078e00f4 */
[----:B------:R-:W-:-:S02]  /*2bb10*/  MOV R2, 0x2bb30 ;  /* 0x0002bb3000027802 */ /* 0x000fc40000000f00 */
        /* <DEDUP_REMOVED lines=10> */
.L_x_1550:
        /* <DEDUP_REMOVED lines=8> */
.L_x_1551:
        /* <DEDUP_REMOVED lines=23> */
.L_x_1552:
        /* <DEDUP_REMOVED lines=30> */
.L_x_1555:
[----:B------:R-:W-:Y:S01]  /*2bf90*/  IMAD.MOV.U32 R241, RZ, RZ, R17 ;  /* 0x000000fffff17224 */ /* 0x000fe200078e0011 */
[----:B------:R-:W-:Y:S01]  /*2bfa0*/  MOV R3, 0x181f ;  /* 0x0000181f00037802 */ /* 0x000fe20000000f00 */
[----:B------:R-:W-:Y:S01]  /*2bfb0*/  IMAD.MOV.U32 R242, RZ, RZ, 0x2 ;  /* 0x00000002fff27424 */ /* 0x000fe200078e00ff */
[----:B------:R-:W-:Y:S02]  /*2bfc0*/  MOV R243, 0xffffffff ;  /* 0xffffffff00f37802 */ /* 0x000fe40000000f00 */
[----:B------:R-:W-:-:S02]  /*2bfd0*/  MOV R2, 0x2bff0 ;  /* 0x0002bff000027802 */ /* 0x000fc40000000f00 */
[----:B--2---:R-:W-:Y:S05]  /*2bfe0*/  CALL.REL.NOINC `($__internal_3_$__cuda_sm70_shflsync_idx_p) ;  /* 0x00000b6000007944 */ /* 0x004fea0003c00000 */
[----:B------:R-:W-:Y:S01]  /*2bff0*/  MOV R11, R244 ;  /* 0x000000f4000b7202 */ /* 0x000fe20000000f00 */
[----:B------:R-:W-:Y:S05]  /*2c000*/  BRA `(.L_x_1603) ;  /* 0xffffa5c000007947 */ /* 0x000fea000383ffff */
.L_x_1556:
[----:B------:R-:W-:Y:S01]  /*2c010*/  IMAD.MOV.U32 R241, RZ, RZ, R18 ;  /* 0x000000fffff17224 */ /* 0x000fe200078e0012 */
[----:B------:R-:W-:Y:S01]  /*2c020*/  MOV R3, 0x181f ;  /* 0x0000181f00037802 */ /* 0x000fe20000000f00 */
[----:B------:R-:W-:Y:S01]  /*2c030*/  IMAD.MOV.U32 R242, RZ, RZ, 0x2 ;  /* 0x00000002fff27424 */ /* 0x000fe200078e00ff */
[----:B------:R-:W-:-:S02]  /*2c040*/  MOV R243, 0xffffffff ;  /* 0xffffffff00f37802 */ /* 0x000fc40000000f00 */
[----:B------:R-:W-:Y:S02]  /*2c050*/  MOV R2, 0x2c070 ;  /* 0x0002c07000027802 */ /* 0x000fe40000000f00 */
[----:B-123--:R-:W-:Y:S05]  /*2c060*/  CALL.REL.NOINC `($__internal_3_$__cuda_sm70_shflsync_idx_p) ;  /* 0x00000ae000007944 */ /* 0x00efea0003c00000 */
        /* <DEDUP_REMOVED lines=17> */
.L_x_1557:
[----:B------:R-:W-:Y:S01]  /*2c180*/  IMAD.MOV.U32 R241, RZ, RZ, R17 ;  /* 0x000000fffff17224 */ /* 0x000fe200078e0011 */
[----:B------:R-:W-:Y:S01]  /*2c190*/  MOV R3, 0x181f ;  /* 0x0000181f00037802 */ /* 0x000fe20000000f00 */
[----:B------:R-:W-:Y:S01]  /*2c1a0*/  IMAD.MOV.U32 R242, RZ, RZ, 0x3 ;  /* 0x00000003fff27424 */ /* 0x000fe200078e00ff */
[----:B------:R-:W-:-:S02]  /*2c1b0*/  MOV R243, 0xffffffff ;  /* 0xffffffff00f37802 */ /* 0x000fc40000000f00 */
[----:B------:R-:W-:Y:S02]  /*2c1c0*/  MOV R2, 0x2c1e0 ;  /* 0x0002c1e000027802 */ /* 0x000fe40000000f00 */
[----:B----4-:R-:W-:Y:S05]  /*2c1d0*/  CALL.REL.NOINC `($__internal_3_$__cuda_sm70_shflsync_idx_p) ;  /* 0x0000097000007944 */ /* 0x010fea0003c00000 */
        /* <DEDUP_REMOVED lines=24> */
.L_x_1560:
        /* <DEDUP_REMOVED lines=8> */
.L_x_1561:
        /* <DEDUP_REMOVED lines=23> */
.L_x_1562:
        /* <DEDUP_REMOVED lines=30> */
.L_x_1565:
        /* <DEDUP_REMOVED lines=8> */
.L_x_1566:
        /* <DEDUP_REMOVED lines=23> */
.L_x_1569:
[----:B------:R-:W-:Y:S01]  /*2c920*/  IMAD.MOV.U32 R241, RZ, RZ, R17 ;  /* 0x000000fffff17224 */ /* 0x000fe200078e0011 */
[----:B------:R-:W-:Y:S01]  /*2c930*/  MOV R3, 0x181f ;  /* 0x0000181f00037802 */ /* 0x000fe20000000f00 */
[----:B------:R-:W-:Y:S01]  /*2c940*/  IMAD.MOV.U32 R242, RZ, RZ, 0x7 ;  /* 0x00000007fff27424 */ /* 0x000fe200078e00ff */
[----:B------:R-:W-:-:S02]  /*2c950*/  MOV R243, 0xffffffff ;  /* 0xffffffff00f37802 */ /* 0x000fc40000000f00 */
[----:B------:R-:W-:Y:S02]  /*2c960*/  MOV R2, 0x2c980 ;  /* 0x0002c98000027802 */ /* 0x000fe40000000f00 */
[----:B--2-4-:R-:W-:Y:S05]  /*2c970*/  CALL.REL.NOINC `($__internal_3_$__cuda_sm70_shflsync_idx_p) ;  /* 0x000001d000007944 */ /* 0x014fea0003c00000 */
        /* <DEDUP_REMOVED lines=23> */
        .weak           $__internal_2_$__cuda_sm70_shflsync_bfly_p
        .type           $__internal_2_$__cuda_sm70_shflsync_bfly_p,@function
        .size           $__internal_2_$__cuda_sm70_shflsync_bfly_p,($__internal_3_$__cuda_sm70_shflsync_idx_p - $__internal_2_$__cuda_sm70_shflsync_bfly_p)
$__internal_2_$__cuda_sm70_shflsync_bfly_p:
[----:B------:R-:W-:Y:S02]  /*2caf0*/  MOV R158, 0x1f ;  /* 0x0000001f009e7802 */ /* 0x000fe40000000f00 */
[----:B------:R-:W-:-:S04]  /*2cb00*/  MOV R159, 0xffffffff ;  /* 0xffffffff009f7802 */ /* 0x000fc80000000f00 */
[----:B------:R-:W-:Y:S04]  /*2cb10*/  WARPSYNC R159 ;  /* 0x0000009f00007348 */ /* 0x000fe80003800000 */
[----:B------:R1:W2:Y:S02]  /*2cb20*/  SHFL.BFLY PT, R158, R4, R3, R158 ;  /* 0x0c000003049e7389 */ /* 0x0002a400000e009e */
[----:B-1----:R-:W-:-:S04]  /*2cb30*/  MOV R3, 0x0 ;  /* 0x0000000000037802 */ /* 0x002fc80000000f00 */
[----:B--2---:R-:W-:Y:S05]  /*2cb40*/  RET.REL.NODEC R2 `(_ZN7cutlass13device_kernelIN5flash19enable_sm80_to_sm89INS1_16FlashAttnFwdSm80INS1_25CollectiveMainloopFwdSm80ILi4ELi1ELb0EN4cute5tupleIJNS5_1CILi128EEENS7_ILi48EEES8_EEELi128ENS_6half_tEfNS_4arch4Sm80ELb0ELb1ELb0ELb1ELb1ELb1ELb1ELb0EEENS1_21CollectiveEpilogueFwdINS6_IJS8_S8_S9_EEENS6_IJNS7_ILi1EEESH_SH_EEESB_SD_Li128ELb1ELb1ELb0ELb0EEENS1_19SingleTileSchedulerILb1ELb0ELb1ELi128EEEEEEEEEvNT_6ParamsE) ;  /* 0xfffd34b002007950 */ /* 0x004fea0003c3ffff */
        .weak           $__internal_3_$__cuda_sm70_shflsync_idx_p
        .type           $__internal_3_$__cuda_sm70_shflsync_idx_p,@function
        .size           $__internal_3_$__cuda_sm70_shflsync_idx_p,(.L_x_2039 - $__internal_3_$__cuda_sm70_shflsync_idx_p)
$__internal_3_$__cuda_sm70_shflsync_idx_p:
[----:B------:R-:W-:Y:S04]  /*2cb50*/  WARPSYNC R243 ;  /* 0x000000f300007348 */ /* 0x000fe80003800000 */
[----:B------:R1:W2:Y:S02]  /*2cb60*/  SHFL.IDX PT, R244, R241, R242, R3 ;  /* 0x000000f2f1f47389 */ /* 0x0002a400000e0003 */
[----:B-1----:R-:W-:-:S04]  /*2cb70*/  MOV R3, 0x0 ;  /* 0x0000000000037802 */ /* 0x002fc80000000f00 */
[----:B--2---:R-:W-:Y:S05]  /*2cb80*/  RET.REL.NODEC R2 `(_ZN7cutlass13device_kernelIN5flash19enable_sm80_to_sm89INS1_16FlashAttnFwdSm80INS1_25CollectiveMainloopFwdSm80ILi4ELi1ELb0EN4cute5tupleIJNS5_1CILi128EEENS7_ILi48EEES8_EEELi128ENS_6half_tEfNS_4arch4Sm80ELb0ELb1ELb0ELb1ELb1ELb1ELb1ELb0EEENS1_21CollectiveEpilogueFwdINS6_IJS8_S8_S9_EEENS6_IJNS7_ILi1EEESH_SH_EEESB_SD_Li128ELb1ELb1ELb0ELb0EEENS1_19SingleTileSchedulerILb1ELb0ELb1ELi128EEEEEEEEEvNT_6ParamsE) ;  /* 0xfffd347002007950 */ /* 0x004fea0003c3ffff */
.L_x_1612:
        /* <DEDUP_REMOVED lines=15> */
.L_x_2039:


//--------------------- .text._ZN7cutlass13device_kernelIN5flash19enable_sm80_to_sm89INS1_16FlashAttnFwdSm80INS1_25CollectiveMainloopFwdSm80ILi4ELi1ELb0EN4cute5tupleIJNS5_1CILi128EEENS7_ILi64EEES8_EEELi128ENS_6half_tEfNS_4arch4Sm80ELb1ELb0ELb0ELb0ELb1ELb0ELb1ELb0EEENS1_21CollectiveEpilogueFwdINS6_IJS8_S8_S9_EEENS6_IJNS7_ILi1EEESH_SH_EEESB_SD_Li128ELb0ELb1ELb0ELb0EEENS1_30DynamicPersistentTileSchedulerILi128ELi128ELb0ELb1ELb0EEEEEEEEEvNT_6ParamsE --------------------------
	.section	.text._ZN7cutlass13device_kernelIN5flash19enable_sm80_to_sm89INS1_16FlashAttnFwdSm80INS1_25CollectiveMainloopFwdSm80ILi4ELi1ELb0EN4cute5tupleIJNS5_1CILi128EEENS7_ILi64EEES8_EEELi128ENS_6half_tEfNS_4arch4Sm80ELb1ELb0ELb0ELb0ELb1ELb0ELb1ELb0EEENS1_21CollectiveEpilogueFwdINS6_IJS8_S8_S9_EEENS6_IJNS7_ILi1EEESH_SH_EEESB_SD_Li128ELb0ELb1ELb0ELb0EEENS1_30DynamicPersistentTileSchedulerILi128ELi128ELb0ELb1ELb0EEEEEEEEEvNT_6ParamsE,"ax",@progbits
	.sectioninfo	@"SHI_REGISTERS=255"
	.align	128
.text._ZN7cutlass13device_kernelIN5flash19enable_sm80_to_sm89INS1_16FlashAttnFwdSm80INS1_25CollectiveMainloopFwdSm80ILi4ELi1ELb0EN4cute5tupleIJNS5_1CILi128EEENS7_ILi64EEES8_EEELi128ENS_6half_tEfNS_4arch4Sm80ELb1ELb0ELb0ELb0ELb1ELb0ELb1ELb0EEENS1_21CollectiveEpilogueFwdINS6_IJS8_S8_S9_EEENS6_IJNS7_ILi1EEESH_SH_EEESB_SD_Li128ELb0ELb1ELb0ELb0EEENS1_30DynamicPersistentTileSchedulerILi128ELi128ELb0ELb1ELb0EEEEEEEEEvNT_6ParamsE:
        .type           _ZN7cutlass13device_kernelIN5flash19enable_sm80_to_sm89INS1_16FlashAttnFwdSm80INS1_25CollectiveMainloopFwdSm80ILi4ELi1ELb0EN4cute5tupleIJNS5_1CILi128EEENS7_ILi64EEES8_EEELi128ENS_6half_tEfNS_4arch4Sm80ELb1ELb0ELb0ELb0ELb1ELb0ELb1ELb0EEENS1_21CollectiveEpilogueFwdINS6_IJS8_S8_S9_EEENS6_IJNS7_ILi1EEESH_SH_EEESB_SD_Li128ELb0ELb1ELb0ELb0EEENS1_30DynamicPersistentTileSchedulerILi128ELi128ELb0ELb1ELb0EEEEEEEEEvNT_6ParamsE,@function
        .size           _ZN7cutlass13device_kernelIN5flash19enable_sm80_to_sm89INS1_16FlashAttnFwdSm80INS1_25CollectiveMainloopFwdSm80ILi4ELi1ELb0EN4cute5tupleIJNS5_1CILi128EEENS7_ILi64EEES8_EEELi128ENS_6half_tEfNS_4arch4Sm80ELb1ELb0ELb0ELb0ELb1ELb0ELb1ELb0EEENS1_21CollectiveEpilogueFwdINS6_IJS8_S8_S9_EEENS6_IJNS7_ILi1EEESH_SH_EEESB_SD_Li128ELb0ELb1ELb0ELb0EEENS1_30DynamicPersistentTileSchedulerILi128ELi128ELb0ELb1ELb0EEEEEEEEEvNT_6ParamsE,(.L_x_2043 - _ZN7cutlass13device_kernelIN5flash19enable_sm80_to_sm89INS1_16FlashAttnFwdSm80INS1_25CollectiveMainloopFwdSm80ILi4ELi1ELb0EN4cute5tupleIJNS5_1CILi128EEENS7_ILi64EEES8_EEELi128ENS_6half_tEfNS_4arch4Sm80ELb1ELb0ELb0ELb0ELb1ELb0ELb1ELb0EEENS1_21CollectiveEpilogueFwdINS6_IJS8_S8_S9_EEENS6_IJNS7_ILi1EEESH_SH_EEESB_SD_Li128ELb0ELb1ELb0ELb0EEENS1_30DynamicPersistentTileSchedulerILi128ELi128ELb0ELb1ELb0EEEEEEEEEvNT_6ParamsE)
        .other          _ZN7cutlass13device_kernelIN5flash19enable_sm80_to_sm89INS1_16FlashAttnFwdSm80INS1_25CollectiveMainloopFwdSm80ILi4ELi1ELb0EN4cute5tupleIJNS5_1CILi128EEENS7_ILi64EEES8_EEELi128ENS_6half_tEfNS_4arch4Sm80ELb1ELb0ELb0ELb0ELb1ELb0ELb1ELb0EEENS1_21CollectiveEpilogueFwdINS6_IJS8_S8_S9_EEENS6_IJNS7_ILi1EEESH_SH_EEESB_SD_Li128ELb0ELb1ELb0ELb0EEENS1_30DynamicPersistentTileSchedulerILi128ELi128ELb0ELb1ELb0EEEEEEEEEvNT_6ParamsE,@"STO_CUDA_ENTRY STV_DEFAULT"
_ZN7cutlass13device_kernelIN5flash19enable_sm80_to_sm89INS1_16FlashAttnFwdSm80INS1_25CollectiveMainloopFwdSm80ILi4ELi1ELb0EN4cute5tupleIJNS5_1CILi128EEENS7_ILi64EEES8_EEELi128ENS_6half_tEfNS_4arch4Sm80ELb1ELb0ELb0ELb0ELb1ELb0ELb1ELb0EEENS1_21CollectiveEpilogueFwdINS6_IJS8_S8_S9_EEENS6_IJNS7_ILi1EEESH_SH_EEESB_SD_Li128ELb0ELb1ELb0ELb0EEENS1_30DynamicPersistentTileSchedulerILi128ELi128ELb0ELb1ELb0EEEEEEEEEvNT_6ParamsE:
        /* <DEDUP_REMOVED lines=15> */
[CC--:B------:R-:W-:Y:S02]  /*00f0*/  LEA.HI R12, R15.reuse, R21.reuse, RZ, 0x3 ;  /* 0x000000150f0c7211 */ /* 0x0c0fe400078f18ff */
[----:B------:R-:W-:Y:S02]  /*0100*/  SHF.R.S32.HI R3, RZ, 0x4, R2 ;  /* 0x00000004ff037819 */ /* 0x000fe40000011402 */
[----:B------:R-:W-:-:S02]  /*0110*/  LEA.HI R9, R15, R21, RZ, 0x2 ;  /* 0x000000150f097211 */ /* 0x000fc400078f10ff */
[----:B------:R-:W-:Y:S02]  /*0120*/  LEA.HI R0, R2, R3, RZ, 0x1 ;  /* 0x0000000302007211 */ /* 0x000fe400078f08ff */
[----:B------:R-:W-:Y:S02]  /*0130*/  SHF.R.S32.HI R20, RZ, 0x3, R12 ;  /* 0x00000003ff147819 */ /* 0x000fe4000001140c */
[----:B------:R-:W-:Y:S02]  /*0140*/  LOP3.LUT R0, R0, 0xfffffffe, RZ, 0xc0, !PT ;  /* 0xfffffffe00007812 */ /* 0x000fe400078ec0ff */
[----:B------:R-:W-:Y:S01]  /*0150*/  LOP3.LUT R5, R12, 0xfffffff8, RZ, 0xc0, !PT ;  /* 0xfffffff80c057812 */ /* 0x000fe200078ec0ff */
[----:B------:R-:W-:Y:S01]  /*0160*/  IMAD.SHL.U32 R4, R20, 0x40, RZ ;  /* 0x0000004014047824 */ /* 0x000fe200078e00ff */
[----:B------:R-:W-:Y:S01]  /*0170*/  SHF.R.S32.HI R7, RZ, 0x2, R9 ;  /* 0x00000002ff077819 */ /* 0x000fe20000011409 */
[----:B------:R-:W-:Y:S01]  /*0180*/  IMAD.IADD R13, R3, 0x1, -R0 ;  /* 0x00000001030d7824 */ /* 0x000fe200078e0a00 */
[----:B------:R-:W-:Y:S01]  /*0190*/  LOP3.LUT R0, R2, 0xfffffff0, RZ, 0xc0, !PT ;  /* 0xfffffff002007812 */ /* 0x000fe200078ec0ff */
[----:B------:R-:W-:Y:S01]  /*01a0*/  IMAD.IADD R19, R21, 0x1, -R5 ;  /* 0x0000000115137824 */ /* 0x000fe200078e0a05 */
[----:B------:R-:W-:Y:S01]  /*01b0*/  SHF.R.S32.HI R3, RZ, 0x1f, R9 ;  /* 0x0000001fff037819 */ /* 0x000fe20000011409 */
[----:B------:R-:W-:-:S02]  /*01c0*/  IMAD.SHL.U32 R236, R13, 0x8, RZ ;  /* 0x000000080dec7824 */ /* 0x000fc400078e00ff */
[----:B------:R-:W-:Y:S01]  /*01d0*/  IMAD.IADD R2, R21, 0x1, -R0 ;  /* 0x0000000115027824 */ /* 0x000fe200078e0a00 */
[----:B------:R-:W-:Y:S01]  /*01e0*/  LEA.HI R0, R3, R7, RZ, 0x3 ;  /* 0x0000000703007211 */ /* 0x000fe200078f18ff */
[C---:B------:R-:W-:Y:S02]  /*01f0*/  IMAD.SHL.U32 R250, R19.reuse, 0x8, RZ ;  /* 0x0000000813fa7824 */ /* 0x040fe400078e00ff */
[----:B------:R-:W-:Y:S01]  /*0200*/  IMAD.SHL.U32 R8, R19, 0x40, RZ ;  /* 0x0000004013087824 */ /* 0x000fe200078e00ff */
[----:B------:R-:W-:Y:S02]  /*0210*/  SHF.R.S32.HI R5, RZ, 0x1f, R2 ;  /* 0x0000001fff057819 */ /* 0x000fe40000011402 */
[----:B------:R-:W-:Y:S02]  /*0220*/  LOP3.LUT R3, R0, 0xfffffff8, RZ, 0xc0, !PT ;  /* 0xfffffff800037812 */ /* 0x000fe400078ec0ff */
[----:B------:R-:W-:Y:S02]  /*0230*/  LOP3.LUT R0, R4, 0x1c0, RZ, 0xc0, !PT ;  /* 0x000001c004007812 */ /* 0x000fe400078ec0ff */
[----:B------:R-:W-:Y:S01]  /*0240*/  LEA.HI R10, R5, R2, RZ, 0x3 ;  /* 0x00000002050a7211 */ /* 0x000fe200078f18ff */
[----:B------:R-:W-:Y:S01]  /*0250*/  IMAD.IADD R7, R7, 0x1, -R3 ;  /* 0x0000000107077824 */ /* 0x000fe200078e0a03 */
[----:B------:R-:W-:-:S02]  /*0260*/  SHF.R.U32.HI R6, RZ, 0x3, R0 ;  /* 0x00000003ff067819 */ /* 0x000fc40000011600 */
[----:B------:R-:W-:Y:S02]  /*0270*/  LOP3.LUT R4, R0, 0x38, R250, 0xf8, !PT ;  /* 0x0000003800047812 */ /* 0x000fe400078ef8fa */
[----:B------:R-:W-:Y:S02]  /*0280*/  LOP3.LUT R5, R10, 0xfffffff8, RZ, 0xc0, !PT ;  /* 0xfffffff80a057812 */ /* 0x000fe400078ec0ff */
[----:B------:R-:W-:Y:S02]  /*0290*/  LOP3.LUT R0, R8, 0x1c0, RZ, 0xc0, !PT ;  /* 0x000001c008007812 */ /* 0x000fe400078ec0ff */
[----:B------:R-:W-:Y:S01]  /*02a0*/  LOP3.LUT R3, R9, 0xfffffffc, RZ, 0xc0, !PT ;  /* 0xfffffffc09037812 */ /* 0x000fe200078ec0ff */
[----:B------:R-:W-:Y:S01]  /*02b0*/  IMAD.IADD R8, R2, 0x1, -R5 ;  /* 0x0000000102087824 */ /* 0x000fe200078e0a05 */
[----:B------:R-:W-:Y:S01]  /*02c0*/  LOP3.LUT R11, R4, R6, RZ, 0x3c, !PT ;  /* 0x00000006040b7212 */ /* 0x000fe200078e3cff */
[----:B------:R-:W-:Y:S01]  /*02d0*/  IMAD.SHL.U32 R5, R10, 0x40, RZ ;  /* 0x000000400a057824 */ /* 0x000fe200078e00ff */
[----:B------:R-:W-:Y:S01]  /*02e0*/  LOP3.LUT R4, R0, 0x8, R12, 0xf8, !PT ;  /* 0x0000000800047812 */ /* 0x000fe200078ef80c */
[----:B------:R-:W-:Y:S01]  /*02f0*/  IMAD.IADD R6, R21, 0x1, -R3 ;  /* 0x0000000115067824 */ /* 0x000fe200078e0a03 */
[----:B------:R-:W-:-:S02]  /*0300*/  LOP3.LUT R2, R7, 0x1, RZ, 0xc0, !PT ;  /* 0x0000000107027812 */ /* 0x000fc400078ec0ff */
[----:B------:R-:W-:Y:S02]  /*0310*/  SHF.R.U32.HI R0, RZ, 0x3, R0 ;  /* 0x00000003ff007819 */ /* 0x000fe40000011600 */
[----:B------:R-:W-:Y:S02]  /*0320*/  LEA.HI R3, R15, R21, RZ, 0x5 ;  /* 0x000000150f037211 */ /* 0x000fe400078f28ff */
[----:B------:R-:W-:Y:S02]  /*0330*/  ISETP.NE.U32.AND P0, PT, R2, 0x1, PT ;  /* 0x000000010200780c */ /* 0x000fe40003f05070 */
[----:B------:R-:W-:Y:S02]  /*0340*/  LOP3.LUT R12, R4, R0, RZ, 0x3c, !PT ;  /* 0x00000000040c7212 */ /* 0x000fe400078e3cff */
[----:B------:R-:W-:Y:S02]  /*0350*/  LEA.HI R0, R6, R6, RZ, 0x1 ;  /* 0x0000000606007211 */ /* 0x000fe400078f08ff */
[----:B------:R-:W-:-:S02]  /*0360*/  LOP3.LUT R2, R3, 0xffffffe0, RZ, 0xc0, !PT ;  /* 0xffffffe003027812 */ /* 0x000fc400078ec0ff */
[--C-:B------:R-:W-:Y:S02]  /*0370*/  SHF.R.S32.HI R240, RZ, 0x5, R3.reuse ;  /* 0x00000005fff07819 */ /* 0x100fe40000011403 */
[----:B------:R-:W-:Y:S01]  /*0380*/  SHF.R.S32.HI R3, RZ, 0x1f, R3 ;  /* 0x0000001fff037819 */ /* 0x000fe20000011403 */
[----:B------:R-:W-:Y:S01]  /*0390*/  IMAD.IADD R18, R21, 0x1, -R2 ;  /* 0x0000000115127824 */ /* 0x000fe200078e0a02 */
[C---:B------:R-:W-:Y:S01]  /*03a0*/  LOP3.LUT R4, R0.reuse, 0x1ffffffe, RZ, 0xc0, !PT ;  /* 0x1ffffffe00047812 */ /* 0x040fe200078ec0ff */
[----:B------:R-:W-:Y:S01]  /*03b0*/  IMAD.SHL.U32 R0, R0, 0x20, RZ ;  /* 0x0000002000007824 */ /* 0x000fe200078e00ff */
[----:B------:R-:W-:Y:S02]  /*03c0*/  LEA.HI R2, R3, R240, RZ, 0x2 ;  /* 0x000000f003027211 */ /* 0x000fe400078f10ff */
[----:B------:R-:W-:Y:S01]  /*03d0*/  SHF.R.S32.HI R9, RZ, 0x1f, R18 ;  /* 0x0000001fff097819 */ /* 0x000fe20000011412 */
[----:B------:R-:W-:Y:S01]  /*03e0*/  IMAD.IADD R3, R6, 0x1, -R4 ;  /* 0x0000000106037824 */ /* 0x000fe200078e0a04 */
[----:B------:R-:W-:-:S02]  /*03f0*/  LOP3.LUT R0, R0, 0xffffffc0, RZ, 0xc0, !PT ;  /* 0xffffffc000007812 */ /* 0x000fc400078ec0ff */
[----:B------:R-:W-:Y:S02]  /*0400*/  LOP3.LUT R2, R2, 0xffffffc, RZ, 0xc0, !PT ;  /* 0x0ffffffc02027812 */ /* 0x000fe400078ec0ff */
[----:B------:R-:W-:Y:S01]  /*0410*/  LEA.HI R9, R9, R18, RZ, 0x2 ;  /* 0x0000001209097211 */ /* 0x000fe200078f10ff */
[----:B------:R-:W-:Y:S01]  /*0420*/  IMAD R14, R3, 0x8, R0 ;  /* 0x00000008030e7824 */ /* 0x000fe200078e0200 */
[----:B------:R-:W-:Y:S01]  /*0430*/  LEA.HI R4, R15, R21, RZ, 0x6 ;  /* 0x000000150f047211 */ /* 0x000fe200078f30ff */
[----:B------:R-:W-:Y:S01]  /*0440*/  IMAD.SHL.U32 R0, R8, 0x40, RZ ;  /* 0x0000004008007824 */ /* 0x000fe200078e00ff */
[----:B------:R-:W-:Y:S01]  /*0450*/  R2P PR, R7, 0x6 ;  /* 0x0000000607007804 */ /* 0x000fe20000000000 */
[----:B------:R-:W-:Y:S01]  /*0460*/  IMAD.IADD R3, R240, 0x1, -R2 ;  /* 0x00000001f0037824 */ /* 0x000fe200078e0a02 */
[----:B------:R-:W-:Y:S01]  /*0470*/  SHF.R.S32.HI R2, RZ, 0x2, R9 ;  /* 0x00000002ff027819 */ /* 0x000fe20000011409 */
[----:B------:R-:W-:Y:S01]  /*0480*/  IMAD.SHL.U32 R4, R4, 0x8, RZ ;  /* 0x0000000804047824 */ /* 0x000fe200078e00ff */
[----:B------:R-:W-:Y:S01]  /*0490*/  LOP3.LUT R0, R0, 0x1c0, RZ, 0xc0, !PT ;  /* 0x000001c000007812 */ /* 0x000fe200078ec0ff */
[----:B------:R-:W-:Y:S01]  /*04a0*/  IMAD.SHL.U32 R240, R240, 0x400, RZ ;  /* 0x00000400f0f07824 */ /* 0x000fe200078e00ff */
[----:B------:R-:W-:Y:S01]  /*04b0*/  LOP3.LUT P4, RZ, R8, 0x2, RZ, 0xc0, !PT ;  /* 0x0000000208ff7812 */ /* 0x000fe2000788c0ff */
[----:B------:R-:W-:Y:S01]  /*04c0*/  IMAD R17, R3, 0x10, R2 ;  /* 0x0000001003117824 */ /* 0x000fe200078e0202 */
[----:B------:R-:W-:Y:S01]  /*04d0*/  LOP3.LUT R236, R0, 0x8, R236, 0xf8, !PT ;  /* 0x0000000800ec7812 */ /* 0x000fe200078ef8ec */
[----:B------:R-:W-:Y:S01]  /*04e0*/  IMAD.SHL.U32 R2, R7, 0x40, RZ ;  /* 0x0000004007027824 */ /* 0x000fe200078e00ff */
[----:B------:R-:W-:-:S02]  /*04f0*/  SHF.R.U32.HI R0, RZ, 0x3, R0 ;  /* 0x00000003ff007819 */ /* 0x000fc40000011600 */
[----:B------:R-:W-:Y:S01]  /*0500*/  LOP3.LUT R11, R11, 0x7ffffe00, R4, 0xf8, !PT ;  /* 0x7ffffe000b0b7812 */ /* 0x000fe200078ef804 */
[----:B------:R-:W-:Y:S01]  /*0510*/  IMAD R4, R6, 0x2, R240 ;  /* 0x0000000206047824 */ /* 0x000fe200078e02f0 */
[----:B------:R-:W-:Y:S01]  /*0520*/  LOP3.LUT R3, R2, 0x1c0, RZ, 0xc0, !PT ;  /* 0x000001c002037812 */ /* 0x000fe200078ec0ff */
[----:B------:R-:W-:Y:S01]  /*0530*/  IMAD.MOV.U32 R6, RZ, RZ, 0x20 ;  /* 0x00000020ff067424 */ /* 0x000fe200078e00ff */
[----:B------:R-:W-:Y:S01]  /*0540*/  LOP3.LUT R236, R236, R0, RZ, 0x3c, !PT ;  /* 0x00000000ecec7212 */ /* 0x000fe200078e3cff */
[----:B------:R-:W-:Y:S01]  /*0550*/  STL [R1+0x80], R17 ;  /* 0x0000801101007387 */ /* 0x000fe20000100800 */
[----:B------:R-:W-:Y:S01]  /*0560*/  LOP3.LUT R2, R5, 0xfffffe00, RZ, 0xc0, !PT ;  /* 0xfffffe0005027812 */ /* 0x000fe200078ec0ff */
[----:B------:R-:W-:Y:S01]  /*0570*/  IMAD R0, R13, 0x200, R12 ;  /* 0x000002000d007824 */ /* 0x000fe200078e020c */
[----:B------:R-:W-:Y:S01]  /*0580*/  LEA.HI R3, R3, R3, RZ, 0x1d ;  /* 0x0000000303037211 */ /* 0x000fe200078fe8ff */
[----:B------:R-:W-:Y:S01]  /*0590*/  STL [R1+0x58], R16 ;  /* 0x0000581001007387 */ /* 0x000fe20000100800 */
[CC--:B------:R-:W-:Y:S01]  /*05a0*/  IADD3 R240, R236.reuse, R2.reuse, R240 ;  /* 0x00000002ecf07210 */ /* 0x0c0fe20007ffe0f0 */
[----:B------:R-:W-:Y:S01]  /*05b0*/  IMAD.SHL.U32 R247, R11, 0x2, RZ ;  /* 0x000000020bf77824 */ /* 0x000fe200078e00ff */
[----:B------:R-:W-:Y:S01]  /*05c0*/  LOP3.LUT R236, R236, R2, RZ, 0xfc, !PT ;  /* 0x00000002ecec7212 */ /* 0x000fe200078efcff */
[----:B------:R-:W-:Y:S01]  /*05d0*/  IMAD.IADD R5, R4, 0x1, R3 ;  /* 0x0000000104057824 */ /* 0x000fe200078e0203 */
[----:B------:R-:W-:-:S02]  /*05e0*/  LEA.HI R2, R15, R21, RZ, 0x7 ;  /* 0x000000150f027211 */ /* 0x000fc400078f38ff */
[----:B------:R-:W-:Y:S02]  /*05f0*/  LOP3.LUT P3, RZ, R8, 0x4, RZ, 0xc0, !PT ;  /* 0x0000000408ff7812 */ /* 0x000fe4000786c0ff */
[----:B------:R-:W-:Y:S01]  /*0600*/  SHF.R.S32.HI R3, RZ, 0x7, R2 ;  /* 0x00000007ff037819 */ /* 0x000fe20000011402 */
[----:B------:R-:W-:Y:S01]  /*0610*/  IMAD R3, R19, 0x10, R20 ;  /* 0x0000001013037824 */ /* 0x000fe200078e0214 */
[----:B------:R-:W-:Y:S02]  /*0620*/  LOP3.LUT R2, R9, 0x7ffffffc, RZ, 0xc0, !PT ;  /* 0x7ffffffc09027812 */ /* 0x000fe400078ec0ff */
[----:B------:R-:W-:Y:S02]  /*0630*/  IADD3 R251, R250, 0x40, RZ ;  /* 0x00000040fafb7810 */ /* 0x000fe40007ffe0ff */
[----:B------:R-:W-:Y:S01]  /*0640*/  LEA R8, R5, 0x80, 0x1 ;  /* 0x0000008005087811 */ /* 0x000fe200078e08ff */
[----:B------:R1:W-:Y:S01]  /*0650*/  STL [R1+0x10], R3 ;  /* 0x0000100301007387 */ /* 0x0003e20000100800 */
[----:B------:R-:W-:Y:S01]  /*0660*/  IMAD.IADD R5, R17, 0x1, R14 ;  /* 0x0000000111057824 */ /* 0x000fe200078e020e */
[----:B------:R-:W-:-:S02]  /*0670*/  SHF.R.S32.HI R4, RZ, 0x1f, R251 ;  /* 0x0000001fff047819 */ /* 0x000fc400000114fb */
[----:B------:R-:W-:Y:S01]  /*0680*/  SEL R4, R238, 0xffffffc0, !P2 ;  /* 0xffffffc0ee047807 */ /* 0x000fe20005000000 */
[----:B------:R-:W-:Y:S01]  /*0690*/  STL [R1+0x5c], R8 ;  /* 0x00005c0801007387 */ /* 0x000fe20000100800 */
[----:B------:R-:W-:Y:S02]  /*06a0*/  SHF.R.S32.HI R7, RZ, 0x1f, R250 ;  /* 0x0000001fff077819 */ /* 0x000fe400000114fa */
[----:B------:R-:W-:Y:S01]  /*06b0*/  LEA R233, R0, 0x4100, 0x1 ;  /* 0x0000410000e97811 */ /* 0x000fe200078e08ff */
[----:B------:R2:W-:Y:S01]  /*06c0*/  STL [R1+0x54], R5 ;  /* 0x0000540501007387 */ /* 0x0005e20000100800 */
[----:B------:R-:W-:Y:S02]  /*06d0*/  SEL R0, R6, 0xffffffe0, !P4 ;  /* 0xffffffe006007807 */ /* 0x000fe40006000000 */
[----:B------:R-:W-:Y:S02]  /*06e0*/  LEA R240, R240, 0x8100, 0x1 ;  /* 0x00008100f0f07811 */ /* 0x000fe400078e08ff */
[----:B------:R-:W-:-:S02]  /*06f0*/  SEL R238, R238, 0xffffffc0, !P3 ;  /* 0xffffffc0eeee7807 */ /* 0x000fc40005800000 */
[----:B------:R-:W-:Y:S01]  /*0700*/  LEA R236, R236, 0x100, 0x1 ;  /* 0x00000100ecec7811 */ /* 0x000fe200078e08ff */
[C---:B------:R-:W-:Y:S02]  /*0710*/  IMAD.IADD R242, R240.reuse, 0x1, R0 ;  /* 0x00000001f0f27824 */ /* 0x040fe400078e0200 */
[----:B------:R-:W-:Y:S02]  /*0720*/  IMAD.IADD R241, R240, 0x1, R238 ;  /* 0x00000001f0f17824 */ /* 0x000fe400078e02ee */
[--C-:B------:R-:W-:Y:S02]  /*0730*/  IMAD.IADD R237, R0, 0x1, R236.reuse ;  /* 0x0000000100ed7824 */ /* 0x100fe400078e02ec */
[----:B------:R-:W-:Y:S02]  /*0740*/  IMAD.IADD R239, R238, 0x1, R236 ;  /* 0x00000001eeef7824 */ /* 0x000fe400078e02ec */
[----:B-1----:R-:W-:Y:S01]  /*0750*/  IMAD.IADD R3, R18, 0x1, -R2 ;  /* 0x0000000112037824 */ /* 0x002fe200078e0a02 */
[----:B------:R-:W-:Y:S01]  /*0760*/  SEL R2, R6, 0xffffffe0, !P1 ;  /* 0xffffffe006027807 */ /* 0x000fe20004800000 */
[----:B------:R-:W-:-:S02]  /*0770*/  IMAD.IADD R6, R8, 0x1, R4 ;  /* 0x0000000108067824 */ /* 0x000fc400078e0204 */
[----:B------:R-:W-:Y:S02]  /*0780*/  IMAD.SHL.U32 R3, R3, 0x2, RZ ;  /* 0x0000000203037824 */ /* 0x000fe400078e00ff */
[----:B------:R-:W-:Y:S02]  /*0790*/  IMAD.IADD R7, R8, 0x1, R2 ;  /* 0x0000000108077824 */ /* 0x000fe400078e0202 */
[----:B------:R-:W-:Y:S01]  /*07a0*/  IMAD.IADD R243, R242, 0x1, R238 ;  /* 0x00000001f2f37824 */ /* 0x000fe200078e02ee */
[C---:B--2---:R-:W-:Y:S01]  /*07b0*/  IADD3 R5, R8.reuse, -0x10, RZ ;  /* 0xfffffff008057810 */ /* 0x044fe20007ffe0ff */
[----:B------:R1:W-:Y:S01]  /*07c0*/  STL [R1+0x50], R3 ;  /* 0x0000500301007387 */ /* 0x0003e20000100800 */
[----:B------:R-:W-:Y:S01]  /*07d0*/  @P0 IADD3 R5, R8, 0x10, RZ ;  /* 0x0000001008050810 */ /* 0x000fe20007ffe0ff */
[----:B------:R-:W-:Y:S02]  /*07e0*/  IMAD.IADD R244, R0, 0x1, R241 ;  /* 0x0000000100f47824 */ /* 0x000fe400078e02f1 */
[----:B------:R-:W-:Y:S01]  /*07f0*/  STL [R1+0x68], R7 ;  /* 0x0000680701007387 */ /* 0x000fe20000100800 */
[----:B------:R-:W-:-:S02]  /*0800*/  IMAD.IADD R238, R238, 0x1, R237 ;  /* 0x00000001eeee7824 */ /* 0x000fc400078e02ed */
[----:B------:R-:W-:Y:S01]  /*0810*/  IMAD.IADD R2, R2, 0x1, R5 ;  /* 0x0000000102027824 */ /* 0x000fe200078e0205 */
[----:B------:R-:W-:Y:S04]  /*0820*/  STL [R1+0x78], R6 ;  /* 0x0000780601007387 */ /* 0x000fe80000100800 */
[----:B------:R-:W-:Y:S01]  /*0830*/  STL [R1+0x60], R5 ;  /* 0x0000600501007387 */ /* 0x000fe20000100800 */
[----:B-1----:R-:W-:-:S05]  /*0840*/  IMAD.IADD R3, R7, 0x1, R4 ;  /* 0x0000000107037824 */ /* 0x002fca00078e0204 */
[----:B------:R1:W-:Y:S04]  /*0850*/  STL [R1+0x74], R3 ;  /* 0x0000740301007387 */ /* 0x0003e80000100800 */
[----:B------:R2:W-:Y:S01]  /*0860*/  STL [R1+0x64], R2 ;  /* 0x0000640201007387 */ /* 0x0005e20000100800 */
[----:B-1----:R-:W-:Y:S02]  /*0870*/  IMAD.IADD R3, R4, 0x1, R5 ;  /* 0x0000000104037824 */ /* 0x002fe400078e0205 */
[----:B--2---:R-:W-:-:S03]  /*0880*/  IMAD.IADD R2, R2, 0x1, R4 ;  /* 0x0000000102027824 */ /* 0x004fc600078e0204 */
[----:B------:R1:W-:Y:S04]  /*0890*/  STL [R1+0x70], R3 ;  /* 0x0000700301007387 */ /* 0x0003e80000100800 */
[----:B------:R1:W-:Y:S02]  /*08a0*/  STL [R1+0x6c], R2 ;  /* 0x00006c0201007387 */ /* 0x0003e40000100800 */
.L_x_1722:
[----:B------:R-:W2:Y:S01]  /*08b0*/  LDL R4, [R1+0x58] ;  /* 0x0000580001047983 */ /* 0x000ea20000100800 */
[----:B------:R-:W-:Y:S01]  /*08c0*/  IMAD.MOV.U32 R0, RZ, RZ, c[0x0][0x560] ;  /* 0x00015800ff007624 */ /* 0x000fe200078e00ff */
[----:B------:R-:W-:Y:S01]  /*08d0*/  YIELD ;  /* 0x0000000000007946 */ /* 0x000fe20003800000 */
[----:B------:R-:W-:Y:S03]  /*08e0*/  BSSY B0, `(.L_x_1613) ;  /* 0x0000016000007945 */ /* 0x000fe60003800000 */
[----:B------:R-:W-:-:S13]  /*08f0*/  ISETP.NE.AND P0, PT, R0, 0x1, PT ;  /* 0x000000010000780c */ /* 0x000fda0003f05270 */
[----:B--2---:R-:W-:Y:S01]  /*0900*/  @P0 IMAD.HI.U32 R0, R4, c[0x0][0x564], RZ ;  /* 0x0001590004000a27 */ /* 0x004fe200078e00ff */
[----:B-1----:R-:W-:-:S04]  /*0910*/  MOV R3, R4 ;  /* 0x0000000400037202 */ /* 0x002fc80000000f00 */
        /* <DEDUP_REMOVED lines=12> */
.L_x_1614:
[----:B------:R-:W-:-:S04]  /*09e0*/  MOV R0, c[0x0][0x554] ;  /* 0x0001550000007a02 */ /* 0x000fc80000000f00 */
[----:B------:R-:W-:Y:S02]  /*09f0*/  ISETP.NE.AND P0, PT, R0, 0x1, PT ;  /* 0x000000010000780c */ /* 0x000fe40003f05270 */
[----:B------:R-:W-:-:S11]  /*0a00*/  MOV R0, R2 ;  /* 0x0000000200007202 */ /* 0x000fd60000000f00 */
[----:B------:R-:W-:-:S05]  /*0a10*/  @P0 IMAD.HI.U32 R4, R2, c[0x0][0x558], RZ ;  /* 0x0001560002040a27 */ /* 0x000fca00078e00ff */
[----:B------:R-:W-:-:S05]  /*0a20*/  @P0 SHF.R.U32.HI R0, RZ, c[0x0][0x55c], R4 ;  /* 0x00015700ff000a19 */ /* 0x000fca0000011604 */
[----:B------:R-:W-:Y:S02]  /*0a30*/  IMAD R4, R0, c[0x0][0x554], RZ ;  /* 0x0001550000047a24 */ /* 0x000fe400078e02ff */
.L_x_1615:
[----:B------:R-:W-:Y:S05]  /*0a40*/  BSYNC B0 ;  /* 0x0000000000007941 */ /* 0x000fea0003800000 */
.L_x_1613:
        /* <DEDUP_REMOVED lines=13> */
[----:B------:R-:W-:Y:S04]  /*0b20*/  STL [R1+0x48], R62 ;  /* 0x0000483e01007387 */ /* 0x000fe80000100800 */
[----:B------:R1:W2:Y:S01]  /*0b30*/  @P0 LDG.E R6, [R2.64] ;  /* 0x0000000602060981 */ /* 0x0002a2000c1e1900 */
[----:B------:R-:W-:Y:S01]  /*0b40*/  IADD3 R0, R0, c[0x0][0x53c], RZ ;  /* 0x00014f0000007a10 */ /* 0x000fe20007ffe0ff */
[----:B------:R-:W-:Y:S01]  /*0b50*/  IMAD.MOV.U32 R5, RZ, RZ, 0x40 ;  /* 0x00000040ff057424 */ /* 0x000fe200078e00ff */
[----:B------:R-:W-:Y:S01]  /*0b60*/  CS2R R126, SRZ ;  /* 0x00000000007e7805 */ /* 0x000fe2000001ff00 */
[----:B------:R-:W-:Y:S01]  /*0b70*/  CS2R R124, SRZ ;  /* 0x00000000007c7805 */ /* 0x000fe2000001ff00 */
[----:B------:R-:W-:Y:S01]  /*0b80*/  CS2R R130, SRZ ;  /* 0x0000000000827805 */ /* 0x000fe2000001ff00 */
[----:B------:R-:W-:Y:S01]  /*0b90*/  IMAD.SHL.U32 R8, R0, 0x80, RZ ;  /* 0x0000008000087824 */ /* 0x000fe200078e00ff */
[----:B------:R-:W-:Y:S01]  /*0ba0*/  IADD3 R5, R5, -c[0x0][0x168], RZ ;  /* 0x80005a0005057a10 */ /* 0x000fe20007ffe0ff */
[----:B------:R-:W-:Y:S01]  /*0bb0*/  CS2R R128, SRZ ;  /* 0x0000000000807805 */ /* 0x000fe2000001ff00 */
[----:B------:R-:W-:Y:S01]  /*0bc0*/  IMAD.MOV.U32 R122, RZ, RZ, RZ ;  /* 0x000000ffff7a7224 */ /* 0x000fe200078e00ff */
[----:B------:R-:W-:Y:S01]  /*0bd0*/  CS2R R120, SRZ ;  /* 0x0000000000787805 */ /* 0x000fe2000001ff00 */
[----:B------:R-:W-:Y:S01]  /*0be0*/  IADD3 R0, R8, 0x7f, RZ ;  /* 0x0000007f08007810 */ /* 0x000fe20007ffe0ff */
[----:B------:R-:W-:Y:S01]  /*0bf0*/  STL [R1+0x44], R8 ;  /* 0x0000440801007387 */ /* 0x000fe20000100800 */
[----:B------:R-:W-:Y:S01]  /*0c00*/  CS2R R118, SRZ ;  /* 0x0000000000767805 */ /* 0x000fe2000001ff00 */
[----:B------:R-:W-:Y:S01]  /*0c10*/  CS2R R116, SRZ ;  /* 0x0000000000747805 */ /* 0x000fe2000001ff00 */
        /* <DEDUP_REMOVED lines=10> */
[----:B-1----:R-:W-:Y:S01]  /*0cc0*/  MOV R2, c[0x0][0x2c4] ;  /* 0x0000b10000027a02 */ /* 0x002fe20000000f00 */
[----:B------:R-:W-:Y:S01]  /*0cd0*/  CS2R R16, SRZ ;  /* 0x0000000000107805 */ /* 0x000fe2000001ff00 */
[----:B------:R-:W-:Y:S01]  /*0ce0*/  MOV R102, RZ ;  /* 0x000000ff00667202 */ /* 0x000fe20000000f00 */
[----:B------:R-:W-:Y:S01]  /*0cf0*/  IMAD.MOV.U32 R100, RZ, RZ, RZ ;  /* 0x000000ffff647224 */ /* 0x000fe200078e00ff */
[----:B------:R-:W-:Y:S01]  /*0d00*/  ISETP.NE.AND P4, PT, R2, 0x1, PT ;  /* 0x000000010200780c */ /* 0x000fe20003f85270 */
[----:B------:R-:W-:Y:S01]  /*0d10*/  IMAD.MOV.U32 R94, RZ, RZ, RZ ;  /* 0x000000ffff5e7224 */ /* 0x000fe200078e00ff */
[----:B------:R-:W-:Y:S01]  /*0d20*/  MOV R2, c[0x0][0x2ac] ;  /* 0x0000ab0000027a02 */ /* 0x000fe20000000f00 */
[----:B------:R-:W-:Y:S01]  /*0d30*/  CS2R R18, SRZ ;  /* 0x0000000000127805 */ /* 0x000fe2000001ff00 */
[----:B------:R-:W-:Y:S01]  /*0d40*/  MOV R92, RZ ;  /* 0x000000ff005c7202 */ /* 0x000fe20000000f00 */
[----:B------:R-:W-:Y:S01]  /*0d50*/  IMAD.MOV.U32 R98, RZ, RZ, RZ ;  /* 0x000000ffff627224 */ /* 0x000fe200078e00ff */
        /* <DEDUP_REMOVED lines=8> */
[----:B------:R-:W-:Y:S01]  /*0de0*/  @P4 IMAD.HI.U32 R3, R0, c[0x0][0x2c8], RZ ;  /* 0x0000b20000034a27 */ /* 0x000fe200078e00ff */
[----:B------:R-:W-:Y:S01]  /*0df0*/  CS2R R26, SRZ ;  /* 0x00000000001a7805 */ /* 0x000fe2000001ff00 */
[----:B------:R-:W-:Y:S01]  /*0e00*/  MOV R82, RZ ;  /* 0x000000ff00527202 */ /* 0x000fe20000000f00 */
[----:B------:R-:W-:Y:S01]  /*0e10*/  CS2R R28, SRZ ;  /* 0x00000000001c7805 */ /* 0x000fe2000001ff00 */
[----:B------:R-:W-:Y:S01]  /*0e20*/  IMAD.MOV.U32 R78, RZ, RZ, RZ ;  /* 0x000000ffff4e7224 */ /* 0x000fe200078e00ff */
[----:B------:R-:W-:Y:S01]  /*0e30*/  @P4 SHF.R.U32.HI R0, RZ, c[0x0][0x2cc], R3 ;  /* 0x0000b300ff004a19 */ /* 0x000fe20000011603 */
[----:B------:R-:W-:Y:S01]  /*0e40*/  IMAD.MOV.U32 R76, RZ, RZ, RZ ;  /* 0x000000ffff4c7224 */ /* 0x000fe200078e00ff */
[----:B------:R-:W-:Y:S01]  /*0e50*/  MOV R74, RZ ;  /* 0x000000ff004a7202 */ /* 0x000fe20000000f00 */
[----:B------:R-:W-:Y:S01]  /*0e60*/  IMAD.MOV.U32 R80, RZ, RZ, RZ ;  /* 0x000000ffff507224 */ /* 0x000fe200078e00ff */
        /* <DEDUP_REMOVED lines=51> */
[----:B--2---:R1:W-:Y:S02]  /*11a0*/  STL [R1+0x18], R6 ;  /* 0x0000180601007387 */ /* 0x0043e40000100800 */
[----:B-1----:R-:W-:-:S02]  /*11b0*/  IMAD R6, R2, c[0x0][0x1d0], RZ ;  /* 0x0000740002067a24 */ /* 0x002fc400078e02ff */
[----:B------:R-:W-:-:S03]  /*11c0*/  IMAD R2, R2, c[0x0][0x1d0], R5 ;  /* 0x0000740002027a24 */ /* 0x000fc600078e0205 */
[----:B------:R-:W-:Y:S01]  /*11d0*/  IADD3 R5, R6, 0x3f, RZ ;  /* 0x0000003f06057810 */ /* 0x000fe20007ffe0ff */
[----:B------:R-:W-:-:S03]  /*11e0*/  IMAD.IADD R0, R2, 0x1, R0 ;  /* 0x0000000102007824 */ /* 0x000fc600078e0200 */
[----:B------:R-:W-:Y:S02]  /*11f0*/  SHF.R.S32.HI R2, RZ, 0x1f, R5 ;  /* 0x0000001fff027819 */ /* 0x000fe40000011405 */
[----:B------:R-:W-:Y:S02]  /*1200*/  SHF.R.S32.HI R3, RZ, 0x1f, R0 ;  /* 0x0000001fff037819 */ /* 0x000fe40000011400 */
[----:B------:R-:W-:Y:S02]  /*1210*/  LEA.HI R2, R2, R5, RZ, 0x6 ;  /* 0x0000000502027211 */ /* 0x000fe400078f30ff */
[----:B------:R-:W-:Y:S01]  /*1220*/  LEA.HI R3, R3, R0, RZ, 0x6 ;  /* 0x0000000003037211 */ /* 0x000fe200078f30ff */
[----:B------:R-:W-:Y:S01]  /*1230*/  IMAD.MOV R0, RZ, RZ, -R62 ;  /* 0x000000ffff007224 */ /* 0x000fe200078e0a3e */
[----:B------:R-:W-:Y:S02]  /*1240*/  SHF.R.S32.HI R2, RZ, 0x6, R2 ;  /* 0x00000006ff027819 */ /* 0x000fe40000011402 */
[----:B------:R-:W-:Y:S01]  /*1250*/  SHF.R.S32.HI R3, RZ, 0x6, R3 ;  /* 0x00000006ff037819 */ /* 0x000fe20000011403 */
[----:B------:R-:W-:Y:S01]  /*1260*/  IMAD R6, R0, c[0x0][0x548], R4 ;  /* 0x0001520000067a24 */ /* 0x000fe200078e0204 */
[----:B------:R-:W-:-:S02]  /*1270*/  PRMT R0, RZ, 0x7610, R0 ;  /* 0x00007610ff007816 */ /* 0x000fc40000000000 */
[----:B------:R-:W-:Y:S02]  /*1280*/  IMNMX R224, R2, R3, PT ;  /* 0x0000000302e07217 */ /* 0x000fe40003800200 */
[----:B------:R1:W-:Y:S01]  /*1290*/  STL [R1+0x4c], R6 ;  /* 0x00004c0601007387 */ /* 0x0003e20000100800 */
[----:B------:R-:W-:Y:S02]  /*12a0*/  MOV R5, RZ ;  /* 0x000000ff00057202 */ /* 0x000fe40000000f00 */
[----:B------:R-:W-:-:S13]  /*12b0*/  ISETP.GE.AND P0, PT, R224, 0x1, PT ;  /* 0x00000001e000780c */ /* 0x000fda0003f06270 */
[----:B------:R-:W-:Y:S05]  /*12c0*/  @!P0 BRA `(.L_x_1616) ;  /* 0x0000ec0000008947 */ /* 0x000fea0003800000 */
[----:B------:R-:W2:Y:S01]  /*12d0*/  LDL R7, [R1+0x10] ;  /* 0x0000100001077983 */ /* 0x000ea20000100800 */
[----:B------:R-:W-:-:S04]  /*12e0*/  ISETP.NE.U32.AND P1, PT, RZ, c[0x0][0x340], PT ;  /* 0x0000d000ff007a0c */ /* 0x000fc80003f25070 */
[----:B------:R-:W-:-:S13]  /*12f0*/  ISETP.NE.AND.EX P1, PT, RZ, c[0x0][0x344], PT, P1 ;  /* 0x0000d100ff007a0c */ /* 0x000fda0003f25310 */
[----:B------:R-:W-:-:S05]  /*1300*/  @P1 MOV R2, 0x4 ;  /* 0x0000000400021802 */ /* 0x000fca0000000f00 */
[----:B------:R-:W-:-:S05]  /*1310*/  @P1 IMAD.WIDE R2, R62, R2, c[0x0][0x340] ;  /* 0x0000d0003e021625 */ /* 0x000fca00078e0202 */
[----:B------:R3:W5:Y:S01]  /*1320*/  @P1 LDG.E R10, [R2.64] ;  /* 0x00000006020a1981 */ /* 0x000762000c1e1900 */
[----:B------:R-:W-:Y:S02]  /*1330*/  SHF.R.S32.HI R21, RZ, 0x1f, R6 ;  /* 0x0000001fff157819 */ /* 0x000fe40000011406 */
[----:B------:R-:W-:Y:S02]  /*1340*/  ISETP.GE.AND P5, PT, R250, c[0x0][0x198], PT ;  /* 0x00006600fa007a0c */ /* 0x000fe40003fa6270 */
[----:B------:R-:W-:Y:S01]  /*1350*/  ISETP.GE.AND P3, PT, R251, c[0x0][0x198], PT ;  /* 0x00006600fb007a0c */ /* 0x000fe20003f66270 */
[----:B------:R-:W-:-:S04]  /*1360*/  IMAD R0, R21, c[0x0][0x1b8], RZ ;  /* 0x00006e0015007a24 */ /* 0x000fc800078e02ff */
[C---:B------:R-:W-:Y:S02]  /*1370*/  IMAD R5, R6.reuse, c[0x0][0x1bc], R0 ;  /* 0x00006f0006057a24 */ /* 0x040fe400078e0200 */
[----:B---3--:R-:W-:Y:S01]  /*1380*/  IMAD.WIDE.U32 R2, R6, c[0x0][0x1b8], RZ ;  /* 0x00006e0006027a25 */ /* 0x008fe200078e00ff */
[----:B-1----:R-:W-:-:S03]  /*1390*/  SHF.R.S32.HI R6, RZ, 0x1f, R62 ;  /* 0x0000001fff067819 */ /* 0x002fc6000001143e */
[----:B------:R-:W-:Y:S02]  /*13a0*/  IMAD.IADD R3, R3, 0x1, R5 ;  /* 0x0000000103037824 */ /* 0x000fe400078e0205 */
[----:B------:R-:W-:Y:S02]  /*13b0*/  IMAD R5, R6, c[0x0][0x1c0], RZ ;  /* 0x0000700006057a24 */ /* 0x000fe400078e02ff */
[----:B------:R-:W-:-:S04]  /*13c0*/  IMAD.WIDE.U32 R2, R62, c[0x0][0x1c0], R2 ;  /* 0x000070003e027a25 */ /* 0x000fc800078e0002 */
[----:B------:R-:W-:-:S05]  /*13d0*/  IMAD R5, R62, c[0x0][0x1c4], R5 ;  /* 0x000071003e057a24 */ /* 0x000fca00078e0205 */
[----:B------:R-:W-:Y:S02]  /*13e0*/  IADD3 R3, R3, R5, RZ ;  /* 0x0000000503037210 */ /* 0x000fe40007ffe0ff */
[----:B--2---:R-:W-:-:S04]  /*13f0*/  IADD3 R4, R7, R8, RZ ;  /* 0x0000000807047210 */ /* 0x004fc80007ffe0ff */
[----:B------:R-:W-:Y:S01]  /*1400*/  MOV R0, R4 ;  /* 0x0000000400007202 */ /* 0x000fe20000000f00 */
[----:B------:R-:W-:-:S05]  /*1410*/  @P4 IMAD.HI.U32 R7, R4, c[0x0][0x2c8], RZ ;  /* 0x0000b20004074a27 */ /* 0x000fca00078e00ff */
[----:B------:R-:W-:-:S04]  /*1420*/  @P4 SHF.R.U32.HI R0, RZ, c[0x0][0x2cc], R7 ;  /* 0x0000b300ff004a19 */ /* 0x000fc80000011607 */
[----:B------:R-:W-:Y:S01]  /*1430*/  SHF.R.S32.HI R6, RZ, 0x1f, R0 ;  /* 0x0000001fff067819 */ /* 0x000fe20000011400 */
[C---:B------:R-:W-:Y:S01]  /*1440*/  IMAD.WIDE.U32 R2, R0.reuse, c[0x0][0x1b0], R2 ;  /* 0x00006c0000027a25 */ /* 0x040fe200078e0002 */
[----:B------:R-:W-:-:S03]  /*1450*/  IADD3 R7, -R0, RZ, RZ ;  /* 0x000000ff00077210 */ /* 0x000fc60007ffe1ff */
[----:B------:R-:W-:Y:S02]  /*1460*/  IMAD R5, R6, c[0x0][0x1b0], RZ ;  /* 0x00006c0006057a24 */ /* 0x000fe400078e02ff */
[----:B------:R-:W-:Y:S02]  /*1470*/  IMAD R4, R7, c[0x0][0x2c4], R4 ;  /* 0x0000b10007047a24 */ /* 0x000fe400078e0204 */
[----:B------:R-:W-:-:S03]  /*1480*/  IMAD R5, R0, c[0x0][0x1b4], R5 ;  /* 0x00006d0000057a24 */ /* 0x000fc600078e0205 */
[----:B------:R-:W-:Y:S01]  /*1490*/  SHF.R.S32.HI R0, RZ, 0x1f, R4 ;  /* 0x0000001fff007819 */ /* 0x000fe20000011404 */
[----:B------:R-:W-:Y:S01]  /*14a0*/  IMAD.IADD R3, R3, 0x1, R5 ;  /* 0x0000000103037824 */ /* 0x000fe200078e0205 */
[----:B------:R-:W-:-:S03]  /*14b0*/  @!P1 MOV R10, R62 ;  /* 0x0000003e000a9202 */ /* 0x000fc60000000f00 */
        /* <DEDUP_REMOVED lines=8> */
.L_x_1723:
[----:B------:R-:W-:Y:S05]  /*1540*/  BRA.DIV ~URZ, `(.L_x_1618) ;  /* 0x000112a27f007947 */ /* 0x000fea000b800000 */
[----:B------:R3:W4:Y:S02]  /*1550*/  SHFL.IDX PT, R0, R8, RZ, 0x181f ;  /* 0x00181fff08007589 */ /* 0x00072400000e0000 */
.L_x_1724:
[----:B---3--:R-:W3:Y:S04]  /*1560*/  LDL R3, [R1+0x44] ;  /* 0x0000440001037983 */ /* 0x008ee80000100800 */
[----:B------:R-:W1:Y:S01]  /*1570*/  S2R R4, SR_TID.X ;  /* 0x0000000000047919 */ /* 0x000e620000002100 */
[----:B------:R-:W-:-:S04]  /*1580*/  IMAD.MOV.U32 R11, RZ, RZ, c[0x0][0x2c4] ;  /* 0x0000b100ff0b7624 */ /* 0x000fc800078e00ff */
[----:B------:R-:W-:Y:S01]  /*1590*/  IMAD R11, R11, c[0x0][0x168], RZ ;  /* 0x00005a000b0b7a24 */ /* 0x000fe200078e02ff */
[----:B-1----:R-:W-:-:S04]  /*15a0*/  SHF.R.S32.HI R2, RZ, 0x1f, R4 ;  /* 0x0000001fff027819 */ /* 0x002fc80000011404 */
[----:B------:R-:W-:-:S04]  /*15b0*/  LEA.HI R2, R2, R4, RZ, 0x3 ;  /* 0x0000000402027211 */ /* 0x000fc800078f18ff */
[----:B------:R-:W-:Y:S01]  /*15c0*/  SHF.R.S32.HI R2, RZ, 0x3, R2 ;  /* 0x00000003ff027819 */ /* 0x000fe20000011402 */
[----:B------:R-:W-:Y:S04]  /*15d0*/  BSSY B0, `(.L_x_1619) ;  /* 0x000000f000007945 */ /* 0x000fe80003800000 */
[----:B---3--:R-:W-:-:S05]  /*15e0*/  IMAD.IADD R6, R2, 0x1, R3 ;  /* 0x0000000102067824 */ /* 0x008fca00078e0203 */
[----:B------:R-:W-:-:S13]  /*15f0*/  ISETP.GE.AND P0, PT, R6, R11, PT ;  /* 0x0000000b0600720c */ /* 0x000fda0003f06270 */
[----:B------:R-:W-:Y:S05]  /*1600*/  @P0 BRA `(.L_x_1620) ;  /* 0x000000b000000947 */ /* 0x000fea0003800000 */
[----:B------:R-:W-:Y:S02]  /*1610*/  SHF.R.S32.HI R13, RZ, 0x1f, R250 ;  /* 0x0000001fff0d7819 */ /* 0x000fe400000114fa */
[CC--:B----4-:R-:W-:Y:S02]  /*1620*/  LEA R4, P1, R250.reuse, R0.reuse, 0x1 ;  /* 0x00000000fa047211 */ /* 0x0d0fe400078208ff */
[----:B------:R-:W-:Y:S02]  /*1630*/  SHF.R.S32.HI R12, RZ, 0x1f, R251 ;  /* 0x0000001fff0c7819 */ /* 0x000fe400000114fb */
[C---:B------:R-:W-:Y:S02]  /*1640*/  LEA R2, P0, R251.reuse, R0, 0x1 ;  /* 0x00000000fb027211 */ /* 0x040fe400078008ff */
[-C--:B--2---:R-:W-:Y:S02]  /*1650*/  LEA.HI.X R5, R250, R9.reuse, R13, 0x1, P1 ;  /* 0x00000009fa057211 */ /* 0x084fe400008f0c0d */
[----:B------:R-:W-:-:S03]  /*1660*/  LEA.HI.X R3, R251, R9, R12, 0x1, P0 ;  /* 0x00000009fb037211 */ /* 0x000fc600000f0c0c */
[----:B------:R-:W-:Y:S01]  /*1670*/  @!PT LDS RZ, [RZ] ;  /* 0x00000000fffff984 */ /* 0x000fe20000000800 */
[----:B------:R-:W-:Y:S01]  /*1680*/  @!PT LDS RZ, [RZ] ;  /* 0x00000000fffff984 */ /* 0x000fe20000000800 */
[----:B------:R-:W-:Y:S01]  /*1690*/  @!PT LDS RZ, [RZ] ;  /* 0x00000000fffff984 */ /* 0x000fe20000000800 */
[----:B------:R1:W-:Y:S04]  /*16a0*/  LDGSTS.E.BYPASS.LTC128B.128 [R247+0x8100], [R4.64], !P5 ;  /* 0x0810000004f77fae */ /* 0x0003e8000e901d46 */
[----:B------:R1:W-:Y:S02]  /*16b0*/  LDGSTS.E.BYPASS.LTC128B.128 [R247+0xc100], [R2.64], !P3 ;  /* 0x0c10000002f77fae */ /* 0x0003e4000d901d46 */
.L_x_1620:
[----:B------:R-:W-:Y:S05]  /*16c0*/  BSYNC B0 ;  /* 0x0000000000007941 */ /* 0x000fea0003800000 */
.L_x_1619:
[----:B------:R-:W-:Y:S05]  /*16d0*/  BRA.DIV ~URZ, `(.L_x_1621) ;  /* 0x000111827f007947 */ /* 0x000fea000b800000 */
[----:B--2---:R2:W3:Y:S04]  /*16e0*/  SHFL.IDX PT, R9, R7, 0x1, 0x181f ;  /* 0x00381f0007097f89 */ /* 0x0044e800000e0000 */
[----:B----4-:R2:W4:Y:S02]  /*16f0*/  SHFL.IDX PT, R0, R8, 0x1, 0x181f ;  /* 0x00381f0008007f89 */ /* 0x01052400000e0000 */
.L_x_1725:
[----:B-1----:R-:W-:Y:S01]  /*1700*/  IADD3 R2, R6, 0x10, RZ ;  /* 0x0000001006027810 */ /* 0x002fe20007ffe0ff */
[----:B------:R-:W-:Y:S03]  /*1710*/  BSSY B0, `(.L_x_1622) ;  /* 0x000000e000007945 */ /* 0x000fe60003800000 */
[----:B------:R-:W-:-:S13]  /*1720*/  ISETP.GE.AND P0, PT, R2, R11, PT ;  /* 0x0000000b0200720c */ /* 0x000fda0003f06270 */
[----:B------:R-:W-:Y:S05]  /*1730*/  @P0 BRA `(.L_x_1623) ;  /* 0x000000b000000947 */ /* 0x000fea0003800000 */
[----:B------:R-:W-:Y:S02]  /*1740*/  SHF.R.S32.HI R13, RZ, 0x1f, R250 ;  /* 0x0000001fff0d7819 */ /* 0x000fe400000114fa */
[CC--:B----4-:R-:W-:Y:S02]  /*1750*/  LEA R4, P1, R250.reuse, R0.reuse, 0x1 ;  /* 0x00000000fa047211 */ /* 0x0d0fe400078208ff */
[----:B------:R-:W-:Y:S02]  /*1760*/  SHF.R.S32.HI R12, RZ, 0x1f, R251 ;  /* 0x0000001fff0c7819 */ /* 0x000fe400000114fb */
[C---:B------:R-:W-:Y:S02]  /*1770*/  LEA R2, P0, R251.reuse, R0, 0x1 ;  /* 0x00000000fb027211 */ /* 0x040fe400078008ff */
[-C--:B---3--:R-:W-:Y:S02]  /*1780*/  LEA.HI.X R5, R250, R9.reuse, R13, 0x1, P1 ;  /* 0x00000009fa057211 */ /* 0x088fe400008f0c0d */
[----:B------:R-:W-:-:S03]  /*1790*/  LEA.HI.X R3, R251, R9, R12, 0x1, P0 ;  /* 0x00000009fb037211 */ /* 0x000fc600000f0c0c */
[----:B------:R-:W-:Y:S01]  /*17a0*/  @!PT LDS RZ, [RZ] ;  /* 0x00000000fffff984 */ /* 0x000fe20000000800 */
[----:B------:R-:W-:Y:S01]  /*17b0*/  @!PT LDS RZ, [RZ] ;  /* 0x00000000fffff984 */ /* 0x000fe20000000800 */
[----:B------:R-:W-:Y:S01]  /*17c0*/  @!PT LDS RZ, [RZ] ;  /* 0x00000000fffff984 */ /* 0x000fe20000000800 */
[----:B------:R1:W-:Y:S04]  /*17d0*/  LDGSTS.E.BYPASS.LTC128B.128 [R247+0x8900], [R4.64], !P5 ;  /* 0x0890000004f77fae */ /* 0x0003e8000e901d46 */
[----:B------:R1:W-:Y:S02]  /*17e0*/  LDGSTS.E.BYPASS.LTC128B.128 [R247+0xc900], [R2.64], !P3 ;  /* 0x0c90000002f77fae */ /* 0x0003e4000d901d46 */
.L_x_1623:
[----:B------:R-:W-:Y:S05]  /*17f0*/  BSYNC B0 ;  /* 0x0000000000007941 */ /* 0x000fea0003800000 */
.L_x_1622:
[----:B------:R-:W-:Y:S05]  /*1800*/  BRA.DIV ~URZ, `(.L_x_1624) ;  /* 0x000111227f007947 */ /* 0x000fea000b800000 */
[----:B---3--:R3:W1:Y:S02]  /*1810*/  SHFL.IDX PT, R9, R7, 0x2, 0x181f ;  /* 0x00581f0007097f89 */ /* 0x00866400000e0000 */
.L_x_1726:
[----:B------:R-:W-:Y:S05]  /*1820*/  BRA.DIV ~URZ, `(.L_x_1625) ;  /* 0x000111727f007947 */ /* 0x000fea000b800000 */
[----:B----4-:R4:W2:Y:S02]  /*1830*/  SHFL.IDX PT, R0, R8, 0x2, 0x181f ;  /* 0x00581f0008007f89 */ /* 0x0108a400000e0000 */
.L_x_1727:
[----:B-1----:R-:W-:Y:S01]  /*1840*/  IADD3 R2, R6, 0x20, RZ ;  /* 0x0000002006027810 */ /* 0x002fe20007ffe0ff */
[----:B------:R-:W-:Y:S03]  /*1850*/  BSSY B0, `(.L_x_1626) ;  /* 0x000000e000007945 */ /* 0x000fe60003800000 */
[----:B------:R-:W-:-:S13]  /*1860*/  ISETP.GE.AND P0, PT, R2, R11, PT ;  /* 0x0000000b0200720c */ /* 0x000fda0003f06270 */
[----:B------:R-:W-:Y:S05]  /*1870*/  @P0 BRA `(.L_x_1627) ;  /* 0x000000b000000947 */ /* 0x000fea0003800000 */
[----:B------:R-:W-:Y:S02]  /*1880*/  SHF.R.S32.HI R13, RZ, 0x1f, R250 ;  /* 0x0000001fff0d7819 */ /* 0x000fe400000114fa */
[CC--:B--2---:R-:W-:Y:S02]  /*1890*/  LEA R4, P1, R250.reuse, R0.reuse, 0x1 ;  /* 0x00000000fa047211 */ /* 0x0c4fe400078208ff */
[----:B------:R-:W-:Y:S02]  /*18a0*/  SHF.R.S32.HI R12, RZ, 0x1f, R251 ;  /* 0x0000001fff0c7819 */ /* 0x000fe400000114fb */
[C---:B------:R-:W-:Y:S02]  /*18b0*/  LEA R2, P0, R251.reuse, R0, 0x1 ;  /* 0x00000000fb027211 */ /* 0x040fe400078008ff */
[-C--:B------:R-:W-:Y:S02]  /*18c0*/  LEA.HI.X R5, R250, R9.reuse, R13, 0x1, P1 ;  /* 0x00000009fa057211 */ /* 0x080fe400008f0c0d */
[----:B------:R-:W-:-:S03]  /*18d0*/  LEA.HI.X R3, R251, R9, R12, 0x1, P0 ;  /* 0x00000009fb037211 */ /* 0x000fc600000f0c0c */
[----:B------:R-:W-:Y:S01]  /*18e0*/  @!PT LDS RZ, [RZ] ;  /* 0x00000000fffff984 */ /* 0x000fe20000000800 */
[----:B------:R-:W-:Y:S01]  /*18f0*/  @!PT LDS RZ, [RZ] ;  /* 0x00000000fffff984 */ /* 0x000fe20000000800 */
[----:B------:R-:W-:Y:S01]  /*1900*/  @!PT LDS RZ, [RZ] ;  /* 0x00000000fffff984 */ /* 0x000fe20000000800 */
[----:B------:R1:W-:Y:S04]  /*1910*/  LDGSTS.E.BYPASS.LTC128B.128 [R247+0x9100], [R4.64], !P5 ;  /* 0x0910000004f77fae */ /* 0x0003e8000e901d46 */
[----:B------:R1:W-:Y:S02]  /*1920*/  LDGSTS.E.BYPASS.LTC128B.128 [R247+0xd100], [R2.64], !P3 ;  /* 0x0d10000002f77fae */ /* 0x0003e4000d901d46 */
.L_x_1627:
[----:B------:R-:W-:Y:S05]  /*1930*/  BSYNC B0 ;  /* 0x0000000000007941 */ /* 0x000fea0003800000 */
.L_x_1626:
[----:B------:R-:W-:Y:S05]  /*1940*/  BRA.DIV ~URZ, `(.L_x_1628) ;  /* 0x000110c27f007947 */ /* 0x000fea000b800000 */
[----:B------:R1:W3:Y:S04]  /*1950*/  SHFL.IDX PT, R9, R7, 0x3, 0x181f ;  /* 0x00781f0007097f89 */ /* 0x0002e800000e0000 */
[----:B--2---:R1:W2:Y:S02]  /*1960*/  SHFL.IDX PT, R0, R8, 0x3, 0x181f ;  /* 0x00781f0008007f89 */ /* 0x0042a400000e0000 */
.L_x_1728:
        /* <DEDUP_REMOVED lines=15> */
.L_x_1630:
[----:B------:R-:W-:Y:S05]  /*1a60*/  BSYNC B0 ;  /* 0x0000000000007941 */ /* 0x000fea0003800000 */
.L_x_1629:
[----:B------:R-:W-:Y:S05]  /*1a70*/  BRA.DIV ~URZ, `(.L_x_1631) ;  /* 0x000110627f007947 */ /* 0x000fea000b800000 */
[----:B---3--:R3:W1:Y:S02]  /*1a80*/  SHFL.IDX PT, R9, R7, 0x4, 0x181f ;  /* 0x00981f0007097f89 */ /* 0x00866400000e0000 */
.L_x_1729:
[----:B------:R-:W-:Y:S05]  /*1a90*/  BRA.DIV ~URZ, `(.L_x_1632) ;  /* 0x000110b27f007947 */ /* 0x000fea000b800000 */
[----:B--2---:R2:W3:Y:S02]  /*1aa0*/  SHFL.IDX PT, R0, R8, 0x4, 0x181f ;  /* 0x00981f0008007f89 */ /* 0x0044e400000e0000 */
.L_x_1730:
[----:B-1----:R-:W-:Y:S01]  /*1ab0*/  IADD3 R2, R6, 0x40, RZ ;  /* 0x0000004006027810 */ /* 0x002fe20007ffe0ff */
[----:B------:R-:W-:Y:S03]  /*1ac0*/  BSSY B0, `(.L_x_1633) ;  /* 0x000000e000007945 */ /* 0x000fe60003800000 */
[----:B------:R-:W-:-:S13]  /*1ad0*/  ISETP.GE.AND P0, PT, R2, R11, PT ;  /* 0x0000000b0200720c */ /* 0x000fda0003f06270 */
[----:B------:R-:W-:Y:S05]  /*1ae0*/  @P0 BRA `(.L_x_1634) ;  /* 0x000000b000000947 */ /* 0x000fea0003800000 */
[----:B------:R-:W-:Y:S02]  /*1af0*/  SHF.R.S32.HI R13, RZ, 0x1f, R250 ;  /* 0x0000001fff0d7819 */ /* 0x000fe400000114fa */
[CC--:B---3--:R-:W-:Y:S02]  /*1b00*/  LEA R4, P1, R250.reuse, R0.reuse, 0x1 ;  /* 0x00000000fa047211 */ /* 0x0c8fe400078208ff */
        /* <DEDUP_REMOVED lines=9> */
.L_x_1634:
[----:B------:R-:W-:Y:S05]  /*1ba0*/  BSYNC B0 ;  /* 0x0000000000007941 */ /* 0x000fea0003800000 */
.L_x_1633:
[----:B------:R-:W-:Y:S05]  /*1bb0*/  BRA.DIV ~URZ, `(.L_x_1635) ;  /* 0x000110027f007947 */ /* 0x000fea000b800000 */
[----:B------:R1:W2:Y:S04]  /*1bc0*/  SHFL.IDX PT, R9, R7, 0x5, 0x181f ;  /* 0x00b81f0007097f89 */ /* 0x0002a800000e0000 */
[----:B---3--:R1:W3:Y:S02]  /*1bd0*/  SHFL.IDX PT, R0, R8, 0x5, 0x181f ;  /* 0x00b81f0008007f89 */ /* 0x0082e400000e0000 */
.L_x_1731:
        /* <DEDUP_REMOVED lines=15> */
.L_x_1637:
[----:B------:R-:W-:Y:S05]  /*1cd0*/  BSYNC B0 ;  /* 0x0000000000007941 */ /* 0x000fea0003800000 */
.L_x_1636:
[----:B------:R-:W-:Y:S05]  /*1ce0*/  BRA.DIV ~URZ, `(.L_x_1638) ;  /* 0x00010fa27f007947 */ /* 0x000fea000b800000 */
[----:B--2---:R2:W1:Y:S02]  /*1cf0*/  SHFL.IDX PT, R9, R7, 0x6, 0x181f ;  /* 0x00d81f0007097f89 */ /* 0x00446400000e0000 */
.L_x_1732:
[----:B------:R-:W-:Y:S05]  /*1d00*/  BRA.DIV ~URZ, `(.L_x_1639) ;  /* 0x00010ff27f007947 */ /* 0x000fea000b800000 */
[----:B---3--:R3:W2:Y:S02]  /*1d10*/  SHFL.IDX PT, R0, R8, 0x6, 0x181f ;  /* 0x00d81f0008007f89 */ /* 0x0086a400000e0000 */
.L_x_1733:
        /* <DEDUP_REMOVED lines=15> */
.L_x_1641:
[----:B------:R-:W-:Y:S05]  /*1e10*/  BSYNC B0 ;  /* 0x0000000000007941 */ /* 0x000fea0003800000 */
.L_x_1640:
[----:B------:R-:W-:Y:S05]  /*1e20*/  BRA.DIV ~URZ, `(.L_x_1642) ;  /* 0x00010f427f007947 */ /* 0x000fea000b800000 */
[----:B--2---:R-:W2:Y:S04]  /*1e30*/  SHFL.IDX PT, R7, R7, 0x7, 0x181f ;  /* 0x00f81f0007077f89 */ /* 0x004ea800000e0000 */
[----:B------:R1:W3:Y:S02]  /*1e40*/  SHFL.IDX PT, R0, R8, 0x7, 0x181f ;  /* 0x00f81f0008007f89 */ /* 0x0002e400000e0000 */
.L_x_1734:
[----:B------:R-:W-:Y:S01]  /*1e50*/  IADD3 R6, R6, 0x70, RZ ;  /* 0x0000007006067810 */ /* 0x000fe20007ffe0ff */
[----:B-----5:R-:W-:Y:S01]  /*1e60*/  IMAD.WIDE.U32 R158, R10, c[0x0][0x2b0], RZ ;  /* 0x0000ac000a9e7a25 */ /* 0x020fe200078e00ff */
[----:B------:R-:W-:-:S02]  /*1e70*/  SHF.R.S32.HI R23, RZ, 0x1f, R250 ;  /* 0x0000001fff177819 */ /* 0x000fc400000114fa */
[----:B------:R-:W-:Y:S02]  /*1e80*/  ISETP.GE.AND P2, PT, R6, R11, PT ;  /* 0x0000000b0600720c */ /* 0x000fe40003f46270 */
[----:B------:R1:W-:Y:S01]  /*1e90*/  STL.64 [R1+0x28], R158 ;  /* 0x0000289e01007387 */ /* 0x0003e20000100a00 */
[----:B------:R-:W-:-:S10]  /*1ea0*/  SHF.R.S32.HI R22, RZ, 0x1f, R251 ;  /* 0x0000001fff167819 */ /* 0x000fd400000114fb */
[CC--:B-1-3--:R-:W-:Y:S02]  /*1eb0*/  @!P2 LEA R4, P1, R250.reuse, R0.reuse, 0x1 ;  /* 0x00000000fa04a211 */ /* 0x0cafe400078208ff */
[C---:B------:R-:W-:Y:S02]  /*1ec0*/  @!P2 LEA R2, P0, R251.reuse, R0, 0x1 ;  /* 0x00000000fb02a211 */ /* 0x040fe400078008ff */
[----:B------:R-:W-:Y:S02]  /*1ed0*/  SHF.R.S32.HI R0, RZ, 0x1f, R10 ;  /* 0x0000001fff007819 */ /* 0x000fe4000001140a */
[-C--:B--2---:R-:W-:Y:S02]  /*1ee0*/  @!P2 LEA.HI.X R5, R250, R7.reuse, R23, 0x1, P1 ;  /* 0x00000007fa05a211 */ /* 0x084fe400008f0c17 */
[----:B------:R-:W-:Y:S01]  /*1ef0*/  @!P2 LEA.HI.X R3, R251, R7, R22, 0x1, P0 ;  /* 0x00000007fb03a211 */ /* 0x000fe200000f0c16 */
[----:B------:R-:W-:Y:S02]  /*1f00*/  IMAD R0, R0, c[0x0][0x2b0], RZ ;  /* 0x0000ac0000007a24 */ /* 0x000fe400078e02ff */
[----:B------:R-:W-:Y:S01]  /*1f10*/  @!PT LDS RZ, [RZ] ;  /* 0x00000000fffff984 */ /* 0x000fe20000000800 */
[----:B------:R-:W-:Y:S01]  /*1f20*/  @!PT LDS RZ, [RZ] ;  /* 0x00000000fffff984 */ /* 0x000fe20000000800 */
[----:B------:R-:W-:Y:S01]  /*1f30*/  @!PT LDS RZ, [RZ] ;  /* 0x00000000fffff984 */ /* 0x000fe20000000800 */
[----:B------:R1:W-:Y:S02]  /*1f40*/  @!P2 LDGSTS.E.BYPASS.LTC128B.128 [R247+0xb900], [R4.64], !P5 ;  /* 0x0b90000004f7afae */ /* 0x0003e4000e901d46 */
[----:B------:R-:W-:-:S02]  /*1f50*/  IMAD R0, R10, c[0x0][0x2b4], R0 ;  /* 0x0000ad000a007a24 */ /* 0x000fc400078e0200 */
[----:B------:R1:W-:Y:S02]  /*1f60*/  @!P2 LDGSTS.E.BYPASS.LTC128B.128 [R247+0xf900], [R2.64], !P3 ;  /* 0x0f90000002f7afae */ /* 0x0003e4000d901d46 */
[----:B------:R-:W-:Y:S02]  /*1f70*/  IMAD.IADD R156, R159, 0x1, R0 ;  /* 0x000000019f9c7824 */ /* 0x000fe400078e0200 */
[----:B------:R-:W0:Y:S01]  /*1f80*/  LDGDEPBAR ;  /* 0x00000000000079af */ /* 0x000e220000000000 */
[----:B------:R-:W-:Y:S03]  /*1f90*/  WARPSYNC 0xffffffff ;  /* 0xffffffff00007948 */ /* 0x000fe60003800000 */
[----:B------:R1:W-:Y:S02]  /*1fa0*/  STL [R1+0x3c], R156 ;  /* 0x00003c9c01007387 */ /* 0x0003e40000100800 */
[----:B------:R-:W2:Y:S04]  /*1fb0*/  LDL R157, [R1+0x10] ;  /* 0x00001000019d7983 */ /* 0x000ea80000100800 */
[----:B------:R-:W3:Y:S01]  /*1fc0*/  LDL R160, [R1+0x18] ;  /* 0x0000180001a07983 */ /* 0x000ee20000100800 */
[----:B------:R-:W-:-:S02]  /*1fd0*/  IMAD.MOV.U32 R0, RZ, RZ, c[0x0][0x2b8] ;  /* 0x0000ae00ff007624 */ /* 0x000fc400078e00ff */
[----:B------:R-:W-:Y:S01]  /*1fe0*/  IMAD.MOV.U32 R9, RZ, RZ, c[0x0][0x2ac] ;  /* 0x0000ab00ff097624 */ /* 0x000fe200078e00ff */
[----:B------:R-:W5:Y:S02]  /*1ff0*/  LDL R26, [R1+0x4c] ;  /* 0x00004c00011a7983 */ /* 0x000f640000100800 */
[----:B------:R-:W-:Y:S01]  /*2000*/  ISETP.NE.AND P3, PT, R0, 0x1, PT ;  /* 0x000000010000780c */ /* 0x000fe20003f65270 */
[----:B------:R-:W-:Y:S02]  /*2010*/  IMAD R9, R9, c[0x0][0x1d0], RZ ;  /* 0x0000740009097a24 */ /* 0x000fe400078e02ff */
[----:B------:R-:W-:Y:S01]  /*2020*/  IMAD.MOV.U32 R246, RZ, RZ, RZ ;  /* 0x000000fffff67224 */ /* 0x000fe200078e00ff */
[----:B------:R-:W-:Y:S01]  /*2030*/  BAR.SYNC.DEFER_BLOCKING 0x0 ;  /* 0x0000000000007b1d */ /* 0x000fe20000010000 */
[----:B-12---:R-:W-:-:S05]  /*2040*/  IMAD R2, R224, 0x40, R157 ;  /* 0x00000040e0027824 */ /* 0x006fca00078e029d */
[----:B------:R-:W-:-:S04]  /*2050*/  IADD3 R2, R2, -0x40, RZ ;  /* 0xffffffc002027810 */ /* 0x000fc80007ffe0ff */
[C---:B------:R-:W-:Y:S01]  /*2060*/  ISETP.GE.AND P1, PT, R2.reuse, R9, PT ;  /* 0x000000090200720c */ /* 0x040fe20003f26270 */
[----:B---3--:R-:W-:-:S03]  /*2070*/  IMAD.IADD R2, R2, 0x1, R160 ;  /* 0x0000000102027824 */ /* 0x008fc600078e02a0 */
        /* <DEDUP_REMOVED lines=8> */
[----:B------:R-:W2:Y:S01]  /*2100*/  @!P1 LDG.E R246, [R4.64] ;  /* 0x0000000604f69981 */ /* 0x000ea2000c1e1900 */
[----:B------:R-:W-:-:S04]  /*2110*/  IMAD.MOV R0, RZ, RZ, -R0 ;  /* 0x000000ffff007224 */ /* 0x000fc800078e0a00 */
[----:B------:R-:W-:Y:S01]  /*2120*/  IMAD R249, R0, c[0x0][0x2b8], R2 ;  /* 0x0000ae0000f97a24 */ /* 0x000fe200078e0202 */
[----:B------:R-:W1:Y:S04]  /*2130*/  S2R R12, SR_TID.X ;  /* 0x00000000000c7919 */ /* 0x000e680000002100 */
[----:B------:R-:W-:Y:S01]  /*2140*/  SHF.R.S32.HI R13, RZ, 0x1f, R249 ;  /* 0x0000001fff0d7819 */ /* 0x000fe200000114f9 */
[----:B------:R-:W-:-:S04]  /*2150*/  IMAD.WIDE.U32 R2, R249, c[0x0][0x1e0], RZ ;  /* 0x00007800f9027a25 */ /* 0x000fc800078e00ff */
[----:B------:R-:W-:-:S04]  /*2160*/  IMAD R0, R13, c[0x0][0x1e0], RZ ;  /* 0x000078000d007a24 */ /* 0x000fc800078e02ff */
[----:B------:R-:W-:-:S04]  /*2170*/  IMAD R0, R249, c[0x0][0x1e4], R0 ;  /* 0x00007900f9007a24 */ /* 0x000fc800078e0200 */
[----:B------:R-:W-:Y:S02]  /*2180*/  IMAD.IADD R3, R3, 0x1, R0 ;  /* 0x0000000103037824 */ /* 0x000fe400078e0200 */
[----:B------:R-:W-:Y:S02]  /*2190*/  IMAD R0, R21, c[0x0][0x1e8], RZ ;  /* 0x00007a0015007a24 */ /* 0x000fe400078e02ff */
[----:B-----5:R-:W-:-:S04]  /*21a0*/  IMAD.WIDE.U32 R154, R26, c[0x0][0x1e8], RZ ;  /* 0x00007a001a9a7a25 */ /* 0x020fc800078e00ff */
[----:B------:R-:W-:Y:S01]  /*21b0*/  IMAD R0, R26, c[0x0][0x1ec], R0 ;  /* 0x00007b001a007a24 */ /* 0x000fe200078e0200 */
[----:B-1--4-:R-:W-:-:S03]  /*21c0*/  SHF.R.S32.HI R8, RZ, 0x1f, R12 ;  /* 0x0000001fff087819 */ /* 0x012fc6000001140c */
[----:B------:R-:W-:Y:S01]  /*21d0*/  IMAD.IADD R153, R155, 0x1, R0 ;  /* 0x000000019b997824 */ /* 0x000fe200078e0200 */
[----:B------:R-:W-:-:S04]  /*21e0*/  LEA.HI R8, R8, R12, RZ, 0x3 ;  /* 0x0000000c08087211 */ /* 0x000fc800078f18ff */
[----:B------:R-:W-:Y:S01]  /*21f0*/  SHF.R.S32.HI R8, RZ, 0x3, R8 ;  /* 0x00000003ff087819 */ /* 0x000fe20000011408 */
[----:B------:R-:W-:Y:S01]  /*2200*/  IMAD.WIDE.U32 R24, R26, c[0x0][0x210], RZ ;  /* 0x000084001a187a25 */ /* 0x000fe200078e00ff */
[----:B------:R-:W-:Y:S04]  /*2210*/  STL.64 [R1+0x20], R154 ;  /* 0x0000209a01007387 */ /* 0x000fe80000100a00 */
[----:B------:R-:W-:Y:S04]  /*2220*/  STL [R1+0x38], R153 ;  /* 0x0000389901007387 */ /* 0x000fe80000100800 */
[----:B------:R-:W-:Y:S01]  /*2230*/  STL.64 [R1+0x30], R24 ;  /* 0x0000301801007387 */ /* 0x000fe20000100a00 */
[----:B------:R-:W-:-:S02]  /*2240*/  IMAD.SHL.U32 R67, R250, 0x2, RZ ;  /* 0x00000002fa437824 */ /* 0x000fc400078e00ff */
[----:B------:R-:W-:Y:S01]  /*2250*/  IMAD.SHL.U32 R152, R251, 0x2, RZ ;  /* 0x00000002fb987824 */ /* 0x000fe200078e00ff */
[----:B------:R-:W-:Y:S02]  /*2260*/  IADD3 R232, R233, 0x20, RZ ;  /* 0x00000020e9e87810 */ /* 0x000fe40007ffe0ff */
[----:B------:R-:W-:Y:S02]  /*2270*/  SHF.L.U64.HI R64, R250, 0x1, R23 ;  /* 0x00000001fa407819 */ /* 0x000fe40000010217 */
[----:B------:R-:W-:Y:S02]  /*2280*/  SHF.L.U64.HI R65, R251, 0x1, R22 ;  /* 0x00000001fb417819 */ /* 0x000fe40000010216 */
[----:B--2---:R-:W-:Y:S01]  /*2290*/  SHF.R.S32.HI R20, RZ, 0x1f, R246 ;  /* 0x0000001fff147819 */ /* 0x004fe200000114f6 */
[----:B------:R-:W-:-:S04]  /*22a0*/  IMAD.WIDE.U32 R2, R246, c[0x0][0x1f0], R2 ;  /* 0x00007c00f6027a25 */ /* 0x000fc800078e0002 */
[----:B------:R-:W-:Y:S01]  /*22b0*/  IMAD R4, R20, c[0x0][0x1f0], RZ ;  /* 0x00007c0014047a24 */ /* 0x000fe200078e02ff */
[----:B------:R-:W-:-:S03]  /*22c0*/  IADD3 R2, P0, R2, R154, RZ ;  /* 0x0000009a02027210 */ /* 0x000fc60007f1e0ff */
[----:B------:R-:W-:Y:S01]  /*22d0*/  IMAD R0, R246, c[0x0][0x1f4], R4 ;  /* 0x00007d00f6007a24 */ /* 0x000fe200078e0204 */
[----:B------:R-:W-:-:S04]  /*22e0*/  LEA R4, R224, 0xffffffc0, 0x6 ;  /* 0xffffffc0e0047811 */ /* 0x000fc800078e30ff */
[----:B------:R-:W-:Y:S02]  /*22f0*/  IADD3.X R3, R153, R3, R0, P0, !PT ;  /* 0x0000000399037210 */ /* 0x000fe400007fe400 */
[----:B------:R-:W-:Y:S01]  /*2300*/  LEA R0, P0, R2, c[0x0][0x1c8], 0x1 ;  /* 0x0000720002007a11 */ /* 0x000fe200078008ff */
[----:B------:R-:W-:-:S03]  /*2310*/  IMAD.IADD R66, R9, 0x1, -R4 ;  /* 0x0000000109427824 */ /* 0x000fc600078e0a04 */
[----:B------:R-:W-:Y:S01]  /*2320*/  LEA.HI.X R12, R2, c[0x0][0x1cc], R3, 0x1, P0 ;  /* 0x00007300020c7a11 */ /* 0x000fe200000f0c03 */
[----:B------:R-:W1:Y:S01]  /*2330*/  SHFL.IDX PT, R4, R0, RZ, 0x181f ;  /* 0x00181fff00047589 */ /* 0x000e6200000e0000 */
[----:B------:R-:W-:-:S03]  /*2340*/  IMAD.IADD R28, R66, 0x1, -R8 ;  /* 0x00000001421c7824 */ /* 0x000fc600078e0a08 */
[----:B------:R-:W2:Y:S02]  /*2350*/  SHFL.IDX PT, R7, R12, RZ, 0x181f ;  /* 0x00181fff0c077589 */ /* 0x000ea400000e0000 */
[C---:B------:R-:W-:Y:S02]  /*2360*/  ISETP.GE.AND P5, PT, R28.reuse, 0x1, PT ;  /* 0x000000011c00780c */ /* 0x040fe40003fa6270 */
[----:B------:R-:W3:Y:S04]  /*2370*/  SHFL.IDX PT, R5, R0, 0x1, 0x181f ;  /* 0x00381f0000057f89 */ /* 0x000ee800000e0000 */
[----:B------:R-:W4:Y:S01]  /*2380*/  SHFL.IDX PT, R10, R12, 0x1, 0x181f ;  /* 0x00381f000c0a7f89 */ /* 0x000f2200000e0000 */
[----:B------:R-:W-:-:S06]  /*2390*/  ISETP.GE.AND P2, PT, R28, 0x11, PT ;  /* 0x000000111c00780c */ /* 0x000fcc0003f46270 */
[C---:B------:R-:W-:Y:S02]  /*23a0*/  @P5 ISETP.GE.AND P1, PT, R250.reuse, c[0x0][0x1d4], PT ;  /* 0x00007500fa005a0c */ /* 0x040fe40003f26270 */
[C---:B-1----:R-:W-:Y:S01]  /*23b0*/  @P5 LEA R2, P0, R250.reuse, R4, 0x1 ;  /* 0x00000004fa025211 */ /* 0x042fe200078008ff */
[----:B------:R-:W1:Y:S03]  /*23c0*/  SHFL.IDX PT, R9, R0, 0x2, 0x181f ;  /* 0x00581f0000097f89 */ /* 0x000e6600000e0000 */
[C---:B--2---:R-:W-:Y:S01]  /*23d0*/  @P5 LEA.HI.X R3, R250.reuse, R7, R23, 0x1, P0 ;  /* 0x00000007fa035211 */ /* 0x044fe200000f0c17 */
[----:B------:R-:W2:Y:S06]  /*23e0*/  SHFL.IDX PT, R11, R12, 0x2, 0x181f ;  /* 0x00581f000c0b7f89 */ /* 0x000eac00000e0000 */
[----:B------:R5:W-:Y:S01]  /*23f0*/  @P5 LDGSTS.E.BYPASS.LTC128B.128 [R247+0x4100], [R2.64], !P1 ;  /* 0x0410000002f75fae */ /* 0x000be2000c901d46 */
[----:B---3--:R-:W-:-:S02]  /*2400*/  @P2 LEA R6, P6, R250, R5, 0x1 ;  /* 0x00000005fa062211 */ /* 0x008fc400078c08ff */
[C---:B------:R-:W-:Y:S01]  /*2410*/  @P5 ISETP.GE.AND P0, PT, R251.reuse, c[0x0][0x1d4], PT ;  /* 0x00007500fb005a0c */ /* 0x040fe20003f06270 */
[----:B------:R-:W3:Y:S04]  /*2420*/  SHFL.IDX PT, R8, R0, 0x3, 0x181f ;  /* 0x00781f0000087f89 */ /* 0x000ee800000e0000 */
[----:B------:R-:W1:Y:S01]  /*2430*/  SHFL.IDX PT, R0, R12, 0x3, 0x181f ;  /* 0x00781f000c007f89 */ /* 0x000e6200000e0000 */
[----:B-----5:R-:W-:-:S04]  /*2440*/  @P5 LEA R2, P1, R251, R4, 0x1 ;  /* 0x00000004fb025211 */ /* 0x020fc800078208ff */
[C---:B------:R-:W-:Y:S02]  /*2450*/  @P5 LEA.HI.X R3, R251.reuse, R7, R22, 0x1, P1 ;  /* 0x00000007fb035211 */ /* 0x040fe400008f0c16 */
[----:B----4-:R-:W-:Y:S02]  /*2460*/  @P2 LEA.HI.X R7, R250, R10, R23, 0x1, P6 ;  /* 0x0000000afa072211 */ /* 0x010fe400030f0c17 */
[----:B------:R-:W-:Y:S01]  /*2470*/  ISETP.GE.AND P6, PT, R28, 0x21, PT ;  /* 0x000000211c00780c */ /* 0x000fe20003fc6270 */
[----:B------:R1:W-:Y:S01]  /*2480*/  @P5 LDGSTS.E.BYPASS.LTC128B.128 [R247+0x6100], [R2.64], !P0 ;  /* 0x0610000002f75fae */ /* 0x0003e2000c101d46 */
[----:B------:R-:W-:Y:S02]  /*2490*/  @P2 ISETP.GE.AND P1, PT, R250, c[0x0][0x1d4], PT ;  /* 0x00007500fa002a0c */ /* 0x000fe40003f26270 */
[----:B------:R-:W-:-:S04]  /*24a0*/  @P2 LEA R4, P0, R251, R5, 0x1 ;  /* 0x00000005fb042211 */ /* 0x000fc800078008ff */
[----:B------:R-:W-:-:S07]  /*24b0*/  @P2 LEA.HI.X R5, R251, R10, R22, 0x1, P0 ;  /* 0x0000000afb052211 */ /* 0x000fce00000f0c16 */
[----:B------:R4:W-:Y:S01]  /*24c0*/  @P2 LDGSTS.E.BYPASS.LTC128B.128 [R247+0x4900], [R6.64], !P1 ;  /* 0x0490000006f72fae */ /* 0x0009e2000c901d46 */
[----:B------:R-:W-:Y:S02]  /*24d0*/  @P2 ISETP.GE.AND P1, PT, R251, c[0x0][0x1d4], PT ;  /* 0x00007500fb002a0c */ /* 0x000fe40003f26270 */
[C---:B------:R-:W-:Y:S02]  /*24e0*/  @P6 ISETP.GE.AND P0, PT, R250.reuse, c[0x0][0x1d4], PT ;  /* 0x00007500fa006a0c */ /* 0x040fe40003f06270 */
[----:B-1----:R-:W-:-:S09]  /*24f0*/  @P6 LEA R2, P5, R250, R9, 0x1 ;  /* 0x00000009fa026211 */ /* 0x002fd200078a08ff */
[----:B------:R3:W-:Y:S01]  /*2500*/  @P2 LDGSTS.E.BYPASS.LTC128B.128 [R247+0x6900], [R4.64], !P1 ;  /* 0x0690000004f72fae */ /* 0x0007e2000c901d46 */
[----:B--2---:R-:W-:Y:S02]  /*2510*/  @P6 LEA.HI.X R3, R250, R11, R23, 0x1, P5 ;  /* 0x0000000bfa036211 */ /* 0x004fe400028f0c17 */
[----:B------:R-:W-:-:S03]  /*2520*/  ISETP.GE.AND P5, PT, R28, 0x31, PT ;  /* 0x000000311c00780c */ /* 0x000fc60003fa6270 */
[----:B------:R1:W-:Y:S01]  /*2530*/  @P6 LDGSTS.E.BYPASS.LTC128B.128 [R247+0x5100], [R2.64], !P0 ;  /* 0x0510000002f76fae */ /* 0x0003e2000c101d46 */
[----:B----4-:R-:W-:-:S04]  /*2540*/  @P6 LEA R6, P2, R251, R9, 0x1 ;  /* 0x00000009fb066211 */ /* 0x010fc800078408ff */
[C---:B------:R-:W-:Y:S02]  /*2550*/  @P6 LEA.HI.X R7, R251.reuse, R11, R22, 0x1, P2 ;  /* 0x0000000bfb076211 */ /* 0x040fe400010f0c16 */
[----:B------:R-:W-:-:S03]  /*2560*/  @P6 ISETP.GE.AND P2, PT, R251, c[0x0][0x1d4], PT ;  /* 0x00007500fb006a0c */ /* 0x000fc60003f46270 */
[----:B---3--:R-:W-:-:S04]  /*2570*/  @P5 LEA R4, P1, R250, R8, 0x1 ;  /* 0x00000008fa045211 */ /* 0x008fc800078208ff */
[----:B------:R-:W-:-:S06]  /*2580*/  @P5 LEA.HI.X R5, R250, R0, R23, 0x1, P1 ;  /* 0x00000000fa055211 */ /* 0x000fcc00008f0c17 */
[----:B------:R2:W-:Y:S01]  /*2590*/  @P6 LDGSTS.E.BYPASS.LTC128B.128 [R247+0x7100], [R6.64], !P2 ;  /* 0x0710000006f76fae */ /* 0x0005e2000d101d46 */
[C---:B-1----:R-:W-:Y:S02]  /*25a0*/  @P5 LEA R2, P0, R251.reuse, R8, 0x1 ;  /* 0x00000008fb025211 */ /* 0x042fe400078008ff */
[----:B------:R-:W-:Y:S02]  /*25b0*/  @P5 ISETP.GE.AND P1, PT, R250, c[0x0][0x1d4], PT ;  /* 0x00007500fa005a0c */ /* 0x000fe40003f26270 */
[C---:B------:R-:W-:Y:S02]  /*25c0*/  @P5 LEA.HI.X R3, R251.reuse, R0, R22, 0x1, P0 ;  /* 0x00000000fb035211 */ /* 0x040fe400000f0c16 */
[----:B------:R-:W-:-:S09]  /*25d0*/  @P5 ISETP.GE.AND P0, PT, R251, c[0x0][0x1d4], PT ;  /* 0x00007500fb005a0c */ /* 0x000fd20003f06270 */
[----:B------:R2:W-:Y:S04]  /*25e0*/  @P5 LDGSTS.E.BYPASS.LTC128B.128 [R247+0x5900], [R4.64], !P1 ;  /* 0x0590000004f75fae */ /* 0x0005e8000c901d46 */
[----:B------:R1:W-:Y:S04]  /*25f0*/  @P5 LDGSTS.E.BYPASS.LTC128B.128 [R247+0x7900], [R2.64], !P0 ;  /* 0x0790000002f75fae */ /* 0x0003e8000c101d46 */
[----:B------:R-:W0:Y:S01]  /*2600*/  LDGDEPBAR ;  /* 0x00000000000079af */ /* 0x000e220000000000 */
[----:B------:R-:W-:-:S04]  /*2610*/  IMAD R0, R13, c[0x0][0x208], RZ ;  /* 0x000082000d007a24 */ /* 0x000fc800078e02ff */
[C---:B------:R-:W-:Y:S02]  /*2620*/  IMAD R0, R249.reuse, c[0x0][0x20c], R0 ;  /* 0x00008300f9007a24 */ /* 0x040fe400078e0200 */
[----:B-1----:R-:W-:Y:S01]  /*2630*/  IMAD.WIDE.U32 R2, R249, c[0x0][0x208], RZ ;  /* 0x00008200f9027a25 */ /* 0x002fe200078e00ff */
[----:B------:R-:W-:-:S04]  /*2640*/  DEPBAR.LE SB0, 0x1 ;  /* 0x000080400000791a */ /* 0x000fc80000000000 */
[----:B------:R-:W-:Y:S01]  /*2650*/  IMAD.IADD R3, R3, 0x1, R0 ;  /* 0x0000000103037824 */ /* 0x000fe200078e0200 */
[----:B------:R-:W-:-:S04]  /*2660*/  DEPBAR.LE SB0, 0x0 ;  /* 0x000080000000791a */ /* 0x000fc80000000000 */
[----:B------:R-:W-:Y:S01]  /*2670*/  IMAD R0, R21, c[0x0][0x210], RZ ;  /* 0x0000840015007a24 */ /* 0x000fe200078e02ff */
[----:B------:R-:W-:Y:S03]  /*2680*/  BAR.SYNC.DEFER_BLOCKING 0x0 ;  /* 0x0000000000007b1d */ /* 0x000fe60000010000 */
[----:B------:R-:W-:-:S04]  /*2690*/  IMAD R0, R26, c[0x0][0x214], R0 ;  /* 0x000085001a007a24 */ /* 0x000fc800078e0200 */
[----:B------:R-:W-:Y:S02]  /*26a0*/  IMAD.IADD R9, R25, 0x1, R0 ;  /* 0x0000000119097824 */ /* 0x000fe400078e0200 */
[----:B------:R-:W1:Y:S01]  /*26b0*/  S2R R25, SR_TID.X ;  /* 0x0000000000197919 */ /* 0x000e620000002100 */
[----:B------:R-:W-:Y:S02]  /*26c0*/  IMAD R8, R20, c[0x0][0x218], RZ ;  /* 0x0000860014087a24 */ /* 0x000fe400078e02ff */
[----:B------:R-:W-:-:S04]  /*26d0*/  IMAD.WIDE.U32 R2, R246, c[0x0][0x218], R2 ;  /* 0x00008600f6027a25 */ /* 0x000fc800078e0002 */
[----:B------:R-:W-:Y:S01]  /*26e0*/  IMAD R0, R246, c[0x0][0x21c], R8 ;  /* 0x00008700f6007a24 */ /* 0x000fe200078e0208 */
[----:B------:R-:W-:-:S04]  /*26f0*/  IADD3 R2, P0, R2, R24, RZ ;  /* 0x0000001802027210 */ /* 0x000fc80007f1e0ff */
[----:B------:R-:W-:Y:S01]  /*2700*/  IADD3.X R3, R9, R3, R0, P0, !PT ;  /* 0x0000000309037210 */ /* 0x000fe200007fe400 */
[----:B--2---:R-:W-:Y:S04]  /*2710*/  LDSM.16.M88.4 R4, [R240+0x2000] ;  /* 0x00200000f004783b */ /* 0x004fe80000000200 */
[----:B------:R-:W-:Y:S04]  /*2720*/  LDSM.16.M88.4 R16, [R233] ;  /* 0x00000000e910783b */ /* 0x000fe80000000200 */
[----:B------:R-:W-:Y:S01]  /*2730*/  LDSM.16.M88.4 R12, [R240] ;  /* 0x00000000f00c783b */ /* 0x000fe20000000200 */
[----:B-1----:R-:W-:-:S02]  /*2740*/  SHF.R.S32.HI R24, RZ, 0x1f, R25 ;  /* 0x0000001fff187819 */ /* 0x002fc40000011419 */
[----:B------:R-:W-:Y:S01]  /*2750*/  LEA R0, P0, R2, c[0x0][0x1f8], 0x1 ;  /* 0x00007e0002007a11 */ /* 0x000fe200078008ff */
[----:B------:R-:W-:Y:S01]  /*2760*/  LDSM.16.M88.4 R32, [R233+0x800] ;  /* 0x00080000e920783b */ /* 0x000fe20000000200 */
[----:B------:R-:W-:Y:S02]  /*2770*/  LEA.HI R24, R24, R25, RZ, 0x3 ;  /* 0x0000001918187211 */ /* 0x000fe400078f18ff */
[----:B------:R-:W-:Y:S01]  /*2780*/  LEA.HI.X R20, R2, c[0x0][0x1fc], R3, 0x1, P0 ;  /* 0x00007f0002147a11 */ /* 0x000fe200000f0c03 */
[----:B------:R-:W-:Y:S01]  /*2790*/  LDSM.16.M88.4 R44, [R233+0x1000] ;  /* 0x00100000e92c783b */ /* 0x000fe20000000200 */
[----:B------:R-:W-:-:S03]  /*27a0*/  LOP3.LUT R24, R24, 0xfffffff8, RZ, 0xc0, !PT ;  /* 0xfffffff818187812 */ /* 0x000fc600078ec0ff */
[----:B------:R-:W1:Y:S02]  /*27b0*/  SHFL.IDX PT, R3, R0, RZ, 0x181f ;  /* 0x00181fff00037589 */ /* 0x000e6400000e0000 */
[----:B------:R-:W-:Y:S02]  /*27c0*/  IMAD.IADD R24, R25, 0x1, -R24 ;  /* 0x0000000119187824 */ /* 0x000fe400078e0a18 */
[----:B------:R-:W2:Y:S04]  /*27d0*/  SHFL.IDX PT, R8, R20, RZ, 0x181f ;  /* 0x00181fff14087589 */ /* 0x000ea800000e0000 */
[----:B------:R-:W-:Y:S04]  /*27e0*/  LDSM.16.M88.4 R48, [R233+0x1800] ;  /* 0x00180000e930783b */ /* 0x000fe80000000200 */
[----:B------:R-:W3:Y:S01]  /*27f0*/  SHFL.IDX PT, R2, R0, 0x1, 0x181f ;  /* 0x00381f0000027f89 */ /* 0x000ee200000e0000 */
[----:B------:R-:W-:-:S03]  /*2800*/  R2P PR, R24, 0x6 ;  /* 0x0000000618007804 */ /* 0x000fc60000000000 */
[----:B------:R-:W-:Y:S04]  /*2810*/  STL [R1+0x40], R9 ;  /* 0x0000400901007387 */ /* 0x000fe80000100800 */
[----:B------:R-:W4:Y:S04]  /*2820*/  SHFL.IDX PT, R10, R20, 0x1, 0x181f ;  /* 0x00381f00140a7f89 */ /* 0x000f2800000e0000 */
[----:B------:R-:W5:Y:S04]  /*2830*/  SHFL.IDX PT, R9, R0, 0x2, 0x181f ;  /* 0x00581f0000097f89 */ /* 0x000f6800000e0000 */
[----:B------:R-:W5:Y:S04]  /*2840*/  SHFL.IDX PT, R11, R20, 0x2, 0x181f ;  /* 0x00581f00140b7f89 */ /* 0x000f6800000e0000 */
[----:B------:R-:W5:Y:S01]  /*2850*/  SHFL.IDX PT, R0, R0, 0x3, 0x181f ;  /* 0x00781f0000007f89 */ /* 0x000f6200000e0000 */
[----:B-1----:R-:W-:-:S03]  /*2860*/  IADD3 R26, P0, R3, R67, RZ ;  /* 0x00000043031a7210 */ /* 0x002fc60007f1e0ff */
[----:B------:R1:W1:Y:S01]  /*2870*/  SHFL.IDX PT, R29, R20, 0x3, 0x181f ;  /* 0x00781f00141d7f89 */ /* 0x00026200000e0000 */
[----:B------:R-:W-:Y:S02]  /*2880*/  @P1 IADD3 R232, R233, -0x20, RZ ;  /* 0xffffffe0e9e81810 */ /* 0x000fe40007ffe0ff */
[----:B------:R-:W-:Y:S01]  /*2890*/  IADD3 R24, P1, R3, R152, RZ ;  /* 0x0000009803187210 */ /* 0x000fe20007f3e0ff */
[--C-:B--2---:R-:W-:Y:S01]  /*28a0*/  IMAD.X R27, R8, 0x1, R64.reuse, P0 ;  /* 0x00000001081b7824 */ /* 0x104fe200000e0640 */
[----:B---3--:R-:W-:Y:S01]  /*28b0*/  IADD3 R22, P0, R2, R67, RZ ;  /* 0x0000004302167210 */ /* 0x008fe20007f1e0ff */
[----:B------:R-:W-:Y:S01]  /*28c0*/  HMMA.16816.F32 R52, R4, R16, RZ ;  /* 0x000000100434723c */ /* 0x000fe200000018ff */
[----:B------:R-:W-:Y:S01]  /*28d0*/  ISETP.GE.AND P5, PT, R250, c[0x0][0x1d4], PT ;  /* 0x00007500fa007a0c */ /* 0x000fe20003fa6270 */
[----:B------:R-:W-:Y:S01]  /*28e0*/  IMAD.X R25, R8, 0x1, R65, P1 ;  /* 0x0000000108197824 */ /* 0x000fe200008e0641 */
[----:B------:R-:W-:Y:S01]  /*28f0*/  LDSM.16.M88.4 R60, [R232] ;  /* 0x00000000e83c783b */ /* 0x000fe20000000200 */
[----:B----4-:R-:W-:-:S04]  /*2900*/  IMAD.X R23, R10, 0x1, R64, P0 ;  /* 0x000000010a177824 */ /* 0x010fc800000e0640 */
[----:B------:R-:W-:Y:S01]  /*2910*/  HMMA.16816.F32 R128, R12, R16, RZ ;  /* 0x000000100c80723c */ /* 0x000fe200000018ff */
[----:B------:R-:W-:Y:S01]  /*2920*/  ISETP.LT.OR P6, PT, R28, 0x1, P5 ;  /* 0x000000011c00780c */ /* 0x000fe20002fc1670 */
[----:B------:R-:W-:Y:S04]  /*2930*/  LDSM.16.M88.4 R40, [R232+0x800] ;  /* 0x00080000e828783b */ /* 0x000fe80000000200 */
[----:B------:R-:W-:Y:S01]  /*2940*/  LDSM.16.M88.4 R36, [R232+0x1000] ;  /* 0x00100000e824783b */ /* 0x000fe20000000200 */
[----:B------:R-:W-:Y:S02]  /*2950*/  IADD3 R16, P1, R2, R152, RZ ;  /* 0x0000009802107210 */ /* 0x000fe40007f3e0ff */
[----:B-----5:R-:W-:-:S03]  /*2960*/  IADD3 R2, P0, R9, R67, RZ ;  /* 0x0000004309027210 */ /* 0x020fc60007f1e0ff */
[----:B------:R-:W-:Y:S01]  /*2970*/  IMAD.X R17, R10, 0x1, R65, P1 ;  /* 0x000000010a117824 */ /* 0x000fe200008e0641 */
[----:B-1----:R-:W-:Y:S01]  /*2980*/  IADD3 R20, P1, R9, R152, RZ ;  /* 0x0000009809147210 */ /* 0x002fe20007f3e0ff */
[----:B------:R-:W-:Y:S01]  /*2990*/  HMMA.16816.F32 R96, R4, R18, RZ ;  /* 0x000000120460723c */ /* 0x000fe200000018ff */
[----:B------:R-:W-:-:S03]  /*29a0*/  IMAD.X R3, R11, 0x1, R64, P0 ;  /* 0x000000010b037824 */ /* 0x000fc600000e0640 */
[----:B------:R-:W-:Y:S01]  /*29b0*/  IMAD.X R21, R11, 0x1, R65, P1 ;  /* 0x000000010b157824 */ /* 0x000fe200008e0641 */
[----:B------:R-:W-:Y:S01]  /*29c0*/  ISETP.GE.AND P1, PT, R251, c[0x0][0x1d4], PT ;  /* 0x00007500fb007a0c */ /* 0x000fe20003f26270 */
[----:B------:R-:W-:Y:S02]  /*29d0*/  LDSM.16.M88.4 R8, [R242] ;  /* 0x00000000f208783b */ /* 0x000fe40000000200 */
[----:B------:R-:W-:Y:S07]  /*29e0*/  HMMA.16816.F32 R100, R12, R18, RZ ;  /* 0x000000120c64723c */ /* 0x000fee00000018ff */
[----:B------:R-:W-:Y:S01]  /*29f0*/  IADD3 R18, P0, R0, R67, RZ ;  /* 0x0000004300127210 */ /* 0x000fe20007f1e0ff */
[----:B------:R-:W-:Y:S04]  /*2a00*/  HMMA.16816.F32 R68, R4, R32, RZ ;  /* 0x000000200444723c */ /* 0x000fe800000018ff */
[----:B------:R-:W-:Y:S01]  /*2a10*/  IMAD.X R19, R29, 0x1, R64, P0 ;  /* 0x000000011d137824 */ /* 0x000fe200000e0640 */
[----:B------:R-:W-:-:S03]  /*2a20*/  ISETP.LT.OR P0, PT, R28, 0x1, P1 ;  /* 0x000000011c00780c */ /* 0x000fc60000f01670 */
[C---:B------:R-:W-:Y:S08]  /*2a30*/  HMMA.16816.F32 R56, R4.reuse, R44, RZ ;  /* 0x0000002c0438723c */ /* 0x040ff000000018ff */
[C---:B------:R-:W-:Y:S08]  /*2a40*/  HMMA.16816.F32 R76, R4.reuse, R48, RZ ;  /* 0x00000030044c723c */ /* 0x040ff000000018ff */
[C---:B------:R-:W-:Y:S08]  /*2a50*/  HMMA.16816.F32 R116, R4.reuse, R34, RZ ;  /* 0x000000220474723c */ /* 0x040ff000000018ff */
[C---:B------:R-:W-:Y:S08]  /*2a60*/  HMMA.16816.F32 R120, R4.reuse, R46, RZ ;  /* 0x0000002e0478723c */ /* 0x040ff000000018ff */
[----:B------:R-:W-:Y:S01]  /*2a70*/  HMMA.16816.F32 R124, R4, R50, RZ ;  /* 0x00000032047c723c */ /* 0x000fe200000018ff */
[----:B------:R-:W1:Y:S07]  /*2a80*/  LDSM.16.M88.4 R4, [R242+0x2000] ;  /* 0x00200000f204783b */ /* 0x000e6e0000000200 */
[C---:B------:R-:W-:Y:S08]  /*2a90*/  HMMA.16816.F32 R88, R12.reuse, R32, RZ ;  /* 0x000000200c58723c */ /* 0x040ff000000018ff */
[----:B------:R-:W-:Y:S01]  /*2aa0*/  HMMA.16816.F32 R92, R12, R34, RZ ;  /* 0x000000220c5c723c */ /* 0x000fe200000018ff */
[----:B------:R-:W2:Y:S04]  /*2ab0*/  LDSM.16.M88.4 R32, [R232+0x1800] ;  /* 0x00180000e820783b */ /* 0x000ea80000000200 */
        /* <DEDUP_REMOVED lines=8> */
[----:B------:R-:W-:-:S03]  /*2b40*/  ISETP.LT.OR P6, PT, R28, 0x21, P5 ;  /* 0x000000211c00780c */ /* 0x000fc60002fc1670 */
[----:B------:R5:W-:Y:S01]  /*2b50*/  LDGSTS.E.BYPASS.LTC128B.128 [R247+0x2900], [R16.64], !P0 ;  /* 0x0290000010f77fae */ /* 0x000be2000c101d46 */
[C---:B------:R-:W-:Y:S02]  /*2b60*/  ISETP.LT.OR P0, PT, R28.reuse, 0x21, P1 ;  /* 0x000000211c00780c */ /* 0x040fe40000f01670 */
[C---:B------:R-:W-:Y:S02]  /*2b70*/  ISETP.LT.OR P5, PT, R28.reuse, 0x31, P5 ;  /* 0x000000311c00780c */ /* 0x040fe40002fa1670 */
[----:B------:R-:W-:-:S05]  /*2b80*/  ISETP.LT.OR P1, PT, R28, 0x31, P1 ;  /* 0x000000311c00780c */ /* 0x000fca0000f21670 */
[----:B------:R1:W-:Y:S01]  /*2b90*/  LDGSTS.E.BYPASS.LTC128B.128 [R247+0x1100], [R2.64], !P6 ;  /* 0x0110000002f77fae */ /* 0x0003e2000f101d46 */
[C---:B------:R-:W-:Y:S03]  /*2ba0*/  HMMA.16816.F32 R84, R12.reuse, R44, RZ ;  /* 0x0000002c0c54723c */ /* 0x040fe600000018ff */
[----:B------:R4:W-:Y:S04]  /*2bb0*/  LDGSTS.E.BYPASS.LTC128B.128 [R247+0x3100], [R20.64], !P0 ;  /* 0x0310000014f77fae */ /* 0x0009e8000c101d46 */
[----:B------:R5:W-:Y:S01]  /*2bc0*/  LDGSTS.E.BYPASS.LTC128B.128 [R247+0x1900], [R18.64], !P5 ;  /* 0x0190000012f77fae */ /* 0x000be2000e901d46 */
[C---:B------:R-:W-:Y:S08]  /*2bd0*/  HMMA.16816.F32 R80, R12.reuse, R46, RZ ;  /* 0x0000002e0c50723c */ /* 0x040ff000000018ff */
[----:B------:R-:W-:Y:S01]  /*2be0*/  HMMA.16816.F32 R72, R12, R48, RZ ;  /* 0x000000300c48723c */ /* 0x000fe200000018ff */
[----:B-1----:R-:W-:Y:S01]  /*2bf0*/  IMAD.MOV.U32 R3, RZ, RZ, 0x40 ;  /* 0x00000040ff037424 */ /* 0x002fe200078e00ff */
[----:B------:R-:W-:-:S06]  /*2c00*/  IADD3 R2, P6, R0, R152, RZ ;  /* 0x0000009800027210 */ /* 0x000fcc0007fde0ff */
[----:B---3--:R-:W-:Y:S01]  /*2c10*/  HMMA.16816.F32 R24, R12, R50, RZ ;  /* 0x000000320c18723c */ /* 0x008fe200000018ff */
[----:B------:R-:W-:Y:S01]  /*2c20*/  SEL R0, R3, 0xffffffc0, !P2 ;  /* 0xffffffc003007807 */ /* 0x000fe20005000000 */
[----:B------:R-:W-:-:S04]  /*2c30*/  IMAD.X R3, R29, 0x1, R65, P6 ;  /* 0x000000011d037824 */ /* 0x000fc800030e0641 */
[----:B------:R-:W-:Y:S02]  /*2c40*/  IMAD.IADD R235, R233, 0x1, R0 ;  /* 0x00000001e9eb7824 */ /* 0x000fe400078e0200 */
[C---:B------:R-:W-:Y:S01]  /*2c50*/  HMMA.16816.F32 R140, R4.reuse, R36, R56 ;  /* 0x00000024048c723c */ /* 0x040fe20000001838 */
[----:B------:R1:W-:Y:S04]  /*2c60*/  LDGSTS.E.BYPASS.LTC128B.128 [R247+0x3900], [R2.64], !P1 ;  /* 0x0390000002f77fae */ /* 0x0003e8000c901d46 */
[----:B-----5:R-:W-:Y:S04]  /*2c70*/  LDSM.16.M88.4 R16, [R241+0x2000] ;  /* 0x00200000f110783b */ /* 0x020fe80000000200 */
[----:B------:R-:W3:Y:S01]  /*2c80*/  LDSM.16.M88.4 R56, [R235] ;  /* 0x00000000eb38783b */ /* 0x000ee20000000200 */
[C---:B------:R-:W-:Y:S03]  /*2c90*/  HMMA.16816.F32 R12, R4.reuse, R60, R52 ;  /* 0x0000003c040c723c */ /* 0x040fe60000001834 */
[----:B------:R-:W5:Y:S04]  /*2ca0*/  LDSM.16.M88.4 R52, [R235+0x800] ;  /* 0x00080000eb34783b */ /* 0x000f680000000200 */
[----:B------:R-:W1:Y:S01]  /*2cb0*/  LDSM.16.M88.4 R44, [R235+0x1800] ;  /* 0x00180000eb2c783b */ /* 0x000e620000000200 */
[C---:B------:R-:W-:Y:S03]  /*2cc0*/  HMMA.16816.F32 R68, R4.reuse, R40, R68 ;  /* 0x000000280444723c */ /* 0x040fe60000001844 */
[----:B------:R-:W-:Y:S04]  /*2cd0*/  LDSM.16.M88.4 R48, [R235+0x1000] ;  /* 0x00100000eb30783b */ /* 0x000fe80000000200 */
[----:B------:R-:W0:Y:S01]  /*2ce0*/  LDGDEPBAR ;  /* 0x00000000000079af */ /* 0x000e220000000000 */
[----:B------:R-:W-:Y:S08]  /*2cf0*/  HMMA.16816.F32 R116, R4, R42, R116 ;  /* 0x0000002a0474723c */ /* 0x000ff00000001874 */
[C---:B------:R-:W-:Y:S08]  /*2d00*/  HMMA.16816.F32 R132, R8.reuse, R40, R88 ;  /* 0x000000280884723c */ /* 0x040ff00000001858 */
[C---:B------:R-:W-:Y:S08]  /*2d10*/  HMMA.16816.F32 R128, R8.reuse, R60, R128 ;  /* 0x0000003c0880723c */ /* 0x040ff00000001880 */
[C---:B------:R-:W-:Y:S08]  /*2d20*/  HMMA.16816.F32 R144, R8.reuse, R36, R84 ;  /* 0x000000240890723c */ /* 0x040ff00000001854 */
[C---:B--2---:R-:W-:Y:S08]  /*2d30*/  HMMA.16816.F32 R148, R8.reuse, R32, R72 ;  /* 0x000000200894723c */ /* 0x044ff00000001848 */
[C---:B------:R-:W-:Y:S08]  /*2d40*/  HMMA.16816.F32 R88, R8.reuse, R62, R100 ;  /* 0x0000003e0858723c */ /* 0x040ff00000001864 */
[C---:B------:R-:W-:Y:S08]  /*2d50*/  HMMA.16816.F32 R40, R8.reuse, R42, R92 ;  /* 0x0000002a0828723c */ /* 0x040ff0000000185c */
[C---:B------:R-:W-:Y:S08]  /*2d60*/  HMMA.16816.F32 R112, R8.reuse, R38, R80 ;  /* 0x000000260870723c */ /* 0x040ff00000001850 */
[----:B------:R-:W-:Y:S01]  /*2d70*/  HMMA.16816.F32 R108, R8, R34, R24 ;  /* 0x00000022086c723c */ /* 0x000fe20000001818 */
[----:B------:R-:W2:Y:S01]  /*2d80*/  LDSM.16.M88.4 R8, [R241] ;  /* 0x00000000f108783b */ /* 0x000ea20000000200 */
[----:B-1----:R-:W-:-:S06]  /*2d90*/  IADD3 R2, R232, 0x2000, RZ ;  /* 0x00002000e8027810 */ /* 0x002fcc0007ffe0ff */
[----:B------:R-:W-:Y:S01]  /*2da0*/  HMMA.16816.F32 R76, R4, R32, R76 ;  /* 0x00000020044c723c */ /* 0x000fe2000000184c */
[----:B------:R-:W-:-:S05]  /*2db0*/  IMAD.IADD R234, R2, 0x1, R0 ;  /* 0x0000000102ea7824 */ /* 0x000fca00078e0200 */
[----:B------:R-:W-:Y:S02]  /*2dc0*/  LDSM.16.M88.4 R28, [R234+-0x2000] ;  /* 0xffe00000ea1c783b */ /* 0x000fe40000000200 */
[C---:B------:R-:W-:Y:S02]  /*2dd0*/  HMMA.16816.F32 R136, R4.reuse, R62, R96 ;  /* 0x0000003e0488723c */ /* 0x040fe40000001860 */
[----:B------:R-:W-:Y:S04]  /*2de0*/  LDSM.16.M88.4 R24, [R234+-0x1800] ;  /* 0xffe80000ea18783b */ /* 0x000fe80000000200 */
[----:B----4-:R-:W-:Y:S02]  /*2df0*/  LDSM.16.M88.4 R20, [R234+-0x1000] ;  /* 0xfff00000ea14783b */ /* 0x010fe40000000200 */
[C---:B------:R-:W-:Y:S02]  /*2e00*/  HMMA.16816.F32 R120, R4.reuse, R38, R120 ;  /* 0x000000260478723c */ /* 0x040fe40000001878 */
[----:B------:R-:W-:Y:S06]  /*2e10*/  LDSM.16.M88.4 R36, [R234+-0x800] ;  /* 0xfff80000ea24783b */ /* 0x000fec0000000200 */
[----:B------:R-:W-:Y:S01]  /*2e20*/  HMMA.16816.F32 R124, R4, R34, R124 ;  /* 0x00000022047c723c */ /* 0x000fe2000000187c */
[----:B------:R-:W1:Y:S07]  /*2e30*/  LDSM.16.M88.4 R4, [R243+0x2000] ;  /* 0x00200000f304783b */ /* 0x000e6e0000000200 */
[C---:B---3--:R-:W-:Y:S01]  /*2e40*/  HMMA.16816.F32 R104, R16.reuse, R56, R12 ;  /* 0x000000381068723c */ /* 0x048fe2000000180c */
[----:B------:R-:W3:Y:S07]  /*2e50*/  LDSM.16.M88.4 R12, [R243] ;  /* 0x00000000f30c783b */ /* 0x000eee0000000200 */
[C---:B-----5:R-:W-:Y:S08]  /*2e60*/  HMMA.16816.F32 R100, R16.reuse, R52, R68 ;  /* 0x000000341064723c */ /* 0x060ff00000001844 */
[C---:B------:R-:W-:Y:S08]  /*2e70*/  HMMA.16816.F32 R68, R16.reuse, R44, R76 ;  /* 0x0000002c1044723c */ /* 0x040ff0000000184c */
[----:B------:R-:W-:Y:S08]  /*2e80*/  HMMA.16816.F32 R84, R16, R58, R136 ;  /* 0x0000003a1054723c */ /* 0x000ff00000001888 */
[C---:B--2---:R-:W-:Y:S08]  /*2e90*/  HMMA.16816.F32 R92, R8.reuse, R56, R128 ;  /* 0x00000038085c723c */ /* 0x044ff00000001880 */
[----:B------:R-:W-:Y:S08]  /*2ea0*/  HMMA.16816.F32 R80, R8, R58, R88 ;  /* 0x0000003a0850723c */ /* 0x000ff00000001858 */
[----:B------:R-:W-:Y:S08]  /*2eb0*/  HMMA.16816.F32 R76, R16, R54, R116 ;  /* 0x00000036104c723c */ /* 0x000ff00000001874 */
[----:B------:R-:W-:Y:S08]  /*2ec0*/  HMMA.16816.F32 R56, R8, R52, R132 ;  /* 0x000000340838723c */ /* 0x000ff00000001884 */
        /* <DEDUP_REMOVED lines=8> */
[----:B------:R-:W-:Y:S01]  /*2f50*/  HMMA.16816.F32 R44, R8, R46, R108 ;  /* 0x0000002e082c723c */ /* 0x000fe2000000186c */
[----:B------:R-:W-:Y:S07]  /*2f60*/  LDSM.16.M88.4 R8, [R240+0x6000] ;  /* 0x00600000f008783b */ /* 0x000fee0000000200 */
[C---:B-1----:R-:W-:Y:S08]  /*2f70*/  HMMA.16816.F32 R132, R4.reuse, R36, R68 ;  /* 0x000000240484723c */ /* 0x042ff00000001844 */
[----:B------:R-:W-:Y:S08]  /*2f80*/  HMMA.16816.F32 R108, R4, R24, R100 ;  /* 0x00000018046c723c */ /* 0x000ff00000001864 */
[C---:B---3--:R-:W-:Y:S08]  /*2f90*/  HMMA.16816.F32 R124, R12.reuse, R28, R92 ;  /* 0x0000001c0c7c723c */ /* 0x048ff0000000185c */
        /* <DEDUP_REMOVED lines=8> */
[C---:B------:R-:W-:Y:S01]  /*3020*/  HMMA.16816.F32 R100, R12.reuse, R36, R32 ;  /* 0x000000240c64723c */ /* 0x040fe20000001820 */
[----:B------:R-:W-:Y:S07]  /*3030*/  LDSM.16.M88.4 R32, [R233+0x3000] ;  /* 0x00300000e920783b */ /* 0x000fee0000000200 */
[----:B------:R-:W-:Y:S01]  /*3040*/  HMMA.16816.F32 R80, R12, R38, R44 ;  /* 0x000000260c50723c */ /* 0x000fe2000000182c */
[----:B------:R-:W2:Y:S04]  /*3050*/  LDSM.16.M88.4 R12, [R240+0x4000] ;  /* 0x00400000f00c783b */ /* 0x000ea80000000200 */
[----:B------:R-:W-:Y:S03]  /*3060*/  LDSM.16.M88.4 R44, [R232+0x3000] ;  /* 0x00300000e82c783b */ /* 0x000fe60000000200 */
[C---:B------:R-:W-:Y:S08]  /*3070*/  HMMA.16816.F32 R88, R4.reuse, R28, R104 ;  /* 0x0000001c0458723c */ /* 0x040ff00000001868 */
[C---:B------:R-:W-:Y:S01]  /*3080*/  HMMA.16816.F32 R104, R4.reuse, R26, R76 ;  /* 0x0000001a0468723c */ /* 0x040fe2000000184c */
        /* <DEDUP_REMOVED lines=13> */
[-C--:B------:R-:W-:Y:S08]  /*3160*/  HMMA.16816.F32 R76, R8, R48.reuse, R88 ;  /* 0x00000030084c723c */ /* 0x080ff00000001858 */
[C---:B------:R-:W-:Y:S08]  /*3170*/  HMMA.16816.F32 R84, R12.reuse, R48, R124 ;  /* 0x000000300c54723c */ /* 0x040ff0000000187c */
[----:B------:R-:W-:Y:S01]  /*3180*/  HMMA.16816.F32 R68, R12, R50, R68 ;  /* 0x000000320c44723c */ /* 0x000fe20000001844 */
[----:B------:R-:W-:Y:S07]  /*3190*/  LDSM.16.M88.4 R48, [R235+0x2000] ;  /* 0x00200000eb30783b */ /* 0x000fee0000000200 */
[C---:B------:R-:W-:Y:S08]  /*31a0*/  HMMA.16816.F32 R96, R8.reuse, R32, R96 ;  /* 0x000000200860723c */ /* 0x040ff00000001860 */
[C---:B------:R-:W-:Y:S08]  /*31b0*/  HMMA.16816.F32 R108, R8.reuse, R34, R136 ;  /* 0x00000022086c723c */ /* 0x040ff00000001888 */
[C---:B------:R-:W-:Y:S08]  /*31c0*/  HMMA.16816.F32 R104, R8.reuse, R16, R132 ;  /* 0x000000100868723c */ /* 0x040ff00000001884 */
        /* <DEDUP_REMOVED lines=8> */
[C---:B---3--:R-:W-:Y:S01]  /*3250*/  HMMA.16816.F32 R116, R20.reuse, R26, R40 ;  /* 0x0000001a1474723c */ /* 0x048fe20000001828 */
        /* <DEDUP_REMOVED lines=19> */
[----:B------:R-:W3:Y:S07]  /*3390*/  LDSM.16.M88.4 R44, [R234] ;  /* 0x00000000ea2c783b */ /* 0x000eee0000000200 */
[C---:B------:R-:W-:Y:S08]  /*33a0*/  HMMA.16816.F32 R104, R20.reuse, R52, R100 ;  /* 0x000000341468723c */ /* 0x040ff00000001864 */
[----:B------:R-:W-:Y:S01]  /*33b0*/  HMMA.16816.F32 R72, R20, R54, R80 ;  /* 0x000000361448723c */ /* 0x000fe20000001850 */
[----:B------:R-:W4:Y:S01]  /*33c0*/  LDSM.16.M88.4 R20, [R234+0x1800] ;  /* 0x00180000ea14783b */ /* 0x000f220000000200 */
[----:B------:R-:W-:Y:S01]  /*33d0*/  ISETP.GE.AND P0, PT, R224, 0x2, PT ;  /* 0x00000002e000780c */ /* 0x000fe20003f06270 */
[----:B------:R-:W-:-:S05]  /*33e0*/  DEPBAR.LE SB0, 0x0 ;  /* 0x000080000000791a */ /* 0x000fca0000000000 */
        /* <DEDUP_REMOVED lines=15> */
[----:B------:R-:W-:Y:S01]  /*34e0*/  HMMA.16816.F32 R12, R12, R34, R72 ;  /* 0x000000220c0c723c */ /* 0x000fe20000001848 */
[----:B------:R-:W-:Y:S01]  /*34f0*/  BSSY B0, `(.L_x_1643) ;  /* 0x000005e000007945 */ /* 0x000fe20003800000 */
[----:B------:R-:W-:-:S06]  /*3500*/  ISETP.GT.AND P1, PT, R157, 0x3f, PT ;  /* 0x0000003f9d00780c */ /* 0x000fcc0003f24270 */
        /* <DEDUP_REMOVED lines=47> */
.L_x_1735:
[----:B------:R-:W-:Y:S05]  /*3800*/  BRA.DIV ~URZ, `(.L_x_1646) ;  /* 0x0000f6a27f007947 */ /* 0x000fea000b800000 */
[----:B------:R-:W3:Y:S01]  /*3810*/  SHFL.IDX PT, R2, R4, RZ, 0x181f ;  /* 0x00181fff04027589 */ /* 0x000ee200000e0000 */
[----:B------:R-:W-:Y:S02]  /*3820*/  ISETP.GE.AND P2, PT, R250, c[0x0][0x1d4], PT ;  /* 0x00007500fa007a0c */ /* 0x000fe40003f46270 */
[----:B------:R-:W-:Y:S01]  /*3830*/  ISETP.GE.AND P0, PT, R251, c[0x0][0x1d4], PT ;  /* 0x00007500fb007a0c */ /* 0x000fe20003f06270 */
[----:B------:R-:W4:Y:S04]  /*3840*/  SHFL.IDX PT, R5, R4, 0x1, 0x181f ;  /* 0x00381f0004057f89 */ /* 0x000f2800000e0000 */
[----:B------:R-:W5:Y:S04]  /*3850*/  SHFL.IDX PT, R9, R0, 0x1, 0x181f ;  /* 0x00381f0000097f89 */ /* 0x000f6800000e0000 */
[----:B------:R-:W1:Y:S04]  /*3860*/  SHFL.IDX PT, R12, R4, 0x2, 0x181f ;  /* 0x00581f00040c7f89 */ /* 0x000e6800000e0000 */
[----:B------:R-:W2:Y:S01]  /*3870*/  SHFL.IDX PT, R13, R0, 0x2, 0x181f ;  /* 0x00581f00000d7f89 */ /* 0x000ea200000e0000 */
        /* <DEDUP_REMOVED lines=13> */
[----:B-1----:R-:W-:-:S02]  /*3950*/  IADD3 R6, P5, R12, R152, RZ ;  /* 0x000000980c067210 */ /* 0x002fc40007fbe0ff */
[----:B--2---:R-:W-:-:S03]  /*3960*/  IADD3 R2, P6, R12, R67, RZ ;  /* 0x000000430c027210 */ /* 0x004fc60007fde0ff */
[C---:B------:R-:W-:Y:S02]  /*3970*/  IMAD.X R7, R13.reuse, 0x1, R65, P5 ;  /* 0x000000010d077824 */ /* 0x040fe400028e0641 */
[----:B------:R-:W-:Y:S01]  /*3980*/  IMAD.X R3, R13, 0x1, R64, P6 ;  /* 0x000000010d037824 */ /* 0x000fe200030e0640 */
[----:B----4-:R3:W1:Y:S04]  /*3990*/  SHFL.IDX PT, R8, R0, 0x3, 0x181f ;  /* 0x00781f0000087f89 */ /* 0x01066800000e0000 */
[----:B------:R3:W2:Y:S04]  /*39a0*/  SHFL.IDX PT, R0, R4, 0x3, 0x181f ;  /* 0x00781f0004007f89 */ /* 0x0006a800000e0000 */
[----:B------:R3:W-:Y:S04]  /*39b0*/  LDGSTS.E.BYPASS.LTC128B.128 [R247+0x5100], [R2.64], !P2 ;  /* 0x0510000002f77fae */ /* 0x0007e8000d101d46 */
[----:B------:R4:W-:Y:S02]  /*39c0*/  LDGSTS.E.BYPASS.LTC128B.128 [R247+0x7100], [R6.64], !P0 ;  /* 0x0710000006f77fae */ /* 0x0009e4000c101d46 */
[----:B----4-:R-:W-:-:S04]  /*39d0*/  SEL R6, RZ, 0x10, P2 ;  /* 0x00000010ff067807 */ /* 0x010fc80001000000 */
.L_x_1736:
[----:B-123--:R-:W-:Y:S02]  /*39e0*/  IADD3 R2, -R6, 0x10, RZ ;  /* 0x0000001006027810 */ /* 0x00efe40007ffe1ff */
[----:B------:R-:W-:-:S02]  /*39f0*/  IADD3 R3, -R5, 0x10, RZ ;  /* 0x0000001005037810 */ /* 0x000fc40007ffe1ff */
[----:B------:R-:W-:Y:S02]  /*3a00*/  LOP3.LUT R2, R2, 0xf, RZ, 0xc0, !PT ;  /* 0x0000000f02027812 */ /* 0x000fe400078ec0ff */
[----:B------:R-:W-:Y:S02]  /*3a10*/  ISETP.NE.U32.AND P6, PT, R6, RZ, PT ;  /* 0x000000ff0600720c */ /* 0x000fe40003fc5070 */
[----:B------:R-:W-:Y:S02]  /*3a20*/  IADD3 R4, P2, P0, R2, R0, R67 ;  /* 0x0000000002047210 */ /* 0x000fe4000785e043 */
        /* <DEDUP_REMOVED lines=10> */
.L_x_1644:
[----:B------:R-:W-:Y:S05]  /*3ad0*/  BSYNC B0 ;  /* 0x0000000000007941 */ /* 0x000fea0003800000 */
.L_x_1643:
[----:B-1----:R-:W2:Y:S04]  /*3ae0*/  LDL R3, [R1+0x44] ;  /* 0x0000440001037983 */ /* 0x002ea80000100800 */
[----:B------:R-:W2:Y:S04]  /*3af0*/  LDL R0, [R1+0x54] ;  /* 0x0000540001007983 */ /* 0x000ea80000100800 */
[----:B------:R-:W3:Y:S01]  /*3b00*/  LDL R6, [R1+0x50] ;  /* 0x0000500001067983 */ /* 0x000ee20000100800 */
[----:B------:R-:W-:Y:S02]  /*3b10*/  MOV R2, 0xffffffc0 ;  /* 0xffffffc000027802 */ /* 0x000fe40000000f00 */
[----:B------:R-:W-:Y:S01]  /*3b20*/  MOV R4, c[0x0][0x2ac] ;  /* 0x0000ab0000047a02 */ /* 0x000fe20000000f00 */
[----:B------:R-:W0:Y:S02]  /*3b30*/  LDGDEPBAR ;  /* 0x00000000000079af */ /* 0x000e240000000000 */
[----:B------:R-:W-:-:S04]  /*3b40*/  IMAD R2, R224, R2, 0x41 ;  /* 0x00000041e0027424 */ /* 0x000fc800078e0202 */
[----:B------:R-:W-:Y:S01]  /*3b50*/  IMAD R2, R4, c[0x0][0x1d0], R2 ;  /* 0x0000740004027a24 */ /* 0x000fe200078e0202 */
[----:B--2---:R-:W-:Y:S02]  /*3b60*/  IADD3 R0, R0, R3, RZ ;  /* 0x0000000300007210 */ /* 0x004fe40007ffe0ff */
[----:B---3--:R-:W-:-:S03]  /*3b70*/  IADD3 R5, -R6, R66, RZ ;  /* 0x0000004206057210 */ /* 0x008fc60007ffe1ff */
[----:B------:R-:W-:Y:S01]  /*3b80*/  @P4 IMAD.HI.U32 R3, R0, c[0x0][0x2c8], RZ ;  /* 0x0000b20000034a27 */ /* 0x000fe200078e00ff */
[----:B------:R-:W-:-:S04]  /*3b90*/  IADD3 R4, R2, -c[0x0][0x168], -R6 ;  /* 0x80005a0002047a10 */ /* 0x000fc80007ffe806 */
[----:B------:R-:W-:Y:S01]  /*3ba0*/  @P4 SHF.R.U32.HI R0, RZ, c[0x0][0x2cc], R3 ;  /* 0x0000b300ff004a19 */ /* 0x000fe20000011603 */
[----:B------:R-:W-:Y:S05]  /*3bb0*/  BRA.DIV ~URZ, `(.L_x_1647) ;  /* 0x0000f8227f007947 */ /* 0x000fea000b800000 */
[----:B------:R1:W2:Y:S02]  /*3bc0*/  SHFL.IDX PT, R2, R0, RZ, 0x1c1f ;  /* 0x001c1fff00027589 */ /* 0x0002a400000e0000 */
.L_x_1737:
        /* <DEDUP_REMOVED lines=33> */
[----:B------:R-:W-:Y:S01]  /*3de0*/  FSEL R150, R29, -INF , P0 ;  /* 0xff8000001d967808 */ /* 0x000fe20000000000 */
[----:B------:R-:W-:Y:S05]  /*3df0*/  BRA.DIV ~URZ, `(.L_x_1648) ;  /* 0x0000f6527f007947 */ /* 0x000fea000b800000 */
[----:B------:R-:W2:Y:S04]  /*3e00*/  SHFL.IDX PT, R3, R0, 0x1, 0x1c1f ;  /* 0x003c1f0000037f89 */ /* 0x000ea800000e0000 */
[----:B------:R-:W3:Y:S04]  /*3e10*/  SHFL.IDX PT, R2, R0, 0x2, 0x1c1f ;  /* 0x005c1f0000027f89 */ /* 0x000ee800000e0000 */
[----:B-1----:R-:W1:Y:S01]  /*3e20*/  SHFL.IDX PT, R0, R0, 0x3, 0x1c1f ;  /* 0x007c1f0000007f89 */ /* 0x002e6200000e0000 */
[----:B--2---:R-:W-:-:S02]  /*3e30*/  IMAD.IADD R3, R4, 0x1, R3 ;  /* 0x0000000104037824 */ /* 0x004fc400078e0203 */
[----:B---3--:R-:W-:-:S03]  /*3e40*/  IMAD.IADD R2, R4, 0x1, R2 ;  /* 0x0000000104027824 */ /* 0x008fc600078e0202 */
[----:B------:R-:W-:Y:S01]  /*3e50*/  IMNMX R3, R5, R3, PT ;  /* 0x0000000305037217 */ /* 0x000fe20003800200 */
[----:B-1----:R-:W-:-:S03]  /*3e60*/  IMAD.IADD R0, R4, 0x1, R0 ;  /* 0x0000000104007824 */ /* 0x002fc600078e0200 */
[C---:B------:R-:W-:Y:S02]  /*3e70*/  ISETP.GT.AND P0, PT, R3.reuse, 0x9, PT ;  /* 0x000000090300780c */ /* 0x040fe40003f04270 */
[----:B------:R-:W-:Y:S02]  /*3e80*/  ISETP.GT.AND P2, PT, R3, 0x8, PT ;  /* 0x000000080300780c */ /* 0x000fe40003f44270 */
[----:B------:R-:W-:Y:S02]  /*3e90*/  FSEL R16, R59, -INF , P0 ;  /* 0xff8000003b107808 */ /* 0x000fe40000000000 */
[----:B------:R-:W-:Y:S02]  /*3ea0*/  ISETP.GT.AND P0, PT, R3, 0x19, PT ;  /* 0x000000190300780c */ /* 0x000fe40003f04270 */
[----:B------:R-:W-:Y:S02]  /*3eb0*/  IMNMX R2, R5, R2, PT ;  /* 0x0000000205027217 */ /* 0x000fe40003800200 */
[----:B------:R-:W-:-:S02]  /*3ec0*/  FSEL R26, R51, -INF , P0 ;  /* 0xff800000331a7808 */ /* 0x000fc40000000000 */
[C---:B------:R-:W-:Y:S02]  /*3ed0*/  ISETP.GT.AND P0, PT, R3.reuse, 0x29, PT ;  /* 0x000000290300780c */ /* 0x040fe40003f04270 */
[----:B------:R-:W-:Y:S02]  /*3ee0*/  ISETP.GT.AND P5, PT, R3, 0x1, PT ;  /* 0x000000010300780c */ /* 0x000fe40003fa4270 */
[----:B------:R-:W-:Y:S02]  /*3ef0*/  FSEL R146, R39, -INF , P0 ;  /* 0xff80000027927808 */ /* 0x000fe40000000000 */
[----:B------:R-:W-:Y:S02]  /*3f00*/  ISETP.GT.AND P0, PT, R3, 0x31, PT ;  /* 0x000000310300780c */ /* 0x000fe40003f04270 */
[----:B------:R-:W-:Y:S02]  /*3f10*/  FSEL R14, R58, -INF , P2 ;  /* 0xff8000003a0e7808 */ /* 0x000fe40001000000 */
[----:B------:R-:W-:-:S02]  /*3f20*/  FSEL R141, R35, -INF , P0 ;  /* 0xff800000238d7808 */ /* 0x000fc40000000000 */
[----:B------:R-:W-:Y:S02]  /*3f30*/  ISETP.GT.AND P2, PT, R3, 0x18, PT ;  /* 0x000000180300780c */ /* 0x000fe40003f44270 */
[----:B------:R-:W-:Y:S02]  /*3f40*/  ISETP.GT.AND P0, PT, R2, RZ, PT ;  /* 0x000000ff0200720c */ /* 0x000fe40003f04270 */
[----:B------:R-:W-:Y:S02]  /*3f50*/  IMNMX R0, R5, R0, PT ;  /* 0x0000000005007217 */ /* 0x000fe40003800200 */
[----:B------:R-:W-:Y:S02]  /*3f60*/  FSEL R10, R63, -INF , P5 ;  /* 0xff8000003f0a7808 */ /* 0x000fe40002800000 */
[----:B------:R-:W-:Y:S02]  /*3f70*/  ISETP.GT.AND P5, PT, R3, 0x11, PT ;  /* 0x000000110300780c */ /* 0x000fe40003fa4270 */
[----:B------:R-:W-:-:S02]  /*3f80*/  FSEL R25, R50, -INF , P2 ;  /* 0xff80000032197808 */ /* 0x000fc40001000000 */
[----:B------:R-:W-:Y:S02]  /*3f90*/  FSEL R22, R100, -INF , P0 ;  /* 0xff80000064167808 */ /* 0x000fe40000000000 */
[----:B------:R-:W-:Y:S02]  /*3fa0*/  ISETP.GT.AND P2, PT, R3, 0x28, PT ;  /* 0x000000280300780c */ /* 0x000fe40003f44270 */
[----:B------:R-:W-:Y:S02]  /*3fb0*/  ISETP.GT.AND P0, PT, R0, 0x1, PT ;  /* 0x000000010000780c */ /* 0x000fe40003f04270 */
[----:B------:R-:W-:Y:S02]  /*3fc0*/  FSEL R21, R55, -INF , P5 ;  /* 0xff80000037157808 */ /* 0x000fe40002800000 */
[----:B------:R-:W-:Y:S02]  /*3fd0*/  ISETP.GT.AND P5, PT, R3, 0x21, PT ;  /* 0x000000210300780c */ /* 0x000fe40003fa4270 */
[----:B------:R-:W-:-:S02]  /*3fe0*/  FSEL R147, R38, -INF , P2 ;  /* 0xff80000026937808 */ /* 0x000fc40001000000 */
[----:B------:R-:W-:Y:S02]  /*3ff0*/  FSEL R27, R103, -INF , P0 ;  /* 0xff800000671b7808 */ /* 0x000fe40000000000 */
[----:B------:R-:W-:Y:S02]  /*4000*/  ISETP.GT.AND P2, PT, R3, 0x39, PT ;  /* 0x000000390300780c */ /* 0x000fe40003f44270 */
[----:B------:R-:W-:Y:S02]  /*4010*/  ISETP.GT.AND P0, PT, R2, 0x9, PT ;  /* 0x000000090200780c */ /* 0x000fe40003f04270 */
[----:B------:R-:W-:Y:S02]  /*4020*/  FSEL R148, R43, -INF , P5 ;  /* 0xff8000002b947808 */ /* 0x000fe40002800000 */
[C---:B------:R-:W-:Y:S02]  /*4030*/  ISETP.GT.AND P6, PT, R3.reuse, RZ, PT ;  /* 0x000000ff0300720c */ /* 0x040fe40003fc4270 */
[----:B------:R-:W-:-:S02]  /*4040*/  ISETP.GT.AND P5, PT, R3, 0x38, PT ;  /* 0x000000380300780c */ /* 0x000fc40003fa4270 */
[----:B------:R-:W-:Y:S02]  /*4050*/  FSEL R130, R31, -INF , P2 ;  /* 0xff8000001f827808 */ /* 0x000fe40001000000 */
[----:B------:R-:W-:Y:S02]  /*4060*/  FSEL R29, R97, -INF , P0 ;  /* 0xff800000611d7808 */ /* 0x000fe40000000000 */
[C---:B------:R-:W-:Y:S02]  /*4070*/  ISETP.GT.AND P2, PT, R2.reuse, 0x1, PT ;  /* 0x000000010200780c */ /* 0x040fe40003f44270 */
[----:B------:R-:W-:Y:S02]  /*4080*/  ISETP.GT.AND P0, PT, R2, 0x10, PT ;  /* 0x000000100200780c */ /* 0x000fe40003f04270 */
[----:B------:R-:W-:Y:S02]  /*4090*/  FSEL R9, R62, -INF , P6 ;  /* 0xff8000003e097808 */ /* 0x000fe40003000000 */
[----:B------:R-:W-:-:S02]  /*40a0*/  FSEL R139, R30, -INF , P5 ;  /* 0xff8000001e8b7808 */ /* 0x000fc40002800000 */
[----:B------:R-:W-:Y:S02]  /*40b0*/  ISETP.GT.AND P6, PT, R3, 0x10, PT ;  /* 0x000000100300780c */ /* 0x000fe40003fc4270 */
[----:B------:R-:W-:Y:S02]  /*40c0*/  FSEL R24, R101, -INF , P2 ;  /* 0xff80000065187808 */ /* 0x000fe40001000000 */
[----:B------:R-:W-:Y:S02]  /*40d0*/  FSEL R30, R92, -INF , P0 ;  /* 0xff8000005c1e7808 */ /* 0x000fe40000000000 */
[----:B------:R-:W-:Y:S02]  /*40e0*/  ISETP.GT.AND P5, PT, R0, RZ, PT ;  /* 0x000000ff0000720c */ /* 0x000fe40003fa4270 */
[----:B------:R-:W-:Y:S02]  /*40f0*/  ISETP.GT.AND P2, PT, R2, 0x8, PT ;  /* 0x000000080200780c */ /* 0x000fe40003f44270 */
[----:B------:R-:W-:-:S02]  /*4100*/  ISETP.GT.AND P0, PT, R0, 0x11, PT ;  /* 0x000000110000780c */ /* 0x000fc40003f04270 */
[----:B------:R-:W-:Y:S02]  /*4110*/  FSEL R17, R54, -INF , P6 ;  /* 0xff80000036117808 */ /* 0x000fe40003000000 */
[----:B------:R-:W-:Y:S02]  /*4120*/  ISETP.GT.AND P6, PT, R3, 0x20, PT ;  /* 0x000000200300780c */ /* 0x000fe40003fc4270 */
[----:B------:R-:W-:Y:S02]  /*4130*/  FSEL R19, R102, -INF , P5 ;  /* 0xff80000066137808 */ /* 0x000fe40002800000 */
[----:B------:R-:W-:Y:S02]  /*4140*/  FSEL R28, R96, -INF , P2 ;  /* 0xff800000601c7808 */ /* 0x000fe40001000000 */
[----:B------:R-:W-:Y:S02]  /*4150*/  FSEL R37, R95, -INF , P0 ;  /* 0xff8000005f257808 */ /* 0x000fe40000000000 */
[----:B------:R-:W-:-:S02]  /*4160*/  ISETP.GT.AND P5, PT, R0, 0x8, PT ;  /* 0x000000080000780c */ /* 0x000fc40003fa4270 */
[----:B------:R-:W-:Y:S02]  /*4170*/  ISETP.GT.AND P2, PT, R0, 0x9, PT ;  /* 0x000000090000780c */ /* 0x000fe40003f44270 */
[----:B------:R-:W-:Y:S02]  /*4180*/  ISETP.GT.AND P0, PT, R2, 0x19, PT ;  /* 0x000000190200780c */ /* 0x000fe40003f04270 */
[----:B------:R-:W-:Y:S02]  /*4190*/  FSEL R149, R42, -INF , P6 ;  /* 0xff8000002a957808 */ /* 0x000fe40003000000 */
[----:B------:R-:W-:Y:S02]  /*41a0*/  ISETP.GT.AND P6, PT, R3, 0x30, PT ;  /* 0x000000300300780c */ /* 0x000fe40003fc4270 */
[----:B------:R-:W-:Y:S02]  /*41b0*/  FSEL R32, R98, -INF , P5 ;  /* 0xff80000062207808 */ /* 0x000fe40002800000 */
[----:B------:R-:W-:-:S02]  /*41c0*/  FSEL R33, R99, -INF , P2 ;  /* 0xff80000063217808 */ /* 0x000fc40001000000 */
[----:B------:R-:W-:Y:S02]  /*41d0*/  FSEL R36, R89, -INF , P0 ;  /* 0xff80000059247808 */ /* 0x000fe40000000000 */
[----:B------:R-:W-:Y:S02]  /*41e0*/  ISETP.GT.AND P5, PT, R2, 0x11, PT ;  /* 0x000000110200780c */ /* 0x000fe40003fa4270 */
[C---:B------:R-:W-:Y:S02]  /*41f0*/  ISETP.GT.AND P2, PT, R0.reuse, 0x10, PT ;  /* 0x000000100000780c */ /* 0x040fe40003f44270 */
[----:B------:R-:W-:Y:S02]  /*4200*/  ISETP.GT.AND P0, PT, R0, 0x18, PT ;  /* 0x000000180000780c */ /* 0x000fe40003f04270 */
[----:B------:R-:W-:Y:S02]  /*4210*/  FSEL R145, R34, -INF , P6 ;  /* 0xff80000022917808 */ /* 0x000fe40003000000 */
[----:B------:R-:W-:-:S02]  /*4220*/  FSEL R31, R93, -INF , P5 ;  /* 0xff8000005d1f7808 */ /* 0x000fc40002800000 */
[----:B------:R-:W-:Y:S02]  /*4230*/  FSEL R34, R94, -INF , P2 ;  /* 0xff8000005e227808 */ /* 0x000fe40001000000 */
[----:B------:R-:W-:Y:S02]  /*4240*/  FSEL R38, R90, -INF , P0 ;  /* 0xff8000005a267808 */ /* 0x000fe40000000000 */
[C---:B------:R-:W-:Y:S02]  /*4250*/  ISETP.GT.AND P5, PT, R2.reuse, 0x18, PT ;  /* 0x000000180200780c */ /* 0x040fe40003fa4270 */
[----:B------:R-:W-:Y:S02]  /*4260*/  ISETP.GT.AND P2, PT, R2, 0x20, PT ;  /* 0x000000200200780c */ /* 0x000fe40003f44270 */
[----:B------:R-:W-:Y:S02]  /*4270*/  ISETP.GT.AND P0, PT, R0, 0x21, PT ;  /* 0x000000210000780c */ /* 0x000fe40003f04270 */
[----:B------:R-:W-:-:S02]  /*4280*/  FSEL R35, R88, -INF , P5 ;  /* 0xff80000058237808 */ /* 0x000fc40002800000 */
[----:B------:R-:W-:Y:S02]  /*4290*/  FSEL R129, R84, -INF , P2 ;  /* 0xff80000054817808 */ /* 0x000fe40001000000 */
[----:B------:R-:W-:Y:S02]  /*42a0*/  FSEL R124, R87, -INF , P0 ;  /* 0xff800000577c7808 */ /* 0x000fe40000000000 */
[C---:B------:R-:W-:Y:S02]  /*42b0*/  ISETP.GT.AND P5, PT, R0.reuse, 0x19, PT ;  /* 0x000000190000780c */ /* 0x040fe40003fa4270 */
[----:B------:R-:W-:Y:S02]  /*42c0*/  ISETP.GT.AND P2, PT, R0, 0x20, PT ;  /* 0x000000200000780c */ /* 0x000fe40003f44270 */
        /* <DEDUP_REMOVED lines=10> */
[----:B------:R-:W-:Y:S02]  /*4370*/  FMNMX.FTZ R3, R7, R8, !PT ;  /* 0x0000000807037209 */ /* 0x000fe40007810000 */
[----:B------:R-:W-:Y:S02]  /*4380*/  FSEL R140, R80, -INF , P5 ;  /* 0xff800000508c7808 */ /* 0x000fe40002800000 */
[----:B------:R-:W-:Y:S02]  /*4390*/  FSEL R144, R81, -INF , P2 ;  /* 0xff80000051907808 */ /* 0x000fe40001000000 */
[----:B------:R-:W-:-:S02]  /*43a0*/  FSEL R126, R83, -INF , P0 ;  /* 0xff800000537e7808 */ /* 0x000fc40000000000 */
[C---:B------:R-:W-:Y:S02]  /*43b0*/  ISETP.GT.AND P5, PT, R2.reuse, 0x31, PT ;  /* 0x000000310200780c */ /* 0x040fe40003fa4270 */
[----:B------:R-:W-:Y:S02]  /*43c0*/  ISETP.GT.AND P2, PT, R2, 0x38, PT ;  /* 0x000000380200780c */ /* 0x000fe40003f44270 */
[----:B------:R-:W-:Y:S02]  /*43d0*/  FSEL R127, R82, -INF , P6 ;  /* 0xff800000527f7808 */ /* 0x000fe40003000000 */
[----:B------:R-:W-:Y:S02]  /*43e0*/  ISETP.GT.AND P0, PT, R0, 0x30, PT ;  /* 0x000000300000780c */ /* 0x000fe40003f04270 */
[----:B------:R-:W-:Y:S02]  /*43f0*/  ISETP.GT.AND P6, PT, R2, 0x39, PT ;  /* 0x000000390200780c */ /* 0x000fe40003fc4270 */
[----:B------:R-:W-:-:S02]  /*4400*/  FMNMX.FTZ R2, R11, R3, !PT ;  /* 0x000000030b027209 */ /* 0x000fc40007810000 */
[----:B------:R-:W-:Y:S02]  /*4410*/  FSEL R137, R77, -INF , P5 ;  /* 0xff8000004d897808 */ /* 0x000fe40002800000 */
[----:B------:R-:W-:Y:S02]  /*4420*/  FSEL R131, R68, -INF , P2 ;  /* 0xff80000044837808 */ /* 0x000fe40001000000 */
[----:B------:R-:W-:Y:S02]  /*4430*/  FSEL R125, R78, -INF , P0 ;  /* 0xff8000004e7d7808 */ /* 0x000fe40000000000 */
[C---:B------:R-:W-:Y:S02]  /*4440*/  ISETP.GT.AND P5, PT, R0.reuse, 0x31, PT ;  /* 0x000000310000780c */ /* 0x040fe40003fa4270 */
[C---:B------:R-:W-:Y:S02]  /*4450*/  ISETP.GT.AND P2, PT, R0.reuse, 0x38, PT ;  /* 0x000000380000780c */ /* 0x040fe40003f44270 */
[----:B------:R-:W-:-:S02]  /*4460*/  ISETP.GT.AND P0, PT, R0, 0x39, PT ;  /* 0x000000390000780c */ /* 0x000fc40003f04270 */
        /* <DEDUP_REMOVED lines=52> */
[----:B------:R-:W-:Y:S02]  /*47b0*/  FSEL R121, R70, -INF , P2 ;  /* 0xff80000046797808 */ /* 0x000fe40001000000 */
[----:B------:R-:W-:-:S02]  /*47c0*/  FMNMX.FTZ R0, R151, R0, !PT ;  /* 0x0000000097007209 */ /* 0x000fc40007810000 */
[----:B------:R-:W-:Y:S02]  /*47d0*/  FMNMX.FTZ R135, R139, R135, !PT ;  /* 0x000000878b877209 */ /* 0x000fe40007810000 */
[----:B------:R-:W-:Y:S02]  /*47e0*/  FMNMX.FTZ R3, R122, R3, !PT ;  /* 0x000000037a037209 */ /* 0x000fe40007810000 */
[----:B------:R-:W-:Y:S02]  /*47f0*/  FMNMX.FTZ R134, R128, R2, !PT ;  /* 0x0000000280867209 */ /* 0x000fe40007810000 */
[----:B------:R-:W-:Y:S02]  /*4800*/  FMNMX.FTZ R0, R150, R0, !PT ;  /* 0x0000000096007209 */ /* 0x000fe40007810000 */
[----:B------:R-:W-:Y:S01]  /*4810*/  FMNMX.FTZ R135, R130, R135, !PT ;  /* 0x0000008782877209 */ /* 0x000fe20007810000 */
[----:B------:R-:W1:Y:S01]  /*4820*/  SHFL.BFLY PT, R5, R134, 0x2, 0x1f ;  /* 0x0c401f0086057f89 */ /* 0x000e6200000e0000 */
[----:B------:R-:W-:-:S02]  /*4830*/  FSEL R120, R71, -INF , P0 ;  /* 0xff80000047787808 */ /* 0x000fc40000000000 */
[----:B------:R-:W-:Y:S01]  /*4840*/  FMNMX.FTZ R2, R121, R3, !PT ;  /* 0x0000000379027209 */ /* 0x000fe20007810000 */
[----:B------:R-:W2:Y:S03]  /*4850*/  SHFL.BFLY PT, R4, R0, 0x2, 0x1f ;  /* 0x0c401f0000047f89 */ /* 0x000ea600000e0000 */
[----:B------:R-:W-:Y:S01]  /*4860*/  FMNMX.FTZ R2, R120, R2, !PT ;  /* 0x0000000278027209 */ /* 0x000fe20007810000 */
[----:B------:R-:W3:Y:S04]  /*4870*/  SHFL.BFLY PT, R3, R135, 0x2, 0x1f ;  /* 0x0c401f0087037f89 */ /* 0x000ee800000e0000 */
[----:B------:R-:W4:Y:S01]  /*4880*/  SHFL.BFLY PT, R6, R2, 0x2, 0x1f ;  /* 0x0c401f0002067f89 */ /* 0x000f2200000e0000 */
[----:B-1----:R-:W-:-:S02]  /*4890*/  FMNMX.FTZ R134, R134, R5, !PT ;  /* 0x0000000586867209 */ /* 0x002fc40007810000 */
[----:B--2---:R-:W-:-:S03]  /*48a0*/  FMNMX.FTZ R0, R4, R0, !PT ;  /* 0x0000000004007209 */ /* 0x004fc60007810000 */
[----:B------:R-:W1:Y:S01]  /*48b0*/  SHFL.BFLY PT, R4, R134, 0x1, 0x1f ;  /* 0x0c201f0086047f89 */ /* 0x000e6200000e0000 */
[----:B---3--:R-:W-:-:S03]  /*48c0*/  FMNMX.FTZ R135, R135, R3, !PT ;  /* 0x0000000387877209 */ /* 0x008fc60007810000 */
[----:B------:R-:W2:Y:S01]  /*48d0*/  SHFL.BFLY PT, R136, R0, 0x1, 0x1f ;  /* 0x0c201f0000887f89 */ /* 0x000ea200000e0000 */
[----:B----4-:R-:W-:-:S03]  /*48e0*/  FMNMX.FTZ R6, R2, R6, !PT ;  /* 0x0000000602067209 */ /* 0x010fc60007810000 */
[----:B------:R-:W3:Y:S04]  /*48f0*/  SHFL.BFLY PT, R3, R135, 0x1, 0x1f ;  /* 0x0c201f0087037f89 */ /* 0x000ee800000e0000 */
[----:B------:R4:W4:Y:S01]  /*4900*/  SHFL.BFLY PT, R133, R6, 0x1, 0x1f ;  /* 0x0c201f0006857f89 */ /* 0x00092200000e0000 */
[----:B-1----:R-:W-:Y:S02]  /*4910*/  FMNMX.FTZ R134, R134, R4, !PT ;  /* 0x0000000486867209 */ /* 0x002fe40007810000 */
[----:B--2---:R-:W-:Y:S02]  /*4920*/  FMNMX.FTZ R136, R0, R136, !PT ;  /* 0x0000008800887209 */ /* 0x004fe40007810000 */
[----:B---3--:R-:W-:-:S03]  /*4930*/  FMNMX.FTZ R135, R135, R3, !PT ;  /* 0x0000000387877209 */ /* 0x008fc60007810000 */
.L_x_1738:
[C---:B------:R-:W-:Y:S01]  /*4940*/  FMUL.FTZ R20, R136.reuse, c[0x0][0x2d0] ;  /* 0x0000b40088147a20 */ /* 0x040fe20000410000 */
[----:B------:R-:W-:Y:S01]  /*4950*/  FSETP.NEU.FTZ.AND P0, PT, R136, -INF , PT ;  /* 0xff8000008800780b */ /* 0x000fe20003f1d000 */
[----:B------:R-:W-:Y:S01]  /*4960*/  FMUL.FTZ R3, R135, c[0x0][0x2d0] ;  /* 0x0000b40087037a20 */ /* 0x000fe20000410000 */
[----:B----4-:R-:W-:Y:S01]  /*4970*/  FMNMX.FTZ R133, R133, R6, !PT ;  /* 0x0000000685857209 */ /* 0x010fe20007810000 */
[----:B------:R-:W-:Y:S01]  /*4980*/  WARPSYNC 0xffffffff ;  /* 0xffffffff00007948 */ /* 0x000fe20003800000 */
[----:B------:R-:W-:Y:S01]  /*4990*/  FSEL R20, R20, RZ, P0 ;  /* 0x000000ff14147208 */ /* 0x000fe20000000000 */
[----:B------:R-:W1:Y:S01]  /*49a0*/  LDSM.16.MT88.4 R68, [R237] ;  /* 0x00000000ed44783b */ /* 0x000e620000004200 */
[----:B------:R-:W-:-:S03]  /*49b0*/  FSETP.NEU.FTZ.AND P0, PT, R135, -INF , PT ;  /* 0xff8000008700780b */ /* 0x000fc60003f1d000 */
[--C-:B------:R-:W-:Y:S01]  /*49c0*/  FFMA.FTZ R0, R7, c[0x0][0x2d0], -R20.reuse ;  /* 0x0000b40007007a23 */ /* 0x100fe20000010814 */
[----:B------:R-:W-:Y:S01]  /*49d0*/  FSEL R3, R3, RZ, P0 ;  /* 0x000000ff03037208 */ /* 0x000fe20000000000 */
[--C-:B------:R-:W-:Y:S01]  /*49e0*/  FFMA.FTZ R2, R18, c[0x0][0x2d0], -R20.reuse ;  /* 0x0000b40012027a23 */ /* 0x100fe20000010814 */
[----:B------:R-:W-:Y:S01]  /*49f0*/  FSETP.NEU.FTZ.AND P0, PT, R134, -INF , PT ;  /* 0xff8000008600780b */ /* 0x000fe20003f1d000 */
[----:B------:R2:W-:Y:S01]  /*4a00*/  MUFU.EX2 R159, R0 ;  /* 0x00000000009f7308 */ /* 0x0005e20000000800 */
[----:B------:R-:W-:Y:S01]  /*4a10*/  LDSM.16.MT88.4 R64, [R237+0x800] ;  /* 0x00080000ed40783b */ /* 0x000fe20000004200 */
[--C-:B------:R-:W-:Y:S02]  /*4a20*/  FFMA.FTZ R4, R25, c[0x0][0x2d0], -R3.reuse ;  /* 0x0000b40019047a23 */ /* 0x100fe40000010803 */
[----:B------:R-:W-:Y:S01]  /*4a30*/  FFMA.FTZ R139, R139, c[0x0][0x2d0], -R3 ;  /* 0x0000b4008b8b7a23 */ /* 0x000fe20000010803 */
[----:B------:R-:W-:Y:S03]  /*4a40*/  LDSM.16.MT88.4 R84, [R239] ;  /* 0x00000000ef54783b */ /* 0x000fe60000004200 */
[----:B------:R3:W-:Y:S01]  /*4a50*/  MUFU.EX2 R61, R2 ;  /* 0x00000002003d7308 */ /* 0x0007e20000000800 */
[----:B------:R-:W4:Y:S04]  /*4a60*/  LDSM.16.MT88.4 R92, [R238] ;  /* 0x00000000ee5c783b */ /* 0x000f280000004200 */
[----:B------:R-:W-:Y:S01]  /*4a70*/  LDSM.16.MT88.4 R104, [R239+0x2000] ;  /* 0x00200000ef68783b */ /* 0x000fe20000004200 */
[----:B--2---:R-:W-:-:S02]  /*4a80*/  FFMA.FTZ R0, R8, c[0x0][0x2d0], -R20 ;  /* 0x0000b40008007a23 */ /* 0x004fc40000010814 */
[----:B------:R2:W-:Y:S01]  /*4a90*/  MUFU.EX2 R60, R4 ;  /* 0x00000004003c7308 */ /* 0x0005e20000000800 */
[----:B------:R-:W5:Y:S04]  /*4aa0*/  LDSM.16.MT88.4 R72, [R236+0x2000] ;  /* 0x00200000ec48783b */ /* 0x000f680000004200 */
[----:B------:R-:W1:Y:S01]  /*4ab0*/  LDSM.16.MT88.4 R80, [R237+0x2000] ;  /* 0x00200000ed50783b */ /* 0x000e620000004200 */
[----:B---3--:R-:W-:Y:S02]  /*4ac0*/  FMUL.FTZ R2, R134, c[0x0][0x2d0] ;  /* 0x0000b40086027a20 */ /* 0x008fe40000410000 */
[----:B------:R3:W-:Y:S01]  /*4ad0*/  MUFU.EX2 R158, R0 ;  /* 0x00000000009e7308 */ /* 0x0007e20000000800 */
[----:B------:R-:W-:Y:S02]  /*4ae0*/  LDSM.16.MT88.4 R76, [R238+0x800] ;  /* 0x00080000ee4c783b */ /* 0x000fe40000004200 */
[----:B------:R-:W-:-:S02]  /*4af0*/  FSEL R2, R2, RZ, P0 ;  /* 0x000000ff02027208 */ /* 0x000fc40000000000 */
[----:B------:R-:W-:Y:S01]  /*4b00*/  LDSM.16.MT88.4 R116, [R238+0x2000] ;  /* 0x00200000ee74783b */ /* 0x000fe20000004200 */
[----:B------:R-:W-:Y:S02]  /*4b10*/  FSETP.NEU.FTZ.AND P0, PT, R133, -INF , PT ;  /* 0xff8000008500780b */ /* 0x000fe40003f1d000 */
[--C-:B--2---:R-:W-:Y:S02]  /*4b20*/  FFMA.FTZ R4, R35, c[0x0][0x2d0], -R2.reuse ;  /* 0x0000b40023047a23 */ /* 0x104fe40000010802 */
[--C-:B------:R-:W-:Y:S02]  /*4b30*/  FFMA.FTZ R131, R131, c[0x0][0x2d0], -R2.reuse ;  /* 0x0000b40083837a23 */ /* 0x100fe40000010802 */
[----:B------:R2:W-:Y:S01]  /*4b40*/  MUFU.EX2 R59, R4 ;  /* 0x00000004003b7308 */ /* 0x0005e20000000800 */
[----:B------:R-:W-:Y:S02]  /*4b50*/  FFMA.FTZ R128, R128, c[0x0][0x2d0], -R2 ;  /* 0x0000b40080807a23 */ /* 0x000fe40000010802 */
[----:B---3--:R-:W-:-:S05]  /*4b60*/  FFMA.FTZ R0, R11, c[0x0][0x2d0], -R20 ;  /* 0x0000b4000b007a23 */ /* 0x008fca0000010814 */
[----:B------:R3:W-:Y:S01]  /*4b70*/  MUFU.EX2 R180, R0 ;  /* 0x0000000000b47308 */ /* 0x0007e20000000800 */
[----:B--2---:R-:W-:-:S07]  /*4b80*/  FFMA.FTZ R4, R36, c[0x0][0x2d0], -R2 ;  /* 0x0000b40024047a23 */ /* 0x004fce0000010802 */
[----:B------:R-:W2:Y:S01]  /*4b90*/  MUFU.EX2 R58, R4 ;  /* 0x00000004003a7308 */ /* 0x000ea20000000800 */
[----:B---3--:R-:W-:-:S07]  /*4ba0*/  FFMA.FTZ R0, R12, c[0x0][0x2d0], -R20 ;  /* 0x0000b4000c007a23 */ /* 0x008fce0000010814 */
[----:B------:R3:W1:Y:S01]  /*4bb0*/  MUFU.EX2 R245, R0 ;  /* 0x0000000000f57308 */ /* 0x0006620000000800 */
[----:B--2---:R-:W-:Y:S01]  /*4bc0*/  F2FP.PACK_AB R6, R58, R59 ;  /* 0x0000003b3a06723e */ /* 0x004fe200000000ff */
[----:B---3--:R-:W-:Y:S01]  /*4bd0*/  FFMA.FTZ R0, R13, c[0x0][0x2d0], -R20 ;  /* 0x0000b4000d007a23 */ /* 0x008fe20000010814 */
[----:B-1----:R-:W-:-:S05]  /*4be0*/  F2FP.PACK_AB R18, R245, R180 ;  /* 0x000000b4f512723e */ /* 0x002fca00000000ff */
[----:B------:R1:W-:Y:S02]  /*4bf0*/  MUFU.EX2 R248, R0 ;  /* 0x0000000000f87308 */ /* 0x0003e40000000800 */
[----:B-1----:R-:W-:-:S06]  /*4c00*/  FFMA.FTZ R0, R15, c[0x0][0x2d0], -R20 ;  /* 0x0000b4000f007a23 */ /* 0x002fcc0000010814 */
[----:B------:R1:W2:Y:S02]  /*4c10*/  MUFU.EX2 R252, R0 ;  /* 0x0000000000fc7308 */ /* 0x0002a40000000800 */
[----:B-1----:R-:W-:Y:S01]  /*4c20*/  FFMA.FTZ R0, R23, c[0x0][0x2d0], -R20 ;  /* 0x0000b40017007a23 */ /* 0x002fe20000010814 */
[----:B--2---:R-:W-:-:S05]  /*4c30*/  F2FP.PACK_AB R8, R252, R248 ;  /* 0x000000f8fc08723e */ /* 0x004fca00000000ff */
[----:B------:R1:W2:Y:S02]  /*4c40*/  MUFU.EX2 R88, R0 ;  /* 0x0000000000587308 */ /* 0x0002a40000000800 */
[----:B-1----:R-:W-:-:S06]  /*4c50*/  FFMA.FTZ R0, R9, c[0x0][0x2d0], -R3 ;  /* 0x0000b40009007a23 */ /* 0x002fcc0000010803 */
[----:B------:R1:W-:Y:S02]  /*4c60*/  MUFU.EX2 R143, R0 ;  /* 0x00000000008f7308 */ /* 0x0003e40000000800 */
[----:B-1----:R-:W-:Y:S01]  /*4c70*/  FFMA.FTZ R0, R10, c[0x0][0x2d0], -R3 ;  /* 0x0000b4000a007a23 */ /* 0x002fe20000010803 */
[----:B--2---:R-:W-:-:S05]  /*4c80*/  F2FP.PACK_AB R10, R88, R61 ;  /* 0x0000003d580a723e */ /* 0x004fca00000000ff */
[----:B------:R1:W2:Y:S02]  /*4c90*/  MUFU.EX2 R23, R0 ;  /* 0x0000000000177308 */ /* 0x0002a40000000800 */
[----:B-1----:R-:W-:-:S06]  /*4ca0*/  FFMA.FTZ R0, R14, c[0x0][0x2d0], -R3 ;  /* 0x0000b4000e007a23 */ /* 0x002fcc0000010803 */
[----:B------:R1:W-:Y:S02]  /*4cb0*/  MUFU.EX2 R225, R0 ;  /* 0x0000000000e17308 */ /* 0x0003e40000000800 */
[----:B-1----:R-:W-:Y:S01]  /*4cc0*/  FFMA.FTZ R0, R16, c[0x0][0x2d0], -R3 ;  /* 0x0000b40010007a23 */ /* 0x002fe20000010803 */
[----:B------:R-:W-:-:S05]  /*4cd0*/  F2FP.PACK_AB R16, R158, R159 ;  /* 0x0000009f9e10723e */ /* 0x000fca00000000ff */
[----:B------:R1:W-:Y:S02]  /*4ce0*/  MUFU.EX2 R226, R0 ;  /* 0x0000000000e27308 */ /* 0x0003e40000000800 */
[----:B-1----:R-:W-:Y:S01]  /*4cf0*/  FFMA.FTZ R0, R17, c[0x0][0x2d0], -R3 ;  /* 0x0000b40011007a23 */ /* 0x002fe20000010803 */
[----:B--2---:R-:W-:-:S05]  /*4d00*/  F2FP.PACK_AB R17, R23, R143 ;  /* 0x0000008f1711723e */ /* 0x004fca00000000ff */
[----:B------:R1:W-:Y:S02]  /*4d10*/  MUFU.EX2 R227, R0 ;  /* 0x0000000000e37308 */ /* 0x0003e40000000800 */
[----:B-1----:R-:W-:-:S06]  /*4d20*/  FFMA.FTZ R0, R21, c[0x0][0x2d0], -R3 ;  /* 0x0000b40015007a23 */ /* 0x002fcc0000010803 */
        /* <DEDUP_REMOVED lines=16> */
[----:B-1----:R-:W-:Y:S02]  /*4e30*/  FFMA.FTZ R0, R31, c[0x0][0x2d0], -R2 ;  /* 0x0000b4001f007a23 */ /* 0x002fe40000010802 */
[----:B------:R-:W1:Y:S04]  /*4e40*/  LDSM.16.MT88.4 R28, [R236] ;  /* 0x00000000ec1c783b */ /* 0x000e680000004200 */
[----:B------:R2:W-:Y:S02]  /*4e50*/  MUFU.EX2 R41, R0 ;  /* 0x0000000000297308 */ /* 0x0005e40000000800 */
[----:B--2---:R-:W-:-:S05]  /*4e60*/  FMUL.FTZ R0, R133, c[0x0][0x2d0] ;  /* 0x0000b40085007a20 */ /* 0x004fca0000410000 */
[----:B------:R-:W-:-:S05]  /*4e70*/  FSEL R0, R0, RZ, P0 ;  /* 0x000000ff00007208 */ /* 0x000fca0000000000 */
[--C-:B------:R-:W-:Y:S01]  /*4e80*/  FFMA.FTZ R4, R19, c[0x0][0x2d0], -R0.reuse ;  /* 0x0000b40013047a23 */ /* 0x100fe20000010800 */
[----:B------:R-:W-:Y:S01]  /*4e90*/  F2FP.PACK_AB R19, R226, R225 ;  /* 0x000000e1e213723e */ /* 0x000fe200000000ff */
[--C-:B------:R-:W-:Y:S02]  /*4ea0*/  FFMA.FTZ R125, R125, c[0x0][0x2d0], -R0.reuse ;  /* 0x0000b4007d7d7a23 */ /* 0x100fe40000010800 */
[----:B------:R2:W-:Y:S04]  /*4eb0*/  MUFU.EX2 R182, R4 ;  /* 0x0000000400b67308 */ /* 0x0005e80000000800 */
[C---:B------:R-:W-:Y:S08]  /*4ec0*/  HMMA.16816.F32 R44, R16.reuse, R68, RZ ;  /* 0x00000044102c723c */ /* 0x040ff000000018ff */
[----:B----4-:R-:W-:Y:S01]  /*4ed0*/  HMMA.16816.F32 R52, R16, R92, RZ ;  /* 0x0000005c1034723c */ /* 0x010fe200000018ff */
[----:B--2---:R-:W-:-:S02]  /*4ee0*/  FFMA.FTZ R4, R27, c[0x0][0x2d0], -R0 ;  /* 0x0000b4001b047a23 */ /* 0x004fc40000010800 */
[----:B------:R-:W2:Y:S02]  /*4ef0*/  LDSM.16.MT88.4 R24, [R236+0x800] ;  /* 0x00080000ec18783b */ /* 0x000ea40000004200 */
[----:B------:R3:W4:Y:S03]  /*4f00*/  MUFU.EX2 R181, R4 ;  /* 0x0000000400b57308 */ /* 0x0007260000000800 */
[C---:B-----5:R-:W-:Y:S08]  /*4f10*/  HMMA.16816.F32 R112, R16.reuse, R72, RZ ;  /* 0x000000481070723c */ /* 0x060ff000000018ff */
[----:B------:R-:W-:Y:S01]  /*4f20*/  HMMA.16816.F32 R108, R16, R80, RZ ;  /* 0x00000050106c723c */ /* 0x000fe200000018ff */
[----:B---3--:R-:W-:Y:S01]  /*4f30*/  FFMA.FTZ R4, R32, c[0x0][0x2d0], -R0 ;  /* 0x0000b40020047a23 */ /* 0x008fe20000010800 */
[----:B----4-:R-:W-:-:S03]  /*4f40*/  F2FP.PACK_AB R13, R181, R182 ;  /* 0x000000b6b50d723e */ /* 0x010fc600000000ff */
[----:B------:R3:W-:Y:S02]  /*4f50*/  MUFU.EX2 R183, R4 ;  /* 0x0000000400b77308 */ /* 0x0007e40000000800 */
[----:B---3--:R-:W-:-:S06]  /*4f60*/  FFMA.FTZ R4, R33, c[0x0][0x2d0], -R0 ;  /* 0x0000b40021047a23 */ /* 0x008fcc0000010800 */
[----:B------:R3:W4:Y:S02]  /*4f70*/  MUFU.EX2 R204, R4 ;  /* 0x0000000400cc7308 */ /* 0x0007240000000800 */
[----:B---3--:R-:W-:Y:S01]  /*4f80*/  FFMA.FTZ R4, R34, c[0x0][0x2d0], -R0 ;  /* 0x0000b40022047a23 */ /* 0x008fe20000010800 */
[----:B----4-:R-:W-:-:S05]  /*4f90*/  F2FP.PACK_AB R15, R204, R183 ;  /* 0x000000b7cc0f723e */ /* 0x010fca00000000ff */
[----:B------:R3:W-:Y:S02]  /*4fa0*/  MUFU.EX2 R132, R4 ;  /* 0x0000000400847308 */ /* 0x0007e40000000800 */
[C---:B-1----:R-:W-:Y:S08]  /*4fb0*/  HMMA.16816.F32 R32, R12.reuse, R28, RZ ;  /* 0x0000001c0c20723c */ /* 0x042ff000000018ff */
[----:B------:R-:W-:Y:S01]  /*4fc0*/  HMMA.16816.F32 R48, R12, R84, RZ ;  /* 0x000000540c30723c */ /* 0x000fe200000018ff */
[----:B---3--:R-:W-:-:S04]  /*4fd0*/  FFMA.FTZ R4, R37, c[0x0][0x2d0], -R0 ;  /* 0x0000b40025047a23 */ /* 0x008fc80000010800 */
[----:B------:R1:W3:Y:S03]  /*4fe0*/  MUFU.EX2 R56, R4 ;  /* 0x0000000400387308 */ /* 0x0002e60000000800 */
[C---:B------:R-:W-:Y:S07]  /*4ff0*/  HMMA.16816.F32 R100, R12.reuse, R72, RZ ;  /* 0x000000480c64723c */ /* 0x040fee00000018ff */
[--C-:B------:R-:W-:Y:S01]  /*5000*/  FFMA.FTZ R72, R155, c[0x0][0x2d0], -R20.reuse ;  /* 0x0000b4009b487a23 */ /* 0x100fe20000010814 */
[----:B------:R-:W-:Y:S01]  /*5010*/  HMMA.16816.F32 R96, R12, R80, RZ ;  /* 0x000000500c60723c */ /* 0x000fe200000018ff */
[----:B------:R-:W-:-:S02]  /*5020*/  FFMA.FTZ R155, R153, c[0x0][0x2d0], -R20 ;  /* 0x0000b400999b7a23 */ /* 0x000fc40000010814 */
[--C-:B------:R-:W-:Y:S02]  /*5030*/  FFMA.FTZ R153, R151, c[0x0][0x2d0], -R20.reuse ;  /* 0x0000b40097997a23 */ /* 0x100fe40000010814 */
[----:B------:R-:W-:Y:S02]  /*5040*/  FFMA.FTZ R73, R156, c[0x0][0x2d0], -R20 ;  /* 0x0000b4009c497a23 */ /* 0x000fe40000010814 */
[----:B-1----:R-:W-:Y:S02]  /*5050*/  FFMA.FTZ R4, R38, c[0x0][0x2d0], -R0 ;  /* 0x0000b40026047a23 */ /* 0x002fe40000010800 */
[----:B------:R-:W-:Y:S01]  /*5060*/  HMMA.16816.F32 R36, R16, R28, RZ ;  /* 0x0000001c1024723c */ /* 0x000fe200000018ff */
[--C-:B------:R-:W-:Y:S01]  /*5070*/  FFMA.FTZ R81, R146, c[0x0][0x2d0], -R3.reuse ;  /* 0x0000b40092517a23 */ /* 0x100fe20000010803 */
[----:B------:R1:W-:Y:S01]  /*5080*/  MUFU.EX2 R62, R4 ;  /* 0x00000004003e7308 */ /* 0x0003e20000000800 */
[--C-:B------:R-:W-:Y:S02]  /*5090*/  FFMA.FTZ R146, R145, c[0x0][0x2d0], -R3.reuse ;  /* 0x0000b40091927a23 */ /* 0x100fe40000010803 */
[----:B------:R-:W-:-:S02]  /*50a0*/  FFMA.FTZ R145, R141, c[0x0][0x2d0], -R3 ;  /* 0x0000b4008d917a23 */ /* 0x000fc40000010803 */
[----:B------:R-:W-:Y:S01]  /*50b0*/  MOV R29, R5 ;  /* 0x00000005001d7202 */ /* 0x000fe20000000f00 */
[----:B------:R-:W-:Y:S01]  /*50c0*/  FFMA.FTZ R80, R157, c[0x0][0x2d0], -R20 ;  /* 0x0000b4009d507a23 */ /* 0x000fe20000010814 */
[----:B------:R-:W-:Y:S02]  /*50d0*/  MOV R28, R41 ;  /* 0x00000029001c7202 */ /* 0x000fe40000000f00 */
[----:B------:R-:W-:Y:S02]  /*50e0*/  F2FP.PACK_AB R9, R29, R227 ;  /* 0x000000e31d09723e */ /* 0x000fe400000000ff */
[----:B---3--:R-:W-:Y:S01]  /*50f0*/  F2FP.PACK_AB R5, R56, R132 ;  /* 0x000000843805723e */ /* 0x008fe200000000ff */
[----:B------:R-:W-:Y:S01]  /*5100*/  MUFU.EX2 R80, R80 ;  /* 0x0000005000507308 */ /* 0x000fe20000000800 */
[----:B-1----:R-:W-:-:S03]  /*5110*/  FFMA.FTZ R4, R40, c[0x0][0x2d0], -R0 ;  /* 0x0000b40028047a23 */ /* 0x002fc60000010800 */
[----:B------:R-:W-:Y:S04]  /*5120*/  HMMA.16816.F32 R184, R8, R64, R44 ;  /* 0x0000004008b8723c */ /* 0x000fe8000000182c */
[----:B------:R1:W3:Y:S04]  /*5130*/  MUFU.EX2 R63, R4 ;  /* 0x00000004003f7308 */ /* 0x0002e80000000800 */
[----:B------:R-:W-:Y:S07]  /*5140*/  HMMA.16816.F32 R40, R12, R68, RZ ;  /* 0x000000440c28723c */ /* 0x000fee00000018ff */
[----:B------:R-:W-:Y:S01]  /*5150*/  MOV R68, R56 ;  /* 0x0000003800447202 */ /* 0x000fe20000000f00 */
[----:B--2---:R-:W-:Y:S01]  /*5160*/  HMMA.16816.F32 R176, R8, R24, R36 ;  /* 0x0000001808b0723c */ /* 0x004fe20000001824 */
[--C-:B------:R-:W-:Y:S01]  /*5170*/  FFMA.FTZ R69, R154, c[0x0][0x2d0], -R20.reuse ;  /* 0x0000b4009a457a23 */ /* 0x100fe20000010814 */
[----:B-1----:R-:W-:Y:S01]  /*5180*/  F2FP.PACK_AB R4, R28, R207 ;  /* 0x000000cf1c04723e */ /* 0x002fe200000000ff */
[--C-:B------:R-:W-:Y:S01]  /*5190*/  FFMA.FTZ R154, R152, c[0x0][0x2d0], -R20.reuse ;  /* 0x0000b400989a7a23 */ /* 0x100fe20000010814 */
[----:B---3--:R-:W-:Y:S01]  /*51a0*/  F2FP.PACK_AB R7, R63, R62 ;  /* 0x0000003e3f07723e */ /* 0x008fe200000000ff */
[----:B------:R-:W-:Y:S01]  /*51b0*/  FFMA.FTZ R152, R150, c[0x0][0x2d0], -R20 ;  /* 0x0000b40096987a23 */ /* 0x000fe20000010814 */
[----:B------:R-:W-:-:S02]  /*51c0*/  MOV R151, R68 ;  /* 0x0000004400977202 */ /* 0x000fc40000000f00 */
[----:B------:R-:W-:Y:S01]  /*51d0*/  HMMA.16816.F32 R36, R16, R84, RZ ;  /* 0x000000541024723c */ /* 0x000fe200000018ff */
[----:B------:R-:W-:-:S06]  /*51e0*/  FFMA.FTZ R68, R149, c[0x0][0x2d0], -R3 ;  /* 0x0000b40095447a23 */ /* 0x000fcc0000010803 */
[----:B------:R-:W-:Y:S01]  /*51f0*/  MOV R84, R63 ;  /* 0x0000003f00547202 */ /* 0x000fe20000000f00 */
[----:B------:R-:W-:Y:S01]  /*5200*/  HMMA.16816.F32 R172, R4, R24, R32 ;  /* 0x0000001804ac723c */ /* 0x000fe20000001820 */
[----:B------:R-:W1:Y:S01]  /*5210*/  LDSM.16.MT88.4 R32, [R239+0x800] ;  /* 0x00080000ef20783b */ /* 0x000e620000004200 */
[----:B------:R-:W-:-:S05]  /*5220*/  MOV R85, R88 ;  /* 0x0000005800557202 */ /* 0x000fca0000000f00 */
[----:B------:R-:W-:Y:S01]  /*5230*/  MOV R24, R61 ;  /* 0x0000003d00187202 */ /* 0x000fe20000000f00 */
[----:B------:R-:W-:Y:S01]  /*5240*/  HMMA.16816.F32 R44, R12, R92, RZ ;  /* 0x0000005c0c2c723c */ /* 0x000fe200000018ff */
[----:B------:R-:W-:-:S04]  /*5250*/  MOV R25, R57 ;  /* 0x0000003900197202 */ /* 0x000fc80000000f00 */
[----:B------:R-:W-:Y:S01]  /*5260*/  MOV R149, R25 ;  /* 0x0000001900957202 */ /* 0x000fe20000000f00 */
[----:B------:R-:W-:Y:S01]  /*5270*/  FFMA.FTZ R25, R148, c[0x0][0x2d0], -R3 ;  /* 0x0000b40094197a23 */ /* 0x000fe20000010803 */
[----:B------:R-:W-:Y:S01]  /*5280*/  MOV R93, R62 ;  /* 0x0000003e005d7202 */ /* 0x000fe20000000f00 */
[----:B------:R-:W-:Y:S01]  /*5290*/  HMMA.16816.F32 R164, R4, R64, R40 ;  /* 0x0000004004a4723c */ /* 0x000fe20000001828 */
[----:B------:R-:W-:Y:S01]  /*52a0*/  MOV R92, R60 ;  /* 0x0000003c005c7202 */ /* 0x000fe20000000f00 */
[----:B------:R-:W-:Y:S04]  /*52b0*/  LDSM.16.MT88.4 R40, [R237+0x2800] ;  /* 0x00280000ed28783b */ /* 0x000fe80000004200 */
[----:B------:R-:W2:Y:S01]  /*52c0*/  LDSM.16.MT88.4 R60, [R239+0x2800] ;  /* 0x00280000ef3c783b */ /* 0x000ea20000004200 */
[----:B------:R-:W-:Y:S01]  /*52d0*/  MOV R65, R59 ;  /* 0x0000003b00417202 */ /* 0x000fe20000000f00 */
[----:B------:R-:W-:Y:S01]  /*52e0*/  HMMA.16816.F32 R88, R16, R104, RZ ;  /* 0x000000681058723c */ /* 0x000fe200000018ff */
[----:B------:R-:W-:-:S04]  /*52f0*/  MOV R64, R58 ;  /* 0x0000003a00407202 */ /* 0x000fc80000000f00 */
[----:B------:R-:W-:Y:S02]  /*5300*/  MOV R148, R64 ;  /* 0x0000004000947202 */ /* 0x000fe40000000f00 */
[----:B------:R-:W-:Y:S01]  /*5310*/  MOV R64, R24 ;  /* 0x0000001800407202 */ /* 0x000fe20000000f00 */
[----:B------:R-:W-:Y:S01]  /*5320*/  HMMA.16816.F32 R56, R12, R104, RZ ;  /* 0x000000680c38723c */ /* 0x000fe200000018ff */
[----:B------:R-:W-:Y:S02]  /*5330*/  FFMA.FTZ R24, R147, c[0x0][0x2d0], -R3 ;  /* 0x0000b40093187a23 */ /* 0x000fe40000010803 */
[----:B------:R-:W-:Y:S04]  /*5340*/  MUFU.EX2 R147, R25 ;  /* 0x0000001900937308 */ /* 0x000fe80000000800 */
[----:B------:R-:W-:Y:S01]  /*5350*/  FADD.FTZ R104, R22, R21 ;  /* 0x0000001516687221 */ /* 0x000fe20000010000 */
[C---:B------:R-:W-:Y:S08]  /*5360*/  HMMA.16816.F32 R200, R8.reuse, R76, R52 ;  /* 0x0000004c08c8723c */ /* 0x040ff00000001834 */
[-C--:B-1----:R-:W-:Y:S01]  /*5370*/  HMMA.16816.F32 R192, R8, R32.reuse, R36 ;  /* 0x0000002008c0723c */ /* 0x082fe20000001824 */
[----:B------:R-:W1:Y:S07]  /*5380*/  LDSM.16.MT88.4 R36, [R236+0x2800] ;  /* 0x00280000ec24783b */ /* 0x000e6e0000004200 */
[C---:B------:R-:W-:Y:S01]  /*5390*/  HMMA.16816.F32 R160, R4.reuse, R32, R48 ;  /* 0x0000002004a0723c */ /* 0x040fe20000001830 */
[----:B------:R-:W3:Y:S07]  /*53a0*/  LDSM.16.MT88.4 R48, [R238+0x2800] ;  /* 0x00280000ee30783b */ /* 0x000eee0000004200 */
[C---:B--2---:R-:W-:Y:S08]  /*53b0*/  HMMA.16816.F32 R220, R4.reuse, R60, R56 ;  /* 0x0000003c04dc723c */ /* 0x044ff00000001838 */
[C---:B------:R-:W-:Y:S08]  /*53c0*/  HMMA.16816.F32 R196, R4.reuse, R40, R96 ;  /* 0x0000002804c4723c */ /* 0x040ff00000001860 */
[C---:B------:R-:W-:Y:S08]  /*53d0*/  HMMA.16816.F32 R168, R4.reuse, R76, R44 ;  /* 0x0000004c04a8723c */ /* 0x040ff0000000182c */
[----:B------:R-:W-:Y:S01]  /*53e0*/  MOV R32, R220 ;  /* 0x000000dc00207202 */ /* 0x000fe20000000f00 */
[----:B-1----:R-:W-:Y:S01]  /*53f0*/  HMMA.16816.F32 R208, R4, R36, R100 ;  /* 0x0000002404d0723c */ /* 0x002fe20000001864 */
[----:B------:R-:W-:-:S02]  /*5400*/  MOV R33, R222 ;  /* 0x000000de00217202 */ /* 0x000fc40000000f00 */
[----:B------:R-:W-:Y:S02]  /*5410*/  MOV R150, R32 ;  /* 0x0000002000967202 */ /* 0x000fe40000000f00 */
[----:B------:R-:W-:Y:S02]  /*5420*/  MOV R32, R65 ;  /* 0x0000004100207202 */ /* 0x000fe40000000f00 */
[----:B------:R-:W-:Y:S01]  /*5430*/  MOV R65, R132 ;  /* 0x0000008400417202 */ /* 0x000fe20000000f00 */
[----:B------:R-:W-:Y:S01]  /*5440*/  FFMA.FTZ R132, R130, c[0x0][0x2d0], -R3 ;  /* 0x0000b40082847a23 */ /* 0x000fe20000010803 */
[----:B------:R-:W-:Y:S01]  /*5450*/  HMMA.16816.F32 R52, R16, R116, RZ ;  /* 0x000000741034723c */ /* 0x000fe200000018ff */
[----:B------:R-:W-:Y:S01]  /*5460*/  FADD.FTZ R3, R143, R23 ;  /* 0x000000178f037221 */ /* 0x000fe20000010000 */
[----:B------:R-:W-:Y:S01]  /*5470*/  MOV R105, R221 ;  /* 0x000000dd00697202 */ /* 0x000fe20000000f00 */
[--C-:B------:R-:W-:Y:S01]  /*5480*/  FFMA.FTZ R130, R142, c[0x0][0x2d0], -R2.reuse ;  /* 0x0000b4008e827a23 */ /* 0x100fe20000010802 */
[----:B------:R-:W-:Y:S01]  /*5490*/  MOV R156, R33 ;  /* 0x00000021009c7202 */ /* 0x000fe20000000f00 */
[----:B------:R-:W-:Y:S01]  /*54a0*/  FADD.FTZ R3, R225, R3 ;  /* 0x00000003e1037221 */ /* 0x000fe20000010000 */
[----:B------:R-:W-:Y:S01]  /*54b0*/  MOV R33, R92 ;  /* 0x0000005c00217202 */ /* 0x000fe20000000f00 */
[--C-:B------:R-:W-:Y:S01]  /*54c0*/  FFMA.FTZ R92, R129, c[0x0][0x2d0], -R2.reuse ;  /* 0x0000b400815c7a23 */ /* 0x100fe20000010802 */
[----:B------:R-:W-:Y:S01]  /*54d0*/  HMMA.16816.F32 R20, R12, R94, RZ ;  /* 0x0000005e0c14723c */ /* 0x000fe200000018ff */
[----:B------:R-:W-:Y:S01]  /*54e0*/  FFMA.FTZ R129, R137, c[0x0][0x2d0], -R2 ;  /* 0x0000b40089817a23 */ /* 0x000fe20000010802 */
[----:B------:R-:W-:Y:S01]  /*54f0*/  MOV R141, R65 ;  /* 0x00000041008d7202 */ /* 0x000fe20000000f00 */
[----:B------:R-:W-:Y:S01]  /*5500*/  FADD.FTZ R3, R226, R3 ;  /* 0x00000003e2037221 */ /* 0x000fe20000010000 */
[----:B------:R-:W-:Y:S01]  /*5510*/  MOV R143, R32 ;  /* 0x00000020008f7202 */ /* 0x000fe20000000f00 */
[----:B------:R-:W-:Y:S01]  /*5520*/  MUFU.EX2 R137, R69 ;  /* 0x0000004500897308 */ /* 0x000fe20000000800 */
[----:B------:R-:W-:-:S02]  /*5530*/  MOV R142, R33 ;  /* 0x00000021008e7202 */ /* 0x000fc40000000f00 */
[----:B------:R-:W-:Y:S05]  /*5540*/  HMMA.16816.F32 R44, R12, R116, RZ ;  /* 0x000000740c2c723c */ /* 0x000fea00000018ff */
[----:B------:R-:W-:Y:S02]  /*5550*/  MUFU.EX2 R92, R92 ;  /* 0x0000005c005c7308 */ /* 0x000fe40000000800 */
[----:B------:R-:W-:Y:S01]  /*5560*/  MOV R116, R28 ;  /* 0x0000001c00747202 */ /* 0x000fe20000000f00 */
[----:B------:R-:W-:Y:S01]  /*5570*/  HMMA.16816.F32 R188, R8, R36, R112 ;  /* 0x0000002408bc723c */ /* 0x000fe20000001870 */
[----:B------:R-:W-:-:S06]  /*5580*/  MOV R117, R29 ;  /* 0x0000001d00757202 */ /* 0x000fcc0000000f00 */
[----:B------:R-:W-:Y:S01]  /*5590*/  MOV R36, R223 ;  /* 0x000000df00247202 */ /* 0x000fe20000000f00 */
[----:B------:R-:W-:Y:S03]  /*55a0*/  HMMA.16816.F32 R96, R4, R78, R20 ;  /* 0x0000004e0460723c */ /* 0x000fe60000001814 */
[----:B------:R-:W-:-:S05]  /*55b0*/  MOV R157, R36 ;  /* 0x00000024009d7202 */ /* 0x000fca0000000f00 */
[----:B------:R-:W-:Y:S08]  /*55c0*/  HMMA.16816.F32 R20, R12, R74, RZ ;  /* 0x0000004a0c14723c */ /* 0x000ff000000018ff */
[C---:B------:R-:W-:Y:S08]  /*55d0*/  HMMA.16816.F32 R212, R8.reuse, R40, R108 ;  /* 0x0000002808d4723c */ /* 0x040ff0000000186c */
[----:B---3--:R-:W-:Y:S08]  /*55e0*/  HMMA.16816.F32 R220, R8, R48, R52 ;  /* 0x0000003008dc723c */ /* 0x008ff00000001834 */
[----:B------:R-:W-:Y:S08]  /*55f0*/  HMMA.16816.F32 R100, R4, R38, R20 ;  /* 0x000000260464723c */ /* 0x000ff00000001814 */
[----:B------:R-:W-:Y:S08]  /*5600*/  HMMA.16816.F32 R20, R12, R82, RZ ;  /* 0x000000520c14723c */ /* 0x000ff000000018ff */
[----:B------:R-:W-:Y:S08]  /*5610*/  HMMA.16816.F32 R228, R4, R48, R44 ;  /* 0x0000003004e4723c */ /* 0x000ff0000000182c */
[----:B------:R-:W-:Y:S08]  /*5620*/  HMMA.16816.F32 R56, R12, R30, RZ ;  /* 0x0000001e0c38723c */ /* 0x000ff000000018ff */
[----:B------:R-:W-:Y:S08]  /*5630*/  HMMA.16816.F32 R108, R4, R42, R20 ;  /* 0x0000002a046c723c */ /* 0x000ff00000001814 */
[C---:B------:R-:W-:Y:S08]  /*5640*/  HMMA.16816.F32 R52, R12.reuse, R70, RZ ;  /* 0x000000460c34723c */ /* 0x040ff000000018ff */
[C---:B------:R-:W-:Y:S08]  /*5650*/  HMMA.16816.F32 R44, R12.reuse, R86, RZ ;  /* 0x000000560c2c723c */ /* 0x040ff000000018ff */
[C---:B------:R-:W-:Y:S08]  /*5660*/  HMMA.16816.F32 R20, R12.reuse, R106, RZ ;  /* 0x0000006a0c14723c */ /* 0x040ff000000018ff */
[----:B------:R-:W-:Y:S08]  /*5670*/  HMMA.16816.F32 R12, R12, R118, RZ ;  /* 0x000000760c0c723c */ /* 0x000ff000000018ff */
[----:B------:R-:W-:Y:S07]  /*5680*/  HMMA.16816.F32 R216, R8, R60, R88 ;  /* 0x0000003c08d8723c */ /* 0x000fee0000001858 */
[--C-:B------:R-:W-:Y:S01]  /*5690*/  FFMA.FTZ R91, R138, c[0x0][0x2d0], -R2.reuse ;  /* 0x0000b4008a5b7a23 */ /* 0x100fe20000010802 */
[----:B------:R-:W-:Y:S01]  /*56a0*/  MOV R138, R84 ;  /* 0x00000054008a7202 */ /* 0x000fe20000000f00 */
[--C-:B------:R-:W-:Y:S01]  /*56b0*/  FFMA.FTZ R90, R140, c[0x0][0x2d0], -R2.reuse ;  /* 0x0000b4008c5a7a23 */ /* 0x100fe20000010802 */
[C---:B------:R-:W-:Y:S01]  /*56c0*/  HMMA.16816.F32 R56, R4.reuse, R26, R56 ;  /* 0x0000001a0438723c */ /* 0x040fe20000001838 */
[----:B------:R-:W-:Y:S01]  /*56d0*/  FFMA.FTZ R89, R144, c[0x0][0x2d0], -R2 ;  /* 0x0000b40090597a23 */ /* 0x000fe20000010802 */
[----:B------:R-:W-:Y:S01]  /*56e0*/  MOV R140, R64 ;  /* 0x00000040008c7202 */ /* 0x000fe20000000f00 */
[----:B------:R-:W-:Y:S01]  /*56f0*/  FADD.FTZ R2, R159, R158 ;  /* 0x0000009e9f027221 */ /* 0x000fe20000010000 */
[----:B------:R-:W-:Y:S01]  /*5700*/  MOV R158, R93 ;  /* 0x0000005d009e7202 */ /* 0x000fe20000000f00 */
[--C-:B------:R-:W-:Y:S01]  /*5710*/  FFMA.FTZ R84, R124, c[0x0][0x2d0], -R0.reuse ;  /* 0x0000b4007c547a23 */ /* 0x100fe20000010800 */
[----:B------:R-:W-:Y:S01]  /*5720*/  MOV R159, R85 ;  /* 0x00000055009f7202 */ /* 0x000fe20000000f00 */
[--C-:B------:R-:W-:Y:S01]  /*5730*/  FFMA.FTZ R88, R127, c[0x0][0x2d0], -R0.reuse ;  /* 0x0000b4007f587a23 */ /* 0x100fe20000010800 */
[----:B------:R-:W-:Y:S01]  /*5740*/  HMMA.16816.F32 R52, R4, R66, R52 ;  /* 0x000000420434723c */ /* 0x000fe20000001834 */
[--C-:B------:R-:W-:Y:S01]  /*5750*/  FFMA.FTZ R93, R126, c[0x0][0x2d0], -R0.reuse ;  /* 0x0000b4007e5d7a23 */ /* 0x100fe20000010800 */
[----:B------:R-:W1:Y:S01]  /*5760*/  MUFU.EX2 R89, R89 ;  /* 0x0000005900597308 */ /* 0x000e620000000800 */
[----:B------:R-:W-:-:S02]  /*5770*/  FFMA.FTZ R85, R123, c[0x0][0x2d0], -R0 ;  /* 0x0000b4007b557a23 */ /* 0x000fc40000010800 */
[--C-:B------:R-:W-:Y:S02]  /*5780*/  FFMA.FTZ R124, R122, c[0x0][0x2d0], -R0.reuse ;  /* 0x0000b4007a7c7a23 */ /* 0x100fe40000010800 */
[--C-:B------:R-:W-:Y:S01]  /*5790*/  FFMA.FTZ R126, R121, c[0x0][0x2d0], -R0.reuse ;  /* 0x0000b400797e7a23 */ /* 0x100fe20000010800 */
[C---:B------:R-:W-:Y:S01]  /*57a0*/  HMMA.16816.F32 R44, R4.reuse, R34, R44 ;  /* 0x00000022042c723c */ /* 0x040fe2000000182c */
[----:B------:R-:W-:Y:S01]  /*57b0*/  FFMA.FTZ R127, R120, c[0x0][0x2d0], -R0 ;  /* 0x0000b400787f7a23 */ /* 0x000fe20000010800 */
[----:B------:R-:W-:Y:S01]  /*57c0*/  MUFU.EX2 R84, R84 ;  /* 0x0000005400547308 */ /* 0x000fe20000000800 */
[----:B------:R-:W-:Y:S02]  /*57d0*/  FADD.FTZ R0, R180, R2 ;  /* 0x00000002b4007221 */ /* 0x000fe40000010000 */
[----:B------:R-:W-:Y:S02]  /*57e0*/  FADD.FTZ R2, R205, R104 ;  /* 0x00000068cd027221 */ /* 0x000fe40000010000 */
[----:B------:R-:W-:Y:S01]  /*57f0*/  FADD.FTZ R0, R245, R0 ;  /* 0x00000000f5007221 */ /* 0x000fe20000010000 */
[----:B------:R-:W-:Y:S01]  /*5800*/  HMMA.16816.F32 R120, R4, R62, R20 ;  /* 0x0000003e0478723c */ /* 0x000fe20000001814 */
[----:B------:R-:W-:Y:S01]  /*5810*/  FADD.FTZ R2, R206, R2 ;  /* 0x00000002ce027221 */ /* 0x000fe20000010000 */
[----:B------:R-:W2:Y:S01]  /*5820*/  MUFU.EX2 R180, R81 ;  /* 0x0000005100b47308 */ /* 0x000ea20000000800 */
[----:B------:R-:W-:Y:S01]  /*5830*/  FADD.FTZ R0, R248, R0 ;  /* 0x00000000f8007221 */ /* 0x000fe20000010000 */
[----:B-1----:R-:W-:-:S03]  /*5840*/  MOV R248, R89 ;  /* 0x0000005900f87202 */ /* 0x002fc60000000f00 */
[----:B------:R-:W-:Y:S01]  /*5850*/  FADD.FTZ R20, R227, R3 ;  /* 0x00000003e3147221 */ /* 0x000fe20000010000 */
[----:B------:R-:W-:Y:S01]  /*5860*/  HMMA.16816.F32 R112, R4, R50, R12 ;  /* 0x000000320470723c */ /* 0x000fe2000000180c */
[----:B------:R-:W1:Y:S01]  /*5870*/  LDSM.16.MT88.4 R12, [R236+0x1000] ;  /* 0x00100000ec0c783b */ /* 0x000e620000004200 */
[----:B------:R-:W-:Y:S01]  /*5880*/  MUFU.EX2 R144, R91 ;  /* 0x0000005b00907308 */ /* 0x000fe20000000800 */
[----:B------:R-:W-:Y:S01]  /*5890*/  MOV R22, R148 ;  /* 0x0000009400167202 */ /* 0x000fe20000000f00 */
[----:B------:R-:W-:Y:S01]  /*58a0*/  FADD.FTZ R3, R207, R2 ;  /* 0x00000002cf037221 */ /* 0x000fe20000010000 */
[----:B------:R-:W-:Y:S01]  /*58b0*/  MOV R148, R149 ;  /* 0x0000009500947202 */ /* 0x000fe20000000f00 */
[----:B------:R-:W-:Y:S01]  /*58c0*/  FADD.FTZ R2, R252, R0 ;  /* 0x00000000fc027221 */ /* 0x000fe20000010000 */
[----:B------:R-:W-:Y:S01]  /*58d0*/  MOV R149, R150 ;  /* 0x0000009600957202 */ /* 0x000fe20000000f00 */
[----:B------:R-:W-:Y:S01]  /*58e0*/  HMMA.16816.F32 R4, R16, R70, RZ ;  /* 0x000000461004723c */ /* 0x000fe200000018ff */
[----:B------:R-:W-:Y:S01]  /*58f0*/  MOV R23, R158 ;  /* 0x0000009e00177202 */ /* 0x000fe20000000f00 */
[----:B------:R-:W3:Y:S01]  /*5900*/  MUFU.EX2 R81, R90 ;  /* 0x0000005a00517308 */ /* 0x000ee20000000800 */
[----:B--2---:R-:W-:-:S02]  /*5910*/  MOV R227, R180 ;  /* 0x000000b400e37202 */ /* 0x004fc40000000f00 */
[----:B------:R-:W-:Y:S02]  /*5920*/  MOV R150, R156 ;  /* 0x0000009c00967202 */ /* 0x000fe40000000f00 */
[----:B------:R-:W-:Y:S01]  /*5930*/  MOV R71, R151 ;  /* 0x0000009700477202 */ /* 0x000fe20000000f00 */
[----:B------:R-:W-:Y:S01]  /*5940*/  HMMA.16816.F32 R28, R16, R30, RZ ;  /* 0x0000001e101c723c */ /* 0x000fe200000018ff */
[----:B------:R-:W-:Y:S01]  /*5950*/  MOV R70, R159 ;  /* 0x0000009f00467202 */ /* 0x000fe20000000f00 */
[----:B------:R-:W2:Y:S01]  /*5960*/  MUFU.EX2 R245, R85 ;  /* 0x0000005500f57308 */ /* 0x000ea20000000800 */
[----:B------:R-:W-:Y:S02]  /*5970*/  MOV R151, R157 ;  /* 0x0000009d00977202 */ /* 0x000fe40000000f00 */
[----:B------:R-:W-:Y:S02]  /*5980*/  MOV R252, R148 ;  /* 0x0000009400fc7202 */ /* 0x000fe40000000f00 */
[----:B------:R-:W-:-:S02]  /*5990*/  MOV R104, R149 ;  /* 0x0000009500687202 */ /* 0x000fc40000000f00 */
[----:B------:R-:W-:Y:S01]  /*59a0*/  MOV R0, R117 ;  /* 0x0000007500007202 */ /* 0x000fe20000000f00 */
[----:B------:R-:W-:Y:S04]  /*59b0*/  MUFU.EX2 R226, R88 ;  /* 0x0000005800e27308 */ /* 0x000fe80000000800 */
[----:B------:R-:W-:Y:S02]  /*59c0*/  FADD.FTZ R0, R0, R20 ;  /* 0x0000001400007221 */ /* 0x000fe40000010000 */
[----:B------:R-:W-:Y:S02]  /*59d0*/  HMMA.16816.F32 R64, R8, R66, R4 ;  /* 0x000000420840723c */ /* 0x000fe40000001804 */
[----:B------:R4:W5:Y:S06]  /*59e0*/  MUFU.EX2 R225, R93 ;  /* 0x0000005d00e17308 */ /* 0x00096c0000000800 */
[----:B------:R-:W-:Y:S02]  /*59f0*/  HMMA.16816.F32 R4, R16, R86, RZ ;  /* 0x000000561004723c */ /* 0x000fe400000018ff */
[----:B------:R-:W-:Y:S06]  /*5a00*/  MUFU.EX2 R20, R125 ;  /* 0x0000007d00147308 */ /* 0x000fec0000000800 */
[C---:B------:R-:W-:Y:S01]  /*5a10*/  HMMA.16816.F32 R28, R8.reuse, R26, R28 ;  /* 0x0000001a081c723c */ /* 0x040fe2000000181c */
[----:B----4-:R-:W-:Y:S11]  /*5a20*/  MOV R93, R84 ;  /* 0x00000054005d7202 */ /* 0x010ff60000000f00 */
[----:B------:R-:W-:Y:S04]  /*5a30*/  @!UPT UIADD3 URZ, URZ, URZ, URZ ;  /* 0x0000003f3f3ff290 */ /* 0x000fe8000fffe03f */
[----:B------:R-:W-:Y:S08]  /*5a40*/  HMMA.16816.F32 R32, R8, R34, R4 ;  /* 0x000000220820723c */ /* 0x000ff00000001804 */
[----:B------:R-:W-:Y:S01]  /*5a50*/  HMMA.16816.F32 R4, R16, R94, RZ ;  /* 0x0000005e1004723c */ /* 0x000fe200000018ff */
[----:B------:R-:W-:Y:S08]  /*5a60*/  MUFU.EX2 R95, R72 ;  /* 0x00000048005f7308 */ /* 0x000ff00000000800 */
[----:B------:R-:W-:Y:S11]  /*5a70*/  MUFU.EX2 R94, R24 ;  /* 0x00000018005e7308 */ /* 0x000ff60000000800 */
[----:B------:R-:W-:Y:S04]  /*5a80*/  @!UPT UIADD3 URZ, URZ, URZ, URZ ;  /* 0x0000003f3f3ff290 */ /* 0x000fe8000fffe03f */
[----:B------:R-:W-:Y:S08]  /*5a90*/  HMMA.16816.F32 R76, R8, R78, R4 ;  /* 0x0000004e084c723c */ /* 0x000ff00000001804 */
[----:B------:R-:W-:Y:S11]  /*5aa0*/  HMMA.16816.F32 R4, R16, R74, RZ ;  /* 0x0000004a1004723c */ /* 0x000ff600000018ff */
[----:B------:R-:W-:Y:S11]  /*5ab0*/  @!UPT UIADD3 URZ, URZ, URZ, URZ ;  /* 0x0000003f3f3ff290 */ /* 0x000ff6000fffe03f */
[----:B------:R-:W-:Y:S02]  /*5ac0*/  @!UPT UIADD3 URZ, URZ, URZ, URZ ;  /* 0x0000003f3f3ff290 */ /* 0x000fe4000fffe03f */
[----:B------:R-:W-:Y:S08]  /*5ad0*/  HMMA.16816.F32 R36, R8, R38, R4 ;  /* 0x000000260824723c */ /* 0x000ff00000001804 */
[----:B------:R-:W-:Y:S01]  /*5ae0*/  HMMA.16816.F32 R4, R16, R82, RZ ;  /* 0x000000521004723c */ /* 0x000fe200000018ff */
[----:B------:R-:W4:Y:S08]  /*5af0*/  MUFU.EX2 R83, R73 ;  /* 0x0000004900537308 */ /* 0x000f300000000800 */
[----:B------:R-:W1:Y:S11]  /*5b00*/  MUFU.EX2 R82, R68 ;  /* 0x0000004400527308 */ /* 0x000e760000000800 */
[----:B------:R-:W-:Y:S04]  /*5b10*/  @!UPT UIADD3 URZ, URZ, URZ, URZ ;  /* 0x0000003f3f3ff290 */ /* 0x000fe8000fffe03f */
[----:B------:R-:W-:Y:S08]  /*5b20*/  HMMA.16816.F32 R40, R8, R42, R4 ;  /* 0x0000002a0828723c */ /* 0x000ff00000001804 */
[C---:B------:R-:W-:Y:S07]  /*5b30*/  HMMA.16816.F32 R4, R16.reuse, R106, RZ ;  /* 0x0000006a1004723c */ /* 0x040fee00000018ff */
[----:B------:R-:W-:Y:S01]  /*5b40*/  MOV R106, R150 ;  /* 0x00000096006a7202 */ /* 0x000fe20000000f00 */
[----:B------:R-:W-:Y:S01]  /*5b50*/  HMMA.16816.F32 R16, R16, R118, RZ ;  /* 0x000000761010723c */ /* 0x000fe200000018ff */
[----:B------:R-:W-:Y:S11]  /*5b60*/  MOV R107, R151 ;  /* 0x00000097006b7202 */ /* 0x000ff60000000f00 */
[----:B------:R-:W-:Y:S04]  /*5b70*/  @!UPT UIADD3 URZ, URZ, URZ, URZ ;  /* 0x0000003f3f3ff290 */ /* 0x000fe8000fffe03f */
[C---:B------:R-:W-:Y:S07]  /*5b80*/  HMMA.16816.F32 R60, R8.reuse, R62, R4 ;  /* 0x0000003e083c723c */ /* 0x040fee0000001804 */
[----:B------:R-:W-:Y:S01]  /*5b90*/  FADD.FTZ R4, R182, R181 ;  /* 0x000000b5b6047221 */ /* 0x000fe20000010000 */
[----:B------:R-:W-:Y:S01]  /*5ba0*/  HMMA.16816.F32 R48, R8, R50, R16 ;  /* 0x000000320830723c */ /* 0x000fe20000001810 */
[----:B---3--:R-:W-:Y:S01]  /*5bb0*/  F2FP.PACK_AB R6, R248, R81 ;  /* 0x00000051f806723e */ /* 0x008fe200000000ff */
[----:B------:R-:W3:Y:S01]  /*5bc0*/  LDSM.16.MT88.4 R16, [R239+0x3000] ;  /* 0x00300000ef10783b */ /* 0x000ee20000004200 */
[----:B------:R-:W-:Y:S01]  /*5bd0*/  FADD.FTZ R4, R183, R4 ;  /* 0x00000004b7047221 */ /* 0x000fe20000010000 */
[----:B--2---:R-:W-:-:S02]  /*5be0*/  F2FP.PACK_AB R5, R93, R245 ;  /* 0x000000f55d05723e */ /* 0x004fc400000000ff */
[----:B-----5:R-:W-:Y:S01]  /*5bf0*/  F2FP.PACK_AB R7, R225, R226 ;  /* 0x000000e2e107723e */ /* 0x020fe200000000ff */
[----:B------:R-:W-:Y:S01]  /*5c00*/  FADD.FTZ R21, R204, R4 ;  /* 0x00000004cc157221 */ /* 0x000fe20000010000 */
[----:B----4-:R-:W-:Y:S02]  /*5c10*/  F2FP.PACK_AB R8, R83, R80 ;  /* 0x000000505308723e */ /* 0x010fe400000000ff */
[----:B-1----:R-:W-:Y:S02]  /*5c20*/  F2FP.PACK_AB R9, R147, R82 ;  /* 0x000000529309723e */ /* 0x002fe400000000ff */
[----:B------:R-:W-:Y:S02]  /*5c30*/  F2FP.PACK_AB R10, R137, R95 ;  /* 0x0000005f890a723e */ /* 0x000fe400000000ff */
[----:B------:R-:W-:Y:S02]  /*5c40*/  F2FP.PACK_AB R11, R227, R94 ;  /* 0x0000005ee30b723e */ /* 0x000fe400000000ff */
[----:B------:R-:W-:-:S05]  /*5c50*/  F2FP.PACK_AB R4, R144, R92 ;  /* 0x0000005c9004723e */ /* 0x000fca00000000ff */
[-C--:B------:R-:W-:Y:S08]  /*5c60*/  HMMA.16816.F32 R176, R8, R12.reuse, R176 ;  /* 0x0000000c08b0723c */ /* 0x080ff000000018b0 */
[----:B------:R-:W-:Y:S08]  /*5c70*/  HMMA.16816.F32 R172, R4, R12, R172 ;  /* 0x0000000c04ac723c */ /* 0x000ff000000018ac */
[-C--:B------:R-:W-:Y:S08]  /*5c80*/  HMMA.16816.F32 R180, R8, R14.reuse, R28 ;  /* 0x0000000e08b4723c */ /* 0x080ff0000000181c */
[----:B------:R-:W-:Y:S01]  /*5c90*/  HMMA.16816.F32 R24, R4, R14, R56 ;  /* 0x0000000e0418723c */ /* 0x000fe20000001838 */
[----:B------:R-:W1:Y:S07]  /*5ca0*/  LDSM.16.MT88.4 R12, [R237+0x1000] ;  /* 0x00100000ed0c783b */ /* 0x000e6e0000004200 */
[----:B---3--:R-:W-:Y:S08]  /*5cb0*/  HMMA.16816.F32 R60, R8, R18, R60 ;  /* 0x00000012083c723c */ /* 0x008ff0000000183c */
[----:B------:R-:W-:Y:S08]  /*5cc0*/  HMMA.16816.F32 R104, R4, R16, R104 ;  /* 0x000000100468723c */ /* 0x000ff00000001868 */
[-C--:B-1----:R-:W-:Y:S08]  /*5cd0*/  HMMA.16816.F32 R184, R8, R12.reuse, R184 ;  /* 0x0000000c08b8723c */ /* 0x082ff000000018b8 */
[----:B------:R-:W-:Y:S08]  /*5ce0*/  HMMA.16816.F32 R164, R4, R12, R164 ;  /* 0x0000000c04a4723c */ /* 0x000ff000000018a4 */
[-C--:B------:R-:W-:Y:S08]  /*5cf0*/  HMMA.16816.F32 R64, R8, R14.reuse, R64 ;  /* 0x0000000e0840723c */ /* 0x080ff00000001840 */
[----:B------:R-:W-:Y:S01]  /*5d00*/  HMMA.16816.F32 R28, R4, R14, R52 ;  /* 0x0000000e041c723c */ /* 0x000fe20000001834 */
[----:B------:R-:W1:Y:S07]  /*5d10*/  LDSM.16.MT88.4 R12, [R239+0x1000] ;  /* 0x00100000ef0c783b */ /* 0x000e6e0000004200 */
[-C--:B-1----:R-:W-:Y:S08]  /*5d20*/  HMMA.16816.F32 R192, R8, R12.reuse, R192 ;  /* 0x0000000c08c0723c */ /* 0x082ff000000018c0 */
[----:B------:R-:W-:Y:S07]  /*5d30*/  HMMA.16816.F32 R156, R4, R12, R160 ;  /* 0x0000000c049c723c */ /* 0x000fee00000018a0 */
[----:B------:R-:W-:Y:S01]  /*5d40*/  MOV R160, R70 ;  /* 0x0000004600a07202 */ /* 0x000fe20000000f00 */
[----:B------:R-:W-:Y:S01]  /*5d50*/  HMMA.16816.F32 R32, R8, R14, R32 ;  /* 0x0000000e0820723c */ /* 0x000fe20000001820 */
[----:B------:R-:W-:-:S02]  /*5d60*/  MOV R161, R252 ;  /* 0x000000fc00a17202 */ /* 0x000fc40000000f00 */
[----:B------:R-:W-:Y:S02]  /*5d70*/  MOV R162, R22 ;  /* 0x0000001600a27202 */ /* 0x000fe40000000f00 */
[----:B------:R-:W-:Y:S01]  /*5d80*/  MOV R163, R23 ;  /* 0x0000001700a37202 */ /* 0x000fe20000000f00 */
[----:B------:R-:W-:Y:S01]  /*5d90*/  MUFU.EX2 R22, R130 ;  /* 0x0000008200167308 */ /* 0x000fe20000000800 */
[----:B------:R-:W-:Y:S01]  /*5da0*/  MOV R252, R137 ;  /* 0x0000008900fc7202 */ /* 0x000fe20000000f00 */
[----:B------:R-:W-:Y:S01]  /*5db0*/  HMMA.16816.F32 R44, R4, R14, R44 ;  /* 0x0000000e042c723c */ /* 0x000fe2000000182c */
[----:B------:R-:W1:Y:S05]  /*5dc0*/  LDSM.16.MT88.4 R12, [R238+0x1000] ;  /* 0x00100000ee0c783b */ /* 0x000e6a0000004200 */
[----:B------:R-:W-:Y:S08]  /*5dd0*/  MUFU.EX2 R23, R146 ;  /* 0x0000009200177308 */ /* 0x000ff00000000800 */
[----:B------:R-:W2:Y:S01]  /*5de0*/  MUFU.EX2 R137, R145 ;  /* 0x0000009100897308 */ /* 0x000ea20000000800 */
[-C--:B-1----:R-:W-:Y:S08]  /*5df0*/  HMMA.16816.F32 R200, R8, R12.reuse, R200 ;  /* 0x0000000c08c8723c */ /* 0x082ff000000018c8 */
[----:B------:R-:W-:Y:S07]  /*5e00*/  HMMA.16816.F32 R148, R4, R12, R168 ;  /* 0x0000000c0494723c */ /* 0x000fee00000018a8 */
[----:B------:R-:W-:Y:S01]  /*5e10*/  MOV R171, R142 ;  /* 0x0000008e00ab7202 */ /* 0x000fe20000000f00 */
[----:B------:R-:W-:Y:S01]  /*5e20*/  HMMA.16816.F32 R204, R8, R14, R76 ;  /* 0x0000000e08cc723c */ /* 0x000fe2000000184c */
[----:B------:R-:W-:-:S02]  /*5e30*/  MOV R170, R140 ;  /* 0x0000008c00aa7202 */ /* 0x000fc40000000f00 */
[----:B------:R-:W-:Y:S01]  /*5e40*/  MOV R169, R141 ;  /* 0x0000008d00a97202 */ /* 0x000fe20000000f00 */
[----:B------:R-:W-:Y:S01]  /*5e50*/  FADD.FTZ R0, R171, R0 ;  /* 0x00000000ab007221 */ /* 0x000fe20000010000 */
[----:B------:R-:W-:Y:S01]  /*5e60*/  MOV R168, R116 ;  /* 0x0000007400a87202 */ /* 0x000fe20000000f00 */
[----:B------:R-:W-:Y:S01]  /*5e70*/  FADD.FTZ R2, R170, R2 ;  /* 0x00000002aa027221 */ /* 0x000fe20000010000 */
[----:B------:R-:W-:Y:S01]  /*5e80*/  MOV R78, R71 ;  /* 0x00000047004e7202 */ /* 0x000fe20000000f00 */
[----:B------:R-:W-:Y:S01]  /*5e90*/  HMMA.16816.F32 R72, R4, R14, R96 ;  /* 0x0000000e0448723c */ /* 0x000fe20000001860 */
[----:B------:R-:W1:Y:S01]  /*5ea0*/  LDSM.16.MT88.4 R12, [R236+0x3000] ;  /* 0x00300000ec0c783b */ /* 0x000e620000004200 */
[----:B------:R-:W-:Y:S01]  /*5eb0*/  MOV R77, R143 ;  /* 0x0000008f004d7202 */ /* 0x000fe20000000f00 */
[----:B------:R-:W-:Y:S01]  /*5ec0*/  FADD.FTZ R3, R168, R3 ;  /* 0x00000003a8037221 */ /* 0x000fe20000010000 */
[----:B------:R-:W-:Y:S02]  /*5ed0*/  MOV R79, R138 ;  /* 0x0000008a004f7202 */ /* 0x000fe40000000f00 */
[----:B------:R-:W-:Y:S01]  /*5ee0*/  MUFU.EX2 R138, R155 ;  /* 0x0000009b008a7308 */ /* 0x000fe20000000800 */
[----:B------:R-:W-:Y:S01]  /*5ef0*/  FADD.FTZ R3, R77, R3 ;  /* 0x000000034d037221 */ /* 0x000fe20000010000 */
[-C--:B-1----:R-:W-:Y:S08]  /*5f00*/  HMMA.16816.F32 R68, R8, R12.reuse, R188 ;  /* 0x0000000c0844723c */ /* 0x082ff000000018bc */
[----:B------:R-:W-:Y:S08]  /*5f10*/  HMMA.16816.F32 R208, R4, R12, R208 ;  /* 0x0000000c04d0723c */ /* 0x000ff000000018d0 */
[-C--:B------:R-:W-:Y:S08]  /*5f20*/  HMMA.16816.F32 R36, R8, R14.reuse, R36 ;  /* 0x0000000e0824723c */ /* 0x080ff00000001824 */
[----:B------:R-:W-:Y:S01]  /*5f30*/  HMMA.16816.F32 R88, R4, R14, R100 ;  /* 0x0000000e0458723c */ /* 0x000fe20000001864 */
[----:B------:R-:W1:Y:S07]  /*5f40*/  LDSM.16.MT88.4 R12, [R237+0x3000] ;  /* 0x00300000ed0c783b */ /* 0x000e6e0000004200 */
[----:B------:R-:W-:Y:S01]  /*5f50*/  HMMA.16816.F32 R100, R8, R16, R216 ;  /* 0x000000100864723c */ /* 0x000fe200000018d8 */
[----:B------:R-:W-:Y:S06]  /*5f60*/  MUFU.EX2 R217, R152 ;  /* 0x0000009800d97308 */ /* 0x000fec0000000800 */
[----:B------:R-:W-:Y:S01]  /*5f70*/  MOV R219, R93 ;  /* 0x0000005d00db7202 */ /* 0x000fe20000000f00 */
[----:B------:R-:W-:Y:S01]  /*5f80*/  HMMA.16816.F32 R16, R4, R18, R120 ;  /* 0x000000120410723c */ /* 0x000fe20000001878 */
[----:B------:R-:W-:Y:S01]  /*5f90*/  MUFU.EX2 R216, R132 ;  /* 0x0000008400d87308 */ /* 0x000fe20000000800 */
[----:B------:R-:W-:-:S07]  /*5fa0*/  MOV R218, R81 ;  /* 0x0000005100da7202 */ /* 0x000fce0000000f00 */
[----:B------:R2:W-:Y:S01]  /*5fb0*/  MUFU.EX2 R132, R129 ;  /* 0x0000008100847308 */ /* 0x0005e20000000800 */
[-C--:B-1----:R-:W-:Y:S07]  /*5fc0*/  HMMA.16816.F32 R84, R8, R12.reuse, R212 ;  /* 0x0000000c0854723c */ /* 0x082fee00000018d4 */
[----:B------:R-:W-:Y:S01]  /*5fd0*/  MUFU.EX2 R212, R154 ;  /* 0x0000009a00d47308 */ /* 0x000fe20000000800 */
[----:B--2---:R-:W-:Y:S01]  /*5fe0*/  F2FP.PACK_AB R129, R137, R23 ;  /* 0x000000178981723e */ /* 0x004fe200000000ff */
[----:B------:R-:W-:Y:S06]  /*5ff0*/  HMMA.16816.F32 R140, R4, R12, R196 ;  /* 0x0000000c048c723c */ /* 0x000fec00000018c4 */
[----:B------:R-:W1:Y:S02]  /*6000*/  MUFU.EX2 R215, R153 ;  /* 0x0000009900d77308 */ /* 0x000e640000000800 */
[-C--:B------:R-:W-:Y:S06]  /*6010*/  HMMA.16816.F32 R40, R8, R14.reuse, R40 ;  /* 0x0000000e0828723c */ /* 0x080fec0000001828 */
[----:B------:R-:W2:Y:S02]  /*6020*/  MUFU.EX2 R214, R139 ;  /* 0x0000008b00d67308 */ /* 0x000ea40000000800 */
[----:B------:R-:W-:Y:S01]  /*6030*/  HMMA.16816.F32 R56, R4, R14, R108 ;  /* 0x0000000e0438723c */ /* 0x000fe2000000186c */
[----:B------:R-:W3:Y:S05]  /*6040*/  LDSM.16.MT88.4 R12, [R238+0x3000] ;  /* 0x00300000ee0c783b */ /* 0x000eea0000004200 */
[----:B------:R2:W-:Y:S01]  /*6050*/  MUFU.EX2 R139, R131 ;  /* 0x00000083008b7308 */ /* 0x0005e20000000800 */
[----:B-1----:R-:W-:Y:S01]  /*6060*/  F2FP.PACK_AB R130, R217, R215 ;  /* 0x000000d7d982723e */ /* 0x002fe200000000ff */
[----:B------:R-:W-:Y:S04]  /*6070*/  LDSM.16.MT88.4 R152, [R239+0x1800] ;  /* 0x00180000ef98783b */ /* 0x000fe80000004200 */
[----:B------:R-:W-:Y:S02]  /*6080*/  LDSM.16.MT88.4 R108, [R239+0x3800] ;  /* 0x00380000ef6c783b */ /* 0x000fe40000004200 */
[----:B------:R1:W4:Y:S01]  /*6090*/  MUFU.EX2 R213, R128 ;  /* 0x0000008000d57308 */ /* 0x0003220000000800 */
[----:B--2---:R-:W-:-:S02]  /*60a0*/  F2FP.PACK_AB R131, R216, R214 ;  /* 0x000000d6d883723e */ /* 0x004fc400000000ff */
[----:B-1----:R-:W-:Y:S01]  /*60b0*/  F2FP.PACK_AB R128, R212, R138 ;  /* 0x0000008ad480723e */ /* 0x002fe200000000ff */
[C---:B---3--:R-:W-:Y:S08]  /*60c0*/  HMMA.16816.F32 R120, R4.reuse, R12, R228 ;  /* 0x0000000c0478723c */ /* 0x048ff000000018e4 */
[----:B------:R-:W-:Y:S07]  /*60d0*/  HMMA.16816.F32 R52, R4, R14, R112 ;  /* 0x0000000e0434723c */ /* 0x000fee0000001870 */
[----:B------:R-:W-:Y:S01]  /*60e0*/  FADD.FTZ R4, R169, R21 ;  /* 0x00000015a9047221 */ /* 0x000fe20000010000 */
[----:B------:R-:W-:Y:S01]  /*60f0*/  HMMA.16816.F32 R116, R8, R12, R220 ;  /* 0x0000000c0874723c */ /* 0x000fe200000018dc */
[----:B------:R-:W1:Y:S01]  /*6100*/  LDSM.16.MT88.4 R168, [R236+0x1800] ;  /* 0x00180000eca8783b */ /* 0x000e620000004200 */
[----:B------:R4:W-:Y:S01]  /*6110*/  MUFU.EX2 R13, R126 ;  /* 0x0000007e000d7308 */ /* 0x0009e20000000800 */
[----:B------:R-:W-:-:S02]  /*6120*/  FADD.FTZ R5, R78, R4 ;  /* 0x000000044e057221 */ /* 0x000fc40000010000 */
[----:B------:R-:W-:Y:S02]  /*6130*/  FADD.FTZ R4, R160, R2 ;  /* 0x00000002a0047221 */ /* 0x000fe40000010000 */
[----:B------:R-:W-:Y:S01]  /*6140*/  FADD.FTZ R2, R161, R0 ;  /* 0x00000000a1027221 */ /* 0x000fe20000010000 */
[----:B------:R-:W-:Y:S01]  /*6150*/  HMMA.16816.F32 R48, R8, R14, R48 ;  /* 0x0000000e0830723c */ /* 0x000fe20000001830 */
[----:B------:R-:W-:Y:S01]  /*6160*/  FADD.FTZ R0, R162, R3 ;  /* 0x00000003a2007221 */ /* 0x000fe20000010000 */
[----:B------:R-:W-:Y:S01]  /*6170*/  MOV R221, R144 ;  /* 0x0000009000dd7202 */ /* 0x000fe20000000f00 */
[----:B------:R-:W-:Y:S01]  /*6180*/  FADD.FTZ R5, R163, R5 ;  /* 0x00000005a3057221 */ /* 0x000fe20000010000 */
[----:B------:R-:W-:Y:S01]  /*6190*/  MOV R220, R147 ;  /* 0x0000009300dc7202 */ /* 0x000fe20000000f00 */
[----:B------:R-:W-:Y:S01]  /*61a0*/  FADD.FTZ R3, R80, R4 ;  /* 0x0000000450037221 */ /* 0x000fe20000010000 */
[----:B------:R-:W-:Y:S01]  /*61b0*/  LDSM.16.MT88.4 R144, [R238+0x1800] ;  /* 0x00180000ee90783b */ /* 0x000fe20000004200 */
[----:B------:R-:W-:Y:S01]  /*61c0*/  FADD.FTZ R10, R92, R0 ;  /* 0x000000005c0a7221 */ /* 0x000fe20000010000 */
[----:B------:R-:W-:Y:S01]  /*61d0*/  MOV R223, R94 ;  /* 0x0000005e00df7202 */ /* 0x000fe20000000f00 */
[----:B------:R-:W-:Y:S01]  /*61e0*/  FADD.FTZ R12, R79, R5 ;  /* 0x000000054f0c7221 */ /* 0x000fe20000010000 */
[----:B------:R-:W2:Y:S01]  /*61f0*/  LDL R0, [R1+0x44] ;  /* 0x0000440001007983 */ /* 0x000ea20000100800 */
[----:B------:R-:W-:Y:S01]  /*6200*/  MOV R222, R95 ;  /* 0x0000005f00de7202 */ /* 0x000fe20000000f00 */
[----:B------:R-:W-:Y:S01]  /*6210*/  FADD.FTZ R11, R82, R2 ;  /* 0x00000002520b7221 */ /* 0x000fe20000010000 */
[----:B------:R-:W-:Y:S01]  /*6220*/  MOV R8, c[0x0][0x2ac] ;  /* 0x0000ab0000087a02 */ /* 0x000fe20000000f00 */
[----:B------:R-:W3:Y:S01]  /*6230*/  LDSM.16.MT88.4 R4, [R238+0x3800] ;  /* 0x00380000ee04783b */ /* 0x000ee20000004200 */
[----:B------:R5:W1:Y:S03]  /*6240*/  MUFU.EX2 R15, R124 ;  /* 0x0000007c000f7308 */ /* 0x000a660000000800 */
[----:B------:R-:W3:Y:S04]  /*6250*/  LDSM.16.MT88.4 R76, [R236+0x3800] ;  /* 0x00380000ec4c783b */ /* 0x000ee80000004200 */
[----:B------:R-:W3:Y:S01]  /*6260*/  LDSM.16.MT88.4 R160, [R237+0x1800] ;  /* 0x00180000eda0783b */ /* 0x000ee20000004200 */
[----:B------:R-:W1:Y:S03]  /*6270*/  MUFU.EX2 R14, R127 ;  /* 0x0000007f000e7308 */ /* 0x000e660000000800 */
[----:B------:R-:W3:Y:S01]  /*6280*/  LDSM.16.MT88.4 R92, [R237+0x3800] ;  /* 0x00380000ed5c783b */ /* 0x000ee20000004200 */
[----:B------:R-:W-:Y:S01]  /*6290*/  IMAD R8, R8, c[0x0][0x1d0], RZ ;  /* 0x0000740008087a24 */ /* 0x000fe200078e02ff */
[----:B----4-:R-:W-:Y:S01]  /*62a0*/  F2FP.PACK_AB R126, R213, R139 ;  /* 0x0000008bd57e723e */ /* 0x010fe200000000ff */
[----:B------:R-:W-:Y:S01]  /*62b0*/  FADD.FTZ R9, R83, R3 ;  /* 0x0000000353097221 */ /* 0x000fe20000010000 */
[----:B-----5:R-:W-:-:S02]  /*62c0*/  F2FP.PACK_AB R124, R132, R22 ;  /* 0x00000016847c723e */ /* 0x020fc400000000ff */
[----:B-1----:R-:W-:Y:S01]  /*62d0*/  F2FP.PACK_AB R125, R15, R20 ;  /* 0x000000140f7d723e */ /* 0x002fe200000000ff */
[----:B------:R-:W-:Y:S01]  /*62e0*/  FADD.FTZ R3, R221, R10 ;  /* 0x0000000add037221 */ /* 0x000fe20000010000 */
[----:B------:R-:W-:-:S03]  /*62f0*/  F2FP.PACK_AB R127, R14, R13 ;  /* 0x0000000d0e7f723e */ /* 0x000fc600000000ff */
[----:B------:R-:W-:Y:S01]  /*6300*/  FADD.FTZ R3, R218, R3 ;  /* 0x00000003da037221 */ /* 0x000fe20000010000 */
[C---:B------:R-:W-:Y:S08]  /*6310*/  HMMA.16816.F32 R176, R128.reuse, R168, R176 ;  /* 0x000000a880b0723c */ /* 0x040ff000000018b0 */
[-C--:B---3--:R-:W-:Y:S08]  /*6320*/  HMMA.16816.F32 R116, R128, R4.reuse, R116 ;  /* 0x000000048074723c */ /* 0x088ff00000001874 */
[----:B------:R-:W-:Y:S07]  /*6330*/  HMMA.16816.F32 R120, R124, R4, R120 ;  /* 0x000000047c78723c */ /* 0x000fee0000001878 */
[----:B------:R-:W-:Y:S01]  /*6340*/  FADD.FTZ R4, R222, R9 ;  /* 0x00000009de047221 */ /* 0x000fe20000010000 */
[----:B------:R-:W-:Y:S03]  /*6350*/  HMMA.16816.F32 R200, R128, R144, R200 ;  /* 0x0000009080c8723c */ /* 0x000fe600000018c8 */
[----:B------:R-:W-:-:S05]  /*6360*/  FADD.FTZ R4, R252, R4 ;  /* 0x00000004fc047221 */ /* 0x000fca0000010000 */
[----:B------:R-:W-:Y:S01]  /*6370*/  HMMA.16816.F32 R204, R128, R146, R204 ;  /* 0x0000009280cc723c */ /* 0x000fe200000018cc */
[----:B------:R-:W-:-:S07]  /*6380*/  FADD.FTZ R4, R138, R4 ;  /* 0x000000048a047221 */ /* 0x000fce0000010000 */
[C---:B------:R-:W-:Y:S08]  /*6390*/  HMMA.16816.F32 R148, R124.reuse, R144, R148 ;  /* 0x000000907c94723c */ /* 0x040ff00000001894 */
[----:B------:R-:W-:Y:S01]  /*63a0*/  HMMA.16816.F32 R144, R124, R146, R72 ;  /* 0x000000927c90723c */ /* 0x000fe20000001848 */
[----:B------:R-:W-:-:S07]  /*63b0*/  FADD.FTZ R4, R212, R4 ;  /* 0x00000004d4047221 */ /* 0x000fce0000010000 */
[C---:B------:R-:W-:Y:S08]  /*63c0*/  HMMA.16816.F32 R68, R128.reuse, R76, R68 ;  /* 0x0000004c8044723c */ /* 0x040ff00000001844 */
[----:B------:R-:W-:Y:S08]  /*63d0*/  HMMA.16816.F32 R80, R128, R78, R36 ;  /* 0x0000004e8050723c */ /* 0x000ff00000001824 */
[C---:B------:R-:W-:Y:S08]  /*63e0*/  HMMA.16816.F32 R72, R124.reuse, R76, R208 ;  /* 0x0000004c7c48723c */ /* 0x040ff000000018d0 */
[C---:B------:R-:W-:Y:S08]  /*63f0*/  HMMA.16816.F32 R76, R124.reuse, R78, R88 ;  /* 0x0000004e7c4c723c */ /* 0x040ff00000001858 */
[----:B------:R-:W-:Y:S08]  /*6400*/  HMMA.16816.F32 R172, R124, R168, R172 ;  /* 0x000000a87cac723c */ /* 0x000ff000000018ac */
[C---:B------:R-:W-:Y:S08]  /*6410*/  HMMA.16816.F32 R180, R128.reuse, R170, R180 ;  /* 0x000000aa80b4723c */ /* 0x040ff000000018b4 */
[-C--:B------:R-:W-:Y:S08]  /*6420*/  HMMA.16816.F32 R184, R128, R160.reuse, R184 ;  /* 0x000000a080b8723c */ /* 0x080ff000000018b8 */
[----:B------:R-:W-:Y:S08]  /*6430*/  HMMA.16816.F32 R164, R124, R160, R164 ;  /* 0x000000a07ca4723c */ /* 0x000ff000000018a4 */
[C---:B------:R-:W-:Y:S08]  /*6440*/  HMMA.16816.F32 R188, R128.reuse, R162, R64 ;  /* 0x000000a280bc723c */ /* 0x040ff00000001840 */
[-C--:B------:R-:W-:Y:S08]  /*6450*/  HMMA.16816.F32 R192, R128, R152.reuse, R192 ;  /* 0x0000009880c0723c */ /* 0x080ff000000018c0 */
[----:B------:R-:W-:Y:S08]  /*6460*/  HMMA.16816.F32 R156, R124, R152, R156 ;  /* 0x000000987c9c723c */ /* 0x000ff0000000189c */
        /* <DEDUP_REMOVED lines=11> */
[----:B--2---:R-:W-:-:S05]  /*6520*/  @P4 IMAD.HI.U32 R2, R0, c[0x0][0x2c8], RZ ;  /* 0x0000b20000024a27 */ /* 0x004fca00078e00ff */
[----:B------:R-:W-:-:S04]  /*6530*/  @P4 SHF.R.U32.HI R0, RZ, c[0x0][0x2cc], R2 ;  /* 0x0000b300ff004a19 */ /* 0x000fc80000011602 */
[----:B------:R-:W-:-:S04]  /*6540*/  IADD3 R0, R0, -c[0x0][0x168], R8 ;  /* 0x80005a0000007a10 */ /* 0x000fc80007ffe008 */
[----:B------:R-:W-:-:S04]  /*6550*/  SHF.R.S32.HI R2, RZ, 0x1f, R0 ;  /* 0x0000001fff027819 */ /* 0x000fc80000011400 */
[----:B------:R-:W-:Y:S01]  /*6560*/  LEA.HI R8, R2, R0, RZ, 0x6 ;  /* 0x0000000002087211 */ /* 0x000fe200078f30ff */
        /* <DEDUP_REMOVED lines=9> */
[----:B------:R-:W-:Y:S01]  /*6600*/  FADD.FTZ R2, R225, R5 ;  /* 0x00000005e1027221 */ /* 0x000fe20000010000 */
[----:B------:R-:W-:Y:S01]  /*6610*/  HMMA.16816.F32 R108, R124, R110, R16 ;  /* 0x0000006e7c6c723c */ /* 0x000fe20000001810 */
[----:B------:R-:W-:Y:S02]  /*6620*/  FADD.FTZ R5, R132, R0 ;  /* 0x0000000084057221 */ /* 0x000fe40000010000 */
[----:B------:R-:W-:-:S05]  /*6630*/  FADD.FTZ R0, R20, R2 ;  /* 0x0000000214007221 */ /* 0x000fca0000010000 */
[----:B------:R-:W-:Y:S01]  /*6640*/  HMMA.16816.F32 R128, R128, R6, R48 ;  /* 0x000000068080723c */ /* 0x000fe20000001830 */
[----:B------:R-:W-:-:S07]  /*6650*/  FADD.FTZ R0, R15, R0 ;  /* 0x000000000f007221 */ /* 0x000fce0000010000 */
[----:B------:R-:W-:Y:S07]  /*6660*/  HMMA.16816.F32 R124, R124, R6, R52 ;  /* 0x000000067c7c723c */ /* 0x000fee0000001834 */
[----:B------:R-:W-:Y:S01]  /*6670*/  FADD.FTZ R6, R137, R3 ;  /* 0x0000000389067221 */ /* 0x000fe20000010000 */
[----:B------:R-:W-:Y:S01]  /*6680*/  SHF.R.S32.HI R3, RZ, 0x6, R8 ;  /* 0x00000006ff037819 */ /* 0x000fe20000011408 */
[----:B------:R-:W-:-:S03]  /*6690*/  FADD.FTZ R0, R13, R0 ;  /* 0x000000000d007221 */ /* 0x000fc60000010000 */
[----:B------:R-:W-:Y:S01]  /*66a0*/  IMNMX R7, RZ, R3, !PT ;  /* 0x00000003ff077217 */ /* 0x000fe20007800200 */
[----:B------:R-:W-:Y:S02]  /*66b0*/  FADD.FTZ R3, R215, R4 ;  /* 0x00000004d7037221 */ /* 0x000fe40000010000 */
[----:B------:R-:W-:Y:S02]  /*66c0*/  FADD.FTZ R2, R214, R6 ;  /* 0x00000006d6027221 */ /* 0x000fe40000010000 */
[----:B------:R-:W-:Y:S02]  /*66d0*/  FADD.FTZ R4, R139, R5 ;  /* 0x000000058b047221 */ /* 0x000fe40000010000 */
[----:B------:R-:W-:Y:S02]  /*66e0*/  FADD.FTZ R5, R217, R3 ;  /* 0x00000003d9057221 */ /* 0x000fe40000010000 */
[----:B------:R-:W-:Y:S02]  /*66f0*/  FADD.FTZ R3, R216, R2 ;  /* 0x00000002d8037221 */ /* 0x000fe40000010000 */
[----:B------:R-:W-:Y:S01]  /*6700*/  FADD.FTZ R0, R14, R0 ;  /* 0x000000000e007221 */ /* 0x000fe20000010000 */
[----:B------:R1:W-:Y:S01]  /*6710*/  STL [R1+0x14], R7 ;  /* 0x0000140701007387 */ /* 0x0003e20000100800 */
[----:B------:R-:W-:-:S03]  /*6720*/  FADD.FTZ R2, R213, R4 ;  /* 0x00000004d5027221 */ /* 0x000fc60000010000 */
[----:B------:R1:W-:Y:S01]  /*6730*/  STL [R1+0x4], R5 ;  /* 0x0000040501007387 */ /* 0x0003e20000100800 */
[----:B------:R-:W-:-:S03]  /*6740*/  IADD3 R248, R224, -0x2, RZ ;  /* 0xfffffffee0f87810 */ /* 0x000fc60007ffe0ff */
[----:B------:R1:W-:Y:S04]  /*6750*/  STL [R1], R3 ;  /* 0x0000000301007387 */ /* 0x0003e80000100800 */
[----:B------:R1:W-:Y:S04]  /*6760*/  STL [R1+0xc], R0 ;  /* 0x00000c0001007387 */ /* 0x0003e80000100800 */
[----:B------:R1:W-:Y:S01]  /*6770*/  STL [R1+0x8], R2 ;  /* 0x0000080201007387 */ /* 0x0003e20000100800 */
[----:B------:R-:W-:Y:S11]  /*6780*/  ISETP.GE.AND P0, PT, R248, R7, PT ;  /* 0x00000007f800720c */ /* 0x000ff60003f06270 */
[----:B------:R-:W-:Y:S02]  /*6790*/  @!UPT UIADD3 URZ, URZ, URZ, URZ ;  /* 0x0000003f3f3ff290 */ /* 0x000fe4000fffe03f */
[----:B------:R-:W-:Y:S05]  /*67a0*/  @!P0 BRA `(.L_x_1649) ;  /* 0x00004af000008947 */ /* 0x000fea0003800000 */
[----:B------:R-:W-:Y:S01]  /*67b0*/  IMAD.MOV.U32 R138, RZ, RZ, R135 ;  /* 0x000000ffff8a7224 */ /* 0x000fe200078e0087 */
[----:B------:R-:W-:Y:S01]  /*67c0*/  MOV R140, R133 ;  /* 0x00000085008c7202 */ /* 0x000fe20000000f00 */
[----:B------:R-:W-:Y:S01]  /*67d0*/  IMAD.MOV.U32 R137, RZ, RZ, R136 ;  /* 0x000000ffff897224 */ /* 0x000fe200078e0088 */
[----:B------:R-:W-:Y:S02]  /*67e0*/  MOV R139, R134 ;  /* 0x00000086008b7202 */ /* 0x000fe40000000f00 */
.L_x_1660:
[----:B------:R-:W-:Y:S04]  /*67f0*/  DEPBAR.LE SB0, 0x0 ;  /* 0x000080000000791a */ /* 0x000fe80000000000 */
[----:B------:R-:W-:Y:S01]  /*6800*/  WARPSYNC 0xffffffff ;  /* 0xffffffff00007948 */ /* 0x000fe20003800000 */
[----:B------:R-:W-:Y:S01]  /*6810*/  BAR.SYNC.DEFER_BLOCKING 0x0 ;  /* 0x0000000000007b1d */ /* 0x000fe20000010000 */
[----:B------:R-:W-:Y:S05]  /*6820*/  ISETP.GE.AND P0, PT, R248, RZ, PT ;  /* 0x000000fff800720c */ /* 0x000fea0003f06270 */
[----:B------:R2:W3:Y:S01]  /*6830*/  LDSM.16.M88.4 R64, [R240] ;  /* 0x00000000f040783b */ /* 0x0004e20000000200 */
[----:B------:R-:W-:Y:S03]  /*6840*/  BSSY B0, `(.L_x_1650) ;  /* 0x0000052000007945 */ /* 0x000fe60003800000 */
[----:B------:R2:W4:Y:S04]  /*6850*/  LDSM.16.M88.4 R60, [R240+0x2000] ;  /* 0x00200000f03c783b */ /* 0x0005280000000200 */
[----:B------:R2:W1:Y:S04]  /*6860*/  LDSM.16.M88.4 R16, [R233] ;  /* 0x00000000e910783b */ /* 0x0004680000000200 */
[----:B------:R2:W1:Y:S04]  /*6870*/  LDSM.16.M88.4 R32, [R233+0x800] ;  /* 0x00080000e920783b */ /* 0x0004680000000200 */
[----:B------:R2:W1:Y:S04]  /*6880*/  LDSM.16.M88.4 R48, [R233+0x1000] ;  /* 0x00100000e930783b */ /* 0x0004680000000200 */
[----:B------:R2:W1:Y:S04]  /*6890*/  LDSM.16.M88.4 R132, [R233+0x1800] ;  /* 0x00180000e984783b */ /* 0x0004680000000200 */
[----:B------:R2:W1:Y:S04]  /*68a0*/  LDSM.16.M88.4 R208, [R242] ;  /* 0x00000000f2d0783b */ /* 0x0004680000000200 */
[----:B------:R2:W1:Y:S04]  /*68b0*/  LDSM.16.M88.4 R216, [R242+0x2000] ;  /* 0x00200000f2d8783b */ /* 0x0004680000000200 */
[----:B------:R2:W1:Y:S04]  /*68c0*/  LDSM.16.M88.4 R212, [R232] ;  /* 0x00000000e8d4783b */ /* 0x0004680000000200 */
        /* <DEDUP_REMOVED lines=27> */
.L_x_1739:
[----:B------:R-:W-:-:S05]  /*6a80*/  BRA.DIV ~URZ, `(.L_x_1653) ;  /* 0x0000d7d27f007947 */ /* 0x000fca000b800000 */
[----:B------:R-:W4:Y:S01]  /*6a90*/  SHFL.IDX PT, R10, R4, RZ, 0x181f ;  /* 0x00181fff040a7589 */ /* 0x000f2200000e0000 */
[----:B------:R-:W-:Y:S02]  /*6aa0*/  ISETP.GE.AND P2, PT, R250, c[0x0][0x1d4], PT ;  /* 0x00007500fa007a0c */ /* 0x000fe40003f46270 */
[CC--:B----4-:R-:W-:Y:S02]  /*6ab0*/  IADD3 R2, P0, R10.reuse, R12.reuse, RZ ;  /* 0x0000000c0a027210 */ /* 0x0d0fe40007f1e0ff */
[-C--:B------:R-:W-:Y:S03]  /*6ac0*/  IADD3 R10, P5, R10, R13.reuse, RZ ;  /* 0x0000000d0a0a7210 */ /* 0x080fe60007fbe0ff */
[--C-:B---3--:R-:W-:Y:S01]  /*6ad0*/  IMAD.X R3, R7, 0x1, R5.reuse, P0 ;  /* 0x0000000107037824 */ /* 0x108fe200000e0605 */
[----:B------:R-:W-:Y:S01]  /*6ae0*/  ISETP.GE.AND P0, PT, R251, c[0x0][0x1d4], PT ;  /* 0x00007500fb007a0c */ /* 0x000fe20003f06270 */
[--C-:B------:R-:W-:Y:S02]  /*6af0*/  IMAD.X R11, R7, 0x1, R6.reuse, P5 ;  /* 0x00000001070b7824 */ /* 0x100fe400028e0606 */
[----:B------:R-:W-:Y:S04]  /*6b00*/  SHFL.IDX PT, R7, R4, 0x2, 0x181f ;  /* 0x00581f0004077f89 */ /* 0x000fe800000e0000 */
[----:B------:R-:W-:Y:S01]  /*6b10*/  @!PT LDS RZ, [RZ] ;  /* 0x00000000fffff984 */ /* 0x000fe20000000800 */
[----:B------:R3:W-:Y:S06]  /*6b20*/  LDGSTS.E.BYPASS.LTC128B.128 [R247+0x100], [R2.64], !P2 ;  /* 0x0010000002f77fae */ /* 0x0007ec000d101d46 */
[----:B------:R4:W-:Y:S04]  /*6b30*/  LDGSTS.E.BYPASS.LTC128B.128 [R247+0x2100], [R10.64], !P0 ;  /* 0x021000000af77fae */ /* 0x0009e8000c101d46 */
[----:B---3--:R-:W3:Y:S04]  /*6b40*/  SHFL.IDX PT, R2, R4, 0x1, 0x181f ;  /* 0x00381f0004027f89 */ /* 0x008ee800000e0000 */
[----:B------:R-:W5:Y:S01]  /*6b50*/  SHFL.IDX PT, R3, R0, 0x1, 0x181f ;  /* 0x00381f0000037f89 */ /* 0x000f6200000e0000 */
[CC--:B---3--:R-:W-:Y:S02]  /*6b60*/  IADD3 R8, P6, R2.reuse, R12.reuse, RZ ;  /* 0x0000000c02087210 */ /* 0x0c8fe40007fde0ff */
[-C--:B------:R-:W-:Y:S03]  /*6b70*/  IADD3 R2, P5, R2, R13.reuse, RZ ;  /* 0x0000000d02027210 */ /* 0x080fe60007fbe0ff */
[C-C-:B-----5:R-:W-:Y:S02]  /*6b80*/  IMAD.X R9, R3.reuse, 0x1, R5.reuse, P6 ;  /* 0x0000000103097824 */ /* 0x160fe400030e0605 */
[--C-:B------:R-:W-:Y:S03]  /*6b90*/  IMAD.X R3, R3, 0x1, R6.reuse, P5 ;  /* 0x0000000103037824 */ /* 0x100fe600028e0606 */
[----:B------:R3:W-:Y:S04]  /*6ba0*/  LDGSTS.E.BYPASS.LTC128B.128 [R247+0x900], [R8.64], !P2 ;  /* 0x0090000008f77fae */ /* 0x0007e8000d101d46 */
[----:B------:R5:W-:Y:S04]  /*6bb0*/  LDGSTS.E.BYPASS.LTC128B.128 [R247+0x2900], [R2.64], !P0 ;  /* 0x0290000002f77fae */ /* 0x000be8000c101d46 */
[----:B---3--:R-:W3:Y:S04]  /*6bc0*/  SHFL.IDX PT, R8, R0, 0x2, 0x181f ;  /* 0x00581f0000087f89 */ /* 0x008ee800000e0000 */
[----:B------:R4:W1:Y:S01]  /*6bd0*/  SHFL.IDX PT, R9, R0, 0x3, 0x181f ;  /* 0x00781f0000097f89 */ /* 0x00086200000e0000 */
[C---:B-----5:R-:W-:Y:S03]  /*6be0*/  IADD3 R2, P5, R7.reuse, R12, RZ ;  /* 0x0000000c07027210 */ /* 0x060fe60007fbe0ff */
[----:B-1----:R4:W1:Y:S02]  /*6bf0*/  SHFL.IDX PT, R0, R4, 0x3, 0x181f ;  /* 0x00781f0004007f89 */ /* 0x00286400000e0000 */
[C---:B---3--:R-:W-:Y:S05]  /*6c00*/  IMAD.X R3, R8.reuse, 0x1, R5, P5 ;  /* 0x0000000108037824 */ /* 0x048fea00028e0605 */
[----:B------:R3:W-:Y:S02]  /*6c10*/  LDGSTS.E.BYPASS.LTC128B.128 [R247+0x1100], [R2.64], !P2 ;  /* 0x0110000002f77fae */ /* 0x0007e4000d101d46 */
[----:B---3--:R-:W-:Y:S02]  /*6c20*/  IADD3 R2, P5, R7, R13, RZ ;  /* 0x0000000d07027210 */ /* 0x008fe40007fbe0ff */
[----:B------:R-:W-:Y:S03]  /*6c30*/  SEL R7, RZ, 0x10, P0 ;  /* 0x00000010ff077807 */ /* 0x000fe60000000000 */
[----:B------:R-:W-:Y:S01]  /*6c40*/  IMAD.X R3, R8, 0x1, R6, P5 ;  /* 0x0000000108037824 */ /* 0x000fe200028e0606 */
[----:B------:R-:W-:Y:S04]  /*6c50*/  SEL R8, RZ, 0x10, P2 ;  /* 0x00000010ff087807 */ /* 0x000fe80001000000 */
[----:B------:R4:W-:Y:S03]  /*6c60*/  LDGSTS.E.BYPASS.LTC128B.128 [R247+0x3100], [R2.64], !P0 ;  /* 0x0310000002f77fae */ /* 0x0009e6000c101d46 */
.L_x_1740:
[C---:B-1----:R-:W-:Y:S02]  /*6c70*/  ISETP.NE.U32.AND P6, PT, R8.reuse, RZ, PT ;  /* 0x000000ff0800720c */ /* 0x042fe40003fc5070 */
[----:B------:R-:W-:Y:S02]  /*6c80*/  IADD3 R8, -R8, 0x10, RZ ;  /* 0x0000001008087810 */ /* 0x000fe40007ffe1ff */
[C---:B----4-:R-:W-:Y:S02]  /*6c90*/  IADD3 R2, -R7.reuse, 0x10, RZ ;  /* 0x0000001007027810 */ /* 0x050fe40007ffe1ff */
[----:B------:R-:W-:Y:S02]  /*6ca0*/  LOP3.LUT R8, R8, 0xf, RZ, 0xc0, !PT ;  /* 0x0000000f08087812 */ /* 0x000fe400078ec0ff */
[----:B------:R-:W-:Y:S02]  /*6cb0*/  LOP3.LUT R2, R2, 0xf, RZ, 0xc0, !PT ;  /* 0x0000000f02027812 */ /* 0x000fe400078ec0ff */
[-C--:B------:R-:W-:Y:S02]  /*6cc0*/  IADD3 R4, P2, P0, R8, R0.reuse, R12 ;  /* 0x0000000008047210 */ /* 0x080fe4000785e00c */
[----:B------:R-:W-:Y:S02]  /*6cd0*/  ISETP.NE.U32.AND P5, PT, R7, RZ, PT ;  /* 0x000000ff0700720c */ /* 0x000fe40003fa5070 */
[-C--:B------:R-:W-:Y:S02]  /*6ce0*/  IADD3.X R5, RZ, R9.reuse, R5, P2, P0 ;  /* 0x00000009ff057210 */ /* 0x080fe400017e0405 */
[----:B------:R-:W-:Y:S03]  /*6cf0*/  IADD3 R2, P2, P0, R2, R0, R13 ;  /* 0x0000000002027210 */ /* 0x000fe6000785e00d */
[----:B------:R-:W-:Y:S01]  /*6d00*/  @!PT LDS RZ, [RZ] ;  /* 0x00000000fffff984 */ /* 0x000fe20000000800 */
[----:B------:R-:W-:Y:S01]  /*6d10*/  @!PT LDS RZ, [RZ] ;  /* 0x00000000fffff984 */ /* 0x000fe20000000800 */
[----:B------:R-:W-:Y:S01]  /*6d20*/  @!PT LDS RZ, [RZ] ;  /* 0x00000000fffff984 */ /* 0x000fe20000000800 */
[----:B------:R1:W-:Y:S01]  /*6d30*/  LDGSTS.E.BYPASS.LTC128B.128.ZFILL [R247+0x1900], [R4.64], P6 ;  /* 0x0190000004f77fae */ /* 0x0003e2000b141d46 */
[----:B------:R-:W-:Y:S05]  /*6d40*/  IADD3.X R3, RZ, R9, R6, P2, P0 ;  /* 0x00000009ff037210 */ /* 0x000fea00017e0406 */
[----:B------:R1:W-:Y:S04]  /*6d50*/  LDGSTS.E.BYPASS.LTC128B.128.ZFILL [R247+0x3900], [R2.64], P5 ;  /* 0x0390000002f77fae */ /* 0x0003e8000a941d46 */
.L_x_1651:
[----:B---34-:R-:W-:Y:S05]  /*6d60*/  BSYNC B0 ;  /* 0x0000000000007941 */ /* 0x018fea0003800000 */
.L_x_1650:
[----:B------:R-:W0:Y:S01]  /*6d70*/  LDGDEPBAR ;  /* 0x00000000000079af */ /* 0x000e220000000000 */
[----:B------:R-:W-:Y:S01]  /*6d80*/  WARPSYNC 0xffffffff ;  /* 0xffffffff00007948 */ /* 0x000fe20003800000 */
[-C--:B-1----:R-:W-:Y:S01]  /*6d90*/  HMMA.16816.F32 R4, R64, R16.reuse, RZ ;  /* 0x000000104004723c */ /* 0x082fe200000018ff */
[----:B------:R-:W-:Y:S02]  /*6da0*/  BSSY B0, `(.L_x_1654) ;  /* 0x00000fe000007945 */ /* 0x000fe40003800000 */
[----:B------:R-:W-:Y:S05]  /*6db0*/  ISETP.GE.AND P0, PT, R248, 0x1, PT ;  /* 0x00000001f800780c */ /* 0x000fea0003f06270 */
        /* <DEDUP_REMOVED lines=15> */
[----:B------:R-:W-:Y:S07]  /*6eb0*/  LDSM.16.M88.4 R132, [R241] ;  /* 0x00000000f184783b */ /* 0x000fee0000000200 */
[-C--:B------:R-:W-:Y:S08]  /*6ec0*/  HMMA.16816.F32 R4, R208, R212.reuse, R4 ;  /* 0x000000d4d004723c */ /* 0x080ff00000001804 */
[C---:B------:R-:W-:Y:S08]  /*6ed0*/  HMMA.16816.F32 R8, R216.reuse, R212, R8 ;  /* 0x000000d4d808723c */ /* 0x040ff00000001808 */
[-C--:B------:R-:W-:Y:S08]  /*6ee0*/  HMMA.16816.F32 R12, R216, R214.reuse, R12 ;  /* 0x000000d6d80c723c */ /* 0x080ff0000000180c */
[C---:B------:R-:W-:Y:S01]  /*6ef0*/  HMMA.16816.F32 R16, R208.reuse, R214, R16 ;  /* 0x000000d6d010723c */ /* 0x040fe20000001810 */
[----:B------:R-:W1:Y:S07]  /*6f00*/  LDSM.16.M88.4 R212, [R235] ;  /* 0x00000000ebd4783b */ /* 0x000e6e0000000200 */
        /* <DEDUP_REMOVED lines=16> */
[-C--:B-1----:R-:W-:Y:S08]  /*7010*/  HMMA.16816.F32 R4, R132, R212.reuse, R4 ;  /* 0x000000d48404723c */ /* 0x082ff00000001804 */
[C---:B---3--:R-:W-:Y:S08]  /*7020*/  HMMA.16816.F32 R8, R220.reuse, R212, R8 ;  /* 0x000000d4dc08723c */ /* 0x048ff00000001808 */
[-C--:B------:R-:W-:Y:S08]  /*7030*/  HMMA.16816.F32 R12, R220, R214.reuse, R12 ;  /* 0x000000d6dc0c723c */ /* 0x080ff0000000180c */
[C---:B------:R-:W-:Y:S01]  /*7040*/  HMMA.16816.F32 R16, R132.reuse, R214, R16 ;  /* 0x000000d68410723c */ /* 0x040fe20000001810 */
[----:B------:R-:W-:Y:S07]  /*7050*/  LDSM.16.M88.4 R212, [R234+-0x2000] ;  /* 0xffe00000ead4783b */ /* 0x000fee0000000200 */
[-C--:B----4-:R-:W-:Y:S08]  /*7060*/  HMMA.16816.F32 R20, R132, R208.reuse, R20 ;  /* 0x000000d08414723c */ /* 0x090ff00000001814 */
        /* <DEDUP_REMOVED lines=12> */
[----:B------:R-:W-:Y:S07]  /*7130*/  LDSM.16.M88.4 R220, [R234+-0x1000] ;  /* 0xfff00000eadc783b */ /* 0x000fee0000000200 */
[----:B------:R-:W-:Y:S01]  /*7140*/  HMMA.16816.F32 R64, R132, R226, R64 ;  /* 0x000000e28440723c */ /* 0x000fe20000001840 */
[----:B------:R-:W4:Y:S07]  /*7150*/  LDSM.16.M88.4 R132, [R234+-0x1800] ;  /* 0xffe80000ea84783b */ /* 0x000f2e0000000200 */
[-C--:B-1----:R-:W-:Y:S01]  /*7160*/  HMMA.16816.F32 R4, R208, R212.reuse, R4 ;  /* 0x000000d4d004723c */ /* 0x082fe20000001804 */
[----:B------:R-:W1:Y:S07]  /*7170*/  LDSM.16.M88.4 R224, [R234+-0x800] ;  /* 0xfff80000eae0783b */ /* 0x000e6e0000000200 */
        /* <DEDUP_REMOVED lines=13> */
[----:B------:R-:W4:Y:S07]  /*7250*/  LDSM.16.M88.4 R220, [R240+0x6000] ;  /* 0x00600000f0dc783b */ /* 0x000f2e0000000200 */
[-C--:B-1----:R-:W-:Y:S08]  /*7260*/  HMMA.16816.F32 R52, R208, R224.reuse, R52 ;  /* 0x000000e0d034723c */ /* 0x082ff00000001834 */
[C---:B------:R-:W-:Y:S08]  /*7270*/  HMMA.16816.F32 R56, R216.reuse, R224, R56 ;  /* 0x000000e0d838723c */ /* 0x040ff00000001838 */
[-C--:B------:R-:W-:Y:S01]  /*7280*/  HMMA.16816.F32 R60, R216, R226.reuse, R60 ;  /* 0x000000e2d83c723c */ /* 0x080fe2000000183c */
[----:B------:R-:W-:Y:S07]  /*7290*/  LDSM.16.M88.4 R216, [R233+0x3000] ;  /* 0x00300000e9d8783b */ /* 0x000fee0000000200 */
[----:B------:R-:W-:Y:S01]  /*72a0*/  HMMA.16816.F32 R64, R208, R226, R64 ;  /* 0x000000e2d040723c */ /* 0x000fe20000001840 */
[----:B------:R-:W1:Y:S07]  /*72b0*/  LDSM.16.M88.4 R208, [R233+0x2800] ;  /* 0x00280000e9d0783b */ /* 0x000e6e0000000200 */
[-C--:B---3--:R-:W-:Y:S01]  /*72c0*/  HMMA.16816.F32 R4, R132, R212.reuse, R4 ;  /* 0x000000d48404723c */ /* 0x088fe20000001804 */
[----:B------:R-:W3:Y:S07]  /*72d0*/  LDSM.16.M88.4 R224, [R233+0x3800] ;  /* 0x00380000e9e0783b */ /* 0x000eee0000000200 */
[C---:B----4-:R-:W-:Y:S08]  /*72e0*/  HMMA.16816.F32 R8, R220.reuse, R212, R8 ;  /* 0x000000d4dc08723c */ /* 0x050ff00000001808 */
[-C--:B------:R-:W-:Y:S08]  /*72f0*/  HMMA.16816.F32 R12, R220, R214.reuse, R12 ;  /* 0x000000d6dc0c723c */ /* 0x080ff0000000180c */
[C---:B------:R-:W-:Y:S01]  /*7300*/  HMMA.16816.F32 R16, R132.reuse, R214, R16 ;  /* 0x000000d68410723c */ /* 0x040fe20000001810 */
[----:B------:R-:W-:Y:S07]  /*7310*/  LDSM.16.M88.4 R212, [R232+0x2000] ;  /* 0x00200000e8d4783b */ /* 0x000fee0000000200 */
        /* <DEDUP_REMOVED lines=15> */
[----:B------:R-:W3:Y:S07]  /*7410*/  LDSM.16.M88.4 R132, [R232+0x2800] ;  /* 0x00280000e884783b */ /* 0x000eee0000000200 */
[-C--:B-1----:R-:W-:Y:S01]  /*7420*/  HMMA.16816.F32 R4, R208, R212.reuse, R4 ;  /* 0x000000d4d004723c */ /* 0x082fe20000001804 */
[----:B------:R-:W1:Y:S07]  /*7430*/  LDSM.16.M88.4 R224, [R232+0x3800] ;  /* 0x00380000e8e0783b */ /* 0x000e6e0000000200 */
[C---:B----4-:R-:W-:Y:S08]  /*7440*/  HMMA.16816.F32 R8, R216.reuse, R212, R8 ;  /* 0x000000d4d808723c */ /* 0x050ff00000001808 */
[-C--:B------:R-:W-:Y:S08]  /*7450*/  HMMA.16816.F32 R12, R216, R214.reuse, R12 ;  /* 0x000000d6d80c723c */ /* 0x080ff0000000180c */
[C---:B------:R-:W-:Y:S01]  /*7460*/  HMMA.16816.F32 R16, R208.reuse, R214, R16 ;  /* 0x000000d6d010723c */ /* 0x040fe20000001810 */
[----:B------:R-:W-:Y:S07]  /*7470*/  LDSM.16.M88.4 R212, [R235+0x2000] ;  /* 0x00200000ebd4783b */ /* 0x000fee0000000200 */
[-C--:B---3--:R-:W-:Y:S08]  /*7480*/  HMMA.16816.F32 R20, R208, R132.reuse, R20 ;  /* 0x00000084d014723c */ /* 0x088ff00000001814 */
        /* <DEDUP_REMOVED lines=38> */
[----:B------:R-:W1:Y:S01]  /*76f0*/  LDSM.16.M88.4 R224, [R234+0x1800] ;  /* 0x00180000eae0783b */ /* 0x000e620000000200 */
[----:B------:R-:W-:Y:S06]  /*7700*/  DEPBAR.LE SB0, 0x0 ;  /* 0x000080000000791a */ /* 0x000fec0000000000 */
[C---:B----4-:R-:W-:Y:S01]  /*7710*/  HMMA.16816.F32 R8, R216.reuse, R212, R8 ;  /* 0x000000d4d808723c */ /* 0x050fe20000001808 */
[----:B------:R-:W-:Y:S07]  /*7720*/  BAR.SYNC.DEFER_BLOCKING 0x0 ;  /* 0x0000000000007b1d */ /* 0x000fee0000010000 */
        /* <DEDUP_REMOVED lines=16> */
[----:B------:R-:W-:Y:S01]  /*7830*/  IMAD.MOV.U32 R246, RZ, RZ, RZ ;  /* 0x000000fffff67224 */ /* 0x000fe200078e00ff */
[----:B------:R-:W3:Y:S01]  /*7840*/  LDL R2, [R1+0x18] ;  /* 0x0000180001027983 */ /* 0x000ee20000100800 */
[----:B------:R-:W-:Y:S03]  /*7850*/  IMAD.SHL.U32 R210, R251, 0x2, RZ ;  /* 0x00000002fbd27824 */ /* 0x000fe600078e00ff */
[----:B------:R-:W4:Y:S04]  /*7860*/  LDL R0, [R1+0x10] ;  /* 0x0000100001007983 */ /* 0x000f280000100800 */
[----:B------:R-:W5:Y:S04]  /*7870*/  LDL.64 R228, [R1+0x28] ;  /* 0x0000280001e47983 */ /* 0x000f680000100a00 */
[----:B--2---:R-:W2:Y:S04]  /*7880*/  LDL R141, [R1+0x3c] ;  /* 0x00003c00018d7983 */ /* 0x004ea80000100800 */
[----:B------:R-:W2:Y:S04]  /*7890*/  LDL.64 R142, [R1+0x20] ;  /* 0x00002000018e7983 */ /* 0x000ea80000100a00 */
[----:B------:R-:W2:Y:S01]  /*78a0*/  LDL R136, [R1+0x38] ;  /* 0x0000380001887983 */ /* 0x000ea20000100800 */
[----:B---3--:R-:W-:Y:S05]  /*78b0*/  IMAD R2, R248, 0x40, R2 ;  /* 0x00000040f8027824 */ /* 0x008fea00078e0202 */
[----:B----4-:R-:W-:Y:S05]  /*78c0*/  IADD3 R2, R2, -0x40, R0 ;  /* 0xffffffc002027810 */ /* 0x010fea0007ffe000 */
[----:B------:R-:W-:Y:S04]  /*78d0*/  @P3 IMAD.HI.U32 R3, R2, c[0x0][0x2bc], RZ ;  /* 0x0000af0002033a27 */ /* 0x000fe800078e00ff */
[----:B------:R-:W-:Y:S01]  /*78e0*/  IMAD.MOV.U32 R0, RZ, RZ, R2 ;  /* 0x000000ffff007224 */ /* 0x000fe200078e0002 */
[----:B------:R-:W-:Y:S04]  /*78f0*/  @P3 SHF.R.U32.HI R0, RZ, c[0x0][0x2c0], R3 ;  /* 0x0000b000ff003a19 */ /* 0x000fe80000011603 */
[C---:B-----5:R-:W-:Y:S04]  /*7900*/  @!P1 IADD3 R3, P0, R0.reuse, R228, RZ ;  /* 0x000000e400039210 */ /* 0x060fe80007f1e0ff */
[----:B--2---:R-:W-:Y:S01]  /*7910*/  @!P1 LEA.HI.X.SX32 R133, R0, R141, 0x1, P0 ;  /* 0x0000008d00859211 */ /* 0x004fe200000f0eff */
[----:B------:R-:W-:Y:S01]  /*7920*/  IMAD.MOV R0, RZ, RZ, -R0 ;  /* 0x000000ffff007224 */ /* 0x000fe200078e0a00 */
[C---:B------:R-:W-:Y:S02]  /*7930*/  @!P1 LEA R132, P0, R3.reuse, c[0x0][0x2a0], 0x2 ;  /* 0x0000a80003849a11 */ /* 0x040fe400078010ff */
[----:B------:R-:W-:Y:S01]  /*7940*/  SHF.R.S32.HI R141, RZ, 0x1f, R251 ;  /* 0x0000001fff8d7819 */ /* 0x000fe200000114fb */
[----:B------:R-:W-:Y:S01]  /*7950*/  IMAD R249, R0, c[0x0][0x2b8], R2 ;  /* 0x0000ae0000f97a24 */ /* 0x000fe200078e0202 */
[----:B------:R-:W-:Y:S02]  /*7960*/  @!P1 LEA.HI.X R133, R3, c[0x0][0x2a4], R133, 0x2, P0 ;  /* 0x0000a90003859a11 */ /* 0x000fe400000f1485 */
[----:B------:R-:W-:Y:S01]  /*7970*/  SHF.L.U64.HI R134, R251, 0x1, R141 ;  /* 0x00000001fb867819 */ /* 0x000fe2000001028d */
[C---:B------:R-:W-:Y:S01]  /*7980*/  IMAD.WIDE.U32 R2, R249.reuse, c[0x0][0x1e0], RZ ;  /* 0x00007800f9027a25 */ /* 0x040fe200078e00ff */
[----:B------:R-:W-:Y:S01]  /*7990*/  SHF.R.S32.HI R0, RZ, 0x1f, R249 ;  /* 0x0000001fff007819 */ /* 0x000fe200000114f9 */
[----:B------:R-:W2:Y:S02]  /*79a0*/  @!P1 LDG.E R246, [R132.64] ;  /* 0x0000000684f69981 */ /* 0x000ea4000c1e1900 */
[----:B------:R-:W-:Y:S02]  /*79b0*/  IMAD.SHL.U32 R141, R250, 0x2, RZ ;  /* 0x00000002fa8d7824 */ /* 0x000fe400078e00ff */
        /* <DEDUP_REMOVED lines=15> */
.L_x_1741:
[----:B------:R-:W-:-:S05]  /*7ab0*/  BRA.DIV ~URZ, `(.L_x_1657) ;  /* 0x0000cd427f007947 */ /* 0x000fca000b800000 */
[----:B------:R-:W3:Y:S01]  /*7ac0*/  SHFL.IDX PT, R208, R132, RZ, 0x181f ;  /* 0x00181fff84d07589 */ /* 0x000ee200000e0000 */
[----:B------:R-:W-:Y:S03]  /*7ad0*/  ISETP.GE.AND P2, PT, R250, c[0x0][0x1d4], PT ;  /* 0x00007500fa007a0c */ /* 0x000fe60003f46270 */
[----:B------:R-:W-:Y:S01]  /*7ae0*/  SHFL.IDX PT, R136, R0, 0x2, 0x181f ;  /* 0x00581f0000887f89 */ /* 0x000fe200000e0000 */
[CC--:B---3--:R-:W-:Y:S02]  /*7af0*/  IADD3 R2, P0, R208.reuse, R141.reuse, RZ ;  /* 0x0000008dd0027210 */ /* 0x0c8fe40007f1e0ff */
[-C--:B------:R-:W-:Y:S03]  /*7b00*/  IADD3 R208, P5, R208, R210.reuse, RZ ;  /* 0x000000d2d0d07210 */ /* 0x080fe60007fbe0ff */
[--C-:B--2---:R-:W-:Y:S01]  /*7b10*/  IMAD.X R3, R135, 0x1, R133.reuse, P0 ;  /* 0x0000000187037824 */ /* 0x104fe200000e0685 */
[----:B------:R-:W-:Y:S01]  /*7b20*/  ISETP.GE.AND P0, PT, R251, c[0x0][0x1d4], PT ;  /* 0x00007500fb007a0c */ /* 0x000fe20003f06270 */
[--C-:B------:R-:W-:Y:S02]  /*7b30*/  IMAD.X R209, R135, 0x1, R134.reuse, P5 ;  /* 0x0000000187d17824 */ /* 0x100fe400028e0686 */
[----:B------:R-:W-:Y:S04]  /*7b40*/  SHFL.IDX PT, R135, R132, 0x2, 0x181f ;  /* 0x00581f0084877f89 */ /* 0x000fe800000e0000 */
[----:B------:R2:W-:Y:S06]  /*7b50*/  LDGSTS.E.BYPASS.LTC128B.128 [R247+0x4100], [R2.64], !P2 ;  /* 0x0410000002f77fae */ /* 0x0005ec000d101d46 */
[----:B------:R3:W-:Y:S04]  /*7b60*/  LDGSTS.E.BYPASS.LTC128B.128 [R247+0x6100], [R208.64], !P0 ;  /* 0x06100000d0f77fae */ /* 0x0007e8000c101d46 */
[----:B--2---:R-:W2:Y:S04]  /*7b70*/  SHFL.IDX PT, R2, R132, 0x1, 0x181f ;  /* 0x00381f0084027f89 */ /* 0x004ea800000e0000 */
[----:B------:R-:W4:Y:S04]  /*7b80*/  SHFL.IDX PT, R3, R0, 0x1, 0x181f ;  /* 0x00381f0000037f89 */ /* 0x000f2800000e0000 */
[----:B-1----:R-:W1:Y:S04]  /*7b90*/  SHFL.IDX PT, R0, R0, 0x3, 0x181f ;  /* 0x00781f0000007f89 */ /* 0x002e6800000e0000 */
[----:B------:R-:W1:Y:S01]  /*7ba0*/  SHFL.IDX PT, R132, R132, 0x3, 0x181f ;  /* 0x00781f0084847f89 */ /* 0x000e6200000e0000 */
[CC--:B--2---:R-:W-:Y:S02]  /*7bb0*/  IADD3 R142, P6, R2.reuse, R141.reuse, RZ ;  /* 0x0000008d028e7210 */ /* 0x0c4fe40007fde0ff */
[-C--:B------:R-:W-:Y:S03]  /*7bc0*/  IADD3 R2, P5, R2, R210.reuse, RZ ;  /* 0x000000d202027210 */ /* 0x080fe60007fbe0ff */
[C-C-:B----4-:R-:W-:Y:S02]  /*7bd0*/  IMAD.X R143, R3.reuse, 0x1, R133.reuse, P6 ;  /* 0x00000001038f7824 */ /* 0x150fe400030e0685 */
[--C-:B------:R-:W-:Y:S03]  /*7be0*/  IMAD.X R3, R3, 0x1, R134.reuse, P5 ;  /* 0x0000000103037824 */ /* 0x100fe600028e0686 */
[----:B------:R3:W-:Y:S04]  /*7bf0*/  LDGSTS.E.BYPASS.LTC128B.128 [R247+0x4900], [R142.64], !P2 ;  /* 0x049000008ef77fae */ /* 0x0007e8000d101d46 */
[----:B------:R2:W-:Y:S02]  /*7c00*/  LDGSTS.E.BYPASS.LTC128B.128 [R247+0x6900], [R2.64], !P0 ;  /* 0x0690000002f77fae */ /* 0x0005e4000c101d46 */
[C---:B--2---:R-:W-:Y:S05]  /*7c10*/  IADD3 R2, P5, R135.reuse, R141, RZ ;  /* 0x0000008d87027210 */ /* 0x044fea0007fbe0ff */
[C---:B------:R-:W-:Y:S05]  /*7c20*/  IMAD.X R3, R136.reuse, 0x1, R133, P5 ;  /* 0x0000000188037824 */ /* 0x040fea00028e0685 */
[----:B------:R2:W-:Y:S02]  /*7c30*/  LDGSTS.E.BYPASS.LTC128B.128 [R247+0x5100], [R2.64], !P2 ;  /* 0x0510000002f77fae */ /* 0x0005e4000d101d46 */
[----:B--2---:R-:W-:Y:S02]  /*7c40*/  IADD3 R2, P5, R135, R210, RZ ;  /* 0x000000d287027210 */ /* 0x004fe40007fbe0ff */
[----:B------:R-:W-:Y:S03]  /*7c50*/  SEL R135, RZ, 0x10, P2 ;  /* 0x00000010ff877807 */ /* 0x000fe60001000000 */
[----:B------:R-:W-:Y:S01]  /*7c60*/  IMAD.X R3, R136, 0x1, R134, P5 ;  /* 0x0000000188037824 */ /* 0x000fe200028e0686 */
[----:B------:R-:W-:Y:S04]  /*7c70*/  SEL R136, RZ, 0x10, P0 ;  /* 0x00000010ff887807 */ /* 0x000fe80000000000 */
[----:B------:R3:W-:Y:S03]  /*7c80*/  LDGSTS.E.BYPASS.LTC128B.128 [R247+0x7100], [R2.64], !P0 ;  /* 0x0710000002f77fae */ /* 0x0007e6000c101d46 */
.L_x_1742:
[C---:B-1----:R-:W-:Y:S02]  /*7c90*/  ISETP.NE.U32.AND P5, PT, R135.reuse, RZ, PT ;  /* 0x000000ff8700720c */ /* 0x042fe40003fa5070 */
[----:B------:R-:W-:Y:S04]  /*7ca0*/  IADD3 R135, -R135, 0x10, RZ ;  /* 0x0000001087877810 */ /* 0x000fe80007ffe1ff */
[----:B------:R-:W-:Y:S04]  /*7cb0*/  LOP3.LUT R135, R135, 0xf, RZ, 0xc0, !PT ;  /* 0x0000000f87877812 */ /* 0x000fe800078ec0ff */
[----:B---3--:R-:W-:Y:S04]  /*7cc0*/  IADD3 R2, P2, P0, R135, R132, R141 ;  /* 0x0000008487027210 */ /* 0x008fe8000785e08d */
[----:B------:R-:W-:Y:S05]  /*7cd0*/  IADD3.X R3, RZ, R0, R133, P2, P0 ;  /* 0x00000000ff037210 */ /* 0x000fea00017e0485 */
[----:B------:R-:W-:Y:S01]  /*7ce0*/  @!PT LDS RZ, [RZ] ;  /* 0x00000000fffff984 */ /* 0x000fe20000000800 */
[----:B------:R-:W-:Y:S01]  /*7cf0*/  @!PT LDS RZ, [RZ] ;  /* 0x00000000fffff984 */ /* 0x000fe20000000800 */
[----:B------:R-:W-:Y:S01]  /*7d00*/  @!PT LDS RZ, [RZ] ;  /* 0x00000000fffff984 */ /* 0x000fe20000000800 */
[----:B------:R1:W-:Y:S01]  /*7d10*/  LDGSTS.E.BYPASS.LTC128B.128.ZFILL [R247+0x5900], [R2.64], P5 ;  /* 0x0590000002f77fae */ /* 0x0003e2000a941d46 */
[C---:B------:R-:W-:Y:S02]  /*7d20*/  ISETP.NE.U32.AND P5, PT, R136.reuse, RZ, PT ;  /* 0x000000ff8800720c */ /* 0x040fe40003fa5070 */
[----:B------:R-:W-:Y:S04]  /*7d30*/  IADD3 R136, -R136, 0x10, RZ ;  /* 0x0000001088887810 */ /* 0x000fe80007ffe1ff */
[----:B------:R-:W-:Y:S04]  /*7d40*/  LOP3.LUT R136, R136, 0xf, RZ, 0xc0, !PT ;  /* 0x0000000f88887812 */ /* 0x000fe800078ec0ff */
[----:B-1----:R-:W-:Y:S04]  /*7d50*/  IADD3 R2, P2, P0, R136, R132, R210 ;  /* 0x0000008488027210 */ /* 0x002fe8000785e0d2 */
[----:B------:R-:W-:Y:S05]  /*7d60*/  IADD3.X R3, RZ, R0, R134, P2, P0 ;  /* 0x00000000ff037210 */ /* 0x000fea00017e0486 */
[----:B------:R1:W-:Y:S04]  /*7d70*/  LDGSTS.E.BYPASS.LTC128B.128.ZFILL [R247+0x7900], [R2.64], P5 ;  /* 0x0790000002f77fae */ /* 0x0003e8000a941d46 */
.L_x_1655:
[----:B------:R-:W-:Y:S05]  /*7d80*/  BSYNC B0 ;  /* 0x0000000000007941 */ /* 0x000fea0003800000 */
.L_x_1654:
[----:B-1----:R-:W3:Y:S01]  /*7d90*/  LDL R3, [R1+0x44] ;  /* 0x0000440001037983 */ /* 0x002ee20000100800 */
[----:B------:R-:W-:Y:S03]  /*7da0*/  MOV R133, 0xffffffc0 ;  /* 0xffffffc000857802 */ /* 0x000fe60000000f00 */
[----:B------:R-:W3:Y:S02]  /*7db0*/  LDL R0, [R1+0x54] ;  /* 0x0000540001007983 */ /* 0x000ee40000100800 */
[----:B------:R-:W-:Y:S02]  /*7dc0*/  IMAD R133, R248, R133, 0x1 ;  /* 0x00000001f8857424 */ /* 0x000fe400078e0285 */
[----:B------:R-:W4:Y:S04]  /*7dd0*/  LDL R2, [R1+0x50] ;  /* 0x0000500001027983 */ /* 0x000f280000100800 */
[----:B------:R-:W0:Y:S01]  /*7de0*/  LDGDEPBAR ;  /* 0x00000000000079af */ /* 0x000e220000000000 */
[----:B---3--:R-:W-:Y:S02]  /*7df0*/  IADD3 R132, R0, R3, RZ ;  /* 0x0000000300847210 */ /* 0x008fe40007ffe0ff */
[----:B----4-:R-:W-:Y:S03]  /*7e00*/  IADD3 R133, -R2, R133, RZ ;  /* 0x0000008502857210 */ /* 0x010fe60007ffe1ff */
[----:B------:R-:W-:Y:S05]  /*7e10*/  @P4 IMAD.HI.U32 R0, R132, c[0x0][0x2c8], RZ ;  /* 0x0000b20084004a27 */ /* 0x000fea00078e00ff */
[----:B------:R-:W-:Y:S02]  /*7e20*/  @P4 SHF.R.U32.HI R132, RZ, c[0x0][0x2cc], R0 ;  /* 0x0000b300ff844a19 */ /* 0x000fe40000011600 */
[----:B------:R-:W-:Y:S05]  /*7e30*/  MOV R0, c[0x0][0x2ac] ;  /* 0x0000ab0000007a02 */ /* 0x000fea0000000f00 */
[----:B------:R-:W-:Y:S05]  /*7e40*/  IMAD R133, R0, c[0x0][0x1d0], R133 ;  /* 0x0000740000857a24 */ /* 0x000fea00078e0285 */
[----:B------:R-:W-:Y:S01]  /*7e50*/  IADD3 R133, R133, -c[0x0][0x168], RZ ;  /* 0x80005a0085857a10 */ /* 0x000fe20007ffe0ff */
[----:B------:R-:W-:-:S05]  /*7e60*/  BRA.DIV ~URZ, `(.L_x_1658) ;  /* 0x0000cec27f007947 */ /* 0x000fca000b800000 */
[----:B------:R1:W3:Y:S02]  /*7e70*/  SHFL.IDX PT, R0, R132, RZ, 0x1c1f ;  /* 0x001c1fff84007589 */ /* 0x0002e400000e0000 */
.L_x_1743:
[----:B---3--:R-:W-:Y:S05]  /*7e80*/  IMAD.IADD R0, R133, 0x1, R0 ;  /* 0x0000000185007824 */ /* 0x008fea00078e0200 */
        /* <DEDUP_REMOVED lines=34> */
[----:B------:R-:W3:Y:S03]  /*80b0*/  SHFL.IDX PT, R2, R132, 0x1, 0x1c1f ;  /* 0x003c1f0084027f89 */ /* 0x000ee600000e0000 */
[----:B------:R-:W-:Y:S04]  /*80c0*/  FMNMX.FTZ R136, R142, R136, !PT ;  /* 0x000000888e887209 */ /* 0x000fe80007810000 */
[----:B------:R-:W-:Y:S01]  /*80d0*/  FMNMX.FTZ R136, R5, R136, !PT ;  /* 0x0000008805887209 */ /* 0x000fe20007810000 */
[----:B------:R-:W4:Y:S03]  /*80e0*/  SHFL.IDX PT, R0, R132, 0x2, 0x1c1f ;  /* 0x005c1f0084007f89 */ /* 0x000f2600000e0000 */
[----:B------:R-:W-:Y:S04]  /*80f0*/  FMNMX.FTZ R136, R141, R136, !PT ;  /* 0x000000888d887209 */ /* 0x000fe80007810000 */
[----:B------:R-:W-:Y:S01]  /*8100*/  FMNMX.FTZ R136, R20, R136, !PT ;  /* 0x0000008814887209 */ /* 0x000fe20007810000 */
[----:B-1----:R-:W1:Y:S03]  /*8110*/  SHFL.IDX PT, R132, R132, 0x3, 0x1c1f ;  /* 0x007c1f0084847f89 */ /* 0x002e6600000e0000 */
[----:B------:R-:W-:Y:S04]  /*8120*/  FMNMX.FTZ R136, R21, R136, !PT ;  /* 0x0000008815887209 */ /* 0x000fe80007810000 */
[----:B------:R-:W-:Y:S04]  /*8130*/  FMNMX.FTZ R136, R32, R136, !PT ;  /* 0x0000008820887209 */ /* 0x000fe80007810000 */
[----:B------:R-:W-:Y:S04]  /*8140*/  FMNMX.FTZ R136, R33, R136, !PT ;  /* 0x0000008821887209 */ /* 0x000fe80007810000 */
[----:B------:R-:W-:Y:S04]  /*8150*/  FMNMX.FTZ R136, R36, R136, !PT ;  /* 0x0000008824887209 */ /* 0x000fe80007810000 */
[----:B------:R-:W-:Y:S04]  /*8160*/  FMNMX.FTZ R136, R37, R136, !PT ;  /* 0x0000008825887209 */ /* 0x000fe80007810000 */
[----:B------:R-:W-:Y:S01]  /*8170*/  FMNMX.FTZ R136, R48, R136, !PT ;  /* 0x0000008830887209 */ /* 0x000fe20007810000 */
[C---:B---3--:R-:W-:Y:S02]  /*8180*/  IMAD.IADD R2, R133.reuse, 0x1, R2 ;  /* 0x0000000185027824 */ /* 0x048fe400078e0202 */
[----:B----4-:R-:W-:Y:S01]  /*8190*/  IMAD.IADD R0, R133, 0x1, R0 ;  /* 0x0000000185007824 */ /* 0x010fe200078e0200 */
[----:B------:R-:W-:Y:S01]  /*81a0*/  FMNMX.FTZ R136, R49, R136, !PT ;  /* 0x0000008831887209 */ /* 0x000fe20007810000 */
[----:B-1----:R-:W-:Y:S01]  /*81b0*/  IMAD.IADD R133, R133, 0x1, R132 ;  /* 0x0000000185857824 */ /* 0x002fe200078e0284 */
[C---:B------:R-:W-:Y:S02]  /*81c0*/  ISETP.GT.AND P6, PT, R2.reuse, RZ, PT ;  /* 0x000000ff0200720c */ /* 0x040fe40003fc4270 */
[C---:B------:R-:W-:Y:S02]  /*81d0*/  ISETP.GT.AND P5, PT, R2.reuse, 0x1, PT ;  /* 0x000000010200780c */ /* 0x040fe40003fa4270 */
[C---:B------:R-:W-:Y:S02]  /*81e0*/  ISETP.GT.AND P2, PT, R2.reuse, 0x8, PT ;  /* 0x000000080200780c */ /* 0x040fe40003f44270 */
[----:B------:R-:W-:Y:S02]  /*81f0*/  ISETP.GT.AND P0, PT, R2, 0x9, PT ;  /* 0x000000090200780c */ /* 0x000fe40003f04270 */
[----:B------:R-:W-:Y:S02]  /*8200*/  FSEL R6, R6, -INF , P6 ;  /* 0xff80000006067808 */ /* 0x000fe40003000000 */
[----:B------:R-:W-:Y:S02]  /*8210*/  FSEL R17, R7, -INF , P5 ;  /* 0xff80000007117808 */ /* 0x000fe40002800000 */
[----:B------:R-:W-:Y:S02]  /*8220*/  FSEL R18, R18, -INF , P2 ;  /* 0xff80000012127808 */ /* 0x000fe40001000000 */
[----:B------:R-:W-:Y:S02]  /*8230*/  FSEL R19, R19, -INF , P0 ;  /* 0xff80000013137808 */ /* 0x000fe40000000000 */
[C---:B------:R-:W-:Y:S02]  /*8240*/  ISETP.GT.AND P6, PT, R2.reuse, 0x10, PT ;  /* 0x000000100200780c */ /* 0x040fe40003fc4270 */
        /* <DEDUP_REMOVED lines=23> */
[C---:B------:R-:W-:Y:S02]  /*83c0*/  ISETP.GT.AND P6, PT, R0.reuse, RZ, PT ;  /* 0x000000ff0000720c */ /* 0x040fe40003fc4270 */
[----:B------:R-:W-:Y:S02]  /*83d0*/  ISETP.GT.AND P5, PT, R0, 0x1, PT ;  /* 0x000000010000780c */ /* 0x000fe40003fa4270 */
[C---:B------:R-:W-:Y:S02]  /*83e0*/  ISETP.GT.AND P2, PT, R133.reuse, RZ, PT ;  /* 0x000000ff8500720c */ /* 0x040fe40003f44270 */
[----:B------:R-:W-:Y:S02]  /*83f0*/  ISETP.GT.AND P0, PT, R133, 0x1, PT ;  /* 0x000000018500780c */ /* 0x000fe40003f04270 */
[----:B------:R-:W-:Y:S02]  /*8400*/  FSEL R16, R8, -INF , P6 ;  /* 0xff80000008107808 */ /* 0x000fe40003000000 */
[----:B------:R-:W-:Y:S02]  /*8410*/  FSEL R9, R9, -INF , P5 ;  /* 0xff80000009097808 */ /* 0x000fe40002800000 */
[----:B------:R-:W-:Y:S02]  /*8420*/  FSEL R10, R10, -INF , P2 ;  /* 0xff8000000a0a7808 */ /* 0x000fe40001000000 */
[----:B------:R-:W-:Y:S02]  /*8430*/  FSEL R11, R11, -INF , P0 ;  /* 0xff8000000b0b7808 */ /* 0x000fe40000000000 */
[C---:B------:R-:W-:Y:S02]  /*8440*/  ISETP.GT.AND P6, PT, R0.reuse, 0x8, PT ;  /* 0x000000080000780c */ /* 0x040fe40003fc4270 */
[----:B------:R-:W-:Y:S02]  /*8450*/  ISETP.GT.AND P5, PT, R0, 0x9, PT ;  /* 0x000000090000780c */ /* 0x000fe40003fa4270 */
[C---:B------:R-:W-:Y:S02]  /*8460*/  ISETP.GT.AND P2, PT, R133.reuse, 0x8, PT ;  /* 0x000000088500780c */ /* 0x040fe40003f44270 */
        /* <DEDUP_REMOVED lines=9> */
[----:B------:R-:W-:Y:S02]  /*8500*/  FMNMX.FTZ R136, R52, R136, !PT ;  /* 0x0000008834887209 */ /* 0x000fe40007810000 */
        /* <DEDUP_REMOVED lines=64> */
[----:B------:R-:W-:Y:S02]  /*8910*/  FSEL R56, R56, -INF , P6 ;  /* 0xff80000038387808 */ /* 0x000fe40003000000 */
[----:B------:R-:W-:Y:S02]  /*8920*/  FMNMX.FTZ R135, R67, R135, !PT ;  /* 0x0000008743877209 */ /* 0x000fe40007810000 */
[----:B------:R-:W-:Y:S02]  /*8930*/  FMNMX.FTZ R134, R45, R134, !PT ;  /* 0x000000862d867209 */ /* 0x000fe40007810000 */
[----:B-1----:R-:W-:Y:S02]  /*8940*/  FMNMX.FTZ R136, R136, R0, !PT ;  /* 0x0000000088887209 */ /* 0x002fe40007810000 */
[----:B------:R-:W-:Y:S01]  /*8950*/  FSEL R57, R57, -INF , P5 ;  /* 0xff80000039397808 */ /* 0x000fe20002800000 */
[----:B------:R-:W1:Y:S01]  /*8960*/  SHFL.BFLY PT, R0, R135, 0x2, 0x1f ;  /* 0x0c401f0087007f89 */ /* 0x000e6200000e0000 */
[----:B------:R-:W-:Y:S02]  /*8970*/  FMNMX.FTZ R134, R56, R134, !PT ;  /* 0x0000008638867209 */ /* 0x000fe40007810000 */
[----:B------:R-:W-:Y:S02]  /*8980*/  FSEL R60, R60, -INF , P2 ;  /* 0xff8000003c3c7808 */ /* 0x000fe40001000000 */
[----:B------:R-:W-:Y:S02]  /*8990*/  FMNMX.FTZ R134, R57, R134, !PT ;  /* 0x0000008639867209 */ /* 0x000fe40007810000 */
[----:B------:R-:W-:Y:S02]  /*89a0*/  FSEL R61, R61, -INF , P0 ;  /* 0xff8000003d3d7808 */ /* 0x000fe40000000000 */
[----:B------:R-:W-:Y:S02]  /*89b0*/  FMNMX.FTZ R134, R60, R134, !PT ;  /* 0x000000863c867209 */ /* 0x000fe40007810000 */
[----:B------:R-:W-:Y:S02]  /*89c0*/  ISETP.GT.AND P6, PT, R133, 0x30, PT ;  /* 0x000000308500780c */ /* 0x000fe40003fc4270 */
[----:B------:R-:W-:Y:S02]  /*89d0*/  FMNMX.FTZ R134, R61, R134, !PT ;  /* 0x000000863d867209 */ /* 0x000fe40007810000 */
[C---:B------:R-:W-:Y:S02]  /*89e0*/  ISETP.GT.AND P5, PT, R133.reuse, 0x31, PT ;  /* 0x000000318500780c */ /* 0x040fe40003fa4270 */
[----:B------:R-:W-:Y:S02]  /*89f0*/  FSEL R58, R58, -INF , P6 ;  /* 0xff8000003a3a7808 */ /* 0x000fe40003000000 */
[----:B------:R-:W-:Y:S02]  /*8a00*/  ISETP.GT.AND P2, PT, R133, 0x38, PT ;  /* 0x000000388500780c */ /* 0x000fe40003f44270 */
[----:B------:R-:W-:Y:S02]  /*8a10*/  FSEL R59, R59, -INF , P5 ;  /* 0xff8000003b3b7808 */ /* 0x000fe40002800000 */
[----:B------:R-:W-:Y:S02]  /*8a20*/  ISETP.GT.AND P0, PT, R133, 0x39, PT ;  /* 0x000000398500780c */ /* 0x000fe40003f04270 */
[----:B-1----:R-:W-:Y:S02]  /*8a30*/  FMNMX.FTZ R135, R135, R0, !PT ;  /* 0x0000000087877209 */ /* 0x002fe40007810000 */
[----:B------:R-:W-:Y:S02]  /*8a40*/  FSEL R62, R62, -INF , P2 ;  /* 0xff8000003e3e7808 */ /* 0x000fe40001000000 */
[----:B------:R-:W-:Y:S01]  /*8a50*/  FSEL R63, R63, -INF , P0 ;  /* 0xff8000003f3f7808 */ /* 0x000fe20000000000 */
[----:B------:R-:W1:Y:S02]  /*8a60*/  SHFL.BFLY PT, R0, R135, 0x1, 0x1f ;  /* 0x0c201f0087007f89 */ /* 0x000e6400000e0000 */
[----:B-1----:R-:W-:Y:S06]  /*8a70*/  FMNMX.FTZ R135, R135, R0, !PT ;  /* 0x0000000087877209 */ /* 0x002fec0007810000 */
[----:B------:R-:W1:Y:S02]  /*8a80*/  SHFL.BFLY PT, R0, R134, 0x2, 0x1f ;  /* 0x0c401f0086007f89 */ /* 0x000e6400000e0000 */
[----:B-1----:R-:W-:Y:S06]  /*8a90*/  FMNMX.FTZ R134, R134, R0, !PT ;  /* 0x0000000086867209 */ /* 0x002fec0007810000 */
[----:B------:R-:W1:Y:S02]  /*8aa0*/  SHFL.BFLY PT, R0, R134, 0x1, 0x1f ;  /* 0x0c201f0086007f89 */ /* 0x000e6400000e0000 */
[----:B-1----:R-:W-:Y:S02]  /*8ab0*/  FMNMX.FTZ R134, R134, R0, !PT ;  /* 0x0000000086867209 */ /* 0x002fe40007810000 */
        /* <DEDUP_REMOVED lines=16> */
[----:B------:R-:W1:Y:S02]  /*8bc0*/  SHFL.BFLY PT, R0, R132, 0x2, 0x1f ;  /* 0x0c401f0084007f89 */ /* 0x000e6400000e0000 */
[----:B-1----:R-:W-:Y:S06]  /*8bd0*/  FMNMX.FTZ R132, R132, R0, !PT ;  /* 0x0000000084847209 */ /* 0x002fec0007810000 */
[----:B------:R1:W3:Y:S02]  /*8be0*/  SHFL.BFLY PT, R0, R132, 0x1, 0x1f ;  /* 0x0c201f0084007f89 */ /* 0x0002e400000e0000 */
.L_x_1744:
[----:B------:R-:W4:Y:S01]  /*8bf0*/  LDL.LU R7, [R1+0x4] ;  /* 0x0000040001077983 */ /* 0x000f220000300800 */
[C---:B------:R-:W-:Y:S01]  /*8c00*/  FSETP.NEU.FTZ.AND P0, PT, R136.reuse, -INF , PT ;  /* 0xff8000008800780b */ /* 0x040fe20003f1d000 */
[----:B------:R-:W-:Y:S01]  /*8c10*/  FMUL.FTZ R2, R136, c[0x0][0x2d0] ;  /* 0x0000b40088027a20 */ /* 0x000fe20000410000 */
[----:B---3--:R-:W-:Y:S01]  /*8c20*/  FMNMX.FTZ R133, R0, R132, !PT ;  /* 0x0000008400857209 */ /* 0x008fe20007810000 */
[----:B------:R-:W3:Y:S01]  /*8c30*/  LDL.LU R213, [R1] ;  /* 0x0000000001d57983 */ /* 0x000ee20000300800 */
[----:B------:R-:W-:Y:S01]  /*8c40*/  FSEL R0, R136, RZ, P0 ;  /* 0x000000ff88007208 */ /* 0x000fe20000000000 */
[----:B------:R-:W-:Y:S01]  /*8c50*/  WARPSYNC 0xffffffff ;  /* 0xffffffff00007948 */ /* 0x000fe20003800000 */
[----:B------:R-:W-:Y:S02]  /*8c60*/  FSEL R2, R2, RZ, P0 ;  /* 0x000000ff02027208 */ /* 0x000fe40000000000 */
[----:B------:R-:W-:Y:S01]  /*8c70*/  FSETP.NEU.FTZ.AND P0, PT, R135, -INF , PT ;  /* 0xff8000008700780b */ /* 0x000fe20003f1d000 */
[----:B------:R-:W-:Y:S02]  /*8c80*/  FADD.FTZ R0, -R0, R137 ;  /* 0x0000008900007221 */ /* 0x000fe40000010100 */
[--C-:B------:R-:W-:Y:S02]  /*8c90*/  FFMA.FTZ R3, R4, c[0x0][0x2d0], -R2.reuse ;  /* 0x0000b40004037a23 */ /* 0x100fe40000010802 */
[----:B------:R-:W-:Y:S02]  /*8ca0*/  FMUL.FTZ R0, R0, c[0x0][0x2d0] ;  /* 0x0000b40000007a20 */ /* 0x000fe40000410000 */
[--C-:B------:R-:W-:Y:S02]  /*8cb0*/  FFMA.FTZ R4, R142, c[0x0][0x2d0], -R2.reuse ;  /* 0x0000b4008e047a23 */ /* 0x100fe40000010802 */
[----:B-1----:R-:W-:Y:S01]  /*8cc0*/  MUFU.EX2 R132, R0 ;  /* 0x0000000000847308 */ /* 0x002fe20000000800 */
        /* <DEDUP_REMOVED lines=14> */
[--C-:B------:R-:W-:Y:S02]  /*8db0*/  FFMA.FTZ R49, R49, c[0x0][0x2d0], -R2.reuse ;  /* 0x0000b40031317a23 */ /* 0x100fe40000010802 */
[----:B------:R-:W-:Y:S01]  /*8dc0*/  FFMA.FTZ R64, R65, c[0x0][0x2d0], -R2 ;  /* 0x0000b40041407a23 */ /* 0x000fe20000010802 */
[----:B------:R-:W-:Y:S01]  /*8dd0*/  MOV R65, R37 ;  /* 0x0000002500417202 */ /* 0x000fe20000000f00 */
[----:B------:R-:W-:Y:S01]  /*8de0*/  FMUL.FTZ R2, R135, c[0x0][0x2d0] ;  /* 0x0000b40087027a20 */ /* 0x000fe20000410000 */
[----:B------:R-:W-:Y:S04]  /*8df0*/  MUFU.EX2 R8, R8 ;  /* 0x0000000800087308 */ /* 0x000fe80000000800 */
[----:B------:R-:W-:Y:S05]  /*8e00*/  FSEL R2, R2, RZ, P0 ;  /* 0x000000ff02027208 */ /* 0x000fea0000000000 */
[--C-:B------:R-:W-:Y:S01]  /*8e10*/  FFMA.FTZ R224, R22, c[0x0][0x2d0], -R2.reuse ;  /* 0x0000b40016e07a23 */ /* 0x100fe20000010802 */
[----:B------:R-:W-:Y:S01]  /*8e20*/  MOV R22, R210 ;  /* 0x000000d200167202 */ /* 0x000fe20000000f00 */
[--C-:B------:R-:W-:Y:S01]  /*8e30*/  FFMA.FTZ R36, R19, c[0x0][0x2d0], -R2.reuse ;  /* 0x0000b40013247a23 */ /* 0x100fe20000010802 */
[----:B------:R5:W2:Y:S01]  /*8e40*/  MUFU.EX2 R210, R5 ;  /* 0x0000000500d27308 */ /* 0x000aa20000000800 */
        /* <DEDUP_REMOVED lines=12> */
[--C-:B------:R-:W-:Y:S01]  /*8f10*/  FFMA.FTZ R51, R51, c[0x0][0x2d0], -R2.reuse ;  /* 0x0000b40033337a23 */ /* 0x100fe20000010802 */
[----:B-1----:R-:W-:Y:S01]  /*8f20*/  F2FP.PACK_AB R208, R4, R3 ;  /* 0x0000000304d0723e */ /* 0x002fe200000000ff */
        /* <DEDUP_REMOVED lines=16> */
[----:B----4-:R-:W-:Y:S02]  /*9030*/  FFMA.FTZ R0, R132, R7, R3 ;  /* 0x0000000784007223 */ /* 0x010fe40000010003 */
[----:B------:R-:W-:Y:S02]  /*9040*/  FFMA.FTZ R3, R6, c[0x0][0x2d0], -R2 ;  /* 0x0000b40006037a23 */ /* 0x000fe40000010802 */
[----:B------:R-:W-:Y:S01]  /*9050*/  FADD.FTZ R7, R4, R0 ;  /* 0x0000000004077221 */ /* 0x000fe20000010000 */
[----:B------:R-:W-:Y:S01]  /*9060*/  FSEL R0, R135, RZ, P0 ;  /* 0x000000ff87007208 */ /* 0x000fe20000000000 */
[--C-:B------:R-:W-:Y:S01]  /*9070*/  FFMA.FTZ R4, R17, c[0x0][0x2d0], -R2.reuse ;  /* 0x0000b40011047a23 */ /* 0x100fe20000010802 */
[----:B------:R-:W-:Y:S01]  /*9080*/  FSETP.NEU.FTZ.AND P0, PT, R134, -INF , PT ;  /* 0xff8000008600780b */ /* 0x000fe20003f1d000 */
[----:B------:R-:W-:Y:S01]  /*9090*/  FFMA.FTZ R6, R18, c[0x0][0x2d0], -R2 ;  /* 0x0000b40012067a23 */ /* 0x000fe20000010802 */
[----:B------:R-:W-:Y:S01]  /*90a0*/  MUFU.EX2 R209, R3 ;  /* 0x0000000300d17308 */ /* 0x000fe20000000800 */
[----:B------:R-:W-:Y:S02]  /*90b0*/  FMUL.FTZ R2, R134, c[0x0][0x2d0] ;  /* 0x0000b40086027a20 */ /* 0x000fe40000410000 */
[----:B------:R-:W-:Y:S01]  /*90c0*/  FADD.FTZ R0, -R0, R138 ;  /* 0x0000008a00007221 */ /* 0x000fe20000010100 */
[----:B------:R-:W-:Y:S02]  /*90d0*/  MOV R138, R212 ;  /* 0x000000d4008a7202 */ /* 0x000fe40000000f00 */
[----:B------:R-:W-:Y:S01]  /*90e0*/  FSEL R2, R2, RZ, P0 ;  /* 0x000000ff02027208 */ /* 0x000fe20000000000 */
[----:B------:R-:W-:Y:S03]  /*90f0*/  FMUL.FTZ R0, R0, c[0x0][0x2d0] ;  /* 0x0000b40000007a20 */ /* 0x000fe60000410000 */
[----:B------:R-:W-:Y:S01]  /*9100*/  MUFU.EX2 R4, R4 ;  /* 0x0000000400047308 */ /* 0x000fe20000000800 */
[--C-:B-----5:R-:W-:Y:S02]  /*9110*/  FFMA.FTZ R5, R9, c[0x0][0x2d0], -R2.reuse ;  /* 0x0000b40009057a23 */ /* 0x120fe40000010802 */
[----:B------:R-:W4:Y:S01]  /*9120*/  LDL.LU R9, [R1+0x8] ;  /* 0x0000080001097983 */ /* 0x000f220000300800 */
[--C-:B------:R-:W-:Y:S02]  /*9130*/  FFMA.FTZ R54, R60, c[0x0][0x2d0], -R2.reuse ;  /* 0x0000b4003c367a23 */ /* 0x100fe40000010802 */
        /* <DEDUP_REMOVED lines=14> */
[----:B------:R-:W-:Y:S01]  /*9220*/  MUFU.EX2 R6, R6 ;  /* 0x0000000600067308 */ /* 0x000fe20000000800 */
[----:B--2---:R-:W-:Y:S01]  /*9230*/  FADD.FTZ R5, R210, R7 ;  /* 0x00000007d2057221 */ /* 0x004fe20000010000 */
[----:B------:R-:W-:Y:S02]  /*9240*/  MOV R7, R141 ;  /* 0x0000008d00077202 */ /* 0x000fe40000000f00 */
[C---:B------:R-:W-:Y:S01]  /*9250*/  F2FP.PACK_AB R210, R8.reuse, R210 ;  /* 0x000000d208d2723e */ /* 0x040fe200000000ff */
[----:B------:R-:W-:Y:S02]  /*9260*/  FADD.FTZ R212, R8, R5 ;  /* 0x0000000508d47221 */ /* 0x000fe40000010000 */
[----:B------:R-:W2:Y:S03]  /*9270*/  LDL.LU R5, [R1+0xc] ;  /* 0x00000c0001057983 */ /* 0x000ea60000300800 */
[----:B------:R-:W-:Y:S01]  /*9280*/  MUFU.EX2 R218, R218 ;  /* 0x000000da00da7308 */ /* 0x000fe20000000800 */
[C---:B---3--:R-:W-:Y:S01]  /*9290*/  FFMA.FTZ R0, R3.reuse, R213, R209 ;  /* 0x000000d503007223 */ /* 0x048fe200000100d1 */
[C---:B------:R-:W-:Y:S01]  /*92a0*/  F2FP.PACK_AB R209, R4.reuse, R209 ;  /* 0x000000d104d1723e */ /* 0x040fe200000000ff */
[----:B------:R-:W-:Y:S02]  /*92b0*/  FMUL.FTZ R70, R3, R70 ;  /* 0x0000004603467220 */ /* 0x000fe40000410000 */
[----:B------:R-:W-:Y:S01]  /*92c0*/  FADD.FTZ R33, R4, R0 ;  /* 0x0000000004217221 */ /* 0x000fe20000010000 */
[----:B------:R-:W-:Y:S01]  /*92d0*/  FSEL R0, R134, RZ, P0 ;  /* 0x000000ff86007208 */ /* 0x000fe20000000000 */
[--C-:B------:R-:W-:Y:S01]  /*92e0*/  FFMA.FTZ R4, R16, c[0x0][0x2d0], -R2.reuse ;  /* 0x0000b40010047a23 */ /* 0x100fe20000010802 */
[----:B------:R-:W-:Y:S01]  /*92f0*/  FSETP.NEU.FTZ.AND P0, PT, R133, -INF , PT ;  /* 0xff8000008500780b */ /* 0x000fe20003f1d000 */
[----:B------:R-:W-:Y:S01]  /*9300*/  FMUL.FTZ R71, R3, R71 ;  /* 0x0000004703477220 */ /* 0x000fe20000410000 */
[----:B------:R-:W-:Y:S01]  /*9310*/  MUFU.EX2 R231, R231 ;  /* 0x000000e700e77308 */ /* 0x000fe20000000800 */
[----:B------:R-:W-:Y:S02]  /*9320*/  FADD.FTZ R0, -R0, R139 ;  /* 0x0000008b00007221 */ /* 0x000fe40000010100 */
[----:B------:R-:W-:Y:S01]  /*9330*/  FFMA.FTZ R139, R56, c[0x0][0x2d0], -R2 ;  /* 0x0000b400388b7a23 */ /* 0x000fe20000010802 */
[----:B------:R-:W-:Y:S01]  /*9340*/  FSEL R2, R133, RZ, P0 ;  /* 0x000000ff85027208 */ /* 0x000fe20000000000 */
[----:B------:R-:W-:Y:S02]  /*9350*/  FMUL.FTZ R0, R0, c[0x0][0x2d0] ;  /* 0x0000b40000007a20 */ /* 0x000fe40000410000 */
[C---:B------:R-:W-:Y:S02]  /*9360*/  FMUL.FTZ R82, R3.reuse, R82 ;  /* 0x0000005203527220 */ /* 0x040fe40000410000 */
[----:B------:R-:W-:Y:S01]  /*9370*/  FADD.FTZ R2, -R2, R140 ;  /* 0x0000008c02027221 */ /* 0x000fe20000010100 */
[----:B------:R1:W-:Y:S01]  /*9380*/  MUFU.EX2 R21, R4 ;  /* 0x0000000400157308 */ /* 0x0003e20000000800 */
[C---:B------:R-:W-:Y:S02]  /*9390*/  FMUL.FTZ R83, R3.reuse, R83 ;  /* 0x0000005303537220 */ /* 0x040fe40000410000 */
[----:B------:R-:W-:Y:S02]  /*93a0*/  FMUL.FTZ R2, R2, c[0x0][0x2d0] ;  /* 0x0000b40002027a20 */ /* 0x000fe40000410000 */
        /* <DEDUP_REMOVED lines=9> */
[----:B------:R-:W5:Y:S01]  /*9440*/  MUFU.EX2 R2, R2 ;  /* 0x0000000200027308 */ /* 0x000f620000000800 */
[C---:B------:R-:W-:Y:S02]  /*9450*/  FMUL.FTZ R118, R3.reuse, R118 ;  /* 0x0000007603767220 */ /* 0x040fe40000410000 */
[----:B------:R-:W-:Y:S02]  /*9460*/  FMUL.FTZ R119, R3, R119 ;  /* 0x0000007703777220 */ /* 0x000fe40000410000 */
[----:B-1----:R-:W-:Y:S02]  /*9470*/  FMUL.FTZ R4, R133, c[0x0][0x2d0] ;  /* 0x0000b40085047a20 */ /* 0x002fe40000410000 */
[C---:B------:R-:W-:Y:S02]  /*9480*/  FMUL.FTZ R130, R3.reuse, R130 ;  /* 0x0000008203827220 */ /* 0x040fe40000410000 */
[----:B------:R-:W-:Y:S01]  /*9490*/  FMUL.FTZ R131, R3, R131 ;  /* 0x0000008303837220 */ /* 0x000fe20000410000 */
[----:B------:R-:W-:Y:S01]  /*94a0*/  FSEL R4, R4, RZ, P0 ;  /* 0x000000ff04047208 */ /* 0x000fe20000000000 */
[----:B------:R-:W-:Y:S01]  /*94b0*/  MUFU.EX2 R252, R252 ;  /* 0x000000fc00fc7308 */ /* 0x000fe20000000800 */
[----:B---3--:R-:W-:Y:S01]  /*94c0*/  FMUL.FTZ R13, R0, R169 ;  /* 0x000000a9000d7220 */ /* 0x008fe20000410000 */
[----:B------:R-:W-:Y:S02]  /*94d0*/  MOV R169, R23 ;  /* 0x0000001700a97202 */ /* 0x000fe40000000f00 */
        /* <DEDUP_REMOVED lines=15> */
[--C-:B------:R-:W-:Y:S01]  /*95d0*/  FFMA.FTZ R66, R46, c[0x0][0x2d0], -R4.reuse ;  /* 0x0000b4002e427a23 */ /* 0x100fe20000010804 */
[----:B------:R-:W-:Y:S01]  /*95e0*/  MUFU.EX2 R215, R215 ;  /* 0x000000d700d77308 */ /* 0x000fe20000000800 */
[----:B------:R-:W-:Y:S02]  /*95f0*/  FFMA.FTZ R142, R47, c[0x0][0x2d0], -R4 ;  /* 0x0000b4002f8e7a23 */ /* 0x000fe40000010804 */
[C---:B-----5:R-:W-:Y:S02]  /*9600*/  FMUL.FTZ R42, R2.reuse, R158 ;  /* 0x0000009e022a7220 */ /* 0x060fe40000410000 */
[C---:B-1----:R-:W-:Y:S01]  /*9610*/  FMUL.FTZ R10, R2.reuse, R174 ;  /* 0x000000ae020a7220 */ /* 0x042fe20000410000 */
[----:B------:R-:W-:Y:S01]  /*9620*/  MOV R174, R140 ;  /* 0x0000008c00ae7202 */ /* 0x000fe20000000f00 */
[----:B------:R-:W-:Y:S01]  /*9630*/  FMUL.FTZ R30, R2, R162 ;  /* 0x000000a2021e7220 */ /* 0x000fe20000410000 */
[----:B------:R-:W-:Y:S01]  /*9640*/  F2FP.PACK_AB R140, R20, R21 ;  /* 0x00000015148c723e */ /* 0x000fe200000000ff */
[----:B------:R-:W-:Y:S01]  /*9650*/  FMUL.FTZ R43, R2, R159 ;  /* 0x0000009f022b7220 */ /* 0x000fe20000410000 */
[----:B------:R-:W1:Y:S01]  /*9660*/  MUFU.EX2 R162, R36 ;  /* 0x0000002400a27308 */ /* 0x000e620000000800 */
[C---:B------:R-:W-:Y:S02]  /*9670*/  FMUL.FTZ R24, R0.reuse, R164 ;  /* 0x000000a400187220 */ /* 0x040fe40000410000 */
[C---:B------:R-:W-:Y:S02]  /*9680*/  FMUL.FTZ R28, R0.reuse, R160 ;  /* 0x000000a0001c7220 */ /* 0x040fe40000410000 */
[----:B------:R-:W-:Y:S02]  /*9690*/  FMUL.FTZ R29, R0, R161 ;  /* 0x000000a1001d7220 */ /* 0x000fe40000410000 */
[----:B------:R-:W-:Y:S02]  /*96a0*/  FMUL.FTZ R31, R2, R163 ;  /* 0x000000a3021f7220 */ /* 0x000fe40000410000 */
[C---:B------:R-:W-:Y:S01]  /*96b0*/  FMUL.FTZ R12, R0.reuse, R168 ;  /* 0x000000a8000c7220 */ /* 0x040fe20000410000 */
[----:B------:R3:W-:Y:S01]  /*96c0*/  MUFU.EX2 R159, R18 ;  /* 0x00000012009f7308 */ /* 0x0007e20000000800 */
[C---:B------:R-:W-:Y:S01]  /*96d0*/  FMUL.FTZ R25, R0.reuse, R165 ;  /* 0x000000a500197220 */ /* 0x040fe20000410000 */
[----:B------:R-:W-:Y:S01]  /*96e0*/  MOV R165, R211 ;  /* 0x000000d300a57202 */ /* 0x000fe20000000f00 */
[C---:B------:R-:W-:Y:S01]  /*96f0*/  FMUL.FTZ R40, R0.reuse, R156 ;  /* 0x0000009c00287220 */ /* 0x040fe20000410000 */
[----:B------:R-:W-:Y:S01]  /*9700*/  MOV R168, R7 ;  /* 0x0000000700a87202 */ /* 0x000fe20000000f00 */
[----:B------:R-:W-:Y:S02]  /*9710*/  FMUL.FTZ R41, R0, R157 ;  /* 0x0000009d00297220 */ /* 0x000fe40000410000 */
[----:B------:R-:W-:Y:S02]  /*9720*/  FADD.FTZ R157, R6, R33 ;  /* 0x00000021069d7221 */ /* 0x000fe40000010000 */
[C---:B------:R-:W-:Y:S01]  /*9730*/  FMUL.FTZ R7, R3.reuse, R179 ;  /* 0x000000b303077220 */ /* 0x040fe20000410000 */
[----:B------:R5:W-:Y:S01]  /*9740*/  MUFU.EX2 R164, R19 ;  /* 0x0000001300a47308 */ /* 0x000be20000000800 */
[----:B------:R-:W-:Y:S01]  /*9750*/  FMUL.FTZ R8, R0, R172 ;  /* 0x000000ac00087220 */ /* 0x000fe20000410000 */
[----:B------:R-:W-:Y:S01]  /*9760*/  MOV R172, R142 ;  /* 0x0000008e00ac7202 */ /* 0x000fe20000000f00 */
[----:B------:R-:W-:Y:S01]  /*9770*/  FMUL.FTZ R11, R2, R175 ;  /* 0x000000af020b7220 */ /* 0x000fe20000410000 */
[----:B-1----:R-:W-:Y:S01]  /*9780*/  F2FP.PACK_AB R211, R162, R6 ;  /* 0x00000006a2d3723e */ /* 0x002fe200000000ff */
[C---:B------:R-:W-:Y:S01]  /*9790*/  FMUL.FTZ R6, R3.reuse, R178 ;  /* 0x000000b203067220 */ /* 0x040fe20000410000 */
[----:B------:R-:W-:Y:S01]  /*97a0*/  MOV R178, R38 ;  /* 0x0000002600b27202 */ /* 0x000fe20000000f00 */
[C---:B------:R-:W-:Y:S01]  /*97b0*/  FMUL.FTZ R14, R2.reuse, R170 ;  /* 0x000000aa020e7220 */ /* 0x040fe20000410000 */
[----:B------:R-:W-:Y:S01]  /*97c0*/  MOV R179, R35 ;  /* 0x0000002300b37202 */ /* 0x000fe20000000f00 */
[C---:B------:R-:W-:Y:S01]  /*97d0*/  FMUL.FTZ R15, R2.reuse, R171 ;  /* 0x000000ab020f7220 */ /* 0x040fe20000410000 */
[----:B------:R1:W-:Y:S01]  /*97e0*/  MUFU.EX2 R163, R16 ;  /* 0x0000001000a37308 */ /* 0x0003e20000000800 */
[----:B------:R-:W-:Y:S01]  /*97f0*/  MOV R35, R64 ;  /* 0x0000004000237202 */ /* 0x000fe20000000f00 */
[C---:B------:R-:W-:Y:S01]  /*9800*/  FMUL.FTZ R26, R2.reuse, R166 ;  /* 0x000000a6021a7220 */ /* 0x040fe20000410000 */
[----:B------:R-:W-:Y:S01]  /*9810*/  MOV R64, R143 ;  /* 0x0000008f00407202 */ /* 0x000fe20000000f00 */
[C---:B---3--:R-:W-:Y:S01]  /*9820*/  FMUL.FTZ R18, R3.reuse, R182 ;  /* 0x000000b603127220 */ /* 0x048fe20000410000 */
[----:B------:R-:W-:Y:S01]  /*9830*/  MOV R182, R169 ;  /* 0x000000a900b67202 */ /* 0x000fe20000000f00 */
[----:B------:R-:W-:Y:S01]  /*9840*/  FMUL.FTZ R27, R2, R167 ;  /* 0x000000a7021b7220 */ /* 0x000fe20000410000 */
[----:B------:R-:W-:Y:S01]  /*9850*/  MOV R166, R54 ;  /* 0x0000003600a67202 */ /* 0x000fe20000000f00 */
[----:B------:R-:W-:Y:S01]  /*9860*/  FMUL.FTZ R33, R132, R189 ;  /* 0x000000bd84217220 */ /* 0x000fe20000410000 */
[----:B------:R-:W-:Y:S01]  /*9870*/  MOV R167, R53 ;  /* 0x0000003500a77202 */ /* 0x000fe20000000f00 */
[----:B------:R-:W3:Y:S01]  /*9880*/  MUFU.EX2 R161, R32 ;  /* 0x0000002000a17308 */ /* 0x000ee20000000800 */
[----:B------:R-:W-:Y:S01]  /*9890*/  MOV R189, R34 ;  /* 0x0000002200bd7202 */ /* 0x000fe20000000f00 */
[C---:B------:R-:W-:Y:S01]  /*98a0*/  FMUL.FTZ R34, R3.reuse, R190 ;  /* 0x000000be03227220 */ /* 0x040fe20000410000 */
[----:B------:R-:W-:Y:S01]  /*98b0*/  MOV R175, R51 ;  /* 0x0000003300af7202 */ /* 0x000fe20000000f00 */
[C---:B-----5:R-:W-:Y:S01]  /*98c0*/  FMUL.FTZ R19, R3.reuse, R183 ;  /* 0x000000b703137220 */ /* 0x060fe20000410000 */
[----:B------:R-:W-:Y:S01]  /*98d0*/  MOV R183, R35 ;  /* 0x0000002300b77202 */ /* 0x000fe20000000f00 */
[C---:B------:R-:W-:Y:S01]  /*98e0*/  FMUL.FTZ R35, R3.reuse, R191 ;  /* 0x000000bf03237220 */ /* 0x040fe20000410000 */
[----:B------:R-:W-:Y:S01]  /*98f0*/  MOV R191, R66 ;  /* 0x0000004200bf7202 */ /* 0x000fe20000000f00 */
[C---:B------:R-:W-:Y:S01]  /*9900*/  FMUL.FTZ R60, R0.reuse, R144 ;  /* 0x00000090003c7220 */ /* 0x040fe20000410000 */
[----:B------:R-:W-:Y:S01]  /*9910*/  MOV R190, R172 ;  /* 0x000000ac00be7202 */ /* 0x000fe20000000f00 */
[----:B------:R-:W5:Y:S01]  /*9920*/  MUFU.EX2 R160, R17 ;  /* 0x0000001100a07308 */ /* 0x000f620000000800 */
[----:B------:R-:W-:Y:S02]  /*9930*/  FMUL.FTZ R61, R0, R145 ;  /* 0x00000091003d7220 */ /* 0x000fe40000410000 */
[----:B------:R-:W-:Y:S02]  /*9940*/  FMUL.FTZ R62, R2, R146 ;  /* 0x00000092023e7220 */ /* 0x000fe40000410000 */
[----:B-1----:R-:W-:Y:S01]  /*9950*/  FMUL.FTZ R16, R132, R180 ;  /* 0x000000b484107220 */ /* 0x002fe20000410000 */
[----:B------:R-:W-:Y:S01]  /*9960*/  MOV R180, R67 ;  /* 0x0000004300b47202 */ /* 0x000fe20000000f00 */
[----:B------:R-:W-:Y:S02]  /*9970*/  FMUL.FTZ R63, R2, R147 ;  /* 0x00000093023f7220 */ /* 0x000fe40000410000 */
[----:B------:R-:W-:Y:S01]  /*9980*/  LDSM.16.MT88.4 R144, [R238] ;  /* 0x00000000ee90783b */ /* 0x000fe20000004200 */
[C---:B------:R-:W-:Y:S01]  /*9990*/  FMUL.FTZ R44, R0.reuse, R152 ;  /* 0x00000098002c7220 */ /* 0x040fe20000410000 */
[----:B------:R-:W-:Y:S01]  /*99a0*/  MUFU.EX2 R172, R223 ;  /* 0x000000df00ac7308 */ /* 0x000fe20000000800 */
[----:B------:R-:W-:Y:S01]  /*99b0*/  FMUL.FTZ R45, R0, R153 ;  /* 0x00000099002d7220 */ /* 0x000fe20000410000 */
[----:B---3--:R-:W-:Y:S01]  /*99c0*/  F2FP.PACK_AB R142, R164, R161 ;  /* 0x000000a1a48e723e */ /* 0x008fe200000000ff */
[----:B------:R-:W-:Y:S01]  /*99d0*/  FMUL.FTZ R32, R132, R188 ;  /* 0x000000bc84207220 */ /* 0x000fe20000410000 */
[----:B------:R-:W-:Y:S01]  /*99e0*/  MOV R188, R165 ;  /* 0x000000a500bc7202 */ /* 0x000fe20000000f00 */
[C---:B------:R-:W-:Y:S01]  /*99f0*/  FMUL.FTZ R46, R2.reuse, R154 ;  /* 0x0000009a022e7220 */ /* 0x040fe20000410000 */
[----:B------:R-:W-:Y:S01]  /*9a00*/  MOV R165, R55 ;  /* 0x0000003700a57202 */ /* 0x000fe20000000f00 */
[----:B------:R-:W-:Y:S02]  /*9a10*/  FMUL.FTZ R47, R2, R155 ;  /* 0x0000009b022f7220 */ /* 0x000fe40000410000 */
[----:B------:R-:W-:Y:S01]  /*9a20*/  FMUL.FTZ R51, R3, R199 ;  /* 0x000000c703337220 */ /* 0x000fe20000410000 */
[----:B------:R-:W-:Y:S01]  /*9a30*/  MOV R199, R64 ;  /* 0x0000004000c77202 */ /* 0x000fe20000000f00 */
[----:B------:R-:W-:Y:S01]  /*9a40*/  FMUL.FTZ R56, R0, R148 ;  /* 0x0000009400387220 */ /* 0x000fe20000410000 */
[----:B-----5:R-:W-:Y:S01]  /*9a50*/  F2FP.PACK_AB R143, R163, R160 ;  /* 0x000000a0a38f723e */ /* 0x020fe200000000ff */
[----:B------:R-:W-:Y:S01]  /*9a60*/  FMUL.FTZ R17, R132, R181 ;  /* 0x000000b584117220 */ /* 0x000fe20000410000 */
[----:B------:R-:W-:Y:S01]  /*9a70*/  MOV R181, R139 ;  /* 0x0000008b00b57202 */ /* 0x000fe20000000f00 */
[----:B------:R-:W-:Y:S01]  /*9a80*/  FMUL.FTZ R57, R0, R149 ;  /* 0x0000009500397220 */ /* 0x000fe20000410000 */
[----:B------:R-:W-:Y:S01]  /*9a90*/  MUFU.EX2 R139, R226 ;  /* 0x000000e2008b7308 */ /* 0x000fe20000000800 */
[C---:B------:R-:W-:Y:S01]  /*9aa0*/  FMUL.FTZ R58, R2.reuse, R150 ;  /* 0x00000096023a7220 */ /* 0x040fe20000410000 */
[----:B------:R-:W-:Y:S01]  /*9ab0*/  LDSM.16.MT88.4 R152, [R237+0x800] ;  /* 0x00080000ed98783b */ /* 0x000fe20000004200 */
[----:B------:R-:W-:Y:S02]  /*9ac0*/  FMUL.FTZ R59, R2, R151 ;  /* 0x00000097023b7220 */ /* 0x000fe40000410000 */
[----:B------:R-:W-:Y:S02]  /*9ad0*/  FMUL.FTZ R64, R132, R204 ;  /* 0x000000cc84407220 */ /* 0x000fe40000410000 */
[C---:B------:R-:W-:Y:S02]  /*9ae0*/  FMUL.FTZ R66, R3.reuse, R206 ;  /* 0x000000ce03427220 */ /* 0x040fe40000410000 */
[----:B------:R-:W-:Y:S01]  /*9af0*/  FMUL.FTZ R67, R3, R207 ;  /* 0x000000cf03437220 */ /* 0x000fe20000410000 */
[----:B------:R-:W-:Y:S01]  /*9b00*/  LDSM.16.MT88.4 R148, [R236+0x800] ;  /* 0x00080000ec94783b */ /* 0x000fe20000004200 */
[C---:B------:R-:W-:Y:S01]  /*9b10*/  FMUL.FTZ R72, R0.reuse, R72 ;  /* 0x0000004800487220 */ /* 0x040fe20000410000 */
[----:B------:R-:W-:Y:S01]  /*9b20*/  MUFU.EX2 R226, R189 ;  /* 0x000000bd00e27308 */ /* 0x000fe20000000800 */
[----:B------:R-:W-:Y:S02]  /*9b30*/  FMUL.FTZ R73, R0, R73 ;  /* 0x0000004900497220 */ /* 0x000fe40000410000 */
[C---:B------:R-:W-:Y:S02]  /*9b40*/  FMUL.FTZ R74, R2.reuse, R74 ;  /* 0x0000004a024a7220 */ /* 0x040fe40000410000 */
[----:B------:R-:W-:Y:S02]  /*9b50*/  FMUL.FTZ R75, R2, R75 ;  /* 0x0000004b024b7220 */ /* 0x000fe40000410000 */
[C---:B------:R-:W-:Y:S02]  /*9b60*/  FMUL.FTZ R76, R0.reuse, R76 ;  /* 0x0000004c004c7220 */ /* 0x040fe40000410000 */
[----:B------:R-:W-:Y:S01]  /*9b70*/  FMUL.FTZ R77, R0, R77 ;  /* 0x0000004d004d7220 */ /* 0x000fe20000410000 */
[----:B------:R-:W-:Y:S01]  /*9b80*/  MUFU.EX2 R171, R217 ;  /* 0x000000d900ab7308 */ /* 0x000fe20000000800 */
[C---:B------:R-:W-:Y:S02]  /*9b90*/  FMUL.FTZ R78, R2.reuse, R78 ;  /* 0x0000004e024e7220 */ /* 0x040fe40000410000 */
[----:B------:R-:W-:Y:S02]  /*9ba0*/  FMUL.FTZ R79, R2, R79 ;  /* 0x0000004f024f7220 */ /* 0x000fe40000410000 */
[C---:B------:R-:W-:Y:S02]  /*9bb0*/  FMUL.FTZ R88, R0.reuse, R88 ;  /* 0x0000005800587220 */ /* 0x040fe40000410000 */
[----:B------:R-:W-:Y:S02]  /*9bc0*/  FMUL.FTZ R89, R0, R89 ;  /* 0x0000005900597220 */ /* 0x000fe40000410000 */
        /* <DEDUP_REMOVED lines=16> */
[C---:B------:R-:W-:Y:S02]  /*9cd0*/  FMUL.FTZ R111, R2.reuse, R111 ;  /* 0x0000006f026f7220 */ /* 0x040fe40000410000 */
[C---:B------:R-:W-:Y:S02]  /*9ce0*/  FMUL.FTZ R122, R2.reuse, R122 ;  /* 0x0000007a027a7220 */ /* 0x040fe40000410000 */
[C---:B------:R-:W-:Y:S01]  /*9cf0*/  FMUL.FTZ R123, R2.reuse, R123 ;  /* 0x0000007b027b7220 */ /* 0x040fe20000410000 */
[----:B------:R-:W-:Y:S01]  /*9d00*/  MUFU.EX2 R245, R245 ;  /* 0x000000f500f57308 */ /* 0x000fe20000000800 */
[C---:B------:R-:W-:Y:S02]  /*9d10*/  FMUL.FTZ R126, R2.reuse, R126 ;  /* 0x0000007e027e7220 */ /* 0x040fe40000410000 */
[----:B------:R-:W-:Y:S02]  /*9d20*/  FMUL.FTZ R127, R2, R127 ;  /* 0x0000007f027f7220 */ /* 0x000fe40000410000 */
[C---:B------:R-:W-:Y:S02]  /*9d30*/  FMUL.FTZ R120, R0.reuse, R120 ;  /* 0x0000007800787220 */ /* 0x040fe40000410000 */
[C---:B------:R-:W-:Y:S02]  /*9d40*/  FMUL.FTZ R121, R0.reuse, R121 ;  /* 0x0000007900797220 */ /* 0x040fe40000410000 */
[C---:B------:R-:W-:Y:S02]  /*9d50*/  FMUL.FTZ R124, R0.reuse, R124 ;  /* 0x0000007c007c7220 */ /* 0x040fe40000410000 */
[C---:B------:R-:W-:Y:S02]  /*9d60*/  FMUL.FTZ R125, R0.reuse, R125 ;  /* 0x0000007d007d7220 */ /* 0x040fe40000410000 */
[C---:B----4-:R-:W-:Y:S02]  /*9d70*/  FFMA.FTZ R4, R0.reuse, R9, R21 ;  /* 0x0000000900047223 */ /* 0x050fe40000010015 */
[----:B------:R-:W-:Y:S01]  /*9d80*/  FMUL.FTZ R9, R0, R173 ;  /* 0x000000ad00097220 */ /* 0x000fe20000410000 */
[----:B------:R-:W-:Y:S01]  /*9d90*/  MOV R173, R39 ;  /* 0x0000002700ad7202 */ /* 0x000fe20000000f00 */
[----:B------:R-:W-:Y:S01]  /*9da0*/  FADD.FTZ R158, R20, R4 ;  /* 0x00000004149e7221 */ /* 0x000fe20000010000 */
[----:B------:R-:W-:Y:S01]  /*9db0*/  MOV R39, R22 ;  /* 0x0000001600277202 */ /* 0x000fe20000000f00 */
[C---:B------:R-:W-:Y:S01]  /*9dc0*/  FMUL.FTZ R4, R132.reuse, R176 ;  /* 0x000000b084047220 */ /* 0x040fe20000410000 */
[----:B------:R-:W1:Y:S01]  /*9dd0*/  LDSM.16.MT88.4 R20, [R236] ;  /* 0x00000000ec14783b */ /* 0x000e620000004200 */
[----:B------:R-:W-:Y:S01]  /*9de0*/  MOV R176, R173 ;  /* 0x000000ad00b07202 */ /* 0x000fe20000000f00 */
[----:B------:R-:W-:Y:S01]  /*9df0*/  FADD.FTZ R0, R137, R212 ;  /* 0x000000d489007221 */ /* 0x000fe20000010000 */
[----:B------:R-:W-:Y:S02]  /*9e00*/  MOV R169, R39 ;  /* 0x0000002700a97202 */ /* 0x000fe40000000f00 */
[----:B------:R-:W-:Y:S01]  /*9e10*/  MOV R173, R50 ;  /* 0x0000003200ad7202 */ /* 0x000fe20000000f00 */
[----:B------:R-:W-:Y:S01]  /*9e20*/  FMUL.FTZ R50, R3, R198 ;  /* 0x000000c603327220 */ /* 0x000fe20000410000 */
[----:B------:R-:W-:Y:S01]  /*9e30*/  MOV R198, R65 ;  /* 0x0000004100c67202 */ /* 0x000fe20000000f00 */
[----:B------:R-:W-:Y:S01]  /*9e40*/  FMUL.FTZ R65, R132, R205 ;  /* 0x000000cd84417220 */ /* 0x000fe20000410000 */
[----:B------:R-:W-:Y:S01]  /*9e50*/  MUFU.EX2 R169, R169 ;  /* 0x000000a900a97308 */ /* 0x000fe20000000800 */
[----:B------:R-:W-:Y:S09]  /*9e60*/  LDSM.16.MT88.4 R204, [R238+0x1800] ;  /* 0x00180000eecc783b */ /* 0x000ff20000004200 */
[----:B------:R-:W-:Y:S10]  /*9e70*/  MUFU.EX2 R173, R173 ;  /* 0x000000ad00ad7308 */ /* 0x000ff40000000800 */
[----:B------:R-:W-:Y:S01]  /*9e80*/  MUFU.EX2 R216, R176 ;  /* 0x000000b000d87308 */ /* 0x000fe20000000800 */
[----:B--2---:R-:W-:Y:S01]  /*9e90*/  FFMA.FTZ R156, R2, R5, R141 ;  /* 0x00000005029c7223 */ /* 0x004fe2000001008d */
[----:B------:R-:W-:Y:S01]  /*9ea0*/  F2FP.PACK_AB R141, R159, R141 ;  /* 0x0000008d9f8d723e */ /* 0x000fe200000000ff */
[C---:B------:R-:W-:Y:S01]  /*9eb0*/  FMUL.FTZ R5, R132.reuse, R177 ;  /* 0x000000b184057220 */ /* 0x040fe20000410000 */
[----:B------:R-:W-:Y:S02]  /*9ec0*/  MOV R177, R37 ;  /* 0x0000002500b17202 */ /* 0x000fe40000000f00 */
[----:B------:R-:W2:Y:S04]  /*9ed0*/  LDSM.16.MT88.4 R36, [R237] ;  /* 0x00000000ed24783b */ /* 0x000ea80000004200 */
[----:B------:R-:W3:Y:S01]  /*9ee0*/  MUFU.EX2 R2, R227 ;  /* 0x000000e300027308 */ /* 0x000ee20000000800 */
[-C--:B-1----:R-:W-:Y:S08]  /*9ef0*/  HMMA.16816.F32 R4, R208, R20.reuse, R4 ;  /* 0x00000014d004723c */ /* 0x082ff00000001804 */
[C---:B------:R-:W-:Y:S01]  /*9f00*/  HMMA.16816.F32 R8, R140.reuse, R20, R8 ;  /* 0x000000148c08723c */ /* 0x040fe20000001808 */
[----:B------:R-:W-:Y:S06]  /*9f10*/  MUFU.EX2 R217, R177 ;  /* 0x000000b100d97308 */ /* 0x000fec0000000800 */
[C---:B------:R-:W-:Y:S01]  /*9f20*/  FMUL.FTZ R20, R132.reuse, R184 ;  /* 0x000000b884147220 */ /* 0x040fe20000410000 */
[-C--:B------:R-:W-:Y:S03]  /*9f30*/  HMMA.16816.F32 R12, R140, R22.reuse, R12 ;  /* 0x000000168c0c723c */ /* 0x080fe6000000180c */
[----:B------:R-:W-:Y:S01]  /*9f40*/  MUFU.EX2 R184, R213 ;  /* 0x000000d500b87308 */ /* 0x000fe20000000800 */
[----:B------:R-:W-:Y:S02]  /*9f50*/  FMUL.FTZ R21, R132, R185 ;  /* 0x000000b984157220 */ /* 0x000fe40000410000 */
[----:B---3--:R-:W-:Y:S02]  /*9f60*/  FADD.FTZ R0, R2, R0 ;  /* 0x0000000002007221 */ /* 0x008fe40000010000 */
[C---:B------:R-:W-:Y:S04]  /*9f70*/  HMMA.16816.F32 R16, R208.reuse, R22, R16 ;  /* 0x00000016d010723c */ /* 0x040fe80000001810 */
[----:B------:R-:W-:Y:S01]  /*9f80*/  FADD.FTZ R0, R139, R0 ;  /* 0x000000008b007221 */ /* 0x000fe20000010000 */
[----:B------:R-:W-:Y:S02]  /*9f90*/  MUFU.EX2 R185, R222 ;  /* 0x000000de00b97308 */ /* 0x000fe40000000800 */
[C---:B------:R-:W-:Y:S01]  /*9fa0*/  FMUL.FTZ R22, R3.reuse, R186 ;  /* 0x000000ba03167220 */ /* 0x040fe20000410000 */
[----:B------:R-:W-:Y:S01]  /*9fb0*/  MOV R186, R48 ;  /* 0x0000003000ba7202 */ /* 0x000fe20000000f00 */
[C---:B------:R-:W-:Y:S03]  /*9fc0*/  FMUL.FTZ R23, R3.reuse, R187 ;  /* 0x000000bb03177220 */ /* 0x040fe60000410000 */
[----:B------:R-:W-:Y:S01]  /*9fd0*/  MOV R187, R52 ;  /* 0x0000003400bb7202 */ /* 0x000fe20000000f00 */
[C---:B------:R-:W-:Y:S01]  /*9fe0*/  FMUL.FTZ R48, R132.reuse, R196 ;  /* 0x000000c484307220 */ /* 0x040fe20000410000 */
[----:B------:R-:W1:Y:S01]  /*9ff0*/  LDSM.16.MT88.4 R52, [R239] ;  /* 0x00000000ef34783b */ /* 0x000e620000004200 */
[----:B------:R-:W-:Y:S01]  /*a000*/  MOV R196, R49 ;  /* 0x0000003100c47202 */ /* 0x000fe20000000f00 */
[-C--:B--2---:R-:W-:Y:S01]  /*a010*/  HMMA.16816.F32 R20, R208, R36.reuse, R20 ;  /* 0x00000024d014723c */ /* 0x084fe20000001814 */
[----:B------:R-:W-:Y:S02]  /*a020*/  MUFU.EX2 R186, R186 ;  /* 0x000000ba00ba7308 */ /* 0x000fe40000000800 */
[C---:B------:R-:W-:Y:S01]  /*a030*/  FMUL.FTZ R49, R132.reuse, R197 ;  /* 0x000000c584317220 */ /* 0x040fe20000410000 */
[----:B------:R-:W-:Y:S04]  /*a040*/  MOV R197, R138 ;  /* 0x0000008a00c57202 */ /* 0x000fe80000000f00 */
[C---:B------:R-:W-:Y:S03]  /*a050*/  HMMA.16816.F32 R24, R140.reuse, R36, R24 ;  /* 0x000000248c18723c */ /* 0x040fe60000001818 */
[----:B------:R-:W2:Y:S04]  /*a060*/  MUFU.EX2 R138, R225 ;  /* 0x000000e1008a7308 */ /* 0x000ea80000000800 */
[C---:B------:R-:W-:Y:S01]  /*a070*/  FMUL.FTZ R36, R132.reuse, R192 ;  /* 0x000000c084247220 */ /* 0x040fe20000410000 */
[-C--:B------:R-:W-:Y:S04]  /*a080*/  HMMA.16816.F32 R28, R140, R38.reuse, R28 ;  /* 0x000000268c1c723c */ /* 0x080fe8000000181c */
[C---:B------:R-:W-:Y:S01]  /*a090*/  FMUL.FTZ R37, R132.reuse, R193 ;  /* 0x000000c184257220 */ /* 0x040fe20000410000 */
[----:B------:R-:W-:Y:S03]  /*a0a0*/  MUFU.EX2 R192, R220 ;  /* 0x000000dc00c07308 */ /* 0x000fe60000000800 */
[C---:B------:R-:W-:Y:S07]  /*a0b0*/  HMMA.16816.F32 R32, R208.reuse, R38, R32 ;  /* 0x00000026d020723c */ /* 0x040fee0000001820 */
[C---:B------:R-:W-:Y:S01]  /*a0c0*/  FMUL.FTZ R38, R3.reuse, R194 ;  /* 0x000000c203267220 */ /* 0x040fe20000410000 */
[----:B------:R-:W3:Y:S01]  /*a0d0*/  MUFU.EX2 R193, R221 ;  /* 0x000000dd00c17308 */ /* 0x000ee20000000800 */
[C---:B------:R-:W-:Y:S07]  /*a0e0*/  FMUL.FTZ R39, R3.reuse, R195 ;  /* 0x000000c303277220 */ /* 0x040fee0000410000 */
[-C--:B-1----:R-:W-:Y:S02]  /*a0f0*/  HMMA.16816.F32 R36, R208, R52.reuse, R36 ;  /* 0x00000034d024723c */ /* 0x082fe40000001824 */
[----:B------:R-:W-:Y:S06]  /*a100*/  MUFU.EX2 R194, R214 ;  /* 0x000000d600c27308 */ /* 0x000fec0000000800 */
[C---:B------:R-:W-:Y:S04]  /*a110*/  HMMA.16816.F32 R40, R140.reuse, R52, R40 ;  /* 0x000000348c28723c */ /* 0x040fe80000001828 */
[----:B------:R-:W1:Y:S03]  /*a120*/  MUFU.EX2 R195, R219 ;  /* 0x000000db00c37308 */ /* 0x000e660000000800 */
[C---:B------:R-:W-:Y:S01]  /*a130*/  FMUL.FTZ R52, R132.reuse, R200 ;  /* 0x000000c884347220 */ /* 0x040fe20000410000 */
[-C--:B------:R-:W-:Y:S04]  /*a140*/  HMMA.16816.F32 R44, R140, R54.reuse, R44 ;  /* 0x000000368c2c723c */ /* 0x080fe8000000182c */
[----:B------:R-:W-:Y:S02]  /*a150*/  FMUL.FTZ R53, R132, R201 ;  /* 0x000000c984357220 */ /* 0x000fe40000410000 */
[----:B------:R-:W-:Y:S01]  /*a160*/  FADD.FTZ R132, R162, R157 ;  /* 0x0000009da2847221 */ /* 0x000fe20000010000 */
[----:B------:R-:W-:Y:S01]  /*a170*/  MUFU.EX2 R219, R178 ;  /* 0x000000b200db7308 */ /* 0x000fe20000000800 */
[C---:B------:R-:W-:Y:S07]  /*a180*/  HMMA.16816.F32 R48, R208.reuse, R54, R48 ;  /* 0x00000036d030723c */ /* 0x040fee0000001830 */
[C---:B------:R-:W-:Y:S02]  /*a190*/  FMUL.FTZ R54, R3.reuse, R202 ;  /* 0x000000ca03367220 */ /* 0x040fe40000410000 */
[----:B------:R-:W-:Y:S01]  /*a1a0*/  FMUL.FTZ R55, R3, R203 ;  /* 0x000000cb03377220 */ /* 0x000fe20000410000 */
[----:B------:R-:W-:Y:S02]  /*a1b0*/  MUFU.EX2 R187, R187 ;  /* 0x000000bb00bb7308 */ /* 0x000fe40000000800 */
[----:B------:R-:W-:Y:S04]  /*a1c0*/  FADD.FTZ R3, R161, R158 ;  /* 0x0000009ea1037221 */ /* 0x000fe80000010000 */
[-C--:B------:R-:W-:Y:S04]  /*a1d0*/  HMMA.16816.F32 R52, R208, R144.reuse, R52 ;  /* 0x00000090d034723c */ /* 0x080fe80000001834 */
[----:B------:R-:W-:Y:S04]  /*a1e0*/  MUFU.EX2 R161, R197 ;  /* 0x000000c500a17308 */ /* 0x000fe80000000800 */
[C---:B------:R-:W-:Y:S06]  /*a1f0*/  HMMA.16816.F32 R56, R140.reuse, R144, R56 ;  /* 0x000000908c38723c */ /* 0x040fec0000001838 */
[----:B------:R-:W-:Y:S02]  /*a200*/  MUFU.EX2 R200, R230 ;  /* 0x000000e600c87308 */ /* 0x000fe40000000800 */
[-C--:B------:R-:W-:Y:S08]  /*a210*/  HMMA.16816.F32 R60, R140, R146.reuse, R60 ;  /* 0x000000928c3c723c */ /* 0x080ff0000000183c */
[C---:B------:R-:W-:Y:S01]  /*a220*/  HMMA.16816.F32 R64, R208.reuse, R146, R64 ;  /* 0x00000092d040723c */ /* 0x040fe20000001840 */
[----:B------:R-:W4:Y:S01]  /*a230*/  LDSM.16.MT88.4 R144, [R236+0x2000] ;  /* 0x00200000ec90783b */ /* 0x000f220000004200 */
[----:B------:R-:W-:Y:S06]  /*a240*/  MUFU.EX2 R230, R228 ;  /* 0x000000e400e67308 */ /* 0x000fec0000000800 */
[-C--:B----4-:R-:W-:Y:S08]  /*a250*/  HMMA.16816.F32 R68, R208, R144.reuse, R68 ;  /* 0x00000090d044723c */ /* 0x090ff00000001844 */
[C---:B------:R-:W-:Y:S08]  /*a260*/  HMMA.16816.F32 R72, R140.reuse, R144, R72 ;  /* 0x000000908c48723c */ /* 0x040ff00000001848 */
[-C--:B------:R-:W-:Y:S08]  /*a270*/  HMMA.16816.F32 R76, R140, R146.reuse, R76 ;  /* 0x000000928c4c723c */ /* 0x080ff0000000184c */
        /* <DEDUP_REMOVED lines=14> */
[----:B------:R-:W-:Y:S01]  /*a360*/  F2FP.PACK_AB R145, R215, R170 ;  /* 0x000000aad791723e */ /* 0x000fe200000000ff */
[-C--:B------:R-:W-:Y:S04]  /*a370*/  HMMA.16816.F32 R124, R140, R146.reuse, R124 ;  /* 0x000000928c7c723c */ /* 0x080fe8000000187c */
[----:B------:R-:W-:Y:S03]  /*a380*/  F2FP.PACK_AB R144, R171, R218 ;  /* 0x000000daab90723e */ /* 0x000fe600000000ff */
[----:B------:R-:W-:Y:S01]  /*a390*/  F2FP.PACK_AB R140, R2, R137 ;  /* 0x00000089028c723e */ /* 0x000fe200000000ff */
[----:B------:R-:W-:Y:S04]  /*a3a0*/  HMMA.16816.F32 R128, R208, R146, R128 ;  /* 0x00000092d080723c */ /* 0x000fe80000001880 */
[C---:B--2---:R-:W-:Y:S01]  /*a3b0*/  F2FP.PACK_AB R142, R138.reuse, R139 ;  /* 0x0000008b8a8e723e */ /* 0x044fe200000000ff */
[----:B------:R-:W-:Y:S01]  /*a3c0*/  FADD.FTZ R2, R138, R0 ;  /* 0x000000008a027221 */ /* 0x000fe20000010000 */
[----:B------:R-:W-:Y:S01]  /*a3d0*/  F2FP.PACK_AB R141, R172, R224 ;  /* 0x000000e0ac8d723e */ /* 0x000fe200000000ff */
[----:B------:R-:W-:Y:S01]  /*a3e0*/  FADD.FTZ R0, R159, R156 ;  /* 0x0000009c9f007221 */ /* 0x000fe20000010000 */
[----:B---3--:R-:W-:Y:S01]  /*a3f0*/  F2FP.PACK_AB R143, R193, R185 ;  /* 0x000000b9c18f723e */ /* 0x008fe200000000ff */
[----:B------:R-:W2:Y:S01]  /*a400*/  LDSM.16.MT88.4 R156, [R239+0x800] ;  /* 0x00080000ef9c783b */ /* 0x000ea20000004200 */
[----:B------:R-:W3:Y:S02]  /*a410*/  MUFU.EX2 R139, R199 ;  /* 0x000000c7008b7308 */ /* 0x000ee40000000800 */
[----:B-1----:R-:W-:Y:S01]  /*a420*/  F2FP.PACK_AB R146, R192, R195 ;  /* 0x000000c3c092723e */ /* 0x002fe200000000ff */
[----:B------:R-:W-:Y:S01]  /*a430*/  FADD.FTZ R137, R160, R0 ;  /* 0x00000000a0897221 */ /* 0x000fe20000010000 */
[----:B------:R-:W-:Y:S01]  /*a440*/  F2FP.PACK_AB R147, R184, R194 ;  /* 0x000000c2b893723e */ /* 0x000fe200000000ff */
[-C--:B------:R-:W-:Y:S05]  /*a450*/  HMMA.16816.F32 R4, R140, R148.reuse, R4 ;  /* 0x000000948c04723c */ /* 0x080fea0000001804 */
[----:B------:R1:W-:Y:S01]  /*a460*/  MUFU.EX2 R160, R196 ;  /* 0x000000c400a07308 */ /* 0x0003e20000000800 */
[----:B------:R-:W-:Y:S01]  /*a470*/  FADD.FTZ R137, R163, R137 ;  /* 0x00000089a3897221 */ /* 0x000fe20000010000 */
[----:B------:R-:W-:Y:S01]  /*a480*/  F2FP.PACK_AB R211, R216, R217 ;  /* 0x000000d9d8d3723e */ /* 0x000fe200000000ff */
[C---:B------:R-:W-:Y:S07]  /*a490*/  HMMA.16816.F32 R8, R144.reuse, R148, R8 ;  /* 0x000000949008723c */ /* 0x040fee0000001808 */
[----:B------:R-:W4:Y:S01]  /*a4a0*/  MUFU.EX2 R138, R198 ;  /* 0x000000c6008a7308 */ /* 0x000f220000000800 */
[-C--:B------:R-:W-:Y:S04]  /*a4b0*/  HMMA.16816.F32 R12, R144, R150.reuse, R12 ;  /* 0x00000096900c723c */ /* 0x080fe8000000180c */
[----:B---3--:R-:W-:Y:S04]  /*a4c0*/  FADD.FTZ R0, R139, R2 ;  /* 0x000000028b007221 */ /* 0x008fe80000010000 */
[C---:B------:R-:W-:Y:S01]  /*a4d0*/  HMMA.16816.F32 R16, R140.reuse, R150, R16 ;  /* 0x000000968c10723c */ /* 0x040fe20000001810 */
[----:B------:R-:W3:Y:S03]  /*a4e0*/  LDSM.16.MT88.4 R148, [R238+0x800] ;  /* 0x00080000ee94783b */ /* 0x000ee60000004200 */
[----:B-1----:R-:W-:Y:S02]  /*a4f0*/  MOV R196, R191 ;  /* 0x000000bf00c47202 */ /* 0x002fe40000000f00 */
[----:B------:R-:W-:Y:S02]  /*a500*/  MOV R191, R190 ;  /* 0x000000be00bf7202 */ /* 0x000fe40000000f00 */
[-C--:B------:R-:W-:Y:S02]  /*a510*/  HMMA.16816.F32 R20, R140, R152.reuse, R20 ;  /* 0x000000988c14723c */ /* 0x080fe40000001814 */
[----:B------:R1:W-:Y:S02]  /*a520*/  MUFU.EX2 R228, R191 ;  /* 0x000000bf00e47308 */ /* 0x0003e40000000800 */
[----:B------:R-:W-:Y:S02]  /*a530*/  MOV R190, R188 ;  /* 0x000000bc00be7202 */ /* 0x000fe40000000f00 */
[----:B------:R-:W-:Y:S01]  /*a540*/  MOV R188, R179 ;  /* 0x000000b300bc7202 */ /* 0x000fe20000000f00 */
[----:B----4-:R-:W-:Y:S01]  /*a550*/  FADD.FTZ R0, R138, R0 ;  /* 0x000000008a007221 */ /* 0x010fe20000010000 */
[C---:B------:R-:W-:Y:S04]  /*a560*/  HMMA.16816.F32 R24, R144.reuse, R152, R24 ;  /* 0x000000989018723c */ /* 0x040fe80000001818 */
[----:B------:R-:W-:Y:S01]  /*a570*/  FADD.FTZ R0, R161, R0 ;  /* 0x00000000a1007221 */ /* 0x000fe20000010000 */
[----:B------:R-:W-:Y:S01]  /*a580*/  MUFU.EX2 R225, R190 ;  /* 0x000000be00e17308 */ /* 0x000fe20000000800 */
[----:B------:R-:W-:Y:S02]  /*a590*/  MOV R179, R174 ;  /* 0x000000ae00b37202 */ /* 0x000fe40000000f00 */
[-C--:B------:R-:W-:Y:S04]  /*a5a0*/  HMMA.16816.F32 R28, R144, R154.reuse, R28 ;  /* 0x0000009a901c723c */ /* 0x080fe8000000181c */
[----:B------:R-:W-:Y:S02]  /*a5b0*/  FADD.FTZ R2, R160, R0 ;  /* 0x00000000a0027221 */ /* 0x000fe40000010000 */
[----:B------:R-:W-:Y:S01]  /*a5c0*/  FADD.FTZ R0, R164, R3 ;  /* 0x00000003a4007221 */ /* 0x000fe20000010000 */
[----:B------:R-:W-:Y:S01]  /*a5d0*/  MUFU.EX2 R174, R229 ;  /* 0x000000e500ae7308 */ /* 0x000fe20000000800 */
[C---:B------:R-:W-:Y:S01]  /*a5e0*/  HMMA.16816.F32 R32, R140.reuse, R154, R32 ;  /* 0x0000009a8c20723c */ /* 0x040fe20000001820 */
[----:B------:R-:W4:Y:S03]  /*a5f0*/  LDSM.16.MT88.4 R152, [R236+0x2800] ;  /* 0x00280000ec98783b */ /* 0x000f260000004200 */
[----:B-1----:R-:W-:Y:S01]  /*a600*/  MOV R191, R188 ;  /* 0x000000bc00bf7202 */ /* 0x002fe20000000f00 */
[----:B------:R-:W-:Y:S01]  /*a610*/  FADD.FTZ R3, R224, R132 ;  /* 0x00000084e0037221 */ /* 0x000fe20000010000 */
[----:B------:R-:W-:Y:S01]  /*a620*/  MOV R188, R182 ;  /* 0x000000b600bc7202 */ /* 0x000fe20000000f00 */
[----:B------:R-:W-:Y:S01]  /*a630*/  FADD.FTZ R132, R218, R0 ;  /* 0x00000000da847221 */ /* 0x000fe20000010000 */
[-C--:B--2---:R-:W-:Y:S01]  /*a640*/  HMMA.16816.F32 R36, R140, R156.reuse, R36 ;  /* 0x0000009c8c24723c */ /* 0x084fe20000001824 */
[----:B------:R-:W-:Y:S03]  /*a650*/  MUFU.EX2 R227, R191 ;  /* 0x000000bf00e37308 */ /* 0x000fe60000000800 */
[----:B------:R-:W-:Y:S01]  /*a660*/  MOV R182, R180 ;  /* 0x000000b400b67202 */ /* 0x000fe20000000f00 */
[----:B------:R-:W-:Y:S01]  /*a670*/  FADD.FTZ R0, R169, R2 ;  /* 0x00000002a9007221 */ /* 0x000fe20000010000 */
[----:B------:R-:W-:Y:S01]  /*a680*/  MOV R180, R165 ;  /* 0x000000a500b47202 */ /* 0x000fe20000000f00 */
[----:B------:R-:W-:Y:S01]  /*a690*/  FADD.FTZ R3, R172, R3 ;  /* 0x00000003ac037221 */ /* 0x000fe20000010000 */
[C---:B------:R-:W-:Y:S03]  /*a6a0*/  HMMA.16816.F32 R40, R144.reuse, R156, R40 ;  /* 0x0000009c9028723c */ /* 0x040fe60000001828 */
[----:B------:R-:W-:Y:S01]  /*a6b0*/  MUFU.EX2 R222, R182 ;  /* 0x000000b600de7308 */ /* 0x000fe20000000800 */
[----:B------:R-:W-:Y:S02]  /*a6c0*/  FADD.FTZ R0, R168, R0 ;  /* 0x00000000a8007221 */ /* 0x000fe40000010000 */
[----:B------:R-:W-:Y:S02]  /*a6d0*/  FADD.FTZ R132, R171, R132 ;  /* 0x00000084ab847221 */ /* 0x000fe40000010000 */
[-C--:B------:R-:W-:Y:S05]  /*a6e0*/  HMMA.16816.F32 R44, R144, R158.reuse, R44 ;  /* 0x0000009e902c723c */ /* 0x080fea000000182c */
[----:B------:R-:W-:Y:S03]  /*a6f0*/  MUFU.EX2 R220, R180 ;  /* 0x000000b400dc7308 */ /* 0x000fe60000000800 */
[C---:B------:R-:W-:Y:S01]  /*a700*/  HMMA.16816.F32 R48, R140.reuse, R158, R48 ;  /* 0x0000009e8c30723c */ /* 0x040fe20000001830 */
[----:B------:R-:W1:Y:S06]  /*a710*/  LDSM.16.MT88.4 R156, [R237+0x2800] ;  /* 0x00280000ed9c783b */ /* 0x000e6c0000004200 */
[----:B------:R2:W-:Y:S01]  /*a720*/  MUFU.EX2 R224, R188 ;  /* 0x000000bc00e07308 */ /* 0x0005e20000000800 */
[-C--:B---3--:R-:W-:Y:S08]  /*a730*/  HMMA.16816.F32 R52, R140, R148.reuse, R52 ;  /* 0x000000948c34723c */ /* 0x088ff00000001834 */
[C---:B------:R-:W-:Y:S01]  /*a740*/  HMMA.16816.F32 R56, R144.reuse, R148, R56 ;  /* 0x000000949038723c */ /* 0x040fe20000001838 */
[----:B------:R3:W-:Y:S07]  /*a750*/  MUFU.EX2 R229, R196 ;  /* 0x000000c400e57308 */ /* 0x0007ee0000000800 */
[-C--:B------:R-:W-:Y:S03]  /*a760*/  HMMA.16816.F32 R60, R144, R150.reuse, R60 ;  /* 0x00000096903c723c */ /* 0x080fe6000000183c */
[----:B------:R-:W5:Y:S01]  /*a770*/  MUFU.EX2 R218, R179 ;  /* 0x000000b300da7308 */ /* 0x000f620000000800 */
[----:B--2---:R-:W-:Y:S04]  /*a780*/  LDSM.16.MT88.4 R188, [R237+0x1800] ;  /* 0x00180000edbc783b */ /* 0x004fe80000004200 */
[C---:B------:R-:W-:Y:S04]  /*a790*/  HMMA.16816.F32 R64, R140.reuse, R150, R64 ;  /* 0x000000968c40723c */ /* 0x040fe80000001840 */
[----:B------:R-:W2:Y:S04]  /*a7a0*/  LDSM.16.MT88.4 R148, [R239+0x2800] ;  /* 0x00280000ef94783b */ /* 0x000ea80000004200 */
[-C--:B----4-:R-:W-:Y:S04]  /*a7b0*/  HMMA.16816.F32 R68, R140, R152.reuse, R68 ;  /* 0x000000988c44723c */ /* 0x090fe80000001844 */
[----:B---3--:R-:W-:Y:S02]  /*a7c0*/  MOV R196, R183 ;  /* 0x000000b700c47202 */ /* 0x008fe40000000f00 */
[----:B------:R-:W-:Y:S02]  /*a7d0*/  MOV R183, R181 ;  /* 0x000000b500b77202 */ /* 0x000fe40000000f00 */
[C---:B------:R-:W-:Y:S02]  /*a7e0*/  HMMA.16816.F32 R72, R144.reuse, R152, R72 ;  /* 0x000000989048723c */ /* 0x040fe40000001848 */
[----:B------:R-:W3:Y:S02]  /*a7f0*/  MUFU.EX2 R223, R183 ;  /* 0x000000b700df7308 */ /* 0x000ee40000000800 */
[----:B------:R-:W-:Y:S02]  /*a800*/  MOV R181, R166 ;  /* 0x000000a600b57202 */ /* 0x000fe40000000f00 */
[----:B-----5:R-:W-:Y:S02]  /*a810*/  F2FP.PACK_AB R209, R219, R218 ;  /* 0x000000dadbd1723e */ /* 0x020fe400000000ff */
[-C--:B------:R-:W-:Y:S04]  /*a820*/  HMMA.16816.F32 R76, R144, R154.reuse, R76 ;  /* 0x0000009a904c723c */ /* 0x080fe8000000184c */
[----:B------:R4:W5:Y:S04]  /*a830*/  MUFU.EX2 R221, R181 ;  /* 0x000000b500dd7308 */ /* 0x0009680000000800 */
[C---:B------:R-:W-:Y:S01]  /*a840*/  HMMA.16816.F32 R80, R140.reuse, R154, R80 ;  /* 0x0000009a8c50723c */ /* 0x040fe20000001850 */
[----:B------:R-:W2:Y:S07]  /*a850*/  LDSM.16.MT88.4 R152, [R238+0x2800] ;  /* 0x00280000ee98783b */ /* 0x000eae0000004200 */
[-C--:B-1----:R-:W-:Y:S04]  /*a860*/  HMMA.16816.F32 R84, R140, R156.reuse, R84 ;  /* 0x0000009c8c54723c */ /* 0x082fe80000001854 */
[----:B---3--:R-:W-:Y:S04]  /*a870*/  F2FP.PACK_AB R208, R222, R223 ;  /* 0x000000dfded0723e */ /* 0x008fe800000000ff */
[C---:B------:R-:W-:Y:S01]  /*a880*/  HMMA.16816.F32 R88, R144.reuse, R156, R88 ;  /* 0x0000009c9058723c */ /* 0x040fe20000001858 */
[----:B----4-:R-:W-:Y:S03]  /*a890*/  LDSM.16.MT88.4 R180, [R236+0x1800] ;  /* 0x00180000ecb4783b */ /* 0x010fe60000004200 */
[----:B-----5:R-:W-:Y:S04]  /*a8a0*/  F2FP.PACK_AB R210, R220, R221 ;  /* 0x000000dddcd2723e */ /* 0x020fe800000000ff */
        /* <DEDUP_REMOVED lines=8> */
[-C--:B------:R-:W-:Y:S08]  /*a930*/  HMMA.16816.F32 R116, R140, R152.reuse, R116 ;  /* 0x000000988c74723c */ /* 0x080ff00000001874 */
[C---:B------:R-:W-:Y:S08]  /*a940*/  HMMA.16816.F32 R120, R144.reuse, R152, R120 ;  /* 0x000000989078723c */ /* 0x040ff00000001878 */
[-C--:B------:R-:W-:Y:S07]  /*a950*/  HMMA.16816.F32 R124, R144, R154.reuse, R124 ;  /* 0x0000009a907c723c */ /* 0x080fee000000187c */
[----:B------:R-:W-:Y:S01]  /*a960*/  F2FP.PACK_AB R146, R160, R161 ;  /* 0x000000a1a092723e */ /* 0x000fe200000000ff */
[----:B------:R-:W-:Y:S01]  /*a970*/  HMMA.16816.F32 R128, R140, R154, R128 ;  /* 0x0000009a8c80723c */ /* 0x000fe20000001880 */
[----:B------:R-:W3:Y:S03]  /*a980*/  LDSM.16.MT88.4 R152, [R239+0x1000] ;  /* 0x00100000ef98783b */ /* 0x000ee60000004200 */
[----:B------:R-:W-:Y:S02]  /*a990*/  F2FP.PACK_AB R144, R138, R139 ;  /* 0x0000008b8a90723e */ /* 0x000fe400000000ff */
[----:B------:R-:W-:Y:S01]  /*a9a0*/  F2FP.PACK_AB R145, R187, R186 ;  /* 0x000000babb91723e */ /* 0x000fe200000000ff */
[----:B------:R4:W5:Y:S01]  /*a9b0*/  MUFU.EX2 R139, R167 ;  /* 0x000000a7008b7308 */ /* 0x0009620000000800 */
[----:B------:R-:W-:Y:S01]  /*a9c0*/  F2FP.PACK_AB R147, R175, R173 ;  /* 0x000000adaf93723e */ /* 0x000fe200000000ff */
[----:B------:R-:W-:Y:S03]  /*a9d0*/  LDSM.16.MT88.4 R160, [R236+0x3000] ;  /* 0x00300000eca0783b */ /* 0x000fe60000004200 */
[----:B------:R-:W-:Y:S02]  /*a9e0*/  F2FP.PACK_AB R140, R200, R231 ;  /* 0x000000e7c88c723e */ /* 0x000fe400000000ff */
[----:B------:R-:W-:Y:S01]  /*a9f0*/  F2FP.PACK_AB R142, R252, R174 ;  /* 0x000000aefc8e723e */ /* 0x000fe200000000ff */
[-C--:B-1----:R-:W-:Y:S02]  /*aa00*/  HMMA.16816.F32 R4, R144, R156.reuse, R4 ;  /* 0x0000009c9004723c */ /* 0x082fe40000001804 */
[----:B------:R1:W1:Y:S03]  /*aa10*/  MUFU.EX2 R138, R196 ;  /* 0x000000c4008a7308 */ /* 0x0002660000000800 */
[----:B------:R-:W-:Y:S02]  /*aa20*/  F2FP.PACK_AB R141, R245, R230 ;  /* 0x000000e6f58d723e */ /* 0x000fe400000000ff */
[----:B------:R-:W-:Y:S07]  /*aa30*/  F2FP.PACK_AB R143, R228, R229 ;  /* 0x000000e5e48f723e */ /* 0x000fee00000000ff */
[C---:B------:R-:W-:Y:S01]  /*aa40*/  HMMA.16816.F32 R8, R140.reuse, R156, R8 ;  /* 0x0000009c8c08723c */ /* 0x040fe20000001808 */
[----:B----4-:R-:W-:Y:S03]  /*aa50*/  LDSM.16.MT88.4 R164, [R237+0x3000] ;  /* 0x00300000eda4783b */ /* 0x010fe60000004200 */
[----:B-----5:R-:W-:Y:S04]  /*aa60*/  FADD.FTZ R0, R139, R0 ;  /* 0x000000008b007221 */ /* 0x020fe80000010000 */
[-C--:B------:R-:W-:Y:S01]  /*aa70*/  HMMA.16816.F32 R12, R140, R158.reuse, R12 ;  /* 0x0000009e8c0c723c */ /* 0x080fe2000000180c */
[----:B-1----:R-:W-:Y:S03]  /*aa80*/  LDSM.16.MT88.4 R196, [R239+0x1800] ;  /* 0x00180000efc4783b */ /* 0x002fe60000004200 */
[----:B------:R-:W-:Y:S04]  /*aa90*/  FADD.FTZ R0, R138, R0 ;  /* 0x000000008a007221 */ /* 0x000fe80000010000 */
[C---:B------:R-:W-:Y:S01]  /*aaa0*/  HMMA.16816.F32 R16, R144.reuse, R158, R16 ;  /* 0x0000009e9010723c */ /* 0x040fe20000001810 */
[----:B------:R-:W1:Y:S07]  /*aab0*/  LDSM.16.MT88.4 R156, [R238+0x1000] ;  /* 0x00100000ee9c783b */ /* 0x000e6e0000004200 */
[-C--:B--2---:R-:W-:Y:S01]  /*aac0*/  HMMA.16816.F32 R20, R144, R148.reuse, R20 ;  /* 0x000000949014723c */ /* 0x084fe20000001814 */
[----:B------:R2:W-:Y:S07]  /*aad0*/  STL [R1+0x4], R0 ;  /* 0x0000040001007387 */ /* 0x0005ee0000100800 */
[C---:B------:R-:W-:Y:S08]  /*aae0*/  HMMA.16816.F32 R24, R140.reuse, R148, R24 ;  /* 0x000000948c18723c */ /* 0x040ff00000001818 */
[-C--:B------:R-:W-:Y:S08]  /*aaf0*/  HMMA.16816.F32 R28, R140, R150.reuse, R28 ;  /* 0x000000968c1c723c */ /* 0x080ff0000000181c */
[C---:B------:R-:W-:Y:S01]  /*ab00*/  HMMA.16816.F32 R32, R144.reuse, R150, R32 ;  /* 0x000000969020723c */ /* 0x040fe20000001820 */
[----:B------:R-:W4:Y:S03]  /*ab10*/  LDSM.16.MT88.4 R148, [R239+0x3000] ;  /* 0x00300000ef94783b */ /* 0x000f260000004200 */
[----:B--2---:R-:W-:Y:S01]  /*ab20*/  FADD.FTZ R0, R170, R137 ;  /* 0x00000089aa007221 */ /* 0x004fe20000010000 */
[----:B------:R-:W-:Y:S03]  /*ab30*/  MOV R137, R173 ;  /* 0x000000ad00897202 */ /* 0x000fe60000000f00 */
[-C--:B---3--:R-:W-:Y:S04]  /*ab40*/  HMMA.16816.F32 R36, R144, R152.reuse, R36 ;  /* 0x000000989024723c */ /* 0x088fe80000001824 */
[----:B------:R-:W-:Y:S01]  /*ab50*/  FADD.FTZ R2, R215, R0 ;  /* 0x00000000d7027221 */ /* 0x000fe20000010000 */
[----:B------:R-:W-:Y:S01]  /*ab60*/  MOV R0, R185 ;  /* 0x000000b900007202 */ /* 0x000fe20000000f00 */
[----:B------:R-:W-:Y:S02]  /*ab70*/  LDSM.16.MT88.4 R212, [R236+0x3800] ;  /* 0x00380000ecd4783b */ /* 0x000fe40000004200 */
[C---:B------:R-:W-:Y:S04]  /*ab80*/  HMMA.16816.F32 R40, R140.reuse, R152, R40 ;  /* 0x000000988c28723c */ /* 0x040fe80000001828 */
[----:B------:R-:W-:Y:S04]  /*ab90*/  FADD.FTZ R0, R0, R3 ;  /* 0x0000000300007221 */ /* 0x000fe80000010000 */
[-C--:B------:R-:W-:Y:S08]  /*aba0*/  HMMA.16816.F32 R44, R140, R154.reuse, R44 ;  /* 0x0000009a8c2c723c */ /* 0x080ff0000000182c */
[C---:B------:R-:W-:Y:S01]  /*abb0*/  HMMA.16816.F32 R48, R144.reuse, R154, R48 ;  /* 0x0000009a9030723c */ /* 0x040fe20000001830 */
[----:B------:R-:W2:Y:S07]  /*abc0*/  LDSM.16.MT88.4 R152, [R238+0x3000] ;  /* 0x00300000ee98783b */ /* 0x000eae0000004200 */
[-C--:B-1----:R-:W-:Y:S08]  /*abd0*/  HMMA.16816.F32 R52, R144, R156.reuse, R52 ;  /* 0x0000009c9034723c */ /* 0x082ff00000001834 */
        /* <DEDUP_REMOVED lines=14> */
[C---:B------:R-:W-:Y:S08]  /*acc0*/  HMMA.16816.F32 R112, R144.reuse, R150, R112 ;  /* 0x000000969070723c */ /* 0x040ff00000001870 */
[-C--:B--2---:R-:W-:Y:S08]  /*acd0*/  HMMA.16816.F32 R116, R144, R152.reuse, R116 ;  /* 0x000000989074723c */ /* 0x084ff00000001874 */
[C---:B------:R-:W-:Y:S08]  /*ace0*/  HMMA.16816.F32 R120, R140.reuse, R152, R120 ;  /* 0x000000988c78723c */ /* 0x040ff00000001878 */
[-C--:B------:R-:W-:Y:S07]  /*acf0*/  HMMA.16816.F32 R124, R140, R154.reuse, R124 ;  /* 0x0000009a8c7c723c */ /* 0x080fee000000187c */
[----:B------:R-:W-:Y:S01]  /*ad00*/  F2FP.PACK_AB R140, R168, R169 ;  /* 0x000000a9a88c723e */ /* 0x000fe200000000ff */
[----:B------:R-:W-:Y:S04]  /*ad10*/  HMMA.16816.F32 R128, R144, R154, R128 ;  /* 0x0000009a9080723c */ /* 0x000fe80000001880 */
[----:B------:R-:W-:Y:S02]  /*ad20*/  F2FP.PACK_AB R142, R138, R139 ;  /* 0x0000008b8a8e723e */ /* 0x000fe400000000ff */
[----:B------:R-:W-:Y:S02]  /*ad30*/  F2FP.PACK_AB R141, R225, R227 ;  /* 0x000000e3e18d723e */ /* 0x000fe400000000ff */
[----:B------:R-:W-:Y:S04]  /*ad40*/  F2FP.PACK_AB R143, R224, R226 ;  /* 0x000000e2e08f723e */ /* 0x000fe800000000ff */
[----:B------:R-:W-:Y:S02]  /*ad50*/  MOV R138, R175 ;  /* 0x000000af008a7202 */ /* 0x000fe40000000f00 */
[----:B------:R-:W-:Y:S01]  /*ad60*/  MOV R139, R174 ;  /* 0x000000ae008b7202 */ /* 0x000fe20000000f00 */
[-C--:B------:R-:W-:Y:S01]  /*ad70*/  HMMA.16816.F32 R176, R140, R180.reuse, R4 ;  /* 0x000000b48cb0723c */ /* 0x080fe20000001804 */
[----:B------:R-:W1:Y:S07]  /*ad80*/  LDSM.16.MT88.4 R4, [R237+0x3800] ;  /* 0x00380000ed04783b */ /* 0x000e6e0000004200 */
[C---:B------:R-:W-:Y:S01]  /*ad90*/  HMMA.16816.F32 R172, R208.reuse, R180, R8 ;  /* 0x000000b4d0ac723c */ /* 0x040fe20000001808 */
[----:B------:R-:W2:Y:S07]  /*ada0*/  LDSM.16.MT88.4 R8, [R239+0x3800] ;  /* 0x00380000ef08783b */ /* 0x000eae0000004200 */
[-C--:B------:R-:W-:Y:S01]  /*adb0*/  HMMA.16816.F32 R168, R208, R182.reuse, R12 ;  /* 0x000000b6d0a8723c */ /* 0x080fe2000000180c */
[----:B------:R-:W3:Y:S07]  /*adc0*/  LDSM.16.MT88.4 R12, [R238+0x3800] ;  /* 0x00380000ee0c783b */ /* 0x000eee0000004200 */
[C---:B------:R-:W-:Y:S07]  /*add0*/  HMMA.16816.F32 R180, R140.reuse, R182, R16 ;  /* 0x000000b68cb4723c */ /* 0x040fee0000001810 */
[----:B------:R-:W-:Y:S02]  /*ade0*/  MOV R18, R187 ;  /* 0x000000bb00127202 */ /* 0x000fe40000000f00 */
[----:B------:R-:W-:Y:S03]  /*adf0*/  MOV R17, R186 ;  /* 0x000000ba00117202 */ /* 0x000fe60000000f00 */
[----:B------:R-:W-:Y:S02]  /*ae00*/  MOV R16, R184 ;  /* 0x000000b800107202 */ /* 0x000fe40000000f00 */
[-C--:B------:R-:W-:Y:S03]  /*ae10*/  HMMA.16816.F32 R184, R140, R188.reuse, R20 ;  /* 0x000000bc8cb8723c */ /* 0x080fe60000001814 */
[----:B------:R-:W-:Y:S04]  /*ae20*/  MOV R19, R200 ;  /* 0x000000c800137202 */ /* 0x000fe80000000f00 */
[----:B------:R-:W-:Y:S01]  /*ae30*/  MOV R23, R192 ;  /* 0x000000c000177202 */ /* 0x000fe20000000f00 */
[C---:B------:R-:W-:Y:S04]  /*ae40*/  HMMA.16816.F32 R164, R208.reuse, R188, R24 ;  /* 0x000000bcd0a4723c */ /* 0x040fe80000001818 */
[----:B------:R-:W-:Y:S02]  /*ae50*/  MOV R20, R195 ;  /* 0x000000c300147202 */ /* 0x000fe40000000f00 */
[----:B------:R-:W-:Y:S02]  /*ae60*/  MOV R21, R194 ;  /* 0x000000c200157202 */ /* 0x000fe40000000f00 */
        /* <DEDUP_REMOVED lines=27> */
[C---:B------:R-:W-:Y:S04]  /*b020*/  HMMA.16816.F32 R204, R140.reuse, R206, R64 ;  /* 0x000000ce8ccc723c */ /* 0x040fe80000001840 */
[----:B------:R-:W-:Y:S04]  /*b030*/  FADD.FTZ R0, R18, R0 ;  /* 0x0000000012007221 */ /* 0x000fe80000010000 */
[-C--:B------:R-:W-:Y:S04]  /*b040*/  HMMA.16816.F32 R68, R140, R212.reuse, R68 ;  /* 0x000000d48c44723c */ /* 0x080fe80000001844 */
        /* <DEDUP_REMOVED lines=8> */
[-C--:B-1----:R-:W-:Y:S08]  /*b0d0*/  HMMA.16816.F32 R84, R140, R4.reuse, R84 ;  /* 0x000000048c54723c */ /* 0x082ff00000001854 */
[C---:B------:R-:W-:Y:S01]  /*b0e0*/  HMMA.16816.F32 R88, R208.reuse, R4, R88 ;  /* 0x00000004d058723c */ /* 0x040fe20000001858 */
[----:B------:R-:W4:Y:S06]  /*b0f0*/  LDL R5, [R1+0x14] ;  /* 0x0000140001057983 */ /* 0x000f2c0000100800 */
[----:B------:R-:W-:Y:S01]  /*b100*/  FADD.FTZ R4, R225, R0 ;  /* 0x00000000e1047221 */ /* 0x000fe20000010000 */
[-C--:B------:R-:W-:Y:S04]  /*b110*/  HMMA.16816.F32 R92, R208, R6.reuse, R92 ;  /* 0x00000006d05c723c */ /* 0x080fe8000000185c */
[----:B------:R-:W-:Y:S02]  /*b120*/  FADD.FTZ R4, R226, R4 ;  /* 0x00000004e2047221 */ /* 0x000fe40000010000 */
[----:B------:R-:W-:Y:S02]  /*b130*/  FADD.FTZ R0, R222, R3 ;  /* 0x00000003de007221 */ /* 0x000fe40000010000 */
[C---:B------:R-:W-:Y:S04]  /*b140*/  HMMA.16816.F32 R96, R140.reuse, R6, R96 ;  /* 0x000000068c60723c */ /* 0x040fe80000001860 */
        /* <DEDUP_REMOVED lines=8> */
[-C--:B------:R-:W-:Y:S01]  /*b1d0*/  HMMA.16816.F32 R108, R208, R10.reuse, R108 ;  /* 0x0000000ad06c723c */ /* 0x080fe2000000186c */
[----:B------:R1:W-:Y:S04]  /*b1e0*/  STL [R1], R3 ;  /* 0x0000000301007387 */ /* 0x0003e80000100800 */
[----:B------:R1:W-:Y:S03]  /*b1f0*/  STL [R1+0x8], R2 ;  /* 0x0000080201007387 */ /* 0x0003e60000100800 */
[C---:B------:R-:W-:Y:S01]  /*b200*/  HMMA.16816.F32 R112, R140.reuse, R10, R112 ;  /* 0x0000000a8c70723c */ /* 0x040fe20000001870 */
[----:B------:R1:W-:Y:S07]  /*b210*/  STL [R1+0xc], R0 ;  /* 0x00000c0001007387 */ /* 0x0003ee0000100800 */
[-C--:B---3--:R-:W-:Y:S08]  /*b220*/  HMMA.16816.F32 R116, R140, R12.reuse, R116 ;  /* 0x0000000c8c74723c */ /* 0x088ff00000001874 */
[C---:B------:R-:W-:Y:S08]  /*b230*/  HMMA.16816.F32 R120, R208.reuse, R12, R120 ;  /* 0x0000000cd078723c */ /* 0x040ff00000001878 */
[-C--:B------:R-:W-:Y:S08]  /*b240*/  HMMA.16816.F32 R124, R208, R14.reuse, R124 ;  /* 0x0000000ed07c723c */ /* 0x080ff0000000187c */
[----:B------:R-:W-:Y:S07]  /*b250*/  HMMA.16816.F32 R128, R140, R14, R128 ;  /* 0x0000000e8c80723c */ /* 0x000fee0000001880 */
[----:B------:R-:W-:Y:S02]  /*b260*/  MOV R140, R133 ;  /* 0x00000085008c7202 */ /* 0x000fe40000000f00 */
[C---:B----4-:R-:W-:Y:S03]  /*b270*/  ISETP.GT.AND P0, PT, R248.reuse, R5, PT ;  /* 0x00000005f800720c */ /* 0x050fe60003f04270 */
[----:B------:R-:W-:Y:S10]  /*b280*/  IADD3 R248, R248, -0x1, RZ ;  /* 0xfffffffff8f87810 */ /* 0x000ff40007ffe0ff */
[----:B-1----:R-:W-:-:S05]  /*b290*/  @P0 BRA `(.L_x_1660) ;  /* 0xffffb55000000947 */ /* 0x002fca000383ffff */
.L_x_1649:
[----:B------:R-:W-:-:S13]  /*b2a0*/  ISETP.GE.AND P0, PT, R248, RZ, PT ;  /* 0x000000fff800720c */ /* 0x000fda0003f06270 */
[----:B------:R-:W-:Y:S05]  /*b2b0*/  @!P0 BRA `(.L_x_1661) ;  /* 0x0000405000008947 */ /* 0x000fea0003800000 */
[----:B------:R-:W-:Y:S01]  /*b2c0*/  IMAD.MOV.U32 R138, RZ, RZ, R135 ;  /* 0x000000ffff8a7224 */ /* 0x000fe200078e0087 */
[----:B------:R-:W-:Y:S01]  /*b2d0*/  MOV R140, R133 ;  /* 0x00000085008c7202 */ /* 0x000fe20000000f00 */
[----:B------:R-:W-:Y:S01]  /*b2e0*/  IMAD.MOV.U32 R137, RZ, RZ, R136 ;  /* 0x000000ffff897224 */ /* 0x000fe200078e0088 */
[----:B------:R-:W-:Y:S02]  /*b2f0*/  MOV R139, R134 ;  /* 0x00000086008b7202 */ /* 0x000fe40000000f00 */
.L_x_1668:
        /* <DEDUP_REMOVED lines=11> */
[C---:B------:R-:W-:Y:S01]  /*b3b0*/  IADD3 R141, R232.reuse, 0x3000, RZ ;  /* 0x00003000e88d7810 */ /* 0x040fe20007ffe0ff */
[----:B------:R-:W-:Y:S01]  /*b3c0*/  IMAD R0, R249, c[0x0][0x20c], R0 ;  /* 0x00008300f9007a24 */ /* 0x000fe200078e0200 */
[----:B------:R-:W-:Y:S01]  /*b3d0*/  IADD3 R136, R232, 0x2800, RZ ;  /* 0x00002800e8887810 */ /* 0x000fe20007ffe0ff */
[----:B------:R-:W-:Y:S01]  /*b3e0*/  IMAD.SHL.U32 R55, R250, 0x2, RZ ;  /* 0x00000002fa377824 */ /* 0x000fe200078e00ff */
[----:B------:R-:W-:Y:S01]  /*b3f0*/  SHF.L.U64.HI R52, R251, 0x1, R5 ;  /* 0x00000001fb347819 */ /* 0x000fe20000010205 */
[----:B------:R-:W-:Y:S01]  /*b400*/  IMAD.IADD R3, R3, 0x1, R0 ;  /* 0x0000000103037824 */ /* 0x000fe200078e0200 */
[----:B------:R-:W-:Y:S03]  /*b410*/  SHF.R.S32.HI R0, RZ, 0x1f, R246 ;  /* 0x0000001fff007819 */ /* 0x000fe600000114f6 */
[----:B------:R-:W-:Y:S04]  /*b420*/  IMAD.WIDE.U32 R2, R246, c[0x0][0x218], R2 ;  /* 0x00008600f6027a25 */ /* 0x000fe800078e0002 */
[----:B------:R-:W-:Y:S04]  /*b430*/  IMAD R0, R0, c[0x0][0x218], RZ ;  /* 0x0000860000007a24 */ /* 0x000fe800078e02ff */
[----:B------:R-:W-:Y:S01]  /*b440*/  IMAD R0, R246, c[0x0][0x21c], R0 ;  /* 0x00008700f6007a24 */ /* 0x000fe200078e0200 */
[----:B------:R1:W4:Y:S04]  /*b450*/  LDSM.16.M88.4 R64, [R240] ;  /* 0x00000000f040783b */ /* 0x0003280000000200 */
[----:B------:R1:W1:Y:S04]  /*b460*/  LDSM.16.M88.4 R60, [R240+0x2000] ;  /* 0x00200000f03c783b */ /* 0x0002680000000200 */
        /* <DEDUP_REMOVED lines=19> */
.L_x_1745:
[-C--:B------:R-:W-:Y:S01]  /*b5a0*/  HMMA.16816.F32 R4, R64, R16.reuse, RZ ;  /* 0x000000104004723c */ /* 0x080fe200000018ff */
[----:B------:R-:W3:Y:S01]  /*b5b0*/  SHFL.IDX PT, R3, R28, RZ, 0x181f ;  /* 0x00181fff1c037589 */ /* 0x000ee200000e0000 */
[----:B------:R-:W-:Y:S01]  /*b5c0*/  BSSY B0, `(.L_x_1663) ;  /* 0x0000123000007945 */ /* 0x000fe20003800000 */
[----:B------:R-:W-:Y:S02]  /*b5d0*/  ISETP.GE.AND P2, PT, R250, c[0x0][0x1d4], PT ;  /* 0x00007500fa007a0c */ /* 0x000fe40003f46270 */
[----:B------:R-:W-:Y:S02]  /*b5e0*/  ISETP.GE.AND P0, PT, R251, c[0x0][0x1d4], PT ;  /* 0x00007500fb007a0c */ /* 0x000fe40003f06270 */
[----:B------:R-:W-:Y:S01]  /*b5f0*/  SEL R245, RZ, 0x10, P2 ;  /* 0x00000010fff57807 */ /* 0x000fe20001000000 */
[C---:B------:R-:W-:Y:S01]  /*b600*/  HMMA.16816.F32 R8, R60.reuse, R16, RZ ;  /* 0x000000103c08723c */ /* 0x040fe200000018ff */
[----:B------:R-:W4:Y:S02]  /*b610*/  SHFL.IDX PT, R40, R28, 0x1, 0x181f ;  /* 0x00381f001c287f89 */ /* 0x000f2400000e0000 */
[C---:B------:R-:W-:Y:S02]  /*b620*/  ISETP.NE.U32.AND P6, PT, R245.reuse, RZ, PT ;  /* 0x000000fff500720c */ /* 0x040fe40003fc5070 */
[----:B------:R-:W-:Y:S02]  /*b630*/  SEL R57, RZ, 0x10, P0 ;  /* 0x00000010ff397807 */ /* 0x000fe40000000000 */
[----:B------:R-:W-:Y:S01]  /*b640*/  IADD3 R54, -R245, 0x10, RZ ;  /* 0x00000010f5367810 */ /* 0x000fe20007ffe1ff */
[-C--:B------:R-:W-:Y:S01]  /*b650*/  HMMA.16816.F32 R12, R60, R18.reuse, RZ ;  /* 0x000000123c0c723c */ /* 0x080fe200000018ff */
[----:B------:R-:W5:Y:S03]  /*b660*/  SHFL.IDX PT, R37, R36, 0x1, 0x181f ;  /* 0x00381f0024257f89 */ /* 0x000f6600000e0000 */
[----:B------:R-:W-:Y:S04]  /*b670*/  LOP3.LUT R54, R54, 0xf, RZ, 0xc0, !PT ;  /* 0x0000000f36367812 */ /* 0x000fe800078ec0ff */
[C---:B------:R-:W-:Y:S01]  /*b680*/  HMMA.16816.F32 R16, R64.reuse, R18, RZ ;  /* 0x000000124010723c */ /* 0x040fe200000018ff */
[----:B------:R-:W1:Y:S07]  /*b690*/  SHFL.IDX PT, R45, R28, 0x2, 0x181f ;  /* 0x00581f001c2d7f89 */ /* 0x000e6e00000e0000 */
[-C--:B------:R-:W-:Y:S01]  /*b6a0*/  HMMA.16816.F32 R20, R64, R32.reuse, RZ ;  /* 0x000000204014723c */ /* 0x080fe200000018ff */
[----:B------:R-:W2:Y:S07]  /*b6b0*/  SHFL.IDX PT, R46, R36, 0x2, 0x181f ;  /* 0x00581f00242e7f89 */ /* 0x000eae00000e0000 */
[C---:B------:R-:W-:Y:S01]  /*b6c0*/  HMMA.16816.F32 R24, R60.reuse, R32, RZ ;  /* 0x000000203c18723c */ /* 0x040fe200000018ff */
[----:B------:R1:W2:Y:S08]  /*b6d0*/  SHFL.IDX PT, R56, R28, 0x3, 0x181f ;  /* 0x00781f001c387f89 */ /* 0x0002b000000e0000 */
[----:B------:R2:W2:Y:S03]  /*b6e0*/  SHFL.IDX PT, R53, R36, 0x3, 0x181f ;  /* 0x00781f0024357f89 */ /* 0x0004a600000e0000 */
[C---:B---3--:R-:W-:Y:S02]  /*b6f0*/  IADD3 R2, P4, R3.reuse, R55, RZ ;  /* 0x0000003703027210 */ /* 0x048fe40007f9e0ff */
[----:B------:R-:W-:Y:S03]  /*b700*/  IADD3 R38, P5, R3, R47, RZ ;  /* 0x0000002f03267210 */ /* 0x000fe60007fbe0ff */
[C---:B--2---:R-:W-:Y:S01]  /*b710*/  IMAD.X R3, R29.reuse, 0x1, R44, P4 ;  /* 0x000000011d037824 */ /* 0x044fe200020e062c */
[C---:B----4-:R-:W-:Y:S01]  /*b720*/  IADD3 R42, P4, R40.reuse, R55, RZ ;  /* 0x00000037282a7210 */ /* 0x050fe20007f9e0ff */
[----:B------:R-:W-:Y:S01]  /*b730*/  IMAD.X R39, R29, 0x1, R52, P5 ;  /* 0x000000011d277824 */ /* 0x000fe200028e0634 */
[----:B------:R-:W-:Y:S02]  /*b740*/  IADD3 R40, P5, R40, R47, RZ ;  /* 0x0000002f28287210 */ /* 0x000fe40007fbe0ff */
[----:B------:R2:W-:Y:S01]  /*b750*/  LDGSTS.E.BYPASS.LTC128B.128 [R247+0x100], [R2.64], !P2 ;  /* 0x0010000002f77fae */ /* 0x0005e2000d101d46 */
[C---:B-----5:R-:W-:Y:S01]  /*b760*/  IMAD.X R43, R37.reuse, 0x1, R44, P4 ;  /* 0x00000001252b7824 */ /* 0x060fe200020e062c */
[-C--:B-1----:R-:W-:Y:S01]  /*b770*/  HMMA.16816.F32 R28, R60, R34.reuse, RZ ;  /* 0x000000223c1c723c */ /* 0x082fe200000018ff */
[----:B------:R-:W-:Y:S01]  /*b780*/  IMAD.X R41, R37, 0x1, R52, P5 ;  /* 0x0000000125297824 */ /* 0x000fe200028e0634 */
[C---:B------:R-:W-:Y:S02]  /*b790*/  ISETP.NE.U32.AND P5, PT, R57.reuse, RZ, PT ;  /* 0x000000ff3900720c */ /* 0x040fe40003fa5070 */
[----:B------:R-:W-:Y:S02]  /*b7a0*/  IADD3 R57, -R57, 0x10, RZ ;  /* 0x0000001039397810 */ /* 0x000fe40007ffe1ff */
[----:B------:R1:W-:Y:S02]  /*b7b0*/  LDGSTS.E.BYPASS.LTC128B.128 [R247+0x2100], [R38.64], !P0 ;  /* 0x0210000026f77fae */ /* 0x0003e4000c101d46 */
[C---:B------:R-:W-:Y:S04]  /*b7c0*/  HMMA.16816.F32 R32, R64.reuse, R34, RZ ;  /* 0x000000224020723c */ /* 0x040fe800000018ff */
[----:B------:R-:W-:Y:S02]  /*b7d0*/  LOP3.LUT R57, R57, 0xf, RZ, 0xc0, !PT ;  /* 0x0000000f39397812 */ /* 0x000fe400078ec0ff */
[----:B------:R3:W-:Y:S08]  /*b7e0*/  LDGSTS.E.BYPASS.LTC128B.128 [R247+0x900], [R42.64], !P2 ;  /* 0x009000002af77fae */ /* 0x0007f0000d101d46 */
[----:B------:R3:W-:Y:S01]  /*b7f0*/  LDGSTS.E.BYPASS.LTC128B.128 [R247+0x2900], [R40.64], !P0 ;  /* 0x0290000028f77fae */ /* 0x0007e2000c101d46 */
[C---:B--2---:R-:W-:Y:S05]  /*b800*/  IADD3 R2, P4, R45.reuse, R55, RZ ;  /* 0x000000372d027210 */ /* 0x044fea0007f9e0ff */
[C---:B------:R-:W-:Y:S01]  /*b810*/  IMAD.X R3, R46.reuse, 0x1, R44, P4 ;  /* 0x000000012e037824 */ /* 0x040fe200020e062c */
[-C--:B-1----:R-:W-:Y:S04]  /*b820*/  HMMA.16816.F32 R36, R64, R48.reuse, RZ ;  /* 0x000000304024723c */ /* 0x082fe800000018ff */
[----:B------:R1:W-:Y:S04]  /*b830*/  LDGSTS.E.BYPASS.LTC128B.128 [R247+0x1100], [R2.64], !P2 ;  /* 0x0110000002f77fae */ /* 0x0003e8000d101d46 */
[C---:B---3--:R-:W-:Y:S04]  /*b840*/  HMMA.16816.F32 R40, R60.reuse, R48, RZ ;  /* 0x000000303c28723c */ /* 0x048fe800000018ff */
[----:B-1----:R-:W-:Y:S05]  /*b850*/  IADD3 R2, P2, R45, R47, RZ ;  /* 0x0000002f2d027210 */ /* 0x002fea0007f5e0ff */
[----:B------:R-:W-:Y:S03]  /*b860*/  IMAD.X R3, R46, 0x1, R52, P2 ;  /* 0x000000012e037824 */ /* 0x000fe600010e0634 */
[-C--:B------:R-:W-:Y:S02]  /*b870*/  IADD3 R54, P4, P2, R54, R56.reuse, R55 ;  /* 0x0000003836367210 */ /* 0x080fe40007a9e037 */
[----:B------:R1:W-:Y:S02]  /*b880*/  LDGSTS.E.BYPASS.LTC128B.128 [R247+0x3100], [R2.64], !P0 ;  /* 0x0310000002f77fae */ /* 0x0003e4000c101d46 */
[-C--:B------:R-:W-:Y:S02]  /*b890*/  IADD3.X R55, RZ, R53.reuse, R44, P4, P2 ;  /* 0x00000035ff377210 */ /* 0x080fe400027e442c */
[----:B------:R-:W-:Y:S02]  /*b8a0*/  IADD3 R56, P4, P2, R57, R56, R47 ;  /* 0x0000003839387210 */ /* 0x000fe40007a9e02f */
[-C--:B------:R-:W-:Y:S02]  /*b8b0*/  HMMA.16816.F32 R44, R60, R50.reuse, RZ ;  /* 0x000000323c2c723c */ /* 0x080fe400000018ff */
[----:B------:R-:W-:Y:S01]  /*b8c0*/  IADD3.X R57, RZ, R53, R52, P4, P2 ;  /* 0x00000035ff397210 */ /* 0x000fe200027e4434 */
[----:B------:R2:W-:Y:S01]  /*b8d0*/  LDGSTS.E.BYPASS.LTC128B.128.ZFILL [R247+0x1900], [R54.64], P6 ;  /* 0x0190000036f77fae */ /* 0x0005e2000b141d46 */
[----:B------:R-:W-:Y:S04]  /*b8e0*/  ISETP.GE.AND P2, PT, R248, 0x1, PT ;  /* 0x00000001f800780c */ /* 0x000fe80003f46270 */
[C---:B------:R-:W-:Y:S03]  /*b8f0*/  HMMA.16816.F32 R48, R64.reuse, R50, RZ ;  /* 0x000000324030723c */ /* 0x040fe600000018ff */
[----:B------:R3:W-:Y:S08]  /*b900*/  LDGSTS.E.BYPASS.LTC128B.128.ZFILL [R247+0x3900], [R56.64], P5 ;  /* 0x0390000038f77fae */ /* 0x0007f0000a941d46 */
[----:B------:R-:W0:Y:S01]  /*b910*/  LDGDEPBAR ;  /* 0x00000000000079af */ /* 0x000e220000000000 */
[-C--:B--2---:R-:W-:Y:S08]  /*b920*/  HMMA.16816.F32 R52, R64, R132.reuse, RZ ;  /* 0x000000844034723c */ /* 0x084ff000000018ff */
[C---:B---3--:R-:W-:Y:S08]  /*b930*/  HMMA.16816.F32 R56, R60.reuse, R132, RZ ;  /* 0x000000843c38723c */ /* 0x048ff000000018ff */
[-C--:B------:R-:W-:Y:S08]  /*b940*/  HMMA.16816.F32 R60, R60, R134.reuse, RZ ;  /* 0x000000863c3c723c */ /* 0x080ff000000018ff */
[----:B------:R-:W-:Y:S01]  /*b950*/  HMMA.16816.F32 R64, R64, R134, RZ ;  /* 0x000000864040723c */ /* 0x000fe200000018ff */
[----:B------:R-:W-:Y:S07]  /*b960*/  LDSM.16.M88.4 R132, [R241] ;  /* 0x00000000f184783b */ /* 0x000fee0000000200 */
[-C--:B------:R-:W-:Y:S08]  /*b970*/  HMMA.16816.F32 R4, R208, R212.reuse, R4 ;  /* 0x000000d4d004723c */ /* 0x080ff00000001804 */
[C---:B------:R-:W-:Y:S08]  /*b980*/  HMMA.16816.F32 R8, R216.reuse, R212, R8 ;  /* 0x000000d4d808723c */ /* 0x040ff00000001808 */
[-C--:B------:R-:W-:Y:S08]  /*b990*/  HMMA.16816.F32 R12, R216, R214.reuse, R12 ;  /* 0x000000d6d80c723c */ /* 0x080ff0000000180c */
[C---:B------:R-:W-:Y:S01]  /*b9a0*/  HMMA.16816.F32 R16, R208.reuse, R214, R16 ;  /* 0x000000d6d010723c */ /* 0x040fe20000001810 */
[----:B------:R-:W2:Y:S07]  /*b9b0*/  LDSM.16.M88.4 R212, [R235] ;  /* 0x00000000ebd4783b */ /* 0x000eae0000000200 */
        /* <DEDUP_REMOVED lines=16> */
[-C--:B--2---:R-:W-:Y:S01]  /*bac0*/  HMMA.16816.F32 R4, R132, R212.reuse, R4 ;  /* 0x000000d48404723c */ /* 0x084fe20000001804 */
[----:B------:R-:W-:Y:S07]  /*bad0*/  LDSM.16.M88.4 R228, [R141] ;  /* 0x000000008de4783b */ /* 0x000fee0000000200 */
        /* <DEDUP_REMOVED lines=20> */
[-C--:B--2---:R-:W-:Y:S01]  /*bc20*/  HMMA.16816.F32 R4, R208, R212.reuse, R4 ;  /* 0x000000d4d004723c */ /* 0x084fe20000001804 */
[----:B------:R-:W2:Y:S07]  /*bc30*/  LDSM.16.M88.4 R224, [R234+-0x800] ;  /* 0xfff80000eae0783b */ /* 0x000eae0000000200 */
        /* <DEDUP_REMOVED lines=20> */
[-C--:B---3--:R-:W-:Y:S01]  /*bd80*/  HMMA.16816.F32 R4, R132, R212.reuse, R4 ;  /* 0x000000d48404723c */ /* 0x088fe20000001804 */
[----:B------:R-:W3:Y:S07]  /*bd90*/  LDSM.16.M88.4 R224, [R233+0x3800] ;  /* 0x00380000e9e0783b */ /* 0x000eee0000000200 */
[C---:B----4-:R-:W-:Y:S08]  /*bda0*/  HMMA.16816.F32 R8, R220.reuse, R212, R8 ;  /* 0x000000d4dc08723c */ /* 0x050ff00000001808 */
[-C--:B------:R-:W-:Y:S08]  /*bdb0*/  HMMA.16816.F32 R12, R220, R214.reuse, R12 ;  /* 0x000000d6dc0c723c */ /* 0x080ff0000000180c */
[C---:B------:R-:W-:Y:S01]  /*bdc0*/  HMMA.16816.F32 R16, R132.reuse, R214, R16 ;  /* 0x000000d68410723c */ /* 0x040fe20000001810 */
[----:B------:R-:W-:Y:S07]  /*bdd0*/  LDSM.16.M88.4 R212, [R0] ;  /* 0x0000000000d4783b */ /* 0x000fee0000000200 */
[-C--:B--2---:R-:W-:Y:S08]  /*bde0*/  HMMA.16816.F32 R20, R132, R208.reuse, R20 ;  /* 0x000000d08414723c */ /* 0x084ff00000001814 */
        /* <DEDUP_REMOVED lines=12> */
[----:B------:R-:W3:Y:S07]  /*beb0*/  LDSM.16.M88.4 R220, [R136] ;  /* 0x0000000088dc783b */ /* 0x000eee0000000200 */
[----:B------:R-:W-:Y:S01]  /*bec0*/  HMMA.16816.F32 R64, R132, R226, R64 ;  /* 0x000000e28440723c */ /* 0x000fe20000001840 */
[----:B------:R-:W5:Y:S07]  /*bed0*/  LDSM.16.M88.4 R132, [R142] ;  /* 0x000000008e84783b */ /* 0x000f6e0000000200 */
[-C--:B--2---:R-:W-:Y:S01]  /*bee0*/  HMMA.16816.F32 R4, R208, R212.reuse, R4 ;  /* 0x000000d4d004723c */ /* 0x084fe20000001804 */
[----:B------:R-:W-:Y:S07]  /*bef0*/  LDSM.16.M88.4 R224, [R241+0x6000] ;  /* 0x00600000f1e0783b */ /* 0x000fee0000000200 */
        /* <DEDUP_REMOVED lines=14> */
[-C--:B-----5:R-:W-:Y:S08]  /*bfe0*/  HMMA.16816.F32 R52, R208, R132.reuse, R52 ;  /* 0x00000084d034723c */ /* 0x0a0ff00000001834 */
[C---:B------:R-:W-:Y:S08]  /*bff0*/  HMMA.16816.F32 R56, R216.reuse, R132, R56 ;  /* 0x00000084d838723c */ /* 0x040ff00000001838 */
[-C--:B------:R-:W-:Y:S01]  /*c000*/  HMMA.16816.F32 R60, R216, R134.reuse, R60 ;  /* 0x00000086d83c723c */ /* 0x080fe2000000183c */
[----:B------:R-:W4:Y:S07]  /*c010*/  LDSM.16.M88.4 R216, [R235+0x3000] ;  /* 0x00300000ebd8783b */ /* 0x000f2e0000000200 */
[----:B------:R-:W-:Y:S01]  /*c020*/  HMMA.16816.F32 R64, R208, R134, R64 ;  /* 0x00000086d040723c */ /* 0x000fe20000001840 */
[----:B------:R-:W5:Y:S07]  /*c030*/  LDSM.16.M88.4 R132, [R235+0x3800] ;  /* 0x00380000eb84783b */ /* 0x000f6e0000000200 */
[-C--:B--2---:R-:W-:Y:S01]  /*c040*/  HMMA.16816.F32 R4, R212, R220.reuse, R4 ;  /* 0x000000dcd404723c */ /* 0x084fe20000001804 */
[----:B------:R-:W-:Y:S07]  /*c050*/  LDSM.16.M88.4 R208, [R243+0x4000] ;  /* 0x00400000f3d0783b */ /* 0x000fee0000000200 */
        /* <DEDUP_REMOVED lines=8> */
[----:B------:R-:W-:Y:S07]  /*c0e0*/  LDSM.16.M88.4 R228, [R234+0x1000] ;  /* 0x00100000eae4783b */ /* 0x000fee0000000200 */
[-C--:B----4-:R-:W-:Y:S08]  /*c0f0*/  HMMA.16816.F32 R36, R212, R216.reuse, R36 ;  /* 0x000000d8d424723c */ /* 0x090ff00000001824 */
[C---:B------:R-:W-:Y:S08]  /*c100*/  HMMA.16816.F32 R40, R224.reuse, R216, R40 ;  /* 0x000000d8e028723c */ /* 0x040ff00000001828 */
[-C--:B------:R-:W-:Y:S08]  /*c110*/  HMMA.16816.F32 R44, R224, R218.reuse, R44 ;  /* 0x000000dae02c723c */ /* 0x080ff0000000182c */
[C---:B------:R-:W-:Y:S01]  /*c120*/  HMMA.16816.F32 R48, R212.reuse, R218, R48 ;  /* 0x000000dad430723c */ /* 0x040fe20000001830 */
[----:B------:R-:W2:Y:S07]  /*c130*/  LDSM.16.M88.4 R216, [R234] ;  /* 0x00000000ead8783b */ /* 0x000eae0000000200 */
[-C--:B-----5:R-:W-:Y:S08]  /*c140*/  HMMA.16816.F32 R52, R212, R132.reuse, R52 ;  /* 0x00000084d434723c */ /* 0x0a0ff00000001834 */
[C---:B------:R-:W-:Y:S08]  /*c150*/  HMMA.16816.F32 R56, R224.reuse, R132, R56 ;  /* 0x00000084e038723c */ /* 0x040ff00000001838 */
[-C--:B------:R-:W-:Y:S01]  /*c160*/  HMMA.16816.F32 R60, R224, R134.reuse, R60 ;  /* 0x00000086e03c723c */ /* 0x080fe2000000183c */
[----:B------:R-:W3:Y:S07]  /*c170*/  LDSM.16.M88.4 R224, [R234+0x800] ;  /* 0x00080000eae0783b */ /* 0x000eee0000000200 */
[----:B------:R-:W-:Y:S01]  /*c180*/  HMMA.16816.F32 R64, R212, R134, R64 ;  /* 0x00000086d440723c */ /* 0x000fe20000001840 */
[----:B------:R-:W4:Y:S01]  /*c190*/  LDSM.16.M88.4 R132, [R234+0x1800] ;  /* 0x00180000ea84783b */ /* 0x000f220000000200 */
[----:B------:R-:W-:Y:S06]  /*c1a0*/  DEPBAR.LE SB0, 0x0 ;  /* 0x000080000000791a */ /* 0x000fec0000000000 */
[-C--:B--2---:R-:W-:Y:S01]  /*c1b0*/  HMMA.16816.F32 R4, R208, R216.reuse, R4 ;  /* 0x000000d8d004723c */ /* 0x084fe20000001804 */
[----:B------:R-:W-:Y:S07]  /*c1c0*/  BAR.SYNC.DEFER_BLOCKING 0x0 ;  /* 0x0000000000007b1d */ /* 0x000fee0000010000 */
        /* <DEDUP_REMOVED lines=17> */
[----:B-1----:R-:W-:Y:S01]  /*c2e0*/  IMAD.MOV.U32 R246, RZ, RZ, RZ ;  /* 0x000000fffff67224 */ /* 0x002fe200078e00ff */
        /* <DEDUP_REMOVED lines=39> */
.L_x_1746:
[----:B------:R-:W-:-:S05]  /*c560*/  BRA.DIV ~URZ, `(.L_x_1666) ;  /* 0x000096627f007947 */ /* 0x000fca000b800000 */
[----:B------:R-:W3:Y:S01]  /*c570*/  SHFL.IDX PT, R142, R132, RZ, 0x181f ;  /* 0x00181fff848e7589 */ /* 0x000ee200000e0000 */
[C---:B------:R-:W-:Y:S02]  /*c580*/  IADD3 R2, -R245.reuse, 0x10, RZ ;  /* 0x00000010f5027810 */ /* 0x040fe40007ffe1ff */
[----:B------:R-:W-:Y:S01]  /*c590*/  ISETP.NE.U32.AND P2, PT, R245, RZ, PT ;  /* 0x000000fff500720c */ /* 0x000fe20003f45070 */
[----:B------:R-:W4:Y:S01]  /*c5a0*/  SHFL.IDX PT, R3, R132, 0x1, 0x181f ;  /* 0x00381f0084037f89 */ /* 0x000f2200000e0000 */
[----:B------:R-:W-:Y:S03]  /*c5b0*/  LOP3.LUT R2, R2, 0xf, RZ, 0xc0, !PT ;  /* 0x0000000f02027812 */ /* 0x000fe600078ec0ff */
[----:B------:R-:W-:Y:S01]  /*c5c0*/  SHFL.IDX PT, R136, R0, 0x2, 0x181f ;  /* 0x00581f0000887f89 */ /* 0x000fe200000e0000 */
[----:B---3--:R-:W-:Y:S04]  /*c5d0*/  IADD3 R208, P5, P4, R2, R142, R141 ;  /* 0x0000008e02d07210 */ /* 0x008fe80007cbe08d */
[----:B--2---:R-:W-:Y:S02]  /*c5e0*/  IADD3.X R209, RZ, R135, R133, P5, P4 ;  /* 0x00000087ffd17210 */ /* 0x004fe40002fe8485 */
[-C--:B------:R-:W-:Y:S03]  /*c5f0*/  IADD3 R142, P4, R142, R210.reuse, RZ ;  /* 0x000000d28e8e7210 */ /* 0x080fe60007f9e0ff */
[----:B------:R2:W-:Y:S02]  /*c600*/  LDGSTS.E.BYPASS.LTC128B.128.ZFILL [R247+0x4100], [R208.64], P2 ;  /* 0x04100000d0f77fae */ /* 0x0005e40009141d46 */
[--C-:B------:R-:W-:Y:S02]  /*c610*/  IMAD.X R143, R135, 0x1, R134.reuse, P4 ;  /* 0x00000001878f7824 */ /* 0x100fe400020e0686 */
[----:B------:R-:W3:Y:S04]  /*c620*/  SHFL.IDX PT, R135, R0, 0x1, 0x181f ;  /* 0x00381f0000877f89 */ /* 0x000ee800000e0000 */
[----:B------:R4:W-:Y:S04]  /*c630*/  LDGSTS.E.BYPASS.LTC128B.128 [R247+0x6100], [R142.64], !P0 ;  /* 0x061000008ef77fae */ /* 0x0009e8000c101d46 */
[----:B-1----:R-:W-:Y:S01]  /*c640*/  SHFL.IDX PT, R0, R0, 0x3, 0x181f ;  /* 0x00781f0000007f89 */ /* 0x002fe200000e0000 */
[C---:B----4-:R-:W-:Y:S04]  /*c650*/  IADD3 R142, P5, P4, R2.reuse, R3, R141 ;  /* 0x00000003028e7210 */ /* 0x050fe80007cbe08d */
[----:B---3--:R-:W-:Y:S05]  /*c660*/  IADD3.X R143, RZ, R135, R133, P5, P4 ;  /* 0x00000087ff8f7210 */ /* 0x008fea0002fe8485 */
[----:B------:R1:W-:Y:S02]  /*c670*/  LDGSTS.E.BYPASS.LTC128B.128.ZFILL [R247+0x4900], [R142.64], P2 ;  /* 0x049000008ef77fae */ /* 0x0003e40009141d46 */
[----:B-1----:R-:W-:Y:S05]  /*c680*/  IADD3 R142, P4, R3, R210, RZ ;  /* 0x000000d2038e7210 */ /* 0x002fea0007f9e0ff */
[--C-:B------:R-:W-:Y:S02]  /*c690*/  IMAD.X R143, R135, 0x1, R134.reuse, P4 ;  /* 0x00000001878f7824 */ /* 0x100fe400020e0686 */
[----:B------:R-:W1:Y:S04]  /*c6a0*/  SHFL.IDX PT, R135, R132, 0x2, 0x181f ;  /* 0x00581f0084877f89 */ /* 0x000e6800000e0000 */
[----:B------:R2:W-:Y:S04]  /*c6b0*/  LDGSTS.E.BYPASS.LTC128B.128 [R247+0x6900], [R142.64], !P0 ;  /* 0x069000008ef77fae */ /* 0x0005e8000c101d46 */
[----:B------:R-:W3:Y:S01]  /*c6c0*/  SHFL.IDX PT, R132, R132, 0x3, 0x181f ;  /* 0x00781f0084847f89 */ /* 0x000ee200000e0000 */
[----:B-1----:R-:W-:Y:S04]  /*c6d0*/  IADD3 R2, P5, P4, R2, R135, R141 ;  /* 0x0000008702027210 */ /* 0x002fe80007cbe08d */
[----:B------:R-:W-:Y:S05]  /*c6e0*/  IADD3.X R3, RZ, R136, R133, P5, P4 ;  /* 0x00000088ff037210 */ /* 0x000fea0002fe8485 */
[----:B------:R1:W-:Y:S02]  /*c6f0*/  LDGSTS.E.BYPASS.LTC128B.128.ZFILL [R247+0x5100], [R2.64], P2 ;  /* 0x0510000002f77fae */ /* 0x0003e40009141d46 */
[----:B-1----:R-:W-:Y:S05]  /*c700*/  IADD3 R2, P2, R135, R210, RZ ;  /* 0x000000d287027210 */ /* 0x002fea0007f5e0ff */
[----:B------:R-:W-:Y:S05]  /*c710*/  IMAD.X R3, R136, 0x1, R134, P2 ;  /* 0x0000000188037824 */ /* 0x000fea00010e0686 */
[----:B------:R2:W-:Y:S03]  /*c720*/  LDGSTS.E.BYPASS.LTC128B.128 [R247+0x7100], [R2.64], !P0 ;  /* 0x0710000002f77fae */ /* 0x0005e6000c101d46 */
.L_x_1747:
[C---:B--23--:R-:W-:Y:S02]  /*c730*/  IADD3 R2, -R245.reuse, 0x10, RZ ;  /* 0x00000010f5027810 */ /* 0x04cfe40007ffe1ff */
[----:B------:R-:W-:Y:S02]  /*c740*/  ISETP.NE.U32.AND P2, PT, R245, RZ, PT ;  /* 0x000000fff500720c */ /* 0x000fe40003f45070 */
[----:B------:R-:W-:Y:S04]  /*c750*/  LOP3.LUT R2, R2, 0xf, RZ, 0xc0, !PT ;  /* 0x0000000f02027812 */ /* 0x000fe800078ec0ff */
[----:B------:R-:W-:Y:S04]  /*c760*/  IADD3 R2, P5, P4, R2, R132, R141 ;  /* 0x0000008402027210 */ /* 0x000fe80007cbe08d */
[----:B------:R-:W-:Y:S05]  /*c770*/  IADD3.X R3, RZ, R0, R133, P5, P4 ;  /* 0x00000000ff037210 */ /* 0x000fea0002fe8485 */
[----:B------:R-:W-:Y:S01]  /*c780*/  @!PT LDS RZ, [RZ] ;  /* 0x00000000fffff984 */ /* 0x000fe20000000800 */
[----:B------:R-:W-:Y:S01]  /*c790*/  @!PT LDS RZ, [RZ] ;  /* 0x00000000fffff984 */ /* 0x000fe20000000800 */
[----:B------:R-:W-:Y:S01]  /*c7a0*/  @!PT LDS RZ, [RZ] ;  /* 0x00000000fffff984 */ /* 0x000fe20000000800 */
[----:B------:R1:W-:Y:S02]  /*c7b0*/  LDGSTS.E.BYPASS.LTC128B.128.ZFILL [R247+0x5900], [R2.64], P2 ;  /* 0x0590000002f77fae */ /* 0x0003e40009141d46 */
[----:B-1----:R-:W-:Y:S05]  /*c7c0*/  IADD3 R2, P2, R132, R210, RZ ;  /* 0x000000d284027210 */ /* 0x002fea0007f5e0ff */
[----:B------:R-:W-:Y:S05]  /*c7d0*/  IMAD.X R3, R0, 0x1, R134, P2 ;  /* 0x0000000100037824 */ /* 0x000fea00010e0686 */
[----:B------:R1:W-:Y:S03]  /*c7e0*/  LDGSTS.E.BYPASS.LTC128B.128 [R247+0x7900], [R2.64], !P0 ;  /* 0x0790000002f77fae */ /* 0x0003e6000c101d46 */
.L_x_1664:
[----:B-1----:R-:W-:Y:S05]  /*c7f0*/  BSYNC B0 ;  /* 0x0000000000007941 */ /* 0x002fea0003800000 */
.L_x_1663:
        /* <DEDUP_REMOVED lines=66> */
[----:B------:R-:W1:Y:S02]  /*cc20*/  SHFL.BFLY PT, R0, R132, 0x2, 0x1f ;  /* 0x0c401f0084007f89 */ /* 0x000e6400000e0000 */
[----:B-1----:R-:W-:Y:S02]  /*cc30*/  FMNMX.FTZ R132, R132, R0, !PT ;  /* 0x0000000084847209 */ /* 0x002fe40007810000 */
[----:B------:R-:W1:Y:S04]  /*cc40*/  SHFL.BFLY PT, R0, R135, 0x2, 0x1f ;  /* 0x0c401f0087007f89 */ /* 0x000e6800000e0000 */
[----:B------:R-:W2:Y:S01]  /*cc50*/  SHFL.BFLY PT, R136, R132, 0x1, 0x1f ;  /* 0x0c201f0084887f89 */ /* 0x000ea200000e0000 */
[----:B-1----:R-:W-:Y:S02]  /*cc60*/  FMNMX.FTZ R135, R135, R0, !PT ;  /* 0x0000000087877209 */ /* 0x002fe40007810000 */
[----:B--2---:R-:W-:Y:S03]  /*cc70*/  FMNMX.FTZ R136, R132, R136, !PT ;  /* 0x0000008884887209 */ /* 0x004fe60007810000 */
[----:B------:R-:W1:Y:S04]  /*cc80*/  SHFL.BFLY PT, R0, R135, 0x1, 0x1f ;  /* 0x0c201f0087007f89 */ /* 0x000e6800000e0000 */
[----:B------:R-:W2:Y:S01]  /*cc90*/  SHFL.BFLY PT, R132, R133, 0x2, 0x1f ;  /* 0x0c401f0085847f89 */ /* 0x000ea200000e0000 */
[----:B-1----:R-:W-:Y:S03]  /*cca0*/  FMNMX.FTZ R135, R135, R0, !PT ;  /* 0x0000000087877209 */ /* 0x002fe60007810000 */
[----:B------:R-:W1:Y:S01]  /*ccb0*/  SHFL.BFLY PT, R0, R134, 0x2, 0x1f ;  /* 0x0c401f0086007f89 */ /* 0x000e6200000e0000 */
[----:B--2---:R-:W-:Y:S02]  /*ccc0*/  FMNMX.FTZ R132, R133, R132, !PT ;  /* 0x0000008485847209 */ /* 0x004fe40007810000 */
[----:B-1----:R-:W-:Y:S05]  /*ccd0*/  FMNMX.FTZ R134, R134, R0, !PT ;  /* 0x0000000086867209 */ /* 0x002fea0007810000 */
[----:B------:R-:W1:Y:S02]  /*cce0*/  SHFL.BFLY PT, R0, R134, 0x1, 0x1f ;  /* 0x0c201f0086007f89 */ /* 0x000e6400000e0000 */
[----:B-1----:R-:W-:Y:S02]  /*ccf0*/  FMNMX.FTZ R134, R134, R0, !PT ;  /* 0x0000000086867209 */ /* 0x002fe40007810000 */
[----:B------:R1:W2:Y:S04]  /*cd00*/  SHFL.BFLY PT, R0, R132, 0x1, 0x1f ;  /* 0x0c201f0084007f89 */ /* 0x0002a800000e0000 */
.L_x_1748:
[----:B------:R-:W3:Y:S01]  /*cd10*/  LDL.LU R3, [R1+0x4] ;  /* 0x0000040001037983 */ /* 0x000ee20000300800 */
[----:B------:R-:W-:Y:S01]  /*cd20*/  FMUL.FTZ R2, R136, c[0x0][0x2d0] ;  /* 0x0000b40088027a20 */ /* 0x000fe20000410000 */
[----:B--2---:R-:W-:Y:S01]  /*cd30*/  FMNMX.FTZ R133, R0, R132, !PT ;  /* 0x0000008400857209 */ /* 0x004fe20007810000 */
[----:B------:R-:W-:Y:S01]  /*cd40*/  FADD.FTZ R0, -R136, R137 ;  /* 0x0000008988007221 */ /* 0x000fe20000010100 */
[----:B------:R-:W2:Y:S01]  /*cd50*/  LDL.LU R210, [R1] ;  /* 0x0000000001d27983 */ /* 0x000ea20000300800 */
[--C-:B------:R-:W-:Y:S01]  /*cd60*/  FFMA.FTZ R4, R4, c[0x0][0x2d0], -R2.reuse ;  /* 0x0000b40004047a23 */ /* 0x100fe20000010802 */
[----:B------:R-:W-:Y:S01]  /*cd70*/  WARPSYNC 0xffffffff ;  /* 0xffffffff00007948 */ /* 0x000fe20003800000 */
[----:B------:R-:W-:Y:S01]  /*cd80*/  FMUL.FTZ R0, R0, c[0x0][0x2d0] ;  /* 0x0000b40000007a20 */ /* 0x000fe20000410000 */
[----:B------:R-:W-:Y:S01]  /*cd90*/  ISETP.GT.AND P0, PT, R248, RZ, PT ;  /* 0x000000fff800720c */ /* 0x000fe20003f04270 */
[--C-:B------:R-:W-:Y:S02]  /*cda0*/  FFMA.FTZ R5, R5, c[0x0][0x2d0], -R2.reuse ;  /* 0x0000b40005057a23 */ /* 0x100fe40000010802 */
[----:B-1----:R-:W1:Y:S01]  /*cdb0*/  MUFU.EX2 R132, R0 ;  /* 0x0000000000847308 */ /* 0x002e620000000800 */
        /* <DEDUP_REMOVED lines=11> */
[----:B------:R-:W4:Y:S01]  /*ce70*/  MUFU.EX2 R208, R5 ;  /* 0x0000000500d07308 */ /* 0x000f220000000800 */
[--C-:B------:R-:W-:Y:S02]  /*ce80*/  FFMA.FTZ R212, R53, c[0x0][0x2d0], -R2.reuse ;  /* 0x0000b40035d47a23 */ /* 0x100fe40000010802 */
[--C-:B------:R-:W-:Y:S02]  /*ce90*/  FFMA.FTZ R142, R65, c[0x0][0x2d0], -R2.reuse ;  /* 0x0000b400418e7a23 */ /* 0x100fe40000010802 */
[--C-:B------:R-:W-:Y:S02]  /*cea0*/  FFMA.FTZ R48, R49, c[0x0][0x2d0], -R2.reuse ;  /* 0x0000b40031307a23 */ /* 0x100fe40000010802 */
[----:B------:R-:W-:Y:S02]  /*ceb0*/  FFMA.FTZ R209, R64, c[0x0][0x2d0], -R2 ;  /* 0x0000b40040d17a23 */ /* 0x000fe40000010802 */
[----:B------:R-:W-:Y:S01]  /*cec0*/  FMUL.FTZ R2, R135, c[0x0][0x2d0] ;  /* 0x0000b40087027a20 */ /* 0x000fe20000410000 */
[----:B------:R-:W-:Y:S03]  /*ced0*/  MUFU.EX2 R20, R16 ;  /* 0x0000001000147308 */ /* 0x000fe60000000800 */
        /* <DEDUP_REMOVED lines=8> */
[--C-:B------:R-:W-:Y:S01]  /*cf60*/  FFMA.FTZ R222, R34, c[0x0][0x2d0], -R2.reuse ;  /* 0x0000b40022de7a23 */ /* 0x100fe20000010802 */
[----:B------:R-:W-:Y:S01]  /*cf70*/  MOV R34, R212 ;  /* 0x000000d400227202 */ /* 0x000fe20000000f00 */
[--C-:B------:R-:W-:Y:S01]  /*cf80*/  FFMA.FTZ R221, R35, c[0x0][0x2d0], -R2.reuse ;  /* 0x0000b40023dd7a23 */ /* 0x100fe20000010802 */
[----:B------:R-:W5:Y:S01]  /*cf90*/  MUFU.EX2 R7, R7 ;  /* 0x0000000700077308 */ /* 0x000f620000000800 */
[--C-:B------:R-:W-:Y:S02]  /*cfa0*/  FFMA.FTZ R51, R51, c[0x0][0x2d0], -R2.reuse ;  /* 0x0000b40033337a23 */ /* 0x100fe40000010802 */
[--C-:B------:R-:W-:Y:S02]  /*cfb0*/  FFMA.FTZ R143, R54, c[0x0][0x2d0], -R2.reuse ;  /* 0x0000b400368f7a23 */ /* 0x100fe40000010802 */
[--C-:B------:R-:W-:Y:S02]  /*cfc0*/  FFMA.FTZ R49, R55, c[0x0][0x2d0], -R2.reuse ;  /* 0x0000b40037317a23 */ /* 0x100fe40000010802 */
[--C-:B------:R-:W-:Y:S02]  /*cfd0*/  FFMA.FTZ R64, R66, c[0x0][0x2d0], -R2.reuse ;  /* 0x0000b40042407a23 */ /* 0x100fe40000010802 */
[--C-:B------:R-:W-:Y:S01]  /*cfe0*/  FFMA.FTZ R211, R18, c[0x0][0x2d0], -R2.reuse ;  /* 0x0000b40012d37a23 */ /* 0x100fe20000010802 */
[----:B------:R-:W-:Y:S01]  /*cff0*/  MUFU.EX2 R224, R224 ;  /* 0x000000e000e07308 */ /* 0x000fe20000000800 */
[--C-:B------:R-:W-:Y:S02]  /*d000*/  FFMA.FTZ R50, R50, c[0x0][0x2d0], -R2.reuse ;  /* 0x0000b40032327a23 */ /* 0x100fe40000010802 */
[----:B------:R-:W-:Y:S07]  /*d010*/  FFMA.FTZ R141, R67, c[0x0][0x2d0], -R2 ;  /* 0x0000b400438d7a23 */ /* 0x000fee0000010802 */
[----:B------:R-:W-:Y:S10]  /*d020*/  MUFU.EX2 R211, R211 ;  /* 0x000000d300d37308 */ /* 0x000ff40000000800 */
[----:B------:R-:W-:Y:S01]  /*d030*/  MUFU.EX2 R137, R137 ;  /* 0x0000008900897308 */ /* 0x000fe20000000800 */
[C---:B-1----:R-:W-:Y:S02]  /*d040*/  FMUL.FTZ R68, R132.reuse, R68 ;  /* 0x0000004484447220 */ /* 0x042fe40000410000 */
        /* <DEDUP_REMOVED lines=15> */
[----:B---3--:R-:W-:Y:S04]  /*d140*/  FFMA.FTZ R0, R132, R3, R4 ;  /* 0x0000000384007223 */ /* 0x008fe80000010004 */
[C---:B----4-:R-:W-:Y:S01]  /*d150*/  FADD.FTZ R5, R208.reuse, R0 ;  /* 0x00000000d0057221 */ /* 0x050fe20000010000 */
[----:B------:R-:W-:Y:S01]  /*d160*/  F2FP.PACK_AB R208, R208, R4 ;  /* 0x00000004d0d0723e */ /* 0x000fe200000000ff */
[----:B------:R-:W-:Y:S01]  /*d170*/  FADD.FTZ R0, -R135, R138 ;  /* 0x0000008a87007221 */ /* 0x000fe20000010100 */
[----:B------:R-:W-:Y:S01]  /*d180*/  MOV R138, R209 ;  /* 0x000000d1008a7202 */ /* 0x000fe20000000f00 */
[----:B------:R-:W-:Y:S01]  /*d190*/  FMUL.FTZ R4, R134, c[0x0][0x2d0] ;  /* 0x0000b40086047a20 */ /* 0x000fe20000410000 */
[----:B-----5:R-:W-:Y:S01]  /*d1a0*/  F2FP.PACK_AB R209, R7, R6 ;  /* 0x0000000607d1723e */ /* 0x020fe200000000ff */
[----:B------:R-:W-:Y:S02]  /*d1b0*/  FMUL.FTZ R0, R0, c[0x0][0x2d0] ;  /* 0x0000b40000007a20 */ /* 0x000fe40000410000 */
[----:B------:R-:W-:Y:S02]  /*d1c0*/  FADD.FTZ R5, R20, R5 ;  /* 0x0000000514057221 */ /* 0x000fe40000010000 */
[----:B------:R-:W2:Y:S01]  /*d1d0*/  MUFU.EX2 R3, R0 ;  /* 0x0000000000037308 */ /* 0x000ea20000000800 */
[--C-:B------:R-:W-:Y:S02]  /*d1e0*/  FFMA.FTZ R54, R61, c[0x0][0x2d0], -R4.reuse ;  /* 0x0000b4003d367a23 */ /* 0x100fe40000010804 */
[--C-:B------:R-:W-:Y:S02]  /*d1f0*/  FFMA.FTZ R8, R8, c[0x0][0x2d0], -R4.reuse ;  /* 0x0000b40008087a23 */ /* 0x100fe40000010804 */
[--C-:B------:R-:W-:Y:S02]  /*d200*/  FFMA.FTZ R9, R9, c[0x0][0x2d0], -R4.reuse ;  /* 0x0000b40009097a23 */ /* 0x100fe40000010804 */
[--C-:B------:R-:W-:Y:S01]  /*d210*/  FFMA.FTZ R18, R12, c[0x0][0x2d0], -R4.reuse ;  /* 0x0000b4000c127a23 */ /* 0x100fe20000010804 */
[----:B------:R-:W-:Y:S01]  /*d220*/  MOV R12, R213 ;  /* 0x000000d5000c7202 */ /* 0x000fe20000000f00 */
        /* <DEDUP_REMOVED lines=9> */
[----:B------:R-:W-:Y:S02]  /*d2c0*/  FFMA.FTZ R218, R28, c[0x0][0x2d0], -R4 ;  /* 0x0000b4001cda7a23 */ /* 0x000fe40000010804 */
[----:B--2---:R-:W-:Y:S02]  /*d2d0*/  FFMA.FTZ R0, R3, R210, R6 ;  /* 0x000000d203007223 */ /* 0x004fe40000010006 */
[----:B------:R-:W-:Y:S02]  /*d2e0*/  FFMA.FTZ R219, R29, c[0x0][0x2d0], -R4 ;  /* 0x0000b4001ddb7a23 */ /* 0x000fe40000010804 */
[----:B------:R-:W-:Y:S01]  /*d2f0*/  FADD.FTZ R32, R7, R0 ;  /* 0x0000000007207221 */ /* 0x000fe20000010000 */
[----:B------:R1:W2:Y:S01]  /*d300*/  MUFU.EX2 R210, R17 ;  /* 0x0000001100d27308 */ /* 0x0002a20000000800 */
[----:B------:R-:W-:Y:S02]  /*d310*/  FADD.FTZ R0, -R134, R139 ;  /* 0x0000008b86007221 */ /* 0x000fe40000010100 */
[--C-:B------:R-:W-:Y:S02]  /*d320*/  FFMA.FTZ R231, R40, c[0x0][0x2d0], -R4.reuse ;  /* 0x0000b40028e77a23 */ /* 0x100fe40000010804 */
[----:B------:R-:W-:Y:S02]  /*d330*/  FMUL.FTZ R0, R0, c[0x0][0x2d0] ;  /* 0x0000b40000007a20 */ /* 0x000fe40000410000 */
[--C-:B------:R-:W-:Y:S02]  /*d340*/  FFMA.FTZ R230, R41, c[0x0][0x2d0], -R4.reuse ;  /* 0x0000b40029e67a23 */ /* 0x100fe40000010804 */
        /* <DEDUP_REMOVED lines=10> */
[----:B-1----:R-:W-:Y:S02]  /*d3f0*/  FFMA.FTZ R17, R13, c[0x0][0x2d0], -R4 ;  /* 0x0000b4000d117a23 */ /* 0x002fe40000010804 */
[----:B------:R-:W5:Y:S01]  /*d400*/  LDL.LU R13, [R1+0x8] ;  /* 0x00000800010d7983 */ /* 0x000f620000300800 */
[C---:B--2---:R-:W-:Y:S01]  /*d410*/  FADD.FTZ R220, R210.reuse, R5 ;  /* 0x00000005d2dc7221 */ /* 0x044fe20000010000 */
[----:B------:R-:W-:Y:S01]  /*d420*/  F2FP.PACK_AB R210, R210, R20 ;  /* 0x00000014d2d2723e */ /* 0x000fe200000000ff */
[----:B------:R-:W-:Y:S01]  /*d430*/  FMUL.FTZ R4, R133, c[0x0][0x2d0] ;  /* 0x0000b40085047a20 */ /* 0x000fe20000410000 */
[----:B------:R-:W2:Y:S01]  /*d440*/  LDL.LU R20, [R1+0xc] ;  /* 0x00000c0001147983 */ /* 0x000ea20000300800 */
[----:B------:R-:W-:Y:S01]  /*d450*/  MOV R5, R141 ;  /* 0x0000008d00057202 */ /* 0x000fe20000000f00 */
[----:B------:R-:W-:Y:S01]  /*d460*/  FMUL.FTZ R102, R3, R102 ;  /* 0x0000006603667220 */ /* 0x000fe20000410000 */
[----:B------:R-:W-:Y:S01]  /*d470*/  MUFU.EX2 R216, R216 ;  /* 0x000000d800d87308 */ /* 0x000fe20000000800 */
[----:B---3--:R-:W-:Y:S01]  /*d480*/  FADD.FTZ R0, -R133, R140 ;  /* 0x0000008c85007221 */ /* 0x008fe20000010100 */
[----:B------:R-:W-:Y:S01]  /*d490*/  MOV R140, R12 ;  /* 0x0000000c008c7202 */ /* 0x000fe20000000f00 */
        /* <DEDUP_REMOVED lines=19> */
[----:B------:R-:W-:Y:S02]  /*d5d0*/  FFMA.FTZ R65, R59, c[0x0][0x2d0], -R4 ;  /* 0x0000b4003b417a23 */ /* 0x000fe40000010804 */
[C---:B----4-:R-:W-:Y:S01]  /*d5e0*/  FMUL.FTZ R12, R2.reuse, R168 ;  /* 0x000000a8020c7220 */ /* 0x050fe20000410000 */
[----:B------:R-:W-:Y:S01]  /*d5f0*/  MOV R168, R23 ;  /* 0x0000001700a87202 */ /* 0x000fe20000000f00 */
[C---:B------:R-:W-:Y:S01]  /*d600*/  FMUL.FTZ R29, R2.reuse, R161 ;  /* 0x000000a1021d7220 */ /* 0x040fe20000410000 */
[----:B------:R-:W-:Y:S01]  /*d610*/  MUFU.EX2 R215, R215 ;  /* 0x000000d700d77308 */ /* 0x000fe20000000800 */
[C---:B------:R-:W-:Y:S02]  /*d620*/  FMUL.FTZ R40, R2.reuse, R156 ;  /* 0x0000009c02287220 */ /* 0x040fe40000410000 */
[----:B------:R-:W-:Y:S01]  /*d630*/  FMUL.FTZ R8, R2, R172 ;  /* 0x000000ac02087220 */ /* 0x000fe20000410000 */
[----:B------:R-:W-:Y:S01]  /*d640*/  MOV R172, R140 ;  /* 0x0000008c00ac7202 */ /* 0x000fe20000000f00 */
[C---:B-1----:R-:W-:Y:S01]  /*d650*/  FMUL.FTZ R30, R0.reuse, R162 ;  /* 0x000000a2001e7220 */ /* 0x042fe20000410000 */
[----:B------:R-:W-:Y:S01]  /*d660*/  F2FP.PACK_AB R140, R21, R22 ;  /* 0x00000016158c723e */ /* 0x000fe200000000ff */
[----:B------:R-:W-:Y:S02]  /*d670*/  FMUL.FTZ R31, R0, R163 ;  /* 0x000000a3001f7220 */ /* 0x000fe40000410000 */
[C---:B------:R-:W-:Y:S01]  /*d680*/  FMUL.FTZ R28, R2.reuse, R160 ;  /* 0x000000a0021c7220 */ /* 0x040fe20000410000 */
[----:B------:R-:W1:Y:S01]  /*d690*/  MUFU.EX2 R162, R19 ;  /* 0x0000001300a27308 */ /* 0x000e620000000800 */
[----:B------:R-:W-:Y:S02]  /*d6a0*/  FMUL.FTZ R24, R2, R164 ;  /* 0x000000a402187220 */ /* 0x000fe40000410000 */
[C---:B------:R-:W-:Y:S02]  /*d6b0*/  FMUL.FTZ R42, R0.reuse, R158 ;  /* 0x0000009e002a7220 */ /* 0x040fe40000410000 */
[----:B------:R-:W-:Y:S02]  /*d6c0*/  FMUL.FTZ R43, R0, R159 ;  /* 0x0000009f002b7220 */ /* 0x000fe40000410000 */
[----:B------:R-:W-:Y:S02]  /*d6d0*/  FMUL.FTZ R41, R2, R157 ;  /* 0x0000009d02297220 */ /* 0x000fe40000410000 */
[----:B------:R-:W-:Y:S01]  /*d6e0*/  FADD.FTZ R157, R211, R32 ;  /* 0x00000020d39d7221 */ /* 0x000fe20000010000 */
[----:B------:R3:W-:Y:S01]  /*d6f0*/  MUFU.EX2 R163, R6 ;  /* 0x0000000600a37308 */ /* 0x0007e20000000800 */
[----:B------:R-:W-:Y:S01]  /*d700*/  FMUL.FTZ R11, R0, R175 ;  /* 0x000000af000b7220 */ /* 0x000fe20000410000 */
[----:B------:R-:W-:Y:S01]  /*d710*/  MOV R175, R38 ;  /* 0x0000002600af7202 */ /* 0x000fe20000000f00 */
[----:B------:R-:W-:Y:S01]  /*d720*/  FMUL.FTZ R9, R2, R173 ;  /* 0x000000ad02097220 */ /* 0x000fe20000410000 */
[----:B------:R-:W-:Y:S01]  /*d730*/  MOV R173, R34 ;  /* 0x0000002200ad7202 */ /* 0x000fe20000000f00 */
[C---:B------:R-:W-:Y:S01]  /*d740*/  FMUL.FTZ R10, R0.reuse, R174 ;  /* 0x000000ae000a7220 */ /* 0x040fe20000410000 */
[----:B------:R-:W-:Y:S01]  /*d750*/  MOV R34, R142 ;  /* 0x0000008e00227202 */ /* 0x000fe20000000f00 */
[C---:B------:R-:W-:Y:S01]  /*d760*/  FMUL.FTZ R14, R0.reuse, R170 ;  /* 0x000000aa000e7220 */ /* 0x040fe20000410000 */
[----:B------:R-:W-:Y:S01]  /*d770*/  MOV R174, R51 ;  /* 0x0000003300ae7202 */ /* 0x000fe20000000f00 */
[----:B------:R-:W-:Y:S01]  /*d780*/  FMUL.FTZ R15, R0, R171 ;  /* 0x000000ab000f7220 */ /* 0x000fe20000410000 */
[----:B------:R-:W4:Y:S01]  /*d790*/  MUFU.EX2 R160, R7 ;  /* 0x0000000700a07308 */ /* 0x000f220000000800 */
[----:B------:R-:W-:Y:S01]  /*d7a0*/  FMUL.FTZ R25, R2, R165 ;  /* 0x000000a502197220 */ /* 0x000fe20000410000 */
[----:B------:R-:W-:Y:S01]  /*d7b0*/  MOV R165, R54 ;  /* 0x0000003600a57202 */ /* 0x000fe20000000f00 */
[----:B------:R-:W-:Y:S01]  /*d7c0*/  FMUL.FTZ R26, R0, R166 ;  /* 0x000000a6001a7220 */ /* 0x000fe20000410000 */
[----:B-1----:R-:W-:Y:S01]  /*d7d0*/  F2FP.PACK_AB R211, R162, R211 ;  /* 0x000000d3a2d3723e */ /* 0x002fe200000000ff */
[C---:B------:R-:W-:Y:S01]  /*d7e0*/  FMUL.FTZ R19, R3.reuse, R183 ;  /* 0x000000b703137220 */ /* 0x040fe20000410000 */
[----:B------:R-:W-:Y:S01]  /*d7f0*/  MOV R183, R49 ;  /* 0x0000003100b77202 */ /* 0x000fe20000000f00 */
[----:B------:R-:W-:Y:S01]  /*d800*/  FMUL.FTZ R27, R0, R167 ;  /* 0x000000a7001b7220 */ /* 0x000fe20000410000 */
[----:B------:R-:W-:Y:S01]  /*d810*/  MOV R49, R36 ;  /* 0x0000002400317202 */ /* 0x000fe20000000f00 */
[----:B------:R-:W-:Y:S01]  /*d820*/  FMUL.FTZ R32, R132, R188 ;  /* 0x000000bc84207220 */ /* 0x000fe20000410000 */
[----:B------:R1:W-:Y:S01]  /*d830*/  MUFU.EX2 R159, R18 ;  /* 0x00000012009f7308 */ /* 0x0003e20000000800 */
[----:B------:R-:W-:Y:S01]  /*d840*/  MOV R188, R64 ;  /* 0x0000004000bc7202 */ /* 0x000fe20000000f00 */
[----:B------:R-:W-:Y:S01]  /*d850*/  FMUL.FTZ R60, R2, R144 ;  /* 0x00000090023c7220 */ /* 0x000fe20000410000 */
        /* <DEDUP_REMOVED lines=8> */
[----:B------:R-:W-:Y:S01]  /*d8e0*/  FMUL.FTZ R61, R2, R145 ;  /* 0x00000091023d7220 */ /* 0x000fe20000410000 */
[----:B------:R-:W-:Y:S01]  /*d8f0*/  MOV R167, R138 ;  /* 0x0000008a00a77202 */ /* 0x000fe20000000f00 */
[C---:B------:R-:W-:Y:S01]  /*d900*/  FMUL.FTZ R62, R0.reuse, R146 ;  /* 0x00000092003e7220 */ /* 0x040fe20000410000 */
[----:B----4-:R-:W-:Y:S01]  /*d910*/  F2FP.PACK_AB R143, R163, R160 ;  /* 0x000000a0a38f723e */ /* 0x010fe200000000ff */
[C---:B------:R-:W-:Y:S01]  /*d920*/  FMUL.FTZ R7, R3.reuse, R179 ;  /* 0x000000b303077220 */ /* 0x040fe20000410000 */
[----:B------:R-:W-:Y:S01]  /*d930*/  MOV R179, R66 ;  /* 0x0000004200b37202 */ /* 0x000fe20000000f00 */
[----:B------:R-:W-:Y:S01]  /*d940*/  FMUL.FTZ R63, R0, R147 ;  /* 0x00000093003f7220 */ /* 0x000fe20000410000 */
[----:B------:R-:W-:Y:S01]  /*d950*/  MOV R189, R139 ;  /* 0x0000008b00bd7202 */ /* 0x000fe20000000f00 */
[----:B------:R-:W-:Y:S01]  /*d960*/  LDSM.16.MT88.4 R144, [R238] ;  /* 0x00000000ee90783b */ /* 0x000fe20000004200 */
[----:B------:R4:W2:Y:S01]  /*d970*/  MUFU.EX2 R158, R16 ;  /* 0x00000010009e7308 */ /* 0x0008a20000000800 */
[C---:B------:R-:W-:Y:S02]  /*d980*/  FMUL.FTZ R44, R2.reuse, R152 ;  /* 0x00000098022c7220 */ /* 0x040fe40000410000 */
[----:B------:R-:W-:Y:S02]  /*d990*/  FMUL.FTZ R45, R2, R153 ;  /* 0x00000099022d7220 */ /* 0x000fe40000410000 */
[C---:B-1----:R-:W-:Y:S01]  /*d9a0*/  FMUL.FTZ R18, R3.reuse, R182 ;  /* 0x000000b603127220 */ /* 0x042fe20000410000 */
[----:B------:R-:W-:Y:S01]  /*d9b0*/  MOV R182, R34 ;  /* 0x0000002200b67202 */ /* 0x000fe20000000f00 */
[C---:B------:R-:W-:Y:S01]  /*d9c0*/  FMUL.FTZ R34, R3.reuse, R190 ;  /* 0x000000be03227220 */ /* 0x040fe20000410000 */
[----:B------:R-:W-:Y:S01]  /*d9d0*/  MOV R190, R55 ;  /* 0x0000003700be7202 */ /* 0x000fe20000000f00 */
[C---:B------:R-:W-:Y:S01]  /*d9e0*/  FMUL.FTZ R46, R0.reuse, R154 ;  /* 0x0000009a002e7220 */ /* 0x040fe20000410000 */
[----:B------:R-:W-:Y:S01]  /*d9f0*/  MUFU.EX2 R139, R226 ;  /* 0x000000e2008b7308 */ /* 0x000fe20000000800 */
[----:B------:R-:W-:Y:S02]  /*da00*/  FMUL.FTZ R47, R0, R155 ;  /* 0x0000009b002f7220 */ /* 0x000fe40000410000 */
[C---:B------:R-:W-:Y:S01]  /*da10*/  FMUL.FTZ R51, R3.reuse, R199 ;  /* 0x000000c703337220 */ /* 0x040fe20000410000 */
[----:B---3--:R-:W-:Y:S01]  /*da20*/  F2FP.PACK_AB R142, R164, R159 ;  /* 0x0000009fa48e723e */ /* 0x008fe200000000ff */
[C---:B------:R-:W-:Y:S01]  /*da30*/  FMUL.FTZ R17, R132.reuse, R181 ;  /* 0x000000b584117220 */ /* 0x040fe20000410000 */
[----:B------:R-:W-:Y:S01]  /*da40*/  LDSM.16.MT88.4 R152, [R237+0x800] ;  /* 0x00080000ed98783b */ /* 0x000fe20000004200 */
[C---:B------:R-:W-:Y:S01]  /*da50*/  FMUL.FTZ R48, R132.reuse, R196 ;  /* 0x000000c484307220 */ /* 0x040fe20000410000 */
[----:B------:R-:W-:Y:S01]  /*da60*/  MOV R196, R49 ;  /* 0x0000003100c47202 */ /* 0x000fe20000000f00 */
[----:B------:R-:W-:Y:S01]  /*da70*/  FMUL.FTZ R49, R132, R197 ;  /* 0x000000c584317220 */ /* 0x000fe20000410000 */
[----:B------:R-:W-:Y:S01]  /*da80*/  MUFU.EX2 R226, R188 ;  /* 0x000000bc00e27308 */ /* 0x000fe20000000800 */
[C---:B------:R-:W-:Y:S02]  /*da90*/  FMUL.FTZ R56, R2.reuse, R148 ;  /* 0x0000009402387220 */ /* 0x040fe40000410000 */
[----:B------:R-:W-:Y:S02]  /*daa0*/  FMUL.FTZ R57, R2, R149 ;  /* 0x0000009502397220 */ /* 0x000fe40000410000 */
[----:B----4-:R-:W-:Y:S01]  /*dab0*/  FMUL.FTZ R16, R132, R180 ;  /* 0x000000b484107220 */ /* 0x010fe20000410000 */
[----:B------:R-:W-:Y:S01]  /*dac0*/  MOV R180, R67 ;  /* 0x0000004300b47202 */ /* 0x000fe20000000f00 */
[C---:B------:R-:W-:Y:S02]  /*dad0*/  FMUL.FTZ R58, R0.reuse, R150 ;  /* 0x00000096003a7220 */ /* 0x040fe40000410000 */
[----:B------:R-:W-:Y:S01]  /*dae0*/  FMUL.FTZ R59, R0, R151 ;  /* 0x00000097003b7220 */ /* 0x000fe20000410000 */
[----:B------:R-:W-:Y:S01]  /*daf0*/  MUFU.EX2 R138, R225 ;  /* 0x000000e1008a7308 */ /* 0x000fe20000000800 */
[C---:B------:R-:W-:Y:S01]  /*db00*/  FMUL.FTZ R66, R3.reuse, R206 ;  /* 0x000000ce03427220 */ /* 0x040fe20000410000 */
[----:B------:R-:W-:Y:S01]  /*db10*/  LDSM.16.MT88.4 R148, [R236+0x800] ;  /* 0x00080000ec94783b */ /* 0x000fe20000004200 */
        /* <DEDUP_REMOVED lines=45> */
[C---:B-----5:R-:W-:Y:S02]  /*ddf0*/  FFMA.FTZ R4, R2.reuse, R13, R22 ;  /* 0x0000000d02047223 */ /* 0x060fe40000010016 */
[----:B------:R-:W-:Y:S01]  /*de00*/  FMUL.FTZ R13, R2, R169 ;  /* 0x000000a9020d7220 */ /* 0x000fe20000410000 */
[----:B------:R-:W-:Y:S01]  /*de10*/  MOV R169, R5 ;  /* 0x0000000500a97202 */ /* 0x000fe20000000f00 */
[----:B--2---:R-:W-:Y:S01]  /*de20*/  FFMA.FTZ R156, R0, R20, R141 ;  /* 0x00000014009c7223 */ /* 0x004fe2000001008d */
[----:B------:R-:W-:Y:S01]  /*de30*/  F2FP.PACK_AB R141, R158, R141 ;  /* 0x0000008d9e8d723e */ /* 0x000fe200000000ff */
[----:B------:R-:W-:Y:S01]  /*de40*/  FADD.FTZ R161, R21, R4 ;  /* 0x0000000415a17221 */ /* 0x000fe20000010000 */
[----:B------:R-:W-:Y:S01]  /*de50*/  MOV R181, R169 ;  /* 0x000000a900b57202 */ /* 0x000fe20000000f00 */
[----:B------:R-:W1:Y:S01]  /*de60*/  LDSM.16.MT88.4 R20, [R236] ;  /* 0x00000000ec14783b */ /* 0x000e620000004200 */
[C---:B------:R-:W-:Y:S01]  /*de70*/  FMUL.FTZ R4, R132.reuse, R176 ;  /* 0x000000b084047220 */ /* 0x040fe20000410000 */
[----:B------:R-:W-:Y:S01]  /*de80*/  MOV R176, R39 ;  /* 0x0000002700b07202 */ /* 0x000fe20000000f00 */
[C---:B------:R-:W-:Y:S01]  /*de90*/  FMUL.FTZ R5, R132.reuse, R177 ;  /* 0x000000b184057220 */ /* 0x040fe20000410000 */
[----:B------:R-:W-:Y:S01]  /*dea0*/  MOV R177, R65 ;  /* 0x0000004100b17202 */ /* 0x000fe20000000f00 */
[----:B------:R-:W-:Y:S01]  /*deb0*/  FADD.FTZ R161, R159, R161 ;  /* 0x000000a19fa17221 */ /* 0x000fe20000010000 */
[----:B------:R-:W-:Y:S01]  /*dec0*/  MOV R65, R37 ;  /* 0x0000002500417202 */ /* 0x000fe20000000f00 */
[----:B------:R-:W2:Y:S01]  /*ded0*/  MUFU.EX2 R2, R227 ;  /* 0x000000e300027308 */ /* 0x000ea20000000800 */
[----:B------:R-:W3:Y:S01]  /*dee0*/  LDSM.16.MT88.4 R36, [R237] ;  /* 0x00000000ed24783b */ /* 0x000ee20000004200 */
[----:B------:R-:W-:Y:S01]  /*def0*/  MOV R169, R172 ;  /* 0x000000ac00a97202 */ /* 0x000fe20000000f00 */
[----:B------:R-:W-:Y:S01]  /*df00*/  FADD.FTZ R0, R137, R220 ;  /* 0x000000dc89007221 */ /* 0x000fe20000010000 */
[----:B------:R-:W-:Y:S01]  /*df10*/  MOV R197, R65 ;  /* 0x0000004100c57202 */ /* 0x000fe20000000f00 */
[C---:B------:R-:W-:Y:S01]  /*df20*/  FMUL.FTZ R65, R132.reuse, R205 ;  /* 0x000000cd84417220 */ /* 0x040fe20000410000 */
[----:B------:R-:W-:Y:S01]  /*df30*/  MOV R172, R50 ;  /* 0x0000003200ac7202 */ /* 0x000fe20000000f00 */
[----:B------:R-:W-:Y:S01]  /*df40*/  FMUL.FTZ R50, R3, R198 ;  /* 0x000000c603327220 */ /* 0x000fe20000410000 */
[----:B------:R-:W-:Y:S01]  /*df50*/  MOV R198, R64 ;  /* 0x0000004000c67202 */ /* 0x000fe20000000f00 */
[----:B------:R-:W-:Y:S01]  /*df60*/  FMUL.FTZ R64, R132, R204 ;  /* 0x000000cc84407220 */ /* 0x000fe20000410000 */
[----:B------:R-:W-:Y:S01]  /*df70*/  MUFU.EX2 R169, R169 ;  /* 0x000000a900a97308 */ /* 0x000fe20000000800 */
[----:B------:R-:W-:Y:S09]  /*df80*/  LDSM.16.MT88.4 R204, [R238+0x1800] ;  /* 0x00180000eecc783b */ /* 0x000ff20000004200 */
[----:B------:R-:W-:Y:S01]  /*df90*/  MUFU.EX2 R172, R172 ;  /* 0x000000ac00ac7308 */ /* 0x000fe20000000800 */
[----:B--2---:R-:W-:Y:S04]  /*dfa0*/  FADD.FTZ R0, R2, R0 ;  /* 0x0000000002007221 */ /* 0x004fe80000010000 */
[----:B------:R-:W-:Y:S05]  /*dfb0*/  FADD.FTZ R0, R139, R0 ;  /* 0x000000008b007221 */ /* 0x000fea0000010000 */
[----:B------:R-:W-:Y:S01]  /*dfc0*/  MUFU.EX2 R217, R176 ;  /* 0x000000b000d97308 */ /* 0x000fe20000000800 */
[-C--:B-1----:R-:W-:Y:S08]  /*dfd0*/  HMMA.16816.F32 R4, R208, R20.reuse, R4 ;  /* 0x00000014d004723c */ /* 0x082ff00000001804 */
[C---:B------:R-:W-:Y:S07]  /*dfe0*/  HMMA.16816.F32 R8, R140.reuse, R20, R8 ;  /* 0x000000148c08723c */ /* 0x040fee0000001808 */
[C---:B------:R-:W-:Y:S01]  /*dff0*/  FMUL.FTZ R20, R132.reuse, R184 ;  /* 0x000000b884147220 */ /* 0x040fe20000410000 */
[-C--:B------:R-:W-:Y:S01]  /*e000*/  HMMA.16816.F32 R12, R140, R22.reuse, R12 ;  /* 0x000000168c0c723c */ /* 0x080fe2000000180c */
[----:B------:R-:W-:Y:S03]  /*e010*/  MUFU.EX2 R184, R212 ;  /* 0x000000d400b87308 */ /* 0x000fe60000000800 */
[C---:B------:R-:W-:Y:S04]  /*e020*/  FMUL.FTZ R21, R132.reuse, R185 ;  /* 0x000000b984157220 */ /* 0x040fe80000410000 */
[C---:B------:R-:W-:Y:S03]  /*e030*/  HMMA.16816.F32 R16, R208.reuse, R22, R16 ;  /* 0x00000016d010723c */ /* 0x040fe60000001810 */
[----:B------:R-:W-:Y:S04]  /*e040*/  MUFU.EX2 R185, R222 ;  /* 0x000000de00b97308 */ /* 0x000fe80000000800 */
[C---:B------:R-:W-:Y:S01]  /*e050*/  FMUL.FTZ R22, R3.reuse, R186 ;  /* 0x000000ba03167220 */ /* 0x040fe20000410000 */
[----:B------:R-:W-:Y:S01]  /*e060*/  MOV R186, R52 ;  /* 0x0000003400ba7202 */ /* 0x000fe20000000f00 */
[C---:B------:R-:W-:Y:S03]  /*e070*/  FMUL.FTZ R23, R3.reuse, R187 ;  /* 0x000000bb03177220 */ /* 0x040fe60000410000 */
[----:B------:R-:W-:Y:S02]  /*e080*/  MOV R187, R53 ;  /* 0x0000003500bb7202 */ /* 0x000fe40000000f00 */
[----:B------:R-:W1:Y:S01]  /*e090*/  LDSM.16.MT88.4 R52, [R239] ;  /* 0x00000000ef34783b */ /* 0x000e620000004200 */
[----:B------:R-:W-:Y:S01]  /*e0a0*/  MUFU.EX2 R186, R186 ;  /* 0x000000ba00ba7308 */ /* 0x000fe20000000800 */
[-C--:B---3--:R-:W-:Y:S08]  /*e0b0*/  HMMA.16816.F32 R20, R208, R36.reuse, R20 ;  /* 0x00000024d014723c */ /* 0x088ff00000001814 */
[C---:B------:R-:W-:Y:S01]  /*e0c0*/  HMMA.16816.F32 R24, R140.reuse, R36, R24 ;  /* 0x000000248c18723c */ /* 0x040fe20000001818 */
[----:B------:R-:W-:Y:S06]  /*e0d0*/  MUFU.EX2 R187, R187 ;  /* 0x000000bb00bb7308 */ /* 0x000fec0000000800 */
[C---:B------:R-:W-:Y:S01]  /*e0e0*/  FMUL.FTZ R36, R132.reuse, R192 ;  /* 0x000000c084247220 */ /* 0x040fe20000410000 */
[-C--:B------:R-:W-:Y:S03]  /*e0f0*/  HMMA.16816.F32 R28, R140, R38.reuse, R28 ;  /* 0x000000268c1c723c */ /* 0x080fe6000000181c */
[----:B------:R-:W-:Y:S01]  /*e100*/  MUFU.EX2 R192, R219 ;  /* 0x000000db00c07308 */ /* 0x000fe20000000800 */
[C---:B------:R-:W-:Y:S04]  /*e110*/  FMUL.FTZ R37, R132.reuse, R193 ;  /* 0x000000c184257220 */ /* 0x040fe80000410000 */
[C---:B------:R-:W-:Y:S05]  /*e120*/  HMMA.16816.F32 R32, R208.reuse, R38, R32 ;  /* 0x00000026d020723c */ /* 0x040fea0000001820 */
[----:B------:R-:W2:Y:S02]  /*e130*/  MUFU.EX2 R193, R221 ;  /* 0x000000dd00c17308 */ /* 0x000ea40000000800 */
[C---:B------:R-:W-:Y:S02]  /*e140*/  FMUL.FTZ R38, R3.reuse, R194 ;  /* 0x000000c203267220 */ /* 0x040fe40000410000 */
[C---:B------:R-:W-:Y:S06]  /*e150*/  FMUL.FTZ R39, R3.reuse, R195 ;  /* 0x000000c303277220 */ /* 0x040fec0000410000 */
[----:B------:R-:W-:Y:S01]  /*e160*/  MUFU.EX2 R194, R213 ;  /* 0x000000d500c27308 */ /* 0x000fe20000000800 */
[-C--:B-1----:R-:W-:Y:S08]  /*e170*/  HMMA.16816.F32 R36, R208, R52.reuse, R36 ;  /* 0x00000034d024723c */ /* 0x082ff00000001824 */
[C---:B------:R-:W-:Y:S01]  /*e180*/  HMMA.16816.F32 R40, R140.reuse, R52, R40 ;  /* 0x000000348c28723c */ /* 0x040fe20000001828 */
[----:B------:R-:W-:Y:S06]  /*e190*/  MUFU.EX2 R219, R177 ;  /* 0x000000b100db7308 */ /* 0x000fec0000000800 */
[C---:B------:R-:W-:Y:S01]  /*e1a0*/  FMUL.FTZ R52, R132.reuse, R200 ;  /* 0x000000c884347220 */ /* 0x040fe20000410000 */
[-C--:B------:R-:W-:Y:S03]  /*e1b0*/  HMMA.16816.F32 R44, R140, R54.reuse, R44 ;  /* 0x000000368c2c723c */ /* 0x080fe6000000182c */
[----:B------:R-:W1:Y:S01]  /*e1c0*/  MUFU.EX2 R195, R218 ;  /* 0x000000da00c37308 */ /* 0x000e620000000800 */
[----:B------:R-:W-:Y:S04]  /*e1d0*/  FMUL.FTZ R53, R132, R201 ;  /* 0x000000c984357220 */ /* 0x000fe80000410000 */
[C---:B------:R-:W-:Y:S05]  /*e1e0*/  HMMA.16816.F32 R48, R208.reuse, R54, R48 ;  /* 0x00000036d030723c */ /* 0x040fea0000001830 */
[----:B------:R-:W3:Y:S02]  /*e1f0*/  MUFU.EX2 R132, R198 ;  /* 0x000000c600847308 */ /* 0x000ee40000000800 */
[C---:B------:R-:W-:Y:S02]  /*e200*/  FMUL.FTZ R54, R3.reuse, R202 ;  /* 0x000000ca03367220 */ /* 0x040fe40000410000 */
[----:B------:R-:W-:Y:S06]  /*e210*/  FMUL.FTZ R55, R3, R203 ;  /* 0x000000cb03377220 */ /* 0x000fec0000410000 */
[----:B------:R-:W4:Y:S01]  /*e220*/  MUFU.EX2 R3, R197 ;  /* 0x000000c500037308 */ /* 0x000f220000000800 */
[-C--:B------:R-:W-:Y:S08]  /*e230*/  HMMA.16816.F32 R52, R208, R144.reuse, R52 ;  /* 0x00000090d034723c */ /* 0x080ff00000001834 */
[C---:B------:R-:W-:Y:S01]  /*e240*/  HMMA.16816.F32 R56, R140.reuse, R144, R56 ;  /* 0x000000908c38723c */ /* 0x040fe20000001838 */
[----:B------:R-:W-:Y:S07]  /*e250*/  MUFU.EX2 R200, R230 ;  /* 0x000000e600c87308 */ /* 0x000fee0000000800 */
[-C--:B------:R-:W-:Y:S03]  /*e260*/  HMMA.16816.F32 R60, R140, R146.reuse, R60 ;  /* 0x000000928c3c723c */ /* 0x080fe6000000183c */
[----:B------:R-:W-:Y:S05]  /*e270*/  MUFU.EX2 R230, R228 ;  /* 0x000000e400e67308 */ /* 0x000fea0000000800 */
[C---:B------:R-:W-:Y:S01]  /*e280*/  HMMA.16816.F32 R64, R208.reuse, R146, R64 ;  /* 0x00000092d040723c */ /* 0x040fe20000001840 */
[----:B------:R-:W5:Y:S07]  /*e290*/  LDSM.16.MT88.4 R144, [R236+0x2000] ;  /* 0x00200000ec90783b */ /* 0x000f6e0000004200 */
[-C--:B-----5:R-:W-:Y:S08]  /*e2a0*/  HMMA.16816.F32 R68, R208, R144.reuse, R68 ;  /* 0x00000090d044723c */ /* 0x0a0ff00000001844 */
[C---:B------:R-:W-:Y:S08]  /*e2b0*/  HMMA.16816.F32 R72, R140.reuse, R144, R72 ;  /* 0x000000908c48723c */ /* 0x040ff00000001848 */
[-C--:B------:R-:W-:Y:S08]  /*e2c0*/  HMMA.16816.F32 R76, R140, R146.reuse, R76 ;  /* 0x000000928c4c723c */ /* 0x080ff0000000184c */
        /* <DEDUP_REMOVED lines=13> */
[C---:B------:R-:W-:Y:S07]  /*e3a0*/  HMMA.16816.F32 R120, R140.reuse, R144, R120 ;  /* 0x000000908c78723c */ /* 0x040fee0000001878 */
[----:B------:R-:W-:Y:S01]  /*e3b0*/  F2FP.PACK_AB R144, R214, R216 ;  /* 0x000000d8d690723e */ /* 0x000fe200000000ff */
[-C--:B------:R-:W-:Y:S04]  /*e3c0*/  HMMA.16816.F32 R124, R140, R146.reuse, R124 ;  /* 0x000000928c7c723c */ /* 0x080fe8000000187c */
[----:B------:R-:W-:Y:S03]  /*e3d0*/  F2FP.PACK_AB R145, R215, R170 ;  /* 0x000000aad791723e */ /* 0x000fe600000000ff */
[----:B------:R-:W-:Y:S01]  /*e3e0*/  F2FP.PACK_AB R140, R2, R137 ;  /* 0x00000089028c723e */ /* 0x000fe200000000ff */
[----:B------:R-:W-:Y:S01]  /*e3f0*/  HMMA.16816.F32 R128, R208, R146, R128 ;  /* 0x00000092d080723c */ /* 0x000fe20000001880 */
[----:B------:R5:W-:Y:S03]  /*e400*/  MUFU.EX2 R137, R191 ;  /* 0x000000bf00897308 */ /* 0x000be60000000800 */
[----:B------:R-:W-:Y:S01]  /*e410*/  F2FP.PACK_AB R142, R138, R139 ;  /* 0x0000008b8a8e723e */ /* 0x000fe200000000ff */
[----:B------:R-:W-:Y:S01]  /*e420*/  FADD.FTZ R139, R162, R157 ;  /* 0x0000009da28b7221 */ /* 0x000fe20000010000 */
[----:B------:R-:W-:Y:S01]  /*e430*/  F2FP.PACK_AB R141, R171, R224 ;  /* 0x000000e0ab8d723e */ /* 0x000fe200000000ff */
[----:B------:R-:W-:Y:S01]  /*e440*/  FADD.FTZ R2, R138, R0 ;  /* 0x000000008a027221 */ /* 0x000fe20000010000 */
[----:B--2---:R-:W-:Y:S01]  /*e450*/  F2FP.PACK_AB R143, R193, R185 ;  /* 0x000000b9c18f723e */ /* 0x004fe200000000ff */
[----:B------:R-:W-:Y:S02]  /*e460*/  FADD.FTZ R0, R158, R156 ;  /* 0x0000009c9e007221 */ /* 0x000fe40000010000 */
[----:B------:R-:W2:Y:S01]  /*e470*/  LDSM.16.MT88.4 R156, [R239+0x800] ;  /* 0x00080000ef9c783b */ /* 0x000ea20000004200 */
[----:B------:R4:W4:Y:S01]  /*e480*/  MUFU.EX2 R138, R196 ;  /* 0x000000c4008a7308 */ /* 0x0009220000000800 */
[----:B------:R-:W-:Y:S01]  /*e490*/  FADD.FTZ R160, R160, R0 ;  /* 0x00000000a0a07221 */ /* 0x000fe20000010000 */
[----:B-1----:R-:W-:Y:S01]  /*e4a0*/  F2FP.PACK_AB R146, R192, R195 ;  /* 0x000000c3c092723e */ /* 0x002fe200000000ff */
[-C--:B------:R-:W-:Y:S05]  /*e4b0*/  HMMA.16816.F32 R4, R140, R148.reuse, R4 ;  /* 0x000000948c04723c */ /* 0x080fea0000001804 */
[----:B------:R-:W-:Y:S01]  /*e4c0*/  F2FP.PACK_AB R147, R184, R194 ;  /* 0x000000c2b893723e */ /* 0x000fe200000000ff */
[----:B---3--:R-:W-:Y:S06]  /*e4d0*/  FADD.FTZ R0, R132, R2 ;  /* 0x0000000284007221 */ /* 0x008fec0000010000 */
[C---:B------:R-:W-:Y:S04]  /*e4e0*/  HMMA.16816.F32 R8, R144.reuse, R148, R8 ;  /* 0x000000949008723c */ /* 0x040fe80000001808 */
[----:B-----5:R-:W-:Y:S01]  /*e4f0*/  MOV R191, R190 ;  /* 0x000000be00bf7202 */ /* 0x020fe20000000f00 */
[----:B----4-:R-:W-:Y:S01]  /*e500*/  FADD.FTZ R0, R3, R0 ;  /* 0x0000000003007221 */ /* 0x010fe20000010000 */
[----:B------:R-:W-:Y:S02]  /*e510*/  MOV R190, R189 ;  /* 0x000000bd00be7202 */ /* 0x000fe40000000f00 */
[-C--:B------:R-:W-:Y:S01]  /*e520*/  HMMA.16816.F32 R12, R144, R150.reuse, R12 ;  /* 0x00000096900c723c */ /* 0x080fe2000000180c */
[----:B------:R-:W-:Y:S01]  /*e530*/  LDSM.16.MT88.4 R196, [R239+0x1800] ;  /* 0x00180000efc4783b */ /* 0x000fe20000004200 */
[----:B------:R1:W-:Y:S02]  /*e540*/  MUFU.EX2 R228, R190 ;  /* 0x000000be00e47308 */ /* 0x0003e40000000800 */
[----:B------:R-:W-:Y:S01]  /*e550*/  MOV R189, R183 ;  /* 0x000000b700bd7202 */ /* 0x000fe20000000f00 */
[----:B------:R-:W-:Y:S01]  /*e560*/  FADD.FTZ R0, R138, R0 ;  /* 0x000000008a007221 */ /* 0x000fe20000010000 */
[----:B------:R-:W-:Y:S02]  /*e570*/  MOV R183, R178 ;  /* 0x000000b200b77202 */ /* 0x000fe40000000f00 */
[C---:B------:R-:W-:Y:S01]  /*e580*/  HMMA.16816.F32 R16, R140.reuse, R150, R16 ;  /* 0x000000968c10723c */ /* 0x040fe20000001810 */
[----:B------:R-:W3:Y:S03]  /*e590*/  LDSM.16.MT88.4 R148, [R238+0x800] ;  /* 0x00080000ee94783b */ /* 0x000ee60000004200 */
[----:B------:R-:W-:Y:S01]  /*e5a0*/  MUFU.EX2 R225, R189 ;  /* 0x000000bd00e17308 */ /* 0x000fe20000000800 */
[----:B------:R-:W-:Y:S01]  /*e5b0*/  MOV R178, R168 ;  /* 0x000000a800b27202 */ /* 0x000fe20000000f00 */
[----:B------:R-:W-:Y:S01]  /*e5c0*/  FADD.FTZ R2, R137, R0 ;  /* 0x0000000089027221 */ /* 0x000fe20000010000 */
[----:B------:R-:W-:Y:S01]  /*e5d0*/  MOV R168, R173 ;  /* 0x000000ad00a87202 */ /* 0x000fe20000000f00 */
[-C--:B------:R-:W-:Y:S04]  /*e5e0*/  HMMA.16816.F32 R20, R140, R152.reuse, R20 ;  /* 0x000000988c14723c */ /* 0x080fe80000001814 */
[----:B------:R-:W-:Y:S02]  /*e5f0*/  FADD.FTZ R0, R164, R161 ;  /* 0x000000a1a4007221 */ /* 0x000fe40000010000 */
[----:B------:R-:W-:Y:S02]  /*e600*/  MUFU.EX2 R173, R229 ;  /* 0x000000e500ad7308 */ /* 0x000fe40000000800 */
[C---:B------:R-:W-:Y:S04]  /*e610*/  HMMA.16816.F32 R24, R144.reuse, R152, R24 ;  /* 0x000000989018723c */ /* 0x040fe80000001818 */
[----:B-1----:R-:W-:Y:S02]  /*e620*/  MOV R190, R183 ;  /* 0x000000b700be7202 */ /* 0x002fe40000000f00 */
[----:B------:R-:W-:Y:S02]  /*e630*/  MOV R183, R181 ;  /* 0x000000b500b77202 */ /* 0x000fe40000000f00 */
[-C--:B------:R-:W-:Y:S01]  /*e640*/  HMMA.16816.F32 R28, R144, R154.reuse, R28 ;  /* 0x0000009a901c723c */ /* 0x080fe2000000181c */
[----:B------:R-:W-:Y:S03]  /*e650*/  MUFU.EX2 R227, R190 ;  /* 0x000000be00e37308 */ /* 0x000fe60000000800 */
[----:B------:R-:W-:Y:S02]  /*e660*/  MOV R181, R179 ;  /* 0x000000b300b57202 */ /* 0x000fe40000000f00 */
[----:B------:R-:W-:Y:S02]  /*e670*/  MOV R179, R165 ;  /* 0x000000a500b37202 */ /* 0x000fe40000000f00 */
[C---:B------:R-:W-:Y:S01]  /*e680*/  HMMA.16816.F32 R32, R140.reuse, R154, R32 ;  /* 0x0000009a8c20723c */ /* 0x040fe20000001820 */
[----:B------:R-:W1:Y:S02]  /*e690*/  LDSM.16.MT88.4 R152, [R236+0x2800] ;  /* 0x00280000ec98783b */ /* 0x000e640000004200 */
[----:B------:R-:W-:Y:S05]  /*e6a0*/  MUFU.EX2 R222, R181 ;  /* 0x000000b500de7308 */ /* 0x000fea0000000800 */
[-C--:B--2---:R-:W-:Y:S05]  /*e6b0*/  HMMA.16816.F32 R36, R140, R156.reuse, R36 ;  /* 0x0000009c8c24723c */ /* 0x084fea0000001824 */
[----:B------:R2:W-:Y:S03]  /*e6c0*/  MUFU.EX2 R229, R191 ;  /* 0x000000bf00e57308 */ /* 0x0005e60000000800 */
[C---:B------:R-:W-:Y:S07]  /*e6d0*/  HMMA.16816.F32 R40, R144.reuse, R156, R40 ;  /* 0x0000009c9028723c */ /* 0x040fee0000001828 */
[----:B------:R-:W-:Y:S01]  /*e6e0*/  MUFU.EX2 R168, R168 ;  /* 0x000000a800a87308 */ /* 0x000fe20000000800 */
[-C--:B------:R-:W-:Y:S08]  /*e6f0*/  HMMA.16816.F32 R44, R144, R158.reuse, R44 ;  /* 0x0000009e902c723c */ /* 0x080ff0000000182c */
[C---:B------:R-:W-:Y:S01]  /*e700*/  HMMA.16816.F32 R48, R140.reuse, R158, R48 ;  /* 0x0000009e8c30723c */ /* 0x040fe20000001830 */
[----:B------:R-:W4:Y:S01]  /*e710*/  LDSM.16.MT88.4 R156, [R237+0x2800] ;  /* 0x00280000ed9c783b */ /* 0x000f220000004200 */
[----:B------:R-:W-:Y:S02]  /*e720*/  MUFU.EX2 R220, R179 ;  /* 0x000000b300dc7308 */ /* 0x000fe40000000800 */
[----:B--2---:R-:W-:Y:S02]  /*e730*/  MOV R191, R182 ;  /* 0x000000b600bf7202 */ /* 0x004fe40000000f00 */
[----:B------:R-:W-:Y:S02]  /*e740*/  MOV R182, R180 ;  /* 0x000000b400b67202 */ /* 0x000fe40000000f00 */
[-C--:B---3--:R-:W-:Y:S04]  /*e750*/  HMMA.16816.F32 R52, R140, R148.reuse, R52 ;  /* 0x000000948c34723c */ /* 0x088fe80000001834 */
[----:B------:R-:W-:Y:S01]  /*e760*/  MOV R180, R166 ;  /* 0x000000a600b47202 */ /* 0x000fe20000000f00 */
[----:B------:R-:W2:Y:S03]  /*e770*/  MUFU.EX2 R223, R182 ;  /* 0x000000b600df7308 */ /* 0x000ea60000000800 */
[C---:B------:R-:W-:Y:S07]  /*e780*/  HMMA.16816.F32 R56, R144.reuse, R148, R56 ;  /* 0x000000949038723c */ /* 0x040fee0000001838 */
[----:B------:R-:W3:Y:S01]  /*e790*/  MUFU.EX2 R221, R180 ;  /* 0x000000b400dd7308 */ /* 0x000ee20000000800 */
[-C--:B------:R-:W-:Y:S08]  /*e7a0*/  HMMA.16816.F32 R60, R144, R150.reuse, R60 ;  /* 0x00000096903c723c */ /* 0x080ff0000000183c */
[C---:B------:R-:W-:Y:S01]  /*e7b0*/  HMMA.16816.F32 R64, R140.reuse, R150, R64 ;  /* 0x000000968c40723c */ /* 0x040fe20000001840 */
[----:B------:R-:W5:Y:S01]  /*e7c0*/  LDSM.16.MT88.4 R148, [R239+0x2800] ;  /* 0x00280000ef94783b */ /* 0x000f620000004200 */
[----:B------:R-:W4:Y:S02]  /*e7d0*/  MUFU.EX2 R218, R178 ;  /* 0x000000b200da7308 */ /* 0x000f240000000800 */
[----:B--2---:R-:W-:Y:S04]  /*e7e0*/  F2FP.PACK_AB R208, R222, R223 ;  /* 0x000000dfded0723e */ /* 0x004fe800000000ff */
[-C--:B-1----:R-:W-:Y:S04]  /*e7f0*/  HMMA.16816.F32 R68, R140, R152.reuse, R68 ;  /* 0x000000988c44723c */ /* 0x082fe80000001844 */
[----:B---3--:R-:W-:Y:S04]  /*e800*/  F2FP.PACK_AB R210, R220, R221 ;  /* 0x000000dddcd2723e */ /* 0x008fe800000000ff */
[C---:B------:R-:W-:Y:S08]  /*e810*/  HMMA.16816.F32 R72, R144.reuse, R152, R72 ;  /* 0x000000989048723c */ /* 0x040ff00000001848 */
[-C--:B------:R-:W-:Y:S04]  /*e820*/  HMMA.16816.F32 R76, R144, R154.reuse, R76 ;  /* 0x0000009a904c723c */ /* 0x080fe8000000184c */
[----:B----4-:R-:W-:Y:S04]  /*e830*/  F2FP.PACK_AB R209, R219, R218 ;  /* 0x000000dadbd1723e */ /* 0x010fe800000000ff */
[C---:B------:R-:W-:Y:S01]  /*e840*/  HMMA.16816.F32 R80, R140.reuse, R154, R80 ;  /* 0x0000009a8c50723c */ /* 0x040fe20000001850 */
[----:B------:R-:W1:Y:S07]  /*e850*/  LDSM.16.MT88.4 R152, [R238+0x2800] ;  /* 0x00280000ee98783b */ /* 0x000e6e0000004200 */
[-C--:B------:R-:W-:Y:S08]  /*e860*/  HMMA.16816.F32 R84, R140, R156.reuse, R84 ;  /* 0x0000009c8c54723c */ /* 0x080ff00000001854 */
[C---:B------:R-:W-:Y:S08]  /*e870*/  HMMA.16816.F32 R88, R144.reuse, R156, R88 ;  /* 0x0000009c9058723c */ /* 0x040ff00000001858 */
[-C--:B------:R-:W-:Y:S08]  /*e880*/  HMMA.16816.F32 R92, R144, R158.reuse, R92 ;  /* 0x0000009e905c723c */ /* 0x080ff0000000185c */
[C---:B------:R-:W-:Y:S01]  /*e890*/  HMMA.16816.F32 R96, R140.reuse, R158, R96 ;  /* 0x0000009e8c60723c */ /* 0x040fe20000001860 */
[----:B------:R-:W2:Y:S07]  /*e8a0*/  LDSM.16.MT88.4 R156, [R236+0x1000] ;  /* 0x00100000ec9c783b */ /* 0x000eae0000004200 */
[-C--:B-----5:R-:W-:Y:S08]  /*e8b0*/  HMMA.16816.F32 R100, R140, R148.reuse, R100 ;  /* 0x000000948c64723c */ /* 0x0a0ff00000001864 */
[C---:B------:R-:W-:Y:S08]  /*e8c0*/  HMMA.16816.F32 R104, R144.reuse, R148, R104 ;  /* 0x000000949068723c */ /* 0x040ff00000001868 */
[-C--:B------:R-:W-:Y:S08]  /*e8d0*/  HMMA.16816.F32 R108, R144, R150.reuse, R108 ;  /* 0x00000096906c723c */ /* 0x080ff0000000186c */
[C---:B------:R-:W-:Y:S01]  /*e8e0*/  HMMA.16816.F32 R112, R140.reuse, R150, R112 ;  /* 0x000000968c70723c */ /* 0x040fe20000001870 */
[----:B------:R-:W3:Y:S07]  /*e8f0*/  LDSM.16.MT88.4 R148, [R237+0x1000] ;  /* 0x00100000ed94783b */ /* 0x000eee0000004200 */
[-C--:B-1----:R-:W-:Y:S08]  /*e900*/  HMMA.16816.F32 R116, R140, R152.reuse, R116 ;  /* 0x000000988c74723c */ /* 0x082ff00000001874 */
[C---:B------:R-:W-:Y:S08]  /*e910*/  HMMA.16816.F32 R120, R144.reuse, R152, R120 ;  /* 0x000000989078723c */ /* 0x040ff00000001878 */
[-C--:B------:R-:W-:Y:S07]  /*e920*/  HMMA.16816.F32 R124, R144, R154.reuse, R124 ;  /* 0x0000009a907c723c */ /* 0x080fee000000187c */
[----:B------:R-:W-:Y:S01]  /*e930*/  F2FP.PACK_AB R144, R3, R132 ;  /* 0x000000840390723e */ /* 0x000fe200000000ff */
[----:B------:R-:W-:Y:S01]  /*e940*/  HMMA.16816.F32 R128, R140, R154, R128 ;  /* 0x0000009a8c80723c */ /* 0x000fe20000001880 */
[----:B------:R-:W1:Y:S03]  /*e950*/  LDSM.16.MT88.4 R152, [R239+0x1000] ;  /* 0x00100000ef98783b */ /* 0x000e660000004200 */
[----:B------:R-:W-:Y:S01]  /*e960*/  F2FP.PACK_AB R146, R137, R138 ;  /* 0x0000008a8992723e */ /* 0x000fe200000000ff */
[----:B------:R-:W-:Y:S01]  /*e970*/  FADD.FTZ R137, R163, R160 ;  /* 0x000000a0a3897221 */ /* 0x000fe20000010000 */
[----:B------:R-:W-:Y:S01]  /*e980*/  F2FP.PACK_AB R145, R187, R186 ;  /* 0x000000babb91723e */ /* 0x000fe200000000ff */
[----:B------:R4:W-:Y:S01]  /*e990*/  MUFU.EX2 R138, R191 ;  /* 0x000000bf008a7308 */ /* 0x0009e20000000800 */
[----:B------:R-:W-:Y:S01]  /*e9a0*/  F2FP.PACK_AB R147, R174, R172 ;  /* 0x000000acae93723e */ /* 0x000fe200000000ff */
[----:B------:R-:W-:Y:S03]  /*e9b0*/  LDSM.16.MT88.4 R160, [R236+0x3000] ;  /* 0x00300000eca0783b */ /* 0x000fe60000004200 */
[----:B------:R-:W-:Y:S01]  /*e9c0*/  F2FP.PACK_AB R140, R200, R231 ;  /* 0x000000e7c88c723e */ /* 0x000fe200000000ff */
[----:B------:R-:W-:Y:S01]  /*e9d0*/  FADD.FTZ R3, R224, R139 ;  /* 0x0000008be0037221 */ /* 0x000fe20000010000 */
[----:B------:R-:W-:Y:S01]  /*e9e0*/  F2FP.PACK_AB R142, R245, R173 ;  /* 0x000000adf58e723e */ /* 0x000fe200000000ff */
[-C--:B--2---:R-:W-:Y:S02]  /*e9f0*/  HMMA.16816.F32 R4, R144, R156.reuse, R4 ;  /* 0x0000009c9004723c */ /* 0x084fe40000001804 */
[----:B------:R2:W5:Y:S03]  /*ea00*/  MUFU.EX2 R139, R167 ;  /* 0x000000a7008b7308 */ /* 0x0005660000000800 */
[----:B------:R-:W-:Y:S01]  /*ea10*/  F2FP.PACK_AB R141, R252, R230 ;  /* 0x000000e6fc8d723e */ /* 0x000fe200000000ff */
[----:B------:R-:W-:Y:S01]  /*ea20*/  FADD.FTZ R132, R216, R0 ;  /* 0x00000000d8847221 */ /* 0x000fe20000010000 */
[----:B------:R-:W-:Y:S01]  /*ea30*/  F2FP.PACK_AB R143, R228, R229 ;  /* 0x000000e5e48f723e */ /* 0x000fe200000000ff */
[----:B------:R-:W-:Y:S04]  /*ea40*/  FADD.FTZ R0, R169, R2 ;  /* 0x00000002a9007221 */ /* 0x000fe80000010000 */
[----:B------:R1:W-:Y:S01]  /*ea50*/  MUFU.EX2 R224, R183 ;  /* 0x000000b700e07308 */ /* 0x0003e20000000800 */
[----:B------:R-:W-:Y:S01]  /*ea60*/  FADD.FTZ R132, R214, R132 ;  /* 0x00000084d6847221 */ /* 0x000fe20000010000 */
[C---:B------:R-:W-:Y:S01]  /*ea70*/  HMMA.16816.F32 R8, R140.reuse, R156, R8 ;  /* 0x0000009c8c08723c */ /* 0x040fe20000001808 */
[----:B----4-:R-:W-:Y:S03]  /*ea80*/  LDSM.16.MT88.4 R188, [R237+0x1800] ;  /* 0x00180000edbc783b */ /* 0x010fe60000004200 */
[----:B------:R-:W-:Y:S02]  /*ea90*/  FADD.FTZ R0, R168, R0 ;  /* 0x00000000a8007221 */ /* 0x000fe40000010000 */
[----:B------:R-:W-:Y:S02]  /*eaa0*/  FADD.FTZ R3, R171, R3 ;  /* 0x00000003ab037221 */ /* 0x000fe40000010000 */
[-C--:B------:R-:W-:Y:S01]  /*eab0*/  HMMA.16816.F32 R12, R140, R158.reuse, R12 ;  /* 0x0000009e8c0c723c */ /* 0x080fe2000000180c */
[----:B------:R-:W4:Y:S01]  /*eac0*/  MUFU.EX2 R216, R175 ;  /* 0x000000af00d87308 */ /* 0x000f220000000800 */
[----:B--2---:R-:W-:Y:S02]  /*ead0*/  LDSM.16.MT88.4 R164, [R237+0x3000] ;  /* 0x00300000eda4783b */ /* 0x004fe40000004200 */
[----:B-----5:R-:W-:Y:S04]  /*eae0*/  FADD.FTZ R0, R139, R0 ;  /* 0x000000008b007221 */ /* 0x020fe80000010000 */
[C---:B------:R-:W-:Y:S02]  /*eaf0*/  HMMA.16816.F32 R16, R144.reuse, R158, R16 ;  /* 0x0000009e9010723c */ /* 0x040fe40000001810 */
[----:B------:R-:W2:Y:S02]  /*eb00*/  LDSM.16.MT88.4 R156, [R238+0x1000] ;  /* 0x00100000ee9c783b */ /* 0x000ea40000004200 */
[----:B------:R-:W-:Y:S04]  /*eb10*/  FADD.FTZ R0, R138, R0 ;  /* 0x000000008a007221 */ /* 0x000fe80000010000 */
[-C--:B---3--:R-:W-:Y:S02]  /*eb20*/  HMMA.16816.F32 R20, R144, R148.reuse, R20 ;  /* 0x000000949014723c */ /* 0x088fe40000001814 */
[----:B-1----:R-:W-:Y:S06]  /*eb30*/  LDSM.16.MT88.4 R180, [R236+0x1800] ;  /* 0x00180000ecb4783b */ /* 0x002fec0000004200 */
[C---:B------:R-:W-:Y:S02]  /*eb40*/  HMMA.16816.F32 R24, R140.reuse, R148, R24 ;  /* 0x000000948c18723c */ /* 0x040fe40000001818 */
[----:B------:R1:W-:Y:S02]  /*eb50*/  STL [R1+0x4], R0 ;  /* 0x0000040001007387 */ /* 0x0003e40000100800 */
[----:B----4-:R-:W-:Y:S04]  /*eb60*/  F2FP.PACK_AB R211, R216, R217 ;  /* 0x000000d9d8d3723e */ /* 0x010fe800000000ff */
[-C--:B------:R-:W-:Y:S08]  /*eb70*/  HMMA.16816.F32 R28, R140, R150.reuse, R28 ;  /* 0x000000968c1c723c */ /* 0x080ff0000000181c */
[C---:B------:R-:W-:Y:S01]  /*eb80*/  HMMA.16816.F32 R32, R144.reuse, R150, R32 ;  /* 0x000000969020723c */ /* 0x040fe20000001820 */
[----:B------:R-:W3:Y:S07]  /*eb90*/  LDSM.16.MT88.4 R148, [R239+0x3000] ;  /* 0x00300000ef94783b */ /* 0x000eee0000004200 */
[-C--:B------:R-:W-:Y:S04]  /*eba0*/  HMMA.16816.F32 R36, R144, R152.reuse, R36 ;  /* 0x000000989024723c */ /* 0x080fe80000001824 */
[----:B-1----:R-:W-:Y:S01]  /*ebb0*/  FADD.FTZ R0, R170, R137 ;  /* 0x00000089aa007221 */ /* 0x002fe20000010000 */
[----:B------:R-:W-:Y:S03]  /*ebc0*/  MOV R137, R172 ;  /* 0x000000ac00897202 */ /* 0x000fe60000000f00 */
[C---:B------:R-:W-:Y:S04]  /*ebd0*/  HMMA.16816.F32 R40, R140.reuse, R152, R40 ;  /* 0x000000988c28723c */ /* 0x040fe80000001828 */
[----:B------:R-:W-:Y:S01]  /*ebe0*/  FADD.FTZ R2, R215, R0 ;  /* 0x00000000d7027221 */ /* 0x000fe20000010000 */
[----:B------:R-:W-:Y:S01]  /*ebf0*/  MOV R0, R185 ;  /* 0x000000b900007202 */ /* 0x000fe20000000f00 */
[----:B------:R-:W-:Y:S02]  /*ec00*/  LDSM.16.MT88.4 R212, [R236+0x3800] ;  /* 0x00380000ecd4783b */ /* 0x000fe40000004200 */
[-C--:B------:R-:W-:Y:S04]  /*ec10*/  HMMA.16816.F32 R44, R140, R154.reuse, R44 ;  /* 0x0000009a8c2c723c */ /* 0x080fe8000000182c */
[----:B------:R-:W-:Y:S04]  /*ec20*/  FADD.FTZ R0, R0, R3 ;  /* 0x0000000300007221 */ /* 0x000fe80000010000 */
[C---:B------:R-:W-:Y:S01]  /*ec30*/  HMMA.16816.F32 R48, R144.reuse, R154, R48 ;  /* 0x0000009a9030723c */ /* 0x040fe20000001830 */
[----:B------:R-:W1:Y:S07]  /*ec40*/  LDSM.16.MT88.4 R152, [R238+0x3000] ;  /* 0x00300000ee98783b */ /* 0x000e6e0000004200 */
[-C--:B--2---:R-:W-:Y:S08]  /*ec50*/  HMMA.16816.F32 R52, R144, R156.reuse, R52 ;  /* 0x0000009c9034723c */ /* 0x084ff00000001834 */
        /* <DEDUP_REMOVED lines=62> */
[----:B------:R-:W-:Y:S04]  /*f040*/  FADD.FTZ R0, R22, R0 ;  /* 0x0000000016007221 */ /* 0x000fe80000010000 */
[C---:B------:R-:W-:Y:S04]  /*f050*/  HMMA.16816.F32 R148, R208.reuse, R204, R56 ;  /* 0x000000ccd094723c */ /* 0x040fe80000001838 */
[----:B------:R-:W-:Y:S04]  /*f060*/  FADD.FTZ R0, R17, R0 ;  /* 0x0000000011007221 */ /* 0x000fe80000010000 */
[-C--:B------:R-:W-:Y:S04]  /*f070*/  HMMA.16816.F32 R144, R208, R206.reuse, R60 ;  /* 0x000000ced090723c */ /* 0x080fe8000000183c */
[----:B------:R-:W-:Y:S04]  /*f080*/  FADD.FTZ R0, R18, R0 ;  /* 0x0000000012007221 */ /* 0x000fe80000010000 */
[C---:B------:R-:W-:Y:S04]  /*f090*/  HMMA.16816.F32 R204, R140.reuse, R206, R64 ;  /* 0x000000ce8ccc723c */ /* 0x040fe80000001840 */
[----:B------:R-:W-:Y:S01]  /*f0a0*/  FADD.FTZ R0, R137, R0 ;  /* 0x0000000089007221 */ /* 0x000fe20000010000 */
[----:B------:R-:W-:Y:S03]  /*f0b0*/  MOV R137, R136 ;  /* 0x0000008800897202 */ /* 0x000fe60000000f00 */
[-C--:B------:R-:W-:Y:S04]  /*f0c0*/  HMMA.16816.F32 R68, R140, R212.reuse, R68 ;  /* 0x000000d48c44723c */ /* 0x080fe80000001844 */
[----:B------:R-:W-:Y:S01]  /*f0d0*/  FADD.FTZ R0, R138, R0 ;  /* 0x000000008a007221 */ /* 0x000fe20000010000 */
[----:B------:R-:W-:Y:S03]  /*f0e0*/  MOV R138, R135 ;  /* 0x00000087008a7202 */ /* 0x000fe60000000f00 */
[C---:B------:R-:W-:Y:S04]  /*f0f0*/  HMMA.16816.F32 R72, R208.reuse, R212, R72 ;  /* 0x000000d4d048723c */ /* 0x040fe80000001848 */
[----:B------:R-:W-:Y:S04]  /*f100*/  FADD.FTZ R0, R227, R0 ;  /* 0x00000000e3007221 */ /* 0x000fe80000010000 */
        /* <DEDUP_REMOVED lines=11> */
[-C--:B--2---:R-:W-:Y:S01]  /*f1c0*/  HMMA.16816.F32 R100, R140, R8.reuse, R100 ;  /* 0x000000088c64723c */ /* 0x084fe20000001864 */
[----:B------:R1:W-:Y:S03]  /*f1d0*/  STL [R1], R4 ;  /* 0x0000000401007387 */ /* 0x0003e60000100800 */
[----:B------:R-:W-:Y:S02]  /*f1e0*/  FADD.FTZ R2, R222, R5 ;  /* 0x00000005de027221 */ /* 0x000fe40000010000 */
[----:B------:R-:W-:Y:S02]  /*f1f0*/  FADD.FTZ R0, R219, R3 ;  /* 0x00000003db007221 */ /* 0x000fe40000010000 */
[C---:B------:R-:W-:Y:S04]  /*f200*/  HMMA.16816.F32 R104, R208.reuse, R8, R104 ;  /* 0x00000008d068723c */ /* 0x040fe80000001868 */
[----:B------:R-:W-:Y:S02]  /*f210*/  FADD.FTZ R3, R221, R2 ;  /* 0x00000002dd037221 */ /* 0x000fe40000010000 */
[----:B------:R-:W-:Y:S01]  /*f220*/  FADD.FTZ R2, R217, R0 ;  /* 0x00000000d9027221 */ /* 0x000fe20000010000 */
[----:B------:R-:W-:Y:S01]  /*f230*/  IADD3 R0, R248, -0x1, RZ ;  /* 0xfffffffff8007810 */ /* 0x000fe20007ffe0ff */
[-C--:B------:R-:W-:Y:S04]  /*f240*/  HMMA.16816.F32 R108, R208, R10.reuse, R108 ;  /* 0x0000000ad06c723c */ /* 0x080fe8000000186c */
[----:B------:R-:W-:Y:S01]  /*f250*/  FADD.FTZ R3, R220, R3 ;  /* 0x00000003dc037221 */ /* 0x000fe20000010000 */
[----:B------:R-:W-:Y:S01]  /*f260*/  MOV R248, R0 ;  /* 0x0000000000f87202 */ /* 0x000fe20000000f00 */
[----:B------:R-:W-:Y:S02]  /*f270*/  FADD.FTZ R2, R216, R2 ;  /* 0x00000002d8027221 */ /* 0x000fe40000010000 */
[C---:B------:R-:W-:Y:S01]  /*f280*/  HMMA.16816.F32 R112, R140.reuse, R10, R112 ;  /* 0x0000000a8c70723c */ /* 0x040fe20000001870 */
[----:B------:R1:W-:Y:S04]  /*f290*/  STL [R1+0x8], R3 ;  /* 0x0000080301007387 */ /* 0x0003e80000100800 */
[----:B------:R1:W-:Y:S03]  /*f2a0*/  STL [R1+0xc], R2 ;  /* 0x00000c0201007387 */ /* 0x0003e60000100800 */
[-C--:B---3--:R-:W-:Y:S08]  /*f2b0*/  HMMA.16816.F32 R116, R140, R12.reuse, R116 ;  /* 0x0000000c8c74723c */ /* 0x088ff00000001874 */
[C---:B------:R-:W-:Y:S08]  /*f2c0*/  HMMA.16816.F32 R120, R208.reuse, R12, R120 ;  /* 0x0000000cd078723c */ /* 0x040ff00000001878 */
[-C--:B------:R-:W-:Y:S08]  /*f2d0*/  HMMA.16816.F32 R124, R208, R14.reuse, R124 ;  /* 0x0000000ed07c723c */ /* 0x080ff0000000187c */
[----:B------:R-:W-:Y:S07]  /*f2e0*/  HMMA.16816.F32 R128, R140, R14, R128 ;  /* 0x0000000e8c80723c */ /* 0x000fee0000001880 */
[----:B------:R-:W-:Y:S01]  /*f2f0*/  MOV R140, R133 ;  /* 0x00000085008c7202 */ /* 0x000fe20000000f00 */
[----:B-1----:R-:W-:-:S11]  /*f300*/  @P0 BRA `(.L_x_1668) ;  /* 0xffffbff000000947 */ /* 0x002fd6000383ffff */
.L_x_1661:
[----:B------:R-:W-:Y:S05]  /*f310*/  BRA.DIV ~URZ, `(.L_x_1669) ;  /* 0x00006fa27f007947 */ /* 0x000fea000b800000 */
[----:B-1----:R-:W2:Y:S04]  /*f320*/  LDL R0, [R1+0x4] ;  /* 0x0000040001007983 */ /* 0x002ea80000100800 */
[----:B--2---:R1:W2:Y:S02]  /*f330*/  SHFL.BFLY PT, R6, R0, 0x2, 0x1f ;  /* 0x0c401f0000067f89 */ /* 0x0042a400000e0000 */
.L_x_1749:
[----:B-1----:R-:W3:Y:S02]  /*f340*/  LDL.LU R0, [R1+0x4] ;  /* 0x0000040001007983 */ /* 0x002ee40000300800 */
[----:B--23--:R-:W-:Y:S01]  /*f350*/  FADD.FTZ R6, R6, R0 ;  /* 0x0000000006067221 */ /* 0x00cfe20000010000 */
[----:B------:R-:W-:Y:S05]  /*f360*/  BRA.DIV ~URZ, `(.L_x_1670) ;  /* 0x00006fb27f007947 */ /* 0x000fea000b800000 */
[----:B------:R-:W2:Y:S04]  /*f370*/  LDL.LU R2, [R1] ;  /* 0x0000000001027983 */ /* 0x000ea80000300800 */
[----:B------:R-:W3:Y:S04]  /*f380*/  LDL.LU R0, [R1+0x8] ;  /* 0x0000080001007983 */ /* 0x000ee80000300800 */
[----:B------:R-:W4:Y:S04]  /*f390*/  LDL.LU R9, [R1+0xc] ;  /* 0x00000c0001097983 */ /* 0x000f280000300800 */
[----:B--2---:R-:W1:Y:S04]  /*f3a0*/  SHFL.BFLY PT, R5, R2, 0x2, 0x1f ;  /* 0x0c401f0002057f89 */ /* 0x004e6800000e0000 */
[----:B---3--:R-:W2:Y:S04]  /*f3b0*/  SHFL.BFLY PT, R4, R0, 0x2, 0x1f ;  /* 0x0c401f0000047f89 */ /* 0x008ea800000e0000 */
[----:B----4-:R-:W3:Y:S01]  /*f3c0*/  SHFL.BFLY PT, R7, R9, 0x2, 0x1f ;  /* 0x0c401f0009077f89 */ /* 0x010ee200000e0000 */
[----:B-1----:R-:W-:-:S02]  /*f3d0*/  FADD.FTZ R5, R5, R2 ;  /* 0x0000000205057221 */ /* 0x002fc40000010000 */
[----:B--2---:R-:W-:-:S03]  /*f3e0*/  FADD.FTZ R4, R4, R0 ;  /* 0x0000000004047221 */ /* 0x004fc60000010000 */
[----:B------:R-:W1:Y:S01]  /*f3f0*/  SHFL.BFLY PT, R2, R5, 0x1, 0x1f ;  /* 0x0c201f0005027f89 */ /* 0x000e6200000e0000 */
[----:B---3--:R-:W-:-:S03]  /*f400*/  FADD.FTZ R7, R7, R9 ;  /* 0x0000000907077221 */ /* 0x008fc60000010000 */
[----:B------:R-:W2:Y:S04]  /*f410*/  SHFL.BFLY PT, R0, R6, 0x1, 0x1f ;  /* 0x0c201f0006007f89 */ /* 0x000ea800000e0000 */
[----:B------:R-:W3:Y:S04]  /*f420*/  SHFL.BFLY PT, R3, R4, 0x1, 0x1f ;  /* 0x0c201f0004037f89 */ /* 0x000ee800000e0000 */
[----:B------:R4:W4:Y:S01]  /*f430*/  SHFL.BFLY PT, R8, R7, 0x1, 0x1f ;  /* 0x0c201f0007087f89 */ /* 0x00092200000e0000 */
[----:B-1----:R-:W-:Y:S02]  /*f440*/  FADD.FTZ R5, R5, R2 ;  /* 0x0000000205057221 */ /* 0x002fe40000010000 */
[----:B--2---:R-:W-:-:S02]  /*f450*/  FADD.FTZ R6, R6, R0 ;  /* 0x0000000006067221 */ /* 0x004fc40000010000 */
[----:B---3--:R-:W-:Y:S02]  /*f460*/  FADD.FTZ R4, R4, R3 ;  /* 0x0000000304047221 */ /* 0x008fe40000010000 */
.L_x_1750:
[----:B------:R-:W-:Y:S01]  /*f470*/  FSETP.NE.FTZ.AND P2, PT, R5, RZ, PT ;  /* 0x000000ff0500720b */ /* 0x000fe20003f55000 */
[----:B------:R-:W-:Y:S01]  /*f480*/  CS2R R2, SRZ ;  /* 0x0000000000027805 */ /* 0x000fe2000001ff00 */
[----:B------:R-:W-:Y:S01]  /*f490*/  FSETP.NE.FTZ.AND P3, PT, R6, RZ, PT ;  /* 0x000000ff0600720b */ /* 0x000fe20003f75000 */
[----:B----4-:R-:W-:Y:S01]  /*f4a0*/  FADD.FTZ R7, R8, R7 ;  /* 0x0000000708077221 */ /* 0x010fe20000010000 */
[----:B------:R-:W-:Y:S02]  /*f4b0*/  FSETP.NE.FTZ.AND P1, PT, R4, RZ, PT ;  /* 0x000000ff0400720b */ /* 0x000fe40003f35000 */
[----:B------:R-:W-:Y:S02]  /*f4c0*/  MOV R0, RZ ;  /* 0x000000ff00007202 */ /* 0x000fe40000000f00 */
[----:B------:R-:W-:Y:S02]  /*f4d0*/  FSETP.NE.FTZ.AND P0, PT, R7, RZ, PT ;  /* 0x000000ff0700720b */ /* 0x000fe40003f15000 */
[----:B------:R-:W-:-:S02]  /*f4e0*/  MOV R61, 0xff800000 ;  /* 0xff800000003d7802 */ /* 0x000fc40000000f00 */
[----:B------:R-:W-:Y:S01]  /*f4f0*/  MOV R60, 0xff800000 ;  /* 0xff800000003c7802 */ /* 0x000fe20000000f00 */
[----:B------:R-:W1:Y:S01]  /*f500*/  @P2 MUFU.RCP R3, R5 ;  /* 0x0000000500032308 */ /* 0x000e620000001000 */
[----:B------:R-:W-:Y:S02]  /*f510*/  MOV R59, 0xff800000 ;  /* 0xff800000003b7802 */ /* 0x000fe40000000f00 */
[----:B------:R-:W-:Y:S02]  /*f520*/  MOV R58, 0xff800000 ;  /* 0xff800000003a7802 */ /* 0x000fe40000000f00 */
[----:B------:R-:W-:-:S03]  /*f530*/  @P1 MOV R13, 0x3f317218 ;  /* 0x3f317218000d1802 */ /* 0x000fc60000000f00 */
[----:B------:R-:W2:Y:S08]  /*f540*/  @P3 MUFU.RCP R0, R6 ;  /* 0x0000000600003308 */ /* 0x000eb00000001000 */
[----:B------:R-:W3:Y:S01]  /*f550*/  @P1 MUFU.RCP R2, R4 ;  /* 0x0000000400021308 */ /* 0x000ee20000001000 */
[C---:B-1----:R-:W-:Y:S02]  /*f560*/  FMUL.FTZ R178, R3.reuse, R178 ;  /* 0x000000b203b27220 */ /* 0x042fe40000410000 */
[----:B------:R-:W-:-:S02]  /*f570*/  FMUL.FTZ R56, R3, R179 ;  /* 0x000000b303387220 */ /* 0x000fc40000410000 */
[C---:B------:R-:W-:Y:S02]  /*f580*/  FMUL.FTZ R182, R3.reuse, R182 ;  /* 0x000000b603b67220 */ /* 0x040fe40000410000 */
[C---:B------:R-:W-:Y:S01]  /*f590*/  FMUL.FTZ R53, R3.reuse, R183 ;  /* 0x000000b703357220 */ /* 0x040fe20000410000 */
[----:B------:R-:W1:Y:S01]  /*f5a0*/  @P3 MUFU.LG2 R8, R6 ;  /* 0x0000000600083308 */ /* 0x000e620000000c00 */
[C---:B------:R-:W-:Y:S02]  /*f5b0*/  FMUL.FTZ R186, R3.reuse, R186 ;  /* 0x000000ba03ba7220 */ /* 0x040fe40000410000 */
[C---:B------:R-:W-:Y:S02]  /*f5c0*/  FMUL.FTZ R50, R3.reuse, R187 ;  /* 0x000000bb03327220 */ /* 0x040fe40000410000 */
[C---:B------:R-:W-:Y:S02]  /*f5d0*/  FMUL.FTZ R190, R3.reuse, R190 ;  /* 0x000000be03be7220 */ /* 0x040fe40000410000 */
[C---:B------:R-:W-:Y:S01]  /*f5e0*/  FMUL.FTZ R47, R3.reuse, R191 ;  /* 0x000000bf032f7220 */ /* 0x040fe20000410000 */
[----:B------:R4:W5:Y:S01]  /*f5f0*/  @P2 MUFU.LG2 R6, R5 ;  /* 0x0000000500062308 */ /* 0x0009620000000c00 */
        /* <DEDUP_REMOVED lines=8> */
[----:B----4-:R-:W-:Y:S01]  /*f680*/  @P3 MOV R5, 0x3f317218 ;  /* 0x3f31721800053802 */ /* 0x010fe20000000f00 */
        /* <DEDUP_REMOVED lines=16> */
[----:B------:R4:W1:Y:S01]  /*f790*/  @P1 MUFU.LG2 R3, R4 ;  /* 0x0000000400031308 */ /* 0x0008620000000c00 */
[----:B--2---:R-:W-:-:S02]  /*f7a0*/  FMUL.FTZ R176, R0, R176 ;  /* 0x000000b000b07220 */ /* 0x004fc40000410000 */
        /* <DEDUP_REMOVED lines=32> */
[----:B------:R-:W-:Y:S01]  /*f9b0*/  MOV R0, RZ ;  /* 0x000000ff00007202 */ /* 0x000fe20000000f00 */
[C---:B---3--:R-:W-:Y:S02]  /*f9c0*/  FMUL.FTZ R172, R2.reuse, R172 ;  /* 0x000000ac02ac7220 */ /* 0x048fe40000410000 */
[C---:B------:R-:W-:Y:S02]  /*f9d0*/  FMUL.FTZ R55, R2.reuse, R173 ;  /* 0x000000ad02377220 */ /* 0x040fe40000410000 */
[C---:B------:R-:W-:Y:S01]  /*f9e0*/  FMUL.FTZ R168, R2.reuse, R168 ;  /* 0x000000a802a87220 */ /* 0x040fe20000410000 */
[----:B------:R-:W-:Y:S01]  /*f9f0*/  @P0 MUFU.RCP R0, R7 ;  /* 0x0000000700000308 */ /* 0x000fe20000001000 */
        /* <DEDUP_REMOVED lines=29> */
[----:B------:R-:W2:Y:S01]  /*fbd0*/  @P0 MUFU.LG2 R2, R7 ;  /* 0x0000000700020308 */ /* 0x000ea20000000c00 */
[----:B-1----:R-:W-:Y:S02]  /*fbe0*/  @P3 FMUL.FTZ R9, R8, 0.69314718246459960938 ;  /* 0x3f31721808093820 */ /* 0x002fe40000410000 */
[----:B-----5:R-:W-:Y:S02]  /*fbf0*/  @P2 FMUL.FTZ R8, R6, 0.69314718246459960938 ;  /* 0x3f31721806082820 */ /* 0x020fe40000410000 */
[----:B------:R-:W-:-:S02]  /*fc00*/  @P1 FMUL.FTZ R6, R3, 0.69314718246459960938 ;  /* 0x3f31721803061820 */ /* 0x000fc40000410000 */
[----:B------:R-:W-:Y:S02]  /*fc10*/  @P1 FMUL.FTZ R3, R13, c[0x0][0x2d0] ;  /* 0x0000b4000d031a20 */ /* 0x000fe40000410000 */
[----:B------:R-:W-:Y:S02]  /*fc20*/  @P2 FMUL.FTZ R4, R4, c[0x0][0x2d0] ;  /* 0x0000b40004042a20 */ /* 0x000fe40000410000 */
[----:B------:R-:W-:Y:S01]  /*fc30*/  @P1 FFMA.FTZ R61, R3, R134, R6 ;  /* 0x00000086033d1223 */ /* 0x000fe20000010006 */
[----:B------:R-:W-:Y:S01]  /*fc40*/  @P0 MOV R3, 0x3f317218 ;  /* 0x3f31721800030802 */ /* 0x000fe20000000f00 */
[----:B------:R-:W-:Y:S02]  /*fc50*/  @P3 FMUL.FTZ R5, R5, c[0x0][0x2d0] ;  /* 0x0000b40005053a20 */ /* 0x000fe40000410000 */
[----:B------:R-:W-:Y:S01]  /*fc60*/  @P2 FFMA.FTZ R60, R4, R135, R8 ;  /* 0x00000087043c2223 */ /* 0x000fe20000010008 */
[----:B------:R-:W-:Y:S01]  /*fc70*/  MOV R4, 0x1 ;  /* 0x0000000100047802 */ /* 0x000fe20000000f00 */
[----:B--2---:R-:W-:-:S02]  /*fc80*/  @P0 FMUL.FTZ R2, R2, 0.69314718246459960938 ;  /* 0x3f31721802020820 */ /* 0x004fc40000410000 */
        /* <DEDUP_REMOVED lines=34> */
[----:B------:R-:W-:Y:S01]  /*feb0*/  PRMT R0, R4, 0x7610, R0 ;  /* 0x0000761004007816 */ /* 0x000fe20000000000 */
[----:B------:R-:W-:Y:S02]  /*fec0*/  @P0 FFMA.FTZ R58, R3, R133, R2 ;  /* 0x00000085033a0223 */ /* 0x000fe40000010002 */
.L_x_1616:
[----:B------:R2:W5:Y:S01]  /*fed0*/  LDL R8, [R1+0x58] ;  /* 0x0000580001087983 */ /* 0x0005620000100800 */
[----:B------:R-:W-:Y:S03]  /*fee0*/  BSSY B0, `(.L_x_1671) ;  /* 0x0000012000007945 */ /* 0x000fe60003800000 */
[----:B------:R-:W3:Y:S02]  /*fef0*/  S2R R63, SR_TID.X ;  /* 0x00000000003f7919 */ /* 0x000ee40000002100 */
[----:B---3--:R-:W-:-:S13]  /*ff00*/  LOP3.LUT P4, RZ, R63, 0x7f, RZ, 0xc0, !PT ;  /* 0x0000007f3fff7812 */ /* 0x008fda000788c0ff */
[----:B------:R-:W-:Y:S05]  /*ff10*/  @P4 BRA `(.L_x_1672) ;  /* 0x000000e000004947 */ /* 0x000fea0003800000 */
[----:B--2---:R-:W2:Y:S01]  /*ff20*/  S2R R4, SR_LANEID ;  /* 0x0000000000047919 */ /* 0x004ea20000000000 */
[----:B------:R-:W-:Y:S01]  /*ff30*/  VOTEU.ANY UR4, UPT, PT ;  /* 0x0000000000047886 */ /* 0x000fe200038e0100 */
[----:B-1----:R-:W-:Y:S01]  /*ff40*/  IMAD.MOV.U32 R6, RZ, RZ, c[0x0][0x580] ;  /* 0x00016000ff067624 */ /* 0x002fe200078e00ff */
[----:B------:R-:W2:Y:S01]  /*ff50*/  FLO.U32 R3, UR4 ;  /* 0x0000000400037d00 */ /* 0x000ea200080e0000 */
[----:B------:R-:W-:-:S07]  /*ff60*/  IMAD.MOV.U32 R7, RZ, RZ, c[0x0][0x584] ;  /* 0x00016100ff077624 */ /* 0x000fce00078e00ff */
[----:B------:R-:W1:Y:S01]  /*ff70*/  POPC R2, UR4 ;  /* 0x0000000400027d09 */ /* 0x000e620008000000 */
[----:B--2---:R-:W-:-:S13]  /*ff80*/  ISETP.EQ.U32.AND P0, PT, R3, R4, PT ;  /* 0x000000040300720c */ /* 0x004fda0003f02070 */
[----:B-1----:R-:W2:Y:S04]  /*ff90*/  @P0 ATOMG.E.ADD.STRONG.GPU PT, R2, [R6.64], R2 ;  /* 0x00000002060209a8 */ /* 0x002ea800081ee1c6 */
[----:B------:R-:W1:Y:S04]  /*ffa0*/  S2R R4, SR_LTMASK ;  /* 0x0000000000047919 */ /* 0x000e680000003900 */
[----:B--2---:R1:W2:Y:S02]  /*ffb0*/  SHFL.IDX PT, R3, R2, R3, 0x1f ;  /* 0x00001f0302037589 */ /* 0x0042a400000e0000 */
[----:B-1----:R-:W-:-:S06]  /*ffc0*/  LOP3.LUT R2, R4, UR4, RZ, 0xc0, !PT ;  /* 0x0000000404027c12 */ /* 0x002fcc000f8ec0ff */
[----:B------:R-:W2:Y:S02]  /*ffd0*/  POPC R2, R2 ;  /* 0x0000000200027309 */ /* 0x000ea40000000000 */
[----:B--2--5:R-:W-:-:S05]  /*ffe0*/  IADD3 R8, R3, c[0x0][0xc], R2 ;  /* 0x0000030003087a10 */ /* 0x024fca0007ffe002 */
[----:B------:R1:W-:Y:S02]  /*fff0*/  STL [R1+0x58], R8 ;  /* 0x0000580801007387 */ /* 0x0003e40000100800 */
.L_x_1672:
[----:B--2---:R-:W-:Y:S05]  /*10000*/  BSYNC B0 ;  /* 0x0000000000007941 */ /* 0x004fea0003800000 */
.L_x_1671:
        /* <DEDUP_REMOVED lines=10> */
[----:B------:R-:W4:Y:S04]  /*100b0*/  LDL R65, [R1+0x70] ;  /* 0x0000700001417983 */ /* 0x000f280000100800 */
[----:B------:R-:W4:Y:S04]  /*100c0*/  LDL R64, [R1+0x74] ;  /* 0x0000740001407983 */ /* 0x000f280000100800 */
[----:B------:R-:W4:Y:S01]  /*100d0*/  LDL R62, [R1+0x6c] ;  /* 0x00006c00013e7983 */ /* 0x000f220000100800 */
        /* <DEDUP_REMOVED lines=58> */
[----:B-1----:R-:W-:Y:S02]  /*10480*/  F2FP.PACK_AB R8, R117, R116 ;  /* 0x000000747508723e */ /* 0x002fe400000000ff */
[----:B------:R-:W-:Y:S02]  /*10490*/  F2FP.PACK_AB R7, R119, R118 ;  /* 0x000000767707723e */ /* 0x000fe400000000ff */
[----:B------:R-:W-:Y:S02]  /*104a0*/  F2FP.PACK_AB R4, R129, R128 ;  /* 0x000000808104723e */ /* 0x000fe400000000ff */
[----:B------:R-:W-:Y:S02]  /*104b0*/  F2FP.PACK_AB R3, R131, R130 ;  /* 0x000000828303723e */ /* 0x000fe400000000ff */
[----:B------:R-:W-:-:S02]  /*104c0*/  F2FP.PACK_AB R6, R121, R120 ;  /* 0x000000787906723e */ /* 0x000fc400000000ff */
[----:B------:R-:W-:Y:S02]  /*104d0*/  F2FP.PACK_AB R5, R5, R122 ;  /* 0x0000007a0505723e */ /* 0x000fe400000000ff */
[----:B------:R-:W-:Y:S02]  /*104e0*/  F2FP.PACK_AB R2, R125, R124 ;  /* 0x0000007c7d02723e */ /* 0x000fe400000000ff */
[----:B------:R-:W-:Y:S01]  /*104f0*/  F2FP.PACK_AB R0, R127, R126 ;  /* 0x0000007e7f00723e */ /* 0x000fe200000000ff */
[----:B--2---:R1:W-:Y:S04]  /*10500*/  STS [R73], R57 ;  /* 0x0000003949007388 */ /* 0x0043e80000000800 */
[----:B------:R1:W-:Y:S04]  /*10510*/  STS [R73+0x400], R56 ;  /* 0x0004003849007388 */ /* 0x0003e80000000800 */
[----:B---3--:R1:W-:Y:S04]  /*10520*/  STS [R71], R54 ;  /* 0x0000003647007388 */ /* 0x0083e80000000800 */
[----:B------:R1:W-:Y:S04]  /*10530*/  STS [R71+0x400], R53 ;  /* 0x0004003547007388 */ /* 0x0003e80000000800 */
[----:B------:R1:W-:Y:S04]  /*10540*/  STS [R73+0x2000], R55 ;  /* 0x0020003749007388 */ /* 0x0003e80000000800 */
[----:B------:R1:W-:Y:S04]  /*10550*/  STS [R73+0x2400], R174 ;  /* 0x002400ae49007388 */ /* 0x0003e80000000800 */
[----:B------:R1:W-:Y:S04]  /*10560*/  STS [R71+0x2000], R52 ;  /* 0x0020003447007388 */ /* 0x0003e80000000800 */
[----:B------:R1:W-:Y:S04]  /*10570*/  STS [R71+0x2400], R170 ;  /* 0x002400aa47007388 */ /* 0x0003e80000000800 */
[----:B----4-:R1:W-:Y:S04]  /*10580*/  STS [R69], R51 ;  /* 0x0000003345007388 */ /* 0x0103e80000000800 */
[----:B------:R1:W-:Y:S04]  /*10590*/  STS [R69+0x400], R50 ;  /* 0x0004003245007388 */ /* 0x0003e80000000800 */
[----:B-----5:R1:W-:Y:S04]  /*105a0*/  STS [R67], R48 ;  /* 0x0000003043007388 */ /* 0x0203e80000000800 */
[----:B------:R1:W-:Y:S04]  /*105b0*/  STS [R67+0x400], R47 ;  /* 0x0004002f43007388 */ /* 0x0003e80000000800 */
[----:B------:R1:W-:Y:S04]  /*105c0*/  STS [R69+0x2000], R49 ;  /* 0x0020003145007388 */ /* 0x0003e80000000800 */
[----:B------:R1:W-:Y:S04]  /*105d0*/  STS [R69+0x2400], R166 ;  /* 0x002400a645007388 */ /* 0x0003e80000000800 */
[----:B------:R1:W-:Y:S04]  /*105e0*/  STS [R67+0x2000], R46 ;  /* 0x0020002e43007388 */ /* 0x0003e80000000800 */
        /* <DEDUP_REMOVED lines=58> */
[----:B------:R-:W-:Y:S05]  /*10990*/  CALL.REL.NOINC `($__internal_5_$__cuda_sm70_shflsync_idx_p) ;  /* 0x0000638000007944 */ /* 0x000fea0003c00000 */
.L_x_1675:
[----:B-1----:R-:W2:Y:S04]  /*109a0*/  LDL R2, [R1+0x54] ;  /* 0x0000540001027983 */ /* 0x002ea80000100800 */
[----:B------:R-:W3:Y:S04]  /*109b0*/  LDL.LU R11, [R1+0x4c] ;  /* 0x00004c00010b7983 */ /* 0x000ee80000300800 */
[----:B------:R-:W4:Y:S04]  /*109c0*/  LDL.LU R14, [R1+0x48] ;  /* 0x00004800010e7983 */ /* 0x000f280000300800 */
[----:B------:R-:W2:Y:S04]  /*109d0*/  LDL R12, [R1+0x10] ;  /* 0x00001000010c7983 */ /* 0x000ea80000100800 */
[----:B------:R-:W2:Y:S01]  /*109e0*/  LDL.LU R19, [R1+0x44] ;  /* 0x0000440001137983 */ /* 0x000ea20000300800 */
[----:B-----5:R-:W-:-:S03]  /*109f0*/  IMAD.MOV.U32 R0, RZ, RZ, 0x1 ;  /* 0x00000001ff007424 */ /* 0x020fc600078e00ff */
[----:B------:R-:W2:Y:S02]  /*10a00*/  LDL R13, [R1+0x80] ;  /* 0x00008000010d7983 */ /* 0x000ea40000100800 */
[----:B------:R-:W-:Y:S02]  /*10a10*/  ISETP.NE.AND P1, PT, R0, c[0x0][0x4e8], PT ;  /* 0x00013a0000007a0c */ /* 0x000fe40003f25270 */
[----:B------:R-:W1:Y:S01]  /*10a20*/  S2R R15, SR_TID.X ;  /* 0x00000000000f7919 */ /* 0x000e620000002100 */
[----:B------:R-:W-:Y:S02]  /*10a30*/  ULDC UR5, c[0x0][0x4e8] ;  /* 0x00013a0000057ab9 */ /* 0x000fe40000000800 */
[----:B------:R-:W-:Y:S02]  /*10a40*/  ULDC UR4, c[0x0][0x388] ;  /* 0x0000e20000047ab9 */ /* 0x000fe40000000800 */
[----:B------:R-:W-:Y:S01]  /*10a50*/  UIMAD UR4, UR5, UR4, URZ ;  /* 0x00000004050472a4 */ /* 0x000fe2000f8e023f */
[----:B------:R-:W1:Y:S02]  /*10a60*/  S2R R76, SR_TID.X ;  /* 0x00000000004c7919 */ /* 0x000e640000002100 */
[----:B-1----:R-:W-:-:S04]  /*10a70*/  SHF.R.S32.HI R18, RZ, 0x1f, R76 ;  /* 0x0000001fff127819 */ /* 0x002fc8000001144c */
[----:B------:R-:W-:-:S04]  /*10a80*/  LEA.HI R18, R18, R76, RZ, 0x3 ;  /* 0x0000004c12127211 */ /* 0x000fc800078f18ff */
[----:B------:R-:W-:Y:S01]  /*10a90*/  SHF.R.S32.HI R18, RZ, 0x3, R18 ;  /* 0x00000003ff127819 */ /* 0x000fe20000011412 */
[----:B------:R-:W-:Y:S01]  /*10aa0*/  BSSY B0, `(.L_x_1676) ;  /* 0x000006e000007945 */ /* 0x000fe20003800000 */
[----:B------:R-:W-:Y:S02]  /*10ab0*/  SHF.R.S32.HI R76, RZ, 0x1f, R251 ;  /* 0x0000001fff4c7819 */ /* 0x000fe400000114fb */
[----:B------:R-:W-:Y:S02]  /*10ac0*/  SHF.R.S32.HI R78, RZ, 0x1f, R250 ;  /* 0x0000001fff4e7819 */ /* 0x000fe400000114fa */
[----:B---3--:R-:W-:Y:S02]  /*10ad0*/  SHF.R.S32.HI R5, RZ, 0x1f, R11 ;  /* 0x0000001fff057819 */ /* 0x008fe4000001140b */
[----:B----4-:R-:W-:-:S03]  /*10ae0*/  SHF.R.S32.HI R9, RZ, 0x1f, R14 ;  /* 0x0000001fff097819 */ /* 0x010fc6000001140e */
[C---:B------:R-:W-:Y:S02]  /*10af0*/  IMAD R6, R5.reuse, c[0x0][0x490], RZ ;  /* 0x0001240005067a24 */ /* 0x040fe400078e02ff */
[----:B------:R-:W-:Y:S02]  /*10b00*/  IMAD R5, R5, c[0x0][0x3e8], RZ ;  /* 0x0000fa0005057a24 */ /* 0x000fe400078e02ff */
[C---:B------:R-:W-:Y:S02]  /*10b10*/  IMAD R6, R11.reuse, c[0x0][0x494], R6 ;  /* 0x000125000b067a24 */ /* 0x040fe400078e0206 */
[C---:B------:R-:W-:Y:S02]  /*10b20*/  IMAD R10, R11.reuse, c[0x0][0x3ec], R5 ;  /* 0x0000fb000b0a7a24 */ /* 0x040fe400078e0205 */
[----:B--2---:R-:W-:Y:S02]  /*10b30*/  IMAD.IADD R4, R2, 0x1, R19 ;  /* 0x0000000102047824 */ /* 0x004fe400078e0213 */
[----:B------:R-:W-:-:S03]  /*10b40*/  IMAD.WIDE.U32 R2, R11, c[0x0][0x490], RZ ;  /* 0x000124000b027a25 */ /* 0x000fc600078e00ff */
[----:B------:R-:W-:Y:S01]  /*10b50*/  MOV R0, R4 ;  /* 0x0000000400007202 */ /* 0x000fe20000000f00 */
[----:B------:R-:W-:-:S04]  /*10b60*/  @P1 IMAD.HI.U32 R7, R4, c[0x0][0x4ec], RZ ;  /* 0x00013b0004071a27 */ /* 0x000fc800078e00ff */
[----:B------:R-:W-:Y:S01]  /*10b70*/  IMAD.IADD R3, R3, 0x1, R6 ;  /* 0x0000000103037824 */ /* 0x000fe200078e0206 */
[----:B------:R-:W-:Y:S01]  /*10b80*/  @P1 SHF.R.U32.HI R0, RZ, c[0x0][0x4f0], R7 ;  /* 0x00013c00ff001a19 */ /* 0x000fe20000011607 */
[----:B------:R-:W-:-:S04]  /*10b90*/  IMAD.WIDE.U32 R6, R11, c[0x0][0x3e8], RZ ;  /* 0x0000fa000b067a25 */ /* 0x000fc800078e00ff */
[----:B------:R-:W-:Y:S02]  /*10ba0*/  IMAD.MOV R8, RZ, RZ, -R0 ;  /* 0x000000ffff087224 */ /* 0x000fe400078e0a00 */
[----:B------:R-:W-:Y:S02]  /*10bb0*/  IMAD R11, R9, c[0x0][0x498], RZ ;  /* 0x00012600090b7a24 */ /* 0x000fe400078e02ff */
[----:B------:R-:W-:Y:S02]  /*10bc0*/  IMAD R8, R8, c[0x0][0x4e8], R4 ;  /* 0x00013a0008087a24 */ /* 0x000fe400078e0204 */
[C---:B------:R-:W-:Y:S01]  /*10bd0*/  IMAD.WIDE.U32 R4, R14.reuse, c[0x0][0x498], R2 ;  /* 0x000126000e047a25 */ /* 0x040fe200078e0002 */
[----:B------:R-:W-:Y:S02]  /*10be0*/  IADD3 R3, R7, R10, RZ ;  /* 0x0000000a07037210 */ /* 0x000fe40007ffe0ff */
[----:B------:R-:W-:Y:S01]  /*10bf0*/  SHF.R.S32.HI R7, RZ, 0x1f, R0 ;  /* 0x0000001fff077819 */ /* 0x000fe20000011400 */
[----:B------:R-:W-:Y:S01]  /*10c00*/  IMAD R11, R14, c[0x0][0x49c], R11 ;  /* 0x000127000e0b7a24 */ /* 0x000fe200078e020b */
[----:B------:R-:W-:Y:S01]  /*10c10*/  IADD3 R4, P0, R0, R4, RZ ;  /* 0x0000000400047210 */ /* 0x000fe20007f1e0ff */
[----:B------:R-:W-:Y:S01]  /*10c20*/  IMAD R9, R9, c[0x0][0x3f0], RZ ;  /* 0x0000fc0009097a24 */ /* 0x000fe200078e02ff */
[----:B------:R-:W-:Y:S01]  /*10c30*/  SHF.R.S32.HI R0, RZ, 0x1f, R8 ;  /* 0x0000001fff007819 */ /* 0x000fe20000011408 */
[----:B------:R-:W-:Y:S01]  /*10c40*/  IMAD.MOV.U32 R2, RZ, RZ, R6 ;  /* 0x000000ffff027224 */ /* 0x000fe200078e0006 */
[----:B------:R-:W-:Y:S01]  /*10c50*/  IADD3.X R5, R7, R5, R11, P0, !PT ;  /* 0x0000000507057210 */ /* 0x000fe200007fe40b */
[----:B------:R-:W-:-:S02]  /*10c60*/  IMAD R10, R14, c[0x0][0x3f4], R9 ;  /* 0x0000fd000e0a7a24 */ /* 0x000fc400078e0209 */
[----:B------:R-:W-:-:S04]  /*10c70*/  IMAD.WIDE.U32 R6, R14, c[0x0][0x3f0], R2 ;  /* 0x0000fc000e067a25 */ /* 0x000fc800078e0002 */
[----:B------:R-:W-:Y:S01]  /*10c80*/  IMAD.IADD R14, R12, 0x1, R19 ;  /* 0x000000010c0e7824 */ /* 0x000fe200078e0213 */
[----:B------:R-:W-:Y:S01]  /*10c90*/  SHF.R.S32.HI R12, RZ, 0x1f, R15 ;  /* 0x0000001fff0c7819 */ /* 0x000fe2000001140f */
[----:B------:R-:W-:Y:S02]  /*10ca0*/  IMAD R0, R0, c[0x0][0x488], RZ ;  /* 0x0001220000007a24 */ /* 0x000fe400078e02ff */
[----:B------:R-:W-:Y:S01]  /*10cb0*/  IMAD.WIDE.U32 R2, R8, c[0x0][0x488], R4 ;  /* 0x0001220008027a25 */ /* 0x000fe200078e0004 */
[----:B------:R-:W-:-:S03]  /*10cc0*/  LEA.HI R12, R12, R15, RZ, 0x5 ;  /* 0x0000000f0c0c7211 */ /* 0x000fc600078f28ff */
[----:B------:R-:W-:Y:S02]  /*10cd0*/  IMAD R9, R8, c[0x0][0x48c], R0 ;  /* 0x0001230008097a24 */ /* 0x000fe400078e0200 */
[----:B------:R-:W-:Y:S01]  /*10ce0*/  @P1 IMAD.HI.U32 R5, R14, c[0x0][0x4ec], RZ ;  /* 0x00013b000e051a27 */ /* 0x000fe200078e00ff */
[----:B------:R-:W-:Y:S02]  /*10cf0*/  LOP3.LUT R12, R12, 0xffffffe0, RZ, 0xc0, !PT ;  /* 0xffffffe00c0c7812 */ /* 0x000fe400078ec0ff */
[----:B------:R-:W-:Y:S01]  /*10d00*/  LEA R4, P0, R2, c[0x0][0x450], 0x2 ;  /* 0x0001140002047a11 */ /* 0x000fe200078010ff */
[----:B------:R-:W-:Y:S01]  /*10d10*/  IMAD.IADD R3, R3, 0x1, R9 ;  /* 0x0000000103037824 */ /* 0x000fe200078e0209 */
[----:B------:R-:W-:Y:S02]  /*10d20*/  MOV R0, R14 ;  /* 0x0000000e00007202 */ /* 0x000fe40000000f00 */
[----:B------:R-:W-:Y:S02]  /*10d30*/  @P1 SHF.R.U32.HI R0, RZ, c[0x0][0x4f0], R5 ;  /* 0x00013c00ff001a19 */ /* 0x000fe40000011605 */
[----:B------:R-:W-:-:S02]  /*10d40*/  IADD3 R12, -R12, R15, RZ ;  /* 0x0000000f0c0c7210 */ /* 0x000fc40007ffe1ff */
[----:B------:R-:W-:Y:S02]  /*10d50*/  LEA.HI.X R3, R2, c[0x0][0x454], R3, 0x2, P0 ;  /* 0x0001150002037a11 */ /* 0x000fe400000f1403 */
[----:B------:R-:W-:Y:S01]  /*10d60*/  SHF.R.S32.HI R5, RZ, 0x1f, R0 ;  /* 0x0000001fff057819 */ /* 0x000fe20000011400 */
[----:B------:R-:W-:Y:S01]  /*10d70*/  IMAD.IADD R2, R13, 0x1, R19 ;  /* 0x000000010d027824 */ /* 0x000fe200078e0213 */
[----:B------:R-:W-:Y:S01]  /*10d80*/  LOP3.LUT P0, RZ, R12, 0x3, RZ, 0xc0, !PT ;  /* 0x000000030cff7812 */ /* 0x000fe2000780c0ff */
[----:B------:R-:W-:Y:S01]  /*10d90*/  IMAD.IADD R7, R7, 0x1, R10 ;  /* 0x0000000107077824 */ /* 0x000fe200078e020a */
[----:B------:R-:W-:Y:S01]  /*10da0*/  SHFL.IDX PT, R12, R4, RZ, 0x1c1f ;  /* 0x001c1fff040c7589 */ /* 0x000fe200000e0000 */
[----:B------:R-:W-:-:S03]  /*10db0*/  IMAD R15, R5, c[0x0][0x3e0], RZ ;  /* 0x0000f800050f7a24 */ /* 0x000fc600078e02ff */
[----:B------:R-:W1:Y:S04]  /*10dc0*/  SHFL.IDX PT, R13, R3, RZ, 0x1c1f ;  /* 0x001c1fff030d7589 */ /* 0x000e6800000e0000 */
[----:B------:R-:W-:Y:S04]  /*10dd0*/  SHFL.IDX PT, R10, R4, 0x1, 0x1c1f ;  /* 0x003c1f00040a7f89 */ /* 0x000fe800000e0000 */
[----:B------:R-:W2:Y:S04]  /*10de0*/  SHFL.IDX PT, R11, R3, 0x1, 0x1c1f ;  /* 0x003c1f00030b7f89 */ /* 0x000ea800000e0000 */
[----:B------:R-:W-:Y:S04]  /*10df0*/  SHFL.IDX PT, R8, R4, 0x2, 0x1c1f ;  /* 0x005c1f0004087f89 */ /* 0x000fe800000e0000 */
[----:B------:R-:W3:Y:S04]  /*10e00*/  SHFL.IDX PT, R9, R3, 0x2, 0x1c1f ;  /* 0x005c1f0003097f89 */ /* 0x000ee800000e0000 */
[----:B------:R-:W-:Y:S04]  /*10e10*/  SHFL.IDX PT, R4, R4, 0x3, 0x1c1f ;  /* 0x007c1f0004047f89 */ /* 0x000fe800000e0000 */
[----:B------:R4:W1:Y:S01]  /*10e20*/  SHFL.IDX PT, R5, R3, 0x3, 0x1c1f ;  /* 0x007c1f0003057f89 */ /* 0x00086200000e0000 */
[----:B------:R-:W-:-:S02]  /*10e30*/  IADD3 R17, R2, 0x8, RZ ;  /* 0x0000000802117810 */ /* 0x000fc40007ffe0ff */
[----:B------:R-:W-:Y:S02]  /*10e40*/  ISETP.GE.OR P3, PT, R2, UR4, P0 ;  /* 0x0000000402007c0c */ /* 0x000fe40008766670 */
[----:B------:R-:W-:Y:S02]  /*10e50*/  ISETP.GE.OR P2, PT, R17, UR4, P0 ;  /* 0x0000000411007c0c */ /* 0x000fe40008746670 */
[C---:B------:R-:W-:Y:S01]  /*10e60*/  IADD3 R16, -R0.reuse, RZ, RZ ;  /* 0x000000ff00107210 */ /* 0x040fe20007ffe1ff */
[----:B------:R-:W-:Y:S01]  /*10e70*/  IMAD R15, R0, c[0x0][0x3e4], R15 ;  /* 0x0000f900000f7a24 */ /* 0x000fe200078e020f */
[C---:B----4-:R-:W-:Y:S02]  /*10e80*/  IADD3 R3, R2.reuse, 0x40, RZ ;  /* 0x0000004002037810 */ /* 0x050fe40007ffe0ff */
[----:B------:R-:W-:Y:S02]  /*10e90*/  IADD3 R2, R2, 0x48, RZ ;  /* 0x0000004802027810 */ /* 0x000fe40007ffe0ff */
[----:B------:R-:W-:-:S02]  /*10ea0*/  ISETP.GE.OR P1, PT, R3, UR4, P0 ;  /* 0x0000000403007c0c */ /* 0x000fc40008726670 */
[----:B------:R-:W-:Y:S01]  /*10eb0*/  ISETP.GE.OR P0, PT, R2, UR4, P0 ;  /* 0x0000000402007c0c */ /* 0x000fe20008706670 */
[----:B------:R-:W-:Y:S01]  /*10ec0*/  IMAD.WIDE.U32 R6, R0, c[0x0][0x3e0], R6 ;  /* 0x0000f80000067a25 */ /* 0x000fe200078e0006 */
[----:B-1----:R-:W-:Y:S03]  /*10ed0*/  @!P3 ST.E [R12.64], R59 ;  /* 0x0000003b0c00b985 */ /* 0x002fe6000c101906 */
[----:B------:R-:W-:Y:S01]  /*10ee0*/  IMAD R0, R16, c[0x0][0x4e8], R14 ;  /* 0x00013a0010007a24 */ /* 0x000fe200078e020e */
[----:B--2---:R-:W-:Y:S01]  /*10ef0*/  @!P2 ST.E [R10.64], R60 ;  /* 0x0000003c0a00a985 */ /* 0x004fe2000c101906 */
[----:B------:R-:W-:-:S04]  /*10f00*/  IMAD.IADD R3, R7, 0x1, R15 ;  /* 0x0000000107037824 */ /* 0x000fc800078e020f */
[----:B---3--:R1:W-:Y:S01]  /*10f10*/  @!P1 ST.E [R8.64], R61 ;  /* 0x0000003d08009985 */ /* 0x0083e2000c101906 */
[----:B------:R-:W-:-:S03]  /*10f20*/  SHF.R.S32.HI R7, RZ, 0x1f, R0 ;  /* 0x0000001fff077819 */ /* 0x000fc60000011400 */
[----:B------:R2:W-:Y:S04]  /*10f30*/  @!P0 ST.E [R4.64], R58 ;  /* 0x0000003a04008985 */ /* 0x0005e8000c101906 */
[----:B------:R2:W3:Y:S04]  /*10f40*/  LDS.128 R24, [R247+0x880] ;  /* 0x00088000f7187984 */ /* 0x0004e80000000c00 */
[----:B------:R2:W4:Y:S04]  /*10f50*/  LDS.128 R32, [R247+0x1080] ;  /* 0x00108000f7207984 */ /* 0x0005280000000c00 */
[----:B------:R2:W1:Y:S04]  /*10f60*/  LDS.128 R40, [R247+0x1880] ;  /* 0x00188000f7287984 */ /* 0x0004680000000c00 */
[----:B------:R2:W1:Y:S04]  /*10f70*/  LDS.128 R48, [R247+0x2080] ;  /* 0x00208000f7307984 */ /* 0x0004680000000c00 */
[----:B------:R2:W1:Y:S04]  /*10f80*/  LDS.128 R56, [R247+0x2880] ;  /* 0x00288000f7387984 */ /* 0x0004680000000c00 */
        /* <DEDUP_REMOVED lines=8> */
[----:B------:R2:W2:Y:S01]  /*11010*/  LDS.128 R72, [R247+0x7880] ;  /* 0x00788000f7487984 */ /* 0x0004a20000000c00 */
[----:B------:R-:W-:Y:S01]  /*11020*/  MOV R2, R6 ;  /* 0x0000000600027202 */ /* 0x000fe20000000f00 */
[----:B------:R-:W-:-:S04]  /*11030*/  IMAD R6, R7, c[0x0][0x3d8], RZ ;  /* 0x0000f60007067a24 */ /* 0x000fc800078e02ff */
[C---:B------:R-:W-:Y:S02]  /*11040*/  IMAD R6, R0.reuse, c[0x0][0x3dc], R6 ;  /* 0x0000f70000067a24 */ /* 0x040fe400078e0206 */
[----:B------:R-:W-:-:S04]  /*11050*/  IMAD.WIDE.U32 R2, R0, c[0x0][0x3d8], R2 ;  /* 0x0000f60000027a25 */ /* 0x000fc800078e0002 */
[----:B------:R-:W-:Y:S01]  /*11060*/  IMAD.IADD R0, R3, 0x1, R6 ;  /* 0x0000000103007824 */ /* 0x000fe200078e0206 */
[----:B-1----:R-:W-:Y:S02]  /*11070*/  LEA R8, P0, R2, c[0x0][0x380], 0x1 ;  /* 0x0000e00002087a11 */ /* 0x002fe400078008ff */
[----:B------:R-:W-:Y:S02]  /*11080*/  IADD3 R6, R18, R19, RZ ;  /* 0x0000001312067210 */ /* 0x000fe40007ffe0ff */
[----:B------:R-:W-:Y:S02]  /*11090*/  LEA.HI.X R7, R2, c[0x0][0x384], R0, 0x1, P0 ;  /* 0x0000e10002077a11 */ /* 0x000fe400000f0c00 */
[----:B------:R-:W-:Y:S01]  /*110a0*/  ISETP.GE.AND P0, PT, R6, UR4, PT ;  /* 0x0000000406007c0c */ /* 0x000fe2000bf06270 */
[----:B------:R1:W1:Y:S04]  /*110b0*/  SHFL.IDX PT, R0, R8, RZ, 0x181f ;  /* 0x00181fff08007589 */ /* 0x00026800000e0000 */
[----:B------:R1:W1:Y:S08]  /*110c0*/  SHFL.IDX PT, R3, R7, RZ, 0x181f ;  /* 0x00181fff07037589 */ /* 0x00027000000e0000 */
[----:B------:R-:W-:Y:S05]  /*110d0*/  @P0 BRA `(.L_x_1677) ;  /* 0x000000a000000947 */ /* 0x000fea0003800000 */
[----:B---34-:R-:W3:Y:S01]  /*110e0*/  LDS.128 R16, [R247+0x80] ;  /* 0x00008000f7107984 */ /* 0x018ee20000000c00 */
[----:B------:R-:W-:-:S02]  /*110f0*/  ISETP.GE.AND P3, PT, R250, c[0x0][0x3c8], PT ;  /* 0x0000f200fa007a0c */ /* 0x000fc40003f66270 */
[----:B------:R-:W-:Y:S01]  /*11100*/  ISETP.GE.AND P2, PT, R251, c[0x0][0x3c8], PT ;  /* 0x0000f200fb007a0c */ /* 0x000fe20003f46270 */
[----:B------:R-:W4:Y:S10]  /*11110*/  LDS.128 R12, [R247+0x4080] ;  /* 0x00408000f70c7984 */ /* 0x000f340000000c00 */
[----:B-12---:R-:W-:-:S02]  /*11120*/  @!P3 LEA R4, P1, R250, R0, 0x1 ;  /* 0x00000000fa04b211 */ /* 0x006fc400078208ff */
[C---:B------:R-:W-:Y:S02]  /*11130*/  @!P2 LEA R2, P0, R251.reuse, R0, 0x1 ;  /* 0x00000000fb02a211 */ /* 0x040fe400078008ff */
[-C--:B------:R-:W-:Y:S02]  /*11140*/  @!P3 LEA.HI.X R5, R250, R3.reuse, R78, 0x1, P1 ;  /* 0x00000003fa05b211 */ /* 0x080fe400008f0c4e */
[----:B------:R-:W-:-:S03]  /*11150*/  @!P2 LEA.HI.X R3, R251, R3, R76, 0x1, P0 ;  /* 0x00000003fb03a211 */ /* 0x000fc600000f0c4c */
[----:B---3--:R1:W-:Y:S04]  /*11160*/  @!P3 ST.E.128 [R4.64], R16 ;  /* 0x000000100400b985 */ /* 0x0083e8000c101d06 */
[----:B----4-:R1:W-:Y:S02]  /*11170*/  @!P2 ST.E.128 [R2.64], R12 ;  /* 0x0000000c0200a985 */ /* 0x0103e4000c101d06 */
.L_x_1677:
[----:B---34-:R-:W-:Y:S05]  /*11180*/  BSYNC B0 ;  /* 0x0000000000007941 */ /* 0x018fea0003800000 */
.L_x_1676:
[----:B-1----:R-:W-:Y:S01]  /*11190*/  IADD3 R2, R6, 0x10, RZ ;  /* 0x0000001006027810 */ /* 0x002fe20007ffe0ff */
[----:B------:R1:W3:Y:S01]  /*111a0*/  SHFL.IDX PT, R3, R7, 0x1, 0x181f ;  /* 0x00381f0007037f89 */ /* 0x0002e200000e0000 */
[----:B------:R-:W-:Y:S02]  /*111b0*/  BSSY B0, `(.L_x_1678) ;  /* 0x000000c000007945 */ /* 0x000fe40003800000 */
[----:B------:R-:W-:Y:S01]  /*111c0*/  ISETP.GE.AND P0, PT, R2, UR4, PT ;  /* 0x0000000402007c0c */ /* 0x000fe2000bf06270 */
[----:B------:R1:W4:-:S12]  /*111d0*/  SHFL.IDX PT, R0, R8, 0x1, 0x181f ;  /* 0x00381f0008007f89 */ /* 0x00031800000e0000 */
        /* <DEDUP_REMOVED lines=9> */
.L_x_1679:
[----:B------:R-:W-:Y:S05]  /*11270*/  BSYNC B0 ;  /* 0x0000000000007941 */ /* 0x000fea0003800000 */
.L_x_1678:
        /* <DEDUP_REMOVED lines=14> */
.L_x_1681:
[----:B------:R-:W-:Y:S05]  /*11360*/  BSYNC B0 ;  /* 0x0000000000007941 */ /* 0x000fea0003800000 */
.L_x_1680:
[----:B---3--:R-:W-:Y:S01]  /*11370*/  IADD3 R2, R6, 0x30, RZ ;  /* 0x0000003006027810 */ /* 0x008fe20007ffe0ff */
[----:B------:R3:W1:Y:S01]  /*11380*/  SHFL.IDX PT, R3, R7, 0x3, 0x181f ;  /* 0x00781f0007037f89 */ /* 0x00066200000e0000 */
        /* <DEDUP_REMOVED lines=8> */
[-C--:B-1----:R-:W-:Y:S02]  /*11410*/  @!P1 LEA.HI.X R5, R250, R3.reuse, R78, 0x1, P3 ;  /* 0x00000003fa059211 */ /* 0x082fe400018f0c4e */
[----:B------:R-:W-:-:S03]  /*11420*/  @!P0 LEA.HI.X R3, R251, R3, R76, 0x1, P2 ;  /* 0x00000003fb038211 */ /* 0x000fc600010f0c4c */
[----:B------:R1:W-:Y:S04]  /*11430*/  @!P1 ST.E.128 [R4.64], R40 ;  /* 0x0000002804009985 */ /* 0x0003e8000c101d06 */
[----:B------:R1:W-:Y:S02]  /*11440*/  @!P0 ST.E.128 [R2.64], R36 ;  /* 0x0000002402008985 */ /* 0x0003e4000c101d06 */
.L_x_1683:
[----:B------:R-:W-:Y:S05]  /*11450*/  BSYNC B0 ;  /* 0x0000000000007941 */ /* 0x000fea0003800000 */
.L_x_1682:
[----:B-1----:R-:W-:Y:S01]  /*11460*/  IADD3 R2, R6, 0x40, RZ ;  /* 0x0000004006027810 */ /* 0x002fe20007ffe0ff */
[----:B------:R1:W2:Y:S01]  /*11470*/  SHFL.IDX PT, R3, R7, 0x4, 0x181f ;  /* 0x00981f0007037f89 */ /* 0x0002a200000e0000 */
        /* <DEDUP_REMOVED lines=8> */
[-C--:B--2---:R-:W-:Y:S02]  /*11500*/  @!P1 LEA.HI.X R5, R250, R3.reuse, R78, 0x1, P3 ;  /* 0x00000003fa059211 */ /* 0x084fe400018f0c4e */
[----:B------:R-:W-:-:S03]  /*11510*/  @!P0 LEA.HI.X R3, R251, R3, R76, 0x1, P2 ;  /* 0x00000003fb038211 */ /* 0x000fc600010f0c4c */
[----:B------:R2:W-:Y:S04]  /*11520*/  @!P1 ST.E.128 [R4.64], R48 ;  /* 0x0000003004009985 */ /* 0x0005e8000c101d06 */
[----:B------:R2:W-:Y:S02]  /*11530*/  @!P0 ST.E.128 [R2.64], R44 ;  /* 0x0000002c02008985 */ /* 0x0005e4000c101d06 */
.L_x_1685:
[----:B------:R-:W-:Y:S05]  /*11540*/  BSYNC B0 ;  /* 0x0000000000007941 */ /* 0x000fea0003800000 */
.L_x_1684:
[----:B--2---:R-:W-:Y:S01]  /*11550*/  IADD3 R2, R6, 0x50, RZ ;  /* 0x0000005006027810 */ /* 0x004fe20007ffe0ff */
        /* <DEDUP_REMOVED lines=13> */
.L_x_1687:
[----:B------:R-:W-:Y:S05]  /*11630*/  BSYNC B0 ;  /* 0x0000000000007941 */ /* 0x000fea0003800000 */
.L_x_1686:
        /* <DEDUP_REMOVED lines=14> */
.L_x_1689:
[----:B------:R-:W-:Y:S05]  /*11720*/  BSYNC B0 ;  /* 0x0000000000007941 */ /* 0x000fea0003800000 */
.L_x_1688:
[----:B--2---:R-:W-:Y:S01]  /*11730*/  IADD3 R2, R6, 0x70, RZ ;  /* 0x0000007006027810 */ /* 0x004fe20007ffe0ff */
        /* <DEDUP_REMOVED lines=14> */
.L_x_1674:
        /* <DEDUP_REMOVED lines=13> */
[----:B-1----:R-:W-:-:S03]  /*118f0*/  IADD3 R6, R13, R3, RZ ;  /* 0x000000030d067210 */ /* 0x002fc60007ffe0ff */
        /* <DEDUP_REMOVED lines=28> */
.L_x_1692:
[----:B------:R-:W-:Y:S05]  /*11ac0*/  BSYNC B0 ;  /* 0x0000000000007941 */ /* 0x000fea0003800000 */
.L_x_1691:
[----:B------:R-:W2:Y:S01]  /*11ad0*/  LDL R2, [R1+0x10] ;  /* 0x0000100001027983 */ /* 0x000ea20000100800 */
[----:B-1----:R-:W-:Y:S01]  /*11ae0*/  MOV R0, c[0x0][0x4e8] ;  /* 0x00013a0000007a02 */ /* 0x002fe20000000f00 */
[----:B------:R-:W-:-:S03]  /*11af0*/  IMAD R6, R10, c[0x0][0x3f0], RZ ;  /* 0x0000fc000a067a24 */ /* 0x000fc600078e02ff */
[----:B------:R-:W-:Y:S01]  /*11b00*/  ISETP.NE.AND P0, PT, R0, 0x1, PT ;  /* 0x000000010000780c */ /* 0x000fe20003f05270 */
[----:B------:R-:W-:Y:S02]  /*11b10*/  IMAD R0, R9, c[0x0][0x3e8], RZ ;  /* 0x0000fa0009007a24 */ /* 0x000fe400078e02ff */
[----:B------:R-:W-:Y:S02]  /*11b20*/  IMAD R8, R11, c[0x0][0x3f4], R6 ;  /* 0x0000fd000b087a24 */ /* 0x000fe400078e0206 */
[----:B------:R-:W-:Y:S01]  /*11b30*/  IMAD R5, R12, c[0x0][0x3ec], R0 ;  /* 0x0000fb000c057a24 */ /* 0x000fe200078e0200 */
[----:B--2---:R-:W-:Y:S01]  /*11b40*/  IADD3 R4, R2, R13, RZ ;  /* 0x0000000d02047210 */ /* 0x004fe20007ffe0ff */
        /* <DEDUP_REMOVED lines=22> */
[----:B------:R1:W2:Y:S02]  /*11cb0*/  SHFL.IDX PT, R9, R7, RZ, 0x181f ;  /* 0x00181fff07097589 */ /* 0x0002a400000e0000 */
.L_x_1751:
[----:B------:R-:W-:Y:S05]  /*11cc0*/  BRA.DIV ~URZ, `(.L_x_1694) ;  /* 0x000049327f007947 */ /* 0x000fea000b800000 */
[----:B------:R3:W4:Y:S02]  /*11cd0*/  SHFL.IDX PT, R0, R8, RZ, 0x181f ;  /* 0x00181fff08007589 */ /* 0x00072400000e0000 */
.L_x_1752:
[----:B------:R-:W5:Y:S04]  /*11ce0*/  LDL.LU R3, [R1+0x44] ;  /* 0x0000440001037983 */ /* 0x000f680000300800 */
[----:B------:R-:W1:Y:S01]  /*11cf0*/  S2R R4, SR_TID.X ;  /* 0x0000000000047919 */ /* 0x000e620000002100 */
[----:B------:R-:W-:-:S04]  /*11d00*/  IMAD.MOV.U32 R10, RZ, RZ, c[0x0][0x4e8] ;  /* 0x00013a00ff0a7624 */ /* 0x000fc800078e00ff */
[----:B------:R-:W-:Y:S01]  /*11d10*/  IMAD R10, R10, c[0x0][0x388], RZ ;  /* 0x0000e2000a0a7a24 */ /* 0x000fe200078e02ff */
[----:B-1----:R-:W-:-:S04]  /*11d20*/  SHF.R.S32.HI R2, RZ, 0x1f, R4 ;  /* 0x0000001fff027819 */ /* 0x002fc80000011404 */
        /* <DEDUP_REMOVED lines=10> */
[CC--:B----4-:R-:W-:Y:S02]  /*11dd0*/  @!P1 LEA R4, P3, R250.reuse, R0.reuse, 0x1 ;  /* 0x00000000fa049211 */ /* 0x0d0fe400078608ff */
[C---:B------:R-:W-:Y:S02]  /*11de0*/  @!P0 LEA R2, P2, R251.reuse, R0, 0x1 ;  /* 0x00000000fb028211 */ /* 0x040fe400078408ff */
[-C--:B--2---:R-:W-:Y:S02]  /*11df0*/  @!P1 LEA.HI.X R5, R250, R9.reuse, R12, 0x1, P3 ;  /* 0x00000009fa059211 */ /* 0x084fe400018f0c0c */
[----:B------:R-:W-:-:S03]  /*11e00*/  @!P0 LEA.HI.X R3, R251, R9, R11, 0x1, P2 ;  /* 0x00000009fb038211 */ /* 0x000fc600010f0c0b */
[----:B------:R1:W-:Y:S04]  /*11e10*/  @!P1 ST.E.128 [R4.64], RZ ;  /* 0x000000ff04009985 */ /* 0x0003e8000c101d06 */
[----:B------:R1:W-:Y:S02]  /*11e20*/  @!P0 ST.E.128 [R2.64], RZ ;  /* 0x000000ff02008985 */ /* 0x0003e4000c101d06 */
.L_x_1696:
[----:B------:R-:W-:Y:S05]  /*11e30*/  BSYNC B0 ;  /* 0x0000000000007941 */ /* 0x000fea0003800000 */
.L_x_1695:
[----:B------:R-:W-:Y:S05]  /*11e40*/  BRA.DIV ~URZ, `(.L_x_1697) ;  /* 0x000048227f007947 */ /* 0x000fea000b800000 */
[----:B--2---:R2:W1:Y:S04]  /*11e50*/  SHFL.IDX PT, R9, R7, 0x1, 0x181f ;  /* 0x00381f0007097f89 */ /* 0x00446800000e0000 */
[----:B----4-:R2:W4:Y:S02]  /*11e60*/  SHFL.IDX PT, R0, R8, 0x1, 0x181f ;  /* 0x00381f0008007f89 */ /* 0x01052400000e0000 */
.L_x_1753:
[----:B-1----:R-:W-:Y:S01]  /*11e70*/  IADD3 R2, R6, 0x10, RZ ;  /* 0x0000001006027810 */ /* 0x002fe20007ffe0ff */
[----:B------:R-:W-:Y:S03]  /*11e80*/  BSSY B0, `(.L_x_1698) ;  /* 0x000000d000007945 */ /* 0x000fe60003800000 */
        /* <DEDUP_REMOVED lines=8> */
[-C--:B------:R-:W-:Y:S02]  /*11f10*/  @!P1 LEA.HI.X R5, R250, R9.reuse, R12, 0x1, P3 ;  /* 0x00000009fa059211 */ /* 0x080fe400018f0c0c */
[----:B------:R-:W-:-:S03]  /*11f20*/  @!P0 LEA.HI.X R3, R251, R9, R11, 0x1, P2 ;  /* 0x00000009fb038211 */ /* 0x000fc600010f0c0b */
[----:B------:R1:W-:Y:S04]  /*11f30*/  @!P1 ST.E.128 [R4.64], RZ ;  /* 0x000000ff04009985 */ /* 0x0003e8000c101d06 */
[----:B------:R1:W-:Y:S02]  /*11f40*/  @!P0 ST.E.128 [R2.64], RZ ;  /* 0x000000ff02008985 */ /* 0x0003e4000c101d06 */
.L_x_1699:
[----:B------:R-:W-:Y:S05]  /*11f50*/  BSYNC B0 ;  /* 0x0000000000007941 */ /* 0x000fea0003800000 */
.L_x_1698:
[----:B------:R-:W-:Y:S05]  /*11f60*/  BRA.DIV ~URZ, `(.L_x_1700) ;  /* 0x000047d27f007947 */ /* 0x000fea000b800000 */
[----:B------:R1:W2:Y:S02]  /*11f70*/  SHFL.IDX PT, R9, R7, 0x2, 0x181f ;  /* 0x00581f0007097f89 */ /* 0x0002a400000e0000 */
.L_x_1754:
[----:B------:R-:W-:Y:S05]  /*11f80*/  BRA.DIV ~URZ, `(.L_x_1701) ;  /* 0x000048227f007947 */ /* 0x000fea000b800000 */
[----:B----4-:R4:W1:Y:S02]  /*11f90*/  SHFL.IDX PT, R0, R8, 0x2, 0x181f ;  /* 0x00581f0008007f89 */ /* 0x01086400000e0000 */
.L_x_1755:
        /* <DEDUP_REMOVED lines=8> */
[CC--:B------:R-:W-:Y:S02]  /*12020*/  @!P1 LEA R4, P3, R250.reuse, R0.reuse, 0x1 ;  /* 0x00000000fa049211 */ /* 0x0c0fe400078608ff */
[C---:B------:R-:W-:Y:S02]  /*12030*/  @!P0 LEA R2, P2, R251.reuse, R0, 0x1 ;  /* 0x00000000fb028211 */ /* 0x040fe400078408ff */
[-C--:B--2---:R-:W-:Y:S02]  /*12040*/  @!P1 LEA.HI.X R5, R250, R9.reuse, R12, 0x1, P3 ;  /* 0x00000009fa059211 */ /* 0x084fe400018f0c0c */
[----:B------:R-:W-:-:S03]  /*12050*/  @!P0 LEA.HI.X R3, R251, R9, R11, 0x1, P2 ;  /* 0x00000009fb038211 */ /* 0x000fc600010f0c0b */
[----:B------:R1:W-:Y:S04]  /*12060*/  @!P1 ST.E.128 [R4.64], RZ ;  /* 0x000000ff04009985 */ /* 0x0003e8000c101d06 */
[----:B------:R1:W-:Y:S02]  /*12070*/  @!P0 ST.E.128 [R2.64], RZ ;  /* 0x000000ff02008985 */ /* 0x0003e4000c101d06 */
.L_x_1703:
[----:B------:R-:W-:Y:S05]  /*12080*/  BSYNC B0 ;  /* 0x0000000000007941 */ /* 0x000fea0003800000 */
.L_x_1702:
[----:B------:R-:W-:Y:S05]  /*12090*/  BRA.DIV ~URZ, `(.L_x_1704) ;  /* 0x000047827f007947 */ /* 0x000fea000b800000 */
[----:B--2---:R2:W1:Y:S04]  /*120a0*/  SHFL.IDX PT, R9, R7, 0x3, 0x181f ;  /* 0x00781f0007097f89 */ /* 0x00446800000e0000 */
[----:B------:R2:W3:Y:S02]  /*120b0*/  SHFL.IDX PT, R0, R8, 0x3, 0x181f ;  /* 0x00781f0008007f89 */ /* 0x0004e400000e0000 */
.L_x_1756:
        /* <DEDUP_REMOVED lines=10> */
[-C--:B------:R-:W-:Y:S02]  /*12160*/  @!P1 LEA.HI.X R5, R250, R9.reuse, R12, 0x1, P3 ;  /* 0x00000009fa059211 */ /* 0x080fe400018f0c0c */
[----:B------:R-:W-:-:S03]  /*12170*/  @!P0 LEA.HI.X R3, R251, R9, R11, 0x1, P2 ;  /* 0x00000009fb038211 */ /* 0x000fc600010f0c0b */
[----:B------:R1:W-:Y:S04]  /*12180*/  @!P1 ST.E.128 [R4.64], RZ ;  /* 0x000000ff04009985 */ /* 0x0003e8000c101d06 */
[----:B------:R1:W-:Y:S02]  /*12190*/  @!P0 ST.E.128 [R2.64], RZ ;  /* 0x000000ff02008985 */ /* 0x0003e4000c101d06 */
.L_x_1706:
[----:B------:R-:W-:Y:S05]  /*121a0*/  BSYNC B0 ;  /* 0x0000000000007941 */ /* 0x000fea0003800000 */
.L_x_1705:
[----:B------:R-:W-:Y:S05]  /*121b0*/  BRA.DIV ~URZ, `(.L_x_1707) ;  /* 0x000047327f007947 */ /* 0x000fea000b800000 */
[----:B------:R1:W2:Y:S02]  /*121c0*/  SHFL.IDX PT, R9, R7, 0x4, 0x181f ;  /* 0x00981f0007097f89 */ /* 0x0002a400000e0000 */
.L_x_1757:
[----:B------:R-:W-:Y:S05]  /*121d0*/  BRA.DIV ~URZ, `(.L_x_1708) ;  /* 0x000047827f007947 */ /* 0x000fea000b800000 */
[----:B---3--:R3:W1:Y:S02]  /*121e0*/  SHFL.IDX PT, R0, R8, 0x4, 0x181f ;  /* 0x00981f0008007f89 */ /* 0x00866400000e0000 */
.L_x_1758:
        /* <DEDUP_REMOVED lines=14> */
.L_x_1710:
[----:B------:R-:W-:Y:S05]  /*122d0*/  BSYNC B0 ;  /* 0x0000000000007941 */ /* 0x000fea0003800000 */
.L_x_1709:
[----:B------:R-:W-:Y:S05]  /*122e0*/  BRA.DIV ~URZ, `(.L_x_1711) ;  /* 0x000046e27f007947 */ /* 0x000fea000b800000 */
[----:B--2---:R2:W1:Y:S04]  /*122f0*/  SHFL.IDX PT, R9, R7, 0x5, 0x181f ;  /* 0x00b81f0007097f89 */ /* 0x00446800000e0000 */
[----:B------:R2:W3:Y:S02]  /*12300*/  SHFL.IDX PT, R0, R8, 0x5, 0x181f ;  /* 0x00b81f0008007f89 */ /* 0x0004e400000e0000 */
.L_x_1759:
        /* <DEDUP_REMOVED lines=14> */
.L_x_1713:
[----:B------:R-:W-:Y:S05]  /*123f0*/  BSYNC B0 ;  /* 0x0000000000007941 */ /* 0x000fea0003800000 */
.L_x_1712:
[----:B------:R-:W-:Y:S05]  /*12400*/  BRA.DIV ~URZ, `(.L_x_1714) ;  /* 0x000046927f007947 */ /* 0x000fea000b800000 */
[----:B------:R1:W2:Y:S02]  /*12410*/  SHFL.IDX PT, R9, R7, 0x6, 0x181f ;  /* 0x00d81f0007097f89 */ /* 0x0002a400000e0000 */
.L_x_1760:
[----:B------:R-:W-:Y:S05]  /*12420*/  BRA.DIV ~URZ, `(.L_x_1715) ;  /* 0x000046e27f007947 */ /* 0x000fea000b800000 */
[----:B---3--:R3:W1:Y:S02]  /*12430*/  SHFL.IDX PT, R0, R8, 0x6, 0x181f ;  /* 0x00d81f0008007f89 */ /* 0x00866400000e0000 */
.L_x_1761:
        /* <DEDUP_REMOVED lines=14> */
.L_x_1717:
[----:B------:R-:W-:Y:S05]  /*12520*/  BSYNC B0 ;  /* 0x0000000000007941 */ /* 0x000fea0003800000 */
.L_x_1716:
[----:B------:R-:W-:Y:S05]  /*12530*/  BRA.DIV ~URZ, `(.L_x_1718) ;  /* 0x000046427f007947 */ /* 0x000fea000b800000 */
[----:B--2---:R-:W2:Y:S04]  /*12540*/  SHFL.IDX PT, R7, R7, 0x7, 0x181f ;  /* 0x00f81f0007077f89 */ /* 0x004ea800000e0000 */
[----:B------:R1:W3:Y:S02]  /*12550*/  SHFL.IDX PT, R0, R8, 0x7, 0x181f ;  /* 0x00f81f0008007f89 */ /* 0x0002e400000e0000 */
.L_x_1762:
[----:B------:R-:W-:-:S04]  /*12560*/  IADD3 R6, R6, 0x70, RZ ;  /* 0x0000007006067810 */ /* 0x000fc80007ffe0ff */
[----:B------:R-:W-:-:S13]  /*12570*/  ISETP.GE.AND P0, PT, R6, R10, PT ;  /* 0x0000000a0600720c */ /* 0x000fda0003f06270 */
[----:B------:R-:W-:Y:S05]  /*12580*/  @P0 BRA `(.L_x_1690) ;  /* 0x000000a000000947 */ /* 0x000fea0003800000 */
[----:B------:R-:W-:Y:S02]  /*12590*/  ISETP.GE.AND P1, PT, R250, c[0x0][0x3c8], PT ;  /* 0x0000f200fa007a0c */ /* 0x000fe40003f26270 */
[----:B------:R-:W-:Y:S02]  /*125a0*/  ISETP.GE.AND P0, PT, R251, c[0x0][0x3c8], PT ;  /* 0x0000f200fb007a0c */ /* 0x000fe40003f06270 */
[----:B------:R-:W-:Y:S02]  /*125b0*/  SHF.R.S32.HI R9, RZ, 0x1f, R250 ;  /* 0x0000001fff097819 */ /* 0x000fe400000114fa */
[----:B-1-34-:R-:W-:-:S07]  /*125c0*/  SHF.R.S32.HI R8, RZ, 0x1f, R251 ;  /* 0x0000001fff087819 */ /* 0x01afce00000114fb */
[CC--:B------:R-:W-:Y:S02]  /*125d0*/  @!P1 LEA R4, P3, R250.reuse, R0.reuse, 0x1 ;  /* 0x00000000fa049211 */ /* 0x0c0fe400078608ff */
[C---:B------:R-:W-:Y:S02]  /*125e0*/  @!P0 LEA R2, P2, R251.reuse, R0, 0x1 ;  /* 0x00000000fb028211 */ /* 0x040fe400078408ff */
[-C--:B--2---:R-:W-:Y:S02]  /*125f0*/  @!P1 LEA.HI.X R5, R250, R7.reuse, R9, 0x1, P3 ;  /* 0x00000007fa059211 */ /* 0x084fe400018f0c09 */
[----:B------:R-:W-:-:S03]  /*12600*/  @!P0 LEA.HI.X R3, R251, R7, R8, 0x1, P2 ;  /* 0x00000007fb038211 */ /* 0x000fc600010f0c08 */
[----:B------:R1:W-:Y:S04]  /*12610*/  @!P1 ST.E.128 [R4.64], RZ ;  /* 0x000000ff04009985 */ /* 0x0003e8000c101d06 */
[----:B------:R1:W-:Y:S02]  /*12620*/  @!P0 ST.E.128 [R2.64], RZ ;  /* 0x000000ff02008985 */ /* 0x0003e4000c101d06 */
.L_x_1690:
[----:B------:R-:W-:Y:S05]  /*12630*/  BSYNC B1 ;  /* 0x0000000000017941 */ /* 0x000fea0003800000 */
.L_x_1673:
[----:B---34-:R-:W3:Y:S02]  /*12640*/  LDL R0, [R1+0x7c] ;  /* 0x00007c0001007983 */ /* 0x018ee40000100800 */
[----:B---3--:R-:W-:-:S13]  /*12650*/  ISETP.NE.AND P0, PT, R0, RZ, PT ;  /* 0x000000ff0000720c */ /* 0x008fda0003f05270 */
[----:B------:R-:W-:Y:S01]  /*12660*/  @P0 WARPSYNC 0xffffffff ;  /* 0xffffffff00000948 */ /* 0x000fe20003800000 */
[----:B------:R-:W-:Y:S06]  /*12670*/  @P0 BAR.SYNC.DEFER_BLOCKING 0x5, 0x80 ;  /* 0x0142000000000b1d */ /* 0x000fec0000010000 */
[----:B------:R-:W3:Y:S04]  /*12680*/  @P0 LDS R0, [0x10100] ;  /* 0x01010000ff000984 */ /* 0x000ee80000000800 */
[----:B---3--:R3:W-:Y:S04]  /*12690*/  @P0 STL [R1+0x58], R0 ;  /* 0x0000580001000387 */ /* 0x0087e80000100800 */
[----:B------:R-:W-:Y:S06]  /*126a0*/  @P0 BAR.ARV 0x4, 0x80 ;  /* 0x0102000000000b1d */ /* 0x000fec0000002000 */
[----:B------:R-:W-:Y:S05]  /*126b0*/  @P0 BRA `(.L_x_1719) ;  /* 0x0000007000000947 */ /* 0x000fea0003800000 */
[----:B------:R-:W-:Y:S05]  /*126c0*/  BRA.DIV ~URZ, `(.L_x_1720) ;  /* 0x000045827f007947 */ /* 0x000fea000b800000 */
[----:B---3--:R3:W4:Y:S02]  /*126d0*/  SHFL.IDX PT, R0, R77, RZ, 0x1f ;  /* 0x00001fff4d007589 */ /* 0x00872400000e0000 */
.L_x_1763:
[----:B------:R-:W-:Y:S01]  /*126e0*/  WARPSYNC 0xffffffff ;  /* 0xffffffff00007948 */ /* 0x000fe20003800000 */
[----:B------:R-:W-:Y:S06]  /*126f0*/  BAR.SYNC.DEFER_BLOCKING 0x4, 0x80 ;  /* 0x0102000000007b1d */ /* 0x000fec0000010000 */
[----:B----4-:R4:W-:Y:S04]  /*12700*/  STL [R1+0x58], R0 ;  /* 0x0000580001007387 */ /* 0x0109e80000100800 */
[----:B------:R4:W-:Y:S04]  /*12710*/  @!P4 STS [0x10100], R77 ;  /* 0x0101004dff00c388 */ /* 0x0009e80000000800 */
[----:B------:R-:W-:Y:S06]  /*12720*/  BAR.ARV 0x5, 0x80 ;  /* 0x0142000000007b1d */ /* 0x000fec0000002000 */
.L_x_1719:
[----:B---34-:R-:W3:Y:S02]  /*12730*/  LDL R0, [R1+0x58] ;  /* 0x0000580001007983 */ /* 0x018ee40000100800 */
[----:B---3--:R-:W-:-:S13]  /*12740*/  ISETP.GE.AND P0, PT, R0, c[0x0][0x538], PT ;  /* 0x00014e0000007a0c */ /* 0x008fda0003f06270 */
[----:B-12---:R-:W-:Y:S01]  /*12750*/  @P0 CALL.REL.NOINC `(.L_x_1721) ;  /* 0x0000001000000944 */ /* 0x006fe20003c00000 */
[----:B------:R-:W-:Y:S05]  /*12760*/  BRA `(.L_x_1722) ;  /* 0xfffee14000007947 */ /* 0x000fea000383ffff */
.L_x_1721:
[----:B------:R-:W-:Y:S05]  /*12770*/  EXIT ;  /* 0x000000000000794d */ /* 0x000fea0003800000 */
.L_x_1617:
[----:B------:R-:W-:Y:S01]  /*12780*/  IMAD.MOV.U32 R143, RZ, RZ, R7 ;  /* 0x000000ffff8f7224 */ /* 0x000fe200078e0007 */
[----:B------:R-:W-:Y:S01]  /*12790*/  MOV R252, RZ ;  /* 0x000000ff00fc7202 */ /* 0x000fe20000000f00 */
[----:B------:R-:W-:Y:S01]  /*127a0*/  IMAD.MOV.U32 R3, RZ, RZ, 0x181f ;  /* 0x0000181fff037424 */ /* 0x000fe200078e00ff */
[----:B------:R-:W-:Y:S02]  /*127b0*/  MOV R2, 0x127d0 ;  /* 0x000127d000027802 */ /* 0x000fe40000000f00 */
[----:B-----5:R-:W-:Y:S05]  /*127c0*/  CALL.REL.NOINC `($__internal_5_$__cuda_sm70_shflsync_idx_p) ;  /* 0x0000455000007944 */ /* 0x020fea0003c00000 */
[----:B------:R-:W-:Y:S01]  /*127d0*/  MOV R9, R143 ;  /* 0x0000008f00097202 */ /* 0x000fe20000000f00 */
[----:B-1---5:R-:W-:Y:S05]  /*127e0*/  BRA `(.L_x_1723) ;  /* 0xfffeed5000007947 */ /* 0x022fea000383ffff */
.L_x_1618:
[----:B------:R-:W-:Y:S01]  /*127f0*/  IMAD.MOV.U32 R143, RZ, RZ, R8 ;  /* 0x000000ffff8f7224 */ /* 0x000fe200078e0008 */
[----:B------:R-:W-:Y:S01]  /*12800*/  MOV R252, RZ ;  /* 0x000000ff00fc7202 */ /* 0x000fe20000000f00 */
[----:B------:R-:W-:Y:S01]  /*12810*/  IMAD.MOV.U32 R3, RZ, RZ, 0x181f ;  /* 0x0000181fff037424 */ /* 0x000fe200078e00ff */
[----:B------:R-:W-:Y:S02]  /*12820*/  MOV R2, 0x12840 ;  /* 0x0001284000027802 */ /* 0x000fe40000000f00 */
[----:B-12--5:R-:W-:Y:S05]  /*12830*/  CALL.REL.NOINC `($__internal_5_$__cuda_sm70_shflsync_idx_p) ;  /* 0x000044e000007944 */ /* 0x026fea0003c00000 */
[----:B-----5:R-:W-:Y:S01]  /*12840*/  MOV R0, R143 ;  /* 0x0000008f00007202 */ /* 0x020fe20000000f00 */
[----:B-1----:R-:W-:Y:S05]  /*12850*/  BRA `(.L_x_1724) ;  /* 0xfffeed0000007947 */ /* 0x002fea000383ffff */
.L_x_1621:
[----:B------:R-:W-:Y:S01]  /*12860*/  IMAD.MOV.U32 R143, RZ, RZ, R7 ;  /* 0x000000ffff8f7224 */ /* 0x000fe200078e0007 */
[----:B------:R-:W-:Y:S01]  /*12870*/  MOV R252, 0x1 ;  /* 0x0000000100fc7802 */ /* 0x000fe20000000f00 */
[----:B-1----:R-:W-:Y:S01]  /*12880*/  IMAD.MOV.U32 R3, RZ, RZ, 0x181f ;  /* 0x0000181fff037424 */ /* 0x002fe200078e00ff */
[----:B------:R-:W-:-:S02]  /*12890*/  MOV R2, 0x128b0 ;  /* 0x000128b000027802 */ /* 0x000fc40000000f00 */
[----:B--2-45:R-:W-:Y:S05]  /*128a0*/  CALL.REL.NOINC `($__internal_5_$__cuda_sm70_shflsync_idx_p) ;  /* 0x0000447000007944 */ /* 0x034fea0003c00000 */
[----:B------:R-:W-:Y:S01]  /*128b0*/  IMAD.MOV.U32 R9, RZ, RZ, R143 ;  /* 0x000000ffff097224 */ /* 0x000fe200078e008f */
[----:B------:R-:W-:Y:S01]  /*128c0*/  MOV R252, 0x1 ;  /* 0x0000000100fc7802 */ /* 0x000fe20000000f00 */
[----:B------:R-:W-:Y:S01]  /*128d0*/  IMAD.MOV.U32 R143, RZ, RZ, R8 ;  /* 0x000000ffff8f7224 */ /* 0x000fe200078e0008 */
[----:B------:R-:W-:-:S02]  /*128e0*/  MOV R3, 0x181f ;  /* 0x0000181f00037802 */ /* 0x000fc40000000f00 */
[----:B------:R-:W-:Y:S02]  /*128f0*/  MOV R2, 0x12910 ;  /* 0x0001291000027802 */ /* 0x000fe40000000f00 */
[----:B-1---5:R-:W-:Y:S05]  /*12900*/  CALL.REL.NOINC `($__internal_5_$__cuda_sm70_shflsync_idx_p) ;  /* 0x0000441000007944 */ /* 0x022fea0003c00000 */
[----:B-----5:R-:W-:Y:S01]  /*12910*/  MOV R0, R143 ;  /* 0x0000008f00007202 */ /* 0x020fe20000000f00 */
[----:B-1----:R-:W-:Y:S05]  /*12920*/  BRA `(.L_x_1725) ;  /* 0xfffeedd000007947 */ /* 0x002fea000383ffff */
.L_x_1624:
[----:B------:R-:W-:Y:S01]  /*12930*/  IMAD.MOV.U32 R143, RZ, RZ, R7 ;  /* 0x000000ffff8f7224 */ /* 0x000fe200078e0007 */
[----:B------:R-:W-:Y:S01]  /*12940*/  MOV R252, 0x2 ;  /* 0x0000000200fc7802 */ /* 0x000fe20000000f00 */
[----:B-1----:R-:W-:Y:S01]  /*12950*/  IMAD.MOV.U32 R3, RZ, RZ, 0x181f ;  /* 0x0000181fff037424 */ /* 0x002fe200078e00ff */
[----:B------:R-:W-:Y:S02]  /*12960*/  MOV R2, 0x12980 ;  /* 0x0001298000027802 */ /* 0x000fe40000000f00 */
[----:B--2345:R-:W-:Y:S05]  /*12970*/  CALL.REL.NOINC `($__internal_5_$__cuda_sm70_shflsync_idx_p) ;  /* 0x000043a000007944 */ /* 0x03cfea0003c00000 */
[----:B------:R-:W-:Y:S01]  /*12980*/  MOV R9, R143 ;  /* 0x0000008f00097202 */ /* 0x000fe20000000f00 */
[----:B-1---5:R-:W-:Y:S05]  /*12990*/  BRA `(.L_x_1726) ;  /* 0xfffeee8000007947 */ /* 0x022fea000383ffff */
.L_x_1625:
[----:B------:R-:W-:Y:S01]  /*129a0*/  IMAD.MOV.U32 R143, RZ, RZ, R8 ;  /* 0x000000ffff8f7224 */ /* 0x000fe200078e0008 */
[----:B------:R-:W-:Y:S01]  /*129b0*/  MOV R252, 0x2 ;  /* 0x0000000200fc7802 */ /* 0x000fe20000000f00 */
[----:B-1----:R-:W-:Y:S01]  /*129c0*/  IMAD.MOV.U32 R3, RZ, RZ, 0x181f ;  /* 0x0000181fff037424 */ /* 0x002fe200078e00ff */
[----:B------:R-:W-:Y:S02]  /*129d0*/  MOV R2, 0x129f0 ;  /* 0x000129f000027802 */ /* 0x000fe40000000f00 */
[----:B--2345:R-:W-:Y:S05]  /*129e0*/  CALL.REL.NOINC `($__internal_5_$__cuda_sm70_shflsync_idx_p) ;  /* 0x0000433000007944 */ /* 0x03cfea0003c00000 */
[----:B-----5:R-:W-:Y:S01]  /*129f0*/  MOV R0, R143 ;  /* 0x0000008f00007202 */ /* 0x020fe20000000f00 */
[----:B-1----:R-:W-:Y:S05]  /*12a00*/  BRA `(.L_x_1727) ;  /* 0xfffeee3000007947 */ /* 0x002fea000383ffff */
.L_x_1628:
[----:B------:R-:W-:Y:S01]  /*12a10*/  IMAD.MOV.U32 R143, RZ, RZ, R7 ;  /* 0x000000ffff8f7224 */ /* 0x000fe200078e0007 */
[----:B------:R-:W-:Y:S01]  /*12a20*/  MOV R252, 0x3 ;  /* 0x0000000300fc7802 */ /* 0x000fe20000000f00 */
[----:B-1----:R-:W-:Y:S01]  /*12a30*/  IMAD.MOV.U32 R3, RZ, RZ, 0x181f ;  /* 0x0000181fff037424 */ /* 0x002fe200078e00ff */
[----:B------:R-:W-:-:S02]  /*12a40*/  MOV R2, 0x12a60 ;  /* 0x00012a6000027802 */ /* 0x000fc40000000f00 */
[----:B--2345:R-:W-:Y:S05]  /*12a50*/  CALL.REL.NOINC `($__internal_5_$__cuda_sm70_shflsync_idx_p) ;  /* 0x000042c000007944 */ /* 0x03cfea0003c00000 */
        /* <DEDUP_REMOVED lines=8> */
.L_x_1631:
[----:B------:R-:W-:Y:S01]  /*12ae0*/  IMAD.MOV.U32 R143, RZ, RZ, R7 ;  /* 0x000000ffff8f7224 */ /* 0x000fe200078e0007 */
[----:B------:R-:W-:Y:S01]  /*12af0*/  MOV R252, 0x4 ;  /* 0x0000000400fc7802 */ /* 0x000fe20000000f00 */
[----:B-1----:R-:W-:Y:S01]  /*12b00*/  IMAD.MOV.U32 R3, RZ, RZ, 0x181f ;  /* 0x0000181fff037424 */ /* 0x002fe200078e00ff */
[----:B------:R-:W-:Y:S02]  /*12b10*/  MOV R2, 0x12b30 ;  /* 0x00012b3000027802 */ /* 0x000fe40000000f00 */
[----:B--2345:R-:W-:Y:S05]  /*12b20*/  CALL.REL.NOINC `($__internal_5_$__cuda_sm70_shflsync_idx_p) ;  /* 0x000041f000007944 */ /* 0x03cfea0003c00000 */
[----:B------:R-:W-:Y:S01]  /*12b30*/  MOV R9, R143 ;  /* 0x0000008f00097202 */ /* 0x000fe20000000f00 */
[----:B-1---5:R-:W-:Y:S05]  /*12b40*/  BRA `(.L_x_1729) ;  /* 0xfffeef4000007947 */ /* 0x022fea000383ffff */
.L_x_1632:
[----:B------:R-:W-:Y:S01]  /*12b50*/  IMAD.MOV.U32 R143, RZ, RZ, R8 ;  /* 0x000000ffff8f7224 */ /* 0x000fe200078e0008 */
[----:B------:R-:W-:Y:S01]  /*12b60*/  MOV R252, 0x4 ;  /* 0x0000000400fc7802 */ /* 0x000fe20000000f00 */
[----:B-1----:R-:W-:Y:S01]  /*12b70*/  IMAD.MOV.U32 R3, RZ, RZ, 0x181f ;  /* 0x0000181fff037424 */ /* 0x002fe200078e00ff */
[----:B------:R-:W-:Y:S02]  /*12b80*/  MOV R2, 0x12ba0 ;  /* 0x00012ba000027802 */ /* 0x000fe40000000f00 */
[----:B--2345:R-:W-:Y:S05]  /*12b90*/  CALL.REL.NOINC `($__internal_5_$__cuda_sm70_shflsync_idx_p) ;  /* 0x0000418000007944 */ /* 0x03cfea0003c00000 */
[----:B-----5:R-:W-:Y:S01]  /*12ba0*/  MOV R0, R143 ;  /* 0x0000008f00007202 */ /* 0x020fe20000000f00 */
[----:B-1----:R-:W-:Y:S05]  /*12bb0*/  BRA `(.L_x_1730) ;  /* 0xfffeeef000007947 */ /* 0x002fea000383ffff */
.L_x_1635:
        /* <DEDUP_REMOVED lines=13> */
.L_x_1638:
[----:B------:R-:W-:Y:S01]  /*12c90*/  IMAD.MOV.U32 R143, RZ, RZ, R7 ;  /* 0x000000ffff8f7224 */ /* 0x000fe200078e0007 */
[----:B------:R-:W-:Y:S01]  /*12ca0*/  MOV R252, 0x6 ;  /* 0x0000000600fc7802 */ /* 0x000fe20000000f00 */
[----:B-1----:R-:W-:Y:S01]  /*12cb0*/  IMAD.MOV.U32 R3, RZ, RZ, 0x181f ;  /* 0x0000181fff037424 */ /* 0x002fe200078e00ff */
[----:B------:R-:W-:Y:S02]  /*12cc0*/  MOV R2, 0x12ce0 ;  /* 0x00012ce000027802 */ /* 0x000fe40000000f00 */
[----:B--2345:R-:W-:Y:S05]  /*12cd0*/  CALL.REL.NOINC `($__internal_5_$__cuda_sm70_shflsync_idx_p) ;  /* 0x0000404000007944 */ /* 0x03cfea0003c00000 */
[----:B------:R-:W-:Y:S01]  /*12ce0*/  MOV R9, R143 ;  /* 0x0000008f00097202 */ /* 0x000fe20000000f00 */
[----:B-1---5:R-:W-:Y:S05]  /*12cf0*/  BRA `(.L_x_1732) ;  /* 0xfffef00000007947 */ /* 0x022fea000383ffff */
.L_x_1639:
[----:B------:R-:W-:Y:S01]  /*12d00*/  IMAD.MOV.U32 R143, RZ, RZ, R8 ;  /* 0x000000ffff8f7224 */ /* 0x000fe200078e0008 */
[----:B------:R-:W-:Y:S01]  /*12d10*/  MOV R252, 0x6 ;  /* 0x0000000600fc7802 */ /* 0x000fe20000000f00 */
[----:B-1----:R-:W-:Y:S01]  /*12d20*/  IMAD.MOV.U32 R3, RZ, RZ, 0x181f ;  /* 0x0000181fff037424 */ /* 0x002fe200078e00ff */
[----:B------:R-:W-:Y:S02]  /*12d30*/  MOV R2, 0x12d50 ;  /* 0x00012d5000027802 */ /* 0x000fe40000000f00 */
[----:B--2345:R-:W-:Y:S05]  /*12d40*/  CALL.REL.NOINC `($__internal_5_$__cuda_sm70_shflsync_idx_p) ;  /* 0x00003fd000007944 */ /* 0x03cfea0003c00000 */
[----:B-----5:R-:W-:Y:S01]  /*12d50*/  MOV R0, R143 ;  /* 0x0000008f00007202 */ /* 0x020fe20000000f00 */
[----:B-1----:R-:W-:Y:S05]  /*12d60*/  BRA `(.L_x_1733) ;  /* 0xfffeefb000007947 */ /* 0x002fea000383ffff */
.L_x_1642:
        /* <DEDUP_REMOVED lines=13> */
.L_x_1645:
[----:B------:R-:W-:Y:S01]  /*12e40*/  IMAD.MOV.U32 R143, RZ, RZ, R0 ;  /* 0x000000ffff8f7224 */ /* 0x000fe200078e0000 */
[----:B------:R-:W-:Y:S01]  /*12e50*/  MOV R252, RZ ;  /* 0x000000ff00fc7202 */ /* 0x000fe20000000f00 */
[----:B------:R-:W-:Y:S01]  /*12e60*/  IMAD.MOV.U32 R3, RZ, RZ, 0x181f ;  /* 0x0000181fff037424 */ /* 0x000fe200078e00ff */
[----:B------:R-:W-:Y:S02]  /*12e70*/  MOV R2, 0x12e90 ;  /* 0x00012e9000027802 */ /* 0x000fe40000000f00 */
[----:B------:R-:W-:Y:S05]  /*12e80*/  CALL.REL.NOINC `($__internal_5_$__cuda_sm70_shflsync_idx_p) ;  /* 0x00003e9000007944 */ /* 0x000fea0003c00000 */
[----:B------:R-:W-:Y:S01]  /*12e90*/  MOV R8, R143 ;  /* 0x0000008f00087202 */ /* 0x000fe20000000f00 */
[----:B-1---5:R-:W-:Y:S05]  /*12ea0*/  BRA `(.L_x_1735) ;  /* 0xffff095000007947 */ /* 0x022fea000383ffff */
.L_x_1646:
[----:B------:R-:W-:Y:S01]  /*12eb0*/  IMAD.MOV.U32 R143, RZ, RZ, R4 ;  /* 0x000000ffff8f7224 */ /* 0x000fe200078e0004 */
[----:B------:R-:W-:Y:S01]  /*12ec0*/  MOV R252, RZ ;  /* 0x000000ff00fc7202 */ /* 0x000fe20000000f00 */
[----:B------:R-:W-:Y:S01]  /*12ed0*/  IMAD.MOV.U32 R3, RZ, RZ, 0x181f ;  /* 0x0000181fff037424 */ /* 0x000fe200078e00ff */
[----:B------:R-:W-:Y:S02]  /*12ee0*/  MOV R2, 0x12f00 ;  /* 0x00012f0000027802 */ /* 0x000fe40000000f00 */
[----:B-12---:R-:W-:Y:S05]  /*12ef0*/  CALL.REL.NOINC `($__internal_5_$__cuda_sm70_shflsync_idx_p) ;  /* 0x00003e2000007944 */ /* 0x006fea0003c00000 */
[----:B------:R-:W-:Y:S01]  /*12f00*/  ISETP.GE.AND P2, PT, R250, c[0x0][0x1d4], PT ;  /* 0x00007500fa007a0c */ /* 0x000fe20003f46270 */
[----:B------:R-:W-:Y:S01]  /*12f10*/  IMAD.MOV.U32 R252, RZ, RZ, 0x1 ;  /* 0x00000001fffc7424 */ /* 0x000fe200078e00ff */
[----:B------:R-:W-:-:S02]  /*12f20*/  ISETP.GE.AND P0, PT, R251, c[0x0][0x1d4], PT ;  /* 0x00007500fb007a0c */ /* 0x000fc40003f06270 */
[C---:B------:R-:W-:Y:S02]  /*12f30*/  IADD3 R6, P6, R143.reuse, R67, RZ ;  /* 0x000000438f067210 */ /* 0x040fe40007fde0ff */
[----:B------:R-:W-:Y:S01]  /*12f40*/  IADD3 R2, P5, R143, R152, RZ ;  /* 0x000000988f027210 */ /* 0x000fe20007fbe0ff */
[----:B-----5:R-:W-:Y:S01]  /*12f50*/  IMAD.MOV.U32 R143, RZ, RZ, R0 ;  /* 0x000000ffff8f7224 */ /* 0x020fe200078e0000 */
        /* <DEDUP_REMOVED lines=8> */
[----:B--2---:R-:W-:Y:S01]  /*12fe0*/  SEL R6, RZ, 0x10, P2 ;  /* 0x00000010ff067807 */ /* 0x004fe20001000000 */
[----:B---3--:R-:W-:Y:S01]  /*12ff0*/  IMAD.MOV.U32 R3, RZ, RZ, 0x181f ;  /* 0x0000181fff037424 */ /* 0x008fe200078e00ff */
[----:B------:R-:W-:Y:S02]  /*13000*/  MOV R2, 0x13020 ;  /* 0x0001302000027802 */ /* 0x000fe40000000f00 */
[----:B-1----:R-:W-:Y:S05]  /*13010*/  CALL.REL.NOINC `($__internal_5_$__cuda_sm70_shflsync_idx_p) ;  /* 0x00003d0000007944 */ /* 0x002fea0003c00000 */
[----:B------:R-:W-:Y:S01]  /*13020*/  IMAD.MOV.U32 R7, RZ, RZ, R143 ;  /* 0x000000ffff077224 */ /* 0x000fe200078e008f */
[----:B------:R-:W-:Y:S01]  /*13030*/  MOV R252, 0x1 ;  /* 0x0000000100fc7802 */ /* 0x000fe20000000f00 */
[----:B------:R-:W-:Y:S01]  /*13040*/  IMAD.MOV.U32 R143, RZ, RZ, R4 ;  /* 0x000000ffff8f7224 */ /* 0x000fe200078e0004 */
[----:B------:R-:W-:-:S02]  /*13050*/  MOV R3, 0x181f ;  /* 0x0000181f00037802 */ /* 0x000fc40000000f00 */
[----:B------:R-:W-:Y:S02]  /*13060*/  MOV R2, 0x13080 ;  /* 0x0001308000027802 */ /* 0x000fe40000000f00 */
[----:B-1---5:R-:W-:Y:S05]  /*13070*/  CALL.REL.NOINC `($__internal_5_$__cuda_sm70_shflsync_idx_p) ;  /* 0x00003ca000007944 */ /* 0x022fea0003c00000 */
[----:B------:R-:W-:Y:S01]  /*13080*/  IADD3 R8, -R6, 0x10, RZ ;  /* 0x0000001006087810 */ /* 0x000fe20007ffe1ff */
[----:B------:R-:W-:Y:S01]  /*13090*/  IMAD.MOV.U32 R252, RZ, RZ, 0x2 ;  /* 0x00000002fffc7424 */ /* 0x000fe200078e00ff */
[----:B------:R-:W-:Y:S02]  /*130a0*/  IADD3 R2, -R5, 0x10, RZ ;  /* 0x0000001005027810 */ /* 0x000fe40007ffe1ff */
[----:B------:R-:W-:Y:S02]  /*130b0*/  LOP3.LUT R8, R8, 0xf, RZ, 0xc0, !PT ;  /* 0x0000000f08087812 */ /* 0x000fe400078ec0ff */
[----:B------:R-:W-:Y:S02]  /*130c0*/  ISETP.NE.U32.AND P6, PT, R6, RZ, PT ;  /* 0x000000ff0600720c */ /* 0x000fe40003fc5070 */
[----:B------:R-:W-:Y:S02]  /*130d0*/  IADD3 R8, P2, P0, R8, R143, R67 ;  /* 0x0000008f08087210 */ /* 0x000fe4000785e043 */
[----:B------:R-:W-:-:S02]  /*130e0*/  LOP3.LUT R2, R2, 0xf, RZ, 0xc0, !PT ;  /* 0x0000000f02027812 */ /* 0x000fc400078ec0ff */
[----:B------:R-:W-:Y:S02]  /*130f0*/  ISETP.NE.U32.AND P5, PT, R5, RZ, PT ;  /* 0x000000ff0500720c */ /* 0x000fe40003fa5070 */
[----:B------:R-:W-:Y:S02]  /*13100*/  IADD3.X R9, RZ, R7, R64, P2, P0 ;  /* 0x00000007ff097210 */ /* 0x000fe400017e0440 */
[----:B------:R-:W-:Y:S01]  /*13110*/  IADD3 R2, P2, P0, R2, R143, R152 ;  /* 0x0000008f02027210 */ /* 0x000fe2000785e098 */
[----:B-----5:R-:W-:Y:S02]  /*13120*/  IMAD.MOV.U32 R143, RZ, RZ, R0 ;  /* 0x000000ffff8f7224 */ /* 0x020fe400078e0000 */
[----:B------:R-:W-:Y:S01]  /*13130*/  @!PT LDS RZ, [RZ] ;  /* 0x00000000fffff984 */ /* 0x000fe20000000800 */
[----:B------:R-:W-:Y:S01]  /*13140*/  @!PT LDS RZ, [RZ] ;  /* 0x00000000fffff984 */ /* 0x000fe20000000800 */
[----:B------:R-:W-:Y:S01]  /*13150*/  @!PT LDS RZ, [RZ] ;  /* 0x00000000fffff984 */ /* 0x000fe20000000800 */
[----:B------:R2:W-:Y:S01]  /*13160*/  LDGSTS.E.BYPASS.LTC128B.128.ZFILL [R247+0x4900], [R8.64], P6 ;  /* 0x0490000008f77fae */ /* 0x0005e2000b141d46 */
[----:B------:R-:W-:-:S05]  /*13170*/  IADD3.X R3, RZ, R7, R65, P2, P0 ;  /* 0x00000007ff037210 */ /* 0x000fca00017e0441 */
[----:B------:R3:W-:Y:S02]  /*13180*/  LDGSTS.E.BYPASS.LTC128B.128.ZFILL [R247+0x6900], [R2.64], P5 ;  /* 0x0690000002f77fae */ /* 0x0007e4000a941d46 */
[----:B---3--:R-:W-:Y:S01]  /*13190*/  IMAD.MOV.U32 R3, RZ, RZ, 0x181f ;  /* 0x0000181fff037424 */ /* 0x008fe200078e00ff */
[----:B------:R-:W-:Y:S02]  /*131a0*/  MOV R2, 0x131c0 ;  /* 0x000131c000027802 */ /* 0x000fe40000000f00 */
[----:B-12---:R-:W-:Y:S05]  /*131b0*/  CALL.REL.NOINC `($__internal_5_$__cuda_sm70_shflsync_idx_p) ;  /* 0x00003b6000007944 */ /* 0x006fea0003c00000 */
[----:B------:R-:W-:Y:S01]  /*131c0*/  IMAD.MOV.U32 R7, RZ, RZ, R143 ;  /* 0x000000ffff077224 */ /* 0x000fe200078e008f */
[----:B------:R-:W-:Y:S01]  /*131d0*/  MOV R252, 0x2 ;  /* 0x0000000200fc7802 */ /* 0x000fe20000000f00 */
[----:B------:R-:W-:Y:S01]  /*131e0*/  IMAD.MOV.U32 R143, RZ, RZ, R4 ;  /* 0x000000ffff8f7224 */ /* 0x000fe200078e0004 */
[----:B------:R-:W-:Y:S02]  /*131f0*/  MOV R3, 0x181f ;  /* 0x0000181f00037802 */ /* 0x000fe40000000f00 */
[----:B------:R-:W-:Y:S02]  /*13200*/  MOV R2, 0x13220 ;  /* 0x0001322000027802 */ /* 0x000fe40000000f00 */
[----:B-1---5:R-:W-:Y:S05]  /*13210*/  CALL.REL.NOINC `($__internal_5_$__cuda_sm70_shflsync_idx_p) ;  /* 0x00003b0000007944 */ /* 0x022fea0003c00000 */
[----:B------:R-:W-:Y:S01]  /*13220*/  IADD3 R8, -R6, 0x10, RZ ;  /* 0x0000001006087810 */ /* 0x000fe20007ffe1ff */
[----:B------:R-:W-:Y:S01]  /*13230*/  IMAD.MOV.U32 R252, RZ, RZ, 0x3 ;  /* 0x00000003fffc7424 */ /* 0x000fe200078e00ff */
        /* <DEDUP_REMOVED lines=24> */
[----:B-----5:R-:W-:Y:S01]  /*133c0*/  MOV R0, R143 ;  /* 0x0000008f00007202 */ /* 0x020fe20000000f00 */
[----:B-1----:R-:W-:Y:S05]  /*133d0*/  BRA `(.L_x_1736) ;  /* 0xffff060000007947 */ /* 0x002fea000383ffff */
.L_x_1647:
[----:B------:R-:W-:Y:S01]  /*133e0*/  IMAD.MOV.U32 R143, RZ, RZ, R0 ;  /* 0x000000ffff8f7224 */ /* 0x000fe200078e0000 */
[----:B------:R-:W-:Y:S01]  /*133f0*/  MOV R252, RZ ;  /* 0x000000ff00fc7202 */ /* 0x000fe20000000f00 */
[----:B------:R-:W-:Y:S01]  /*13400*/  IMAD.MOV.U32 R3, RZ, RZ, 0x1c1f ;  /* 0x00001c1fff037424 */ /* 0x000fe200078e00ff */
[----:B------:R-:W-:-:S02]  /*13410*/  MOV R2, 0x13430 ;  /* 0x0001343000027802 */ /* 0x000fc40000000f00 */
[----:B------:R-:W-:Y:S05]  /*13420*/  CALL.REL.NOINC `($__internal_5_$__cuda_sm70_shflsync_idx_p) ;  /* 0x000038f000007944 */ /* 0x000fea0003c00000 */
[----:B------:R-:W-:Y:S01]  /*13430*/  MOV R2, R143 ;  /* 0x0000008f00027202 */ /* 0x000fe20000000f00 */
[----:B-1---5:R-:W-:Y:S05]  /*13440*/  BRA `(.L_x_1737) ;  /* 0xffff078000007947 */ /* 0x022fea000383ffff */
.L_x_1648:
[----:B------:R-:W-:Y:S01]  /*13450*/  IMAD.MOV.U32 R143, RZ, RZ, R0 ;  /* 0x000000ffff8f7224 */ /* 0x000fe200078e0000 */
[----:B------:R-:W-:Y:S01]  /*13460*/  MOV R252, 0x1 ;  /* 0x0000000100fc7802 */ /* 0x000fe20000000f00 */
[----:B------:R-:W-:Y:S01]  /*13470*/  IMAD.MOV.U32 R3, RZ, RZ, 0x1c1f ;  /* 0x00001c1fff037424 */ /* 0x000fe200078e00ff */
[----:B------:R-:W-:-:S02]  /*13480*/  MOV R2, 0x134a0 ;  /* 0x000134a000027802 */ /* 0x000fc40000000f00 */
[----:B-1----:R-:W-:Y:S05]  /*13490*/  CALL.REL.NOINC `($__internal_5_$__cuda_sm70_shflsync_idx_p) ;  /* 0x0000388000007944 */ /* 0x002fea0003c00000 */
[----:B------:R-:W-:Y:S02]  /*134a0*/  IMAD.IADD R2, R4, 0x1, R143 ;  /* 0x0000000104027824 */ /* 0x000fe400078e028f */
[----:B-----5:R-:W-:-:S02]  /*134b0*/  IMAD.MOV.U32 R143, RZ, RZ, R0 ;  /* 0x000000ffff8f7224 */ /* 0x020fc400078e0000 */
[----:B------:R-:W-:Y:S01]  /*134c0*/  IMAD.MOV.U32 R252, RZ, RZ, 0x2 ;  /* 0x00000002fffc7424 */ /* 0x000fe200078e00ff */
[----:B------:R-:W-:Y:S01]  /*134d0*/  IMNMX R2, R5, R2, PT ;  /* 0x0000000205027217 */ /* 0x000fe20003800200 */
[----:B------:R-:W-:-:S03]  /*134e0*/  IMAD.MOV.U32 R3, RZ, RZ, 0x1c1f ;  /* 0x00001c1fff037424 */ /* 0x000fc600078e00ff */
        /* <DEDUP_REMOVED lines=32> */
[----:B------:R-:W-:Y:S02]  /*136f0*/  MOV R2, 0x13710 ;  /* 0x0001371000027802 */ /* 0x000fe40000000f00 */
[----:B-1----:R-:W-:Y:S05]  /*13700*/  CALL.REL.NOINC `($__internal_5_$__cuda_sm70_shflsync_idx_p) ;  /* 0x0000361000007944 */ /* 0x002fea0003c00000 */
[----:B------:R-:W-:Y:S02]  /*13710*/  IMAD.IADD R2, R4, 0x1, R143 ;  /* 0x0000000104027824 */ /* 0x000fe400078e028f */
[----:B-----5:R-:W-:Y:S02]  /*13720*/  IMAD.MOV.U32 R143, RZ, RZ, R0 ;  /* 0x000000ffff8f7224 */ /* 0x020fe400078e0000 */
        /* <DEDUP_REMOVED lines=37> */
[----:B------:R-:W-:Y:S01]  /*13980*/  IMAD.IADD R4, R4, 0x1, R143 ;  /* 0x0000000104047824 */ /* 0x000fe200078e028f */
[----:B------:R-:W-:Y:S01]  /*13990*/  FMNMX.FTZ R136, R7, R8, !PT ;  /* 0x0000000807887209 */ /* 0x000fe20007810000 */
[----:B-----5:R-:W-:Y:S01]  /*139a0*/  IMAD.MOV.U32 R0, RZ, RZ, 0x2 ;  /* 0x00000002ff007424 */ /* 0x020fe200078e00ff */
[----:B------:R-:W-:Y:S02]  /*139b0*/  FMNMX.FTZ R135, R9, R10, !PT ;  /* 0x0000000a09877209 */ /* 0x000fe40007810000 */
[----:B------:R-:W-:Y:S02]  /*139c0*/  IMNMX R5, R5, R4, PT ;  /* 0x0000000405057217 */ /* 0x000fe40003800200 */
[----:B------:R-:W-:-:S02]  /*139d0*/  FMNMX.FTZ R136, R11, R136, !PT ;  /* 0x000000880b887209 */ /* 0x000fc40007810000 */
[C---:B------:R-:W-:Y:S02]  /*139e0*/  ISETP.GT.AND P6, PT, R5.reuse, RZ, PT ;  /* 0x000000ff0500720c */ /* 0x040fe40003fc4270 */
[C---:B------:R-:W-:Y:S02]  /*139f0*/  ISETP.GT.AND P5, PT, R5.reuse, 0x1, PT ;  /* 0x000000010500780c */ /* 0x040fe40003fa4270 */
[----:B------:R-:W-:Y:S02]  /*13a00*/  ISETP.GT.AND P2, PT, R5, 0x8, PT ;  /* 0x000000080500780c */ /* 0x000fe40003f44270 */
[----:B------:R-:W-:Y:S02]  /*13a10*/  FSEL R19, R102, -INF , P6 ;  /* 0xff80000066137808 */ /* 0x000fe40003000000 */
[----:B------:R-:W-:Y:S02]  /*13a20*/  FSEL R27, R103, -INF , P5 ;  /* 0xff800000671b7808 */ /* 0x000fe40002800000 */
[----:B------:R-:W-:-:S02]  /*13a30*/  ISETP.GT.AND P0, PT, R5, 0x9, PT ;  /* 0x000000090500780c */ /* 0x000fc40003f04270 */
[----:B------:R-:W-:Y:S02]  /*13a40*/  FSEL R32, R98, -INF , P2 ;  /* 0xff80000062207808 */ /* 0x000fe40001000000 */
[----:B------:R-:W-:Y:S02]  /*13a50*/  FMNMX.FTZ R134, R22, R24, !PT ;  /* 0x0000001816867209 */ /* 0x000fe40007810000 */
[----:B------:R-:W-:Y:S02]  /*13a60*/  FMNMX.FTZ R6, R19, R27, !PT ;  /* 0x0000001b13067209 */ /* 0x000fe40007810000 */
[----:B------:R-:W-:Y:S02]  /*13a70*/  FMNMX.FTZ R136, R12, R136, !PT ;  /* 0x000000880c887209 */ /* 0x000fe40007810000 */
[----:B------:R-:W-:Y:S02]  /*13a80*/  FSEL R33, R99, -INF , P0 ;  /* 0xff80000063217808 */ /* 0x000fe40000000000 */
[----:B------:R-:W-:-:S02]  /*13a90*/  ISETP.GT.AND P6, PT, R5, 0x10, PT ;  /* 0x000000100500780c */ /* 0x000fc40003fc4270 */
[----:B------:R-:W-:Y:S02]  /*13aa0*/  FMNMX.FTZ R135, R14, R135, !PT ;  /* 0x000000870e877209 */ /* 0x000fe40007810000 */
[----:B------:R-:W-:Y:S02]  /*13ab0*/  FMNMX.FTZ R134, R28, R134, !PT ;  /* 0x000000861c867209 */ /* 0x000fe40007810000 */
[----:B------:R-:W-:Y:S02]  /*13ac0*/  FMNMX.FTZ R6, R32, R6, !PT ;  /* 0x0000000620067209 */ /* 0x000fe40007810000 */
[----:B------:R-:W-:Y:S02]  /*13ad0*/  FMNMX.FTZ R136, R13, R136, !PT ;  /* 0x000000880d887209 */ /* 0x000fe40007810000 */
[----:B------:R-:W-:Y:S02]  /*13ae0*/  ISETP.GT.AND P5, PT, R5, 0x11, PT ;  /* 0x000000110500780c */ /* 0x000fe40003fa4270 */
[----:B------:R-:W-:-:S02]  /*13af0*/  FSEL R34, R94, -INF , P6 ;  /* 0xff8000005e227808 */ /* 0x000fc40003000000 */
        /* <DEDUP_REMOVED lines=65> */
[----:B------:R-:W-:Y:S01]  /*13f10*/  FMNMX.FTZ R135, R139, R135, !PT ;  /* 0x000000878b877209 */ /* 0x000fe20007810000 */
[----:B------:R-:W-:Y:S01]  /*13f20*/  IMAD.MOV.U32 R132, RZ, RZ, R136 ;  /* 0x000000ffff847224 */ /* 0x000fe200078e0088 */
[----:B------:R-:W-:-:S02]  /*13f30*/  FMNMX.FTZ R134, R131, R134, !PT ;  /* 0x0000008683867209 */ /* 0x000fc40007810000 */
[----:B------:R-:W-:Y:S02]  /*13f40*/  FMNMX.FTZ R6, R121, R6, !PT ;  /* 0x0000000679067209 */ /* 0x000fe40007810000 */
[----:B------:R-:W-:Y:S02]  /*13f50*/  FMNMX.FTZ R135, R130, R135, !PT ;  /* 0x0000008782877209 */ /* 0x000fe40007810000 */
[----:B------:R-:W-:Y:S02]  /*13f60*/  FMNMX.FTZ R134, R128, R134, !PT ;  /* 0x0000008680867209 */ /* 0x000fe40007810000 */
[----:B------:R-:W-:Y:S02]  /*13f70*/  FMNMX.FTZ R6, R120, R6, !PT ;  /* 0x0000000678067209 */ /* 0x000fe40007810000 */
[----:B------:R-:W-:Y:S02]  /*13f80*/  MOV R2, 0x13fa0 ;  /* 0x00013fa000027802 */ /* 0x000fe40000000f00 */
[----:B-1----:R-:W-:Y:S05]  /*13f90*/  CALL.REL.NOINC `($__internal_4_$__cuda_sm70_shflsync_bfly_p) ;  /* 0x00002d2000007944 */ /* 0x002fea0003c00000 */
[----:B------:R-:W-:Y:S01]  /*13fa0*/  FMNMX.FTZ R136, R136, R0, !PT ;  /* 0x0000000088887209 */ /* 0x000fe20007810000 */
[----:B------:R-:W-:Y:S01]  /*13fb0*/  IMAD.MOV.U32 R0, RZ, RZ, 0x1 ;  /* 0x00000001ff007424 */ /* 0x000fe200078e00ff */
[----:B------:R-:W-:-:S03]  /*13fc0*/  MOV R2, 0x13ff0 ;  /* 0x00013ff000027802 */ /* 0x000fc60000000f00 */
[----:B------:R-:W-:Y:S02]  /*13fd0*/  IMAD.MOV.U32 R132, RZ, RZ, R136 ;  /* 0x000000ffff847224 */ /* 0x000fe400078e0088 */
[----:B------:R-:W-:Y:S05]  /*13fe0*/  CALL.REL.NOINC `($__internal_4_$__cuda_sm70_shflsync_bfly_p) ;  /* 0x00002cd000007944 */ /* 0x000fea0003c00000 */
[----:B------:R-:W-:Y:S01]  /*13ff0*/  FMNMX.FTZ R136, R136, R0, !PT ;  /* 0x0000000088887209 */ /* 0x000fe20007810000 */
[----:B------:R-:W-:Y:S01]  /*14000*/  IMAD.MOV.U32 R132, RZ, RZ, R135 ;  /* 0x000000ffff847224 */ /* 0x000fe200078e0087 */
[----:B------:R-:W-:Y:S01]  /*14010*/  MOV R2, 0x14040 ;  /* 0x0001404000027802 */ /* 0x000fe20000000f00 */
[----:B------:R-:W-:Y:S02]  /*14020*/  IMAD.MOV.U32 R0, RZ, RZ, 0x2 ;  /* 0x00000002ff007424 */ /* 0x000fe400078e00ff */
[----:B------:R-:W-:Y:S05]  /*14030*/  CALL.REL.NOINC `($__internal_4_$__cuda_sm70_shflsync_bfly_p) ;  /* 0x00002c8000007944 */ /* 0x000fea0003c00000 */
        /* <DEDUP_REMOVED lines=25> */
[----:B------:R-:W-:Y:S01]  /*141d0*/  MOV R133, R0 ;  /* 0x0000000000857202 */ /* 0x000fe20000000f00 */
[----:B------:R-:W-:Y:S05]  /*141e0*/  BRA `(.L_x_1738) ;  /* 0xffff075000007947 */ /* 0x000fea000383ffff */
.L_x_1652:
[----:B------:R-:W-:Y:S01]  /*141f0*/  MOV R252, RZ ;  /* 0x000000ff00fc7202 */ /* 0x000fe20000000f00 */
[----:B------:R-:W-:Y:S01]  /*14200*/  IMAD.MOV.U32 R143, RZ, RZ, R0 ;  /* 0x000000ffff8f7224 */ /* 0x000fe200078e0000 */
[----:B------:R-:W-:Y:S01]  /*14210*/  MOV R2, 0x14240 ;  /* 0x0001424000027802 */ /* 0x000fe20000000f00 */
[----:B------:R-:W-:Y:S02]  /*14220*/  IMAD.MOV.U32 R3, RZ, RZ, 0x181f ;  /* 0x0000181fff037424 */ /* 0x000fe400078e00ff */
[----:B--2---:R-:W-:Y:S05]  /*14230*/  CALL.REL.NOINC `($__internal_5_$__cuda_sm70_shflsync_idx_p) ;  /* 0x00002ae000007944 */ /* 0x004fea0003c00000 */
[----:B------:R-:W-:Y:S01]  /*14240*/  MOV R7, R143 ;  /* 0x0000008f00077202 */ /* 0x000fe20000000f00 */
[----:B-1---5:R-:W-:-:S05]  /*14250*/  BRA `(.L_x_1739) ;  /* 0xffff282000007947 */ /* 0x022fca000383ffff */
.L_x_1653:
[----:B------:R-:W-:Y:S01]  /*14260*/  MOV R252, RZ ;  /* 0x000000ff00fc7202 */ /* 0x000fe20000000f00 */
[----:B------:R-:W-:Y:S01]  /*14270*/  IMAD.MOV.U32 R143, RZ, RZ, R4 ;  /* 0x000000ffff8f7224 */ /* 0x000fe200078e0004 */
[----:B------:R-:W-:Y:S01]  /*14280*/  MOV R2, 0x142b0 ;  /* 0x000142b000027802 */ /* 0x000fe20000000f00 */
[----:B------:R-:W-:Y:S02]  /*14290*/  IMAD.MOV.U32 R3, RZ, RZ, 0x181f ;  /* 0x0000181fff037424 */ /* 0x000fe400078e00ff */
[----:B-123--:R-:W-:Y:S05]  /*142a0*/  CALL.REL.NOINC `($__internal_5_$__cuda_sm70_shflsync_idx_p) ;  /* 0x00002a7000007944 */ /* 0x00efea0003c00000 */
[----:B------:R-:W-:Y:S01]  /*142b0*/  ISETP.GE.AND P5, PT, R250, c[0x0][0x1d4], PT ;  /* 0x00007500fa007a0c */ /* 0x000fe20003fa6270 */
[----:B------:R-:W-:Y:S01]  /*142c0*/  IMAD.MOV.U32 R252, RZ, RZ, 0x1 ;  /* 0x00000001fffc7424 */ /* 0x000fe200078e00ff */
[----:B------:R-:W-:Y:S02]  /*142d0*/  IADD3 R8, P2, R143, R12, RZ ;  /* 0x0000000c8f087210 */ /* 0x000fe40007f5e0ff */
[----:B------:R-:W-:Y:S03]  /*142e0*/  ISETP.GE.AND P0, PT, R251, c[0x0][0x1d4], PT ;  /* 0x00007500fb007a0c */ /* 0x000fe60003f06270 */
[----:B------:R-:W-:Y:S01]  /*142f0*/  IMAD.X R9, R7, 0x1, R5, P2 ;  /* 0x0000000107097824 */ /* 0x000fe200010e0605 */
[----:B------:R-:W-:Y:S01]  /*14300*/  IADD3 R2, P2, R143, R13, RZ ;  /* 0x0000000d8f027210 */ /* 0x000fe20007f5e0ff */
[----:B-----5:R-:W-:Y:S04]  /*14310*/  IMAD.MOV.U32 R143, RZ, RZ, R0 ;  /* 0x000000ffff8f7224 */ /* 0x020fe800078e0000 */
[----:B------:R-:W-:Y:S01]  /*14320*/  @!PT LDS RZ, [RZ] ;  /* 0x00000000fffff984 */ /* 0x000fe20000000800 */
[----:B------:R-:W-:Y:S01]  /*14330*/  @!PT LDS RZ, [RZ] ;  /* 0x00000000fffff984 */ /* 0x000fe20000000800 */
[----:B------:R-:W-:Y:S01]  /*14340*/  @!PT LDS RZ, [RZ] ;  /* 0x00000000fffff984 */ /* 0x000fe20000000800 */
[----:B------:R2:W-:Y:S01]  /*14350*/  LDGSTS.E.BYPASS.LTC128B.128 [R247+0x100], [R8.64], !P5 ;  /* 0x0010000008f77fae */ /* 0x0005e2000e901d46 */
[----:B------:R-:W-:Y:S01]  /*14360*/  IMAD.X R3, R7, 0x1, R6, P2 ;  /* 0x0000000107037824 */ /* 0x000fe200010e0606 */
[----:B------:R-:W-:Y:S04]  /*14370*/  SEL R7, RZ, 0x10, P0 ;  /* 0x00000010ff077807 */ /* 0x000fe80000000000 */
[----:B------:R3:W-:Y:S01]  /*14380*/  LDGSTS.E.BYPASS.LTC128B.128 [R247+0x2100], [R2.64], !P0 ;  /* 0x0210000002f77fae */ /* 0x0007e2000c101d46 */
[----:B--2---:R-:W-:Y:S02]  /*14390*/  SEL R8, RZ, 0x10, P5 ;  /* 0x00000010ff087807 */ /* 0x004fe40002800000 */
[----:B---3--:R-:W-:Y:S01]  /*143a0*/  MOV R2, 0x143d0 ;  /* 0x000143d000027802 */ /* 0x008fe20000000f00 */
[----:B------:R-:W-:Y:S02]  /*143b0*/  IMAD.MOV.U32 R3, RZ, RZ, 0x181f ;  /* 0x0000181fff037424 */ /* 0x000fe400078e00ff */
[----:B-1----:R-:W-:Y:S05]  /*143c0*/  CALL.REL.NOINC `($__internal_5_$__cuda_sm70_shflsync_idx_p) ;  /* 0x0000295000007944 */ /* 0x002fea0003c00000 */
[----:B------:R-:W-:Y:S01]  /*143d0*/  MOV R252, 0x1 ;  /* 0x0000000100fc7802 */ /* 0x000fe20000000f00 */
[----:B------:R-:W-:Y:S01]  /*143e0*/  IMAD.MOV.U32 R9, RZ, RZ, R143 ;  /* 0x000000ffff097224 */ /* 0x000fe200078e008f */
[----:B------:R-:W-:Y:S01]  /*143f0*/  MOV R3, 0x181f ;  /* 0x0000181f00037802 */ /* 0x000fe20000000f00 */
[----:B------:R-:W-:Y:S01]  /*14400*/  IMAD.MOV.U32 R143, RZ, RZ, R4 ;  /* 0x000000ffff8f7224 */ /* 0x000fe200078e0004 */
[----:B------:R-:W-:Y:S02]  /*14410*/  MOV R2, 0x14430 ;  /* 0x0001443000027802 */ /* 0x000fe40000000f00 */
[----:B-1---5:R-:W-:Y:S05]  /*14420*/  CALL.REL.NOINC `($__internal_5_$__cuda_sm70_shflsync_idx_p) ;  /* 0x000028f000007944 */ /* 0x022fea0003c00000 */
[C---:B------:R-:W-:Y:S01]  /*14430*/  IADD3 R2, -R8.reuse, 0x10, RZ ;  /* 0x0000001008027810 */ /* 0x040fe20007ffe1ff */
[----:B------:R-:W-:Y:S01]  /*14440*/  IMAD.MOV.U32 R252, RZ, RZ, 0x2 ;  /* 0x00000002fffc7424 */ /* 0x000fe200078e00ff */
[----:B------:R-:W-:Y:S02]  /*14450*/  ISETP.NE.U32.AND P5, PT, R8, RZ, PT ;  /* 0x000000ff0800720c */ /* 0x000fe40003fa5070 */
[----:B------:R-:W-:Y:S04]  /*14460*/  LOP3.LUT R2, R2, 0xf, RZ, 0xc0, !PT ;  /* 0x0000000f02027812 */ /* 0x000fe800078ec0ff */
[----:B------:R-:W-:Y:S04]  /*14470*/  IADD3 R2, P2, P0, R2, R143, R12 ;  /* 0x0000008f02027210 */ /* 0x000fe8000785e00c */
[----:B------:R-:W-:Y:S05]  /*14480*/  IADD3.X R3, RZ, R9, R5, P2, P0 ;  /* 0x00000009ff037210 */ /* 0x000fea00017e0405 */
[----:B------:R-:W-:Y:S01]  /*14490*/  @!PT LDS RZ, [RZ] ;  /* 0x00000000fffff984 */ /* 0x000fe20000000800 */
[----:B------:R-:W-:Y:S01]  /*144a0*/  @!PT LDS RZ, [RZ] ;  /* 0x00000000fffff984 */ /* 0x000fe20000000800 */
[----:B------:R-:W-:Y:S01]  /*144b0*/  @!PT LDS RZ, [RZ] ;  /* 0x00000000fffff984 */ /* 0x000fe20000000800 */
[----:B------:R2:W-:Y:S01]  /*144c0*/  LDGSTS.E.BYPASS.LTC128B.128.ZFILL [R247+0x900], [R2.64], P5 ;  /* 0x0090000002f77fae */ /* 0x0005e2000a941d46 */
[C---:B------:R-:W-:Y:S02]  /*144d0*/  ISETP.NE.U32.AND P5, PT, R7.reuse, RZ, PT ;  /* 0x000000ff0700720c */ /* 0x040fe40003fa5070 */
[----:B--2---:R-:W-:Y:S04]  /*144e0*/  IADD3 R2, -R7, 0x10, RZ ;  /* 0x0000001007027810 */ /* 0x004fe80007ffe1ff */
[----:B------:R-:W-:Y:S04]  /*144f0*/  LOP3.LUT R2, R2, 0xf, RZ, 0xc0, !PT ;  /* 0x0000000f02027812 */ /* 0x000fe800078ec0ff */
[----:B------:R-:W-:Y:S01]  /*14500*/  IADD3 R2, P2, P0, R2, R143, R13 ;  /* 0x0000008f02027210 */ /* 0x000fe2000785e00d */
[----:B-----5:R-:W-:Y:S03]  /*14510*/  IMAD.MOV.U32 R143, RZ, RZ, R0 ;  /* 0x000000ffff8f7224 */ /* 0x020fe600078e0000 */
[----:B------:R-:W-:Y:S05]  /*14520*/  IADD3.X R3, RZ, R9, R6, P2, P0 ;  /* 0x00000009ff037210 */ /* 0x000fea00017e0406 */
[----:B------:R2:W-:Y:S02]  /*14530*/  LDGSTS.E.BYPASS.LTC128B.128.ZFILL [R247+0x2900], [R2.64], P5 ;  /* 0x0290000002f77fae */ /* 0x0005e4000a941d46 */
[----:B--2---:R-:W-:Y:S01]  /*14540*/  MOV R2, 0x14570 ;  /* 0x0001457000027802 */ /* 0x004fe20000000f00 */
[----:B------:R-:W-:Y:S03]  /*14550*/  IMAD.MOV.U32 R3, RZ, RZ, 0x181f ;  /* 0x0000181fff037424 */ /* 0x000fe600078e00ff */
        /* <DEDUP_REMOVED lines=33> */
[----:B-----5:R-:W-:Y:S01]  /*14770*/  MOV R0, R143 ;  /* 0x0000008f00007202 */ /* 0x020fe20000000f00 */
[----:B-1----:R-:W-:-:S05]  /*14780*/  BRA `(.L_x_1740) ;  /* 0xffff24e000007947 */ /* 0x002fca000383ffff */
.L_x_1656:
[----:B------:R-:W-:Y:S01]  /*14790*/  MOV R252, RZ ;  /* 0x000000ff00fc7202 */ /* 0x000fe20000000f00 */
[----:B------:R-:W-:Y:S01]  /*147a0*/  IMAD.MOV.U32 R143, RZ, RZ, R0 ;  /* 0x000000ffff8f7224 */ /* 0x000fe200078e0000 */
[----:B------:R-:W-:Y:S01]  /*147b0*/  MOV R2, 0x147e0 ;  /* 0x000147e000027802 */ /* 0x000fe20000000f00 */
[----:B------:R-:W-:Y:S02]  /*147c0*/  IMAD.MOV.U32 R3, RZ, RZ, 0x181f ;  /* 0x0000181fff037424 */ /* 0x000fe400078e00ff */
[----:B------:R-:W-:Y:S05]  /*147d0*/  CALL.REL.NOINC `($__internal_5_$__cuda_sm70_shflsync_idx_p) ;  /* 0x0000254000007944 */ /* 0x000fea0003c00000 */
[----:B------:R-:W-:Y:S01]  /*147e0*/  MOV R135, R143 ;  /* 0x0000008f00877202 */ /* 0x000fe20000000f00 */
[----:B-1---5:R-:W-:-:S05]  /*147f0*/  BRA `(.L_x_1741) ;  /* 0xffff32b000007947 */ /* 0x022fca000383ffff */
.L_x_1657:
[----:B------:R-:W-:Y:S01]  /*14800*/  MOV R252, RZ ;  /* 0x000000ff00fc7202 */ /* 0x000fe20000000f00 */
[----:B------:R-:W-:Y:S01]  /*14810*/  IMAD.MOV.U32 R143, RZ, RZ, R132 ;  /* 0x000000ffff8f7224 */ /* 0x000fe200078e0084 */
[----:B------:R-:W-:Y:S01]  /*14820*/  MOV R2, 0x14850 ;  /* 0x0001485000027802 */ /* 0x000fe20000000f00 */
[----:B------:R-:W-:Y:S02]  /*14830*/  IMAD.MOV.U32 R3, RZ, RZ, 0x181f ;  /* 0x0000181fff037424 */ /* 0x000fe400078e00ff */
[----:B-12---:R-:W-:Y:S05]  /*14840*/  CALL.REL.NOINC `($__internal_5_$__cuda_sm70_shflsync_idx_p) ;  /* 0x000024d000007944 */ /* 0x006fea0003c00000 */
[----:B------:R-:W-:Y:S01]  /*14850*/  ISETP.GE.AND P5, PT, R250, c[0x0][0x1d4], PT ;  /* 0x00007500fa007a0c */ /* 0x000fe20003fa6270 */
[----:B------:R-:W-:Y:S01]  /*14860*/  IMAD.MOV.U32 R252, RZ, RZ, 0x1 ;  /* 0x00000001fffc7424 */ /* 0x000fe200078e00ff */
[----:B------:R-:W-:Y:S02]  /*14870*/  IADD3 R208, P2, R143, R141, RZ ;  /* 0x0000008d8fd07210 */ /* 0x000fe40007f5e0ff */
[----:B------:R-:W-:Y:S03]  /*14880*/  ISETP.GE.AND P0, PT, R251, c[0x0][0x1d4], PT ;  /* 0x00007500fb007a0c */ /* 0x000fe60003f06270 */
[----:B------:R-:W-:Y:S01]  /*14890*/  IMAD.X R209, R135, 0x1, R133, P2 ;  /* 0x0000000187d17824 */ /* 0x000fe200010e0685 */
[----:B------:R-:W-:Y:S01]  /*148a0*/  IADD3 R2, P2, R143, R210, RZ ;  /* 0x000000d28f027210 */ /* 0x000fe20007f5e0ff */
[----:B-----5:R-:W-:Y:S01]  /*148b0*/  IMAD.MOV.U32 R143, RZ, RZ, R0 ;  /* 0x000000ffff8f7224 */ /* 0x020fe200078e0000 */
[----:B------:R-:W-:Y:S03]  /*148c0*/  SEL R136, RZ, 0x10, P0 ;  /* 0x00000010ff887807 */ /* 0x000fe60000000000 */
[----:B------:R-:W-:Y:S01]  /*148d0*/  @!PT LDS RZ, [RZ] ;  /* 0x00000000fffff984 */ /* 0x000fe20000000800 */
[----:B------:R-:W-:Y:S01]  /*148e0*/  @!PT LDS RZ, [RZ] ;  /* 0x00000000fffff984 */ /* 0x000fe20000000800 */
[----:B------:R-:W-:Y:S01]  /*148f0*/  @!PT LDS RZ, [RZ] ;  /* 0x00000000fffff984 */ /* 0x000fe20000000800 */
[----:B------:R2:W-:Y:S01]  /*14900*/  LDGSTS.E.BYPASS.LTC128B.128 [R247+0x4100], [R208.64], !P5 ;  /* 0x04100000d0f77fae */ /* 0x0005e2000e901d46 */
[----:B------:R-:W-:Y:S01]  /*14910*/  IMAD.X R3, R135, 0x1, R134, P2 ;  /* 0x0000000187037824 */ /* 0x000fe200010e0686 */
[----:B------:R-:W-:Y:S04]  /*14920*/  SEL R135, RZ, 0x10, P5 ;  /* 0x00000010ff877807 */ /* 0x000fe80002800000 */
[----:B------:R3:W-:Y:S02]  /*14930*/  LDGSTS.E.BYPASS.LTC128B.128 [R247+0x6100], [R2.64], !P0 ;  /* 0x0610000002f77fae */ /* 0x0007e4000c101d46 */
[----:B---3--:R-:W-:Y:S01]  /*14940*/  MOV R2, 0x14970 ;  /* 0x0001497000027802 */ /* 0x008fe20000000f00 */
[----:B------:R-:W-:Y:S02]  /*14950*/  IMAD.MOV.U32 R3, RZ, RZ, 0x181f ;  /* 0x0000181fff037424 */ /* 0x000fe400078e00ff */
[----:B-12---:R-:W-:Y:S05]  /*14960*/  CALL.REL.NOINC `($__internal_5_$__cuda_sm70_shflsync_idx_p) ;  /* 0x000023b000007944 */ /* 0x006fea0003c00000 */
        /* <DEDUP_REMOVED lines=53> */
[----:B-----5:R-:W-:Y:S01]  /*14cc0*/  IMAD.MOV.U32 R0, RZ, RZ, R143 ;  /* 0x000000ffff007224 */ /* 0x020fe200078e008f */
[----:B------:R-:W-:Y:S01]  /*14cd0*/  MOV R3, 0x181f ;  /* 0x0000181f00037802 */ /* 0x000fe20000000f00 */
[----:B------:R-:W-:Y:S01]  /*14ce0*/  IMAD.MOV.U32 R143, RZ, RZ, R132 ;  /* 0x000000ffff8f7224 */ /* 0x000fe200078e0084 */
[----:B------:R-:W-:Y:S02]  /*14cf0*/  MOV R2, 0x14d10 ;  /* 0x00014d1000027802 */ /* 0x000fe40000000f00 */
[----:B-1----:R-:W-:Y:S05]  /*14d00*/  CALL.REL.NOINC `($__internal_5_$__cuda_sm70_shflsync_idx_p) ;  /* 0x0000201000007944 */ /* 0x002fea0003c00000 */
[----:B------:R-:W-:Y:S01]  /*14d10*/  MOV R132, R143 ;  /* 0x0000008f00847202 */ /* 0x000fe20000000f00 */
[----:B-1---5:R-:W-:-:S05]  /*14d20*/  BRA `(.L_x_1742) ;  /* 0xffff2f6000007947 */ /* 0x022fca000383ffff */
.L_x_1658:
[----:B------:R-:W-:Y:S01]  /*14d30*/  MOV R252, RZ ;  /* 0x000000ff00fc7202 */ /* 0x000fe20000000f00 */
[----:B------:R-:W-:Y:S01]  /*14d40*/  IMAD.MOV.U32 R143, RZ, RZ, R132 ;  /* 0x000000ffff8f7224 */ /* 0x000fe200078e0084 */
[----:B------:R-:W-:Y:S01]  /*14d50*/  MOV R2, 0x14d80 ;  /* 0x00014d8000027802 */ /* 0x000fe20000000f00 */
[----:B------:R-:W-:Y:S02]  /*14d60*/  IMAD.MOV.U32 R3, RZ, RZ, 0x1c1f ;  /* 0x00001c1fff037424 */ /* 0x000fe400078e00ff */
[----:B--2---:R-:W-:Y:S05]  /*14d70*/  CALL.REL.NOINC `($__internal_5_$__cuda_sm70_shflsync_idx_p) ;  /* 0x00001fa000007944 */ /* 0x004fea0003c00000 */
[----:B-----5:R-:W-:Y:S01]  /*14d80*/  MOV R0, R143 ;  /* 0x0000008f00007202 */ /* 0x020fe20000000f00 */
[----:B-1----:R-:W-:-:S05]  /*14d90*/  BRA `(.L_x_1743) ;  /* 0xffff30e000007947 */ /* 0x002fca000383ffff */
.L_x_1659:
[----:B------:R-:W-:Y:S01]  /*14da0*/  MOV R252, 0x1 ;  /* 0x0000000100fc7802 */ /* 0x000fe20000000f00 */
[----:B------:R-:W-:Y:S01]  /*14db0*/  IMAD.MOV.U32 R143, RZ, RZ, R132 ;  /* 0x000000ffff8f7224 */ /* 0x000fe200078e0084 */
[----:B------:R-:W-:Y:S01]  /*14dc0*/  MOV R2, 0x14df0 ;  /* 0x00014df000027802 */ /* 0x000fe20000000f00 */
[----:B------:R-:W-:Y:S02]  /*14dd0*/  IMAD.MOV.U32 R3, RZ, RZ, 0x1c1f ;  /* 0x00001c1fff037424 */ /* 0x000fe400078e00ff */
[----:B-12---:R-:W-:Y:S05]  /*14de0*/  CALL.REL.NOINC `($__internal_5_$__cuda_sm70_shflsync_idx_p) ;  /* 0x00001f3000007944 */ /* 0x006fea0003c00000 */
[----:B------:R-:W-:Y:S01]  /*14df0*/  MOV R2, 0x15050 ;  /* 0x0001505000027802 */ /* 0x000fe20000000f00 */
[----:B------:R-:W-:Y:S02]  /*14e00*/  IMAD.IADD R143, R133, 0x1, R143 ;  /* 0x00000001858f7824 */ /* 0x000fe400078e028f */
[----:B------:R-:W-:Y:S02]  /*14e10*/  IMAD.MOV.U32 R252, RZ, RZ, 0x2 ;  /* 0x00000002fffc7424 */ /* 0x000fe400078e00ff */
[----:B------:R-:W-:Y:S01]  /*14e20*/  IMAD.MOV.U32 R3, RZ, RZ, 0x1c1f ;  /* 0x00001c1fff037424 */ /* 0x000fe200078e00ff */
        /* <DEDUP_REMOVED lines=27> */
[----:B------:R-:W-:Y:S01]  /*14fe0*/  ISETP.GT.AND P0, PT, R143, 0x39, PT ;  /* 0x000000398f00780c */ /* 0x000fe20003f04270 */
[----:B------:R-:W-:Y:S01]  /*14ff0*/  IMAD.MOV.U32 R143, RZ, RZ, R132 ;  /* 0x000000ffff8f7224 */ /* 0x000fe200078e0084 */
[----:B------:R-:W-:Y:S02]  /*15000*/  FSEL R54, R54, -INF , P6 ;  /* 0xff80000036367808 */ /* 0x000fe40003000000 */
[----:B------:R-:W-:Y:S02]  /*15010*/  FSEL R55, R55, -INF , P5 ;  /* 0xff80000037377808 */ /* 0x000fe40002800000 */
[----:B------:R-:W-:Y:S02]  /*15020*/  FSEL R66, R66, -INF , P2 ;  /* 0xff80000042427808 */ /* 0x000fe40001000000 */
[----:B------:R-:W-:Y:S02]  /*15030*/  FSEL R67, R67, -INF , P0 ;  /* 0xff80000043437808 */ /* 0x000fe40000000000 */
[----:B-1---5:R-:W-:Y:S05]  /*15040*/  CALL.REL.NOINC `($__internal_5_$__cuda_sm70_shflsync_idx_p) ;  /* 0x00001cd000007944 */ /* 0x022fea0003c00000 */
[----:B------:R-:W-:Y:S01]  /*15050*/  MOV R2, 0x152b0 ;  /* 0x000152b000027802 */ /* 0x000fe20000000f00 */
[----:B------:R-:W-:Y:S02]  /*15060*/  IMAD.IADD R143, R133, 0x1, R143 ;  /* 0x00000001858f7824 */ /* 0x000fe400078e028f */
[----:B------:R-:W-:Y:S02]  /*15070*/  IMAD.MOV.U32 R252, RZ, RZ, 0x3 ;  /* 0x00000003fffc7424 */ /* 0x000fe400078e00ff */
[----:B------:R-:W-:Y:S01]  /*15080*/  IMAD.MOV.U32 R3, RZ, RZ, 0x1c1f ;  /* 0x00001c1fff037424 */ /* 0x000fe200078e00ff */
[C---:B------:R-:W-:Y:S02]  /*15090*/  ISETP.GT.AND P6, PT, R143.reuse, RZ, PT ;  /* 0x000000ff8f00720c */ /* 0x040fe40003fc4270 */
[C---:B------:R-:W-:Y:S02]  /*150a0*/  ISETP.GT.AND P5, PT, R143.reuse, 0x1, PT ;  /* 0x000000018f00780c */ /* 0x040fe40003fa4270 */
[C---:B------:R-:W-:Y:S02]  /*150b0*/  ISETP.GT.AND P2, PT, R143.reuse, 0x8, PT ;  /* 0x000000088f00780c */ /* 0x040fe40003f44270 */
        /* <DEDUP_REMOVED lines=24> */
[----:B------:R-:W-:Y:S01]  /*15240*/  ISETP.GT.AND P0, PT, R143, 0x39, PT ;  /* 0x000000398f00780c */ /* 0x000fe20003f04270 */
[----:B------:R-:W-:Y:S01]  /*15250*/  IMAD.MOV.U32 R143, RZ, RZ, R132 ;  /* 0x000000ffff8f7224 */ /* 0x000fe200078e0084 */
[----:B------:R-:W-:Y:S02]  /*15260*/  FSEL R56, R56, -INF , P6 ;  /* 0xff80000038387808 */ /* 0x000fe40003000000 */
[----:B------:R-:W-:Y:S02]  /*15270*/  FSEL R57, R57, -INF , P5 ;  /* 0xff80000039397808 */ /* 0x000fe40002800000 */
[----:B------:R-:W-:Y:S02]  /*15280*/  FSEL R60, R60, -INF , P2 ;  /* 0xff8000003c3c7808 */ /* 0x000fe40001000000 */
[----:B------:R-:W-:Y:S02]  /*15290*/  FSEL R61, R61, -INF , P0 ;  /* 0xff8000003d3d7808 */ /* 0x000fe40000000000 */
[----:B-1---5:R-:W-:Y:S05]  /*152a0*/  CALL.REL.NOINC `($__internal_5_$__cuda_sm70_shflsync_idx_p) ;  /* 0x00001a7000007944 */ /* 0x022fea0003c00000 */
[----:B------:R-:W-:Y:S01]  /*152b0*/  FMNMX.FTZ R132, R4, R137, !PT ;  /* 0x0000008904847209 */ /* 0x000fe20007810000 */
[----:B------:R-:W-:Y:S01]  /*152c0*/  IMAD.IADD R133, R133, 0x1, R143 ;  /* 0x0000000185857824 */ /* 0x000fe200078e028f */
[----:B------:R-:W-:Y:S01]  /*152d0*/  FMNMX.FTZ R7, R6, R138, !PT ;  /* 0x0000008a06077209 */ /* 0x000fe20007810000 */
[----:B-----5:R-:W-:Y:S01]  /*152e0*/  IMAD.MOV.U32 R0, RZ, RZ, 0x2 ;  /* 0x00000002ff007424 */ /* 0x020fe200078e00ff */
[----:B------:R-:W-:Y:S02]  /*152f0*/  FMNMX.FTZ R8, R16, R139, !PT ;  /* 0x0000008b10087209 */ /* 0x000fe40007810000 */
        /* <DEDUP_REMOVED lines=97> */
[----:B------:R-:W-:Y:S02]  /*15910*/  MOV R2, 0x15930 ;  /* 0x0001593000027802 */ /* 0x000fe40000000f00 */
        /* <DEDUP_REMOVED lines=28> */
[----:B------:R-:W-:-:S05]  /*15ae0*/  BRA `(.L_x_1744) ;  /* 0xffff310000007947 */ /* 0x000fca000383ffff */
.L_x_1662:
[----:B-1--4-:R-:W-:Y:S01]  /*15af0*/  MOV R252, RZ ;  /* 0x000000ff00fc7202 */ /* 0x012fe20000000f00 */
[----:B------:R-:W-:Y:S01]  /*15b00*/  IMAD.MOV.U32 R143, RZ, RZ, R36 ;  /* 0x000000ffff8f7224 */ /* 0x000fe200078e0024 */
[----:B------:R-:W-:Y:S01]  /*15b10*/  MOV R2, 0x15b40 ;  /* 0x00015b4000027802 */ /* 0x000fe20000000f00 */
[----:B------:R-:W-:Y:S02]  /*15b20*/  IMAD.MOV.U32 R3, RZ, RZ, 0x181f ;  /* 0x0000181fff037424 */ /* 0x000fe400078e00ff */
[----:B------:R-:W-:Y:S05]  /*15b30*/  CALL.REL.NOINC `($__internal_5_$__cuda_sm70_shflsync_idx_p) ;  /* 0x000011e000007944 */ /* 0x000fea0003c00000 */
[----:B------:R-:W-:Y:S01]  /*15b40*/  MOV R29, R143 ;  /* 0x0000008f001d7202 */ /* 0x000fe20000000f00 */
[----:B-1---5:R-:W-:-:S05]  /*15b50*/  BRA `(.L_x_1745) ;  /* 0xffff5a4000007947 */ /* 0x022fca000383ffff */
.L_x_1665:
[----:B------:R-:W-:Y:S01]  /*15b60*/  MOV R252, RZ ;  /* 0x000000ff00fc7202 */ /* 0x000fe20000000f00 */
[----:B------:R-:W-:Y:S01]  /*15b70*/  IMAD.MOV.U32 R143, RZ, RZ, R0 ;  /* 0x000000ffff8f7224 */ /* 0x000fe200078e0000 */
[----:B------:R-:W-:Y:S01]  /*15b80*/  MOV R2, 0x15bb0 ;  /* 0x00015bb000027802 */ /* 0x000fe20000000f00 */
[----:B------:R-:W-:Y:S02]  /*15b90*/  IMAD.MOV.U32 R3, RZ, RZ, 0x181f ;  /* 0x0000181fff037424 */ /* 0x000fe400078e00ff */
[----:B------:R-:W-:Y:S05]  /*15ba0*/  CALL.REL.NOINC `($__internal_5_$__cuda_sm70_shflsync_idx_p) ;  /* 0x0000117000007944 */ /* 0x000fea0003c00000 */
[----:B------:R-:W-:Y:S01]  /*15bb0*/  MOV R135, R143 ;  /* 0x0000008f00877202 */ /* 0x000fe20000000f00 */
[----:B-1---5:R-:W-:-:S05]  /*15bc0*/  BRA `(.L_x_1746) ;  /* 0xffff699000007947 */ /* 0x022fca000383ffff */
.L_x_1666:
[----:B------:R-:W-:Y:S01]  /*15bd0*/  MOV R252, RZ ;  /* 0x000000ff00fc7202 */ /* 0x000fe20000000f00 */
[----:B------:R-:W-:Y:S01]  /*15be0*/  IMAD.MOV.U32 R143, RZ, RZ, R132 ;  /* 0x000000ffff8f7224 */ /* 0x000fe200078e0084 */
[----:B------:R-:W-:Y:S01]  /*15bf0*/  MOV R2, 0x15c20 ;  /* 0x00015c2000027802 */ /* 0x000fe20000000f00 */
[----:B------:R-:W-:Y:S02]  /*15c00*/  IMAD.MOV.U32 R3, RZ, RZ, 0x181f ;  /* 0x0000181fff037424 */ /* 0x000fe400078e00ff */
[----:B-12---:R-:W-:Y:S05]  /*15c10*/  CALL.REL.NOINC `($__internal_5_$__cuda_sm70_shflsync_idx_p) ;  /* 0x0000110000007944 */ /* 0x006fea0003c00000 */
[C---:B------:R-:W-:Y:S01]  /*15c20*/  IADD3 R208, -R245.reuse, 0x10, RZ ;  /* 0x00000010f5d07810 */ /* 0x040fe20007ffe1ff */
[----:B------:R-:W-:Y:S01]  /*15c30*/  IMAD.MOV.U32 R252, RZ, RZ, 0x1 ;  /* 0x00000001fffc7424 */ /* 0x000fe200078e00ff */
[----:B------:R-:W-:Y:S02]  /*15c40*/  ISETP.NE.U32.AND P2, PT, R245, RZ, PT ;  /* 0x000000fff500720c */ /* 0x000fe40003f45070 */
[----:B------:R-:W-:Y:S04]  /*15c50*/  LOP3.LUT R208, R208, 0xf, RZ, 0xc0, !PT ;  /* 0x0000000fd0d07812 */ /* 0x000fe800078ec0ff */
[----:B------:R-:W-:Y:S04]  /*15c60*/  IADD3 R208, P5, P4, R208, R143, R141 ;  /* 0x0000008fd0d07210 */ /* 0x000fe80007cbe08d */
[----:B------:R-:W-:Y:S02]  /*15c70*/  IADD3.X R209, RZ, R135, R133, P5, P4 ;  /* 0x00000087ffd17210 */ /* 0x000fe40002fe8485 */
[----:B------:R-:W-:Y:S01]  /*15c80*/  IADD3 R2, P4, R143, R210, RZ ;  /* 0x000000d28f027210 */ /* 0x000fe20007f9e0ff */
[----:B-----5:R-:W-:Y:S02]  /*15c90*/  IMAD.MOV.U32 R143, RZ, RZ, R0 ;  /* 0x000000ffff8f7224 */ /* 0x020fe400078e0000 */
[----:B------:R-:W-:Y:S01]  /*15ca0*/  @!PT LDS RZ, [RZ] ;  /* 0x00000000fffff984 */ /* 0x000fe20000000800 */
[----:B------:R-:W-:Y:S01]  /*15cb0*/  @!PT LDS RZ, [RZ] ;  /* 0x00000000fffff984 */ /* 0x000fe20000000800 */
[----:B------:R-:W-:Y:S01]  /*15cc0*/  @!PT LDS RZ, [RZ] ;  /* 0x00000000fffff984 */ /* 0x000fe20000000800 */
[----:B------:R2:W-:Y:S02]  /*15cd0*/  LDGSTS.E.BYPASS.LTC128B.128.ZFILL [R247+0x4100], [R208.64], P2 ;  /* 0x04100000d0f77fae */ /* 0x0005e40009141d46 */
[----:B------:R-:W-:Y:S05]  /*15ce0*/  IMAD.X R3, R135, 0x1, R134, P4 ;  /* 0x0000000187037824 */ /* 0x000fea00020e0686 */
        /* <DEDUP_REMOVED lines=58> */
.L_x_1667:
[----:B------:R-:W-:Y:S02]  /*16090*/  MOV R0, 0x2 ;  /* 0x0000000200007802 */ /* 0x000fe40000000f00 */
[----:B------:R-:W-:Y:S02]  /*160a0*/  MOV R2, 0x160c0 ;  /* 0x000160c000027802 */ /* 0x000fe40000000f00 */
        /* <DEDUP_REMOVED lines=33> */
.L_x_1669:
[----:B------:R2:W5:Y:S01]  /*162c0*/  LDL R132, [R1+0x4] ;  /* 0x0000040001847983 */ /* 0x0005620000100800 */
[----:B-1----:R-:W-:-:S02]  /*162d0*/  MOV R0, 0x2 ;  /* 0x0000000200007802 */ /* 0x002fc40000000f00 */
[----:B------:R-:W-:Y:S02]  /*162e0*/  MOV R2, 0x16300 ;  /* 0x0001630000027802 */ /* 0x000fe40000000f00 */
[----:B--2--5:R-:W-:Y:S05]  /*162f0*/  CALL.REL.NOINC `($__internal_4_$__cuda_sm70_shflsync_bfly_p) ;  /* 0x000009c000007944 */ /* 0x024fea0003c00000 */
[----:B------:R-:W-:Y:S01]  /*16300*/  MOV R6, R0 ;  /* 0x0000000000067202 */ /* 0x000fe20000000f00 */
[----:B------:R-:W-:Y:S05]  /*16310*/  BRA `(.L_x_1749) ;  /* 0xffff902000007947 */ /* 0x000fea000383ffff */
.L_x_1670:
[----:B------:R-:W-:Y:S01]  /*16320*/  IMAD.MOV.U32 R132, RZ, RZ, R6 ;  /* 0x000000ffff847224 */ /* 0x000fe200078e0006 */
[----:B------:R-:W-:Y:S02]  /*16330*/  MOV R0, 0x1 ;  /* 0x0000000100007802 */ /* 0x000fe40000000f00 */
[----:B------:R-:W-:Y:S02]  /*16340*/  MOV R2, 0x16360 ;  /* 0x0001636000027802 */ /* 0x000fe40000000f00 */
[----:B------:R-:W-:Y:S05]  /*16350*/  CALL.REL.NOINC `($__internal_4_$__cuda_sm70_shflsync_bfly_p) ;  /* 0x0000096000007944 */ /* 0x000fea0003c00000 */
[----:B------:R1:W5:Y:S01]  /*16360*/  LDL R132, [R1] ;  /* 0x0000000001847983 */ /* 0x0003620000100800 */
[----:B------:R-:W-:Y:S01]  /*16370*/  FADD.FTZ R6, R6, R0 ;  /* 0x0000000006067221 */ /* 0x000fe20000010000 */
[----:B------:R-:W-:Y:S02]  /*16380*/  MOV R0, 0x2 ;  /* 0x0000000200007802 */ /* 0x000fe40000000f00 */
[----:B------:R-:W-:Y:S02]  /*16390*/  MOV R2, 0x163b0 ;  /* 0x000163b000027802 */ /* 0x000fe40000000f00 */
[----:B-1---5:R-:W-:Y:S05]  /*163a0*/  CALL.REL.NOINC `($__internal_4_$__cuda_sm70_shflsync_bfly_p) ;  /* 0x0000091000007944 */ /* 0x022fea0003c00000 */
[----:B------:R-:W2:Y:S02]  /*163b0*/  LDL.LU R2, [R1] ;  /* 0x0000000001027983 */ /* 0x000ea40000300800 */
[----:B--2---:R-:W-:Y:S01]  /*163c0*/  FADD.FTZ R5, R2, R0 ;  /* 0x0000000002057221 */ /* 0x004fe20000010000 */
[----:B------:R-:W-:-:S02]  /*163d0*/  MOV R0, 0x1 ;  /* 0x0000000100007802 */ /* 0x000fc40000000f00 */
[----:B------:R-:W-:Y:S02]  /*163e0*/  MOV R2, 0x16410 ;  /* 0x0001641000027802 */ /* 0x000fe40000000f00 */
[----:B------:R-:W-:Y:S02]  /*163f0*/  MOV R132, R5 ;  /* 0x0000000500847202 */ /* 0x000fe40000000f00 */
[----:B------:R-:W-:Y:S05]  /*16400*/  CALL.REL.NOINC `($__internal_4_$__cuda_sm70_shflsync_bfly_p) ;  /* 0x000008b000007944 */ /* 0x000fea0003c00000 */
[----:B------:R1:W5:Y:S01]  /*16410*/  LDL R132, [R1+0x8] ;  /* 0x0000080001847983 */ /* 0x0003620000100800 */
[----:B------:R-:W-:Y:S01]  /*16420*/  FADD.FTZ R5, R5, R0 ;  /* 0x0000000005057221 */ /* 0x000fe20000010000 */
[----:B------:R-:W-:Y:S02]  /*16430*/  MOV R0, 0x2 ;  /* 0x0000000200007802 */ /* 0x000fe40000000f00 */
[----:B------:R-:W-:Y:S02]  /*16440*/  MOV R2, 0x16460 ;  /* 0x0001646000027802 */ /* 0x000fe40000000f00 */
[----:B-1---5:R-:W-:Y:S05]  /*16450*/  CALL.REL.NOINC `($__internal_4_$__cuda_sm70_shflsync_bfly_p) ;  /* 0x0000086000007944 */ /* 0x022fea0003c00000 */
[----:B------:R-:W2:Y:S02]  /*16460*/  LDL.LU R2, [R1+0x8] ;  /* 0x0000080001027983 */ /* 0x000ea40000300800 */
[----:B--2---:R-:W-:Y:S01]  /*16470*/  FADD.FTZ R4, R2, R0 ;  /* 0x0000000002047221 */ /* 0x004fe20000010000 */
[----:B------:R-:W-:Y:S02]  /*16480*/  MOV R0, 0x1 ;  /* 0x0000000100007802 */ /* 0x000fe40000000f00 */
[----:B------:R-:W-:-:S02]  /*16490*/  MOV R2, 0x164c0 ;  /* 0x000164c000027802 */ /* 0x000fc40000000f00 */
        /* <DEDUP_REMOVED lines=10> */
[----:B------:R-:W-:Y:S02]  /*16540*/  MOV R2, 0x16570 ;  /* 0x0001657000027802 */ /* 0x000fe40000000f00 */
[----:B------:R-:W-:-:S02]  /*16550*/  MOV R132, R7 ;  /* 0x0000000700847202 */ /* 0x000fc40000000f00 */
[----:B------:R-:W-:Y:S05]  /*16560*/  CALL.REL.NOINC `($__internal_4_$__cuda_sm70_shflsync_bfly_p) ;  /* 0x0000075000007944 */ /* 0x000fea0003c00000 */
[----:B------:R-:W-:Y:S01]  /*16570*/  MOV R8, R0 ;  /* 0x0000000000087202 */ /* 0x000fe20000000f00 */
[----:B------:R-:W-:Y:S05]  /*16580*/  BRA `(.L_x_1750) ;  /* 0xffff8ee000007947 */ /* 0x000fea000383ffff */
.L_x_1693:
[----:B------:R-:W-:Y:S01]  /*16590*/  IMAD.MOV.U32 R143, RZ, RZ, R7 ;  /* 0x000000ffff8f7224 */ /* 0x000fe200078e0007 */
[----:B------:R-:W-:Y:S01]  /*165a0*/  MOV R252, RZ ;  /* 0x000000ff00fc7202 */ /* 0x000fe20000000f00 */
[----:B------:R-:W-:Y:S01]  /*165b0*/  IMAD.MOV.U32 R3, RZ, RZ, 0x181f ;  /* 0x0000181fff037424 */ /* 0x000fe200078e00ff */
[----:B------:R-:W-:-:S02]  /*165c0*/  MOV R2, 0x165e0 ;  /* 0x000165e000027802 */ /* 0x000fc40000000f00 */
[----:B------:R-:W-:Y:S05]  /*165d0*/  CALL.REL.NOINC `($__internal_5_$__cuda_sm70_shflsync_idx_p) ;  /* 0x0000074000007944 */ /* 0x000fea0003c00000 */
[----:B------:R-:W-:Y:S01]  /*165e0*/  MOV R9, R143 ;  /* 0x0000008f00097202 */ /* 0x000fe20000000f00 */
[----:B-1---5:R-:W-:Y:S05]  /*165f0*/  BRA `(.L_x_1751) ;  /* 0xffffb6c000007947 */ /* 0x022fea000383ffff */
.L_x_1694:
[----:B------:R-:W-:Y:S01]  /*16600*/  IMAD.MOV.U32 R143, RZ, RZ, R8 ;  /* 0x000000ffff8f7224 */ /* 0x000fe200078e0008 */
[----:B------:R-:W-:Y:S01]  /*16610*/  MOV R252, RZ ;  /* 0x000000ff00fc7202 */ /* 0x000fe20000000f00 */
[----:B------:R-:W-:Y:S01]  /*16620*/  IMAD.MOV.U32 R3, RZ, RZ, 0x181f ;  /* 0x0000181fff037424 */ /* 0x000fe200078e00ff */
[----:B------:R-:W-:-:S02]  /*16630*/  MOV R2, 0x16650 ;  /* 0x0001665000027802 */ /* 0x000fc40000000f00 */
[----:B-12---:R-:W-:Y:S05]  /*16640*/  CALL.REL.NOINC `($__internal_5_$__cuda_sm70_shflsync_idx_p) ;  /* 0x000006d000007944 */ /* 0x006fea0003c00000 */
[----:B-----5:R-:W-:Y:S01]  /*16650*/  MOV R0, R143 ;  /* 0x0000008f00007202 */ /* 0x020fe20000000f00 */
[----:B-1----:R-:W-:Y:S05]  /*16660*/  BRA `(.L_x_1752) ;  /* 0xffffb67000007947 */ /* 0x002fea000383ffff */
.L_x_1697:
[----:B------:R-:W-:Y:S01]  /*16670*/  IMAD.MOV.U32 R143, RZ, RZ, R7 ;  /* 0x000000ffff8f7224 */ /* 0x000fe200078e0007 */
[----:B------:R-:W-:Y:S01]  /*16680*/  MOV R252, 0x1 ;  /* 0x0000000100fc7802 */ /* 0x000fe20000000f00 */
[----:B-1----:R-:W-:Y:S01]  /*16690*/  IMAD.MOV.U32 R3, RZ, RZ, 0x181f ;  /* 0x0000181fff037424 */ /* 0x002fe200078e00ff */
[----:B------:R-:W-:-:S02]  /*166a0*/  MOV R2, 0x166c0 ;  /* 0x000166c000027802 */ /* 0x000fc40000000f00 */
[----:B--234-:R-:W-:Y:S05]  /*166b0*/  CALL.REL.NOINC `($__internal_5_$__cuda_sm70_shflsync_idx_p) ;  /* 0x0000066000007944 */ /* 0x01cfea0003c00000 */
        /* <DEDUP_REMOVED lines=8> */
.L_x_1700:
[----:B------:R-:W-:Y:S01]  /*16740*/  IMAD.MOV.U32 R143, RZ, RZ, R7 ;  /* 0x000000ffff8f7224 */ /* 0x000fe200078e0007 */
[----:B------:R-:W-:Y:S01]  /*16750*/  MOV R252, 0x2 ;  /* 0x0000000200fc7802 */ /* 0x000fe20000000f00 */
[----:B-1----:R-:W-:Y:S01]  /*16760*/  IMAD.MOV.U32 R3, RZ, RZ, 0x181f ;  /* 0x0000181fff037424 */ /* 0x002fe200078e00ff */
[----:B------:R-:W-:Y:S02]  /*16770*/  MOV R2, 0x16790 ;  /* 0x0001679000027802 */ /* 0x000fe40000000f00 */
[----:B--234-:R-:W-:Y:S05]  /*16780*/  CALL.REL.NOINC `($__internal_5_$__cuda_sm70_shflsync_idx_p) ;  /* 0x0000059000007944 */ /* 0x01cfea0003c00000 */
[----:B------:R-:W-:Y:S01]  /*16790*/  MOV R9, R143 ;  /* 0x0000008f00097202 */ /* 0x000fe20000000f00 */
[----:B-1---5:R-:W-:Y:S05]  /*167a0*/  BRA `(.L_x_1754) ;  /* 0xffffb7d000007947 */ /* 0x022fea000383ffff */
.L_x_1701:
[----:B------:R-:W-:Y:S01]  /*167b0*/  IMAD.MOV.U32 R143, RZ, RZ, R8 ;  /* 0x000000ffff8f7224 */ /* 0x000fe200078e0008 */
[----:B------:R-:W-:Y:S01]  /*167c0*/  MOV R252, 0x2 ;  /* 0x0000000200fc7802 */ /* 0x000fe20000000f00 */
[----:B-1----:R-:W-:Y:S01]  /*167d0*/  IMAD.MOV.U32 R3, RZ, RZ, 0x181f ;  /* 0x0000181fff037424 */ /* 0x002fe200078e00ff */
[----:B------:R-:W-:Y:S02]  /*167e0*/  MOV R2, 0x16800 ;  /* 0x0001680000027802 */ /* 0x000fe40000000f00 */
[----:B--234-:R-:W-:Y:S05]  /*167f0*/  CALL.REL.NOINC `($__internal_5_$__cuda_sm70_shflsync_idx_p) ;  /* 0x0000052000007944 */ /* 0x01cfea0003c00000 */
[----:B-----5:R-:W-:Y:S01]  /*16800*/  MOV R0, R143 ;  /* 0x0000008f00007202 */ /* 0x020fe20000000f00 */
[----:B-1----:R-:W-:Y:S05]  /*16810*/  BRA `(.L_x_1755) ;  /* 0xffffb78000007947 */ /* 0x002fea000383ffff */
.L_x_1704:
        /* <DEDUP_REMOVED lines=13> */
.L_x_1707:
[----:B------:R-:W-:Y:S01]  /*168f0*/  IMAD.MOV.U32 R143, RZ, RZ, R7 ;  /* 0x000000ffff8f7224 */ /* 0x000fe200078e0007 */
[----:B------:R-:W-:Y:S01]  /*16900*/  MOV R252, 0x4 ;  /* 0x0000000400fc7802 */ /* 0x000fe20000000f00 */
[----:B-1----:R-:W-:Y:S01]  /*16910*/  IMAD.MOV.U32 R3, RZ, RZ, 0x181f ;  /* 0x0000181fff037424 */ /* 0x002fe200078e00ff */
[----:B------:R-:W-:Y:S02]  /*16920*/  MOV R2, 0x16940 ;  /* 0x0001694000027802 */ /* 0x000fe40000000f00 */
[----:B--234-:R-:W-:Y:S05]  /*16930*/  CALL.REL.NOINC `($__internal_5_$__cuda_sm70_shflsync_idx_p) ;  /* 0x000003e000007944 */ /* 0x01cfea0003c00000 */
[----:B------:R-:W-:Y:S01]  /*16940*/  MOV R9, R143 ;  /* 0x0000008f00097202 */ /* 0x000fe20000000f00 */
[----:B-1---5:R-:W-:Y:S05]  /*16950*/  BRA `(.L_x_1757) ;  /* 0xffffb87000007947 */ /* 0x022fea000383ffff */
.L_x_1708:
[----:B------:R-:W-:Y:S01]  /*16960*/  IMAD.MOV.U32 R143, RZ, RZ, R8 ;  /* 0x000000ffff8f7224 */ /* 0x000fe200078e0008 */
[----:B------:R-:W-:Y:S01]  /*16970*/  MOV R252, 0x4 ;  /* 0x0000000400fc7802 */ /* 0x000fe20000000f00 */
[----:B-1----:R-:W-:Y:S01]  /*16980*/  IMAD.MOV.U32 R3, RZ, RZ, 0x181f ;  /* 0x0000181fff037424 */ /* 0x002fe200078e00ff */
[----:B------:R-:W-:Y:S02]  /*16990*/  MOV R2, 0x169b0 ;  /* 0x000169b000027802 */ /* 0x000fe40000000f00 */
[----:B--234-:R-:W-:Y:S05]  /*169a0*/  CALL.REL.NOINC `($__internal_5_$__cuda_sm70_shflsync_idx_p) ;  /* 0x0000037000007944 */ /* 0x01cfea0003c00000 */
[----:B-----5:R-:W-:Y:S01]  /*169b0*/  MOV R0, R143 ;  /* 0x0000008f00007202 */ /* 0x020fe20000000f00 */
[----:B-1----:R-:W-:Y:S05]  /*169c0*/  BRA `(.L_x_1758) ;  /* 0xffffb82000007947 */ /* 0x002fea000383ffff */
.L_x_1711:
        /* <DEDUP_REMOVED lines=13> */
.L_x_1714:
[----:B------:R-:W-:Y:S01]  /*16aa0*/  IMAD.MOV.U32 R143, RZ, RZ, R7 ;  /* 0x000000ffff8f7224 */ /* 0x000fe200078e0007 */
[----:B------:R-:W-:Y:S01]  /*16ab0*/  MOV R252, 0x6 ;  /* 0x0000000600fc7802 */ /* 0x000fe20000000f00 */
[----:B-1----:R-:W-:Y:S01]  /*16ac0*/  IMAD.MOV.U32 R3, RZ, RZ, 0x181f ;  /* 0x0000181fff037424 */ /* 0x002fe200078e00ff */
[----:B------:R-:W-:Y:S02]  /*16ad0*/  MOV R2, 0x16af0 ;  /* 0x00016af000027802 */ /* 0x000fe40000000f00 */
[----:B--234-:R-:W-:Y:S05]  /*16ae0*/  CALL.REL.NOINC `($__internal_5_$__cuda_sm70_shflsync_idx_p) ;  /* 0x0000023000007944 */ /* 0x01cfea0003c00000 */
[----:B------:R-:W-:Y:S01]  /*16af0*/  MOV R9, R143 ;  /* 0x0000008f00097202 */ /* 0x000fe20000000f00 */
[----:B-1---5:R-:W-:Y:S05]  /*16b00*/  BRA `(.L_x_1760) ;  /* 0xffffb91000007947 */ /* 0x022fea000383ffff */
.L_x_1715:
[----:B------:R-:W-:Y:S01]  /*16b10*/  IMAD.MOV.U32 R143, RZ, RZ, R8 ;  /* 0x000000ffff8f7224 */ /* 0x000fe200078e0008 */
[----:B------:R-:W-:Y:S01]  /*16b20*/  MOV R252, 0x6 ;  /* 0x0000000600fc7802 */ /* 0x000fe20000000f00 */
[----:B-1----:R-:W-:Y:S01]  /*16b30*/  IMAD.MOV.U32 R3, RZ, RZ, 0x181f ;  /* 0x0000181fff037424 */ /* 0x002fe200078e00ff */
[----:B------:R-:W-:Y:S02]  /*16b40*/  MOV R2, 0x16b60 ;  /* 0x00016b6000027802 */ /* 0x000fe40000000f00 */
[----:B--234-:R-:W-:Y:S05]  /*16b50*/  CALL.REL.NOINC `($__internal_5_$__cuda_sm70_shflsync_idx_p) ;  /* 0x000001c000007944 */ /* 0x01cfea0003c00000 */
[----:B-----5:R-:W-:Y:S01]  /*16b60*/  MOV R0, R143 ;  /* 0x0000008f00007202 */ /* 0x020fe20000000f00 */
[----:B-1----:R-:W-:Y:S05]  /*16b70*/  BRA `(.L_x_1761) ;  /* 0xffffb8c000007947 */ /* 0x002fea000383ffff */
.L_x_1718:
        /* <DEDUP_REMOVED lines=13> */
.L_x_1720:
[----:B------:R-:W-:Y:S01]  /*16c50*/  IMAD.MOV.U32 R143, RZ, RZ, R77 ;  /* 0x000000ffff8f7224 */ /* 0x000fe200078e004d */
[----:B------:R-:W-:Y:S01]  /*16c60*/  MOV R252, RZ ;  /* 0x000000ff00fc7202 */ /* 0x000fe20000000f00 */
[----:B-1----:R-:W-:Y:S01]  /*16c70*/  IMAD.MOV.U32 R3, RZ, RZ, 0x1f ;  /* 0x0000001fff037424 */ /* 0x002fe200078e00ff */
[----:B------:R-:W-:Y:S02]  /*16c80*/  MOV R2, 0x16ca0 ;  /* 0x00016ca000027802 */ /* 0x000fe40000000f00 */
[----:B--23--:R-:W-:Y:S05]  /*16c90*/  CALL.REL.NOINC `($__internal_5_$__cuda_sm70_shflsync_idx_p) ;  /* 0x0000008000007944 */ /* 0x00cfea0003c00000 */
[----:B-----5:R-:W-:Y:S01]  /*16ca0*/  MOV R0, R143 ;  /* 0x0000008f00007202 */ /* 0x020fe20000000f00 */
[----:B-1----:R-:W-:Y:S05]  /*16cb0*/  BRA `(.L_x_1763) ;  /* 0xffffba2000007947 */ /* 0x002fea000383ffff */
        .weak           $__internal_4_$__cuda_sm70_shflsync_bfly_p
        .type           $__internal_4_$__cuda_sm70_shflsync_bfly_p,@function
        .size           $__internal_4_$__cuda_sm70_shflsync_bfly_p,($__internal_5_$__cuda_sm70_shflsync_idx_p - $__internal_4_$__cuda_sm70_shflsync_bfly_p)
$__internal_4_$__cuda_sm70_shflsync_bfly_p:
[----:B------:R-:W-:Y:S02]  /*16cc0*/  MOV R143, 0xffffffff ;  /* 0xffffffff008f7802 */ /* 0x000fe40000000f00 */
[----:B------:R-:W-:Y:S02]  /*16cd0*/  MOV R3, 0x1f ;  /* 0x0000001f00037802 */ /* 0x000fe40000000f00 */
[----:B------:R-:W-:Y:S04]  /*16ce0*/  WARPSYNC R143 ;  /* 0x0000008f00007348 */ /* 0x000fe80003800000 */
[----:B------:R1:W2:Y:S02]  /*16cf0*/  SHFL.BFLY PT, R0, R132, R0, R3 ;  /* 0x0c00000084007389 */ /* 0x0002a400000e0003 */
[----:B-1----:R-:W-:-:S04]  /*16d00*/  MOV R3, 0x0 ;  /* 0x0000000000037802 */ /* 0x002fc80000000f00 */
[----:B--2---:R-:W-:Y:S05]  /*16d10*/  RET.REL.NODEC R2 `(_ZN7cutlass13device_kernelIN5flash19enable_sm80_to_sm89INS1_16FlashAttnFwdSm80INS1_25CollectiveMainloopFwdSm80ILi4ELi1ELb0EN4cute5tupleIJNS5_1CILi128EEENS7_ILi64EEES8_EEELi128ENS_6half_tEfNS_4arch4Sm80ELb1ELb0ELb0ELb0ELb1ELb0ELb1ELb0EEENS1_21CollectiveEpilogueFwdINS6_IJS8_S8_S9_EEENS6_IJNS7_ILi1EEESH_SH_EEESB_SD_Li128ELb0ELb1ELb0ELb0EEENS1_30DynamicPersistentTileSchedulerILi128ELi128ELb0ELb1ELb0EEEEEEEEEvNT_6ParamsE) ;  /* 0xfffe92e002007950 */ /* 0x004fea0003c3ffff */
        .weak           $__internal_5_$__cuda_sm70_shflsync_idx_p
        .type           $__internal_5_$__cuda_sm70_shflsync_idx_p,@function
        .size           $__internal_5_$__cuda_sm70_shflsync_idx_p,(.L_x_2043 - $__internal_5_$__cuda_sm70_shflsync_idx_p)
$__internal_5_$__cuda_sm70_shflsync_idx_p:
[----:B------:R1:W-:Y:S02]  /*16d20*/  STL [R1+0x84], R0 ;  /* 0x0000840001007387 */ /* 0x0003e40000100800 */
[----:B-1----:R-:W-:-:S04]  /*16d30*/  MOV R0, 0xffffffff ;  /* 0xffffffff00007802 */ /* 0x002fc80000000f00 */
[----:B------:R-:W-:Y:S04]  /*16d40*/  WARPSYNC R0 ;  /* 0x0000000000007348 */ /* 0x000fe80003800000 */
[----:B------:R1:W2:Y:S04]  /*16d50*/  SHFL.IDX PT, R143, R143, R252, R3 ;  /* 0x000000fc8f8f7389 */ /* 0x0002a800000e0003 */
[----:B-1----:R1:W5:Y:S01]  /*16d60*/  LDL.LU R0, [R1+0x84] ;  /* 0x0000840001007983 */ /* 0x0023620000300800 */
[----:B------:R-:W-:-:S04]  /*16d70*/  MOV R3, 0x0 ;  /* 0x0000000000037802 */ /* 0x000fc80000000f00 */
[----:B--2---:R-:W-:Y:S05]  /*16d80*/  RET.REL.NODEC R2 `(_ZN7cutlass13device_kernelIN5flash19enable_sm80_to_sm89INS1_16FlashAttnFwdSm80INS1_25CollectiveMainloopFwdSm80ILi4ELi1ELb0EN4cute5tupleIJNS5_1CILi128EEENS7_ILi64EEES8_EEELi128ENS_6half_tEfNS_4arch4Sm80ELb1ELb0ELb0ELb0ELb1ELb0ELb1ELb0EEENS1_21CollectiveEpilogueFwdINS6_IJS8_S8_S9_EEENS6_IJNS7_ILi1EEESH_SH_EEESB_SD_Li128ELb0ELb1ELb0ELb0EEENS1_30DynamicPersistentTileSchedulerILi128ELi128ELb0ELb1ELb0EEEEEEEEEvNT_6ParamsE) ;  /* 0xfffe927002007950 */ /* 0x004fea0003c3ffff */
.L_x_1764:
        /* <DEDUP_REMOVED lines=15> */
.L_x_2043:


//--------------------- .text._ZN7cutlass13device_kernelIN5flash19enable_sm80_to_sm89INS1_16FlashAttnFwdSm80INS1_25CollectiveMainloopFwdSm80ILi4ELi1ELb0EN4cute5tupleIJNS5_1CILi128EEENS7_ILi64EEES8_EEELi128ENS_6half_tEfNS_4arch4Sm80ELb1ELb0ELb0ELb1ELb1ELb0ELb1ELb0EEENS1_21CollectiveEpilogueFwdINS6_IJS8_S8_S9_EEENS6_IJNS7_ILi1EEESH_SH_EEESB_SD_Li128ELb1ELb1ELb0ELb0EEENS1_19SingleTileSchedulerILb1ELb0ELb1ELi128EEEEEEEEEvNT_6ParamsE --------------------------
	.section	.text._ZN7cutlass13device_kernelIN5flash19enable_sm80_to_sm89INS1_16FlashAttnFwdSm80INS1_25CollectiveMainloopFwdSm80ILi4ELi1ELb0EN4cute5tupleIJNS5_1CILi128EEENS7_ILi64EEES8_EEELi128ENS_6half_tEfNS_4arch4Sm80ELb1ELb0ELb0ELb1ELb1ELb0ELb1ELb0EEENS1_21CollectiveEpilogueFwdINS6_IJS8_S8_S9_EEENS6_IJNS7_ILi1EEESH_SH_EEESB_SD_Li128ELb1ELb1ELb0ELb0EEENS1_19SingleTileSchedulerILb1ELb0ELb1ELi128EEEEEEEEEvNT_6ParamsE,"ax",@progbits
	.sectioninfo	@"SHI_REGISTERS=255"
	.align	128
.text._ZN7cutlass13device_kernelIN5flash19enable_sm80_to_sm89INS1_16FlashAttnFwdSm80INS1_25CollectiveMainloopFwdSm80ILi4ELi1ELb0EN4cute5tupleIJNS5_1CILi128EEENS7_ILi64EEES8_EEELi128ENS_6half_tEfNS_4arch4Sm80ELb1ELb0ELb0ELb1ELb1ELb0ELb1ELb0EEENS1_21CollectiveEpilogueFwdINS6_IJS8_S8_S9_EEENS6_IJNS7_ILi1EEESH_SH_EEESB_SD_Li128ELb1ELb1ELb0ELb0EEENS1_19SingleTileSchedulerILb1ELb0ELb1ELi128EEEEEEEEEvNT_6ParamsE:
        .type           _ZN7cutlass13device_kernelIN5flash19enable_sm80_to_sm89INS1_16FlashAttnFwdSm80INS1_25CollectiveMainloopFwdSm80ILi4ELi1ELb0EN4cute5tupleIJNS5_1CILi128EEENS7_ILi64EEES8_EEELi128ENS_6half_tEfNS_4arch4Sm80ELb1ELb0ELb0ELb1ELb1ELb0ELb1ELb0EEENS1_21CollectiveEpilogueFwdINS6_IJS8_S8_S9_EEENS6_IJNS7_ILi1EEESH_SH_EEESB_SD_Li128ELb1ELb1ELb0ELb0EEENS1_19SingleTileSchedulerILb1ELb0ELb1ELi128EEEEEEEEEvNT_6ParamsE,@function
        .size           _ZN7cutlass13device_kernelIN5flash19enable_sm80_to_sm89INS1_16FlashAttnFwdSm80INS1_25CollectiveMainloopFwdSm80ILi4ELi1ELb0EN4cute5tupleIJNS5_1CILi128EEENS7_ILi64EEES8_EEELi128ENS_6half_tEfNS_4arch4Sm80ELb1ELb0ELb0ELb1ELb1ELb0ELb1ELb0EEENS1_21CollectiveEpilogueFwdINS6_IJS8_S8_S9_EEENS6_IJNS7_ILi1EEESH_SH_EEESB_SD_Li128ELb1ELb1ELb0ELb0EEENS1_19SingleTileSchedulerILb1ELb0ELb1ELi128EEEEEEEEEvNT_6ParamsE,(.L_x_2046 - _ZN7cutlass13device_kernelIN5flash19enable_sm80_to_sm89INS1_16FlashAttnFwdSm80INS1_25CollectiveMainloopFwdSm80ILi4ELi1ELb0EN4cute5tupleIJNS5_1CILi128EEENS7_ILi64EEES8_EEELi128ENS_6half_tEfNS_4arch4Sm80ELb1ELb0ELb0ELb1ELb1ELb0ELb1ELb0EEENS1_21CollectiveEpilogueFwdINS6_IJS8_S8_S9_EEENS6_IJNS7_ILi1EEESH_SH_EEESB_SD_Li128ELb1ELb1ELb0ELb0EEENS1_19SingleTileSchedulerILb1ELb0ELb1ELi128EEEEEEEEEvNT_6ParamsE)
        .other          _ZN7cutlass13device_kernelIN5flash19enable_sm80_to_sm89INS1_16FlashAttnFwdSm80INS1_25CollectiveMainloopFwdSm80ILi4ELi1ELb0EN4cute5tupleIJNS5_1CILi128EEENS7_ILi64EEES8_EEELi128ENS_6half_tEfNS_4arch4Sm80ELb1ELb0ELb0ELb1ELb1ELb0ELb1ELb0EEENS1_21CollectiveEpilogueFwdINS6_IJS8_S8_S9_EEENS6_IJNS7_ILi1EEESH_SH_EEESB_SD_Li128ELb1ELb1ELb0ELb0EEENS1_19SingleTileSchedulerILb1ELb0ELb1ELi128EEEEEEEEEvNT_6ParamsE,@"STO_CUDA_ENTRY STV_DEFAULT"
_ZN7cutlass13device_kernelIN5flash19enable_sm80_to_sm89INS1_16FlashAttnFwdSm80INS1_25CollectiveMainloopFwdSm80ILi4ELi1ELb0EN4cute5tupleIJNS5_1CILi128EEENS7_ILi64EEES8_EEELi128ENS_6half_tEfNS_4arch4Sm80ELb1ELb0ELb0ELb1ELb1ELb0ELb1ELb0EEENS1_21CollectiveEpilogueFwdINS6_IJS8_S8_S9_EEENS6_IJNS7_ILi1EEESH_SH_EEESB_SD_Li128ELb1ELb1ELb0ELb0EEENS1_19SingleTileSchedulerILb1ELb0ELb1ELi128EEEEEEEEEvNT_6ParamsE:
        /* <DEDUP_REMOVED lines=21> */
.L_x_1766:
        /* <DEDUP_REMOVED lines=13> */
.L_x_1768:
[----:B------:R-:W-:Y:S02]  /*0220*/  ULDC UR5, c[0x0][0x54c] ;  /* 0x0001530000057ab9 */ /* 0x000fe40000000800 */
.L_x_1767:
[----:B------:R-:W-:Y:S02]  /*0230*/  ULDC UR4, c[0x0][0x548] ;  /* 0x0001520000047ab9 */ /* 0x000fe40000000800 */
[----:B------:R-:W-:-:S02]  /*0240*/  USHF.L.U32 UR10, UR10, 0x7, URZ ;  /* 0x000000070a0a7899 */ /* 0x000fc4000800063f */
[----:B------:R-:W-:-:S04]  /*0250*/  UIMAD UR4, UR5, UR4, URZ ;  /* 0x00000004050472a4 */ /* 0x000fc8000f8e023f */
[----:B------:R-:W-:-:S04]  /*0260*/  UISETP.GE.AND UP0, UPT, UR10, UR4, UPT ;  /* 0x000000040a00728c */ /* 0x000fc8000bf06270 */
[----:B------:R-:W-:Y:S01]  /*0270*/  USEL UR13, UR13, 0xffffffff, !UP0 ;  /* 0xffffffff0d0d7887 */ /* 0x000fe2000c000000 */
[----:B------:R-:W-:Y:S05]  /*0280*/  BRA `(.L_x_1769) ;  /* 0x000001b000007947 */ /* 0x000fea0003800000 */
.L_x_1765:
        /* <DEDUP_REMOVED lines=8> */
.L_x_1770:
        /* <DEDUP_REMOVED lines=13> */
.L_x_1772:
[----:B------:R-:W-:Y:S02]  /*03e0*/  ULDC UR5, c[0x0][0x54c] ;  /* 0x0001530000057ab9 */ /* 0x000fe40000000800 */
.L_x_1771:
[----:B------:R-:W-:Y:S02]  /*03f0*/  ULDC UR4, c[0x0][0x548] ;  /* 0x0001520000047ab9 */ /* 0x000fe40000000800 */
[----:B------:R-:W-:-:S02]  /*0400*/  USHF.L.U32 UR10, UR10, 0x7, URZ ;  /* 0x000000070a0a7899 */ /* 0x000fc4000800063f */
[----:B------:R-:W-:-:S04]  /*0410*/  UIMAD UR4, UR5, UR4, URZ ;  /* 0x00000004050472a4 */ /* 0x000fc8000f8e023f */
[----:B------:R-:W-:-:S04]  /*0420*/  UISETP.GE.AND UP0, UPT, UR10, UR4, UPT ;  /* 0x000000040a00728c */ /* 0x000fc8000bf06270 */
[----:B------:R-:W-:-:S06]  /*0430*/  USEL UR13, UR13, 0xffffffff, !UP0 ;  /* 0xffffffff0d0d7887 */ /* 0x000fcc000c000000 */
.L_x_1769:
        /* <DEDUP_REMOVED lines=47> */
.L_x_1773:
        /* <DEDUP_REMOVED lines=10> */
.L_x_1774:
        /* <DEDUP_REMOVED lines=12> */
.L_x_1775:
[----:B------:R-:W-:Y:S01]  /*0890*/  ULDC UR4, c[0x0][0x2c4] ;  /* 0x0000b10000047ab9 */ /* 0x000fe20000000800 */
[----:B------:R-:W-:Y:S01]  /*08a0*/  PLOP3.LUT P4, PT, PT, PT, PT, 0x80, 0x0 ;  /* 0x000000000000781c */ /* 0x000fe20003f8f070 */
[----:B------:R-:W-:Y:S01]  /*08b0*/  UISETP.NE.AND UP1, UPT, UR4, 0x1, UPT ;  /* 0x000000010400788c */ /* 0x000fe2000bf25270 */
[----:B------:R-:W-:Y:S01]  /*08c0*/  CS2R R14, SRZ ;  /* 0x00000000000e7805 */ /* 0x000fe2000001ff00 */
[----:B------:R-:W-:Y:S01]  /*08d0*/  UIADD3 UR7, -UR11, UR7, URZ ;  /* 0x000000070b077290 */ /* 0x000fe2000fffe13f */
[----:B------:R-:W-:Y:S01]  /*08e0*/  IMAD.MOV.U32 R126, RZ, RZ, RZ ;  /* 0x000000ffff7e7224 */ /* 0x000fe200078e00ff */
[----:B------:R-:W-:Y:S01]  /*08f0*/  ULDC.64 UR4, c[0x0][0x2c8] ;  /* 0x0000b20000047ab9 */ /* 0x000fe20000000a00 */
[----:B------:R-:W-:Y:S01]  /*0900*/  IMAD.MOV.U32 R124, RZ, RZ, RZ ;  /* 0x000000ffff7c7224 */ /* 0x000fe200078e00ff */
[----:B---3--:R-:W-:Y:S01]  /*0910*/  UIADD3 UR6, UR7, 0x40, -UR12 ;  /* 0x0000004007067890 */ /* 0x008fe2000fffe80c */
[----:B------:R-:W-:Y:S01]  /*0920*/  CS2R R130, SRZ ;  /* 0x0000000000827805 */ /* 0x000fe2000001ff00 */
[----:B------:R-:W-:Y:S01]  /*0930*/  CS2R R128, SRZ ;  /* 0x0000000000807805 */ /* 0x000fe2000001ff00 */
[----:B------:R-:W-:Y:S01]  /*0940*/  CS2R R16, SRZ ;  /* 0x0000000000107805 */ /* 0x000fe2000001ff00 */
[----:B------:R-:W-:Y:S01]  /*0950*/  MOV R122, RZ ;  /* 0x000000ff007a7202 */ /* 0x000fe20000000f00 */
[----:B------:R-:W-:Y:S01]  /*0960*/  @UP1 UIADD3 UR18, UR10, 0x7f, URZ ;  /* 0x0000007f0a121890 */ /* 0x000fe2000fffe03f */
[----:B------:R-:W-:Y:S01]  /*0970*/  IMAD.MOV.U32 R11, RZ, RZ, RZ ;  /* 0x000000ffff0b7224 */ /* 0x000fe200078e00ff */
[----:B------:R-:W-:Y:S01]  /*0980*/  MOV R120, RZ ;  /* 0x000000ff00787202 */ /* 0x000fe20000000f00 */
[----:B------:R-:W-:Y:S01]  /*0990*/  CS2R R12, SRZ ;  /* 0x00000000000c7805 */ /* 0x000fe2000001ff00 */
[----:B------:R-:W-:Y:S01]  /*09a0*/  UIMAD.WIDE.U32 UR18, UR18, UR4, URZ ;  /* 0x00000004121272a5 */ /* 0x000fe2000f8e003f */
[----:B------:R-:W-:Y:S01]  /*09b0*/  IMAD.MOV.U32 R118, RZ, RZ, RZ ;  /* 0x000000ffff767224 */ /* 0x000fe200078e00ff */
[----:B------:R-:W-:Y:S01]  /*09c0*/  UIADD3 UR4, UR10, 0x7f, URZ ;  /* 0x0000007f0a047890 */ /* 0x000fe2000fffe03f */
[----:B------:R-:W-:Y:S01]  /*09d0*/  MOV R116, RZ ;  /* 0x000000ff00747202 */ /* 0x000fe20000000f00 */
[----:B------:R-:W-:Y:S01]  /*09e0*/  @UP1 USHF.R.U32.HI UR4, URZ, UR5, UR19 ;  /* 0x000000053f041299 */ /* 0x000fe20008011613 */
[----:B------:R-:W-:Y:S01]  /*09f0*/  IMAD.MOV.U32 R110, RZ, RZ, RZ ;  /* 0x000000ffff6e7224 */ /* 0x000fe200078e00ff */
[----:B------:R-:W-:Y:S01]  /*0a00*/  UIADD3 UR5, UR7, 0x3f, URZ ;  /* 0x0000003f07057890 */ /* 0x000fe2000fffe03f */
[----:B------:R-:W-:Y:S01]  /*0a10*/  CS2R R18, SRZ ;  /* 0x0000000000127805 */ /* 0x000fe2000001ff00 */
[----:B------:R-:W-:Y:S01]  /*0a20*/  UIADD3 UR6, UR6, UR4, URZ ;  /* 0x0000000406067290 */ /* 0x000fe2000fffe03f */
[----:B------:R-:W-:Y:S01]  /*0a30*/  MOV R108, RZ ;  /* 0x000000ff006c7202 */ /* 0x000fe20000000f00 */
[----:B------:R-:W-:Y:S01]  /*0a40*/  USHF.R.S32.HI UR18, URZ, 0x1f, UR5 ;  /* 0x0000001f3f127899 */ /* 0x000fe20008011405 */
[----:B------:R-:W-:Y:S01]  /*0a50*/  IMAD.MOV.U32 R114, RZ, RZ, RZ ;  /* 0x000000ffff727224 */ /* 0x000fe200078e00ff */
[----:B------:R-:W-:Y:S01]  /*0a60*/  USHF.R.S32.HI UR4, URZ, 0x1f, UR6 ;  /* 0x0000001f3f047899 */ /* 0x000fe20008011406 */
[----:B------:R-:W-:Y:S01]  /*0a70*/  CS2R R20, SRZ ;  /* 0x0000000000147805 */ /* 0x000fe2000001ff00 */
[----:B------:R-:W-:Y:S01]  /*0a80*/  ULEA.HI UR18, UR18, UR5, URZ, 0x6 ;  /* 0x0000000512127291 */ /* 0x000fe2000f8f303f */
[----:B------:R-:W-:Y:S01]  /*0a90*/  MOV R112, RZ ;  /* 0x000000ff00707202 */ /* 0x000fe20000000f00 */
[----:B------:R-:W-:Y:S01]  /*0aa0*/  ULEA.HI UR4, UR4, UR6, URZ, 0x6 ;  /* 0x0000000604047291 */ /* 0x000fe2000f8f303f */
[----:B------:R-:W-:Y:S01]  /*0ab0*/  IMAD.MOV.U32 R106, RZ, RZ, RZ ;  /* 0x000000ffff6a7224 */ /* 0x000fe200078e00ff */
[----:B------:R-:W-:Y:S01]  /*0ac0*/  USHF.R.S32.HI UR18, URZ, 0x6, UR18 ;  /* 0x000000063f127899 */ /* 0x000fe20008011412 */
[----:B------:R-:W-:Y:S01]  /*0ad0*/  CS2R R22, SRZ ;  /* 0x0000000000167805 */ /* 0x000fe2000001ff00 */
[----:B------:R-:W-:Y:S01]  /*0ae0*/  USHF.R.S32.HI UR4, URZ, 0x6, UR4 ;  /* 0x000000063f047899 */ /* 0x000fe20008011404 */
[----:B------:R-:W-:Y:S01]  /*0af0*/  MOV R104, RZ ;  /* 0x000000ff00687202 */ /* 0x000fe20000000f00 */
[----:B------:R-:W-:Y:S01]  /*0b00*/  IMAD.MOV.U32 R102, RZ, RZ, RZ ;  /* 0x000000ffff667224 */ /* 0x000fe200078e00ff */
[----:B------:R-:W-:Y:S01]  /*0b10*/  CS2R R24, SRZ ;  /* 0x0000000000187805 */ /* 0x000fe2000001ff00 */
[----:B------:R-:W-:Y:S01]  /*0b20*/  UISETP.LT.AND UP0, UPT, UR18, UR4, UPT ;  /* 0x000000041200728c */ /* 0x000fe2000bf01270 */
[----:B------:R-:W-:Y:S01]  /*0b30*/  MOV R100, RZ ;  /* 0x000000ff00647202 */ /* 0x000fe20000000f00 */
[----:B------:R-:W-:Y:S01]  /*0b40*/  IMAD.MOV.U32 R94, RZ, RZ, RZ ;  /* 0x000000ffff5e7224 */ /* 0x000fe200078e00ff */
[----:B------:R-:W-:Y:S01]  /*0b50*/  CS2R R26, SRZ ;  /* 0x00000000001a7805 */ /* 0x000fe2000001ff00 */
[----:B------:R-:W-:Y:S01]  /*0b60*/  USEL UR6, UR18, UR4, UP0 ;  /* 0x0000000412067287 */ /* 0x000fe20008000000 */
[----:B------:R-:W-:Y:S01]  /*0b70*/  MOV R92, RZ ;  /* 0x000000ff005c7202 */ /* 0x000fe20000000f00 */
[----:B------:R-:W-:Y:S01]  /*0b80*/  IMAD.MOV.U32 R98, RZ, RZ, RZ ;  /* 0x000000ffff627224 */ /* 0x000fe200078e00ff */
[----:B------:R-:W-:Y:S01]  /*0b90*/  MOV R28, RZ ;  /* 0x000000ff001c7202 */ /* 0x000fe20000000f00 */
[----:B------:R-:W-:Y:S01]  /*0ba0*/  UISETP.GE.AND UP0, UPT, UR6, 0x1, UPT ;  /* 0x000000010600788c */ /* 0x000fe2000bf06270 */
[----:B------:R-:W-:Y:S01]  /*0bb0*/  IMAD.MOV.U32 R96, RZ, RZ, RZ ;  /* 0x000000ffff607224 */ /* 0x000fe200078e00ff */
[----:B------:R-:W-:Y:S01]  /*0bc0*/  CS2R R90, SRZ ;  /* 0x00000000005a7805 */ /* 0x000fe2000001ff00 */
[----:B------:R-:W-:Y:S01]  /*0bd0*/  CS2R R30, SRZ ;  /* 0x00000000001e7805 */ /* 0x000fe2000001ff00 */
[----:B------:R-:W-:Y:S01]  /*0be0*/  MOV R88, RZ ;  /* 0x000000ff00587202 */ /* 0x000fe20000000f00 */
        /* <DEDUP_REMOVED lines=79> */
[----:B------:R-:W-:Y:S01]  /*10e0*/  BSSY B0, `(.L_x_1777) ;  /* 0x0000054000007945 */ /* 0x000fe20003800000 */
[----:B------:R-:W-:-:S02]  /*10f0*/  ULDC.64 UR4, c[0x0][0x1b8] ;  /* 0x00006e0000047ab9 */ /* 0x000fc40000000a00 */
[----:B------:R-:W-:Y:S02]  /*1100*/  UIADD3 UR19, UR19, UR17, URZ ;  /* 0x0000001113137290 */ /* 0x000fe4000fffe03f */
[----:B------:R-:W-:Y:S02]  /*1110*/  USHF.R.S32.HI UR17, URZ, 0x1f, UR13 ;  /* 0x0000001f3f117899 */ /* 0x000fe4000801140d */
[----:B------:R-:W-:Y:S02]  /*1120*/  UIMAD UR16, UR8, UR4, URZ ;  /* 0x00000004081072a4 */ /* 0x000fe4000f8e023f */
[----:B------:R-:W-:Y:S02]  /*1130*/  USEL UR17, UR17, URZ, !UP2 ;  /* 0x0000003f11117287 */ /* 0x000fe4000d000000 */
[----:B------:R-:W-:Y:S02]  /*1140*/  UIMAD UR16, UR9, UR5, UR16 ;  /* 0x00000005091072a4 */ /* 0x000fe4000f8e0210 */
[----:B------:R-:W-:-:S02]  /*1150*/  UIMAD.WIDE.U32 UR20, UR9, UR4, UR18 ;  /* 0x00000004091472a5 */ /* 0x000fc4000f8e0012 */
[----:B------:R-:W-:Y:S02]  /*1160*/  USEL UR18, UR13, URZ, !UP2 ;  /* 0x0000003f0d127287 */ /* 0x000fe4000d000000 */
[----:B------:R-:W-:Y:S01]  /*1170*/  ULDC.64 UR4, c[0x0][0x1c0] ;  /* 0x0000700000047ab9 */ /* 0x000fe20000000a00 */
[----:B-1----:R-:W-:Y:S01]  /*1180*/  LEA.HI R2, R160, R161, RZ, 0x3 ;  /* 0x000000a1a0027211 */ /* 0x002fe200078f18ff */
[----:B------:R-:W-:Y:S02]  /*1190*/  UIMAD UR17, UR17, UR4, URZ ;  /* 0x00000004111172a4 */ /* 0x000fe4000f8e023f */
[----:B------:R-:W-:Y:S01]  /*11a0*/  UIADD3 UR21, UR21, UR16, URZ ;  /* 0x0000001015157290 */ /* 0x000fe2000fffe03f */
[----:B------:R-:W-:Y:S01]  /*11b0*/  LOP3.LUT R0, R2, 0xfffffff8, RZ, 0xc0, !PT ;  /* 0xfffffff802007812 */ /* 0x000fe200078ec0ff */
[----:B------:R-:W-:Y:S01]  /*11c0*/  UIMAD UR5, UR18, UR5, UR17 ;  /* 0x00000005120572a4 */ /* 0x000fe2000f8e0211 */
[----:B------:R-:W-:Y:S01]  /*11d0*/  SHF.R.S32.HI R19, RZ, 0x3, R2 ;  /* 0x00000003ff137819 */ /* 0x000fe20000011402 */
[----:B------:R-:W-:-:S02]  /*11e0*/  UIMAD.WIDE.U32 UR18, UR18, UR4, UR20 ;  /* 0x00000004121272a5 */ /* 0x000fc4000f8e0014 */
[----:B------:R-:W-:Y:S01]  /*11f0*/  IMAD.IADD R49, R161, 0x1, -R0 ;  /* 0x00000001a1317824 */ /* 0x000fe200078e0a00 */
[----:B------:R-:W-:Y:S02]  /*1200*/  ULDC UR16, c[0x0][0x2c4] ;  /* 0x0000b10000107ab9 */ /* 0x000fe40000000800 */
[----:B------:R-:W-:Y:S01]  /*1210*/  UIADD3 UR5, UR19, UR5, URZ ;  /* 0x0000000513057290 */ /* 0x000fe2000fffe03f */
[C---:B------:R-:W-:Y:S01]  /*1220*/  IMAD R167, R49.reuse, 0x10, R19 ;  /* 0x0000001031a77824 */ /* 0x040fe200078e0213 */
[----:B------:R-:W-:Y:S01]  /*1230*/  UIMAD UR16, UR12, UR16, URZ ;  /* 0x000000100c1072a4 */ /* 0x000fe2000f8e023f */
[----:B------:R-:W-:Y:S02]  /*1240*/  IMAD.U32 R3, RZ, RZ, UR19 ;  /* 0x00000013ff037e24 */ /* 0x000fe4000f8e00ff */
[----:B------:R-:W-:Y:S01]  /*1250*/  IMAD.SHL.U32 R165, R49, 0x8, RZ ;  /* 0x0000000831a57824 */ /* 0x000fe200078e00ff */
[----:B------:R-:W-:Y:S01]  /*1260*/  IADD3 R4, R167, UR10, RZ ;  /* 0x0000000aa7047c10 */ /* 0x000fe2000fffe0ff */
[----:B------:R-:W-:Y:S01]  /*1270*/  IMAD.U32 R3, RZ, RZ, UR5 ;  /* 0x00000005ff037e24 */ /* 0x000fe2000f8e00ff */
[----:B------:R1:W-:Y:S02]  /*1280*/  STL [R1+0x3c], R167 ;  /* 0x00003ca701007387 */ /* 0x0003e40000100800 */
[C---:B------:R-:W-:Y:S01]  /*1290*/  IADD3 R24, R165.reuse, 0x40, RZ ;  /* 0x00000040a5187810 */ /* 0x040fe20007ffe0ff */
[----:B------:R-:W-:Y:S01]  /*12a0*/  @P1 IMAD.HI.U32 R2, R4, c[0x0][0x2c8], RZ ;  /* 0x0000b20004021a27 */ /* 0x000fe200078e00ff */
[----:B------:R1:W-:Y:S01]  /*12b0*/  STL [R1+0x38], R165 ;  /* 0x000038a501007387 */ /* 0x0003e20000100800 */
[----:B------:R-:W-:-:S02]  /*12c0*/  ISETP.GE.AND P3, PT, R165, c[0x0][0x198], PT ;  /* 0x00006600a5007a0c */ /* 0x000fc40003f66270 */
[----:B------:R-:W-:Y:S01]  /*12d0*/  IMAD.MOV.U32 R0, RZ, RZ, R4 ;  /* 0x000000ffff007224 */ /* 0x000fe200078e0004 */
[----:B------:R-:W-:Y:S01]  /*12e0*/  @P0 SHF.R.U32.HI R0, RZ, c[0x0][0x2cc], R2 ;  /* 0x0000b300ff000a19 */ /* 0x000fe20000011602 */
[----:B------:R-:W-:-:S03]  /*12f0*/  IMAD.U32 R2, RZ, RZ, UR18 ;  /* 0x00000012ff027e24 */ /* 0x000fc6000f8e00ff */
        /* <DEDUP_REMOVED lines=8> */
[----:B------:R-:W-:Y:S01]  /*1380*/  IMAD R0, R5, c[0x0][0x1a8], RZ ;  /* 0x00006a0005007a24 */ /* 0x000fe200078e02ff */
[----:B------:R-:W-:Y:S01]  /*1390*/  IADD3 R5, R19, UR10, RZ ;  /* 0x0000000a13057c10 */ /* 0x000fe2000fffe0ff */
[----:B------:R-:W-:-:S03]  /*13a0*/  IMAD.WIDE.U32 R2, R4, c[0x0][0x1a8], R2 ;  /* 0x00006a0004027a25 */ /* 0x000fc600078e0002 */
[----:B------:R-:W-:Y:S01]  /*13b0*/  ISETP.GE.AND P4, PT, R5, UR16, PT ;  /* 0x0000001005007c0c */ /* 0x000fe2000bf86270 */
[----:B------:R-:W-:Y:S01]  /*13c0*/  IMAD R0, R4, c[0x0][0x1ac], R0 ;  /* 0x00006b0004007a24 */ /* 0x000fe200078e0200 */
[----:B------:R-:W-:Y:S01]  /*13d0*/  LEA R12, P0, R2, c[0x0][0x160], 0x1 ;  /* 0x00005800020c7a11 */ /* 0x000fe200078008ff */
[----:B------:R-:W-:Y:S02]  /*13e0*/  IMAD.SHL.U32 R4, R19, 0x40, RZ ;  /* 0x0000004013047824 */ /* 0x000fe400078e00ff */
[----:B------:R-:W-:Y:S01]  /*13f0*/  IMAD.IADD R0, R3, 0x1, R0 ;  /* 0x0000000103007824 */ /* 0x000fe200078e0200 */
[----:B------:R-:W-:Y:S01]  /*1400*/  LOP3.LUT R3, R14, 0xfffffff0, RZ, 0xc0, !PT ;  /* 0xfffffff00e037812 */ /* 0x000fe200078ec0ff */
[----:B------:R1:W3:Y:S03]  /*1410*/  SHFL.IDX PT, R6, R12, RZ, 0x181f ;  /* 0x00181fff0c067589 */ /* 0x0002e600000e0000 */
[----:B------:R-:W-:Y:S01]  /*1420*/  LEA.HI.X R11, R2, c[0x0][0x164], R0, 0x1, P0 ;  /* 0x00005900020b7a11 */ /* 0x000fe200000f0c00 */
[----:B------:R-:W-:Y:S01]  /*1430*/  IMAD.IADD R0, R161, 0x1, -R3 ;  /* 0x00000001a1007824 */ /* 0x000fe200078e0a03 */
[----:B------:R-:W-:-:S02]  /*1440*/  LOP3.LUT R2, R4, 0x1c0, RZ, 0xc0, !PT ;  /* 0x000001c004027812 */ /* 0x000fc400078ec0ff */
[----:B------:R-:W-:Y:S02]  /*1450*/  ISETP.GE.AND P0, PT, R24, c[0x0][0x198], PT ;  /* 0x0000660018007a0c */ /* 0x000fe40003f06270 */
[----:B------:R-:W-:Y:S02]  /*1460*/  SHF.R.S32.HI R4, RZ, 0x1f, R0 ;  /* 0x0000001fff047819 */ /* 0x000fe40000011400 */
[----:B------:R-:W-:Y:S02]  /*1470*/  SHF.R.U32.HI R3, RZ, 0x3, R2 ;  /* 0x00000003ff037819 */ /* 0x000fe40000011602 */
[----:B------:R-:W-:Y:S02]  /*1480*/  LOP3.LUT R2, R2, 0x38, R165, 0xf8, !PT ;  /* 0x0000003802027812 */ /* 0x000fe400078ef8a5 */
[----:B------:R-:W-:Y:S02]  /*1490*/  LEA.HI R21, R4, R0, RZ, 0x3 ;  /* 0x0000000004157211 */ /* 0x000fe400078f18ff */
[----:B------:R-:W-:-:S02]  /*14a0*/  LOP3.LUT R3, R2, R3, RZ, 0x3c, !PT ;  /* 0x0000000302037212 */ /* 0x000fc400078e3cff */
[----:B------:R-:W-:Y:S02]  /*14b0*/  LOP3.LUT R2, R21, 0xfffffff8, RZ, 0xc0, !PT ;  /* 0xfffffff815027812 */ /* 0x000fe400078ec0ff */
[----:B------:R-:W-:-:S03]  /*14c0*/  LEA.HI R4, R160, R161, RZ, 0x6 ;  /* 0x000000a1a0047211 */ /* 0x000fc600078f30ff */
[----:B------:R-:W-:Y:S02]  /*14d0*/  IMAD.IADD R20, R0, 0x1, -R2 ;  /* 0x0000000100147824 */ /* 0x000fe400078e0a02 */
[----:B------:R-:W-:Y:S02]  /*14e0*/  IMAD.SHL.U32 R0, R4, 0x8, RZ ;  /* 0x0000000804007824 */ /* 0x000fe400078e00ff */
[----:B------:R-:W-:Y:S02]  /*14f0*/  IMAD.MOV.U32 R4, RZ, RZ, 0x10 ;  /* 0x00000010ff047424 */ /* 0x000fe400078e00ff */
[----:B------:R-:W-:Y:S01]  /*1500*/  IMAD.MOV.U32 R2, RZ, RZ, 0x20 ;  /* 0x00000020ff027424 */ /* 0x000fe200078e00ff */
[----:B------:R-:W-:Y:S01]  /*1510*/  LOP3.LUT R10, R3, 0xfffffe00, R0, 0xf8, !PT ;  /* 0xfffffe00030a7812 */ /* 0x000fe200078ef800 */
[----:B--2---:R2:W4:Y:S01]  /*1520*/  @P2 R2UR UR20, R7 ;  /* 0x00000000071423c2 */ /* 0x00452200000e0000 */
[----:B------:R-:W-:Y:S01]  /*1530*/  R2P PR, R20, 0x6 ;  /* 0x0000000614007804 */ /* 0x000fe20000000000 */
[----:B----4-:R-:W-:-:S04]  /*1540*/  @!UP0 UMOV UR20, UR13 ;  /* 0x0000000d00148c82 */ /* 0x010fc80008000000 */
[----:B------:R-:W-:Y:S02]  /*1550*/  SEL R4, R4, 0xfffffff0, !P1 ;  /* 0xfffffff004047807 */ /* 0x000fe40004800000 */
[----:B------:R-:W-:Y:S01]  /*1560*/  SEL R2, R2, 0xffffffe0, !P2 ;  /* 0xffffffe002027807 */ /* 0x000fe20005000000 */
[----:B--2---:R1:W2:Y:S01]  /*1570*/  SHFL.IDX PT, R7, R11, RZ, 0x181f ;  /* 0x00181fff0b077589 */ /* 0x0042a200000e0000 */
[----:B------:R-:W-:Y:S05]  /*1580*/  @P4 BRA `(.L_x_1778) ;  /* 0x0000009000004947 */ /* 0x000fea0003800000 */
[----:B---3--:R-:W-:Y:S01]  /*1590*/  SHF.R.S32.HI R0, RZ, 0x1f, R24 ;  /* 0x0000001fff007819 */ /* 0x008fe20000011418 */
[----:B--2---:R-:W-:-:S03]  /*15a0*/  IMAD.WIDE R8, R165, 0x2, R6 ;  /* 0x00000002a5087825 */ /* 0x004fc600078e0206 */
[----:B------:R-:W-:-:S04]  /*15b0*/  LEA.HI R0, R0, R24, RZ, 0x3 ;  /* 0x0000001800007211 */ /* 0x000fc800078f18ff */
[----:B------:R-:W-:Y:S02]  /*15c0*/  LOP3.LUT R3, R0, 0xfffffff8, RZ, 0xc0, !PT ;  /* 0xfffffff800037812 */ /* 0x000fe400078ec0ff */
[----:B------:R-:W-:-:S03]  /*15d0*/  SHF.L.U32 R0, R10, 0x1, RZ ;  /* 0x000000010a007819 */ /* 0x000fc600000006ff */
[----:B------:R-:W-:Y:S02]  /*15e0*/  IMAD.WIDE R6, R3, 0x2, R6 ;  /* 0x0000000203067825 */ /* 0x000fe400078e0206 */
[----:B------:R-:W-:Y:S01]  /*15f0*/  @!PT LDS RZ, [RZ] ;  /* 0x00000000fffff984 */ /* 0x000fe20000000800 */
[----:B------:R2:W-:Y:S04]  /*1600*/  LDGSTS.E.BYPASS.LTC128B.128 [R0+0x8100], [R8.64], !P3 ;  /* 0x0810000008007fae */ /* 0x0005e8000d901d4e */
[----:B------:R2:W-:Y:S02]  /*1610*/  LDGSTS.E.BYPASS.LTC128B.128 [R0+0xc100], [R6.64], !P0 ;  /* 0x0c10000006007fae */ /* 0x0005e4000c101d4e */
.L_x_1778:
[----:B---3--:R-:W-:Y:S05]  /*1620*/  BSYNC B0 ;  /* 0x0000000000007941 */ /* 0x008fea0003800000 */
.L_x_1777:
[----:B--2---:R-:W-:Y:S01]  /*1630*/  IADD3 R0, R5, 0x10, RZ ;  /* 0x0000001005007810 */ /* 0x004fe20007ffe0ff */
[----:B------:R2:W3:Y:S01]  /*1640*/  SHFL.IDX PT, R7, R11, 0x1, 0x181f ;  /* 0x00381f000b077f89 */ /* 0x0004e200000e0000 */
[----:B------:R-:W-:Y:S02]  /*1650*/  BSSY B0, `(.L_x_1779) ;  /* 0x000000d000007945 */ /* 0x000fe40003800000 */
[----:B------:R-:W-:Y:S01]  /*1660*/  ISETP.GE.AND P1, PT, R0, UR16, PT ;  /* 0x0000001000007c0c */ /* 0x000fe2000bf26270 */
[----:B------:R2:W4:-:S12]  /*1670*/  SHFL.IDX PT, R6, R12, 0x1, 0x181f ;  /* 0x00381f000c067f89 */ /* 0x00051800000e0000 */
        /* <DEDUP_REMOVED lines=10> */
.L_x_1780:
[----:B------:R-:W-:Y:S05]  /*1720*/  BSYNC B0 ;  /* 0x0000000000007941 */ /* 0x000fea0003800000 */
.L_x_1779:
[----:B---3--:R-:W-:Y:S01]  /*1730*/  IADD3 R0, R5, 0x20, RZ ;  /* 0x0000002005007810 */ /* 0x008fe20007ffe0ff */
[----:B------:R3:W1:Y:S01]  /*1740*/  SHFL.IDX PT, R7, R11, 0x2, 0x181f ;  /* 0x00581f000b077f89 */ /* 0x00066200000e0000 */
[----:B------:R-:W-:Y:S02]  /*1750*/  BSSY B0, `(.L_x_1781) ;  /* 0x000000d000007945 */ /* 0x000fe40003800000 */
[----:B------:R-:W-:Y:S01]  /*1760*/  ISETP.GE.AND P1, PT, R0, UR16, PT ;  /* 0x0000001000007c0c */ /* 0x000fe2000bf26270 */
[----:B----4-:R3:W4:-:S12]  /*1770*/  SHFL.IDX PT, R6, R12, 0x2, 0x181f ;  /* 0x00581f000c067f89 */ /* 0x01071800000e0000 */
        /* <DEDUP_REMOVED lines=10> */
.L_x_1782:
[----:B------:R-:W-:Y:S05]  /*1820*/  BSYNC B0 ;  /* 0x0000000000007941 */ /* 0x000fea0003800000 */
.L_x_1781:
[----:B-1----:R-:W-:Y:S01]  /*1830*/  IADD3 R0, R5, 0x30, RZ ;  /* 0x0000003005007810 */ /* 0x002fe20007ffe0ff */
[----:B------:R1:W2:Y:S01]  /*1840*/  SHFL.IDX PT, R7, R11, 0x3, 0x181f ;  /* 0x00781f000b077f89 */ /* 0x0002a200000e0000 */
[----:B------:R-:W-:Y:S02]  /*1850*/  BSSY B0, `(.L_x_1783) ;  /* 0x000000d000007945 */ /* 0x000fe40003800000 */
[----:B------:R-:W-:Y:S01]  /*1860*/  ISETP.GE.AND P1, PT, R0, UR16, PT ;  /* 0x0000001000007c0c */ /* 0x000fe2000bf26270 */
[----:B----4-:R1:W4:-:S12]  /*1870*/  SHFL.IDX PT, R6, R12, 0x3, 0x181f ;  /* 0x00781f000c067f89 */ /* 0x01031800000e0000 */
        /* <DEDUP_REMOVED lines=10> */
.L_x_1784:
[----:B------:R-:W-:Y:S05]  /*1920*/  BSYNC B0 ;  /* 0x0000000000007941 */ /* 0x000fea0003800000 */
.L_x_1783:
[----:B--2---:R-:W-:Y:S01]  /*1930*/  IADD3 R0, R5, 0x40, RZ ;  /* 0x0000004005007810 */ /* 0x004fe20007ffe0ff */
        /* <DEDUP_REMOVED lines=14> */
.L_x_1786:
[----:B------:R-:W-:Y:S05]  /*1a20*/  BSYNC B0 ;  /* 0x0000000000007941 */ /* 0x000fea0003800000 */
.L_x_1785:
        /* <DEDUP_REMOVED lines=15> */
.L_x_1788:
[----:B------:R-:W-:Y:S05]  /*1b20*/  BSYNC B0 ;  /* 0x0000000000007941 */ /* 0x000fea0003800000 */
.L_x_1787:
        /* <DEDUP_REMOVED lines=15> */
.L_x_1790:
[----:B------:R-:W-:Y:S05]  /*1c20*/  BSYNC B0 ;  /* 0x0000000000007941 */ /* 0x000fea0003800000 */
.L_x_1789:
[----:B-1----:R-:W-:Y:S01]  /*1c30*/  IMAD.U32 R0, RZ, RZ, UR6 ;  /* 0x00000006ff007e24 */ /* 0x002fe2000f8e00ff */
[----:B----4-:R-:W-:Y:S01]  /*1c40*/  SHFL.IDX PT, R6, R12, 0x7, 0x181f ;  /* 0x00f81f000c067f89 */ /* 0x010fe200000e0000 */
[----:B------:R-:W-:Y:S01]  /*1c50*/  IMAD.MOV.U32 R3, RZ, RZ, c[0x0][0x2b8] ;  /* 0x0000ae00ff037624 */ /* 0x000fe200078e00ff */
[----:B------:R-:W-:Y:S01]  /*1c60*/  IADD3 R5, R5, 0x70, RZ ;  /* 0x0000007005057810 */ /* 0x000fe20007ffe0ff */
[----:B------:R-:W-:Y:S01]  /*1c70*/  IMAD R0, R0, 0x40, R167 ;  /* 0x0000004000007824 */ /* 0x000fe200078e02a7 */
[----:B------:R-:W1:Y:S01]  /*1c80*/  SHFL.IDX PT, R7, R11, 0x7, 0x181f ;  /* 0x00f81f000b077f89 */ /* 0x000e6200000e0000 */
[----:B------:R-:W-:Y:S01]  /*1c90*/  SHF.R.S32.HI R8, RZ, 0x1f, R24 ;  /* 0x0000001fff087819 */ /* 0x000fe20000011418 */
[----:B------:R-:W-:Y:S01]  /*1ca0*/  IMAD.SHL.U32 R162, R10, 0x2, RZ ;  /* 0x000000020aa27824 */ /* 0x000fe200078e00ff */
[----:B------:R-:W-:Y:S01]  /*1cb0*/  ISETP.NE.AND P4, PT, R3, 0x1, PT ;  /* 0x000000010300780c */ /* 0x000fe20003f85270 */
[----:B------:R-:W-:Y:S01]  /*1cc0*/  USHF.R.S32.HI UR17, URZ, 0x1f, UR20 ;  /* 0x0000001f3f117899 */ /* 0x000fe20008011414 */
[----:B------:R-:W-:Y:S01]  /*1cd0*/  IADD3 R0, R0, -0x40, RZ ;  /* 0xffffffc000007810 */ /* 0x000fe20007ffe0ff */
[----:B------:R-:W-:Y:S01]  /*1ce0*/  ULDC.64 UR4, c[0x0][0x2b0] ;  /* 0x0000ac0000047ab9 */ /* 0x000fe20000000a00 */
[----:B------:R-:W-:Y:S01]  /*1cf0*/  ISETP.GE.AND P2, PT, R5, UR16, PT ;  /* 0x0000001005007c0c */ /* 0x000fe2000bf46270 */
[----:B------:R-:W-:Y:S01]  /*1d00*/  UIMAD UR17, UR17, UR4, URZ ;  /* 0x00000004111172a4 */ /* 0x000fe2000f8e023f */
[C---:B------:R-:W-:Y:S01]  /*1d10*/  IADD3 R3, R0.reuse, UR11, RZ ;  /* 0x0000000b00037c10 */ /* 0x040fe2000fffe0ff */
[----:B------:R-:W-:Y:S01]  /*1d20*/  UIMAD.WIDE.U32 UR18, UR20, UR4, URZ ;  /* 0x00000004141272a5 */ /* 0x000fe2000f8e003f */
[----:B------:R-:W-:Y:S01]  /*1d30*/  ISETP.GE.AND P5, PT, R0, UR7, PT ;  /* 0x0000000700007c0c */ /* 0x000fe2000bfa6270 */
[----:B------:R-:W-:Y:S01]  /*1d40*/  UIMAD UR5, UR20, UR5, UR17 ;  /* 0x00000005140572a4 */ /* 0x000fe2000f8e0211 */
[----:B------:R-:W-:Y:S01]  /*1d50*/  IMAD.MOV.U32 R27, RZ, RZ, RZ ;  /* 0x000000ffff1b7224 */ /* 0x000fe200078e00ff */
[----:B------:R-:W-:Y:S01]  /*1d60*/  ISETP.GE.AND P6, PT, R165, c[0x0][0x1d4], PT ;  /* 0x00007500a5007a0c */ /* 0x000fe20003fc6270 */
[----:B------:R-:W-:Y:S01]  /*1d70*/  IMAD.MOV.U32 R0, RZ, RZ, R3 ;  /* 0x000000ffff007224 */ /* 0x000fe200078e0003 */
[----:B------:R-:W-:Y:S01]  /*1d80*/  ISETP.GT.OR P5, PT, R167, 0x3f, P5 ;  /* 0x0000003fa700780c */ /* 0x000fe20002fa4670 */
[----:B------:R-:W-:Y:S01]  /*1d90*/  @P4 IMAD.HI.U32 R5, R3, c[0x0][0x2bc], RZ ;  /* 0x0000af0003054a27 */ /* 0x000fe200078e00ff */
[----:B------:R-:W-:Y:S01]  /*1da0*/  UIADD3 UR16, UR19, UR5, URZ ;  /* 0x0000000513107290 */ /* 0x000fe2000fffe03f */
[----:B------:R-:W-:Y:S01]  /*1db0*/  SHF.R.S32.HI R18, RZ, 0x4, R14 ;  /* 0x00000004ff127819 */ /* 0x000fe2000001140e */
[----:B------:R-:W-:Y:S01]  /*1dc0*/  STL [R1+0x18], R162 ;  /* 0x000018a201007387 */ /* 0x000fe20000100800 */
[----:B------:R-:W-:Y:S01]  /*1dd0*/  ULDC.64 UR4, c[0x0][0x1e8] ;  /* 0x00007a0000047ab9 */ /* 0x000fe20000000a00 */
[----:B------:R-:W-:-:S02]  /*1de0*/  @P4 SHF.R.U32.HI R0, RZ, c[0x0][0x2c0], R5 ;  /* 0x0000b000ff004a19 */ /* 0x000fc40000011605 */
[----:B------:R-:W-:Y:S01]  /*1df0*/  LEA.HI R5, R8, R24, RZ, 0x3 ;  /* 0x0000001808057211 */ /* 0x000fe200078f18ff */
[----:B-123--:R-:W-:-:S03]  /*1e00*/  @!P2 IMAD.WIDE R10, R165, 0x2, R6 ;  /* 0x00000002a50aa825 */ /* 0x00efc600078e0206 */
[----:B------:R-:W-:Y:S02]  /*1e10*/  LOP3.LUT R164, R5, 0xfffffff8, RZ, 0xc0, !PT ;  /* 0xfffffff805a47812 */ /* 0x000fe400078ec0ff */
[----:B------:R-:W-:Y:S01]  /*1e20*/  @!PT LDS RZ, [RZ] ;  /* 0x00000000fffff984 */ /* 0x000fe20000000800 */
[----:B------:R1:W-:Y:S01]  /*1e30*/  @!P2 LDGSTS.E.BYPASS.LTC128B.128 [R162+0xb900], [R10.64], !P3 ;  /* 0x0b9000000aa2afae */ /* 0x0003e2000d901d4e */
[----:B------:R-:W-:Y:S02]  /*1e40*/  @!P5 IADD3 R9, P1, R0, UR18, RZ ;  /* 0x000000120009dc10 */ /* 0x000fe4000ff3e0ff */
[----:B------:R-:W-:Y:S01]  /*1e50*/  @!P2 IMAD.WIDE R6, R164, 0x2, R6 ;  /* 0x00000002a406a825 */ /* 0x000fe200078e0206 */
[----:B------:R-:W-:Y:S01]  /*1e60*/  UIMAD UR17, UR8, UR4, URZ ;  /* 0x00000004081172a4 */ /* 0x000fe2000f8e023f */
[----:B------:R-:W-:Y:S01]  /*1e70*/  @!P5 LEA.HI.X.SX32 R5, R0, UR16, 0x1, P1 ;  /* 0x000000100005dc11 */ /* 0x000fe200088f0eff */
[----:B------:R-:W-:Y:S01]  /*1e80*/  UIMAD.WIDE.U32 UR22, UR9, UR4, URZ ;  /* 0x00000004091672a5 */ /* 0x000fe2000f8e003f */
[C---:B------:R-:W-:Y:S01]  /*1e90*/  @!P5 LEA R8, P1, R9.reuse, c[0x0][0x2a0], 0x2 ;  /* 0x0000a8000908da11 */ /* 0x040fe200078210ff */
[----:B------:R2:W-:Y:S03]  /*1ea0*/  @!P2 LDGSTS.E.BYPASS.LTC128B.128 [R162+0xf900], [R6.64], !P0 ;  /* 0x0f90000006a2afae */ /* 0x0005e6000c101d4e */
[----:B------:R-:W-:Y:S01]  /*1eb0*/  @!P5 LEA.HI.X R9, R9, c[0x0][0x2a4], R5, 0x2, P1 ;  /* 0x0000a9000909da11 */ /* 0x000fe200008f1405 */
[----:B------:R-:W0:Y:S04]  /*1ec0*/  LDGDEPBAR ;  /* 0x00000000000079af */ /* 0x000e280000000000 */
[----:B------:R-:W-:Y:S01]  /*1ed0*/  BAR.SYNC.DEFER_BLOCKING 0x0 ;  /* 0x0000000000007b1d */ /* 0x000fe20000010000 */
[----:B------:R-:W-:-:S04]  /*1ee0*/  ULEA UR20, UR6, 0xffffffc0, 0x6 ;  /* 0xffffffc006147891 */ /* 0x000fc8000f8e303f */
[----:B------:R-:W-:Y:S01]  /*1ef0*/  UIADD3 UR20, UR7, -UR20, URZ ;  /* 0x8000001407147290 */ /* 0x000fe2000fffe03f */
[----:B------:R-:W-:Y:S01]  /*1f00*/  LEA.HI R159, R160, R161, RZ, 0x5 ;  /* 0x000000a1a09f7211 */ /* 0x000fe200078f28ff */
[----:B------:R-:W-:Y:S04]  /*1f10*/  STL [R1+0x50], R164 ;  /* 0x000050a401007387 */ /* 0x000fe80000100800 */
[----:B------:R-:W-:-:S04]  /*1f20*/  IADD3 R48, -R19, UR20, RZ ;  /* 0x0000001413307c10 */ /* 0x000fc8000fffe1ff */
[C---:B------:R-:W-:Y:S02]  /*1f30*/  ISETP.GE.AND P3, PT, R48.reuse, 0x1, PT ;  /* 0x000000013000780c */ /* 0x040fe40003f66270 */
[C---:B------:R-:W-:Y:S02]  /*1f40*/  ISETP.GE.AND P2, PT, R48.reuse, 0x11, PT ;  /* 0x000000113000780c */ /* 0x040fe40003f46270 */
[----:B------:R-:W-:Y:S02]  /*1f50*/  ISETP.GE.AND P1, PT, R48, 0x21, PT ;  /* 0x000000213000780c */ /* 0x000fe40003f26270 */
[----:B------:R-:W-:Y:S01]  /*1f60*/  SHF.R.S32.HI R158, RZ, 0x5, R159 ;  /* 0x00000005ff9e7819 */ /* 0x000fe2000001149f */
[----:B------:R-:W3:Y:S01]  /*1f70*/  @!P5 LDG.E R27, [R8.64] ;  /* 0x0000000e081bd981 */ /* 0x000ee2000c1e1900 */
[----:B------:R-:W-:Y:S01]  /*1f80*/  IMAD.MOV R0, RZ, RZ, -R0 ;  /* 0x000000ffff007224 */ /* 0x000fe200078e0a00 */
[----:B------:R-:W-:Y:S01]  /*1f90*/  UIMAD UR17, UR9, UR5, UR17 ;  /* 0x00000005091172a4 */ /* 0x000fe2000f8e0211 */
[----:B------:R-:W-:Y:S01]  /*1fa0*/  ISETP.GE.AND P5, PT, R24, c[0x0][0x1d4], PT ;  /* 0x0000750018007a0c */ /* 0x000fe20003fa6270 */
[----:B------:R-:W-:Y:S01]  /*1fb0*/  IMAD.SHL.U32 R5, R21, 0x40, RZ ;  /* 0x0000004015057824 */ /* 0x000fe200078e00ff */
[----:B------:R-:W-:Y:S01]  /*1fc0*/  ULDC.64 UR4, c[0x0][0x210] ;  /* 0x0000840000047ab9 */ /* 0x000fe20000000a00 */
[----:B------:R-:W-:Y:S01]  /*1fd0*/  IMAD R28, R0, c[0x0][0x2b8], R3 ;  /* 0x0000ae00001c7a24 */ /* 0x000fe200078e0203 */
[----:B------:R-:W-:Y:S01]  /*1fe0*/  UIADD3 UR17, UR23, UR17, URZ ;  /* 0x0000001117117290 */ /* 0x000fe2000fffe03f */
[----:B------:R-:W-:Y:S01]  /*1ff0*/  SHF.R.S32.HI R166, RZ, 0x1f, R165 ;  /* 0x0000001fffa67819 */ /* 0x000fe200000114a5 */
[----:B------:R-:W-:Y:S01]  /*2000*/  UIMAD UR8, UR8, UR4, URZ ;  /* 0x00000004080872a4 */ /* 0x000fe2000f8e023f */
[C---:B--2---:R-:W-:Y:S01]  /*2010*/  IMAD.WIDE.U32 R6, R28.reuse, c[0x0][0x1e0], RZ ;  /* 0x000078001c067a25 */ /* 0x044fe200078e00ff */
[----:B------:R-:W-:Y:S01]  /*2020*/  SHF.R.S32.HI R25, RZ, 0x1f, R28 ;  /* 0x0000001fff197819 */ /* 0x000fe2000001141c */
[----:B------:R-:W-:Y:S01]  /*2030*/  UIMAD.WIDE.U32 UR24, UR9, UR4, URZ ;  /* 0x00000004091872a5 */ /* 0x000fe2000f8e003f */
[----:B------:R-:W-:Y:S01]  /*2040*/  LOP3.LUT R157, R5, 0xfffffe00, RZ, 0xc0, !PT ;  /* 0xfffffe00059d7812 */ /* 0x000fe200078ec0ff */
[----:B------:R-:W-:Y:S01]  /*2050*/  UIMAD UR8, UR9, UR5, UR8 ;  /* 0x00000005090872a4 */ /* 0x000fe2000f8e0208 */
[----:B------:R-:W-:Y:S01]  /*2060*/  STL [R1+0x30], R28 ;  /* 0x0000301c01007387 */ /* 0x000fe20000100800 */
[----:B------:R-:W-:Y:S01]  /*2070*/  IMAD R0, R25, c[0x0][0x1e0], RZ ;  /* 0x0000780019007a24 */ /* 0x000fe200078e02ff */
[----:B------:R-:W-:Y:S01]  /*2080*/  UISETP.GE.AND UP0, UPT, UR6, 0x2, UPT ;  /* 0x000000020600788c */ /* 0x000fe2000bf06270 */
[----:B------:R-:W-:Y:S01]  /*2090*/  SEL R163, RZ, 0x10, P5 ;  /* 0x00000010ffa37807 */ /* 0x000fe20002800000 */
[----:B------:R-:W-:Y:S01]  /*20a0*/  UIADD3 UR8, UR25, UR8, URZ ;  /* 0x0000000819087290 */ /* 0x000fe2000fffe03f */
[----:B------:R-:W-:-:S04]  /*20b0*/  IMAD R0, R28, c[0x0][0x1e4], R0 ;  /* 0x000079001c007a24 */ /* 0x000fc800078e0200 */
[----:B------:R-:W-:Y:S01]  /*20c0*/  IMAD.IADD R7, R7, 0x1, R0 ;  /* 0x0000000107077824 */ /* 0x000fe200078e0200 */
[----:B---3--:R-:W-:-:S03]  /*20d0*/  SHF.R.S32.HI R26, RZ, 0x1f, R27 ;  /* 0x0000001fff1a7819 */ /* 0x008fc6000001141b */
[C---:B------:R-:W-:Y:S01]  /*20e0*/  IMAD.WIDE.U32 R6, R27.reuse, c[0x0][0x1f0], R6 ;  /* 0x00007c001b067a25 */ /* 0x040fe200078e0006 */
[----:B------:R-:W-:Y:S03]  /*20f0*/  STL [R1+0x1c], R27 ;  /* 0x00001c1b01007387 */ /* 0x000fe60000100800 */
[----:B------:R-:W-:Y:S01]  /*2100*/  IMAD R3, R26, c[0x0][0x1f0], RZ ;  /* 0x00007c001a037a24 */ /* 0x000fe200078e02ff */
[----:B------:R-:W-:Y:S01]  /*2110*/  IADD3 R0, P0, R6, UR22, RZ ;  /* 0x0000001606007c10 */ /* 0x000fe2000ff1e0ff */
[----:B------:R-:W-:Y:S02]  /*2120*/  STL [R1+0x34], R166 ;  /* 0x000034a601007387 */ /* 0x000fe40000100800 */
[----:B------:R-:W-:-:S05]  /*2130*/  IMAD R3, R27, c[0x0][0x1f4], R3 ;  /* 0x00007d001b037a24 */ /* 0x000fca00078e0203 */
[----:B------:R-:W-:Y:S01]  /*2140*/  IADD3.X R6, R7, UR17, R3, P0, !PT ;  /* 0x0000001107067c10 */ /* 0x000fe200087fe403 */
[----:B------:R-:W-:Y:S01]  /*2150*/  IMAD.SHL.U32 R3, R20, 0x40, RZ ;  /* 0x0000004014037824 */ /* 0x000fe200078e00ff */
[----:B------:R-:W-:-:S04]  /*2160*/  LEA R8, P0, R0, c[0x0][0x1c8], 0x1 ;  /* 0x0000720000087a11 */ /* 0x000fc800078008ff */
[----:B------:R-:W-:Y:S01]  /*2170*/  LEA.HI.X R0, R0, c[0x0][0x1cc], R6, 0x1, P0 ;  /* 0x0000730000007a11 */ /* 0x000fe200000f0c06 */
[----:B------:R-:W-:Y:S01]  /*2180*/  SHFL.IDX PT, R12, R8, RZ, 0x181f ;  /* 0x00181fff080c7589 */ /* 0x000fe200000e0000 */
[----:B------:R-:W-:Y:S02]  /*2190*/  ISETP.GT.AND P0, PT, R48, 0x30, PT ;  /* 0x000000303000780c */ /* 0x000fe40003f04270 */
[----:B------:R-:W-:Y:S01]  /*21a0*/  LOP3.LUT R3, R3, 0x1c0, RZ, 0xc0, !PT ;  /* 0x000001c003037812 */ /* 0x000fe200078ec0ff */
[----:B------:R-:W2:Y:S04]  /*21b0*/  SHFL.IDX PT, R13, R0, RZ, 0x181f ;  /* 0x00181fff000d7589 */ /* 0x000ea800000e0000 */
[----:B------:R-:W-:Y:S04]  /*21c0*/  SHFL.IDX PT, R6, R8, 0x1, 0x181f ;  /* 0x00381f0008067f89 */ /* 0x000fe800000e0000 */
[----:B------:R-:W3:Y:S04]  /*21d0*/  SHFL.IDX PT, R7, R0, 0x1, 0x181f ;  /* 0x00381f0000077f89 */ /* 0x000ee800000e0000 */
[----:B-1----:R-:W-:Y:S04]  /*21e0*/  SHFL.IDX PT, R10, R8, 0x2, 0x181f ;  /* 0x00581f00080a7f89 */ /* 0x002fe800000e0000 */
[----:B------:R-:W1:Y:S04]  /*21f0*/  SHFL.IDX PT, R11, R0, 0x2, 0x181f ;  /* 0x00581f00000b7f89 */ /* 0x000e6800000e0000 */
[----:B------:R-:W-:Y:S04]  /*2200*/  SHFL.IDX PT, R8, R8, 0x3, 0x181f ;  /* 0x00781f0008087f89 */ /* 0x000fe800000e0000 */
[----:B------:R4:W5:Y:S01]  /*2210*/  SHFL.IDX PT, R9, R0, 0x3, 0x181f ;  /* 0x00781f0000097f89 */ /* 0x00096200000e0000 */
[----:B--2---:R-:W-:-:S05]  /*2220*/  @P3 IMAD.WIDE R16, R165, 0x2, R12 ;  /* 0x00000002a5103825 */ /* 0x004fca00078e020c */
[----:B------:R2:W-:Y:S01]  /*2230*/  @P3 LDGSTS.E.BYPASS.LTC128B.128 [R162+0x4100], [R16.64], !P6 ;  /* 0x0410000010a23fae */ /* 0x0005e2000f101d4e */
[----:B----4-:R-:W-:Y:S01]  /*2240*/  LEA.HI R0, R14, R18, RZ, 0x1 ;  /* 0x000000120e007211 */ /* 0x010fe200078f08ff */
[----:B------:R-:W-:-:S03]  /*2250*/  @P3 IMAD.WIDE R14, R164, 0x2, R12 ;  /* 0x00000002a40e3825 */ /* 0x000fc600078e020c */
[----:B------:R-:W-:Y:S01]  /*2260*/  LOP3.LUT R0, R0, 0xfffffffe, RZ, 0xc0, !PT ;  /* 0xfffffffe00007812 */ /* 0x000fe200078ec0ff */
[----:B---3--:R-:W-:Y:S01]  /*2270*/  @P2 IMAD.WIDE R12, R165, 0x2, R6 ;  /* 0x00000002a50c2825 */ /* 0x008fe200078e0206 */
[----:B------:R1:W-:Y:S03]  /*2280*/  @P3 LDGSTS.E.BYPASS.LTC128B.128 [R162+0x6100], [R14.64], !P5 ;  /* 0x061000000ea23fae */ /* 0x0003e6000e901d4e */
[----:B------:R-:W-:Y:S01]  /*2290*/  IMAD.IADD R18, R18, 0x1, -R0 ;  /* 0x0000000112127824 */ /* 0x000fe200078e0a00 */
[----:B------:R3:W-:Y:S01]  /*22a0*/  @P2 LDGSTS.E.BYPASS.LTC128B.128 [R162+0x4900], [R12.64], !P6 ;  /* 0x049000000ca22fae */ /* 0x0007e2000f101d4e */
[----:B------:R-:W-:-:S05]  /*22b0*/  IMAD.SHL.U32 R0, R49, 0x40, RZ ;  /* 0x0000004031007824 */ /* 0x000fca00078e00ff */
[----:B------:R-:W-:Y:S01]  /*22c0*/  LOP3.LUT R0, R0, 0x1c0, RZ, 0xc0, !PT ;  /* 0x000001c000007812 */ /* 0x000fe200078ec0ff */
[----:B-1----:R-:W-:-:S04]  /*22d0*/  @P1 IMAD.WIDE R14, R165, 0x2, R10 ;  /* 0x00000002a50e1825 */ /* 0x002fc800078e020a */
[----:B---3--:R-:W-:-:S04]  /*22e0*/  @P2 IMAD.WIDE R12, R164, 0x2, R6 ;  /* 0x00000002a40c2825 */ /* 0x008fc800078e0206 */
[----:B------:R-:W-:Y:S01]  /*22f0*/  @P1 IMAD.WIDE R10, R164, 0x2, R10 ;  /* 0x00000002a40a1825 */ /* 0x000fe200078e020a */
[----:B------:R1:W-:Y:S01]  /*2300*/  @P2 LDGSTS.E.BYPASS.LTC128B.128 [R162+0x6900], [R12.64], !P5 ;  /* 0x069000000ca22fae */ /* 0x0003e2000e901d4e */
[----:B------:R-:W-:Y:S02]  /*2310*/  ISETP.GE.AND P2, PT, R24, c[0x0][0x1d4], PT ;  /* 0x0000750018007a0c */ /* 0x000fe40003f46270 */
[--C-:B-----5:R-:W-:Y:S01]  /*2320*/  @P0 IMAD.WIDE R6, R165, 0x2, R8.reuse ;  /* 0x00000002a5060825 */ /* 0x120fe200078e0208 */
[----:B------:R3:W-:Y:S03]  /*2330*/  @P1 LDGSTS.E.BYPASS.LTC128B.128 [R162+0x5100], [R14.64], !P6 ;  /* 0x051000000ea21fae */ /* 0x0007e6000f101d4e */
[----:B------:R-:W-:Y:S01]  /*2340*/  @P0 IMAD.WIDE R8, R164, 0x2, R8 ;  /* 0x00000002a4080825 */ /* 0x000fe200078e0208 */
[----:B------:R4:W-:Y:S04]  /*2350*/  @P1 LDGSTS.E.BYPASS.LTC128B.128 [R162+0x7100], [R10.64], !P5 ;  /* 0x071000000aa21fae */ /* 0x0009e8000e901d4e */
[----:B------:R5:W-:Y:S04]  /*2360*/  @P0 LDGSTS.E.BYPASS.LTC128B.128 [R162+0x5900], [R6.64], !P6 ;  /* 0x0590000006a20fae */ /* 0x000be8000f101d4e */
[----:B------:R4:W-:Y:S04]  /*2370*/  @P0 LDGSTS.E.BYPASS.LTC128B.128 [R162+0x7900], [R8.64], !P5 ;  /* 0x0790000008a20fae */ /* 0x0009e8000e901d4e */
[----:B------:R-:W0:Y:S01]  /*2380*/  LDGDEPBAR ;  /* 0x00000000000079af */ /* 0x000e220000000000 */
[----:B-----5:R-:W-:-:S02]  /*2390*/  IMAD.SHL.U32 R7, R19, 0x8, RZ ;  /* 0x0000000813077824 */ /* 0x020fc400078e00ff */
[----:B------:R-:W-:Y:S01]  /*23a0*/  IMAD.SHL.U32 R6, R18, 0x8, RZ ;  /* 0x0000000812067824 */ /* 0x000fe200078e00ff */
[----:B------:R-:W-:-:S04]  /*23b0*/  DEPBAR.LE SB0, 0x1 ;  /* 0x000080400000791a */ /* 0x000fc80000000000 */
[----:B------:R-:W-:-:S04]  /*23c0*/  DEPBAR.LE SB0, 0x0 ;  /* 0x000080000000791a */ /* 0x000fc80000000000 */
[----:B------:R-:W-:Y:S02]  /*23d0*/  LOP3.LUT R7, R0, 0x8, R7, 0xf8, !PT ;  /* 0x0000000800077812 */ /* 0x000fe400078ef807 */
[----:B------:R-:W-:Y:S02]  /*23e0*/  SHF.R.U32.HI R0, RZ, 0x3, R0 ;  /* 0x00000003ff007819 */ /* 0x000fe40000011600 */
[----:B------:R-:W-:Y:S02]  /*23f0*/  LOP3.LUT R5, R3, 0x8, R6, 0xf8, !PT ;  /* 0x0000000803057812 */ /* 0x000fe400078ef806 */
[----:B------:R-:W-:Y:S02]  /*2400*/  SHF.R.U32.HI R3, RZ, 0x3, R3 ;  /* 0x00000003ff037819 */ /* 0x000fe40000011603 */
[----:B------:R-:W-:Y:S01]  /*2410*/  LOP3.LUT R0, R7, R0, RZ, 0x3c, !PT ;  /* 0x0000000007007212 */ /* 0x000fe200078e3cff */
[----:B------:R-:W-:Y:S01]  /*2420*/  IMAD.WIDE.U32 R6, R28, c[0x0][0x208], RZ ;  /* 0x000082001c067a25 */ /* 0x000fe200078e00ff */
[----:B------:R-:W-:-:S03]  /*2430*/  LOP3.LUT R156, R5, R3, RZ, 0x3c, !PT ;  /* 0x00000003059c7212 */ /* 0x000fc600078e3cff */
[----:B------:R-:W-:Y:S02]  /*2440*/  IMAD R3, R158, 0x400, R157 ;  /* 0x000004009e037824 */ /* 0x000fe400078e029d */
[----:B------:R-:W-:Y:S02]  /*2450*/  IMAD R0, R18, 0x200, R0 ;  /* 0x0000020012007824 */ /* 0x000fe400078e0200 */
[----:B------:R-:W-:Y:S02]  /*2460*/  IMAD.IADD R3, R156, 0x1, R3 ;  /* 0x000000019c037824 */ /* 0x000fe400078e0203 */
[----:B------:R-:W-:Y:S01]  /*2470*/  IMAD.SHL.U32 R236, R0, 0x2, RZ ;  /* 0x0000000200ec7824 */ /* 0x000fe200078e00ff */
[----:B------:R-:W-:Y:S01]  /*2480*/  BAR.SYNC.DEFER_BLOCKING 0x0 ;  /* 0x0000000000007b1d */ /* 0x000fe20000010000 */
[----:B------:R-:W-:Y:S02]  /*2490*/  IMAD.SHL.U32 R243, R3, 0x2, RZ ;  /* 0x0000000203f37824 */ /* 0x000fe400078e00ff */
[----:B------:R-:W-:Y:S01]  /*24a0*/  IMAD R0, R25, c[0x0][0x208], RZ ;  /* 0x0000820019007a24 */ /* 0x000fe200078e02ff */
[----:B------:R-:W-:Y:S01]  /*24b0*/  IADD3 R247, R236, 0x4120, RZ ;  /* 0x00004120ecf77810 */ /* 0x000fe20007ffe0ff */
[----:B------:R-:W-:-:S02]  /*24c0*/  IMAD R3, R26, c[0x0][0x218], RZ ;  /* 0x000086001a037a24 */ /* 0x000fc400078e02ff */
[----:B------:R-:W-:Y:S02]  /*24d0*/  IMAD R0, R28, c[0x0][0x20c], R0 ;  /* 0x000083001c007a24 */ /* 0x000fe400078e0200 */
[----:B------:R-:W-:Y:S02]  /*24e0*/  IMAD R3, R27, c[0x0][0x21c], R3 ;  /* 0x000087001b037a24 */ /* 0x000fe400078e0203 */
[----:B------:R-:W-:Y:S02]  /*24f0*/  IMAD.IADD R7, R7, 0x1, R0 ;  /* 0x0000000107077824 */ /* 0x000fe400078e0200 */
[----:B------:R-:W-:Y:S02]  /*2500*/  IMAD R245, R4, 0x2, R243 ;  /* 0x0000000204f57824 */ /* 0x000fe400078e02f3 */
[----:B------:R-:W-:-:S04]  /*2510*/  IMAD.WIDE.U32 R6, R27, c[0x0][0x218], R6 ;  /* 0x000086001b067a25 */ /* 0x000fc800078e0006 */
[----:B------:R-:W-:Y:S01]  /*2520*/  IMAD R244, R2, 0x2, R243 ;  /* 0x0000000202f47824 */ /* 0x000fe200078e02f3 */
[----:B------:R-:W-:Y:S01]  /*2530*/  IADD3 R0, P0, R6, UR24, RZ ;  /* 0x0000001806007c10 */ /* 0x000fe2000ff1e0ff */
[----:B------:R-:W-:Y:S02]  /*2540*/  IMAD R246, R2, 0x2, R245 ;  /* 0x0000000202f67824 */ /* 0x000fe400078e02f5 */
[----:B------:R-:W-:Y:S01]  /*2550*/  IMAD R248, R4, 0x2, R244 ;  /* 0x0000000204f87824 */ /* 0x000fe200078e02f4 */
[----:B----4-:R-:W-:Y:S01]  /*2560*/  LDSM.16.M88.4 R8, [R243+0xa100] ;  /* 0x00a10000f308783b */ /* 0x010fe20000000200 */
[----:B------:R-:W-:Y:S02]  /*2570*/  IADD3.X R6, R7, UR8, R3, P0, !PT ;  /* 0x0000000807067c10 */ /* 0x000fe400087fe403 */
[C---:B------:R-:W-:Y:S01]  /*2580*/  LEA R3, P0, R0.reuse, c[0x0][0x1f8], 0x1 ;  /* 0x00007e0000037a11 */ /* 0x040fe200078008ff */
[----:B------:R-:W4:Y:S03]  /*2590*/  LDSM.16.M88.4 R20, [R236+0x4100] ;  /* 0x00410000ec14783b */ /* 0x000f260000000200 */
[----:B------:R-:W-:Y:S01]  /*25a0*/  LEA.HI.X R0, R0, c[0x0][0x1fc], R6, 0x1, P0 ;  /* 0x00007f0000007a11 */ /* 0x000fe200000f0c06 */
[----:B------:R-:W5:Y:S01]  /*25b0*/  LDSM.16.M88.4 R36, [R236+0x4900] ;  /* 0x00490000ec24783b */ /* 0x000f620000000200 */
[----:B------:R-:W-:Y:S01]  /*25c0*/  LOP3.LUT P0, RZ, R49, 0x2, RZ, 0xc0, !PT ;  /* 0x0000000231ff7812 */ /* 0x000fe2000780c0ff */
[----:B------:R-:W-:-:S02]  /*25d0*/  IMAD.WIDE R6, R164, 0x2, RZ ;  /* 0x00000002a4067825 */ /* 0x000fc400078e02ff */
[----:B------:R-:W5:Y:S04]  /*25e0*/  LDSM.16.M88.4 R56, [R236+0x5100] ;  /* 0x00510000ec38783b */ /* 0x000f680000000200 */
[----:B------:R-:W5:Y:S04]  /*25f0*/  LDSM.16.M88.4 R60, [R236+0x5900] ;  /* 0x00590000ec3c783b */ /* 0x000f680000000200 */
[----:B--2---:R-:W2:Y:S04]  /*2600*/  LDSM.16.M88.4 R16, [R243+0x8100] ;  /* 0x00810000f310783b */ /* 0x004ea80000000200 */
[----:B-1----:R-:W1:Y:S04]  /*2610*/  SHFL.IDX PT, R13, R3, 0x2, 0x181f ;  /* 0x00581f00030d7f89 */ /* 0x002e6800000e0000 */
[----:B------:R-:W-:Y:S04]  /*2620*/  SHFL.IDX PT, R35, R0, 0x2, 0x181f ;  /* 0x00581f0000237f89 */ /* 0x000fe800000e0000 */
[----:B------:R-:W1:Y:S04]  /*2630*/  SHFL.IDX PT, R5, R3, RZ, 0x181f ;  /* 0x00181fff03057589 */ /* 0x000e6800000e0000 */
[----:B------:R-:W1:Y:S04]  /*2640*/  SHFL.IDX PT, R12, R3, 0x1, 0x181f ;  /* 0x00381f00030c7f89 */ /* 0x000e6800000e0000 */
[----:B---3--:R-:W3:Y:S04]  /*2650*/  SHFL.IDX PT, R14, R0, RZ, 0x181f ;  /* 0x00181fff000e7589 */ /* 0x008ee800000e0000 */
[----:B------:R-:W1:Y:S01]  /*2660*/  SHFL.IDX PT, R3, R3, 0x3, 0x181f ;  /* 0x00781f0003037f89 */ /* 0x000e6200000e0000 */
[C---:B----4-:R-:W-:Y:S03]  /*2670*/  HMMA.16816.F32 R64, R8.reuse, R20, RZ ;  /* 0x000000140840723c */ /* 0x050fe600000018ff */
[----:B------:R-:W4:Y:S04]  /*2680*/  SHFL.IDX PT, R15, R0, 0x1, 0x181f ;  /* 0x00381f00000f7f89 */ /* 0x000f2800000e0000 */
[----:B------:R1:W2:Y:S01]  /*2690*/  SHFL.IDX PT, R34, R0, 0x3, 0x181f ;  /* 0x00781f0000227f89 */ /* 0x0002a200000e0000 */
[C---:B-----5:R-:W-:Y:S08]  /*26a0*/  HMMA.16816.F32 R76, R8.reuse, R36, RZ ;  /* 0x00000024084c723c */ /* 0x060ff000000018ff */
[C---:B------:R-:W-:Y:S08]  /*26b0*/  HMMA.16816.F32 R84, R8.reuse, R56, RZ ;  /* 0x000000380854723c */ /* 0x040ff000000018ff */
[----:B------:R-:W-:Y:S01]  /*26c0*/  HMMA.16816.F32 R92, R8, R60, RZ ;  /* 0x0000003c085c723c */ /* 0x000fe200000018ff */
[----:B-1----:R-:W-:-:S07]  /*26d0*/  IADD3 R0, R236, 0x4100, RZ ;  /* 0x00004100ec007810 */ /* 0x002fce0007ffe0ff */
[----:B------:R-:W-:Y:S01]  /*26e0*/  HMMA.16816.F32 R104, R8, R22, RZ ;  /* 0x000000160868723c */ /* 0x000fe200000018ff */
[----:B------:R-:W-:Y:S01]  /*26f0*/  @P0 IADD3 R247, R0, -0x20, RZ ;  /* 0xffffffe000f70810 */ /* 0x000fe20007ffe0ff */
[----:B------:R-:W-:-:S03]  /*2700*/  IMAD.MOV.U32 R0, RZ, RZ, 0x40 ;  /* 0x00000040ff007424 */ /* 0x000fc600078e00ff */
[C---:B------:R-:W-:Y:S01]  /*2710*/  IADD3 R252, R247.reuse, 0x2000, RZ ;  /* 0x00002000f7fc7810 */ /* 0x040fe20007ffe0ff */
[----:B------:R-:W-:Y:S02]  /*2720*/  LDSM.16.M88.4 R52, [R247] ;  /* 0x00000000f734783b */ /* 0x000fe40000000200 */
[C---:B------:R-:W-:Y:S01]  /*2730*/  HMMA.16816.F32 R120, R8.reuse, R38, RZ ;  /* 0x000000260878723c */ /* 0x040fe200000018ff */
[C---:B------:R-:W-:Y:S01]  /*2740*/  IADD3 R251, R247.reuse, 0x2800, RZ ;  /* 0x00002800f7fb7810 */ /* 0x040fe20007ffe0ff */
[----:B------:R-:W-:Y:S01]  /*2750*/  LDSM.16.M88.4 R44, [R247+0x800] ;  /* 0x00080000f72c783b */ /* 0x000fe20000000200 */
[C---:B------:R-:W-:Y:S02]  /*2760*/  IADD3 R250, R247.reuse, 0x3000, RZ ;  /* 0x00003000f7fa7810 */ /* 0x040fe40007ffe0ff */
[----:B------:R-:W-:Y:S01]  /*2770*/  IADD3 R249, R247, 0x3800, RZ ;  /* 0x00003800f7f97810 */ /* 0x000fe20007ffe0ff */
[----:B------:R-:W-:Y:S02]  /*2780*/  LDSM.16.M88.4 R40, [R247+0x1000] ;  /* 0x00100000f728783b */ /* 0x000fe40000000200 */
[C---:B------:R-:W-:Y:S08]  /*2790*/  HMMA.16816.F32 R124, R8.reuse, R58, RZ ;  /* 0x0000003a087c723c */ /* 0x040ff000000018ff */
[----:B------:R-:W-:Y:S07]  /*27a0*/  HMMA.16816.F32 R128, R8, R62, RZ ;  /* 0x0000003e0880723c */ /* 0x000fee00000018ff */
[----:B------:R-:W-:Y:S01]  /*27b0*/  IMAD.WIDE R8, R165, 0x2, RZ ;  /* 0x00000002a5087825 */ /* 0x000fe200078e02ff */
[----:B--2---:R-:W-:Y:S04]  /*27c0*/  HMMA.16816.F32 R132, R16, R20, RZ ;  /* 0x000000141084723c */ /* 0x004fe800000018ff */
[----:B------:R-:W-:-:S02]  /*27d0*/  IADD3 R26, P1, R8, R13, RZ ;  /* 0x0000000d081a7210 */ /* 0x000fc40007f3e0ff */
[----:B------:R-:W-:Y:S02]  /*27e0*/  IADD3 R30, P0, R5, R8, RZ ;  /* 0x00000008051e7210 */ /* 0x000fe40007f1e0ff */
[----:B------:R-:W-:Y:S01]  /*27f0*/  IADD3 R28, P3, R8, R12, RZ ;  /* 0x0000000c081c7210 */ /* 0x000fe20007f7e0ff */
[----:B------:R-:W-:Y:S01]  /*2800*/  IMAD.X R27, R9, 0x1, R35, P1 ;  /* 0x00000001091b7824 */ /* 0x000fe200008e0623 */
[----:B------:R-:W-:Y:S01]  /*2810*/  IADD3 R24, P1, R5, R6, RZ ;  /* 0x0000000605187210 */ /* 0x000fe20007f3e0ff */
[----:B---3--:R-:W-:Y:S01]  /*2820*/  IMAD.X R31, R14, 0x1, R9, P0 ;  /* 0x000000010e1f7824 */ /* 0x008fe200000e0609 */
[----:B------:R-:W-:Y:S01]  /*2830*/  IADD3 R32, P0, R8, R3, RZ ;  /* 0x0000000308207210 */ /* 0x000fe20007f1e0ff */
[----:B----4-:R-:W-:Y:S01]  /*2840*/  IMAD.X R29, R9, 0x1, R15, P3 ;  /* 0x00000001091d7824 */ /* 0x010fe200018e060f */
[----:B------:R-:W-:Y:S01]  /*2850*/  ISETP.GE.AND P3, PT, R165, c[0x0][0x1d4], PT ;  /* 0x00007500a5007a0c */ /* 0x000fe20003f66270 */
[----:B------:R-:W-:Y:S01]  /*2860*/  IMAD.X R25, R14, 0x1, R7, P1 ;  /* 0x000000010e197824 */ /* 0x000fe200008e0607 */
[----:B------:R-:W-:Y:S01]  /*2870*/  IADD3 R20, P1, R6, R13, RZ ;  /* 0x0000000d06147210 */ /* 0x000fe20007f3e0ff */
[----:B------:R-:W-:Y:S01]  /*2880*/  HMMA.16816.F32 R108, R16, R22, RZ ;  /* 0x00000016106c723c */ /* 0x000fe200000018ff */
[----:B------:R-:W-:Y:S01]  /*2890*/  IMAD.X R33, R9, 0x1, R34, P0 ;  /* 0x0000000109217824 */ /* 0x000fe200000e0622 */
[----:B------:R-:W-:Y:S01]  /*28a0*/  IADD3 R5, R247, 0x1000, RZ ;  /* 0x00001000f7057810 */ /* 0x000fe20007ffe0ff */
[----:B------:R-:W-:Y:S01]  /*28b0*/  LDSM.16.M88.4 R8, [R245+0x8100] ;  /* 0x00810000f508783b */ /* 0x000fe20000000200 */
[----:B------:R-:W-:Y:S01]  /*28c0*/  IMAD.X R21, R7, 0x1, R35, P1 ;  /* 0x0000000107157824 */ /* 0x000fe200008e0623 */
[----:B------:R-:W-:-:S02]  /*28d0*/  ISETP.LT.OR P1, PT, R48, 0x1, P3 ;  /* 0x000000013000780c */ /* 0x000fc40001f21670 */
[C---:B------:R-:W-:Y:S01]  /*28e0*/  IADD3 R22, P0, R6.reuse, R12, RZ ;  /* 0x0000000c06167210 */ /* 0x040fe20007f1e0ff */
[C---:B------:R-:W-:Y:S04]  /*28f0*/  HMMA.16816.F32 R100, R16.reuse, R36, RZ ;  /* 0x000000241064723c */ /* 0x040fe800000018ff */
[C---:B------:R-:W-:Y:S01]  /*2900*/  IMAD.X R23, R7.reuse, 0x1, R15, P0 ;  /* 0x0000000107177824 */ /* 0x040fe200000e060f */
[----:B------:R-:W-:Y:S01]  /*2910*/  IADD3 R6, P0, R6, R3, RZ ;  /* 0x0000000306067210 */ /* 0x000fe20007f1e0ff */
[----:B------:R-:W1:Y:S01]  /*2920*/  LDSM.16.M88.4 R12, [R245+0xa100] ;  /* 0x00a10000f50c783b */ /* 0x000e620000000200 */
[----:B------:R-:W-:Y:S01]  /*2930*/  IADD3 R3, R162, 0x100, RZ ;  /* 0x00000100a2037810 */ /* 0x000fe20007ffe0ff */
[C---:B------:R-:W-:Y:S02]  /*2940*/  HMMA.16816.F32 R96, R16.reuse, R38, RZ ;  /* 0x000000261060723c */ /* 0x040fe400000018ff */
[----:B------:R-:W-:Y:S01]  /*2950*/  IMAD.X R7, R7, 0x1, R34, P0 ;  /* 0x0000000107077824 */ /* 0x000fe200000e0622 */
[C---:B------:R-:W-:Y:S01]  /*2960*/  ISETP.LT.OR P0, PT, R48.reuse, 0x1, P2 ;  /* 0x000000013000780c */ /* 0x040fe20001701670 */
[----:B------:R-:W2:Y:S04]  /*2970*/  LDSM.16.M88.4 R36, [R247+0x1800] ;  /* 0x00180000f724783b */ /* 0x000ea80000000200 */
[----:B------:R-:W-:Y:S01]  /*2980*/  @!PT LDS RZ, [RZ] ;  /* 0x00000000fffff984 */ /* 0x000fe20000000800 */
[----:B------:R-:W-:Y:S01]  /*2990*/  @!PT LDS RZ, [RZ] ;  /* 0x00000000fffff984 */ /* 0x000fe20000000800 */
[----:B------:R-:W-:Y:S01]  /*29a0*/  @!PT LDS RZ, [RZ] ;  /* 0x00000000fffff984 */ /* 0x000fe20000000800 */
[----:B------:R3:W-:Y:S01]  /*29b0*/  LDGSTS.E.BYPASS.LTC128B.128 [R162+0x100], [R30.64], !P1 ;  /* 0x001000001ea27fae */ /* 0x0007e2000c901d4e */
[C---:B------:R-:W-:Y:S01]  /*29c0*/  ISETP.LT.OR P1, PT, R48.reuse, 0x11, P3 ;  /* 0x000000113000780c */ /* 0x040fe20001f21670 */
[C---:B------:R-:W-:Y:S02]  /*29d0*/  HMMA.16816.F32 R72, R16.reuse, R60, RZ ;  /* 0x0000003c1048723c */ /* 0x040fe400000018ff */
[----:B------:R4:W-:Y:S04]  /*29e0*/  STL [R1+0x20], R3 ;  /* 0x0000200301007387 */ /* 0x0009e80000100800 */
[----:B------:R5:W-:Y:S01]  /*29f0*/  LDGSTS.E.BYPASS.LTC128B.128 [R162+0x2100], [R24.64], !P0 ;  /* 0x0210000018a27fae */ /* 0x000be2000c101d4e */
[C---:B------:R-:W-:Y:S01]  /*2a00*/  ISETP.LT.OR P0, PT, R48.reuse, 0x11, P2 ;  /* 0x000000113000780c */ /* 0x040fe20001701670 */
[----:B------:R-:W-:Y:S04]  /*2a10*/  HMMA.16816.F32 R68, R16, R62, RZ ;  /* 0x0000003e1044723c */ /* 0x000fe800000018ff */
[----:B------:R3:W-:Y:S01]  /*2a20*/  LDGSTS.E.BYPASS.LTC128B.128 [R162+0x900], [R28.64], !P1 ;  /* 0x009000001ca27fae */ /* 0x0007e2000c901d4e */
[----:B------:R-:W-:-:S02]  /*2a30*/  ISETP.LT.OR P1, PT, R48, 0x21, P3 ;  /* 0x000000213000780c */ /* 0x000fc40001f21670 */
[C---:B------:R-:W-:Y:S01]  /*2a40*/  ISETP.LT.OR P3, PT, R48.reuse, 0x31, P3 ;  /* 0x000000313000780c */ /* 0x040fe20001f61670 */
[C---:B------:R-:W-:Y:S04]  /*2a50*/  HMMA.16816.F32 R88, R16.reuse, R56, RZ ;  /* 0x000000381058723c */ /* 0x040fe800000018ff */
[----:B------:R2:W-:Y:S01]  /*2a60*/  LDGSTS.E.BYPASS.LTC128B.128 [R162+0x2900], [R22.64], !P0 ;  /* 0x0290000016a27fae */ /* 0x0005e2000c101d4e */
[C---:B------:R-:W-:Y:S02]  /*2a70*/  ISETP.LT.OR P0, PT, R48.reuse, 0x21, P2 ;  /* 0x000000213000780c */ /* 0x040fe40001701670 */
[----:B------:R-:W-:Y:S01]  /*2a80*/  ISETP.LT.OR P2, PT, R48, 0x31, P2 ;  /* 0x000000313000780c */ /* 0x000fe20001741670 */
[----:B------:R-:W-:Y:S02]  /*2a90*/  HMMA.16816.F32 R80, R16, R58, RZ ;  /* 0x0000003a1050723c */ /* 0x000fe400000018ff */
[----:B------:R5:W-:Y:S01]  /*2aa0*/  LDGSTS.E.BYPASS.LTC128B.128 [R162+0x1100], [R26.64], !P1 ;  /* 0x011000001aa27fae */ /* 0x000be2000c901d4e */
[----:B------:R-:W-:-:S02]  /*2ab0*/  LOP3.LUT P1, RZ, R49, 0x4, RZ, 0xc0, !PT ;  /* 0x0000000431ff7812 */ /* 0x000fc4000782c0ff */
[----:B----4-:R-:W-:Y:S02]  /*2ac0*/  IADD3 R3, R247, 0x800, RZ ;  /* 0x00000800f7037810 */ /* 0x010fe40007ffe0ff */
[----:B------:R-:W-:Y:S01]  /*2ad0*/  SEL R0, R0, 0xffffffc0, !P1 ;  /* 0xffffffc000007807 */ /* 0x000fe20004800000 */
[C---:B-1----:R-:W-:Y:S02]  /*2ae0*/  HMMA.16816.F32 R16, R12.reuse, R44, R76 ;  /* 0x0000002c0c10723c */ /* 0x042fe4000000184c */
[----:B------:R1:W-:Y:S01]  /*2af0*/  LDGSTS.E.BYPASS.LTC128B.128 [R162+0x3100], [R20.64], !P0 ;  /* 0x0310000014a27fae */ /* 0x0003e2000c101d4e */
[----:B------:R-:W-:Y:S01]  /*2b00*/  PLOP3.LUT P0, PT, PT, PT, UP0, 0x80, 0x0 ;  /* 0x000000000000781c */ /* 0x000fe20003f0f008 */
[----:B------:R-:W-:Y:S02]  /*2b10*/  IMAD.IADD R242, R236, 0x1, R0 ;  /* 0x00000001ecf27824 */ /* 0x000fe400078e0200 */
[----:B------:R4:W-:Y:S01]  /*2b20*/  LDGSTS.E.BYPASS.LTC128B.128 [R162+0x1900], [R32.64], !P3 ;  /* 0x0190000020a27fae */ /* 0x0009e2000d901d4e */
[----:B------:R-:W-:Y:S01]  /*2b30*/  IMAD.IADD R241, R0, 0x1, R247 ;  /* 0x0000000100f17824 */ /* 0x000fe200078e02f7 */
[----:B---3--:R-:W-:Y:S01]  /*2b40*/  HMMA.16816.F32 R28, R12, R52, R64 ;  /* 0x000000340c1c723c */ /* 0x008fe20000001840 */
[----:B------:R-:W-:Y:S01]  /*2b50*/  LOP3.LUT R0, R156, R157, RZ, 0xfc, !PT ;  /* 0x0000009d9c007212 */ /* 0x000fe200078efcff */
[----:B------:R3:W-:Y:S01]  /*2b60*/  LDGSTS.E.BYPASS.LTC128B.128 [R162+0x3900], [R6.64], !P2 ;  /* 0x0390000006a27fae */ /* 0x0007e2000d101d4e */
[----:B------:R-:W-:-:S03]  /*2b70*/  ISETP.GT.AND P3, PT, R167, 0x3f, PT ;  /* 0x0000003fa700780c */ /* 0x000fc60003f64270 */
[----:B------:R-:W-:Y:S02]  /*2b80*/  LDSM.16.M88.4 R64, [R242+0x4100] ;  /* 0x00410000f240783b */ /* 0x000fe40000000200 */
[C---:B------:R-:W-:Y:S02]  /*2b90*/  HMMA.16816.F32 R76, R12.reuse, R40, R84 ;  /* 0x000000280c4c723c */ /* 0x040fe40000001854 */
[----:B------:R-:W-:Y:S04]  /*2ba0*/  LDSM.16.M88.4 R60, [R242+0x4900] ;  /* 0x00490000f23c783b */ /* 0x000fe80000000200 */
[----:B------:R-:W-:Y:S02]  /*2bb0*/  LDSM.16.M88.4 R56, [R242+0x5100] ;  /* 0x00510000f238783b */ /* 0x000fe40000000200 */
[C---:B--2---:R-:W-:Y:S02]  /*2bc0*/  HMMA.16816.F32 R84, R12.reuse, R36, R92 ;  /* 0x000000240c54723c */ /* 0x044fe4000000185c */
[----:B------:R-:W-:Y:S04]  /*2bd0*/  LDSM.16.M88.4 R48, [R242+0x5900] ;  /* 0x00590000f230783b */ /* 0x000fe80000000200 */
[----:B-1----:R-:W1:Y:S02]  /*2be0*/  LDSM.16.M88.4 R20, [R244+0xa100] ;  /* 0x00a10000f414783b */ /* 0x002e640000000200 */
[C---:B------:R-:W-:Y:S02]  /*2bf0*/  HMMA.16816.F32 R92, R12.reuse, R54, R104 ;  /* 0x000000360c5c723c */ /* 0x040fe40000001868 */
[----:B----4-:R-:W-:Y:S04]  /*2c00*/  LDSM.16.M88.4 R32, [R241] ;  /* 0x00000000f120783b */ /* 0x010fe80000000200 */
[----:B-----5:R-:W-:Y:S02]  /*2c10*/  LDSM.16.M88.4 R24, [R241+0x1000] ;  /* 0x00100000f118783b */ /* 0x020fe40000000200 */
[C---:B------:R-:W-:Y:S02]  /*2c20*/  HMMA.16816.F32 R120, R12.reuse, R46, R120 ;  /* 0x0000002e0c78723c */ /* 0x040fe40000001878 */
[----:B------:R-:W0:Y:S04]  /*2c30*/  LDGDEPBAR ;  /* 0x00000000000079af */ /* 0x000e280000000000 */
[----:B------:R2:W-:Y:S02]  /*2c40*/  STL [R1+0x8], R3 ;  /* 0x0000080301007387 */ /* 0x0005e40000100800 */
[C---:B------:R-:W-:Y:S08]  /*2c50*/  HMMA.16816.F32 R124, R12.reuse, R42, R124 ;  /* 0x0000002a0c7c723c */ /* 0x040ff0000000187c */
[----:B------:R-:W-:Y:S01]  /*2c60*/  HMMA.16816.F32 R128, R12, R38, R128 ;  /* 0x000000260c80723c */ /* 0x000fe20000001880 */
[----:B------:R-:W4:Y:S07]  /*2c70*/  LDSM.16.M88.4 R12, [R244+0x8100] ;  /* 0x00810000f40c783b */ /* 0x000f2e0000000200 */
[----:B------:R-:W-:Y:S01]  /*2c80*/  HMMA.16816.F32 R140, R8, R40, R88 ;  /* 0x00000028088c723c */ /* 0x000fe20000001858 */
[----:B--2---:R-:W-:-:S07]  /*2c90*/  IADD3 R3, R247, 0x1800, RZ ;  /* 0x00001800f7037810 */ /* 0x004fce0007ffe0ff */
[C---:B------:R-:W-:Y:S08]  /*2ca0*/  HMMA.16816.F32 R132, R8.reuse, R52, R132 ;  /* 0x000000340884723c */ /* 0x040ff00000001884 */
[C---:B------:R-:W-:Y:S08]  /*2cb0*/  HMMA.16816.F32 R88, R8.reuse, R54, R108 ;  /* 0x000000360858723c */ /* 0x040ff0000000186c */
[C---:B------:R-:W-:Y:S08]  /*2cc0*/  HMMA.16816.F32 R136, R8.reuse, R44, R100 ;  /* 0x0000002c0888723c */ /* 0x040ff00000001864 */
[C---:B------:R-:W-:Y:S08]  /*2cd0*/  HMMA.16816.F32 R144, R8.reuse, R36, R72 ;  /* 0x000000240890723c */ /* 0x040ff00000001848 */
[C---:B------:R-:W-:Y:S08]  /*2ce0*/  HMMA.16816.F32 R108, R8.reuse, R46, R96 ;  /* 0x0000002e086c723c */ /* 0x040ff00000001860 */
[C---:B------:R-:W-:Y:S01]  /*2cf0*/  HMMA.16816.F32 R112, R8.reuse, R42, R80 ;  /* 0x0000002a0870723c */ /* 0x040fe20000001850 */
[----:B------:R-:W-:Y:S07]  /*2d00*/  LDSM.16.M88.4 R40, [R241+0x1800] ;  /* 0x00180000f128783b */ /* 0x000fee0000000200 */
[----:B------:R-:W-:Y:S01]  /*2d10*/  HMMA.16816.F32 R104, R8, R38, R68 ;  /* 0x000000260868723c */ /* 0x000fe20000001844 */
[----:B------:R-:W2:Y:S07]  /*2d20*/  LDSM.16.M88.4 R8, [R246+0xa100] ;  /* 0x00a10000f608783b */ /* 0x000eae0000000200 */
[C---:B-1----:R-:W-:Y:S01]  /*2d30*/  HMMA.16816.F32 R100, R20.reuse, R64, R28 ;  /* 0x000000401464723c */ /* 0x042fe2000000181c */
[----:B------:R-:W1:Y:S07]  /*2d40*/  LDSM.16.M88.4 R28, [R241+0x800] ;  /* 0x00080000f11c783b */ /* 0x000e6e0000000200 */
[C---:B------:R-:W-:Y:S01]  /*2d50*/  HMMA.16816.F32 R116, R20.reuse, R60, R16 ;  /* 0x0000003c1474723c */ /* 0x040fe20000001810 */
[----:B------:R-:W5:Y:S07]  /*2d60*/  LDSM.16.M88.4 R16, [R246+0x8100] ;  /* 0x00810000f610783b */ /* 0x000f6e0000000200 */
        /* <DEDUP_REMOVED lines=16> */
[C---:B------:R-:W-:Y:S08]  /*2e70*/  HMMA.16816.F32 R104, R8.reuse, R34, R80 ;  /* 0x000000220868723c */ /* 0x040ff00000001850 */
[C---:B-1----:R-:W-:Y:S08]  /*2e80*/  HMMA.16816.F32 R124, R8.reuse, R28, R116 ;  /* 0x0000001c087c723c */ /* 0x042ff00000001874 */
[C---:B------:R-:W-:Y:S08]  /*2e90*/  HMMA.16816.F32 R136, R8.reuse, R26, R68 ;  /* 0x0000001a0888723c */ /* 0x040ff00000001844 */
[----:B------:R-:W-:Y:S01]  /*2ea0*/  HMMA.16816.F32 R128, R8, R42, R44 ;  /* 0x0000002a0880723c */ /* 0x000fe2000000182c */
[----:B------:R-:W1:Y:S07]  /*2eb0*/  LDSM.16.M88.4 R44, [R236+0x6900] ;  /* 0x00690000ec2c783b */ /* 0x000e6e0000000200 */
[C---:B-----5:R-:W-:Y:S08]  /*2ec0*/  HMMA.16816.F32 R84, R16.reuse, R32, R84 ;  /* 0x000000201054723c */ /* 0x060ff00000001854 */
[C---:B------:R-:W-:Y:S01]  /*2ed0*/  HMMA.16816.F32 R68, R16.reuse, R34, R76 ;  /* 0x000000221044723c */ /* 0x040fe2000000184c */
[----:B------:R-:W-:Y:S07]  /*2ee0*/  LDSM.16.M88.4 R32, [R247+0x2000] ;  /* 0x00200000f720783b */ /* 0x000fee0000000200 */
[C---:B------:R-:W-:Y:S08]  /*2ef0*/  HMMA.16816.F32 R120, R16.reuse, R28, R64 ;  /* 0x0000001c1078723c */ /* 0x040ff00000001840 */
[C---:B------:R-:W-:Y:S08]  /*2f00*/  HMMA.16816.F32 R116, R16.reuse, R30, R60 ;  /* 0x0000001e1074723c */ /* 0x040ff0000000183c */
[C---:B------:R-:W-:Y:S01]  /*2f10*/  HMMA.16816.F32 R112, R16.reuse, R24, R36 ;  /* 0x000000181070723c */ /* 0x040fe20000001824 */
[----:B------:R-:W-:Y:S07]  /*2f20*/  LDSM.16.M88.4 R36, [R236+0x7100] ;  /* 0x00710000ec24783b */ /* 0x000fee0000000200 */
[C---:B------:R-:W-:Y:S01]  /*2f30*/  HMMA.16816.F32 R92, R16.reuse, R26, R56 ;  /* 0x0000001a105c723c */ /* 0x040fe20000001838 */
[----:B------:R-:W-:Y:S07]  /*2f40*/  LDSM.16.M88.4 R56, [R247+0x3800] ;  /* 0x00380000f738783b */ /* 0x000fee0000000200 */
        /* <DEDUP_REMOVED lines=8> */
[----:B------:R-:W4:Y:S07]  /*2fd0*/  LDSM.16.M88.4 R52, [R236+0x6100] ;  /* 0x00610000ec34783b */ /* 0x000f2e0000000200 */
[----:B------:R-:W-:Y:S01]  /*2fe0*/  HMMA.16816.F32 R96, R8, R24, R96 ;  /* 0x000000180860723c */ /* 0x000fe20000001860 */
[----:B------:R-:W5:Y:S04]  /*2ff0*/  LDSM.16.M88.4 R24, [R245+0xc100] ;  /* 0x00c10000f518783b */ /* 0x000f680000000200 */
[----:B------:R-:W3:Y:S03]  /*3000*/  LDSM.16.M88.4 R8, [R245+0xe100] ;  /* 0x00e10000f508783b */ /* 0x000ee60000000200 */
[C---:B-1----:R-:W-:Y:S08]  /*3010*/  HMMA.16816.F32 R64, R12.reuse, R44, R124 ;  /* 0x0000002c0c40723c */ /* 0x042ff0000000187c */
[----:B------:R-:W-:Y:S08]  /*3020*/  HMMA.16816.F32 R60, R12, R46, R108 ;  /* 0x0000002e0c3c723c */ /* 0x000ff0000000186c */
[C---:B--2---:R-:W-:Y:S08]  /*3030*/  HMMA.16816.F32 R40, R16.reuse, R44, R120 ;  /* 0x0000002c1028723c */ /* 0x044ff00000001878 */
[----:B------:R-:W-:Y:S08]  /*3040*/  HMMA.16816.F32 R44, R16, R46, R116 ;  /* 0x0000002e102c723c */ /* 0x000ff00000001874 */
[C---:B----4-:R-:W-:Y:S08]  /*3050*/  HMMA.16816.F32 R76, R12.reuse, R52, R88 ;  /* 0x000000340c4c723c */ /* 0x050ff00000001858 */
[----:B------:R-:W-:Y:S08]  /*3060*/  HMMA.16816.F32 R72, R12, R54, R104 ;  /* 0x000000360c48723c */ /* 0x000ff00000001868 */
        /* <DEDUP_REMOVED lines=14> */
[C---:B-----5:R-:W-:Y:S01]  /*3150*/  HMMA.16816.F32 R116, R24.reuse, R30, R44 ;  /* 0x0000001e1874723c */ /* 0x060fe2000000182c */
[----:B------:R-:W4:Y:S07]  /*3160*/  LDSM.16.M88.4 R44, [R242+0x6900] ;  /* 0x00690000f22c783b */ /* 0x000f2e0000000200 */
[-C--:B------:R-:W-:Y:S01]  /*3170*/  HMMA.16816.F32 R124, R24, R28.reuse, R40 ;  /* 0x0000001c187c723c */ /* 0x080fe20000001828 */
[----:B------:R-:W5:Y:S07]  /*3180*/  LDSM.16.M88.4 R40, [R242+0x7100] ;  /* 0x00710000f228783b */ /* 0x000f6e0000000200 */
[C---:B---3--:R-:W-:Y:S08]  /*3190*/  HMMA.16816.F32 R148, R8.reuse, R28, R64 ;  /* 0x0000001c0894723c */ /* 0x048ff00000001840 */
        /* <DEDUP_REMOVED lines=11> */
[----:B------:R-:W3:Y:S07]  /*3250*/  LDSM.16.M88.4 R8, [R248+0xe100] ;  /* 0x00e10000f808783b */ /* 0x000eee0000000200 */
[C---:B------:R-:W-:Y:S01]  /*3260*/  HMMA.16816.F32 R112, R24.reuse, R48, R12 ;  /* 0x000000301870723c */ /* 0x040fe2000000180c */
[----:B------:R-:W2:Y:S07]  /*3270*/  LDSM.16.M88.4 R12, [R246+0xc100] ;  /* 0x00c10000f60c783b */ /* 0x000eae0000000200 */
[C---:B------:R-:W-:Y:S01]  /*3280*/  HMMA.16816.F32 R108, R24.reuse, R50, R92 ;  /* 0x00000032186c723c */ /* 0x040fe2000000185c */
[----:B------:R-:W3:Y:S07]  /*3290*/  LDSM.16.M88.4 R48, [R241+0x2000] ;  /* 0x00200000f130783b */ /* 0x000eee0000000200 */
[C---:B------:R-:W-:Y:S08]  /*32a0*/  HMMA.16816.F32 R76, R24.reuse, R56, R100 ;  /* 0x00000038184c723c */ /* 0x040ff00000001864 */
[----:B------:R-:W-:Y:S01]  /*32b0*/  HMMA.16816.F32 R72, R24, R58, R80 ;  /* 0x0000003a1848723c */ /* 0x000fe20000001850 */
[----:B------:R-:W3:Y:S01]  /*32c0*/  LDSM.16.M88.4 R24, [R241+0x3800] ;  /* 0x00380000f118783b */ /* 0x000ee20000000200 */
[----:B------:R-:W-:-:S06]  /*32d0*/  DEPBAR.LE SB0, 0x0 ;  /* 0x000080000000791a */ /* 0x000fcc0000000000 */
[C---:B-1----:R-:W-:Y:S08]  /*32e0*/  HMMA.16816.F32 R104, R20.reuse, R52, R120 ;  /* 0x000000341468723c */ /* 0x042ff00000001878 */
[----:B------:R-:W-:Y:S08]  /*32f0*/  HMMA.16816.F32 R100, R20, R54, R152 ;  /* 0x000000361464723c */ /* 0x000ff00000001898 */
[C---:B--2---:R-:W-:Y:S08]  /*3300*/  HMMA.16816.F32 R64, R16.reuse, R52, R64 ;  /* 0x000000341040723c */ /* 0x044ff00000001840 */
[----:B------:R-:W-:Y:S08]  /*3310*/  HMMA.16816.F32 R60, R16, R54, R60 ;  /* 0x00000036103c723c */ /* 0x000ff0000000183c */
[C---:B----4-:R-:W-:Y:S08]  /*3320*/  HMMA.16816.F32 R96, R20.reuse, R44, R148 ;  /* 0x0000002c1460723c */ /* 0x050ff00000001894 */
        /* <DEDUP_REMOVED lines=11> */
[C---:B---3--:R-:W-:Y:S08]  /*33e0*/  HMMA.16816.F32 R96, R8.reuse, R32, R96 ;  /* 0x000000200860723c */ /* 0x048ff00000001860 */
        /* <DEDUP_REMOVED lines=9> */
[----:B------:R-:W-:Y:S01]  /*3480*/  SHF.R.S32.HI R12, RZ, 0x1f, R164 ;  /* 0x0000001fff0c7819 */ /* 0x000fe200000114a4 */
[C---:B------:R-:W-:Y:S04]  /*3490*/  HMMA.16816.F32 R104, R8.reuse, R48, R104 ;  /* 0x000000300868723c */ /* 0x040fe80000001868 */
[----:B------:R1:W-:Y:S04]  /*34a0*/  STL [R1+0x58], R12 ;  /* 0x0000580c01007387 */ /* 0x0003e80000100800 */
[----:B------:R1:W-:Y:S01]  /*34b0*/  STL [R1+0x4], R5 ;  /* 0x0000040501007387 */ /* 0x0003e20000100800 */
[C---:B------:R-:W-:Y:S03]  /*34c0*/  HMMA.16816.F32 R100, R8.reuse, R50, R100 ;  /* 0x000000320864723c */ /* 0x040fe60000001864 */
[----:B------:R1:W-:Y:S05]  /*34d0*/  STL [R1], R3 ;  /* 0x0000000301007387 */ /* 0x0003ea0000100800 */
[C---:B------:R-:W-:Y:S08]  /*34e0*/  HMMA.16816.F32 R88, R8.reuse, R28, R88 ;  /* 0x0000001c0858723c */ /* 0x040ff00000001858 */
[C---:B------:R-:W-:Y:S08]  /*34f0*/  HMMA.16816.F32 R84, R8.reuse, R30, R84 ;  /* 0x0000001e0854723c */ /* 0x040ff00000001854 */
[C---:B------:R-:W-:Y:S08]  /*3500*/  HMMA.16816.F32 R80, R8.reuse, R24, R80 ;  /* 0x000000180850723c */ /* 0x040ff00000001850 */
[----:B------:R-:W-:Y:S01]  /*3510*/  HMMA.16816.F32 R68, R8, R26, R68 ;  /* 0x0000001a0844723c */ /* 0x000fe20000001844 */
[----:B------:R-:W-:Y:S06]  /*3520*/  BAR.SYNC.DEFER_BLOCKING 0x0 ;  /* 0x0000000000007b1d */ /* 0x000fec0000010000 */
[----:B------:R-:W-:Y:S05]  /*3530*/  @!P0 BRA `(.L_x_1791) ;  /* 0x0000048000008947 */ /* 0x000fea0003800000 */
[----:B-1----:R-:W-:Y:S01]  /*3540*/  ULEA UR4, UR6, UR11, 0x6 ;  /* 0x0000000b06047291 */ /* 0x002fe2000f8e303f */
        /* <DEDUP_REMOVED lines=13> */
[----:B------:R-:W-:Y:S01]  /*3620*/  IMAD.SHL.U32 R26, R165, 0x2, RZ ;  /* 0x00000002a51a7824 */ /* 0x000fe200078e00ff */
[----:B------:R-:W-:Y:S01]  /*3630*/  IADD3 R27, -R163, 0x10, RZ ;  /* 0x00000010a31b7810 */ /* 0x000fe20007ffe1ff */
[----:B------:R-:W-:Y:S01]  /*3640*/  IMAD R10, R3, c[0x0][0x2b8], R5 ;  /* 0x0000ae00030a7a24 */ /* 0x000fe200078e0205 */
[----:B------:R-:W-:-:S04]  /*3650*/  IADD3 R13, -R25, 0x10, RZ ;  /* 0x00000010190d7810 */ /* 0x000fc80007ffe1ff */
[----:B------:R-:W-:Y:S01]  /*3660*/  SHF.R.S32.HI R3, RZ, 0x1f, R10 ;  /* 0x0000001fff037819 */ /* 0x000fe2000001140a */
[----:B------:R-:W-:Y:S01]  /*3670*/  STL [R1+0x30], R10 ;  /* 0x0000300a01007387 */ /* 0x000fe20000100800 */
[----:B------:R-:W-:-:S03]  /*3680*/  LOP3.LUT R13, R13, 0xf, RZ, 0xc0, !PT ;  /* 0x0000000f0d0d7812 */ /* 0x000fc600078ec0ff */
        /* <DEDUP_REMOVED lines=13> */
[----:B------:R-:W1:Y:S01]  /*3760*/  SHFL.IDX PT, R7, R5, RZ, 0x181f ;  /* 0x00181fff05077589 */ /* 0x000e6200000e0000 */
[----:B------:R-:W-:-:S03]  /*3770*/  SHF.L.U64.HI R6, R165, 0x1, R166 ;  /* 0x00000001a5067819 */ /* 0x000fc600000102a6 */
[----:B------:R-:W2:Y:S04]  /*3780*/  SHFL.IDX PT, R9, R3, RZ, 0x181f ;  /* 0x00181fff03097589 */ /* 0x000ea800000e0000 */
[----:B------:R-:W3:Y:S04]  /*3790*/  SHFL.IDX PT, R8, R5, 0x1, 0x181f ;  /* 0x00381f0005087f89 */ /* 0x000ee800000e0000 */
[----:B------:R-:W-:Y:S04]  /*37a0*/  SHFL.IDX PT, R11, R5, 0x2, 0x181f ;  /* 0x00581f00050b7f89 */ /* 0x000fe800000e0000 */
[----:B------:R-:W4:Y:S04]  /*37b0*/  SHFL.IDX PT, R10, R3, 0x1, 0x181f ;  /* 0x00381f00030a7f89 */ /* 0x000f2800000e0000 */
[----:B------:R5:W5:Y:S04]  /*37c0*/  SHFL.IDX PT, R22, R5, 0x3, 0x181f ;  /* 0x00781f0005167f89 */ /* 0x000b6800000e0000 */
[----:B------:R-:W5:Y:S01]  /*37d0*/  SHFL.IDX PT, R24, R3, 0x2, 0x181f ;  /* 0x00581f0003187f89 */ /* 0x000f6200000e0000 */
[----:B-1----:R-:W-:-:S03]  /*37e0*/  IADD3 R20, P0, R7, R26, RZ ;  /* 0x0000001a07147210 */ /* 0x002fc60007f1e0ff */
[----:B------:R1:W1:Y:S02]  /*37f0*/  SHFL.IDX PT, R23, R3, 0x3, 0x181f ;  /* 0x00781f0003177f89 */ /* 0x00026400000e0000 */
[----:B--2---:R-:W-:Y:S01]  /*3800*/  IMAD.X R21, R9, 0x1, R6, P0 ;  /* 0x0000000109157824 */ /* 0x004fe200000e0606 */
[----:B---3--:R-:W-:-:S04]  /*3810*/  IADD3 R16, P1, R8, R26, RZ ;  /* 0x0000001a08107210 */ /* 0x008fc80007f3e0ff */
[----:B------:R2:W-:Y:S01]  /*3820*/  LDGSTS.E.BYPASS.LTC128B.128 [R162+0x4100], [R20.64], !P6 ;  /* 0x0410000014a27fae */ /* 0x0005e2000f101d4e */
[----:B----4-:R-:W-:Y:S01]  /*3830*/  IMAD.X R17, R10, 0x1, R6, P1 ;  /* 0x000000010a117824 */ /* 0x010fe200008e0606 */
[C---:B-----5:R-:W-:Y:S01]  /*3840*/  SHF.L.U64.HI R5, R164.reuse, 0x1, R12 ;  /* 0x00000001a4057819 */ /* 0x060fe2000001020c */
[----:B-1----:R-:W-:-:S05]  /*3850*/  IMAD.SHL.U32 R3, R164, 0x2, RZ ;  /* 0x00000002a4037824 */ /* 0x002fca00078e00ff */
[-C--:B------:R-:W-:Y:S02]  /*3860*/  IADD3 R18, P2, R7, R3.reuse, RZ ;  /* 0x0000000307127210 */ /* 0x080fe40007f5e0ff */
[-C--:B------:R-:W-:Y:S02]  /*3870*/  IADD3 R14, P0, R8, R3.reuse, RZ ;  /* 0x00000003080e7210 */ /* 0x080fe40007f1e0ff */
[----:B------:R-:W-:Y:S01]  /*3880*/  LOP3.LUT R7, R27, 0xf, RZ, 0xc0, !PT ;  /* 0x0000000f1b077812 */ /* 0x000fe200078ec0ff */
[--C-:B------:R-:W-:Y:S01]  /*3890*/  IMAD.X R19, R9, 0x1, R5.reuse, P2 ;  /* 0x0000000109137824 */ /* 0x100fe200010e0605 */
[----:B------:R-:W-:Y:S01]  /*38a0*/  IADD3 R12, P2, R11, R26, RZ ;  /* 0x0000001a0b0c7210 */ /* 0x000fe20007f5e0ff */
[----:B------:R-:W-:Y:S01]  /*38b0*/  IMAD.X R15, R10, 0x1, R5, P0 ;  /* 0x000000010a0f7824 */ /* 0x000fe200000e0605 */
[----:B------:R-:W-:Y:S02]  /*38c0*/  IADD3 R8, P1, P0, R13, R22, R26 ;  /* 0x000000160d087210 */ /* 0x000fe4000783e01a */
[----:B------:R2:W-:Y:S01]  /*38d0*/  LDGSTS.E.BYPASS.LTC128B.128 [R162+0x6100], [R18.64], !P5 ;  /* 0x0610000012a27fae */ /* 0x0005e2000e901d4e */
[----:B------:R-:W-:Y:S01]  /*38e0*/  IMAD.X R13, R24, 0x1, R6, P2 ;  /* 0x00000001180d7824 */ /* 0x000fe200010e0606 */
[----:B------:R-:W-:-:S02]  /*38f0*/  IADD3 R10, P2, R11, R3, RZ ;  /* 0x000000030b0a7210 */ /* 0x000fc40007f5e0ff */
[-C--:B------:R-:W-:Y:S01]  /*3900*/  IADD3.X R9, RZ, R23.reuse, R6, P1, P0 ;  /* 0x00000017ff097210 */ /* 0x080fe20000fe0406 */
[----:B------:R2:W-:Y:S01]  /*3910*/  LDGSTS.E.BYPASS.LTC128B.128 [R162+0x4900], [R16.64], !P6 ;  /* 0x0490000010a27fae */ /* 0x0005e2000f101d4e */
[----:B------:R-:W-:Y:S01]  /*3920*/  IADD3 R6, P1, P0, R7, R22, R3 ;  /* 0x0000001607067210 */ /* 0x000fe2000783e003 */
[--C-:B------:R-:W-:Y:S01]  /*3930*/  IMAD.X R11, R24, 0x1, R5.reuse, P2 ;  /* 0x00000001180b7824 */ /* 0x100fe200010e0605 */
[----:B------:R-:W-:Y:S01]  /*3940*/  ISETP.NE.U32.AND P2, PT, R25, RZ, PT ;  /* 0x000000ff1900720c */ /* 0x000fe20003f45070 */
[----:B------:R2:W-:Y:S01]  /*3950*/  LDGSTS.E.BYPASS.LTC128B.128 [R162+0x6900], [R14.64], !P5 ;  /* 0x069000000ea27fae */ /* 0x0005e2000e901d4e */
[----:B------:R-:W-:Y:S02]  /*3960*/  IADD3.X R7, RZ, R23, R5, P1, P0 ;  /* 0x00000017ff077210 */ /* 0x000fe40000fe0405 */
[----:B------:R-:W-:Y:S01]  /*3970*/  ISETP.NE.U32.AND P0, PT, R163, RZ, PT ;  /* 0x000000ffa300720c */ /* 0x000fe20003f05070 */
[----:B------:R2:W-:Y:S04]  /*3980*/  LDGSTS.E.BYPASS.LTC128B.128 [R162+0x5100], [R12.64], !P6 ;  /* 0x051000000ca27fae */ /* 0x0005e8000f101d4e */
[----:B------:R2:W-:Y:S04]  /*3990*/  LDGSTS.E.BYPASS.LTC128B.128 [R162+0x7100], [R10.64], !P5 ;  /* 0x071000000aa27fae */ /* 0x0005e8000e901d4e */
[----:B------:R2:W-:Y:S04]  /*39a0*/  LDGSTS.E.BYPASS.LTC128B.128.ZFILL [R162+0x5900], [R8.64], P2 ;  /* 0x0590000008a27fae */ /* 0x0005e80009141d4e */
[----:B------:R2:W-:Y:S02]  /*39b0*/  LDGSTS.E.BYPASS.LTC128B.128.ZFILL [R162+0x7900], [R6.64], P0 ;  /* 0x0790000006a27fae */ /* 0x0005e40008141d4e */
.L_x_1791:
[----:B-1----:R-:W-:Y:S01]  /*39c0*/  LOP3.LUT R3, R159, 0xffffffe0, RZ, 0xc0, !PT ;  /* 0xffffffe09f037812 */ /* 0x002fe200078ec0ff */
[----:B------:R-:W-:Y:S01]  /*39d0*/  UMOV UR4, 0xffffffc0 ;  /* 0xffffffc000047882 */ /* 0x000fe20000000000 */
[----:B--2---:R-:W-:Y:S01]  /*39e0*/  LEA.HI R6, R160, R161, RZ, 0x2 ;  /* 0x000000a1a0067211 */ /* 0x004fe200078f10ff */
        /* <DEDUP_REMOVED lines=10> */
[----:B------:R-:W-:Y:S01]  /*3a90*/  IMAD R240, R2, 0x2, R237 ;  /* 0x0000000202f07824 */ /* 0x000fe200078e02ed */
[----:B------:R-:W-:-:S02]  /*3aa0*/  LEA.HI R7, R9, R5, RZ, 0x2 ;  /* 0x0000000509077211 */ /* 0x000fc400078f10ff */
[----:B------:R-:W-:Y:S01]  /*3ab0*/  LEA.HI R3, R6, R6, RZ, 0x1 ;  /* 0x0000000606037211 */ /* 0x000fe200078f08ff */
[----:B------:R-:W-:Y:S01]  /*3ac0*/  IMAD.IADD R9, R158, 0x1, -R8 ;  /* 0x000000019e097824 */ /* 0x000fe200078e0a08 */
[----:B------:R-:W-:Y:S01]  /*3ad0*/  LEA.HI.SX32 R8, R7, UR10, 0x1e ;  /* 0x0000000a07087c11 */ /* 0x000fe2000f8ff2ff */
[----:B------:R-:W-:Y:S01]  /*3ae0*/  LDSM.16.MT88.4 R76, [R240+0x100] ;  /* 0x00010000f04c783b */ /* 0x000fe20000004200 */
[----:B------:R-:W-:Y:S01]  /*3af0*/  PLOP3.LUT P1, PT, PT, PT, UP1, 0x80, 0x0 ;  /* 0x000000000000781c */ /* 0x000fe20003f2f018 */
[C---:B------:R-:W-:Y:S01]  /*3b00*/  IMAD.SHL.U32 R10, R3.reuse, 0x20, RZ ;  /* 0x00000020030a7824 */ /* 0x040fe200078e00ff */
[----:B------:R-:W-:Y:S01]  /*3b10*/  LOP3.LUT R3, R3, 0x1ffffffe, RZ, 0xc0, !PT ;  /* 0x1ffffffe03037812 */ /* 0x000fe200078ec0ff */
[----:B------:R-:W-:Y:S01]  /*3b20*/  IMAD R9, R9, 0x10, R8 ;  /* 0x0000001009097824 */ /* 0x000fe200078e0208 */
[----:B------:R-:W-:Y:S02]  /*3b30*/  PLOP3.LUT P0, PT, PT, PT, UP1, 0x80, 0x0 ;  /* 0x000000000000781c */ /* 0x000fe40003f0f018 */
[----:B------:R-:W-:-:S02]  /*3b40*/  LOP3.LUT R8, R10, 0xffffffc0, RZ, 0xc0, !PT ;  /* 0xffffffc00a087812 */ /* 0x000fc400078ec0ff */
[----:B------:R-:W-:Y:S02]  /*3b50*/  IADD3 R6, R6, -R3, RZ ;  /* 0x8000000306067210 */ /* 0x000fe40007ffe0ff */
[----:B------:R-:W-:Y:S01]  /*3b60*/  LOP3.LUT R7, R7, 0x7ffffffc, RZ, 0xc0, !PT ;  /* 0x7ffffffc07077812 */ /* 0x000fe200078ec0ff */
[----:B------:R-:W-:Y:S01]  /*3b70*/  IMAD.IADD R3, R8, 0x1, R9 ;  /* 0x0000000108037824 */ /* 0x000fe200078e0209 */
[----:B------:R-:W-:-:S03]  /*3b80*/  LEA R238, R4, R237, 0x1 ;  /* 0x000000ed04ee7211 */ /* 0x000fc600078e08ff */
[----:B------:R-:W-:Y:S02]  /*3b90*/  IMAD R11, R6, 0x8, R3 ;  /* 0x00000008060b7824 */ /* 0x000fe400078e0203 */
[----:B------:R-:W-:Y:S02]  /*3ba0*/  IMAD R239, R2, 0x2, R238 ;  /* 0x0000000202ef7824 */ /* 0x000fe400078e02ee */
[----:B------:R-:W-:Y:S01]  /*3bb0*/  @P1 IMAD.HI.U32 R6, R11, c[0x0][0x2c8], RZ ;  /* 0x0000b2000b061a27 */ /* 0x000fe200078e00ff */
[----:B------:R-:W-:Y:S03]  /*3bc0*/  STL [R1+0x48], R11 ;  /* 0x0000480b01007387 */ /* 0x000fe60000100800 */
[----:B------:R-:W-:Y:S01]  /*3bd0*/  IMAD.MOV.U32 R3, RZ, RZ, R11 ;  /* 0x000000ffff037224 */ /* 0x000fe200078e000b */
[----:B------:R-:W-:Y:S01]  /*3be0*/  @P0 SHF.R.U32.HI R3, RZ, c[0x0][0x2cc], R6 ;  /* 0x0000b300ff030a19 */ /* 0x000fe20000011606 */
[----:B------:R-:W-:Y:S04]  /*3bf0*/  LDSM.16.MT88.4 R72, [R239+0x100] ;  /* 0x00010000ef48783b */ /* 0x000fe80000004200 */
[----:B------:R-:W1:Y:S04]  /*3c00*/  SHFL.IDX PT, R8, R3, RZ, 0x1c1f ;  /* 0x001c1fff03087589 */ /* 0x000e6800000e0000 */
[----:B------:R-:W2:Y:S04]  /*3c10*/  SHFL.IDX PT, R9, R3, 0x1, 0x1c1f ;  /* 0x003c1f0003097f89 */ /* 0x000ea800000e0000 */
[----:B------:R-:W3:Y:S04]  /*3c20*/  SHFL.IDX PT, R11, R3, 0x2, 0x1c1f ;  /* 0x005c1f00030b7f89 */ /* 0x000ee800000e0000 */
[----:B------:R4:W5:Y:S02]  /*3c30*/  SHFL.IDX PT, R10, R3, 0x3, 0x1c1f ;  /* 0x007c1f00030a7f89 */ /* 0x00096400000e0000 */
[----:B----4-:R-:W-:-:S02]  /*3c40*/  IMAD.IADD R3, R5, 0x1, -R7 ;  /* 0x0000000105037824 */ /* 0x010fc400078e0a07 */
[----:B------:R-:W-:Y:S01]  /*3c50*/  IMAD.U32 R5, RZ, RZ, UR4 ;  /* 0x00000004ff057e24 */ /* 0x000fe2000f8e00ff */
[----:B------:R-:W-:Y:S02]  /*3c60*/  ULDC.64 UR4, c[0x0][0x2c8] ;  /* 0x0000b20000047ab9 */ /* 0x000fe40000000a00 */
[----:B------:R-:W-:-:S04]  /*3c70*/  SHF.L.U32 R12, R3, 0x1, RZ ;  /* 0x00000001030c7819 */ /* 0x000fc800000006ff */
[C---:B------:R-:W-:Y:S01]  /*3c80*/  IADD3 R3, -R12.reuse, UR7, R5 ;  /* 0x000000070c037c10 */ /* 0x040fe2000fffe105 */
[----:B------:R4:W-:Y:S01]  /*3c90*/  STL [R1+0x4c], R12 ;  /* 0x00004c0c01007387 */ /* 0x0009e20000100800 */
[----:B------:R-:W-:Y:S01]  /*3ca0*/  IADD3 R6, -R12, UR20, RZ ;  /* 0x000000140c067c10 */ /* 0x000fe2000fffe1ff */
[----:B------:R-:W-:Y:S01]  /*3cb0*/  UIMAD.WIDE.U32 UR20, UR10, UR4, URZ ;  /* 0x000000040a1472a5 */ /* 0x000fe2000f8e003f */
[----:B------:R-:W-:-:S03]  /*3cc0*/  IADD3 R3, R3, -UR12, RZ ;  /* 0x8000000c03037c10 */ /* 0x000fc6000fffe0ff */
[----:B------:R-:W-:Y:S02]  /*3cd0*/  @UP1 USHF.R.U32.HI UR10, URZ, UR5, UR21 ;  /* 0x000000053f0a1299 */ /* 0x000fe40008011615 */
[C---:B-1----:R-:W-:Y:S02]  /*3ce0*/  IMAD.IADD R5, R3.reuse, 0x1, R8 ;  /* 0x0000000103057824 */ /* 0x042fe400078e0208 */
[C---:B--2---:R-:W-:Y:S01]  /*3cf0*/  IMAD.IADD R7, R3.reuse, 0x1, R9 ;  /* 0x0000000103077824 */ /* 0x044fe200078e0209 */
[----:B------:R-:W-:Y:S01]  /*3d00*/  UIADD3 UR10, UR10, UR7, -UR12 ;  /* 0x000000070a0a7290 */ /* 0x000fe2000fffe80c */
[C---:B---3--:R-:W-:Y:S01]  /*3d10*/  IMAD.IADD R9, R3.reuse, 0x1, R11 ;  /* 0x0000000103097824 */ /* 0x048fe200078e020b */
[C---:B------:R-:W-:Y:S01]  /*3d20*/  IMNMX R5, R6.reuse, R5, PT ;  /* 0x0000000506057217 */ /* 0x040fe20003800200 */
[----:B-----5:R-:W-:Y:S01]  /*3d30*/  IMAD.IADD R8, R3, 0x1, R10 ;  /* 0x0000000103087824 */ /* 0x020fe200078e020a */
[----:B------:R-:W-:Y:S01]  /*3d40*/  IMNMX R3, R6, R7, PT ;  /* 0x0000000706037217 */ /* 0x000fe20003800200 */
[----:B------:R-:W-:Y:S01]  /*3d50*/  USHF.R.S32.HI UR4, URZ, 0x1f, UR10 ;  /* 0x0000001f3f047899 */ /* 0x000fe2000801140a */
[----:B------:R-:W-:-:S02]  /*3d60*/  ISETP.GT.AND P0, PT, R5, RZ, PT ;  /* 0x000000ff0500720c */ /* 0x000fc40003f04270 */
[----:B------:R-:W-:Y:S01]  /*3d70*/  ISETP.GT.AND P2, PT, R5, 0x1, PT ;  /* 0x000000010500780c */ /* 0x000fe20003f44270 */
[----:B------:R-:W-:Y:S01]  /*3d80*/  ULEA.HI UR4, UR4, UR10, URZ, 0x6 ;  /* 0x0000000a04047291 */ /* 0x000fe2000f8f303f */
[----:B------:R-:W-:Y:S01]  /*3d90*/  ISETP.GT.AND P1, PT, R3, RZ, PT ;  /* 0x000000ff0300720c */ /* 0x000fe20003f24270 */
[----:B------:R-:W-:Y:S01]  /*3da0*/  UIADD3 UR10, UR6, -0x2, URZ ;  /* 0xfffffffe060a7890 */ /* 0x000fe2000fffe03f */
[----:B------:R-:W-:Y:S01]  /*3db0*/  FSEL R10, R64, -INF , P0 ;  /* 0xff800000400a7808 */ /* 0x000fe20000000000 */
[----:B------:R-:W-:Y:S01]  /*3dc0*/  USHF.R.S32.HI UR5, URZ, 0x6, UR4 ;  /* 0x000000063f057899 */ /* 0x000fe20008011404 */
[----:B------:R-:W-:Y:S02]  /*3dd0*/  FSEL R11, R65, -INF , P2 ;  /* 0xff800000410b7808 */ /* 0x000fe40001000000 */
[----:B------:R-:W-:Y:S01]  /*3de0*/  ISETP.GT.AND P0, PT, R3, 0x1, PT ;  /* 0x000000010300780c */ /* 0x000fe20003f04270 */
[----:B------:R-:W-:Y:S01]  /*3df0*/  UISETP.LT.AND UP0, UPT, URZ, UR5, UPT ;  /* 0x000000053f00728c */ /* 0x000fe2000bf01270 */
[----:B------:R-:W-:-:S02]  /*3e00*/  ISETP.GT.AND P2, PT, R5, 0x8, PT ;  /* 0x000000080500780c */ /* 0x000fc40003f44270 */
[C---:B------:R-:W-:Y:S01]  /*3e10*/  IMNMX R7, R6.reuse, R9, PT ;  /* 0x0000000906077217 */ /* 0x040fe20003800200 */
[----:B------:R-:W-:Y:S01]  /*3e20*/  USEL UR5, URZ, UR5, !UP0 ;  /* 0x000000053f057287 */ /* 0x000fe2000c000000 */
[----:B------:R-:W-:Y:S02]  /*3e30*/  IMNMX R6, R6, R8, PT ;  /* 0x0000000806067217 */ /* 0x000fe40003800200 */
[----:B------:R-:W-:Y:S01]  /*3e40*/  FSEL R22, R66, -INF , P1 ;  /* 0xff80000042167808 */ /* 0x000fe20000800000 */
[----:B------:R-:W-:Y:S01]  /*3e50*/  UISETP.GE.AND UP0, UPT, UR10, UR5, UPT ;  /* 0x000000050a00728c */ /* 0x000fe2000bf06270 */
[----:B------:R-:W-:Y:S02]  /*3e60*/  ISETP.GT.AND P1, PT, R5, 0x9, PT ;  /* 0x000000090500780c */ /* 0x000fe40003f24270 */
[----:B------:R-:W-:Y:S02]  /*3e70*/  FSEL R25, R67, -INF , P0 ;  /* 0xff80000043197808 */ /* 0x000fe40000000000 */
[----:B----4-:R-:W-:Y:S01]  /*3e80*/  FSEL R12, R60, -INF , P2 ;  /* 0xff8000003c0c7808 */ /* 0x010fe20001000000 */
[----:B------:R-:W-:Y:S01]  /*3e90*/  LDSM.16.MT88.4 R64, [R238+0x2100] ;  /* 0x00210000ee40783b */ /* 0x000fe20000004200 */
[----:B------:R-:W-:-:S02]  /*3ea0*/  FMNMX.FTZ R8, R10, R11, !PT ;  /* 0x0000000b0a087209 */ /* 0x000fc40007810000 */
[----:B------:R-:W-:Y:S02]  /*3eb0*/  ISETP.GT.AND P0, PT, R3, 0x8, PT ;  /* 0x000000080300780c */ /* 0x000fe40003f04270 */
[----:B------:R-:W-:Y:S02]  /*3ec0*/  FSEL R13, R61, -INF , P1 ;  /* 0xff8000003d0d7808 */ /* 0x000fe40000800000 */
[C---:B------:R-:W-:Y:S02]  /*3ed0*/  ISETP.GT.AND P2, PT, R5.reuse, 0x10, PT ;  /* 0x000000100500780c */ /* 0x040fe40003f44270 */
[----:B------:R-:W-:Y:S02]  /*3ee0*/  FMNMX.FTZ R8, R12, R8, !PT ;  /* 0x000000080c087209 */ /* 0x000fe40007810000 */
[----:B------:R-:W-:Y:S02]  /*3ef0*/  FSEL R29, R62, -INF , P0 ;  /* 0xff8000003e1d7808 */ /* 0x000fe40000000000 */
[----:B------:R-:W-:-:S02]  /*3f00*/  ISETP.GT.AND P0, PT, R5, 0x11, PT ;  /* 0x000000110500780c */ /* 0x000fc40003f04270 */
[----:B------:R-:W-:Y:S02]  /*3f10*/  FSEL R14, R56, -INF , P2 ;  /* 0xff800000380e7808 */ /* 0x000fe40001000000 */
[----:B------:R-:W-:Y:S02]  /*3f20*/  FMNMX.FTZ R8, R13, R8, !PT ;  /* 0x000000080d087209 */ /* 0x000fe40007810000 */
[----:B------:R-:W-:Y:S02]  /*3f30*/  ISETP.GT.AND P1, PT, R3, 0x9, PT ;  /* 0x000000090300780c */ /* 0x000fe40003f24270 */
[----:B------:R-:W-:Y:S02]  /*3f40*/  FSEL R15, R57, -INF , P0 ;  /* 0xff800000390f7808 */ /* 0x000fe40000000000 */
[----:B------:R-:W-:Y:S02]  /*3f50*/  ISETP.GT.AND P0, PT, R3, 0x11, PT ;  /* 0x000000110300780c */ /* 0x000fe40003f04270 */
[----:B------:R-:W-:-:S02]  /*3f60*/  ISETP.GT.AND P2, PT, R5, 0x18, PT ;  /* 0x000000180500780c */ /* 0x000fc40003f44270 */
[----:B------:R-:W-:Y:S02]  /*3f70*/  FMNMX.FTZ R8, R14, R8, !PT ;  /* 0x000000080e087209 */ /* 0x000fe40007810000 */
[----:B------:R-:W-:Y:S02]  /*3f80*/  FSEL R30, R63, -INF , P1 ;  /* 0xff8000003f1e7808 */ /* 0x000fe40000800000 */
[----:B------:R-:W-:Y:S01]  /*3f90*/  ISETP.GT.AND P1, PT, R3, 0x10, PT ;  /* 0x000000100300780c */ /* 0x000fe20003f24270 */
[----:B------:R-:W-:Y:S01]  /*3fa0*/  LDSM.16.MT88.4 R60, [R237+0x900] ;  /* 0x00090000ed3c783b */ /* 0x000fe20000004200 */
[----:B------:R-:W-:Y:S02]  /*3fb0*/  FSEL R31, R59, -INF , P0 ;  /* 0xff8000003b1f7808 */ /* 0x000fe40000000000 */
[----:B------:R-:W-:Y:S02]  /*3fc0*/  ISETP.GT.AND P0, PT, R5, 0x19, PT ;  /* 0x000000190500780c */ /* 0x000fe40003f04270 */
[----:B------:R-:W-:-:S02]  /*3fd0*/  FSEL R16, R52, -INF , P2 ;  /* 0xff80000034107808 */ /* 0x000fc40001000000 */
[----:B------:R-:W-:Y:S02]  /*3fe0*/  FMNMX.FTZ R8, R15, R8, !PT ;  /* 0x000000080f087209 */ /* 0x000fe40007810000 */
[----:B------:R-:W-:Y:S02]  /*3ff0*/  FSEL R28, R58, -INF , P1 ;  /* 0xff8000003a1c7808 */ /* 0x000fe40000800000 */
[----:B------:R-:W-:Y:S01]  /*4000*/  ISETP.GT.AND P1, PT, R5, 0x20, PT ;  /* 0x000000200500780c */ /* 0x000fe20003f24270 */
[----:B------:R-:W-:Y:S01]  /*4010*/  LDSM.16.MT88.4 R56, [R240+0x900] ;  /* 0x00090000f038783b */ /* 0x000fe20000004200 */
[----:B------:R-:W-:Y:S02]  /*4020*/  FSEL R17, R53, -INF , P0 ;  /* 0xff80000035117808 */ /* 0x000fe40000000000 */
[----:B------:R-:W-:Y:S02]  /*4030*/  FMNMX.FTZ R8, R16, R8, !PT ;  /* 0x0000000810087209 */ /* 0x000fe40007810000 */
[----:B------:R-:W-:-:S02]  /*4040*/  FSEL R170, R44, -INF , P1 ;  /* 0xff8000002caa7808 */ /* 0x000fc40000800000 */
[C---:B------:R-:W-:Y:S02]  /*4050*/  ISETP.GT.AND P0, PT, R5.reuse, 0x21, PT ;  /* 0x000000210500780c */ /* 0x040fe40003f04270 */
[----:B------:R-:W-:Y:S02]  /*4060*/  ISETP.GT.AND P1, PT, R5, 0x28, PT ;  /* 0x000000280500780c */ /* 0x000fe40003f24270 */
[----:B------:R-:W-:Y:S02]  /*4070*/  FMNMX.FTZ R8, R17, R8, !PT ;  /* 0x0000000811087209 */ /* 0x000fe40007810000 */
[----:B------:R-:W-:Y:S02]  /*4080*/  FSEL R169, R45, -INF , P0 ;  /* 0xff8000002da97808 */ /* 0x000fe40000000000 */
[----:B------:R-:W-:Y:S02]  /*4090*/  FSEL R168, R40, -INF , P1 ;  /* 0xff80000028a87808 */ /* 0x000fe40000800000 */
[----:B------:R-:W-:-:S02]  /*40a0*/  FMNMX.FTZ R8, R170, R8, !PT ;  /* 0x00000008aa087209 */ /* 0x000fc40007810000 */
[C---:B------:R-:W-:Y:S02]  /*40b0*/  ISETP.GT.AND P1, PT, R5.reuse, 0x30, PT ;  /* 0x000000300500780c */ /* 0x040fe40003f24270 */
[----:B------:R-:W-:Y:S02]  /*40c0*/  ISETP.GT.AND P0, PT, R5, 0x29, PT ;  /* 0x000000290500780c */ /* 0x000fe40003f04270 */
[----:B------:R-:W-:Y:S02]  /*40d0*/  FMNMX.FTZ R8, R169, R8, !PT ;  /* 0x00000008a9087209 */ /* 0x000fe40007810000 */
[----:B------:R-:W-:Y:S02]  /*40e0*/  FSEL R115, R36, -INF , P1 ;  /* 0xff80000024737808 */ /* 0x000fe40000800000 */
[----:B------:R-:W-:Y:S02]  /*40f0*/  ISETP.GT.AND P1, PT, R3, 0x18, PT ;  /* 0x000000180300780c */ /* 0x000fe40003f24270 */
[----:B------:R-:W-:-:S02]  /*4100*/  FSEL R171, R41, -INF , P0 ;  /* 0xff80000029ab7808 */ /* 0x000fc40000000000 */
[----:B------:R-:W-:Y:S02]  /*4110*/  FMNMX.FTZ R8, R168, R8, !PT ;  /* 0x00000008a8087209 */ /* 0x000fe40007810000 */
[----:B------:R-:W-:Y:S02]  /*4120*/  FSEL R24, R54, -INF , P1 ;  /* 0xff80000036187808 */ /* 0x000fe40000800000 */
[C---:B------:R-:W-:Y:S02]  /*4130*/  ISETP.GT.AND P0, PT, R5.reuse, 0x31, PT ;  /* 0x000000310500780c */ /* 0x040fe40003f04270 */
[C---:B------:R-:W-:Y:S02]  /*4140*/  ISETP.GT.AND P2, PT, R5.reuse, 0x38, PT ;  /* 0x000000380500780c */ /* 0x040fe40003f44270 */
[----:B------:R-:W-:Y:S02]  /*4150*/  ISETP.GT.AND P1, PT, R5, 0x39, PT ;  /* 0x000000390500780c */ /* 0x000fe40003f24270 */
[----:B------:R-:W-:-:S02]  /*4160*/  FMNMX.FTZ R5, R171, R8, !PT ;  /* 0x00000008ab057209 */ /* 0x000fc40007810000 */
[----:B------:R-:W-:Y:S02]  /*4170*/  FSEL R223, R37, -INF , P0 ;  /* 0xff80000025df7808 */ /* 0x000fe40000000000 */
[----:B------:R-:W-:Y:S02]  /*4180*/  FMNMX.FTZ R5, R115, R5, !PT ;  /* 0x0000000573057209 */ /* 0x000fe40007810000 */
[----:B------:R-:W-:Y:S02]  /*4190*/  FSEL R222, R32, -INF , P2 ;  /* 0xff80000020de7808 */ /* 0x000fe40001000000 */
[----:B------:R-:W-:Y:S02]  /*41a0*/  FMNMX.FTZ R5, R223, R5, !PT ;  /* 0x00000005df057209 */ /* 0x000fe40007810000 */
[----:B------:R-:W-:Y:S02]  /*41b0*/  ISETP.GT.AND P0, PT, R3, 0x19, PT ;  /* 0x000000190300780c */ /* 0x000fe40003f04270 */
[----:B------:R-:W-:-:S02]  /*41c0*/  FSEL R220, R33, -INF , P1 ;  /* 0xff80000021dc7808 */ /* 0x000fc40000800000 */
[----:B------:R-:W-:Y:S02]  /*41d0*/  FMNMX.FTZ R5, R222, R5, !PT ;  /* 0x00000005de057209 */ /* 0x000fe40007810000 */
[----:B------:R-:W-:Y:S02]  /*41e0*/  FSEL R27, R55, -INF , P0 ;  /* 0xff800000371b7808 */ /* 0x000fe40000000000 */
[C---:B------:R-:W-:Y:S01]  /*41f0*/  ISETP.GT.AND P0, PT, R3.reuse, 0x20, PT ;  /* 0x000000200300780c */ /* 0x040fe20003f04270 */
[----:B------:R-:W-:Y:S01]  /*4200*/  LDSM.16.MT88.4 R52, [R239+0x900] ;  /* 0x00090000ef34783b */ /* 0x000fe20000004200 */
[----:B------:R-:W-:Y:S02]  /*4210*/  FMNMX.FTZ R5, R220, R5, !PT ;  /* 0x00000005dc057209 */ /* 0x000fe40007810000 */
[----:B------:R-:W-:Y:S02]  /*4220*/  FSEL R165, R46, -INF , P0 ;  /* 0xff8000002ea57808 */ /* 0x000fe40000000000 */
[C---:B------:R-:W-:Y:S01]  /*4230*/  ISETP.GT.AND P0, PT, R3.reuse, 0x29, PT ;  /* 0x000000290300780c */ /* 0x040fe20003f04270 */
[----:B------:R-:W1:Y:S01]  /*4240*/  SHFL.BFLY PT, R9, R5, 0x2, 0x1f ;  /* 0x0c401f0005097f89 */ /* 0x000e6200000e0000 */
[----:B------:R-:W-:-:S02]  /*4250*/  ISETP.GT.AND P2, PT, R3, 0x21, PT ;  /* 0x000000210300780c */ /* 0x000fc40003f44270 */
[----:B------:R-:W-:Y:S02]  /*4260*/  FSEL R166, R43, -INF , P0 ;  /* 0xff8000002ba67808 */ /* 0x000fe40000000000 */
[C---:B------:R-:W-:Y:S02]  /*4270*/  ISETP.GT.AND P1, PT, R3.reuse, 0x28, PT ;  /* 0x000000280300780c */ /* 0x040fe40003f24270 */
[----:B------:R-:W-:Y:S02]  /*4280*/  ISETP.GT.AND P0, PT, R3, 0x30, PT ;  /* 0x000000300300780c */ /* 0x000fe40003f04270 */
[----:B------:R-:W-:Y:S02]  /*4290*/  FSEL R164, R47, -INF , P2 ;  /* 0xff8000002fa47808 */ /* 0x000fe40001000000 */
[----:B------:R-:W-:Y:S02]  /*42a0*/  FSEL R167, R42, -INF , P1 ;  /* 0xff8000002aa77808 */ /* 0x000fe40000800000 */
[----:B------:R-:W-:Y:S01]  /*42b0*/  FSEL R108, R38, -INF , P0 ;  /* 0xff800000266c7808 */ /* 0x000fe20000000000 */
[----:B------:R-:W-:Y:S01]  /*42c0*/  LDSM.16.MT88.4 R40, [R237+0x100] ;  /* 0x00010000ed28783b */ /* 0x000fe20000004200 */
[----:B------:R-:W-:-:S02]  /*42d0*/  ISETP.GT.AND P1, PT, R3, 0x31, PT ;  /* 0x000000310300780c */ /* 0x000fc40003f24270 */
[C---:B------:R-:W-:Y:S02]  /*42e0*/  ISETP.GT.AND P2, PT, R3.reuse, 0x38, PT ;  /* 0x000000380300780c */ /* 0x040fe40003f44270 */
[----:B------:R-:W-:Y:S02]  /*42f0*/  ISETP.GT.AND P0, PT, R3, 0x39, PT ;  /* 0x000000390300780c */ /* 0x000fe40003f04270 */
[----:B------:R-:W-:Y:S02]  /*4300*/  FMNMX.FTZ R3, R22, R25, !PT ;  /* 0x0000001916037209 */ /* 0x000fe40007810000 */
[----:B------:R-:W-:Y:S02]  /*4310*/  FSEL R221, R35, -INF , P0 ;  /* 0xff80000023dd7808 */ /* 0x000fe40000000000 */
[----:B------:R-:W-:Y:S02]  /*4320*/  FMNMX.FTZ R3, R29, R3, !PT ;  /* 0x000000031d037209 */ /* 0x000fe40007810000 */
[----:B------:R-:W-:-:S02]  /*4330*/  ISETP.GT.AND P0, PT, R7, 0x1, PT ;  /* 0x000000010700780c */ /* 0x000fc40003f04270 */
[----:B------:R-:W-:Y:S02]  /*4340*/  FMNMX.FTZ R3, R30, R3, !PT ;  /* 0x000000031e037209 */ /* 0x000fe40007810000 */
[----:B------:R-:W-:Y:S02]  /*4350*/  FSEL R235, R39, -INF , P1 ;  /* 0xff80000027eb7808 */ /* 0x000fe40000800000 */
[----:B------:R-:W-:Y:S02]  /*4360*/  FMNMX.FTZ R8, R28, R3, !PT ;  /* 0x000000031c087209 */ /* 0x000fe40007810000 */
[----:B-1----:R-:W-:Y:S02]  /*4370*/  FMNMX.FTZ R3, R9, R5, !PT ;  /* 0x0000000509037209 */ /* 0x002fe40007810000 */
[----:B------:R-:W-:Y:S02]  /*4380*/  FMNMX.FTZ R5, R31, R8, !PT ;  /* 0x000000081f057209 */ /* 0x000fe40007810000 */
[----:B------:R-:W-:Y:S01]  /*4390*/  FSEL R19, R105, -INF , P0 ;  /* 0xff80000069137808 */ /* 0x000fe20000000000 */
[----:B------:R-:W1:Y:S01]  /*43a0*/  SHFL.BFLY PT, R9, R3, 0x1, 0x1f ;  /* 0x0c201f0003097f89 */ /* 0x000e6200000e0000 */
[----:B------:R-:W-:-:S02]  /*43b0*/  FMNMX.FTZ R5, R24, R5, !PT ;  /* 0x0000000518057209 */ /* 0x000fc40007810000 */
[----:B------:R-:W-:Y:S02]  /*43c0*/  ISETP.GT.AND P1, PT, R7, RZ, PT ;  /* 0x000000ff0700720c */ /* 0x000fe40003f24270 */
[----:B------:R-:W-:Y:S02]  /*43d0*/  ISETP.GT.AND P0, PT, R6, RZ, PT ;  /* 0x000000ff0600720c */ /* 0x000fe40003f04270 */
[----:B------:R-:W-:Y:S02]  /*43e0*/  FMNMX.FTZ R5, R27, R5, !PT ;  /* 0x000000051b057209 */ /* 0x000fe40007810000 */
[----:B------:R-:W-:Y:S02]  /*43f0*/  FSEL R18, R104, -INF , P1 ;  /* 0xff80000068127808 */ /* 0x000fe40000800000 */
[----:B------:R-:W-:Y:S02]  /*4400*/  FSEL R33, R106, -INF , P0 ;  /* 0xff8000006a217808 */ /* 0x000fe40000000000 */
[----:B------:R-:W-:-:S02]  /*4410*/  ISETP.GT.AND P1, PT, R7, 0x9, PT ;  /* 0x000000090700780c */ /* 0x000fc40003f24270 */
[C---:B------:R-:W-:Y:S02]  /*4420*/  ISETP.GT.AND P0, PT, R6.reuse, 0x9, PT ;  /* 0x000000090600780c */ /* 0x040fe40003f04270 */
[----:B------:R-:W-:Y:S02]  /*4430*/  FMNMX.FTZ R5, R165, R5, !PT ;  /* 0x00000005a5057209 */ /* 0x000fe40007810000 */
[----:B------:R-:W-:Y:S02]  /*4440*/  FSEL R26, R101, -INF , P1 ;  /* 0xff800000651a7808 */ /* 0x000fe40000800000 */
[----:B------:R-:W-:Y:S02]  /*4450*/  FSEL R36, R103, -INF , P0 ;  /* 0xff80000067247808 */ /* 0x000fe40000000000 */
[----:B------:R-:W-:Y:S02]  /*4460*/  ISETP.GT.AND P1, PT, R6, 0x8, PT ;  /* 0x000000080600780c */ /* 0x000fe40003f24270 */
[----:B------:R-:W-:-:S02]  /*4470*/  ISETP.GT.AND P0, PT, R7, 0x11, PT ;  /* 0x000000110700780c */ /* 0x000fc40003f04270 */
[----:B------:R-:W-:Y:S02]  /*4480*/  FMNMX.FTZ R5, R164, R5, !PT ;  /* 0x00000005a4057209 */ /* 0x000fe40007810000 */
[----:B------:R-:W-:Y:S02]  /*4490*/  FSEL R48, R34, -INF , P2 ;  /* 0xff80000022307808 */ /* 0x000fe40001000000 */
[----:B------:R-:W-:Y:S02]  /*44a0*/  FSEL R34, R102, -INF , P1 ;  /* 0xff80000066227808 */ /* 0x000fe40000800000 */
[----:B------:R-:W-:Y:S02]  /*44b0*/  FSEL R37, R97, -INF , P0 ;  /* 0xff80000061257808 */ /* 0x000fe40000000000 */
[----:B------:R-:W-:Y:S02]  /*44c0*/  ISETP.GT.AND P1, PT, R7, 0x10, PT ;  /* 0x000000100700780c */ /* 0x000fe40003f24270 */
[----:B------:R-:W-:-:S02]  /*44d0*/  ISETP.GT.AND P0, PT, R6, 0x11, PT ;  /* 0x000000110600780c */ /* 0x000fc40003f04270 */
[----:B------:R-:W-:Y:S02]  /*44e0*/  FMNMX.FTZ R5, R167, R5, !PT ;  /* 0x00000005a7057209 */ /* 0x000fe40007810000 */
[----:B------:R-:W-:Y:S02]  /*44f0*/  FSEL R35, R96, -INF , P1 ;  /* 0xff80000060237808 */ /* 0x000fe40000800000 */
[----:B------:R-:W-:Y:S02]  /*4500*/  FSEL R45, R99, -INF , P0 ;  /* 0xff800000632d7808 */ /* 0x000fe40000000000 */
[----:B------:R-:W-:Y:S02]  /*4510*/  FMNMX.FTZ R5, R166, R5, !PT ;  /* 0x00000005a6057209 */ /* 0x000fe40007810000 */
[----:B------:R-:W-:Y:S02]  /*4520*/  ISETP.GT.AND P1, PT, R6, 0x10, PT ;  /* 0x000000100600780c */ /* 0x000fe40003f24270 */
[----:B------:R-:W-:-:S02]  /*4530*/  ISETP.GT.AND P0, PT, R7, 0x19, PT ;  /* 0x000000190700780c */ /* 0x000fc40003f04270 */
[----:B------:R-:W-:Y:S02]  /*4540*/  ISETP.GT.AND P2, PT, R7, 0x8, PT ;  /* 0x000000080700780c */ /* 0x000fe40003f44270 */
[----:B------:R-:W-:Y:S02]  /*4550*/  FMNMX.FTZ R5, R108, R5, !PT ;  /* 0x000000056c057209 */ /* 0x000fe40007810000 */
[----:B------:R-:W-:Y:S02]  /*4560*/  FSEL R44, R98, -INF , P1 ;  /* 0xff800000622c7808 */ /* 0x000fe40000800000 */
[----:B------:R-:W-:Y:S02]  /*4570*/  FSEL R39, R93, -INF , P0 ;  /* 0xff8000005d277808 */ /* 0x000fe40000000000 */
[----:B------:R-:W-:Y:S02]  /*4580*/  FSEL R23, R100, -INF , P2 ;  /* 0xff80000064177808 */ /* 0x000fe40001000000 */
[----:B------:R-:W-:-:S02]  /*4590*/  ISETP.GT.AND P1, PT, R6, 0x18, PT ;  /* 0x000000180600780c */ /* 0x000fc40003f24270 */
[----:B------:R-:W-:Y:S02]  /*45a0*/  ISETP.GT.AND P0, PT, R6, 0x19, PT ;  /* 0x000000190600780c */ /* 0x000fe40003f04270 */
[----:B------:R-:W-:Y:S02]  /*45b0*/  FMNMX.FTZ R8, R18, R19, !PT ;  /* 0x0000001312087209 */ /* 0x000fe40007810000 */
[----:B------:R-:W-:Y:S02]  /*45c0*/  FMNMX.FTZ R5, R235, R5, !PT ;  /* 0x00000005eb057209 */ /* 0x000fe40007810000 */
[----:B------:R-:W-:Y:S02]  /*45d0*/  FSEL R46, R94, -INF , P1 ;  /* 0xff8000005e2e7808 */ /* 0x000fe40000800000 */
[----:B------:R-:W-:Y:S02]  /*45e0*/  FSEL R47, R95, -INF , P0 ;  /* 0xff8000005f2f7808 */ /* 0x000fe40000000000 */
[----:B------:R-:W-:-:S02]  /*45f0*/  FMNMX.FTZ R8, R23, R8, !PT ;  /* 0x0000000817087209 */ /* 0x000fc40007810000 */
[----:B------:R-:W-:Y:S02]  /*4600*/  ISETP.GT.AND P0, PT, R7, 0x21, PT ;  /* 0x000000210700780c */ /* 0x000fe40003f04270 */
[----:B------:R-:W-:Y:S02]  /*4610*/  ISETP.GT.AND P1, PT, R6, 0x20, PT ;  /* 0x000000200600780c */ /* 0x000fe40003f24270 */
[----:B-1----:R-:W-:Y:S02]  /*4620*/  FMNMX.FTZ R186, R3, R9, !PT ;  /* 0x0000000903ba7209 */ /* 0x002fe40007810000 */
[----:B------:R-:W-:Y:S02]  /*4630*/  FMNMX.FTZ R3, R48, R5, !PT ;  /* 0x0000000530037209 */ /* 0x000fe40007810000 */
[----:B------:R-:W-:Y:S02]  /*4640*/  ISETP.GT.AND P2, PT, R6, 0x1, PT ;  /* 0x000000010600780c */ /* 0x000fe40003f44270 */
[----:B------:R-:W-:-:S02]  /*4650*/  FMNMX.FTZ R5, R26, R8, !PT ;  /* 0x000000081a057209 */ /* 0x000fc40007810000 */
[----:B------:R-:W-:Y:S02]  /*4660*/  FSEL R161, R89, -INF , P0 ;  /* 0xff80000059a17808 */ /* 0x000fe40000000000 */
[----:B------:R-:W-:Y:S02]  /*4670*/  FSEL R162, R90, -INF , P1 ;  /* 0xff8000005aa27808 */ /* 0x000fe40000800000 */
[----:B------:R-:W-:Y:S02]  /*4680*/  ISETP.GT.AND P0, PT, R6, 0x21, PT ;  /* 0x000000210600780c */ /* 0x000fe40003f04270 */
[----:B------:R-:W-:Y:S02]  /*4690*/  ISETP.GT.AND P1, PT, R7, 0x29, PT ;  /* 0x000000290700780c */ /* 0x000fe40003f24270 */
[----:B------:R-:W-:Y:S02]  /*46a0*/  FMNMX.FTZ R3, R221, R3, !PT ;  /* 0x00000003dd037209 */ /* 0x000fe40007810000 */
[----:B------:R-:W-:-:S02]  /*46b0*/  FSEL R32, R107, -INF , P2 ;  /* 0xff8000006b207808 */ /* 0x000fc40001000000 */
[----:B------:R-:W-:Y:S01]  /*46c0*/  ISETP.GT.AND P2, PT, R7, 0x18, PT ;  /* 0x000000180700780c */ /* 0x000fe20003f44270 */
[----:B------:R-:W1:Y:S01]  /*46d0*/  SHFL.BFLY PT, R9, R3, 0x2, 0x1f ;  /* 0x0c401f0003097f89 */ /* 0x000e6200000e0000 */
[----:B------:R-:W-:Y:S01]  /*46e0*/  FMNMX.FTZ R8, R35, R5, !PT ;  /* 0x0000000523087209 */ /* 0x000fe20007810000 */
[C---:B------:R-:W-:Y:S01]  /*46f0*/  FMUL.FTZ R5, R186.reuse, c[0x0][0x2d0] ;  /* 0x0000b400ba057a20 */ /* 0x040fe20000410000 */
[----:B------:R-:W-:Y:S02]  /*4700*/  FSEL R163, R91, -INF , P0 ;  /* 0xff8000005ba37808 */ /* 0x000fe40000000000 */
[----:B------:R-:W-:Y:S02]  /*4710*/  FSEL R159, R85, -INF , P1 ;  /* 0xff800000559f7808 */ /* 0x000fe40000800000 */
[----:B------:R-:W-:Y:S02]  /*4720*/  ISETP.GT.AND P0, PT, R7, 0x28, PT ;  /* 0x000000280700780c */ /* 0x000fe40003f04270 */
[----:B------:R-:W-:-:S02]  /*4730*/  FSETP.NEU.FTZ.AND P1, PT, R186, -INF , PT ;  /* 0xff800000ba00780b */ /* 0x000fc40003f3d000 */
[----:B------:R-:W-:Y:S02]  /*4740*/  FSEL R38, R92, -INF , P2 ;  /* 0xff8000005c267808 */ /* 0x000fe40001000000 */
[----:B------:R-:W-:Y:S02]  /*4750*/  FMNMX.FTZ R8, R37, R8, !PT ;  /* 0x0000000825087209 */ /* 0x000fe40007810000 */
[----:B------:R-:W-:Y:S02]  /*4760*/  FSEL R157, R84, -INF , P0 ;  /* 0xff800000549d7808 */ /* 0x000fe40000000000 */
[----:B------:R-:W-:Y:S02]  /*4770*/  FSEL R21, R5, RZ, P1 ;  /* 0x000000ff05157208 */ /* 0x000fe40000800000 */
[C---:B------:R-:W-:Y:S02]  /*4780*/  ISETP.GT.AND P2, PT, R7.reuse, 0x20, PT ;  /* 0x000000200700780c */ /* 0x040fe40003f44270 */
[----:B------:R-:W-:-:S02]  /*4790*/  ISETP.GT.AND P0, PT, R7, 0x30, PT ;  /* 0x000000300700780c */ /* 0x000fc40003f04270 */
[----:B------:R-:W-:Y:S01]  /*47a0*/  FMNMX.FTZ R5, R38, R8, !PT ;  /* 0x0000000826057209 */ /* 0x000fe20007810000 */
[----:B------:R-:W-:Y:S01]  /*47b0*/  FFMA.FTZ R8, R10, c[0x0][0x2d0], -R21 ;  /* 0x0000b4000a087a23 */ /* 0x000fe20000010815 */
[----:B------:R-:W-:Y:S02]  /*47c0*/  FSEL R160, R88, -INF , P2 ;  /* 0xff80000058a07808 */ /* 0x000fe40001000000 */
[----:B------:R-:W-:Y:S01]  /*47d0*/  FSEL R199, R80, -INF , P0 ;  /* 0xff80000050c77808 */ /* 0x000fe20000000000 */
[----:B------:R2:W-:Y:S01]  /*47e0*/  MUFU.EX2 R234, R8 ;  /* 0x0000000800ea7308 */ /* 0x0005e20000000800 */
[----:B------:R-:W-:Y:S02]  /*47f0*/  FMNMX.FTZ R5, R39, R5, !PT ;  /* 0x0000000527057209 */ /* 0x000fe40007810000 */
[C---:B------:R-:W-:Y:S02]  /*4800*/  ISETP.GT.AND P0, PT, R7.reuse, 0x31, PT ;  /* 0x000000310700780c */ /* 0x040fe40003f04270 */
[----:B------:R-:W-:-:S02]  /*4810*/  ISETP.GT.AND P2, PT, R7, 0x38, PT ;  /* 0x000000380700780c */ /* 0x000fc40003f44270 */
[----:B------:R-:W-:Y:S02]  /*4820*/  ISETP.GT.AND P1, PT, R7, 0x39, PT ;  /* 0x000000390700780c */ /* 0x000fe40003f24270 */
[----:B------:R-:W-:Y:S02]  /*4830*/  FMNMX.FTZ R7, R33, R32, !PT ;  /* 0x0000002021077209 */ /* 0x000fe40007810000 */
[----:B------:R-:W-:Y:S02]  /*4840*/  FMNMX.FTZ R5, R160, R5, !PT ;  /* 0x00000005a0057209 */ /* 0x000fe40007810000 */
[----:B------:R-:W-:Y:S02]  /*4850*/  FMNMX.FTZ R7, R34, R7, !PT ;  /* 0x0000000722077209 */ /* 0x000fe40007810000 */
[----:B------:R-:W-:Y:S01]  /*4860*/  FMNMX.FTZ R5, R161, R5, !PT ;  /* 0x00000005a1057209 */ /* 0x000fe20007810000 */
[----:B--2---:R-:W-:Y:S01]  /*4870*/  FFMA.FTZ R8, R11, c[0x0][0x2d0], -R21 ;  /* 0x0000b4000b087a23 */ /* 0x004fe20000010815 */
[----:B-1----:R-:W-:-:S02]  /*4880*/  FMNMX.FTZ R3, R3, R9, !PT ;  /* 0x0000000903037209 */ /* 0x002fc40007810000 */
[----:B------:R-:W-:Y:S01]  /*4890*/  FSEL R198, R81, -INF , P0 ;  /* 0xff80000051c67808 */ /* 0x000fe20000000000 */
[----:B------:R1:W2:Y:S01]  /*48a0*/  MUFU.EX2 R232, R8 ;  /* 0x0000000800e87308 */ /* 0x0002a20000000800 */
[----:B------:R-:W-:Y:S01]  /*48b0*/  FSEL R197, R68, -INF , P2 ;  /* 0xff80000044c57808 */ /* 0x000fe20001000000 */
[----:B------:R-:W3:Y:S01]  /*48c0*/  SHFL.BFLY PT, R185, R3, 0x1, 0x1f ;  /* 0x0c201f0003b97f89 */ /* 0x000ee200000e0000 */
[----:B------:R-:W-:Y:S02]  /*48d0*/  ISETP.GT.AND P0, PT, R6, 0x28, PT ;  /* 0x000000280600780c */ /* 0x000fe40003f04270 */
[----:B------:R-:W-:Y:S02]  /*48e0*/  FSEL R196, R69, -INF , P1 ;  /* 0xff80000045c47808 */ /* 0x000fe40000800000 */
[----:B------:R-:W-:Y:S02]  /*48f0*/  FSEL R158, R86, -INF , P0 ;  /* 0xff800000569e7808 */ /* 0x000fe40000000000 */
[----:B------:R-:W-:-:S02]  /*4900*/  ISETP.GT.AND P0, PT, R6, 0x29, PT ;  /* 0x000000290600780c */ /* 0x000fc40003f04270 */
[C---:B------:R-:W-:Y:S02]  /*4910*/  ISETP.GT.AND P2, PT, R6.reuse, 0x31, PT ;  /* 0x000000310600780c */ /* 0x040fe40003f44270 */
[----:B------:R-:W-:Y:S02]  /*4920*/  FSEL R156, R87, -INF , P0 ;  /* 0xff800000579c7808 */ /* 0x000fe40000000000 */
[----:B------:R-:W-:Y:S01]  /*4930*/  ISETP.GT.AND P0, PT, R6, 0x30, PT ;  /* 0x000000300600780c */ /* 0x000fe20003f04270 */
[----:B------:R-:W-:Y:S01]  /*4940*/  LDSM.16.MT88.4 R84, [R240+0x2900] ;  /* 0x00290000f054783b */ /* 0x000fe20000004200 */
[----:B-1----:R-:W-:Y:S02]  /*4950*/  FMNMX.FTZ R8, R36, R7, !PT ;  /* 0x0000000724087209 */ /* 0x002fe40007810000 */
[----:B------:R-:W-:Y:S01]  /*4960*/  FMNMX.FTZ R7, R157, R5, !PT ;  /* 0x000000059d077209 */ /* 0x000fe20007810000 */
[----:B------:R-:W-:Y:S01]  /*4970*/  FFMA.FTZ R5, R12, c[0x0][0x2d0], -R21 ;  /* 0x0000b4000c057a23 */ /* 0x000fe20000010815 */
[----:B------:R-:W-:-:S02]  /*4980*/  FMNMX.FTZ R8, R44, R8, !PT ;  /* 0x000000082c087209 */ /* 0x000fc40007810000 */
[----:B------:R-:W-:Y:S01]  /*4990*/  FMNMX.FTZ R7, R159, R7, !PT ;  /* 0x000000079f077209 */ /* 0x000fe20007810000 */
[----:B------:R1:W-:Y:S01]  /*49a0*/  MUFU.EX2 R233, R5 ;  /* 0x0000000500e97308 */ /* 0x0003e20000000800 */
[----:B------:R-:W-:Y:S02]  /*49b0*/  FSEL R231, R82, -INF , P0 ;  /* 0xff80000052e77808 */ /* 0x000fe40000000000 */
[----:B------:R-:W-:Y:S01]  /*49c0*/  FMNMX.FTZ R184, R199, R7, !PT ;  /* 0x00000007c7b87209 */ /* 0x000fe20007810000 */
[--C-:B------:R-:W-:Y:S01]  /*49d0*/  FFMA.FTZ R7, R13, c[0x0][0x2d0], -R21.reuse ;  /* 0x0000b4000d077a23 */ /* 0x100fe20000010815 */
[----:B---3--:R-:W-:Y:S01]  /*49e0*/  FMNMX.FTZ R185, R3, R185, !PT ;  /* 0x000000b903b97209 */ /* 0x008fe20007810000 */
[----:B------:R-:W-:Y:S01]  /*49f0*/  FFMA.FTZ R3, R16, c[0x0][0x2d0], -R21 ;  /* 0x0000b40010037a23 */ /* 0x000fe20000010815 */
[----:B------:R-:W-:Y:S01]  /*4a00*/  FMNMX.FTZ R184, R198, R184, !PT ;  /* 0x000000b8c6b87209 */ /* 0x000fe20007810000 */
[----:B------:R3:W-:Y:S01]  /*4a10*/  MUFU.EX2 R116, R7 ;  /* 0x0000000700747308 */ /* 0x0007e20000000800 */
[----:B------:R-:W-:Y:S01]  /*4a20*/  ISETP.GT.AND P1, PT, R6, 0x38, PT ;  /* 0x000000380600780c */ /* 0x000fe20003f24270 */
[----:B------:R-:W-:Y:S01]  /*4a30*/  FMUL.FTZ R20, R185, c[0x0][0x2d0] ;  /* 0x0000b400b9147a20 */ /* 0x000fe20000410000 */
[----:B------:R-:W-:-:S02]  /*4a40*/  FMNMX.FTZ R184, R197, R184, !PT ;  /* 0x000000b8c5b87209 */ /* 0x000fc40007810000 */
[----:B------:R-:W-:Y:S02]  /*4a50*/  FSEL R229, R83, -INF , P2 ;  /* 0xff80000053e57808 */ /* 0x000fe40001000000 */
[----:B------:R-:W-:Y:S01]  /*4a60*/  FMNMX.FTZ R184, R196, R184, !PT ;  /* 0x000000b8c4b87209 */ /* 0x000fe20007810000 */
[----:B------:R-:W-:Y:S01]  /*4a70*/  MUFU.EX2 R111, R3 ;  /* 0x00000003006f7308 */ /* 0x000fe20000000800 */
[----:B-1----:R-:W-:Y:S01]  /*4a80*/  FMNMX.FTZ R5, R45, R8, !PT ;  /* 0x000000082d057209 */ /* 0x002fe20007810000 */
[----:B------:R-:W-:Y:S01]  /*4a90*/  LDSM.16.MT88.4 R80, [R239+0x2900] ;  /* 0x00290000ef50783b */ /* 0x000fe20000004200 */
[----:B------:R-:W-:Y:S02]  /*4aa0*/  ISETP.GT.AND P0, PT, R6, 0x39, PT ;  /* 0x000000390600780c */ /* 0x000fe40003f04270 */
[----:B------:R-:W-:Y:S01]  /*4ab0*/  FMNMX.FTZ R5, R46, R5, !PT ;  /* 0x000000052e057209 */ /* 0x000fe20007810000 */
[----:B------:R-:W1:Y:S01]  /*4ac0*/  SHFL.BFLY PT, R8, R184, 0x2, 0x1f ;  /* 0x0c401f00b8087f89 */ /* 0x000e6200000e0000 */
[----:B------:R-:W-:Y:S01]  /*4ad0*/  FSEL R228, R70, -INF , P1 ;  /* 0xff80000046e47808 */ /* 0x000fe20000800000 */
[----:B---3--:R-:W-:Y:S01]  /*4ae0*/  FFMA.FTZ R7, R14, c[0x0][0x2d0], -R21 ;  /* 0x0000b4000e077a23 */ /* 0x008fe20000010815 */
[----:B------:R-:W-:-:S02]  /*4af0*/  FMNMX.FTZ R5, R47, R5, !PT ;  /* 0x000000052f057209 */ /* 0x000fc40007810000 */
[----:B------:R-:W-:Y:S01]  /*4b00*/  FSEL R227, R71, -INF , P0 ;  /* 0xff80000047e37808 */ /* 0x000fe20000000000 */
[----:B------:R3:W-:Y:S01]  /*4b10*/  MUFU.EX2 R205, R7 ;  /* 0x0000000700cd7308 */ /* 0x0007e20000000800 */
[----:B------:R-:W-:Y:S01]  /*4b20*/  FMNMX.FTZ R5, R162, R5, !PT ;  /* 0x00000005a2057209 */ /* 0x000fe20007810000 */
[----:B------:R-:W-:Y:S01]  /*4b30*/  LDSM.16.MT88.4 R68, [R237+0x2100] ;  /* 0x00210000ed44783b */ /* 0x000fe20000004200 */
[----:B------:R-:W-:Y:S02]  /*4b40*/  FSETP.NEU.FTZ.AND P0, PT, R185, -INF , PT ;  /* 0xff800000b900780b */ /* 0x000fe40003f1d000 */
[----:B------:R-:W-:Y:S02]  /*4b50*/  FMNMX.FTZ R5, R163, R5, !PT ;  /* 0x00000005a3057209 */ /* 0x000fe40007810000 */
[----:B------:R-:W-:Y:S02]  /*4b60*/  FSEL R20, R20, RZ, P0 ;  /* 0x000000ff14147208 */ /* 0x000fe40000000000 */
[----:B------:R-:W-:-:S02]  /*4b70*/  FMNMX.FTZ R5, R158, R5, !PT ;  /* 0x000000059e057209 */ /* 0x000fc40007810000 */
[----:B--2---:R-:W-:Y:S02]  /*4b80*/  F2FP.PACK_AB R16, R232, R234 ;  /* 0x000000eae810723e */ /* 0x004fe400000000ff */
[----:B------:R-:W-:Y:S01]  /*4b90*/  FMNMX.FTZ R5, R156, R5, !PT ;  /* 0x000000059c057209 */ /* 0x000fe20007810000 */
[----:B---3--:R-:W-:-:S03]  /*4ba0*/  FFMA.FTZ R7, R15, c[0x0][0x2d0], -R21 ;  /* 0x0000b4000f077a23 */ /* 0x008fc60000010815 */
[----:B------:R-:W-:Y:S02]  /*4bb0*/  FMNMX.FTZ R5, R231, R5, !PT ;  /* 0x00000005e7057209 */ /* 0x000fe40007810000 */
[----:B-1----:R-:W-:Y:S01]  /*4bc0*/  FMNMX.FTZ R184, R184, R8, !PT ;  /* 0x00000008b8b87209 */ /* 0x002fe20007810000 */
[----:B------:R-:W1:Y:S01]  /*4bd0*/  MUFU.EX2 R209, R7 ;  /* 0x0000000700d17308 */ /* 0x000e620000000800 */
[----:B------:R-:W-:Y:S01]  /*4be0*/  FMNMX.FTZ R3, R229, R5, !PT ;  /* 0x00000005e5037209 */ /* 0x000fe20007810000 */
[----:B------:R-:W-:Y:S02]  /*4bf0*/  FFMA.FTZ R5, R17, c[0x0][0x2d0], -R21 ;  /* 0x0000b40011057a23 */ /* 0x000fe40000010815 */
[----:B------:R-:W2:Y:S01]  /*4c00*/  SHFL.BFLY PT, R6, R184, 0x1, 0x1f ;  /* 0x0c201f00b8067f89 */ /* 0x000ea200000e0000 */
[----:B------:R-:W-:-:S03]  /*4c10*/  FMNMX.FTZ R3, R228, R3, !PT ;  /* 0x00000003e4037209 */ /* 0x000fc60007810000 */
[----:B------:R3:W4:Y:S01]  /*4c20*/  MUFU.EX2 R112, R5 ;  /* 0x0000000500707308 */ /* 0x0007220000000800 */
[----:B------:R-:W-:-:S05]  /*4c30*/  FMNMX.FTZ R3, R227, R3, !PT ;  /* 0x00000003e3037209 */ /* 0x000fca0007810000 */
[----:B------:R-:W5:Y:S01]  /*4c40*/  SHFL.BFLY PT, R182, R3, 0x2, 0x1f ;  /* 0x0c401f0003b67f89 */ /* 0x000f6200000e0000 */
[----:B-1----:R-:W-:Y:S01]  /*4c50*/  F2FP.PACK_AB R8, R209, R205 ;  /* 0x000000cdd108723e */ /* 0x002fe200000000ff */
[----:B---3--:R-:W-:Y:S01]  /*4c60*/  FFMA.FTZ R5, R22, c[0x0][0x2d0], -R20 ;  /* 0x0000b40016057a23 */ /* 0x008fe20000010814 */
[----:B----4-:R-:W-:Y:S01]  /*4c70*/  F2FP.PACK_AB R10, R112, R111 ;  /* 0x0000006f700a723e */ /* 0x010fe200000000ff */
[----:B------:R-:W-:Y:S02]  /*4c80*/  IMAD.MOV.U32 R22, RZ, RZ, R48 ;  /* 0x000000ffff167224 */ /* 0x000fe400078e0030 */
[----:B------:R1:W-:Y:S01]  /*4c90*/  MUFU.EX2 R226, R5 ;  /* 0x0000000500e27308 */ /* 0x0003e20000000800 */
[----:B--2---:R-:W-:-:S04]  /*4ca0*/  FMNMX.FTZ R184, R184, R6, !PT ;  /* 0x00000006b8b87209 */ /* 0x004fc80007810000 */
[----:B------:R-:W-:Y:S02]  /*4cb0*/  FSETP.NEU.FTZ.AND P0, PT, R184, -INF , PT ;  /* 0xff800000b800780b */ /* 0x000fe40003f1d000 */
[----:B-----5:R-:W-:Y:S01]  /*4cc0*/  FMNMX.FTZ R182, R3, R182, !PT ;  /* 0x000000b603b67209 */ /* 0x020fe20007810000 */
[----:B------:R-:W-:-:S04]  /*4cd0*/  FFMA.FTZ R3, R31, c[0x0][0x2d0], -R20 ;  /* 0x0000b4001f037a23 */ /* 0x000fc80000010814 */
[----:B------:R-:W2:Y:S01]  /*4ce0*/  SHFL.BFLY PT, R6, R182, 0x1, 0x1f ;  /* 0x0c201f00b6067f89 */ /* 0x000ea200000e0000 */
[----:B-1----:R-:W-:Y:S01]  /*4cf0*/  FFMA.FTZ R5, R25, c[0x0][0x2d0], -R20 ;  /* 0x0000b40019057a23 */ /* 0x002fe20000010814 */
[----:B------:R1:W-:Y:S08]  /*4d00*/  MUFU.EX2 R211, R3 ;  /* 0x0000000300d37308 */ /* 0x0003f00000000800 */
[----:B------:R3:W4:Y:S01]  /*4d10*/  MUFU.EX2 R225, R5 ;  /* 0x0000000500e17308 */ /* 0x0007220000000800 */
[----:B-1----:R-:W-:-:S05]  /*4d20*/  FMUL.FTZ R3, R184, c[0x0][0x2d0] ;  /* 0x0000b400b8037a20 */ /* 0x002fca0000410000 */
[----:B------:R-:W-:Y:S02]  /*4d30*/  FSEL R3, R3, RZ, P0 ;  /* 0x000000ff03037208 */ /* 0x000fe40000000000 */
[----:B--2---:R-:W-:Y:S01]  /*4d40*/  FMNMX.FTZ R182, R6, R182, !PT ;  /* 0x000000b606b67209 */ /* 0x004fe20007810000 */
[----:B---3--:R-:W-:Y:S01]  /*4d50*/  FFMA.FTZ R5, R29, c[0x0][0x2d0], -R20 ;  /* 0x0000b4001d057a23 */ /* 0x008fe20000010814 */
[----:B----4-:R-:W-:Y:S01]  /*4d60*/  F2FP.PACK_AB R17, R225, R226 ;  /* 0x000000e2e111723e */ /* 0x010fe200000000ff */
[----:B------:R-:W-:Y:S01]  /*4d70*/  FFMA.FTZ R2, R37, c[0x0][0x2d0], -R3 ;  /* 0x0000b40025027a23 */ /* 0x000fe20000010803 */
[C---:B------:R-:W-:Y:S01]  /*4d80*/  FSETP.NEU.FTZ.AND P0, PT, R182.reuse, -INF , PT ;  /* 0xff800000b600780b */ /* 0x040fe20003f1d000 */
[----:B------:R1:W-:Y:S01]  /*4d90*/  MUFU.EX2 R230, R5 ;  /* 0x0000000500e67308 */ /* 0x0003e20000000800 */
[----:B------:R-:W-:-:S05]  /*4da0*/  FMUL.FTZ R6, R182, c[0x0][0x2d0] ;  /* 0x0000b400b6067a20 */ /* 0x000fca0000410000 */
[----:B------:R-:W-:Y:S02]  /*4db0*/  FSEL R0, R6, RZ, P0 ;  /* 0x000000ff06007208 */ /* 0x000fe40000000000 */
[----:B------:R2:W-:Y:S01]  /*4dc0*/  MUFU.EX2 R210, R2 ;  /* 0x0000000200d27308 */ /* 0x0005e20000000800 */
[----:B------:R-:W-:Y:S02]  /*4dd0*/  PLOP3.LUT P0, PT, PT, PT, UP0, 0x80, 0x0 ;  /* 0x000000000000781c */ /* 0x000fe40003f0f008 */
[----:B------:R-:W-:Y:S02]  /*4de0*/  FFMA.FTZ R4, R34, c[0x0][0x2d0], -R0 ;  /* 0x0000b40022047a23 */ /* 0x000fe40000010800 */
[----:B-1----:R-:W-:-:S04]  /*4df0*/  FFMA.FTZ R5, R30, c[0x0][0x2d0], -R20 ;  /* 0x0000b4001e057a23 */ /* 0x002fc80000010814 */
[----:B------:R1:W-:Y:S01]  /*4e00*/  MUFU.EX2 R114, R5 ;  /* 0x0000000500727308 */ /* 0x0003e20000000800 */
[----:B--2---:R-:W-:Y:S02]  /*4e10*/  FFMA.FTZ R2, R38, c[0x0][0x2d0], -R3 ;  /* 0x0000b40026027a23 */ /* 0x004fe40000010803 */
[--C-:B-1----:R-:W-:Y:S02]  /*4e20*/  FFMA.FTZ R5, R28, c[0x0][0x2d0], -R20.reuse ;  /* 0x0000b4001c057a23 */ /* 0x102fe40000010814 */
[----:B------:R-:W-:Y:S03]  /*4e30*/  LDSM.16.MT88.4 R28, [R238+0x900] ;  /* 0x00090000ee1c783b */ /* 0x000fe60000004200 */
[----:B------:R1:W2:Y:S02]  /*4e40*/  MUFU.EX2 R204, R5 ;  /* 0x0000000500cc7308 */ /* 0x0002a40000000800 */
[----:B-1----:R-:W-:Y:S01]  /*4e50*/  FFMA.FTZ R5, R24, c[0x0][0x2d0], -R20 ;  /* 0x0000b40018057a23 */ /* 0x002fe20000010814 */
[----:B--2---:R-:W-:-:S05]  /*4e60*/  F2FP.PACK_AB R9, R211, R204 ;  /* 0x000000ccd309723e */ /* 0x004fca00000000ff */
[----:B------:R1:W-:Y:S02]  /*4e70*/  MUFU.EX2 R49, R5 ;  /* 0x0000000500317308 */ /* 0x0003e40000000800 */
[----:B-1----:R-:W-:-:S06]  /*4e80*/  FFMA.FTZ R5, R27, c[0x0][0x2d0], -R20 ;  /* 0x0000b4001b057a23 */ /* 0x002fcc0000010814 */
[----:B------:R1:W-:Y:S02]  /*4e90*/  MUFU.EX2 R109, R5 ;  /* 0x00000005006d7308 */ /* 0x0003e40000000800 */
[----:B-1----:R-:W-:Y:S01]  /*4ea0*/  FFMA.FTZ R5, R18, c[0x0][0x2d0], -R3 ;  /* 0x0000b40012057a23 */ /* 0x002fe20000010803 */
[----:B------:R-:W-:-:S05]  /*4eb0*/  F2FP.PACK_AB R18, R116, R233 ;  /* 0x000000e97412723e */ /* 0x000fca00000000ff */
[----:B------:R1:W-:Y:S02]  /*4ec0*/  MUFU.EX2 R187, R5 ;  /* 0x0000000500bb7308 */ /* 0x0003e40000000800 */
[----:B-1----:R-:W-:Y:S01]  /*4ed0*/  FFMA.FTZ R5, R19, c[0x0][0x2d0], -R3 ;  /* 0x0000b40013057a23 */ /* 0x002fe20000010803 */
[----:B------:R-:W-:-:S05]  /*4ee0*/  F2FP.PACK_AB R19, R114, R230 ;  /* 0x000000e67213723e */ /* 0x000fca00000000ff */
[----:B------:R1:W2:Y:S02]  /*4ef0*/  MUFU.EX2 R183, R5 ;  /* 0x0000000500b77308 */ /* 0x0002a40000000800 */
[----:B------:R-:W-:Y:S01]  /*4f00*/  HMMA.16816.F32 R100, R16, R40, RZ ;  /* 0x000000281064723c */ /* 0x000fe200000018ff */
[----:B-1----:R-:W-:Y:S01]  /*4f10*/  FFMA.FTZ R5, R23, c[0x0][0x2d0], -R3 ;  /* 0x0000b40017057a23 */ /* 0x002fe20000010803 */
[----:B--2---:R-:W-:-:S04]  /*4f20*/  F2FP.PACK_AB R12, R183, R187 ;  /* 0x000000bbb70c723e */ /* 0x004fc800000000ff */
[----:B------:R1:W-:Y:S08]  /*4f30*/  MUFU.EX2 R23, R4 ;  /* 0x0000000400177308 */ /* 0x0003f00000000800 */
[----:B------:R2:W-:Y:S01]  /*4f40*/  MUFU.EX2 R224, R5 ;  /* 0x0000000500e07308 */ /* 0x0005e20000000800 */
[----:B-1----:R-:W-:-:S07]  /*4f50*/  FFMA.FTZ R4, R36, c[0x0][0x2d0], -R0 ;  /* 0x0000b40024047a23 */ /* 0x002fce0000010800 */
[----:B------:R-:W1:Y:S01]  /*4f60*/  MUFU.EX2 R206, R4 ;  /* 0x0000000400ce7308 */ /* 0x000e620000000800 */
[--C-:B--2---:R-:W-:Y:S02]  /*4f70*/  FFMA.FTZ R5, R26, c[0x0][0x2d0], -R3.reuse ;  /* 0x0000b4001a057a23 */ /* 0x104fe40000010803 */
[----:B------:R-:W2:Y:S05]  /*4f80*/  LDSM.16.MT88.4 R24, [R238+0x100] ;  /* 0x00010000ee18783b */ /* 0x000eaa0000004200 */
[----:B------:R3:W4:Y:S01]  /*4f90*/  MUFU.EX2 R207, R5 ;  /* 0x0000000500cf7308 */ /* 0x0007220000000800 */
[----:B-1----:R-:W-:Y:S01]  /*4fa0*/  F2FP.PACK_AB R15, R206, R23 ;  /* 0x00000017ce0f723e */ /* 0x002fe200000000ff */
[----:B------:R-:W-:-:S06]  /*4fb0*/  FFMA.FTZ R4, R35, c[0x0][0x2d0], -R3 ;  /* 0x0000b40023047a23 */ /* 0x000fcc0000010803 */
[----:B------:R-:W1:Y:S01]  /*4fc0*/  MUFU.EX2 R113, R4 ;  /* 0x0000000400717308 */ /* 0x000e620000000800 */
[----:B---3--:R-:W-:Y:S01]  /*4fd0*/  FFMA.FTZ R5, R33, c[0x0][0x2d0], -R0 ;  /* 0x0000b40021057a23 */ /* 0x008fe20000010800 */
[----:B----4-:R-:W-:-:S06]  /*4fe0*/  F2FP.PACK_AB R14, R207, R224 ;  /* 0x000000e0cf0e723e */ /* 0x010fcc00000000ff */
[----:B------:R3:W-:Y:S01]  /*4ff0*/  MUFU.EX2 R181, R5 ;  /* 0x0000000500b57308 */ /* 0x0007e20000000800 */
[----:B-1----:R-:W-:Y:S01]  /*5000*/  F2FP.PACK_AB R4, R210, R113 ;  /* 0x00000071d204723e */ /* 0x002fe200000000ff */
[----:B---3--:R-:W-:Y:S01]  /*5010*/  FFMA.FTZ R5, R32, c[0x0][0x2d0], -R0 ;  /* 0x0000b40020057a23 */ /* 0x008fe20000010800 */
[----:B--2---:R-:W-:Y:S01]  /*5020*/  HMMA.16816.F32 R92, R16, R24, RZ ;  /* 0x00000018105c723c */ /* 0x004fe200000018ff */
[----:B------:R-:W1:Y:S04]  /*5030*/  LDSM.16.MT88.4 R32, [R239+0x2100] ;  /* 0x00210000ef20783b */ /* 0x000e680000004200 */
[----:B------:R-:W2:Y:S02]  /*5040*/  MUFU.EX2 R180, R5 ;  /* 0x0000000500b47308 */ /* 0x000ea40000000800 */
[----:B--2---:R-:W-:-:S07]  /*5050*/  F2FP.PACK_AB R13, R180, R181 ;  /* 0x000000b5b40d723e */ /* 0x004fce00000000ff */
[C---:B------:R-:W-:Y:S01]  /*5060*/  HMMA.16816.F32 R96, R12.reuse, R40, RZ ;  /* 0x000000280c60723c */ /* 0x040fe200000018ff */
[----:B------:R2:W-:Y:S07]  /*5070*/  MUFU.EX2 R40, R2 ;  /* 0x0000000200287308 */ /* 0x0005ee0000000800 */
[C---:B------:R-:W-:Y:S07]  /*5080*/  HMMA.16816.F32 R88, R12.reuse, R24, RZ ;  /* 0x000000180c58723c */ /* 0x040fee00000018ff */
[----:B------:R-:W-:Y:S01]  /*5090*/  IMAD.MOV.U32 R25, RZ, RZ, R49 ;  /* 0x000000ffff197224 */ /* 0x000fe200078e0031 */
[C---:B------:R-:W-:Y:S01]  /*50a0*/  HMMA.16816.F32 R140, R12.reuse, R64, RZ ;  /* 0x000000400c8c723c */ /* 0x040fe200000018ff */
[----:B--2---:R-:W-:Y:S01]  /*50b0*/  FFMA.FTZ R2, R39, c[0x0][0x2d0], -R3 ;  /* 0x0000b40027027a23 */ /* 0x004fe20000010803 */
[----:B------:R-:W-:Y:S02]  /*50c0*/  LDSM.16.MT88.4 R48, [R237+0x2900] ;  /* 0x00290000ed30783b */ /* 0x000fe40000004200 */
[----:B------:R-:W-:Y:S01]  /*50d0*/  F2FP.PACK_AB R11, R109, R25 ;  /* 0x000000196d0b723e */ /* 0x000fe200000000ff */
[----:B------:R2:W3:Y:S01]  /*50e0*/  MUFU.EX2 R110, R2 ;  /* 0x00000002006e7308 */ /* 0x0004e20000000800 */
[----:B------:R-:W4:Y:S02]  /*50f0*/  LDSM.16.MT88.4 R36, [R240+0x2100] ;  /* 0x00210000f024783b */ /* 0x000f240000004200 */
[----:B------:R-:W-:Y:S08]  /*5100*/  HMMA.16816.F32 R152, R12, R76, RZ ;  /* 0x0000004c0c98723c */ /* 0x000ff000000018ff */
[----:B------:R-:W-:Y:S01]  /*5110*/  HMMA.16816.F32 R176, R8, R28, R92 ;  /* 0x0000001c08b0723c */ /* 0x000fe2000000185c */
[----:B--2---:R-:W-:Y:S01]  /*5120*/  FFMA.FTZ R2, R44, c[0x0][0x2d0], -R0 ;  /* 0x0000b4002c027a23 */ /* 0x004fe20000010800 */
[----:B---3--:R-:W-:-:S05]  /*5130*/  F2FP.PACK_AB R6, R110, R40 ;  /* 0x000000286e06723e */ /* 0x008fca00000000ff */
[----:B------:R-:W-:Y:S01]  /*5140*/  IMAD.MOV.U32 R95, RZ, RZ, R114 ;  /* 0x000000ffff5f7224 */ /* 0x000fe200078e0072 */
[----:B------:R-:W-:Y:S01]  /*5150*/  MOV R94, R115 ;  /* 0x00000073005e7202 */ /* 0x000fe20000000f00 */
[----:B------:R2:W-:Y:S01]  /*5160*/  MUFU.EX2 R212, R2 ;  /* 0x0000000200d47308 */ /* 0x0005e20000000800 */
[----:B------:R-:W-:Y:S08]  /*5170*/  HMMA.16816.F32 R192, R8, R60, R100 ;  /* 0x0000003c08c0723c */ /* 0x000ff00000001864 */
[----:B------:R-:W-:Y:S01]  /*5180*/  HMMA.16816.F32 R148, R12, R72, RZ ;  /* 0x000000480c94723c */ /* 0x000fe200000018ff */
[----:B--2---:R-:W-:-:S07]  /*5190*/  FFMA.FTZ R2, R45, c[0x0][0x2d0], -R0 ;  /* 0x0000b4002d027a23 */ /* 0x004fce0000010800 */
[C---:B------:R-:W-:Y:S01]  /*51a0*/  HMMA.16816.F32 R144, R12.reuse, R68, RZ ;  /* 0x000000440c90723c */ /* 0x040fe200000018ff */
[----:B------:R2:W3:Y:S07]  /*51b0*/  MUFU.EX2 R208, R2 ;  /* 0x0000000200d07308 */ /* 0x0004ee0000000800 */
[C---:B-1----:R-:W-:Y:S08]  /*51c0*/  HMMA.16816.F32 R104, R12.reuse, R32, RZ ;  /* 0x000000200c68723c */ /* 0x042ff000000018ff */
[----:B------:R-:W-:Y:S01]  /*51d0*/  HMMA.16816.F32 R136, R12, R42, RZ ;  /* 0x0000002a0c88723c */ /* 0x000fe200000018ff */
[----:B--2---:R-:W-:Y:S01]  /*51e0*/  FFMA.FTZ R2, R46, c[0x0][0x2d0], -R0 ;  /* 0x0000b4002e027a23 */ /* 0x004fe20000010800 */
[----:B---3--:R-:W-:-:S03]  /*51f0*/  F2FP.PACK_AB R5, R208, R212 ;  /* 0x000000d4d005723e */ /* 0x008fc600000000ff */
[----:B------:R1:W-:Y:S03]  /*5200*/  MUFU.EX2 R41, R2 ;  /* 0x0000000200297308 */ /* 0x0003e60000000800 */
[C---:B------:R-:W-:Y:S08]  /*5210*/  HMMA.16816.F32 R132, R12.reuse, R26, RZ ;  /* 0x0000001a0c84723c */ /* 0x040ff000000018ff */
[----:B------:R-:W-:Y:S01]  /*5220*/  HMMA.16816.F32 R128, R12, R78, RZ ;  /* 0x0000004e0c80723c */ /* 0x000fe200000018ff */
[----:B-1----:R-:W-:-:S07]  /*5230*/  FFMA.FTZ R2, R47, c[0x0][0x2d0], -R0 ;  /* 0x0000b4002f027a23 */ /* 0x002fce0000010800 */
[C---:B------:R-:W-:Y:S01]  /*5240*/  HMMA.16816.F32 R124, R12.reuse, R74, RZ ;  /* 0x0000004a0c7c723c */ /* 0x040fe200000018ff */
[----:B------:R-:W1:Y:S01]  /*5250*/  LDSM.16.MT88.4 R44, [R238+0x2900] ;  /* 0x00290000ee2c783b */ /* 0x000e620000004200 */
[----:B------:R-:W2:Y:S06]  /*5260*/  MUFU.EX2 R24, R2 ;  /* 0x0000000200187308 */ /* 0x000eac0000000800 */
[C---:B------:R-:W-:Y:S08]  /*5270*/  HMMA.16816.F32 R120, R12.reuse, R70, RZ ;  /* 0x000000460c78723c */ /* 0x040ff000000018ff */
[----:B------:R-:W-:Y:S01]  /*5280*/  HMMA.16816.F32 R100, R12, R34, RZ ;  /* 0x000000220c64723c */ /* 0x000fe200000018ff */
[----:B--2---:R-:W-:Y:S01]  /*5290*/  F2FP.PACK_AB R7, R24, R41 ;  /* 0x000000291807723e */ /* 0x004fe200000000ff */
[----:B------:R-:W-:-:S06]  /*52a0*/  IMAD.MOV.U32 R2, RZ, RZ, R116 ;  /* 0x000000ffff027224 */ /* 0x000fcc00078e0074 */
[----:B------:R-:W-:Y:S08]  /*52b0*/  HMMA.16816.F32 R116, R12, R66, RZ ;  /* 0x000000420c74723c */ /* 0x000ff000000018ff */
[C---:B------:R-:W-:Y:S07]  /*52c0*/  HMMA.16816.F32 R172, R4.reuse, R28, R88 ;  /* 0x0000001c04ac723c */ /* 0x040fee0000001858 */
[----:B------:R-:W-:Y:S01]  /*52d0*/  IMAD.MOV.U32 R29, RZ, RZ, R113 ;  /* 0x000000ffff1d7224 */ /* 0x000fe200078e0071 */
[----:B------:R-:W-:Y:S01]  /*52e0*/  HMMA.16816.F32 R200, R4, R60, R96 ;  /* 0x0000003c04c8723c */ /* 0x000fe20000001860 */
[----:B------:R-:W-:-:S02]  /*52f0*/  IMAD.MOV.U32 R91, RZ, RZ, R112 ;  /* 0x000000ffff5b7224 */ /* 0x000fc400078e0070 */
[----:B------:R-:W-:Y:S02]  /*5300*/  IMAD.MOV.U32 R90, RZ, RZ, R24 ;  /* 0x000000ffff5a7224 */ /* 0x000fe400078e0018 */
[----:B------:R-:W-:Y:S02]  /*5310*/  IMAD.MOV.U32 R28, RZ, RZ, R111 ;  /* 0x000000ffff1c7224 */ /* 0x000fe400078e006f */
[----:B------:R-:W-:Y:S01]  /*5320*/  MOV R60, R110 ;  /* 0x0000006e003c7202 */ /* 0x000fe20000000f00 */
[----:B----4-:R-:W-:Y:S01]  /*5330*/  HMMA.16816.F32 R112, R12, R36, RZ ;  /* 0x000000240c70723c */ /* 0x010fe200000018ff */
[----:B------:R-:W-:Y:S02]  /*5340*/  IMAD.MOV.U32 R61, RZ, RZ, R109 ;  /* 0x000000ffff3d7224 */ /* 0x000fe400078e006d */
[----:B------:R-:W-:-:S05]  /*5350*/  IMAD.MOV.U32 R24, RZ, RZ, R108 ;  /* 0x000000ffff187224 */ /* 0x000fca00078e006c */
[----:B------:R-:W-:Y:S08]  /*5360*/  HMMA.16816.F32 R108, R12, R38, RZ ;  /* 0x000000260c6c723c */ /* 0x000ff000000018ff */
[C---:B-1----:R-:W-:Y:S08]  /*5370*/  HMMA.16816.F32 R12, R4.reuse, R44, R140 ;  /* 0x0000002c040c723c */ /* 0x042ff0000000188c */
[C---:B------:R-:W-:Y:S08]  /*5380*/  HMMA.16816.F32 R140, R4.reuse, R84, R112 ;  /* 0x00000054048c723c */ /* 0x040ff00000001870 */
[C---:B------:R-:W-:Y:S08]  /*5390*/  HMMA.16816.F32 R104, R4.reuse, R80, R104 ;  /* 0x000000500468723c */ /* 0x040ff00000001868 */
[----:B------:R-:W-:Y:S01]  /*53a0*/  IMAD.MOV.U32 R219, RZ, RZ, R12 ;  /* 0x000000ffffdb7224 */ /* 0x000fe200078e000c */
[----:B------:R-:W-:Y:S01]  /*53b0*/  MOV R217, R14 ;  /* 0x0000000e00d97202 */ /* 0x000fe20000000f00 */
[----:B------:R-:W-:Y:S01]  /*53c0*/  IMAD.MOV.U32 R218, RZ, RZ, R13 ;  /* 0x000000ffffda7224 */ /* 0x000fe200078e000d */
[----:B------:R-:W-:Y:S01]  /*53d0*/  HMMA.16816.F32 R188, R4, R52, R148 ;  /* 0x0000003404bc723c */ /* 0x000fe20000001894 */
[----:B------:R-:W-:-:S04]  /*53e0*/  IMAD.MOV.U32 R216, RZ, RZ, R15 ;  /* 0x000000ffffd87224 */ /* 0x000fc800078e000f */
[----:B------:R-:W-:Y:S02]  /*53f0*/  IMAD.MOV.U32 R113, RZ, RZ, R141 ;  /* 0x000000ffff717224 */ /* 0x000fe400078e008d */
[----:B------:R-:W-:Y:S01]  /*5400*/  IMAD.MOV.U32 R112, RZ, RZ, R142 ;  /* 0x000000ffff707224 */ /* 0x000fe200078e008e */
[----:B------:R-:W-:Y:S01]  /*5410*/  HMMA.16816.F32 R12, R16, R64, RZ ;  /* 0x00000040100c723c */ /* 0x000fe200000018ff */
[----:B------:R-:W-:Y:S01]  /*5420*/  MOV R149, R143 ;  /* 0x0000008f00957202 */ /* 0x000fe20000000f00 */
[----:B------:R-:W-:Y:S01]  /*5430*/  IMAD.MOV.U32 R148, RZ, RZ, R140 ;  /* 0x000000ffff947224 */ /* 0x000fe200078e008c */
[----:B------:R-:W-:Y:S01]  /*5440*/  MOV R150, R211 ;  /* 0x000000d300967202 */ /* 0x000fe20000000f00 */
[----:B------:R-:W-:-:S03]  /*5450*/  IMAD.MOV.U32 R151, RZ, RZ, R212 ;  /* 0x000000ffff977224 */ /* 0x000fc600078e00d4 */
[----:B------:R-:W-:Y:S01]  /*5460*/  IMAD.MOV.U32 R65, RZ, RZ, R24 ;  /* 0x000000ffff417224 */ /* 0x000fe200078e0018 */
[----:B------:R-:W-:Y:S01]  /*5470*/  HMMA.16816.F32 R96, R16, R76, RZ ;  /* 0x0000004c1060723c */ /* 0x000fe200000018ff */
[----:B------:R-:W-:Y:S02]  /*5480*/  IMAD.MOV.U32 R64, RZ, RZ, R25 ;  /* 0x000000ffff407224 */ /* 0x000fe400078e0019 */
[----:B------:R-:W-:Y:S02]  /*5490*/  IMAD.MOV.U32 R25, RZ, RZ, R107 ;  /* 0x000000ffff197224 */ /* 0x000fe400078e006b */
[----:B------:R-:W-:Y:S01]  /*54a0*/  IMAD.MOV.U32 R24, RZ, RZ, R106 ;  /* 0x000000ffff187224 */ /* 0x000fe200078e006a */
[----:B------:R-:W-:Y:S01]  /*54b0*/  MOV R106, R113 ;  /* 0x00000071006a7202 */ /* 0x000fe20000000f00 */
[----:B------:R-:W-:Y:S01]  /*54c0*/  IMAD.MOV.U32 R77, RZ, RZ, R94 ;  /* 0x000000ffff4d7224 */ /* 0x000fe200078e005e */
[----:B------:R-:W-:Y:S01]  /*54d0*/  HMMA.16816.F32 R140, R4, R30, R132 ;  /* 0x0000001e048c723c */ /* 0x000fe20000001884 */
[----:B------:R-:W-:-:S02]  /*54e0*/  IMAD.MOV.U32 R76, RZ, RZ, R95 ;  /* 0x000000ffff4c7224 */ /* 0x000fc400078e005f */
[----:B------:R-:W-:-:S04]  /*54f0*/  IMAD.MOV.U32 R107, RZ, RZ, R112 ;  /* 0x000000ffff6b7224 */ /* 0x000fc800078e0070 */
[----:B------:R-:W-:Y:S01]  /*5500*/  IMAD.MOV.U32 R133, RZ, RZ, R210 ;  /* 0x000000ffff857224 */ /* 0x000fe200078e00d2 */
[----:B------:R-:W-:Y:S01]  /*5510*/  HMMA.16816.F32 R92, R16, R72, RZ ;  /* 0x00000048105c723c */ /* 0x000fe200000018ff */
[----:B------:R-:W-:Y:S02]  /*5520*/  IMAD.MOV.U32 R134, RZ, RZ, R209 ;  /* 0x000000ffff867224 */ /* 0x000fe400078e00d1 */
[----:B------:R-:W-:Y:S02]  /*5530*/  IMAD.MOV.U32 R135, RZ, RZ, R208 ;  /* 0x000000ffff877224 */ /* 0x000fe400078e00d0 */
[----:B------:R-:W-:Y:S02]  /*5540*/  IMAD.MOV.U32 R132, RZ, RZ, R25 ;  /* 0x000000ffff847224 */ /* 0x000fe400078e0019 */
[----:B------:R-:W-:Y:S01]  /*5550*/  IMAD.MOV.U32 R73, RZ, RZ, R90 ;  /* 0x000000ffff497224 */ /* 0x000fe200078e005a */
[----:B------:R-:W-:Y:S01]  /*5560*/  HMMA.16816.F32 R208, R4, R46, R116 ;  /* 0x0000002e04d0723c */ /* 0x000fe20000001874 */
[----:B------:R-:W-:-:S07]  /*5570*/  IMAD.MOV.U32 R72, RZ, RZ, R91 ;  /* 0x000000ffff487224 */ /* 0x000fce00078e005b */
[----:B------:R-:W-:Y:S08]  /*5580*/  HMMA.16816.F32 R116, R8, R44, R12 ;  /* 0x0000002c0874723c */ /* 0x000ff0000000180c */
[C---:B------:R-:W-:Y:S07]  /*5590*/  HMMA.16816.F32 R88, R16.reuse, R68, RZ ;  /* 0x000000441058723c */ /* 0x040fee00000018ff */
[----:B------:R-:W-:Y:S01]  /*55a0*/  MOV R69, R60 ;  /* 0x0000003c00457202 */ /* 0x000fe20000000f00 */
[----:B------:R-:W-:Y:S01]  /*55b0*/  HMMA.16816.F32 R12, R16, R36, RZ ;  /* 0x00000024100c723c */ /* 0x000fe200000018ff */
[----:B------:R-:W-:-:S02]  /*55c0*/  IMAD.MOV.U32 R68, RZ, RZ, R61 ;  /* 0x000000ffff447224 */ /* 0x000fc400078e003d */
[----:B------:R-:W-:Y:S02]  /*55d0*/  IMAD.MOV.U32 R60, RZ, RZ, R104 ;  /* 0x000000ffff3c7224 */ /* 0x000fe400078e0068 */
[----:B------:R-:W-:Y:S02]  /*55e0*/  IMAD.MOV.U32 R61, RZ, RZ, R105 ;  /* 0x000000ffff3d7224 */ /* 0x000fe400078e0069 */
[----:B------:R-:W-:Y:S01]  /*55f0*/  IMAD.MOV.U32 R105, RZ, RZ, R151 ;  /* 0x000000ffff697224 */ /* 0x000fe200078e0097 */
[----:B------:R-:W-:Y:S01]  /*5600*/  HMMA.16816.F32 R36, R16, R38, RZ ;  /* 0x000000261024723c */ /* 0x000fe200000018ff */
[----:B------:R-:W-:Y:S02]  /*5610*/  IMAD.MOV.U32 R104, RZ, RZ, R28 ;  /* 0x000000ffff687224 */ /* 0x000fe400078e001c */
[----:B------:R-:W-:Y:S02]  /*5620*/  IMAD.MOV.U32 R28, RZ, RZ, R40 ;  /* 0x000000ffff1c7224 */ /* 0x000fe400078e0028 */
[----:B------:R-:W-:-:S03]  /*5630*/  IMAD.MOV.U32 R151, RZ, RZ, R41 ;  /* 0x000000ffff977224 */ /* 0x000fc600078e0029 */
[----:B------:R-:W-:Y:S08]  /*5640*/  HMMA.16816.F32 R40, R16, R42, RZ ;  /* 0x0000002a1028723c */ /* 0x000ff000000018ff */
[-C--:B------:R-:W-:Y:S08]  /*5650*/  HMMA.16816.F32 R212, R4, R48.reuse, R144 ;  /* 0x0000003004d4723c */ /* 0x080ff00000001890 */
[C---:B------:R-:W-:Y:S07]  /*5660*/  HMMA.16816.F32 R88, R8.reuse, R48, R88 ;  /* 0x000000300858723c */ /* 0x040fee0000001858 */
[----:B------:R-:W-:Y:S01]  /*5670*/  IMAD.MOV.U32 R49, RZ, RZ, R135 ;  /* 0x000000ffff317224 */ /* 0x000fe200078e0087 */
[C---:B------:R-:W-:Y:S01]  /*5680*/  HMMA.16816.F32 R112, R8.reuse, R84, R12 ;  /* 0x000000540870723c */ /* 0x040fe2000000180c */
[----:B------:R-:W-:Y:S01]  /*5690*/  MOV R135, R73 ;  /* 0x0000004900877202 */ /* 0x000fe20000000f00 */
[----:B------:R-:W1:Y:S05]  /*56a0*/  LDSM.16.MT88.4 R12, [R237+0x1100] ;  /* 0x00110000ed0c783b */ /* 0x000e6a0000004200 */
[----:B------:R-:W-:Y:S01]  /*56b0*/  IMAD.MOV.U32 R84, RZ, RZ, R134 ;  /* 0x000000ffff547224 */ /* 0x000fe200078e0086 */
[----:B------:R-:W-:Y:S01]  /*56c0*/  HMMA.16816.F32 R92, R8, R52, R92 ;  /* 0x00000034085c723c */ /* 0x000fe2000000185c */
[----:B------:R-:W-:-:S02]  /*56d0*/  IMAD.MOV.U32 R134, RZ, RZ, R72 ;  /* 0x000000ffff867224 */ /* 0x000fc400078e0048 */
[----:B------:R-:W-:Y:S02]  /*56e0*/  IMAD.MOV.U32 R85, RZ, RZ, R133 ;  /* 0x000000ffff557224 */ /* 0x000fe400078e0085 */
[----:B------:R-:W-:Y:S02]  /*56f0*/  IMAD.MOV.U32 R133, RZ, RZ, R69 ;  /* 0x000000ffff857224 */ /* 0x000fe400078e0045 */
[----:B------:R-:W-:Y:S01]  /*5700*/  IMAD.MOV.U32 R52, RZ, RZ, R104 ;  /* 0x000000ffff347224 */ /* 0x000fe200078e0068 */
[----:B------:R-:W-:Y:S01]  /*5710*/  HMMA.16816.F32 R72, R16, R74, RZ ;  /* 0x0000004a1048723c */ /* 0x000fe200000018ff */
[----:B------:R-:W-:Y:S01]  /*5720*/  MOV R53, R105 ;  /* 0x0000006900357202 */ /* 0x000fe20000000f00 */
[----:B------:R-:W-:Y:S02]  /*5730*/  IMAD.MOV.U32 R104, RZ, RZ, R76 ;  /* 0x000000ffff687224 */ /* 0x000fe400078e004c */
[----:B------:R-:W-:Y:S02]  /*5740*/  IMAD.MOV.U32 R105, RZ, RZ, R77 ;  /* 0x000000ffff697224 */ /* 0x000fe400078e004d */
[----:B------:R-:W-:-:S02]  /*5750*/  IMAD.MOV.U32 R48, RZ, RZ, R53 ;  /* 0x000000ffff307224 */ /* 0x000fc400078e0035 */
[-C--:B------:R-:W-:Y:S08]  /*5760*/  HMMA.16816.F32 R136, R4, R62.reuse, R136 ;  /* 0x0000003e0488723c */ /* 0x080ff00000001888 */
[----:B------:R-:W-:Y:S07]  /*5770*/  HMMA.16816.F32 R40, R8, R62, R40 ;  /* 0x0000003e0828723c */ /* 0x000fee0000001828 */
[----:B------:R-:W-:Y:S01]  /*5780*/  IMAD.MOV.U32 R63, RZ, RZ, R132 ;  /* 0x000000ffff3f7224 */ /* 0x000fe200078e0084 */
[----:B------:R-:W-:Y:S01]  /*5790*/  HMMA.16816.F32 R76, R16, R78, RZ ;  /* 0x0000004e104c723c */ /* 0x000fe200000018ff */
[----:B------:R-:W-:-:S07]  /*57a0*/  IMAD.MOV.U32 R132, RZ, RZ, R68 ;  /* 0x000000ffff847224 */ /* 0x000fce00078e0044 */
[-C--:B------:R-:W-:Y:S08]  /*57b0*/  HMMA.16816.F32 R108, R4, R86.reuse, R108 ;  /* 0x00000056046c723c */ /* 0x080ff0000000186c */
[----:B------:R-:W-:Y:S07]  /*57c0*/  HMMA.16816.F32 R36, R8, R86, R36 ;  /* 0x000000560824723c */ /* 0x000fee0000001824 */
[----:B------:R-:W-:Y:S01]  /*57d0*/  IMAD.MOV.U32 R86, RZ, RZ, R52 ;  /* 0x000000ffff567224 */ /* 0x000fe200078e0034 */
[----:B------:R-:W-:Y:S01]  /*57e0*/  HMMA.16816.F32 R152, R4, R56, R152 ;  /* 0x000000380498723c */ /* 0x000fe20000001898 */
[----:B------:R-:W-:-:S02]  /*57f0*/  IMAD.MOV.U32 R52, RZ, RZ, R132 ;  /* 0x000000ffff347224 */ /* 0x000fc400078e0084 */
[----:B------:R-:W-:Y:S02]  /*5800*/  IMAD.MOV.U32 R132, RZ, RZ, R133 ;  /* 0x000000ffff847224 */ /* 0x000fe400078e0085 */
[----:B------:R-:W-:Y:S02]  /*5810*/  IMAD.MOV.U32 R133, RZ, RZ, R134 ;  /* 0x000000ffff857224 */ /* 0x000fe400078e0086 */
[----:B------:R-:W-:Y:S01]  /*5820*/  IMAD.MOV.U32 R134, RZ, RZ, R135 ;  /* 0x000000ffff867224 */ /* 0x000fe200078e0087 */
[----:B------:R-:W-:Y:S01]  /*5830*/  HMMA.16816.F32 R96, R8, R56, R96 ;  /* 0x000000380860723c */ /* 0x000fe20000001860 */
[----:B------:R-:W-:Y:S01]  /*5840*/  MOV R135, R104 ;  /* 0x0000006800877202 */ /* 0x000fe20000000f00 */
[----:B------:R-:W-:Y:S02]  /*5850*/  IMAD.MOV.U32 R104, RZ, RZ, R105 ;  /* 0x000000ffff687224 */ /* 0x000fe400078e0069 */
[----:B------:R-:W-:Y:S02]  /*5860*/  IMAD.MOV.U32 R105, RZ, RZ, R2 ;  /* 0x000000ffff697224 */ /* 0x000fe400078e0002 */
[----:B------:R-:W-:-:S02]  /*5870*/  FFMA.FTZ R2, R170, c[0x0][0x2d0], -R21 ;  /* 0x0000b400aa027a23 */ /* 0x000fc40000010815 */
[----:B------:R-:W-:Y:S01]  /*5880*/  IMAD.MOV.U32 R57, RZ, RZ, R24 ;  /* 0x000000ffff397224 */ /* 0x000fe200078e0018 */
[----:B------:R-:W-:Y:S01]  /*5890*/  HMMA.16816.F32 R68, R16, R70, RZ ;  /* 0x000000461044723c */ /* 0x000fe200000018ff */
[----:B------:R-:W-:Y:S02]  /*58a0*/  IMAD.MOV.U32 R87, RZ, RZ, R49 ;  /* 0x000000ffff577224 */ /* 0x000fe400078e0031 */
[----:B------:R-:W-:Y:S01]  /*58b0*/  IMAD.MOV.U32 R56, RZ, RZ, R64 ;  /* 0x000000ffff387224 */ /* 0x000fe200078e0040 */
[----:B------:R-:W-:Y:S01]  /*58c0*/  MOV R62, R57 ;  /* 0x00000039003e7202 */ /* 0x000fe20000000f00 */
[----:B------:R-:W-:-:S03]  /*58d0*/  IMAD.MOV.U32 R57, RZ, RZ, R65 ;  /* 0x000000ffff397224 */ /* 0x000fc600078e0041 */
[----:B------:R-:W-:Y:S01]  /*58e0*/  HMMA.16816.F32 R124, R4, R54, R124 ;  /* 0x00000036047c723c */ /* 0x000fe2000000187c */
[----:B------:R-:W-:Y:S01]  /*58f0*/  IMAD.MOV.U32 R49, RZ, RZ, R57 ;  /* 0x000000ffff317224 */ /* 0x000fe200078e0039 */
[----:B------:R-:W-:-:S03]  /*5900*/  MOV R45, R56 ;  /* 0x00000038002d7202 */ /* 0x000fc60000000f00 */
[----:B------:R-:W-:-:S03]  /*5910*/  IMAD.MOV.U32 R170, RZ, RZ, R49 ;  /* 0x000000ffffaa7224 */ /* 0x000fc600078e0031 */
[----:B------:R-:W-:Y:S01]  /*5920*/  HMMA.16816.F32 R72, R8, R54, R72 ;  /* 0x000000360848723c */ /* 0x000fe20000001848 */
[----:B------:R2:W-:Y:S07]  /*5930*/  MUFU.EX2 R54, R2 ;  /* 0x0000000200367308 */ /* 0x0005ee0000000800 */
[-C--:B------:R-:W-:Y:S08]  /*5940*/  HMMA.16816.F32 R128, R4, R58.reuse, R128 ;  /* 0x0000003a0480723c */ /* 0x080ff00000001880 */
[----:B------:R-:W-:Y:S01]  /*5950*/  HMMA.16816.F32 R76, R8, R58, R76 ;  /* 0x0000003a084c723c */ /* 0x000fe2000000184c */
[----:B--2---:R-:W-:Y:S01]  /*5960*/  FFMA.FTZ R2, R169, c[0x0][0x2d0], -R21 ;  /* 0x0000b400a9027a23 */ /* 0x004fe20000010815 */
[----:B------:R-:W-:-:S03]  /*5970*/  MOV R169, R52 ;  /* 0x0000003400a97202 */ /* 0x000fc60000000f00 */
[----:B------:R2:W3:Y:S03]  /*5980*/  MUFU.EX2 R57, R2 ;  /* 0x0000000200397308 */ /* 0x0004e60000000800 */
[-C--:B------:R-:W-:Y:S08]  /*5990*/  HMMA.16816.F32 R120, R4, R50.reuse, R120 ;  /* 0x000000320478723c */ /* 0x080ff00000001878 */
[----:B------:R-:W-:Y:S01]  /*59a0*/  HMMA.16816.F32 R68, R8, R50, R68 ;  /* 0x000000320844723c */ /* 0x000fe20000001844 */
[----:B--2---:R-:W-:-:S02]  /*59b0*/  FFMA.FTZ R2, R168, c[0x0][0x2d0], -R21 ;  /* 0x0000b400a8027a23 */ /* 0x004fc40000010815 */
[----:B------:R-:W-:-:S05]  /*59c0*/  IMAD.MOV.U32 R168, RZ, RZ, R132 ;  /* 0x000000ffffa87224 */ /* 0x000fca00078e0084 */
[----:B------:R-:W-:Y:S01]  /*59d0*/  HMMA.16816.F32 R144, R4, R82, R100 ;  /* 0x000000520490723c */ /* 0x000fe20000001864 */
[----:B------:R2:W-:Y:S07]  /*59e0*/  MUFU.EX2 R58, R2 ;  /* 0x00000002003a7308 */ /* 0x0005ee0000000800 */
[C---:B------:R-:W-:Y:S08]  /*59f0*/  HMMA.16816.F32 R64, R16.reuse, R66, RZ ;  /* 0x000000421040723c */ /* 0x040ff000000018ff */
[----:B------:R-:W-:Y:S01]  /*5a00*/  HMMA.16816.F32 R4, R16, R32, RZ ;  /* 0x000000201004723c */ /* 0x000fe200000018ff */
[----:B--2---:R-:W-:-:S02]  /*5a10*/  FFMA.FTZ R2, R171, c[0x0][0x2d0], -R21 ;  /* 0x0000b400ab027a23 */ /* 0x004fc40000010815 */
[----:B------:R-:W-:Y:S02]  /*5a20*/  IMAD.MOV.U32 R171, RZ, RZ, R133 ;  /* 0x000000ffffab7224 */ /* 0x000fe400078e0085 */
[----:B------:R2:W4:Y:S03]  /*5a30*/  MUFU.EX2 R59, R2 ;  /* 0x00000002003b7308 */ /* 0x0005260000000800 */
[C---:B------:R-:W-:Y:S08]  /*5a40*/  HMMA.16816.F32 R24, R16.reuse, R26, RZ ;  /* 0x0000001a1018723c */ /* 0x040ff000000018ff */
[----:B------:R-:W-:Y:S01]  /*5a50*/  HMMA.16816.F32 R16, R16, R34, RZ ;  /* 0x000000221010723c */ /* 0x000fe200000018ff */
[----:B--2---:R-:W-:-:S02]  /*5a60*/  FFMA.FTZ R2, R165, c[0x0][0x2d0], -R20 ;  /* 0x0000b400a5027a23 */ /* 0x004fc40000010814 */
[----:B------:R-:W-:-:S05]  /*5a70*/  IMAD.MOV.U32 R165, RZ, RZ, R134 ;  /* 0x000000ffffa57224 */ /* 0x000fca00078e0086 */
[C---:B------:R-:W-:Y:S01]  /*5a80*/  HMMA.16816.F32 R64, R8.reuse, R46, R64 ;  /* 0x0000002e0840723c */ /* 0x040fe20000001840 */
[----:B------:R2:W-:Y:S07]  /*5a90*/  MUFU.EX2 R51, R2 ;  /* 0x0000000200337308 */ /* 0x0005ee0000000800 */
[C---:B------:R-:W-:Y:S07]  /*5aa0*/  HMMA.16816.F32 R100, R8.reuse, R80, R4 ;  /* 0x000000500864723c */ /* 0x040fee0000001804 */
[----:B------:R-:W-:Y:S01]  /*5ab0*/  FFMA.FTZ R4, R159, c[0x0][0x2d0], -R3 ;  /* 0x0000b4009f047a23 */ /* 0x000fe20000010803 */
[----:B------:R-:W-:Y:S01]  /*5ac0*/  HMMA.16816.F32 R24, R8, R30, R24 ;  /* 0x0000001e0818723c */ /* 0x000fe20000001818 */
[----:B--2---:R-:W-:-:S02]  /*5ad0*/  FFMA.FTZ R2, R164, c[0x0][0x2d0], -R20 ;  /* 0x0000b400a4027a23 */ /* 0x004fc40000010814 */
[----:B------:R-:W-:Y:S01]  /*5ae0*/  MUFU.EX2 R52, R4 ;  /* 0x0000000400347308 */ /* 0x000fe20000000800 */
[----:B------:R-:W-:Y:S02]  /*5af0*/  IMAD.MOV.U32 R159, RZ, RZ, R151 ;  /* 0x000000ffff9f7224 */ /* 0x000fe400078e0097 */
[----:B------:R-:W-:Y:S02]  /*5b00*/  IMAD.MOV.U32 R151, RZ, RZ, R28 ;  /* 0x000000ffff977224 */ /* 0x000fe400078e001c */
[----:B------:R-:W-:Y:S01]  /*5b10*/  HMMA.16816.F32 R80, R8, R82, R16 ;  /* 0x000000520850723c */ /* 0x000fe20000001810 */
[----:B------:R-:W2:Y:S01]  /*5b20*/  LDSM.16.MT88.4 R16, [R238+0x1100] ;  /* 0x00110000ee10783b */ /* 0x000ea20000004200 */
[----:B------:R-:W-:Y:S01]  /*5b30*/  IMAD.MOV.U32 R164, RZ, RZ, R135 ;  /* 0x000000ffffa47224 */ /* 0x000fe200078e0087 */
[----:B------:R5:W1:Y:S04]  /*5b40*/  MUFU.EX2 R53, R2 ;  /* 0x0000000200357308 */ /* 0x000a680000000800 */
[----:B---3--:R-:W-:-:S02]  /*5b50*/  F2FP.PACK_AB R8, R57, R54 ;  /* 0x000000363908723e */ /* 0x008fc400000000ff */
[----:B----4-:R-:W-:Y:S01]  /*5b60*/  F2FP.PACK_AB R10, R59, R58 ;  /* 0x0000003a3b0a723e */ /* 0x010fe200000000ff */
[----:B-----5:R-:W-:Y:S01]  /*5b70*/  FFMA.FTZ R2, R167, c[0x0][0x2d0], -R20 ;  /* 0x0000b400a7027a23 */ /* 0x020fe20000010814 */
[----:B-1----:R-:W-:Y:S01]  /*5b80*/  F2FP.PACK_AB R9, R53, R51 ;  /* 0x000000333509723e */ /* 0x002fe200000000ff */
[----:B------:R-:W-:Y:S02]  /*5b90*/  IMAD.MOV.U32 R167, RZ, RZ, R104 ;  /* 0x000000ffffa77224 */ /* 0x000fe400078e0068 */
[----:B------:R1:W-:Y:S01]  /*5ba0*/  MUFU.EX2 R55, R2 ;  /* 0x0000000200377308 */ /* 0x0003e20000000800 */
[----:B------:R-:W-:Y:S02]  /*5bb0*/  IMAD.MOV.U32 R104, RZ, RZ, R148 ;  /* 0x000000ffff687224 */ /* 0x000fe400078e0094 */
[----:B-1----:R-:W-:Y:S01]  /*5bc0*/  FFMA.FTZ R2, R166, c[0x0][0x2d0], -R20 ;  /* 0x0000b400a6027a23 */ /* 0x002fe20000010814 */
[----:B------:R-:W-:Y:S01]  /*5bd0*/  MOV R166, R105 ;  /* 0x0000006900a67202 */ /* 0x000fe20000000f00 */
[----:B------:R-:W-:-:S03]  /*5be0*/  IMAD.MOV.U32 R105, RZ, RZ, R106 ;  /* 0x000000ffff697224 */ /* 0x000fc600078e006a */
[----:B------:R1:W3:Y:S01]  /*5bf0*/  MUFU.EX2 R56, R2 ;  /* 0x0000000200387308 */ /* 0x0002e20000000800 */
[----:B------:R-:W-:Y:S02]  /*5c00*/  IMAD.MOV.U32 R106, RZ, RZ, R107 ;  /* 0x000000ffff6a7224 */ /* 0x000fe400078e006b */
[----:B------:R-:W-:Y:S02]  /*5c10*/  IMAD.MOV.U32 R107, RZ, RZ, R149 ;  /* 0x000000ffff6b7224 */ /* 0x000fe400078e0095 */
[----:B------:R-:W-:Y:S02]  /*5c20*/  IMAD.MOV.U32 R149, RZ, RZ, R29 ;  /* 0x000000ffff957224 */ /* 0x000fe400078e001d */
[--C-:B-1----:R-:W-:Y:S01]  /*5c30*/  FFMA.FTZ R2, R160, c[0x0][0x2d0], -R3.reuse ;  /* 0x0000b400a0027a23 */ /* 0x102fe20000010803 */
[----:B---3--:R-:W-:Y:S01]  /*5c40*/  F2FP.PACK_AB R11, R56, R55 ;  /* 0x00000037380b723e */ /* 0x008fe200000000ff */
[----:B------:R-:W-:Y:S02]  /*5c50*/  IMAD.MOV.U32 R160, RZ, RZ, R48 ;  /* 0x000000ffffa07224 */ /* 0x000fe400078e0030 */
[----:B------:R1:W-:Y:S04]  /*5c60*/  MUFU.EX2 R48, R2 ;  /* 0x0000000200307308 */ /* 0x0003e80000000800 */
[C---:B------:R-:W-:Y:S08]  /*5c70*/  HMMA.16816.F32 R192, R8.reuse, R12, R192 ;  /* 0x0000000c08c0723c */ /* 0x040ff000000018c0 */
[----:B------:R-:W-:Y:S01]  /*5c80*/  HMMA.16816.F32 R28, R8, R14, R40 ;  /* 0x0000000e081c723c */ /* 0x000fe20000001828 */
[----:B-1----:R-:W-:-:S02]  /*5c90*/  FFMA.FTZ R2, R161, c[0x0][0x2d0], -R3 ;  /* 0x0000b400a1027a23 */ /* 0x002fc40000010803 */
[----:B------:R-:W-:Y:S02]  /*5ca0*/  IMAD.MOV.U32 R161, RZ, RZ, R45 ;  /* 0x000000ffffa17224 */ /* 0x000fe400078e002d */
[----:B------:R1:W3:Y:S03]  /*5cb0*/  MUFU.EX2 R49, R2 ;  /* 0x0000000200317308 */ /* 0x0002e60000000800 */
[C---:B--2---:R-:W-:Y:S07]  /*5cc0*/  HMMA.16816.F32 R132, R8.reuse, R16, R176 ;  /* 0x000000100884723c */ /* 0x044fee00000018b0 */
[----:B------:R-:W-:Y:S01]  /*5cd0*/  IMAD.MOV.U32 R178, RZ, RZ, R149 ;  /* 0x000000ffffb27224 */ /* 0x000fe200078e0095 */
[----:B------:R-:W-:Y:S01]  /*5ce0*/  HMMA.16816.F32 R32, R8, R18, R24 ;  /* 0x000000120820723c */ /* 0x000fe20000001818 */
[----:B------:R-:W-:Y:S01]  /*5cf0*/  MOV R176, R151 ;  /* 0x0000009700b07202 */ /* 0x000fe20000000f00 */
[----:B------:R-:W-:Y:S01]  /*5d00*/  LDSM.16.MT88.4 R24, [R238+0x3100] ;  /* 0x00310000ee18783b */ /* 0x000fe20000004200 */
[----:B-1----:R-:W-:Y:S01]  /*5d10*/  FFMA.FTZ R2, R157, c[0x0][0x2d0], -R3 ;  /* 0x0000b4009d027a23 */ /* 0x002fe20000010803 */
[----:B---3--:R-:W-:-:S02]  /*5d20*/  F2FP.PACK_AB R4, R49, R48 ;  /* 0x000000303104723e */ /* 0x008fc400000000ff */
[----:B------:R-:W-:Y:S01]  /*5d30*/  MOV R157, R150 ;  /* 0x00000096009d7202 */ /* 0x000fe20000000f00 */
[----:B------:R1:W2:Y:S01]  /*5d40*/  MUFU.EX2 R50, R2 ;  /* 0x0000000200327308 */ /* 0x0002a20000000800 */
[----:B------:R-:W-:Y:S02]  /*5d50*/  IMAD.MOV.U32 R150, RZ, RZ, R207 ;  /* 0x000000ffff967224 */ /* 0x000fe400078e00cf */
[----:B------:R-:W-:Y:S02]  /*5d60*/  MOV R179, R157 ;  /* 0x0000009d00b37202 */ /* 0x000fe40000000f00 */
[----:B------:R-:W-:Y:S02]  /*5d70*/  IMAD.MOV.U32 R177, RZ, RZ, R150 ;  /* 0x000000ffffb17224 */ /* 0x000fe400078e0096 */
[--C-:B-1----:R-:W-:Y:S01]  /*5d80*/  FFMA.FTZ R2, R162, c[0x0][0x2d0], -R0.reuse ;  /* 0x0000b400a2027a23 */ /* 0x102fe20000010800 */
[----:B--2---:R-:W-:Y:S02]  /*5d90*/  F2FP.PACK_AB R6, R52, R50 ;  /* 0x000000323406723e */ /* 0x004fe400000000ff */
[----:B------:R-:W-:Y:S01]  /*5da0*/  MOV R162, R206 ;  /* 0x000000ce00a27202 */ /* 0x000fe20000000f00 */
[----:B------:R1:W-:Y:S02]  /*5db0*/  MUFU.EX2 R44, R2 ;  /* 0x00000002002c7308 */ /* 0x0003e40000000800 */
[----:B-1----:R-:W-:-:S02]  /*5dc0*/  FFMA.FTZ R2, R163, c[0x0][0x2d0], -R0 ;  /* 0x0000b400a3027a23 */ /* 0x002fc40000010800 */
[----:B------:R-:W-:-:S04]  /*5dd0*/  IMAD.MOV.U32 R163, RZ, RZ, R205 ;  /* 0x000000ffffa37224 */ /* 0x000fc800078e00cd */
[----:B------:R1:W2:Y:S02]  /*5de0*/  MUFU.EX2 R45, R2 ;  /* 0x00000002002d7308 */ /* 0x0002a40000000800 */
[----:B-1----:R-:W-:Y:S01]  /*5df0*/  FFMA.FTZ R2, R158, c[0x0][0x2d0], -R0 ;  /* 0x0000b4009e027a23 */ /* 0x002fe20000010800 */
[----:B--2---:R-:W-:Y:S01]  /*5e00*/  F2FP.PACK_AB R5, R45, R44 ;  /* 0x0000002c2d05723e */ /* 0x004fe200000000ff */
[----:B------:R-:W-:-:S04]  /*5e10*/  IMAD.MOV.U32 R158, RZ, RZ, R204 ;  /* 0x000000ffff9e7224 */ /* 0x000fc800078e00cc */
[----:B------:R1:W-:Y:S02]  /*5e20*/  MUFU.EX2 R46, R2 ;  /* 0x00000002002e7308 */ /* 0x0003e40000000800 */
[----:B-1----:R-:W-:-:S06]  /*5e30*/  FFMA.FTZ R2, R156, c[0x0][0x2d0], -R0 ;  /* 0x0000b4009c027a23 */ /* 0x002fcc0000010800 */
[----:B------:R-:W1:Y:S02]  /*5e40*/  MUFU.EX2 R47, R2 ;  /* 0x00000002002f7308 */ /* 0x000e640000000800 */
[----:B-1----:R-:W-:Y:S01]  /*5e50*/  F2FP.PACK_AB R7, R47, R46 ;  /* 0x0000002e2f07723e */ /* 0x002fe200000000ff */
[----:B------:R-:W-:-:S04]  /*5e60*/  IMAD.MOV.U32 R2, RZ, RZ, R167 ;  /* 0x000000ffff027224 */ /* 0x000fc800078e00a7 */
[----:B------:R-:W-:Y:S02]  /*5e70*/  FFMA.FTZ R2, R2, c[0x0][0x2d0], -R21 ;  /* 0x0000b40002027a23 */ /* 0x000fe40000010815 */
[C---:B------:R-:W-:Y:S08]  /*5e80*/  HMMA.16816.F32 R200, R4.reuse, R12, R200 ;  /* 0x0000000c04c8723c */ /* 0x040ff000000018c8 */
[C---:B------:R-:W-:Y:S01]  /*5e90*/  HMMA.16816.F32 R204, R4.reuse, R14, R136 ;  /* 0x0000000e04cc723c */ /* 0x040fe20000001888 */
[----:B------:R-:W1:Y:S07]  /*5ea0*/  LDSM.16.MT88.4 R12, [R240+0x1100] ;  /* 0x00110000f00c783b */ /* 0x000e6e0000004200 */
[C---:B------:R-:W-:Y:S08]  /*5eb0*/  HMMA.16816.F32 R136, R4.reuse, R16, R172 ;  /* 0x000000100488723c */ /* 0x040ff000000018ac */
[----:B------:R-:W-:Y:S01]  /*5ec0*/  HMMA.16816.F32 R140, R4, R18, R140 ;  /* 0x00000012048c723c */ /* 0x000fe2000000188c */
[----:B------:R-:W2:Y:S07]  /*5ed0*/  LDSM.16.MT88.4 R16, [R239+0x1100] ;  /* 0x00110000ef10783b */ /* 0x000eae0000004200 */
[-C--:B-1----:R-:W-:Y:S07]  /*5ee0*/  HMMA.16816.F32 R148, R8, R12.reuse, R96 ;  /* 0x0000000c0894723c */ /* 0x082fee0000001860 */
        /* <DEDUP_REMOVED lines=8> */
[----:B------:R-:W-:Y:S01]  /*5f70*/  IMAD.MOV.U32 R128, RZ, RZ, R165 ;  /* 0x000000ffff807224 */ /* 0x000fe200078e00a5 */
[----:B------:R-:W-:Y:S01]  /*5f80*/  HMMA.16816.F32 R76, R8, R14, R76 ;  /* 0x0000000e084c723c */ /* 0x000fe2000000184c */
[----:B------:R-:W1:Y:S01]  /*5f90*/  LDSM.16.MT88.4 R12, [R237+0x3100] ;  /* 0x00310000ed0c783b */ /* 0x000e620000004200 */
[----:B------:R-:W-:Y:S01]  /*5fa0*/  MOV R129, R171 ;  /* 0x000000ab00817202 */ /* 0x000fe20000000f00 */
[----:B------:R-:W-:Y:S02]  /*5fb0*/  IMAD.MOV.U32 R130, RZ, RZ, R168 ;  /* 0x000000ffff827224 */ /* 0x000fe400078e00a8 */
[----:B------:R-:W-:-:S03]  /*5fc0*/  IMAD.MOV.U32 R131, RZ, RZ, R169 ;  /* 0x000000ffff837224 */ /* 0x000fc600078e00a9 */
[-C--:B--2---:R-:W-:Y:S07]  /*5fd0*/  HMMA.16816.F32 R164, R8, R16.reuse, R92 ;  /* 0x0000001008a4723c */ /* 0x084fee000000185c */
[----:B------:R-:W-:Y:S01]  /*5fe0*/  IMAD.MOV.U32 R92, RZ, RZ, R170 ;  /* 0x000000ffff5c7224 */ /* 0x000fe200078e00aa */
[----:B------:R-:W-:Y:S01]  /*5ff0*/  MOV R94, R222 ;  /* 0x000000de005e7202 */ /* 0x000fe20000000f00 */
[----:B------:R-:W-:Y:S01]  /*6000*/  HMMA.16816.F32 R168, R4, R16, R188 ;  /* 0x0000001004a8723c */ /* 0x000fe200000018bc */
[----:B------:R-:W-:-:S02]  /*6010*/  IMAD.MOV.U32 R93, RZ, RZ, R223 ;  /* 0x000000ffff5d7224 */ /* 0x000fc400078e00df */
[----:B------:R-:W-:-:S04]  /*6020*/  IMAD.MOV.U32 R95, RZ, RZ, R221 ;  /* 0x000000ffff5f7224 */ /* 0x000fc800078e00dd */
[----:B------:R-:W-:Y:S01]  /*6030*/  IMAD.MOV.U32 R191, RZ, RZ, R220 ;  /* 0x000000ffffbf7224 */ /* 0x000fe200078e00dc */
[----:B------:R-:W-:Y:S01]  /*6040*/  HMMA.16816.F32 R172, R4, R18, R124 ;  /* 0x0000001204ac723c */ /* 0x000fe2000000187c */
[----:B------:R-:W-:Y:S01]  /*6050*/  IMAD.MOV.U32 R189, RZ, RZ, R93 ;  /* 0x000000ffffbd7224 */ /* 0x000fe200078e005d */
[----:B------:R-:W-:Y:S01]  /*6060*/  MOV R190, R94 ;  /* 0x0000005e00be7202 */ /* 0x000fe20000000f00 */
[----:B------:R-:W-:-:S04]  /*6070*/  IMAD.MOV.U32 R188, RZ, RZ, R92 ;  /* 0x000000ffffbc7224 */ /* 0x000fc800078e005c */
[----:B------:R-:W-:Y:S01]  /*6080*/  IMAD.MOV.U32 R124, RZ, RZ, R219 ;  /* 0x000000ffff7c7224 */ /* 0x000fe200078e00db */
[----:B------:R-:W-:Y:S01]  /*6090*/  HMMA.16816.F32 R220, R8, R18, R72 ;  /* 0x0000001208dc723c */ /* 0x000fe20000001848 */
[----:B------:R-:W2:Y:S01]  /*60a0*/  LDSM.16.MT88.4 R16, [R240+0x3100] ;  /* 0x00310000f010783b */ /* 0x000ea20000004200 */
[----:B------:R-:W-:Y:S01]  /*60b0*/  IMAD.MOV.U32 R125, RZ, RZ, R218 ;  /* 0x000000ffff7d7224 */ /* 0x000fe200078e00da */
[----:B------:R-:W-:Y:S01]  /*60c0*/  MOV R126, R217 ;  /* 0x000000d9007e7202 */ /* 0x000fe20000000f00 */
[----:B------:R-:W-:-:S04]  /*60d0*/  IMAD.MOV.U32 R127, RZ, RZ, R216 ;  /* 0x000000ffff7f7224 */ /* 0x000fc800078e00d8 */
[-C--:B-1----:R-:W-:Y:S08]  /*60e0*/  HMMA.16816.F32 R72, R4, R12.reuse, R212 ;  /* 0x0000000c0448723c */ /* 0x082ff000000018d4 */
[----:B------:R-:W-:Y:S08]  /*60f0*/  HMMA.16816.F32 R216, R8, R12, R88 ;  /* 0x0000000c08d8723c */ /* 0x000ff00000001858 */
[-C--:B------:R-:W-:Y:S08]  /*6100*/  HMMA.16816.F32 R40, R4, R14.reuse, R120 ;  /* 0x0000000e0428723c */ /* 0x080ff00000001878 */
[----:B------:R-:W-:Y:S01]  /*6110*/  HMMA.16816.F32 R212, R8, R14, R68 ;  /* 0x0000000e08d4723c */ /* 0x000fe20000001844 */
[----:B------:R-:W1:Y:S06]  /*6120*/  LDSM.16.MT88.4 R12, [R239+0x3100] ;  /* 0x00310000ef0c783b */ /* 0x000e6c0000004200 */
[----:B------:R-:W-:Y:S01]  /*6130*/  IMAD.MOV.U32 R69, RZ, RZ, R189 ;  /* 0x000000ffff457224 */ /* 0x000fe200078e00bd */
[----:B------:R-:W-:Y:S01]  /*6140*/  HMMA.16816.F32 R88, R4, R24, R124 ;  /* 0x000000180458723c */ /* 0x000fe2000000187c */
[----:B------:R-:W-:Y:S01]  /*6150*/  MOV R70, R190 ;  /* 0x000000be00467202 */ /* 0x000fe20000000f00 */
[----:B------:R-:W-:-:S05]  /*6160*/  IMAD.MOV.U32 R68, RZ, RZ, R188 ;  /* 0x000000ffff447224 */ /* 0x000fca00078e00bc */
[----:B------:R-:W-:Y:S01]  /*6170*/  IMAD.MOV.U32 R127, RZ, RZ, R191 ;  /* 0x000000ffff7f7224 */ /* 0x000fe200078e00bf */
[-C--:B--2---:R-:W-:Y:S01]  /*6180*/  HMMA.16816.F32 R108, R4, R18.reuse, R108 ;  /* 0x00000012046c723c */ /* 0x084fe2000000186c */
[----:B------:R-:W-:Y:S02]  /*6190*/  IMAD.MOV.U32 R191, RZ, RZ, R95 ;  /* 0x000000ffffbf7224 */ /* 0x000fe400078e005f */
[----:B------:R-:W-:Y:S02]  /*61a0*/  IMAD.MOV.U32 R124, RZ, RZ, R128 ;  /* 0x000000ffff7c7224 */ /* 0x000fe400078e0080 */
[----:B------:R-:W-:Y:S02]  /*61b0*/  IMAD.MOV.U32 R71, RZ, RZ, R191 ;  /* 0x000000ffff477224 */ /* 0x000fe400078e00bf */
[----:B------:R-:W-:Y:S01]  /*61c0*/  IMAD.MOV.U32 R125, RZ, RZ, R130 ;  /* 0x000000ffff7d7224 */ /* 0x000fe200078e0082 */
[----:B------:R-:W-:Y:S01]  /*61d0*/  HMMA.16816.F32 R36, R8, R18, R36 ;  /* 0x000000120824723c */ /* 0x000fe20000001824 */
[----:B------:R2:W-:Y:S01]  /*61e0*/  MUFU.EX2 R19, R2 ;  /* 0x0000000200137308 */ /* 0x0005e20000000800 */
[----:B------:R-:W-:Y:S01]  /*61f0*/  IMAD.MOV.U32 R128, RZ, RZ, R96 ;  /* 0x000000ffff807224 */ /* 0x000fe200078e0060 */
[----:B------:R-:W-:Y:S01]  /*6200*/  MOV R130, R161 ;  /* 0x000000a100827202 */ /* 0x000fe20000000f00 */
[----:B------:R-:W-:-:S02]  /*6210*/  IMAD.MOV.U32 R126, RZ, RZ, R129 ;  /* 0x000000ffff7e7224 */ /* 0x000fc400078e0081 */
[----:B------:R-:W-:Y:S02]  /*6220*/  IMAD.MOV.U32 R129, RZ, RZ, R176 ;  /* 0x000000ffff817224 */ /* 0x000fe400078e00b0 */
[----:B------:R-:W-:Y:S01]  /*6230*/  IMAD.MOV.U32 R176, RZ, RZ, R177 ;  /* 0x000000ffffb07224 */ /* 0x000fe200078e00b1 */
[C---:B------:R-:W-:Y:S01]  /*6240*/  HMMA.16816.F32 R92, R4.reuse, R26, R208 ;  /* 0x0000001a045c723c */ /* 0x040fe200000018d0 */
[----:B------:R-:W-:Y:S02]  /*6250*/  IMAD.MOV.U32 R96, RZ, RZ, R178 ;  /* 0x000000ffff607224 */ /* 0x000fe400078e00b2 */
[----:B------:R-:W-:Y:S02]  /*6260*/  IMAD.MOV.U32 R177, RZ, RZ, R87 ;  /* 0x000000ffffb17224 */ /* 0x000fe400078e0057 */
[----:B------:R-:W-:Y:S02]  /*6270*/  IMAD.MOV.U32 R178, RZ, RZ, R85 ;  /* 0x000000ffffb27224 */ /* 0x000fe400078e0055 */
[----:B------:R-:W-:Y:S01]  /*6280*/  IMAD.MOV.U32 R161, RZ, RZ, R84 ;  /* 0x000000ffffa17224 */ /* 0x000fe200078e0054 */
[----:B-1----:R-:W-:Y:S01]  /*6290*/  HMMA.16816.F32 R120, R4, R12, R60 ;  /* 0x0000000c0478723c */ /* 0x002fe2000000183c */
[----:B--2---:R-:W-:Y:S01]  /*62a0*/  FFMA.FTZ R2, R69, c[0x0][0x2d0], -R21 ;  /* 0x0000b40045027a23 */ /* 0x004fe20000010815 */
[----:B------:R-:W-:-:S03]  /*62b0*/  MOV R69, R22 ;  /* 0x0000001600457202 */ /* 0x000fc60000000f00 */
[----:B------:R1:W-:Y:S03]  /*62c0*/  MUFU.EX2 R22, R2 ;  /* 0x0000000200167308 */ /* 0x0003e60000000800 */
[----:B------:R-:W-:Y:S07]  /*62d0*/  HMMA.16816.F32 R60, R4, R14, R144 ;  /* 0x0000000e043c723c */ /* 0x000fee0000001890 */
[----:B------:R-:W-:Y:S01]  /*62e0*/  IMAD.MOV.U32 R147, RZ, RZ, R127 ;  /* 0x000000ffff937224 */ /* 0x000fe200078e007f */
[----:B------:R-:W-:Y:S01]  /*62f0*/  MOV R127, R131 ;  /* 0x00000083007f7202 */ /* 0x000fe20000000f00 */
[----:B------:R-:W-:Y:S01]  /*6300*/  IMAD.MOV.U32 R131, RZ, RZ, R86 ;  /* 0x000000ffff837224 */ /* 0x000fe200078e0056 */
[----:B------:R-:W-:Y:S01]  /*6310*/  HMMA.16816.F32 R208, R8, R26, R64 ;  /* 0x0000001a08d0723c */ /* 0x000fe20000001840 */
[----:B-1----:R-:W-:-:S02]  /*6320*/  FFMA.FTZ R2, R70, c[0x0][0x2d0], -R21 ;  /* 0x0000b40046027a23 */ /* 0x002fc40000010815 */
[----:B------:R-:W-:Y:S02]  /*6330*/  IMAD.MOV.U32 R70, RZ, RZ, R71 ;  /* 0x000000ffff467224 */ /* 0x000fe400078e0047 */
[----:B------:R-:W-:-:S03]  /*6340*/  IMAD.MOV.U32 R71, RZ, RZ, R124 ;  /* 0x000000ffff477224 */ /* 0x000fc600078e007c */
[C---:B------:R-:W-:Y:S01]  /*6350*/  HMMA.16816.F32 R84, R8.reuse, R24, R116 ;  /* 0x000000180854723c */ /* 0x040fe20000001874 */
[----:B------:R-:W-:Y:S02]  /*6360*/  IMAD.MOV.U32 R124, RZ, RZ, R125 ;  /* 0x000000ffff7c7224 */ /* 0x000fe400078e007d */
[----:B------:R-:W-:Y:S01]  /*6370*/  IMAD.MOV.U32 R125, RZ, RZ, R127 ;  /* 0x000000ffff7d7224 */ /* 0x000fe200078e007f */
[----:B------:R-:W-:Y:S01]  /*6380*/  MOV R127, R128 ;  /* 0x00000080007f7202 */ /* 0x000fe20000000f00 */
[----:B------:R-:W-:Y:S01]  /*6390*/  IMAD.MOV.U32 R128, RZ, RZ, R129 ;  /* 0x000000ffff807224 */ /* 0x000fe200078e0081 */
        /* <DEDUP_REMOVED lines=9> */
[-C--:B------:R-:W-:Y:S01]  /*6430*/  HMMA.16816.F32 R104, R4, R16.reuse, R104 ;  /* 0x000000100468723c */ /* 0x080fe20000001868 */
[----:B------:R-:W-:Y:S02]  /*6440*/  IMAD.MOV.U32 R163, RZ, RZ, R162 ;  /* 0x000000ffffa37224 */ /* 0x000fe400078e00a2 */
[----:B------:R-:W-:Y:S02]  /*6450*/  IMAD.MOV.U32 R162, RZ, RZ, R23 ;  /* 0x000000ffffa27224 */ /* 0x000fe400078e0017 */
[----:B------:R1:W-:Y:S01]  /*6460*/  MUFU.EX2 R23, R2 ;  /* 0x0000000200177308 */ /* 0x0003e20000000800 */
[----:B------:R-:W-:Y:S02]  /*6470*/  IMAD.MOV.U32 R26, RZ, RZ, R124 ;  /* 0x000000ffff1a7224 */ /* 0x000fe400078e007c */
[C---:B------:R-:W-:Y:S01]  /*6480*/  HMMA.16816.F32 R188, R8.reuse, R16, R112 ;  /* 0x0000001008bc723c */ /* 0x040fe20000001870 */
[----:B------:R-:W-:Y:S01]  /*6490*/  FADD.FTZ R5, R226, R225 ;  /* 0x000000e1e2057221 */ /* 0x000fe20000010000 */
[----:B------:R-:W-:Y:S01]  /*64a0*/  MOV R226, R178 ;  /* 0x000000b200e27202 */ /* 0x000fe20000000f00 */
[----:B------:R-:W-:Y:S01]  /*64b0*/  FADD.FTZ R4, R187, R183 ;  /* 0x000000b7bb047221 */ /* 0x000fe20000010000 */
[----:B------:R-:W-:Y:S01]  /*64c0*/  MOV R187, R160 ;  /* 0x000000a000bb7202 */ /* 0x000fe20000000f00 */
[----:B------:R-:W-:Y:S01]  /*64d0*/  FADD.FTZ R25, R230, R5 ;  /* 0x00000005e6197221 */ /* 0x000fe20000010000 */
[----:B------:R-:W-:Y:S01]  /*64e0*/  LDSM.16.MT88.4 R112, [R240+0x3900] ;  /* 0x00390000f070783b */ /* 0x000fe20000004200 */
[----:B------:R-:W-:Y:S01]  /*64f0*/  IMAD.MOV.U32 R225, RZ, RZ, R177 ;  /* 0x000000ffffe17224 */ /* 0x000fe200078e00b1 */
[----:B------:R-:W-:Y:S01]  /*6500*/  HMMA.16816.F32 R116, R8, R12, R100 ;  /* 0x0000000c0874723c */ /* 0x000fe20000001864 */
[----:B------:R-:W-:-:S02]  /*6510*/  IMAD.MOV.U32 R177, RZ, RZ, R179 ;  /* 0x000000ffffb17224 */ /* 0x000fc400078e00b3 */
[----:B------:R-:W-:Y:S02]  /*6520*/  IMAD.MOV.U32 R179, RZ, RZ, R162 ;  /* 0x000000ffffb37224 */ /* 0x000fe400078e00a2 */
[----:B-1----:R-:W-:Y:S02]  /*6530*/  FFMA.FTZ R2, R147, c[0x0][0x2d0], -R21 ;  /* 0x0000b40093027a23 */ /* 0x002fe40000010815 */
[----:B------:R-:W-:Y:S01]  /*6540*/  IMAD.MOV.U32 R178, RZ, RZ, R163 ;  /* 0x000000ffffb27224 */ /* 0x000fe200078e00a3 */
[----:B------:R-:W-:Y:S01]  /*6550*/  LDSM.16.MT88.4 R144, [R238+0x1900] ;  /* 0x00190000ee90783b */ /* 0x000fe20000004200 */
[----:B------:R1:W-:Y:S01]  /*6560*/  MUFU.EX2 R24, R2 ;  /* 0x0000000200187308 */ /* 0x0003e20000000800 */
[----:B------:R-:W-:Y:S02]  /*6570*/  FADD.FTZ R8, R181, R180 ;  /* 0x000000b4b5087221 */ /* 0x000fe40000010000 */
[----:B------:R-:W-:Y:S02]  /*6580*/  IMAD.MOV.U32 R230, RZ, RZ, R99 ;  /* 0x000000ffffe67224 */ /* 0x000fe400078e0063 */
[----:B------:R-:W-:-:S02]  /*6590*/  IMAD.MOV.U32 R183, RZ, RZ, R161 ;  /* 0x000000ffffb77224 */ /* 0x000fc400078e00a1 */
[----:B------:R-:W-:Y:S01]  /*65a0*/  IMAD.MOV.U32 R181, RZ, RZ, R97 ;  /* 0x000000ffffb57224 */ /* 0x000fe200078e0061 */
[----:B------:R-:W-:Y:S01]  /*65b0*/  LDSM.16.MT88.4 R160, [R240+0x1900] ;  /* 0x00190000f0a0783b */ /* 0x000fe20000004200 */
[----:B------:R-:W-:Y:S02]  /*65c0*/  IMAD.MOV.U32 R180, RZ, RZ, R96 ;  /* 0x000000ffffb47224 */ /* 0x000fe400078e0060 */
[----:B-1----:R-:W-:-:S04]  /*65d0*/  FFMA.FTZ R2, R68, c[0x0][0x2d0], -R20 ;  /* 0x0000b40044027a23 */ /* 0x002fc80000010814 */
[----:B------:R1:W-:Y:S02]  /*65e0*/  MUFU.EX2 R15, R2 ;  /* 0x00000002000f7308 */ /* 0x0003e40000000800 */
[----:B-1----:R-:W-:Y:S02]  /*65f0*/  FFMA.FTZ R2, R235, c[0x0][0x2d0], -R20 ;  /* 0x0000b400eb027a23 */ /* 0x002fe40000010814 */
[----:B------:R-:W-:-:S04]  /*6600*/  IMAD.MOV.U32 R235, RZ, RZ, R125 ;  /* 0x000000ffffeb7224 */ /* 0x000fc800078e007d */
        /* <DEDUP_REMOVED lines=8> */
[----:B------:R1:W2:Y:S02]  /*6690*/  MUFU.EX2 R14, R2 ;  /* 0x00000002000e7308 */ /* 0x0002a40000000800 */
[--C-:B-1----:R-:W-:Y:S01]  /*66a0*/  FFMA.FTZ R2, R197, c[0x0][0x2d0], -R3.reuse ;  /* 0x0000b400c5027a23 */ /* 0x102fe20000010803 */
[----:B--2---:R-:W-:Y:S01]  /*66b0*/  F2FP.PACK_AB R124, R14, R11 ;  /* 0x0000000b0e7c723e */ /* 0x004fe200000000ff */
[----:B------:R-:W-:-:S04]  /*66c0*/  FFMA.FTZ R3, R196, c[0x0][0x2d0], -R3 ;  /* 0x0000b400c4037a23 */ /* 0x000fc80000010803 */
[----:B------:R1:W-:Y:S01]  /*66d0*/  MUFU.EX2 R16, R2 ;  /* 0x0000000200107308 */ /* 0x0003e20000000800 */
[----:B------:R-:W2:Y:S07]  /*66e0*/  LDSM.16.MT88.4 R196, [R237+0x1900] ;  /* 0x00190000edc4783b */ /* 0x000eae0000004200 */
[----:B------:R3:W4:Y:S01]  /*66f0*/  MUFU.EX2 R18, R3 ;  /* 0x0000000300127308 */ /* 0x0007220000000800 */
[----:B-1----:R-:W-:Y:S02]  /*6700*/  FFMA.FTZ R2, R231, c[0x0][0x2d0], -R0 ;  /* 0x0000b400e7027a23 */ /* 0x002fe40000010800 */
[----:B------:R-:W-:-:S05]  /*6710*/  IMAD.MOV.U32 R231, RZ, RZ, R126 ;  /* 0x000000ffffe77224 */ /* 0x000fca00078e007e */
[----:B------:R1:W-:Y:S01]  /*6720*/  MUFU.EX2 R9, R2 ;  /* 0x0000000200097308 */ /* 0x0003e20000000800 */
[----:B---3--:R-:W-:Y:S01]  /*6730*/  FFMA.FTZ R3, R228, c[0x0][0x2d0], -R0 ;  /* 0x0000b400e4037a23 */ /* 0x008fe20000010800 */
[----:B------:R-:W-:Y:S02]  /*6740*/  MOV R228, R128 ;  /* 0x0000008000e47202 */ /* 0x000fe40000000f00 */
[----:B------:R-:W-:-:S04]  /*6750*/  F2FP.PACK_AB R128, R22, R19 ;  /* 0x000000131680723e */ /* 0x000fc800000000ff */
[----:B------:R-:W-:Y:S01]  /*6760*/  MUFU.EX2 R12, R3 ;  /* 0x00000003000c7308 */ /* 0x000fe20000000800 */
[----:B----4-:R-:W-:Y:S01]  /*6770*/  F2FP.PACK_AB R126, R18, R16 ;  /* 0x00000010127e723e */ /* 0x010fe200000000ff */
[----:B-1----:R-:W-:Y:S02]  /*6780*/  FFMA.FTZ R2, R229, c[0x0][0x2d0], -R0 ;  /* 0x0000b400e5027a23 */ /* 0x002fe40000010800 */
[----:B------:R-:W-:-:S04]  /*6790*/  IMAD.MOV.U32 R229, RZ, RZ, R127 ;  /* 0x000000ffffe57224 */ /* 0x000fc800078e007f */
[----:B------:R1:W3:Y:S02]  /*67a0*/  MUFU.EX2 R10, R2 ;  /* 0x00000002000a7308 */ /* 0x0002e40000000800 */
[----:B-1----:R-:W-:Y:S01]  /*67b0*/  FFMA.FTZ R2, R227, c[0x0][0x2d0], -R0 ;  /* 0x0000b400e3027a23 */ /* 0x002fe20000010800 */
[----:B---3--:R-:W-:Y:S01]  /*67c0*/  F2FP.PACK_AB R125, R10, R9 ;  /* 0x000000090a7d723e */ /* 0x008fe200000000ff */
[----:B------:R-:W-:-:S04]  /*67d0*/  FADD.FTZ R0, R234, R232 ;  /* 0x000000e8ea007221 */ /* 0x000fc80000010000 */
[----:B------:R1:W3:Y:S01]  /*67e0*/  MUFU.EX2 R13, R2 ;  /* 0x00000002000d7308 */ /* 0x0002e20000000800 */
[----:B------:R-:W-:Y:S01]  /*67f0*/  IMAD.MOV.U32 R227, RZ, RZ, R129 ;  /* 0x000000ffffe37224 */ /* 0x000fe200078e0081 */
[----:B------:R-:W-:Y:S01]  /*6800*/  F2FP.PACK_AB R129, R17, R15 ;  /* 0x0000000f1181723e */ /* 0x000fe200000000ff */
[----:B------:R-:W-:Y:S01]  /*6810*/  IMAD.MOV.U32 R232, RZ, RZ, R130 ;  /* 0x000000ffffe87224 */ /* 0x000fe200078e0082 */
[----:B------:R-:W-:Y:S01]  /*6820*/  F2FP.PACK_AB R130, R24, R23 ;  /* 0x000000171882723e */ /* 0x000fe200000000ff */
[----:B------:R-:W-:Y:S01]  /*6830*/  IMAD.MOV.U32 R234, RZ, RZ, R131 ;  /* 0x000000ffffea7224 */ /* 0x000fe200078e0083 */
[----:B------:R-:W-:Y:S01]  /*6840*/  F2FP.PACK_AB R131, R20, R21 ;  /* 0x000000151483723e */ /* 0x000fe200000000ff */
[----:B------:R-:W-:Y:S02]  /*6850*/  FADD.FTZ R3, R233, R0 ;  /* 0x00000000e9037221 */ /* 0x000fe40000010000 */
[----:B------:R-:W-:Y:S02]  /*6860*/  IMAD.MOV.U32 R0, RZ, RZ, R179 ;  /* 0x000000ffff007224 */ /* 0x000fe400078e00b3 */
[----:B------:R-:W-:-:S02]  /*6870*/  IMAD.MOV.U32 R233, RZ, RZ, R98 ;  /* 0x000000ffffe97224 */ /* 0x000fc400078e0062 */
[C---:B--2---:R-:W-:Y:S01]  /*6880*/  HMMA.16816.F32 R192, R128.reuse, R196, R192 ;  /* 0x000000c480c0723c */ /* 0x044fe200000018c0 */
[----:B------:R-:W-:Y:S01]  /*6890*/  FADD.FTZ R0, R0, R8 ;  /* 0x0000000800007221 */ /* 0x000fe20000010000 */
[----:B------:R-:W-:Y:S01]  /*68a0*/  LDSM.16.MT88.4 R96, [R238+0x3900] ;  /* 0x00390000ee60783b */ /* 0x000fe20000004200 */
[----:B-1----:R-:W-:Y:S01]  /*68b0*/  FADD.FTZ R2, R224, R4 ;  /* 0x00000004e0027221 */ /* 0x002fe20000010000 */
[----:B---3--:R-:W-:Y:S01]  /*68c0*/  F2FP.PACK_AB R127, R13, R12 ;  /* 0x0000000c0d7f723e */ /* 0x008fe200000000ff */
[----:B------:R-:W-:Y:S01]  /*68d0*/  FADD.FTZ R0, R230, R0 ;  /* 0x00000000e6007221 */ /* 0x000fe20000010000 */
[----:B------:R-:W1:Y:S01]  /*68e0*/  LDSM.16.MT88.4 R4, [R239+0x3900] ;  /* 0x00390000ef04783b */ /* 0x000e620000004200 */
[----:B------:R-:W-:Y:S01]  /*68f0*/  MOV R224, R176 ;  /* 0x000000b000e07202 */ /* 0x000fe20000000f00 */
[----:B------:R-:W-:Y:S04]  /*6900*/  HMMA.16816.F32 R148, R128, R160, R148 ;  /* 0x000000a08094723c */ /* 0x000fe80000001894 */
[----:B------:R-:W-:-:S04]  /*6910*/  FADD.FTZ R2, R224, R2 ;  /* 0x00000002e0027221 */ /* 0x000fc80000010000 */
[C---:B------:R-:W-:Y:S08]  /*6920*/  HMMA.16816.F32 R200, R124.reuse, R196, R200 ;  /* 0x000000c47cc8723c */ /* 0x040ff000000018c8 */
[-C--:B------:R-:W-:Y:S08]  /*6930*/  HMMA.16816.F32 R204, R124, R198.reuse, R204 ;  /* 0x000000c67ccc723c */ /* 0x080ff000000018cc */
[----:B------:R-:W-:Y:S07]  /*6940*/  HMMA.16816.F32 R196, R128, R198, R28 ;  /* 0x000000c680c4723c */ /* 0x000fee000000181c */
[----:B------:R-:W-:Y:S01]  /*6950*/  IMAD.MOV.U32 R30, RZ, RZ, R178 ;  /* 0x000000ffff1e7224 */ /* 0x000fe200078e00b2 */
[----:B------:R-:W-:Y:S01]  /*6960*/  HMMA.16816.F32 R152, R124, R160, R152 ;  /* 0x000000a07c98723c */ /* 0x000fe20000001898 */
[----:B------:R-:W-:-:S02]  /*6970*/  IMAD.MOV.U32 R31, RZ, RZ, R177 ;  /* 0x000000ffff1f7224 */ /* 0x000fc400078e00b1 */
[----:B------:R-:W-:Y:S01]  /*6980*/  FADD.FTZ R8, R30, R3 ;  /* 0x000000031e087221 */ /* 0x000fe20000010000 */
[----:B------:R-:W2:Y:S01]  /*6990*/  LDSM.16.MT88.4 R176, [R239+0x1900] ;  /* 0x00190000efb0783b */ /* 0x000ea20000004200 */
[----:B------:R-:W-:Y:S02]  /*69a0*/  FADD.FTZ R3, R31, R25 ;  /* 0x000000191f037221 */ /* 0x000fe40000010000 */
[----:B------:R-:W-:Y:S01]  /*69b0*/  FADD.FTZ R8, R233, R8 ;  /* 0x00000008e9087221 */ /* 0x000fe20000010000 */
[-C--:B-1----:R-:W-:Y:S08]  /*69c0*/  HMMA.16816.F32 R120, R124, R4.reuse, R120 ;  /* 0x000000047c78723c */ /* 0x082ff00000001878 */
[----:B------:R-:W-:Y:S07]  /*69d0*/  HMMA.16816.F32 R116, R128, R4, R116 ;  /* 0x000000048074723c */ /* 0x000fee0000001874 */
        /* <DEDUP_REMOVED lines=11> */
[-C--:B------:R-:W-:Y:S01]  /*6a90*/  HMMA.16816.F32 R132, R128, R144.reuse, R132 ;  /* 0x000000908084723c */ /* 0x080fe20000001884 */
        /* <DEDUP_REMOVED lines=14> */
[C---:B--2---:R-:W-:Y:S01]  /*6b80*/  HMMA.16816.F32 R168, R124.reuse, R176, R168 ;  /* 0x000000b07ca8723c */ /* 0x044fe200000018a8 */
        /* <DEDUP_REMOVED lines=26> */
[----:B------:R-:W-:Y:S01]  /*6d30*/  FADD.FTZ R4, R12, R4 ;  /* 0x000000040c047221 */ /* 0x000fe20000010000 */
[----:B------:R1:W-:Y:S01]  /*6d40*/  STL [R1+0xc], R0 ;  /* 0x00000c0001007387 */ /* 0x0003e20000100800 */
[----:B------:R-:W-:-:S02]  /*6d50*/  FADD.FTZ R3, R16, R3 ;  /* 0x0000000310037221 */ /* 0x000fc40000010000 */
[----:B------:R-:W-:Y:S01]  /*6d60*/  FADD.FTZ R5, R20, R2 ;  /* 0x0000000214057221 */ /* 0x000fe20000010000 */
[----:B------:R-:W-:Y:S01]  /*6d70*/  HMMA.16816.F32 R104, R124, R112, R104 ;  /* 0x000000707c68723c */ /* 0x000fe20000001868 */
[----:B------:R-:W-:-:S03]  /*6d80*/  FADD.FTZ R2, R18, R3 ;  /* 0x0000000312027221 */ /* 0x000fc60000010000 */
[----:B------:R2:W-:Y:S04]  /*6d90*/  STL [R1+0x40], R5 ;  /* 0x0000400501007387 */ /* 0x0005e80000100800 */
[----:B------:R-:W-:Y:S08]  /*6da0*/  HMMA.16816.F32 R108, R124, R114, R108 ;  /* 0x000000727c6c723c */ /* 0x000ff0000000186c */
        /* <DEDUP_REMOVED lines=9> */
[C---:B------:R-:W-:Y:S08]  /*6e40*/  HMMA.16816.F32 R80, R128.reuse, R82, R212 ;  /* 0x000000528050723c */ /* 0x040ff000000018d4 */
[C---:B------:R-:W-:Y:S08]  /*6e50*/  HMMA.16816.F32 R96, R128.reuse, R98, R208 ;  /* 0x000000628060723c */ /* 0x040ff000000018d0 */
[----:B------:R-:W-:Y:S08]  /*6e60*/  HMMA.16816.F32 R112, R128, R114, R36 ;  /* 0x000000728070723c */ /* 0x000ff00000001824 */
[-C--:B------:R-:W-:Y:S08]  /*6e70*/  HMMA.16816.F32 R124, R124, R6.reuse, R60 ;  /* 0x000000067c7c723c */ /* 0x080ff0000000183c */
[----:B------:R-:W-:Y:S01]  /*6e80*/  HMMA.16816.F32 R128, R128, R6, R64 ;  /* 0x000000068080723c */ /* 0x000fe20000001840 */
[----:B------:R-:W-:Y:S07]  /*6e90*/  @!P0 BRA `(.L_x_1792) ;  /* 0x00004dc000008947 */ /* 0x000fee0003800000 */
[----:B--2---:R-:W2:Y:S04]  /*6ea0*/  LDL.LU R229, [R1+0x34] ;  /* 0x0000340001e57983 */ /* 0x004ea80000300800 */
[----:B------:R-:W2:Y:S04]  /*6eb0*/  LDL R235, [R1+0x38] ;  /* 0x0000380001eb7983 */ /* 0x000ea80000100800 */
[----:B------:R-:W3:Y:S04]  /*6ec0*/  LDL R231, [R1+0x48] ;  /* 0x0000480001e77983 */ /* 0x000ee80000100800 */
[----:B------:R-:W4:Y:S04]  /*6ed0*/  LDL R26, [R1+0x58] ;  /* 0x00005800011a7983 */ /* 0x000f280000100800 */
[----:B------:R-:W4:Y:S01]  /*6ee0*/  LDL R27, [R1+0x50] ;  /* 0x00005000011b7983 */ /* 0x000f220000100800 */
[----:B------:R-:W-:-:S02]  /*6ef0*/  PLOP3.LUT P1, PT, PT, PT, UP1, 0x80, 0x0 ;  /* 0x000000000000781c */ /* 0x000fc40003f2f018 */
[----:B------:R-:W-:Y:S01]  /*6f00*/  PLOP3.LUT P0, PT, PT, PT, UP1, 0x80, 0x0 ;  /* 0x000000000000781c */ /* 0x000fe20003f0f018 */
[----:B------:R-:W-:Y:S01]  /*6f10*/  IMAD.MOV.U32 R181, RZ, RZ, R185 ;  /* 0x000000ffffb57224 */ /* 0x000fe200078e00b9 */
[----:B------:R-:W-:Y:S01]  /*6f20*/  MOV R187, R184 ;  /* 0x000000b800bb7202 */ /* 0x000fe20000000f00 */
[----:B------:R-:W-:Y:S02]  /*6f30*/  IMAD.MOV.U32 R180, RZ, RZ, R186 ;  /* 0x000000ffffb47224 */ /* 0x000fe400078e00ba */
[----:B------:R-:W-:Y:S01]  /*6f40*/  IMAD.MOV.U32 R188, RZ, RZ, R182 ;  /* 0x000000ffffbc7224 */ /* 0x000fe200078e00b6 */
[----:B------:R-:W-:Y:S01]  /*6f50*/  UMOV UR4, 0xffffffc0 ;  /* 0xffffffc000047882 */ /* 0x000fe20000000000 */
[C---:B--2---:R-:W-:Y:S01]  /*6f60*/  SHF.L.U64.HI R0, R235.reuse, 0x1, R229 ;  /* 0x00000001eb007819 */ /* 0x044fe200000102e5 */
[----:B------:R-:W-:-:S04]  /*6f70*/  IMAD.SHL.U32 R4, R235, 0x2, RZ ;  /* 0x00000002eb047824 */ /* 0x000fc800078e00ff */
[----:B------:R3:W-:Y:S01]  /*6f80*/  STL [R1+0x2c], R0 ;  /* 0x00002c0001007387 */ /* 0x0007e20000100800 */
[C---:B----4-:R-:W-:Y:S02]  /*6f90*/  SHF.L.U64.HI R3, R27.reuse, 0x1, R26 ;  /* 0x000000011b037819 */ /* 0x050fe4000001021a */
[----:B------:R-:W-:Y:S01]  /*6fa0*/  SHF.L.U32 R2, R27, 0x1, RZ ;  /* 0x000000011b027819 */ /* 0x000fe200000006ff */
[----:B------:R1:W-:Y:S04]  /*6fb0*/  STL [R1+0x54], R4 ;  /* 0x0000540401007387 */ /* 0x0003e80000100800 */
[----:B------:R1:W-:Y:S01]  /*6fc0*/  STL [R1+0x28], R3 ;  /* 0x0000280301007387 */ /* 0x0003e20000100800 */
[----:B---3--:R-:W-:-:S03]  /*6fd0*/  @P1 IMAD.HI.U32 R0, R231, c[0x0][0x2c8], RZ ;  /* 0x0000b200e7001a27 */ /* 0x008fc600078e00ff */
[----:B------:R1:W-:Y:S02]  /*6fe0*/  STL [R1+0x24], R2 ;  /* 0x0000240201007387 */ /* 0x0003e40000100800 */
[----:B------:R-:W-:-:S05]  /*6ff0*/  @P0 SHF.R.U32.HI R0, RZ, c[0x0][0x2cc], R0 ;  /* 0x0000b300ff000a19 */ /* 0x000fca0000011600 */
[----:B------:R1:W-:Y:S02]  /*7000*/  @P0 STL [R1+0x44], R0 ;  /* 0x0000440001000387 */ /* 0x0003e40000100800 */
.L_x_1795:
[----:B-1----:R-:W2:Y:S01]  /*7010*/  LDL R3, [R1+0x8] ;  /* 0x0000080001037983 */ /* 0x002ea20000100800 */
[----:B------:R-:W-:Y:S04]  /*7020*/  DEPBAR.LE SB0, 0x0 ;  /* 0x000080000000791a */ /* 0x000fe80000000000 */
[----:B------:R-:W3:Y:S04]  /*7030*/  LDL R2, [R1+0x4] ;  /* 0x0000040001027983 */ /* 0x000ee80000100800 */
[----:B------:R-:W-:Y:S01]  /*7040*/  BAR.SYNC.DEFER_BLOCKING 0x0 ;  /* 0x0000000000007b1d */ /* 0x000fe20000010000 */
[----:B------:R-:W-:Y:S05]  /*7050*/  ISETP.LE.AND P0, PT, RZ, UR10, PT ;  /* 0x0000000aff007c0c */ /* 0x000fea000bf03270 */
[----:B------:R-:W4:Y:S04]  /*7060*/  LDL R0, [R1] ;  /* 0x0000000001007983 */ /* 0x000f280000100800 */
[----:B-----5:R1:W5:Y:S04]  /*7070*/  LDL R182, [R1+0x54] ;  /* 0x0000540001b67983 */ /* 0x0203680000100800 */
[----:B------:R1:W1:Y:S04]  /*7080*/  LDSM.16.M88.4 R64, [R243+0x8100] ;  /* 0x00810000f340783b */ /* 0x0002680000000200 */
        /* <DEDUP_REMOVED lines=8> */
[----:B--2---:R2:W1:Y:S04]  /*7110*/  LDSM.16.M88.4 R224, [R3] ;  /* 0x0000000003e0783b */ /* 0x0044680000000200 */
[----:B---3--:R2:W3:Y:S04]  /*7120*/  LDSM.16.M88.4 R228, [R2] ;  /* 0x0000000002e4783b */ /* 0x0084e80000000200 */
[----:B----4-:R2:W4:Y:S01]  /*7130*/  LDSM.16.M88.4 R232, [R0] ;  /* 0x0000000000e8783b */ /* 0x0105220000000200 */
[----:B------:R-:W-:-:S05]  /*7140*/  @!P0 BRA `(.L_x_1793) ;  /* 0x0000037000008947 */ /* 0x000fca0003800000 */
[----:B--2---:R-:W2:Y:S01]  /*7150*/  LDL R4, [R1+0x30] ;  /* 0x0000300001047983 */ /* 0x004ea20000100800 */
[----:B------:R-:W-:Y:S03]  /*7160*/  SEL R25, RZ, 0x10, P5 ;  /* 0x00000010ff197807 */ /* 0x000fe60002800000 */
[----:B----4-:R-:W4:Y:S04]  /*7170*/  LDL R5, [R1+0x1c] ;  /* 0x00001c0001057983 */ /* 0x010f280000100800 */
[----:B---3--:R-:W3:Y:S04]  /*7180*/  LDL R27, [R1+0x24] ;  /* 0x00002400011b7983 */ /* 0x008ee80000100800 */
[----:B------:R-:W3:Y:S04]  /*7190*/  LDL R26, [R1+0x2c] ;  /* 0x00002c00011a7983 */ /* 0x000ee80000100800 */
[----:B------:R-:W3:Y:S04]  /*71a0*/  LDL R24, [R1+0x28] ;  /* 0x0000280001187983 */ /* 0x000ee80000100800 */
[----:B------:R-:W3:Y:S01]  /*71b0*/  LDL R23, [R1+0x20] ;  /* 0x0000200001177983 */ /* 0x000ee20000100800 */
[----:B--2---:R-:W-:Y:S01]  /*71c0*/  SHF.R.S32.HI R0, RZ, 0x1f, R4 ;  /* 0x0000001fff007819 */ /* 0x004fe20000011404 */
[----:B------:R-:W-:Y:S04]  /*71d0*/  IMAD.WIDE.U32 R2, R4, c[0x0][0x208], RZ ;  /* 0x0000820004027a25 */ /* 0x000fe800078e00ff */
[----:B------:R-:W-:Y:S04]  /*71e0*/  IMAD R0, R0, c[0x0][0x208], RZ ;  /* 0x0000820000007a24 */ /* 0x000fe800078e02ff */
[----:B------:R-:W-:Y:S01]  /*71f0*/  IMAD R0, R4, c[0x0][0x20c], R0 ;  /* 0x0000830004007a24 */ /* 0x000fe200078e0200 */
[----:B----4-:R-:W-:Y:S03]  /*7200*/  SHF.R.S32.HI R4, RZ, 0x1f, R5 ;  /* 0x0000001fff047819 */ /* 0x010fe60000011405 */
        /* <DEDUP_REMOVED lines=8> */
[----:B------:R-:W2:Y:S04]  /*7290*/  SHFL.IDX PT, R10, R2, 0x1, 0x181f ;  /* 0x00381f00020a7f89 */ /* 0x000ea800000e0000 */
[----:B------:R-:W4:Y:S04]  /*72a0*/  SHFL.IDX PT, R3, R2, RZ, 0x181f ;  /* 0x00181fff02037589 */ /* 0x000f2800000e0000 */
[----:B------:R-:W1:Y:S04]  /*72b0*/  SHFL.IDX PT, R4, R0, RZ, 0x181f ;  /* 0x00181fff00047589 */ /* 0x000e6800000e0000 */
[----:B------:R-:W1:Y:S04]  /*72c0*/  SHFL.IDX PT, R5, R0, 0x1, 0x181f ;  /* 0x00381f0000057f89 */ /* 0x000e6800000e0000 */
[----:B------:R-:W1:Y:S04]  /*72d0*/  SHFL.IDX PT, R6, R2, 0x2, 0x181f ;  /* 0x00581f0002067f89 */ /* 0x000e6800000e0000 */
[----:B------:R-:W1:Y:S04]  /*72e0*/  SHFL.IDX PT, R7, R0, 0x2, 0x181f ;  /* 0x00581f0000077f89 */ /* 0x000e6800000e0000 */
[----:B------:R-:W1:Y:S01]  /*72f0*/  SHFL.IDX PT, R22, R2, 0x3, 0x181f ;  /* 0x00781f0002167f89 */ /* 0x000e6200000e0000 */
[-C--:B--2--5:R-:W-:Y:S03]  /*7300*/  IADD3 R12, P2, R10, R182.reuse, RZ ;  /* 0x000000b60a0c7210 */ /* 0x0a4fe60007f5e0ff */
[----:B------:R-:W2:Y:S01]  /*7310*/  SHFL.IDX PT, R0, R0, 0x3, 0x181f ;  /* 0x00781f0000007f89 */ /* 0x000ea200000e0000 */
[CC--:B----4-:R-:W-:Y:S02]  /*7320*/  IADD3 R20, P1, R3.reuse, R182.reuse, RZ ;  /* 0x000000b603147210 */ /* 0x0d0fe40007f3e0ff */
[-C--:B---3--:R-:W-:Y:S03]  /*7330*/  IADD3 R14, P0, R3, R27.reuse, RZ ;  /* 0x0000001b030e7210 */ /* 0x088fe60007f1e0ff */
[----:B-1----:R-:W-:Y:S01]  /*7340*/  IMAD.X R21, R4, 0x1, R26, P1 ;  /* 0x0000000104157824 */ /* 0x002fe200008e061a */
[-C--:B------:R-:W-:Y:S01]  /*7350*/  IADD3 R10, P1, R10, R27.reuse, RZ ;  /* 0x0000001b0a0a7210 */ /* 0x080fe20007f3e0ff */
[----:B------:R-:W-:Y:S02]  /*7360*/  IMAD.X R15, R4, 0x1, R24, P0 ;  /* 0x00000001040f7824 */ /* 0x000fe400000e0618 */
[C---:B------:R-:W-:Y:S01]  /*7370*/  IMAD.X R13, R5.reuse, 0x1, R26, P2 ;  /* 0x00000001050d7824 */ /* 0x040fe200010e061a */
[----:B------:R1:W-:Y:S01]  /*7380*/  LDGSTS.E.BYPASS.LTC128B.128 [R23], [R20.64], !P6 ;  /* 0x0000000014177fae */ /* 0x0003e2000f101d4e */
[CC--:B------:R-:W-:Y:S01]  /*7390*/  IADD3 R8, P0, R6.reuse, R182.reuse, RZ ;  /* 0x000000b606087210 */ /* 0x0c0fe20007f1e0ff */
        /* <DEDUP_REMOVED lines=8> */
[C---:B------:R-:W-:Y:S02]  /*7420*/  IADD3 R2, -R25.reuse, 0x10, RZ ;  /* 0x0000001019027810 */ /* 0x040fe40007ffe1ff */
[----:B--2---:R-:W-:Y:S01]  /*7430*/  IMAD.X R5, R0, 0x1, R26, P2 ;  /* 0x0000000100057824 */ /* 0x004fe200010e061a */
[----:B------:R1:W-:Y:S01]  /*7440*/  LDGSTS.E.BYPASS.LTC128B.128 [R23+0x1000], [R8.64], !P6 ;  /* 0x0100000008177fae */ /* 0x0003e2000f101d4e */
[----:B------:R-:W-:Y:S02]  /*7450*/  ISETP.NE.U32.AND P2, PT, R25, RZ, PT ;  /* 0x000000ff1900720c */ /* 0x000fe40003f45070 */
[----:B------:R-:W-:Y:S01]  /*7460*/  LOP3.LUT R2, R2, 0xf, RZ, 0xc0, !PT ;  /* 0x0000000f02027812 */ /* 0x000fe200078ec0ff */
[----:B------:R1:W-:Y:S03]  /*7470*/  LDGSTS.E.BYPASS.LTC128B.128 [R23+0x3000], [R6.64], !P5 ;  /* 0x0300000006177fae */ /* 0x0003e6000e901d4e */
[----:B------:R-:W-:Y:S01]  /*7480*/  IADD3 R2, P1, P0, R2, R22, R27 ;  /* 0x0000001602027210 */ /* 0x000fe2000783e01b */
[----:B------:R1:W-:Y:S03]  /*7490*/  LDGSTS.E.BYPASS.LTC128B.128 [R23+0x1800], [R4.64], !P6 ;  /* 0x0180000004177fae */ /* 0x0003e6000f101d4e */
[----:B------:R-:W-:Y:S05]  /*74a0*/  IADD3.X R3, RZ, R0, R24, P1, P0 ;  /* 0x00000000ff037210 */ /* 0x000fea0000fe0418 */
[----:B------:R1:W-:Y:S04]  /*74b0*/  LDGSTS.E.BYPASS.LTC128B.128.ZFILL [R23+0x3800], [R2.64], P2 ;  /* 0x0380000002177fae */ /* 0x0003e80009141d4e */
.L_x_1793:
[-C--:B-1----:R-:W-:Y:S01]  /*74c0*/  HMMA.16816.F32 R4, R64, R16.reuse, RZ ;  /* 0x000000104004723c */ /* 0x082fe200000018ff */
[----:B------:R-:W0:Y:S01]  /*74d0*/  LDGDEPBAR ;  /* 0x00000000000079af */ /* 0x000e220000000000 */
[----:B------:R-:W-:Y:S06]  /*74e0*/  UISETP.GE.AND UP0, UPT, UR10, 0x1, UPT ;  /* 0x000000010a00788c */ /* 0x000fec000bf06270 */
[C---:B------:R-:W-:Y:S01]  /*74f0*/  HMMA.16816.F32 R8, R60.reuse, R16, RZ ;  /* 0x000000103c08723c */ /* 0x040fe200000018ff */
[----:B------:R-:W-:Y:S07]  /*7500*/  PLOP3.LUT P0, PT, PT, PT, UP0, 0x80, 0x0 ;  /* 0x000000000000781c */ /* 0x000fee0003f0f008 */
        /* <DEDUP_REMOVED lines=25> */
[-C--:B---3--:R-:W-:Y:S08]  /*76a0*/  HMMA.16816.F32 R36, R212, R228.reuse, R36 ;  /* 0x000000e4d424723c */ /* 0x088ff00000001824 */
[C---:B------:R-:W-:Y:S08]  /*76b0*/  HMMA.16816.F32 R40, R220.reuse, R228, R40 ;  /* 0x000000e4dc28723c */ /* 0x040ff00000001828 */
[-C--:B------:R-:W-:Y:S08]  /*76c0*/  HMMA.16816.F32 R44, R220, R230.reuse, R44 ;  /* 0x000000e6dc2c723c */ /* 0x080ff0000000182c */
[C---:B------:R-:W-:Y:S01]  /*76d0*/  HMMA.16816.F32 R48, R212.reuse, R230, R48 ;  /* 0x000000e6d430723c */ /* 0x040fe20000001830 */
[----:B------:R-:W-:Y:S07]  /*76e0*/  LDSM.16.M88.4 R228, [R242+0x5900] ;  /* 0x00590000f2e4783b */ /* 0x000fee0000000200 */
[-C--:B----4-:R-:W-:Y:S08]  /*76f0*/  HMMA.16816.F32 R52, R212, R232.reuse, R52 ;  /* 0x000000e8d434723c */ /* 0x090ff00000001834 */
        /* <DEDUP_REMOVED lines=47> */
[----:B------:R-:W1:Y:S07]  /*79f0*/  LDSM.16.M88.4 R212, [R236+0x6900] ;  /* 0x00690000ecd4783b */ /* 0x000e6e0000000200 */
[-C--:B--2---:R-:W-:Y:S01]  /*7a00*/  HMMA.16816.F32 R4, R208, R216.reuse, R4 ;  /* 0x000000d8d004723c */ /* 0x084fe20000001804 */
[----:B------:R-:W2:Y:S07]  /*7a10*/  LDSM.16.M88.4 R228, [R236+0x7900] ;  /* 0x00790000ece4783b */ /* 0x000eae0000000200 */
        /* <DEDUP_REMOVED lines=13> */
[----:B------:R-:W3:Y:S07]  /*7af0*/  LDSM.16.M88.4 R220, [R245+0xe100] ;  /* 0x00e10000f5dc783b */ /* 0x000eee0000000200 */
[-C--:B--2---:R-:W-:Y:S08]  /*7b00*/  HMMA.16816.F32 R52, R208, R228.reuse, R52 ;  /* 0x000000e4d034723c */ /* 0x084ff00000001834 */
[C---:B------:R-:W-:Y:S08]  /*7b10*/  HMMA.16816.F32 R56, R224.reuse, R228, R56 ;  /* 0x000000e4e038723c */ /* 0x040ff00000001838 */
[-C--:B------:R-:W-:Y:S01]  /*7b20*/  HMMA.16816.F32 R60, R224, R230.reuse, R60 ;  /* 0x000000e6e03c723c */ /* 0x080fe2000000183c */
[----:B------:R-:W-:Y:S07]  /*7b30*/  LDSM.16.M88.4 R224, [R250] ;  /* 0x00000000fae0783b */ /* 0x000fee0000000200 */
[----:B------:R-:W-:Y:S01]  /*7b40*/  HMMA.16816.F32 R64, R208, R230, R64 ;  /* 0x000000e6d040723c */ /* 0x000fe20000001840 */
[----:B------:R-:W2:Y:S07]  /*7b50*/  LDSM.16.M88.4 R208, [R251] ;  /* 0x00000000fbd0783b */ /* 0x000eae0000000200 */
[-C--:B-1----:R-:W-:Y:S01]  /*7b60*/  HMMA.16816.F32 R4, R212, R216.reuse, R4 ;  /* 0x000000d8d404723c */ /* 0x082fe20000001804 */
[----:B------:R-:W1:Y:S07]  /*7b70*/  LDSM.16.M88.4 R228, [R249] ;  /* 0x00000000f9e4783b */ /* 0x000e6e0000000200 */
[C---:B---3--:R-:W-:Y:S08]  /*7b80*/  HMMA.16816.F32 R8, R220.reuse, R216, R8 ;  /* 0x000000d8dc08723c */ /* 0x048ff00000001808 */
[-C--:B------:R-:W-:Y:S08]  /*7b90*/  HMMA.16816.F32 R12, R220, R218.reuse, R12 ;  /* 0x000000dadc0c723c */ /* 0x080ff0000000180c */
[C---:B------:R-:W-:Y:S01]  /*7ba0*/  HMMA.16816.F32 R16, R212.reuse, R218, R16 ;  /* 0x000000dad410723c */ /* 0x040fe20000001810 */
[----:B------:R-:W-:Y:S07]  /*7bb0*/  LDSM.16.M88.4 R216, [R242+0x6100] ;  /* 0x00610000f2d8783b */ /* 0x000fee0000000200 */
        /* <DEDUP_REMOVED lines=35> */
[----:B------:R-:W-:Y:S07]  /*7df0*/  LDSM.16.M88.4 R224, [R241+0x3000] ;  /* 0x00300000f1e0783b */ /* 0x000fee0000000200 */
[----:B------:R-:W-:Y:S01]  /*7e00*/  HMMA.16816.F32 R64, R208, R230, R64 ;  /* 0x000000e6d040723c */ /* 0x000fe20000001840 */
[----:B------:R-:W2:Y:S07]  /*7e10*/  LDSM.16.M88.4 R208, [R241+0x2800] ;  /* 0x00280000f1d0783b */ /* 0x000eae0000000200 */
[-C--:B-1----:R-:W-:Y:S01]  /*7e20*/  HMMA.16816.F32 R4, R212, R216.reuse, R4 ;  /* 0x000000d8d404723c */ /* 0x082fe20000001804 */
[----:B------:R-:W1:Y:S01]  /*7e30*/  LDSM.16.M88.4 R228, [R241+0x3800] ;  /* 0x00380000f1e4783b */ /* 0x000e620000000200 */
[----:B------:R-:W-:Y:S06]  /*7e40*/  DEPBAR.LE SB0, 0x0 ;  /* 0x000080000000791a */ /* 0x000fec0000000000 */
[C---:B---3--:R-:W-:Y:S01]  /*7e50*/  HMMA.16816.F32 R8, R220.reuse, R216, R8 ;  /* 0x000000d8dc08723c */ /* 0x048fe20000001808 */
[----:B------:R-:W-:Y:S07]  /*7e60*/  BAR.SYNC.DEFER_BLOCKING 0x0 ;  /* 0x0000000000007b1d */ /* 0x000fee0000010000 */
[-C--:B------:R-:W-:Y:S08]  /*7e70*/  HMMA.16816.F32 R12, R220, R218.reuse, R12 ;  /* 0x000000dadc0c723c */ /* 0x080ff0000000180c */
[C---:B------:R-:W-:Y:S08]  /*7e80*/  HMMA.16816.F32 R16, R212.reuse, R218, R16 ;  /* 0x000000dad410723c */ /* 0x040ff00000001810 */
        /* <DEDUP_REMOVED lines=14> */
[----:B------:R-:W-:Y:S01]  /*7f70*/  ULEA UR6, UR10, UR11, 0x6 ;  /* 0x0000000b0a067291 */ /* 0x000fe2000f8e303f */
[----:B-----5:R-:W-:Y:S01]  /*7f80*/  IMAD.MOV.U32 R0, RZ, RZ, R182 ;  /* 0x000000ffff007224 */ /* 0x020fe200078e00b6 */
[----:B------:R-:W-:Y:S01]  /*7f90*/  SEL R232, RZ, 0x10, P5 ;  /* 0x00000010ffe87807 */ /* 0x000fe20002800000 */
[----:B------:R-:W3:Y:S01]  /*7fa0*/  LDL R234, [R1+0x24] ;  /* 0x0000240001ea7983 */ /* 0x000ee20000100800 */
[----:B------:R-:W-:Y:S02]  /*7fb0*/  IMAD.MOV.U32 R184, RZ, RZ, RZ ;  /* 0x000000ffffb87224 */ /* 0x000fe400078e00ff */
[----:B------:R-:W-:Y:S01]  /*7fc0*/  IMAD.U32 R2, RZ, RZ, UR6 ;  /* 0x00000006ff027e24 */ /* 0x000fe2000f8e00ff */
[----:B------:R-:W4:Y:S01]  /*7fd0*/  LDL R235, [R1+0x2c] ;  /* 0x00002c0001eb7983 */ /* 0x000f220000100800 */
[----:B------:R-:W-:Y:S03]  /*7fe0*/  IMAD.MOV.U32 R217, RZ, RZ, R0 ;  /* 0x000000ffffd97224 */ /* 0x000fe600078e0000 */
[----:B------:R-:W3:Y:S04]  /*7ff0*/  LDL R233, [R1+0x28] ;  /* 0x0000280001e97983 */ /* 0x000ee80000100800 */
        /* <DEDUP_REMOVED lines=12> */
[----:B------:R-:W-:Y:S01]  /*80c0*/  STL [R1+0x30], R185 ;  /* 0x000030b901007387 */ /* 0x000fe20000100800 */
[----:B------:R-:W-:Y:S03]  /*80d0*/  SHF.R.S32.HI R0, RZ, 0x1f, R185 ;  /* 0x0000001fff007819 */ /* 0x000fe600000114b9 */
[----:B------:R-:W2:Y:S02]  /*80e0*/  @!P3 LDG.E R184, [R182.64] ;  /* 0x0000000eb6b8b981 */ /* 0x000ea4000c1e1900 */
[----:B------:R-:W-:Y:S04]  /*80f0*/  IMAD R0, R0, c[0x0][0x1e0], RZ ;  /* 0x0000780000007a24 */ /* 0x000fe800078e02ff */
        /* <DEDUP_REMOVED lines=12> */
[----:B------:R-:W1:Y:S04]  /*81c0*/  SHFL.IDX PT, R3, R2, RZ, 0x181f ;  /* 0x00181fff02037589 */ /* 0x000e6800000e0000 */
[----:B------:R-:W4:Y:S04]  /*81d0*/  SHFL.IDX PT, R184, R0, RZ, 0x181f ;  /* 0x00181fff00b87589 */ /* 0x000f2800000e0000 */
[----:B------:R-:W2:Y:S04]  /*81e0*/  SHFL.IDX PT, R185, R2, 0x2, 0x181f ;  /* 0x00581f0002b97f89 */ /* 0x000ea800000e0000 */
[----:B------:R3:W-:Y:S04]  /*81f0*/  SHFL.IDX PT, R189, R2, 0x3, 0x181f ;  /* 0x00781f0002bd7f89 */ /* 0x0007e800000e0000 */
[----:B------:R-:W-:Y:S04]  /*8200*/  SHFL.IDX PT, R186, R0, 0x1, 0x181f ;  /* 0x00381f0000ba7f89 */ /* 0x000fe800000e0000 */
[----:B------:R-:W3:Y:S04]  /*8210*/  SHFL.IDX PT, R212, R0, 0x2, 0x181f ;  /* 0x00581f0000d47f89 */ /* 0x000ee800000e0000 */
[----:B------:R-:W3:Y:S01]  /*8220*/  SHFL.IDX PT, R0, R0, 0x3, 0x181f ;  /* 0x00781f0000007f89 */ /* 0x000ee200000e0000 */
[-C--:B-1----:R-:W-:Y:S05]  /*8230*/  IADD3 R182, P1, R3, R217.reuse, RZ ;  /* 0x000000d903b67210 */ /* 0x082fea0007f3e0ff */
[C---:B----4-:R-:W-:Y:S01]  /*8240*/  IMAD.X R183, R184.reuse, 0x1, R235, P1 ;  /* 0x00000001b8b77824 */ /* 0x050fe200008e06eb */
[-C--:B--2---:R-:W-:Y:S04]  /*8250*/  IADD3 R190, P1, R185, R217.reuse, RZ ;  /* 0x000000d9b9be7210 */ /* 0x084fe80007f3e0ff */
[----:B---3--:R1:W-:Y:S01]  /*8260*/  LDGSTS.E.BYPASS.LTC128B.128 [R213+0x4100], [R182.64], !P6 ;  /* 0x04100000b6d57fae */ /* 0x0083e2000f101d4e */
[-C--:B------:R-:W-:Y:S05]  /*8270*/  IADD3 R2, P0, R3, R234.reuse, RZ ;  /* 0x000000ea03027210 */ /* 0x080fea0007f1e0ff */
[----:B------:R-:W-:Y:S01]  /*8280*/  IMAD.X R3, R184, 0x1, R233, P0 ;  /* 0x00000001b8037824 */ /* 0x000fe200000e06e9 */
[CC--:B------:R-:W-:Y:S02]  /*8290*/  IADD3 R210, P0, R208.reuse, R217.reuse, RZ ;  /* 0x000000d9d0d27210 */ /* 0x0c0fe40007f1e0ff */
[-C--:B------:R-:W-:Y:S01]  /*82a0*/  IADD3 R208, P2, R208, R234.reuse, RZ ;  /* 0x000000ead0d07210 */ /* 0x080fe20007f5e0ff */
[--C-:B------:R-:W-:Y:S01]  /*82b0*/  IMAD.X R191, R212, 0x1, R235.reuse, P1 ;  /* 0x00000001d4bf7824 */ /* 0x100fe200008e06eb */
[----:B------:R2:W-:Y:S01]  /*82c0*/  LDGSTS.E.BYPASS.LTC128B.128 [R213+0x6100], [R2.64], !P5 ;  /* 0x0610000002d57fae */ /* 0x0005e2000e901d4e */
[C---:B------:R-:W-:Y:S01]  /*82d0*/  IMAD.X R211, R186.reuse, 0x1, R235, P0 ;  /* 0x00000001bad37824 */ /* 0x040fe200000e06eb */
[----:B------:R-:W-:Y:S01]  /*82e0*/  IADD3 R184, P0, R185, R234, RZ ;  /* 0x000000eab9b87210 */ /* 0x000fe20007f1e0ff */
[--C-:B------:R-:W-:Y:S03]  /*82f0*/  IMAD.X R209, R186, 0x1, R233.reuse, P2 ;  /* 0x00000001bad17824 */ /* 0x100fe600010e06e9 */
[----:B------:R3:W-:Y:S01]  /*8300*/  LDGSTS.E.BYPASS.LTC128B.128 [R213+0x4900], [R210.64], !P6 ;  /* 0x04900000d2d57fae */ /* 0x0007e2000f101d4e */
[----:B------:R-:W-:Y:S03]  /*8310*/  IMAD.X R185, R212, 0x1, R233, P0 ;  /* 0x00000001d4b97824 */ /* 0x000fe600000e06e9 */
[----:B------:R3:W-:Y:S04]  /*8320*/  LDGSTS.E.BYPASS.LTC128B.128 [R213+0x6900], [R208.64], !P5 ;  /* 0x06900000d0d57fae */ /* 0x0007e8000e901d4e */
[----:B------:R3:W-:Y:S01]  /*8330*/  LDGSTS.E.BYPASS.LTC128B.128 [R213+0x5100], [R190.64], !P6 ;  /* 0x05100000bed57fae */ /* 0x0007e2000f101d4e */
[----:B-1----:R-:W-:Y:S03]  /*8340*/  IADD3 R182, -R232, 0x10, RZ ;  /* 0x00000010e8b67810 */ /* 0x002fe60007ffe1ff */
[----:B------:R3:W-:Y:S01]  /*8350*/  LDGSTS.E.BYPASS.LTC128B.128 [R213+0x7100], [R184.64], !P5 ;  /* 0x07100000b8d57fae */ /* 0x0007e2000e901d4e */
[----:B--2---:R-:W-:Y:S02]  /*8360*/  LOP3.LUT R2, R182, 0xf, RZ, 0xc0, !PT ;  /* 0x0000000fb6027812 */ /* 0x004fe400078ec0ff */
[----:B------:R-:W-:Y:S02]  /*8370*/  IADD3 R182, P2, R189, R217, RZ ;  /* 0x000000d9bdb67210 */ /* 0x000fe40007f5e0ff */
[----:B------:R-:W-:Y:S03]  /*8380*/  IADD3 R2, P1, P0, R2, R189, R234 ;  /* 0x000000bd02027210 */ /* 0x000fe6000783e0ea */
[----:B------:R-:W-:Y:S01]  /*8390*/  IMAD.X R183, R0, 0x1, R235, P2 ;  /* 0x0000000100b77824 */ /* 0x000fe200010e06eb */
[----:B------:R-:W-:Y:S02]  /*83a0*/  ISETP.NE.U32.AND P2, PT, R232, RZ, PT ;  /* 0x000000ffe800720c */ /* 0x000fe40003f45070 */
[----:B------:R-:W-:Y:S02]  /*83b0*/  IADD3.X R3, RZ, R0, R233, P1, P0 ;  /* 0x00000000ff037210 */ /* 0x000fe40000fe04e9 */
[----:B------:R3:W-:Y:S09]  /*83c0*/  LDGSTS.E.BYPASS.LTC128B.128 [R213+0x5900], [R182.64], !P6 ;  /* 0x05900000b6d57fae */ /* 0x0007f2000f101d4e */
[----:B------:R3:W-:Y:S02]  /*83d0*/  LDGSTS.E.BYPASS.LTC128B.128.ZFILL [R213+0x7900], [R2.64], P2 ;  /* 0x0790000002d57fae */ /* 0x0007e40009141d4e */
.L_x_1794:
[----:B---3--:R-:W2:Y:S01]  /*83e0*/  LDL R2, [R1+0x44] ;  /* 0x0000440001027983 */ /* 0x008ea20000100800 */
[----:B------:R-:W-:Y:S01]  /*83f0*/  PLOP3.LUT P0, PT, PT, PT, UP1, 0x80, 0x0 ;  /* 0x000000000000781c */ /* 0x000fe20003f0f018 */
[----:B------:R-:W-:Y:S02]  /*8400*/  UIMAD UR6, UR10, UR4, 0x1 ;  /* 0x000000010a0674a4 */ /* 0x000fe4000f8e0204 */
[----:B-----5:R-:W3:Y:S01]  /*8410*/  LDL R182, [R1+0x4c] ;  /* 0x00004c0001b67983 */ /* 0x020ee20000100800 */
[----:B------:R-:W-:Y:S02]  /*8420*/  UISETP.GT.AND UP0, UPT, UR10, UR5, UPT ;  /* 0x000000050a00728c */ /* 0x000fe4000bf04270 */
[----:B------:R-:W-:Y:S01]  /*8430*/  UIADD3 UR10, UR10, -0x1, URZ ;  /* 0xffffffff0a0a7890 */ /* 0x000fe2000fffe03f */
[----:B------:R-:W-:Y:S04]  /*8440*/  STL [R1+0x6c], R244 ;  /* 0x00006cf401007387 */ /* 0x000fe80000100800 */
[----:B------:R-:W-:Y:S04]  /*8450*/  STL [R1+0x68], R243 ;  /* 0x000068f301007387 */ /* 0x000fe80000100800 */
[----:B------:R-:W-:Y:S04]  /*8460*/  STL [R1+0x64], R242 ;  /* 0x000064f201007387 */ /* 0x000fe80000100800 */
[----:B------:R-:W-:Y:S04]  /*8470*/  STL [R1+0x60], R241 ;  /* 0x000060f101007387 */ /* 0x000fe80000100800 */
[----:B------:R-:W-:Y:S04]  /*8480*/  STL [R1+0x5c], R236 ;  /* 0x00005cec01007387 */ /* 0x000fe80000100800 */
[----:B------:R1:W2:Y:S04]  /*8490*/  LDL R0, [R1+0x48] ;  /* 0x0000480001007983 */ /* 0x0002a80000100800 */
[----:B------:R-:W0:Y:S01]  /*84a0*/  LDGDEPBAR ;  /* 0x00000000000079af */ /* 0x000e220000000000 */
[----:B--2---:R-:W-:Y:S07]  /*84b0*/  @P0 MOV R0, R2 ;  /* 0x0000000200000202 */ /* 0x004fee0000000f00 */
[----:B------:R-:W-:Y:S08]  /*84c0*/  SHFL.IDX PT, R184, R0, 0x2, 0x1c1f ;  /* 0x005c1f0000b87f89 */ /* 0x000ff000000e0000 */
[----:B------:R-:W-:Y:S08]  /*84d0*/  SHFL.IDX PT, R183, R0, 0x3, 0x1c1f ;  /* 0x007c1f0000b77f89 */ /* 0x000ff000000e0000 */
[----:B------:R-:W2:Y:S08]  /*84e0*/  SHFL.IDX PT, R3, R0, RZ, 0x1c1f ;  /* 0x001c1fff00037589 */ /* 0x000eb000000e0000 */
[----:B------:R4:W1:Y:S02]  /*84f0*/  SHFL.IDX PT, R2, R0, 0x1, 0x1c1f ;  /* 0x003c1f0000027f89 */ /* 0x00086400000e0000 */
[----:B----4-:R-:W-:Y:S05]  /*8500*/  IMAD.U32 R0, RZ, RZ, UR7 ;  /* 0x00000007ff007e24 */ /* 0x010fea000f8e00ff */
[----:B---3--:R-:W-:Y:S04]  /*8510*/  IADD3 R0, R0, UR6, -R182 ;  /* 0x0000000600007c10 */ /* 0x008fe8000fffe8b6 */
[----:B------:R-:W-:Y:S04]  /*8520*/  IADD3 R182, R0, -UR12, RZ ;  /* 0x8000000c00b67c10 */ /* 0x000fe8000fffe0ff */
[C---:B--2---:R-:W-:Y:S01]  /*8530*/  IADD3 R3, R182.reuse, R3, RZ ;  /* 0x00000003b6037210 */ /* 0x044fe20007ffe0ff */
[C---:B-1----:R-:W-:Y:S01]  /*8540*/  IMAD.IADD R2, R182.reuse, 0x1, R2 ;  /* 0x00000001b6027824 */ /* 0x042fe200078e0202 */
[C---:B------:R-:W-:Y:S01]  /*8550*/  IADD3 R0, R182.reuse, R184, RZ ;  /* 0x000000b8b6007210 */ /* 0x040fe20007ffe0ff */
[----:B------:R-:W-:Y:S01]  /*8560*/  IMAD.IADD R182, R182, 0x1, R183 ;  /* 0x00000001b6b67824 */ /* 0x000fe200078e02b7 */
[C---:B------:R-:W-:Y:S02]  /*8570*/  ISETP.GT.AND P1, PT, R3.reuse, RZ, PT ;  /* 0x000000ff0300720c */ /* 0x040fe40003f24270 */
[----:B------:R-:W-:Y:S02]  /*8580*/  ISETP.GT.AND P0, PT, R3, 0x1, PT ;  /* 0x000000010300780c */ /* 0x000fe40003f04270 */
[----:B------:R-:W-:Y:S02]  /*8590*/  FSEL R183, R4, -INF , P1 ;  /* 0xff80000004b77808 */ /* 0x000fe40000800000 */
[----:B------:R-:W-:Y:S02]  /*85a0*/  ISETP.GT.AND P1, PT, R2, 0x1, PT ;  /* 0x000000010200780c */ /* 0x000fe40003f24270 */
[----:B------:R-:W-:Y:S02]  /*85b0*/  FSEL R189, R5, -INF , P0 ;  /* 0xff80000005bd7808 */ /* 0x000fe40000000000 */
[----:B------:R-:W-:Y:S02]  /*85c0*/  ISETP.GT.AND P0, PT, R3, 0x8, PT ;  /* 0x000000080300780c */ /* 0x000fe40003f04270 */
[----:B------:R-:W-:Y:S02]  /*85d0*/  FSEL R208, R7, -INF , P1 ;  /* 0xff80000007d07808 */ /* 0x000fe40000800000 */
[----:B------:R-:W-:Y:S02]  /*85e0*/  FSEL R7, R16, -INF , P0 ;  /* 0xff80000010077808 */ /* 0x000fe40000000000 */
[C---:B------:R-:W-:Y:S02]  /*85f0*/  ISETP.GT.AND P0, PT, R2.reuse, 0x9, PT ;  /* 0x000000090200780c */ /* 0x040fe40003f04270 */
[----:B------:R-:W-:Y:S02]  /*8600*/  ISETP.GT.AND P1, PT, R3, 0x9, PT ;  /* 0x000000090300780c */ /* 0x000fe40003f24270 */
[----:B------:R-:W-:Y:S02]  /*8610*/  FSEL R19, R19, -INF , P0 ;  /* 0xff80000013137808 */ /* 0x000fe40000000000 */
        /* <DEDUP_REMOVED lines=8> */
[C---:B------:R-:W-:Y:S02]  /*86a0*/  ISETP.GT.AND P2, PT, R2.reuse, 0x8, PT ;  /* 0x000000080200780c */ /* 0x040fe40003f44270 */
[----:B------:R-:W-:Y:S02]  /*86b0*/  ISETP.GT.AND P1, PT, R2, 0x11, PT ;  /* 0x000000110200780c */ /* 0x000fe40003f24270 */
[----:B------:R-:W-:Y:S02]  /*86c0*/  FSEL R32, R32, -INF , P0 ;  /* 0xff80000020207808 */ /* 0x000fe40000000000 */
[----:B------:R-:W-:Y:S02]  /*86d0*/  ISETP.GT.AND P0, PT, R2, 0x19, PT ;  /* 0x000000190200780c */ /* 0x000fe40003f04270 */
[----:B------:R-:W-:Y:S02]  /*86e0*/  FMNMX.FTZ R4, R183, R180, !PT ;  /* 0x000000b4b7047209 */ /* 0x000fe40007810000 */
[----:B------:R-:W-:Y:S02]  /*86f0*/  FSEL R18, R18, -INF , P2 ;  /* 0xff80000012127808 */ /* 0x000fe40001000000 */
[----:B------:R-:W-:Y:S02]  /*8700*/  FSEL R23, R23, -INF , P1 ;  /* 0xff80000017177808 */ /* 0x000fe40000800000 */
[----:B------:R-:W-:Y:S02]  /*8710*/  FSEL R35, R35, -INF , P0 ;  /* 0xff80000023237808 */ /* 0x000fe40000000000 */
[----:B------:R-:W-:Y:S02]  /*8720*/  ISETP.GT.AND P2, PT, R2, 0x10, PT ;  /* 0x000000100200780c */ /* 0x000fe40003f44270 */
[----:B------:R-:W-:Y:S02]  /*8730*/  ISETP.GT.AND P0, PT, R3, 0x21, PT ;  /* 0x000000210300780c */ /* 0x000fe40003f04270 */
[----:B------:R-:W-:Y:S02]  /*8740*/  FMNMX.FTZ R4, R189, R4, !PT ;  /* 0x00000004bd047209 */ /* 0x000fe40007810000 */
[----:B------:R-:W-:Y:S02]  /*8750*/  ISETP.GT.AND P1, PT, R3, 0x19, PT ;  /* 0x000000190300780c */ /* 0x000fe40003f24270 */
[----:B------:R-:W-:Y:S02]  /*8760*/  FSEL R22, R22, -INF , P2 ;  /* 0xff80000016167808 */ /* 0x000fe40001000000 */
[----:B------:R-:W-:Y:S02]  /*8770*/  FSEL R37, R37, -INF , P0 ;  /* 0xff80000025257808 */ /* 0x000fe40000000000 */
[----:B------:R-:W-:Y:S02]  /*8780*/  ISETP.GT.AND P2, PT, R2, 0x18, PT ;  /* 0x000000180200780c */ /* 0x000fe40003f44270 */
[----:B------:R-:W-:Y:S02]  /*8790*/  FSEL R33, R33, -INF , P1 ;  /* 0xff80000021217808 */ /* 0x000fe40000800000 */
[C---:B------:R-:W-:Y:S02]  /*87a0*/  ISETP.GT.AND P1, PT, R3.reuse, 0x20, PT ;  /* 0x000000200300780c */ /* 0x040fe40003f24270 */
[----:B------:R-:W-:Y:S02]  /*87b0*/  ISETP.GT.AND P0, PT, R3, 0x28, PT ;  /* 0x000000280300780c */ /* 0x000fe40003f04270 */
[----:B------:R-:W-:Y:S02]  /*87c0*/  FMNMX.FTZ R4, R7, R4, !PT ;  /* 0x0000000407047209 */ /* 0x000fe40007810000 */
        /* <DEDUP_REMOVED lines=8> */
[----:B------:R-:W-:Y:S02]  /*8850*/  FSEL R39, R39, -INF , P1 ;  /* 0xff80000027277808 */ /* 0x000fe40000800000 */
[----:B------:R-:W-:Y:S02]  /*8860*/  FSEL R51, R51, -INF , P0 ;  /* 0xff80000033337808 */ /* 0x000fe40000000000 */
[----:B------:R-:W-:Y:S02]  /*8870*/  FMNMX.FTZ R4, R20, R4, !PT ;  /* 0x0000000414047209 */ /* 0x000fe40007810000 */
[----:B------:R-:W-:Y:S02]  /*8880*/  ISETP.GT.AND P1, PT, R2, 0x28, PT ;  /* 0x000000280200780c */ /* 0x000fe40003f24270 */
[C---:B------:R-:W-:Y:S02]  /*8890*/  ISETP.GT.AND P2, PT, R3.reuse, 0x29, PT ;  /* 0x000000290300780c */ /* 0x040fe40003f44270 */
[----:B------:R-:W-:Y:S02]  /*88a0*/  ISETP.GT.AND P0, PT, R3, 0x30, PT ;  /* 0x000000300300780c */ /* 0x000fe40003f04270 */
[----:B------:R-:W-:Y:S02]  /*88b0*/  FSEL R50, R50, -INF , P1 ;  /* 0xff80000032327808 */ /* 0x000fe40000800000 */
[----:B------:R-:W-:Y:S02]  /*88c0*/  FMNMX.FTZ R4, R21, R4, !PT ;  /* 0x0000000415047209 */ /* 0x000fe40007810000 */
[----:B------:R-:W-:Y:S02]  /*88d0*/  FSEL R49, R49, -INF , P2 ;  /* 0xff80000031317808 */ /* 0x000fe40001000000 */
[----:B------:R-:W-:Y:S02]  /*88e0*/  ISETP.GT.AND P2, PT, R3, 0x31, PT ;  /* 0x000000310300780c */ /* 0x000fe40003f44270 */
[----:B------:R-:W-:Y:S02]  /*88f0*/  ISETP.GT.AND P1, PT, R2, 0x30, PT ;  /* 0x000000300200780c */ /* 0x000fe40003f24270 */
[----:B------:R-:W-:Y:S02]  /*8900*/  FSEL R52, R52, -INF , P0 ;  /* 0xff80000034347808 */ /* 0x000fe40000000000 */
[----:B------:R-:W-:Y:S02]  /*8910*/  ISETP.GT.AND P0, PT, R2, 0x31, PT ;  /* 0x000000310200780c */ /* 0x000fe40003f04270 */
[----:B------:R-:W-:Y:S02]  /*8920*/  FSEL R53, R53, -INF , P2 ;  /* 0xff80000035357808 */ /* 0x000fe40001000000 */
[----:B------:R-:W-:Y:S02]  /*8930*/  FSEL R54, R54, -INF , P1 ;  /* 0xff80000036367808 */ /* 0x000fe40000800000 */
[----:B------:R-:W-:Y:S02]  /*8940*/  FSEL R55, R55, -INF , P0 ;  /* 0xff80000037377808 */ /* 0x000fe40000000000 */
[----:B------:R-:W-:Y:S02]  /*8950*/  FMNMX.FTZ R4, R32, R4, !PT ;  /* 0x0000000420047209 */ /* 0x000fe40007810000 */
[C---:B------:R-:W-:Y:S02]  /*8960*/  ISETP.GT.AND P0, PT, R0.reuse, RZ, PT ;  /* 0x000000ff0000720c */ /* 0x040fe40003f04270 */
[----:B------:R-:W-:Y:S02]  /*8970*/  ISETP.GT.AND P2, PT, R0, 0x1, PT ;  /* 0x000000010000780c */ /* 0x000fe40003f44270 */
[----:B------:R-:W-:Y:S02]  /*8980*/  ISETP.GT.AND P1, PT, R182, RZ, PT ;  /* 0x000000ffb600720c */ /* 0x000fe40003f24270 */
[----:B------:R-:W-:Y:S02]  /*8990*/  FSEL R16, R8, -INF , P0 ;  /* 0xff80000008107808 */ /* 0x000fe40000000000 */
[----:B------:R-:W-:Y:S02]  /*89a0*/  FSEL R17, R9, -INF , P2 ;  /* 0xff80000009117808 */ /* 0x000fe40001000000 */
[----:B------:R-:W-:Y:S02]  /*89b0*/  FSEL R10, R10, -INF , P1 ;  /* 0xff8000000a0a7808 */ /* 0x000fe40000800000 */
[----:B------:R-:W-:Y:S02]  /*89c0*/  ISETP.GT.AND P0, PT, R182, 0x1, PT ;  /* 0x00000001b600780c */ /* 0x000fe40003f04270 */
[C---:B------:R-:W-:Y:S02]  /*89d0*/  ISETP.GT.AND P2, PT, R3.reuse, 0x38, PT ;  /* 0x000000380300780c */ /* 0x040fe40003f44270 */
        /* <DEDUP_REMOVED lines=22> */
[----:B------:R-:W-:Y:S01]  /*8b40*/  ISETP.GT.AND P0, PT, R0, 0x8, PT ;  /* 0x000000080000780c */ /* 0x000fe20003f04270 */
[----:B------:R-:W1:Y:S01]  /*8b50*/  SHFL.BFLY PT, R4, R186, 0x2, 0x1f ;  /* 0x0c401f00ba047f89 */ /* 0x000e6200000e0000 */
[----:B------:R-:W-:Y:S02]  /*8b60*/  FMNMX.FTZ R2, R23, R2, !PT ;  /* 0x0000000217027209 */ /* 0x000fe40007810000 */
[----:B------:R-:W-:Y:S02]  /*8b70*/  FSEL R67, R67, -INF , P2 ;  /* 0xff80000043437808 */ /* 0x000fe40001000000 */
[----:B------:R-:W-:Y:S02]  /*8b80*/  FMNMX.FTZ R2, R34, R2, !PT ;  /* 0x0000000222027209 */ /* 0x000fe40007810000 */
[----:B------:R-:W-:Y:S02]  /*8b90*/  ISETP.GT.AND P2, PT, R0, 0x9, PT ;  /* 0x000000090000780c */ /* 0x000fe40003f44270 */
[----:B------:R-:W-:Y:S02]  /*8ba0*/  FSEL R12, R12, -INF , P0 ;  /* 0xff8000000c0c7808 */ /* 0x000fe40000000000 */
[----:B------:R-:W-:Y:S02]  /*8bb0*/  ISETP.GT.AND P0, PT, R182, 0x9, PT ;  /* 0x00000009b600780c */ /* 0x000fe40003f04270 */
[----:B------:R-:W-:Y:S02]  /*8bc0*/  FMNMX.FTZ R2, R35, R2, !PT ;  /* 0x0000000223027209 */ /* 0x000fe40007810000 */
[----:B------:R-:W-:Y:S02]  /*8bd0*/  FMNMX.FTZ R3, R17, R3, !PT ;  /* 0x0000000311037209 */ /* 0x000fe40007810000 */
[----:B------:R-:W-:Y:S02]  /*8be0*/  FMNMX.FTZ R2, R38, R2, !PT ;  /* 0x0000000226027209 */ /* 0x000fe40007810000 */
[----:B------:R-:W-:Y:S02]  /*8bf0*/  FSEL R13, R13, -INF , P2 ;  /* 0xff8000000d0d7808 */ /* 0x000fe40001000000 */
[----:B------:R-:W-:Y:S02]  /*8c00*/  FSEL R15, R15, -INF , P0 ;  /* 0xff8000000f0f7808 */ /* 0x000fe40000000000 */
[----:B------:R-:W-:Y:S02]  /*8c10*/  ISETP.GT.AND P0, PT, R0, 0x10, PT ;  /* 0x000000100000780c */ /* 0x000fe40003f04270 */
        /* <DEDUP_REMOVED lines=8> */
[----:B------:R-:W-:Y:S02]  /*8ca0*/  FMNMX.FTZ R3, R24, R3, !PT ;  /* 0x0000000318037209 */ /* 0x000fe40007810000 */
        /* <DEDUP_REMOVED lines=9> */
[----:B------:R-:W-:Y:S02]  /*8d40*/  ISETP.GT.AND P2, PT, R0, 0x19, PT ;  /* 0x000000190000780c */ /* 0x000fe40003f44270 */
[----:B------:R-:W-:Y:S02]  /*8d50*/  FSEL R222, R26, -INF , P1 ;  /* 0xff8000001ade7808 */ /* 0x000fe40000800000 */
[----:B------:R-:W-:Y:S02]  /*8d60*/  FSEL R223, R31, -INF , P0 ;  /* 0xff8000001fdf7808 */ /* 0x000fe40000000000 */
[----:B------:R-:W-:Y:S02]  /*8d70*/  FMNMX.FTZ R2, R54, R2, !PT ;  /* 0x0000000236027209 */ /* 0x000fe40007810000 */
[----:B------:R-:W-:Y:S02]  /*8d80*/  ISETP.GT.AND P1, PT, R182, 0x18, PT ;  /* 0x00000018b600780c */ /* 0x000fe40003f24270 */
[----:B------:R-:W-:Y:S02]  /*8d90*/  FSEL R29, R29, -INF , P2 ;  /* 0xff8000001d1d7808 */ /* 0x000fe40001000000 */
[----:B------:R-:W-:Y:S02]  /*8da0*/  ISETP.GT.AND P0, PT, R0, 0x20, PT ;  /* 0x000000200000780c */ /* 0x000fe40003f04270 */
[----:B-1----:R-:W-:Y:S02]  /*8db0*/  FMNMX.FTZ R186, R4, R186, !PT ;  /* 0x000000ba04ba7209 */ /* 0x002fe40007810000 */
[----:B------:R-:W-:Y:S02]  /*8dc0*/  FMNMX.FTZ R4, R10, R188, !PT ;  /* 0x000000bc0a047209 */ /* 0x000fe40007810000 */
[----:B------:R-:W-:Y:S01]  /*8dd0*/  FMNMX.FTZ R3, R28, R3, !PT ;  /* 0x000000031c037209 */ /* 0x000fe20007810000 */
[----:B------:R-:W-:Y:S01]  /*8de0*/  SHFL.BFLY PT, R6, R186, 0x1, 0x1f ;  /* 0x0c201f00ba067f89 */ /* 0x000fe200000e0000 */
[----:B------:R-:W-:Y:S02]  /*8df0*/  FSEL R224, R30, -INF , P1 ;  /* 0xff8000001ee07808 */ /* 0x000fe40000800000 */
[----:B------:R-:W-:Y:S02]  /*8e00*/  ISETP.GT.AND P1, PT, R182, 0x20, PT ;  /* 0x00000020b600780c */ /* 0x000fe40003f24270 */
[----:B------:R-:W-:Y:S02]  /*8e10*/  FSEL R40, R40, -INF , P0 ;  /* 0xff80000028287808 */ /* 0x000fe40000000000 */
[----:B------:R-:W-:Y:S02]  /*8e20*/  FMNMX.FTZ R2, R55, R2, !PT ;  /* 0x0000000237027209 */ /* 0x000fe40007810000 */
[----:B------:R-:W-:Y:S02]  /*8e30*/  ISETP.GT.AND P2, PT, R0, 0x21, PT ;  /* 0x000000210000780c */ /* 0x000fe40003f44270 */
[----:B------:R-:W-:Y:S02]  /*8e40*/  FMNMX.FTZ R4, R11, R4, !PT ;  /* 0x000000040b047209 */ /* 0x000fe40007810000 */
[----:B------:R-:W-:Y:S02]  /*8e50*/  FMNMX.FTZ R3, R29, R3, !PT ;  /* 0x000000031d037209 */ /* 0x000fe40007810000 */
        /* <DEDUP_REMOVED lines=12> */
[----:B------:R-:W1:Y:S01]  /*8f20*/  SHFL.BFLY PT, R4, R185, 0x2, 0x1f ;  /* 0x0c401f00b9047f89 */ /* 0x000e6200000e0000 */
[----:B------:R-:W-:Y:S02]  /*8f30*/  ISETP.GT.AND P0, PT, R0, 0x29, PT ;  /* 0x000000290000780c */ /* 0x000fe40003f04270 */
[----:B------:R-:W-:Y:S02]  /*8f40*/  FSEL R56, R56, -INF , P2 ;  /* 0xff80000038387808 */ /* 0x000fe40001000000 */
[C---:B------:R-:W-:Y:S02]  /*8f50*/  ISETP.GT.AND P1, PT, R0.reuse, 0x31, PT ;  /* 0x000000310000780c */ /* 0x040fe40003f24270 */
[----:B------:R-:W-:Y:S02]  /*8f60*/  FSEL R45, R45, -INF , P0 ;  /* 0xff8000002d2d7808 */ /* 0x000fe40000000000 */
[C---:B------:R-:W-:Y:S02]  /*8f70*/  ISETP.GT.AND P0, PT, R0.reuse, 0x38, PT ;  /* 0x000000380000780c */ /* 0x040fe40003f04270 */
        /* <DEDUP_REMOVED lines=13> */
[----:B-1----:R-:W-:Y:S01]  /*9050*/  FMNMX.FTZ R185, R185, R4, !PT ;  /* 0x00000004b9b97209 */ /* 0x002fe20007810000 */
[----:B------:R-:W1:Y:S01]  /*9060*/  SHFL.BFLY PT, R3, R184, 0x2, 0x1f ;  /* 0x0c401f00b8037f89 */ /* 0x000e6200000e0000 */
[----:B------:R-:W-:Y:S02]  /*9070*/  FMNMX.FTZ R186, R186, R6, !PT ;  /* 0x00000006baba7209 */ /* 0x000fe40007810000 */
[----:B------:R-:W-:Y:S02]  /*9080*/  FMNMX.FTZ R2, R224, R2, !PT ;  /* 0x00000002e0027209 */ /* 0x000fe40007810000 */
[C---:B------:R-:W-:Y:S01]  /*9090*/  FSETP.NEU.FTZ.AND P2, PT, R186.reuse, -INF , PT ;  /* 0xff800000ba00780b */ /* 0x040fe20003f5d000 */
[----:B------:R-:W-:Y:S01]  /*90a0*/  FMUL.FTZ R8, R186, c[0x0][0x2d0] ;  /* 0x0000b400ba087a20 */ /* 0x000fe20000410000 */
[----:B------:R-:W-:Y:S01]  /*90b0*/  FMNMX.FTZ R2, R223, R2, !PT ;  /* 0x00000002df027209 */ /* 0x000fe20007810000 */
[----:B------:R-:W2:Y:S01]  /*90c0*/  SHFL.BFLY PT, R4, R185, 0x1, 0x1f ;  /* 0x0c201f00b9047f89 */ /* 0x000ea200000e0000 */
[----:B------:R-:W-:Y:S02]  /*90d0*/  ISETP.GT.AND P1, PT, R182, 0x28, PT ;  /* 0x00000028b600780c */ /* 0x000fe40003f24270 */
[----:B------:R-:W-:Y:S02]  /*90e0*/  FSEL R8, R8, RZ, P2 ;  /* 0x000000ff08087208 */ /* 0x000fe40001000000 */
[----:B------:R-:W-:Y:S02]  /*90f0*/  FMNMX.FTZ R0, R221, R2, !PT ;  /* 0x00000002dd007209 */ /* 0x000fe40007810000 */
[----:B------:R-:W-:Y:S01]  /*9100*/  FSEL R219, R46, -INF , P1 ;  /* 0xff8000002edb7808 */ /* 0x000fe20000800000 */
[--C-:B------:R-:W-:Y:S01]  /*9110*/  FFMA.FTZ R9, R183, c[0x0][0x2d0], -R8.reuse ;  /* 0x0000b400b7097a23 */ /* 0x100fe20000010808 */
[----:B------:R-:W-:Y:S01]  /*9120*/  FMNMX.FTZ R0, R220, R0, !PT ;  /* 0x00000000dc007209 */ /* 0x000fe20007810000 */
[--C-:B------:R-:W-:Y:S01]  /*9130*/  FFMA.FTZ R30, R20, c[0x0][0x2d0], -R8.reuse ;  /* 0x0000b400141e7a23 */ /* 0x100fe20000010808 */
[C---:B------:R-:W-:Y:S01]  /*9140*/  ISETP.GT.AND P1, PT, R182.reuse, 0x30, PT ;  /* 0x00000030b600780c */ /* 0x040fe20003f24270 */
[--C-:B------:R-:W-:Y:S01]  /*9150*/  FFMA.FTZ R235, R21, c[0x0][0x2d0], -R8.reuse ;  /* 0x0000b40015eb7a23 */ /* 0x100fe20000010808 */
[----:B------:R-:W-:Y:S01]  /*9160*/  FMNMX.FTZ R2, R219, R0, !PT ;  /* 0x00000000db027209 */ /* 0x000fe20007810000 */
[--C-:B------:R-:W-:Y:S01]  /*9170*/  FFMA.FTZ R0, R189, c[0x0][0x2d0], -R8.reuse ;  /* 0x0000b400bd007a23 */ /* 0x100fe20000010808 */
[----:B------:R-:W-:Y:S01]  /*9180*/  ISETP.GT.AND P0, PT, R182, 0x29, PT ;  /* 0x00000029b600780c */ /* 0x000fe20003f04270 */
[----:B------:R-:W-:Y:S01]  /*9190*/  MUFU.EX2 R9, R9 ;  /* 0x0000000900097308 */ /* 0x000fe20000000800 */
[----:B-1----:R-:W-:Y:S01]  /*91a0*/  FMNMX.FTZ R184, R184, R3, !PT ;  /* 0x00000003b8b87209 */ /* 0x002fe20007810000 */
[--C-:B------:R-:W-:Y:S01]  /*91b0*/  FFMA.FTZ R3, R191, c[0x0][0x2d0], -R8.reuse ;  /* 0x0000b400bf037a23 */ /* 0x100fe20000010808 */
[----:B------:R-:W-:Y:S01]  /*91c0*/  FSEL R216, R58, -INF , P1 ;  /* 0xff8000003ad87808 */ /* 0x000fe20000800000 */
[--C-:B------:R-:W-:Y:S01]  /*91d0*/  FFMA.FTZ R58, R37, c[0x0][0x2d0], -R8.reuse ;  /* 0x0000b400253a7a23 */ /* 0x100fe20000010808 */
[----:B------:R-:W-:Y:S01]  /*91e0*/  ISETP.GT.AND P1, PT, R182, 0x38, PT ;  /* 0x00000038b600780c */ /* 0x000fe20003f24270 */
[--C-:B------:R-:W-:Y:S01]  /*91f0*/  FFMA.FTZ R189, R49, c[0x0][0x2d0], -R8.reuse ;  /* 0x0000b40031bd7a23 */ /* 0x100fe20000010808 */
[----:B------:R-:W-:Y:S01]  /*9200*/  FSEL R218, R47, -INF , P0 ;  /* 0xff8000002fda7808 */ /* 0x000fe20000000000 */
[--C-:B------:R-:W-:Y:S01]  /*9210*/  FFMA.FTZ R46, R33, c[0x0][0x2d0], -R8.reuse ;  /* 0x0000b400212e7a23 */ /* 0x100fe20000010808 */
[----:B--2---:R-:W-:Y:S01]  /*9220*/  FMNMX.FTZ R185, R185, R4, !PT ;  /* 0x00000004b9b97209 */ /* 0x004fe20007810000 */
[----:B------:R1:W-:Y:S01]  /*9230*/  MUFU.EX2 R242, R3 ;  /* 0x0000000300f27308 */ /* 0x0003e20000000800 */
[----:B------:R-:W-:Y:S01]  /*9240*/  FSEL R214, R62, -INF , P1 ;  /* 0xff8000003ed67808 */ /* 0x000fe20000800000 */
[----:B------:R-:W2:Y:S01]  /*9250*/  SHFL.BFLY PT, R4, R184, 0x1, 0x1f ;  /* 0x0c201f00b8047f89 */ /* 0x000ea200000e0000 */
[C---:B------:R-:W-:Y:S01]  /*9260*/  FSETP.NEU.FTZ.AND P1, PT, R185.reuse, -INF , PT ;  /* 0xff800000b900780b */ /* 0x040fe20003f3d000 */
[----:B------:R-:W-:Y:S01]  /*9270*/  FMUL.FTZ R6, R185, c[0x0][0x2d0] ;  /* 0x0000b400b9067a20 */ /* 0x000fe20000410000 */
[----:B------:R-:W-:Y:S01]  /*9280*/  FMNMX.FTZ R2, R218, R2, !PT ;  /* 0x00000002da027209 */ /* 0x000fe20007810000 */
[--C-:B------:R-:W-:Y:S01]  /*9290*/  FFMA.FTZ R47, R36, c[0x0][0x2d0], -R8.reuse ;  /* 0x0000b400242f7a23 */ /* 0x100fe20000010808 */
[----:B------:R-:W-:Y:S01]  /*92a0*/  ISETP.GT.AND P0, PT, R182, 0x31, PT ;  /* 0x00000031b600780c */ /* 0x000fe20003f04270 */
[--C-:B------:R-:W-:Y:S01]  /*92b0*/  FFMA.FTZ R31, R32, c[0x0][0x2d0], -R8.reuse ;  /* 0x0000b400201f7a23 */ /* 0x100fe20000010808 */
[----:B------:R-:W-:Y:S01]  /*92c0*/  FSEL R6, R6, RZ, P1 ;  /* 0x000000ff06067208 */ /* 0x000fe20000800000 */
[----:B------:R3:W-:Y:S01]  /*92d0*/  MUFU.EX2 R217, R0 ;  /* 0x0000000000d97308 */ /* 0x0007e20000000800 */
[----:B------:R-:W-:Y:S01]  /*92e0*/  FSEL R215, R59, -INF , P0 ;  /* 0xff8000003bd77808 */ /* 0x000fe20000000000 */
[----:B------:R-:W-:Y:S01]  /*92f0*/  FFMA.FTZ R59, R53, c[0x0][0x2d0], -R8 ;  /* 0x0000b400353b7a23 */ /* 0x000fe20000010808 */
[----:B------:R-:W-:Y:S01]  /*9300*/  FMNMX.FTZ R2, R216, R2, !PT ;  /* 0x00000002d8027209 */ /* 0x000fe20007810000 */
[--C-:B------:R-:W-:Y:S01]  /*9310*/  FFMA.FTZ R232, R22, c[0x0][0x2d0], -R6.reuse ;  /* 0x0000b40016e87a23 */ /* 0x100fe20000010806 */
[----:B------:R-:W-:Y:S01]  /*9320*/  ISETP.GT.AND P0, PT, R182, 0x39, PT ;  /* 0x00000039b600780c */ /* 0x000fe20003f04270 */
[--C-:B------:R-:W-:Y:S01]  /*9330*/  FFMA.FTZ R231, R23, c[0x0][0x2d0], -R6.reuse ;  /* 0x0000b40017e77a23 */ /* 0x100fe20000010806 */
[----:B------:R-:W-:Y:S01]  /*9340*/  FMNMX.FTZ R2, R215, R2, !PT ;  /* 0x00000002d7027209 */ /* 0x000fe20007810000 */
[--C-:B------:R-:W-:Y:S01]  /*9350*/  FFMA.FTZ R230, R34, c[0x0][0x2d0], -R6.reuse ;  /* 0x0000b40022e67a23 */ /* 0x100fe20000010806 */
[----:B------:R-:W-:Y:S01]  /*9360*/  FSEL R183, R63, -INF , P0 ;  /* 0xff8000003fb77808 */ /* 0x000fe20000000000 */
[--C-:B------:R-:W-:Y:S02]  /*9370*/  FFMA.FTZ R228, R35, c[0x0][0x2d0], -R6.reuse ;  /* 0x0000b40023e47a23 */ /* 0x100fe40000010806 */
[--C-:B------:R-:W-:Y:S02]  /*9380*/  FFMA.FTZ R38, R38, c[0x0][0x2d0], -R6.reuse ;  /* 0x0000b40026267a23 */ /* 0x100fe40000010806 */
[--C-:B-1----:R-:W-:Y:S02]  /*9390*/  FFMA.FTZ R3, R190, c[0x0][0x2d0], -R6.reuse ;  /* 0x0000b400be037a23 */ /* 0x102fe40000010806 */
[--C-:B------:R-:W-:Y:S01]  /*93a0*/  FFMA.FTZ R39, R39, c[0x0][0x2d0], -R6.reuse ;  /* 0x0000b40027277a23 */ /* 0x100fe20000010806 */
[----:B--2---:R-:W-:Y:S01]  /*93b0*/  FMNMX.FTZ R184, R184, R4, !PT ;  /* 0x00000004b8b87209 */ /* 0x004fe20007810000 */
[----:B------:R1:W-:Y:S01]  /*93c0*/  MUFU.EX2 R211, R3 ;  /* 0x0000000300d37308 */ /* 0x0003e20000000800 */
[--C-:B------:R-:W-:Y:S01]  /*93d0*/  FFMA.FTZ R42, R50, c[0x0][0x2d0], -R6.reuse ;  /* 0x0000b400322a7a23 */ /* 0x100fe20000010806 */
[----:B------:R-:W-:Y:S01]  /*93e0*/  FSEL R4, R185, RZ, P1 ;  /* 0x000000ffb9047208 */ /* 0x000fe20000800000 */
[--C-:B------:R-:W-:Y:S01]  /*93f0*/  FFMA.FTZ R43, R51, c[0x0][0x2d0], -R6.reuse ;  /* 0x0000b400332b7a23 */ /* 0x100fe20000010806 */
[----:B------:R-:W-:Y:S01]  /*9400*/  FSETP.NEU.FTZ.AND P0, PT, R184, -INF , PT ;  /* 0xff800000b800780b */ /* 0x000fe20003f1d000 */
[----:B------:R-:W-:Y:S01]  /*9410*/  FFMA.FTZ R54, R54, c[0x0][0x2d0], -R6 ;  /* 0x0000b40036367a23 */ /* 0x000fe20000010806 */
[----:B---3--:R-:W-:Y:S01]  /*9420*/  FMNMX.FTZ R0, R214, R2, !PT ;  /* 0x00000002d6007209 */ /* 0x008fe20007810000 */
[----:B------:R-:W-:Y:S02]  /*9430*/  FFMA.FTZ R2, R7, c[0x0][0x2d0], -R8 ;  /* 0x0000b40007027a23 */ /* 0x000fe40000010808 */
[--C-:B------:R-:W-:Y:S01]  /*9440*/  FFMA.FTZ R55, R55, c[0x0][0x2d0], -R6.reuse ;  /* 0x0000b40037377a23 */ /* 0x100fe20000010806 */
[----:B------:R-:W-:Y:S01]  /*9450*/  FMNMX.FTZ R0, R183, R0, !PT ;  /* 0x00000000b7007209 */ /* 0x000fe20007810000 */
[----:B------:R2:W-:Y:S01]  /*9460*/  MUFU.EX2 R241, R2 ;  /* 0x0000000200f17308 */ /* 0x0005e20000000800 */
[--C-:B------:R-:W-:Y:S02]  /*9470*/  FFMA.FTZ R66, R66, c[0x0][0x2d0], -R6.reuse ;  /* 0x0000b40042427a23 */ /* 0x100fe40000010806 */
[----:B------:R-:W-:Y:S02]  /*9480*/  FFMA.FTZ R67, R67, c[0x0][0x2d0], -R6 ;  /* 0x0000b40043437a23 */ /* 0x000fe40000010806 */
[----:B------:R-:W-:Y:S02]  /*9490*/  FMUL.FTZ R7, R184, c[0x0][0x2d0] ;  /* 0x0000b400b8077a20 */ /* 0x000fe40000410000 */
[--C-:B------:R-:W-:Y:S02]  /*94a0*/  FFMA.FTZ R63, R48, c[0x0][0x2d0], -R8.reuse ;  /* 0x0000b400303f7a23 */ /* 0x100fe40000010808 */
[----:B------:R-:W-:Y:S01]  /*94b0*/  FFMA.FTZ R62, R52, c[0x0][0x2d0], -R8 ;  /* 0x0000b400343e7a23 */ /* 0x000fe20000010808 */
[----:B------:R-:W-:Y:S01]  /*94c0*/  FSEL R7, R7, RZ, P0 ;  /* 0x000000ff07077208 */ /* 0x000fe20000000000 */
[----:B------:R-:W-:Y:S02]  /*94d0*/  IMAD.MOV.U32 R34, RZ, RZ, R189 ;  /* 0x000000ffff227224 */ /* 0x000fe400078e00bd */
[--C-:B-1----:R-:W-:Y:S02]  /*94e0*/  FFMA.FTZ R3, R208, c[0x0][0x2d0], -R6.reuse ;  /* 0x0000b400d0037a23 */ /* 0x102fe40000010806 */
[--C-:B------:R-:W-:Y:S02]  /*94f0*/  FFMA.FTZ R229, R25, c[0x0][0x2d0], -R7.reuse ;  /* 0x0000b40019e57a23 */ /* 0x100fe40000010807 */
[----:B------:R1:W3:Y:S01]  /*9500*/  MUFU.EX2 R213, R3 ;  /* 0x0000000300d57308 */ /* 0x0002e20000000800 */
[--C-:B------:R-:W-:Y:S02]  /*9510*/  FFMA.FTZ R41, R41, c[0x0][0x2d0], -R7.reuse ;  /* 0x0000b40029297a23 */ /* 0x100fe40000010807 */
[--C-:B------:R-:W-:Y:S02]  /*9520*/  FFMA.FTZ R40, R40, c[0x0][0x2d0], -R7.reuse ;  /* 0x0000b40028287a23 */ /* 0x100fe40000010807 */
[--C-:B------:R-:W-:Y:S01]  /*9530*/  FFMA.FTZ R244, R56, c[0x0][0x2d0], -R7.reuse ;  /* 0x0000b40038f47a23 */ /* 0x100fe20000010807 */
[----:B--2---:R-:W2:Y:S01]  /*9540*/  SHFL.BFLY PT, R2, R0, 0x2, 0x1f ;  /* 0x0c401f0000027f89 */ /* 0x004ea200000e0000 */
[--C-:B------:R-:W-:Y:S02]  /*9550*/  FFMA.FTZ R243, R57, c[0x0][0x2d0], -R7.reuse ;  /* 0x0000b40039f37a23 */ /* 0x100fe40000010807 */
[--C-:B------:R-:W-:Y:S01]  /*9560*/  FFMA.FTZ R227, R29, c[0x0][0x2d0], -R7.reuse ;  /* 0x0000b4001de37a23 */ /* 0x100fe20000010807 */
[----:B------:R-:W-:Y:S01]  /*9570*/  MUFU.EX2 R229, R229 ;  /* 0x000000e500e57308 */ /* 0x000fe20000000800 */
[--C-:B------:R-:W-:Y:S02]  /*9580*/  FFMA.FTZ R44, R44, c[0x0][0x2d0], -R7.reuse ;  /* 0x0000b4002c2c7a23 */ /* 0x100fe40000010807 */
[--C-:B------:R-:W-:Y:S02]  /*9590*/  FFMA.FTZ R45, R45, c[0x0][0x2d0], -R7.reuse ;  /* 0x0000b4002d2d7a23 */ /* 0x100fe40000010807 */
[----:B-1----:R-:W-:Y:S01]  /*95a0*/  FFMA.FTZ R3, R19, c[0x0][0x2d0], -R6 ;  /* 0x0000b40013037a23 */ /* 0x002fe20000010806 */
[----:B---3--:R-:W-:Y:S01]  /*95b0*/  F2FP.PACK_AB R189, R213, R211 ;  /* 0x000000d3d5bd723e */ /* 0x008fe200000000ff */
[----:B------:R-:W-:Y:S03]  /*95c0*/  FFMA.FTZ R19, R65, c[0x0][0x2d0], -R8 ;  /* 0x0000b40041137a23 */ /* 0x000fe60000010808 */
[----:B------:R1:W-:Y:S01]  /*95d0*/  MUFU.EX2 R209, R3 ;  /* 0x0000000300d17308 */ /* 0x0003e20000000800 */
[----:B--2---:R-:W-:Y:S01]  /*95e0*/  FMNMX.FTZ R0, R0, R2, !PT ;  /* 0x0000000200007209 */ /* 0x004fe20007810000 */
[----:B------:R-:W-:Y:S02]  /*95f0*/  FFMA.FTZ R2, R18, c[0x0][0x2d0], -R6 ;  /* 0x0000b40012027a23 */ /* 0x000fe40000010806 */
[----:B------:R-:W2:Y:S01]  /*9600*/  LDL.LU R6, [R1+0xc] ;  /* 0x00000c0001067983 */ /* 0x000ea20000300800 */
[----:B------:R-:W-:Y:S05]  /*9610*/  FFMA.FTZ R18, R64, c[0x0][0x2d0], -R8 ;  /* 0x0000b40040127a23 */ /* 0x000fea0000010808 */
[----:B------:R3:W4:Y:S01]  /*9620*/  MUFU.EX2 R226, R2 ;  /* 0x0000000200e27308 */ /* 0x0007220000000800 */
[--C-:B-1----:R-:W-:Y:S09]  /*9630*/  FFMA.FTZ R3, R16, c[0x0][0x2d0], -R7.reuse ;  /* 0x0000b40010037a23 */ /* 0x102ff20000010807 */
[----:B------:R1:W-:Y:S01]  /*9640*/  MUFU.EX2 R210, R3 ;  /* 0x0000000300d27308 */ /* 0x0003e20000000800 */
[----:B---3--:R-:W3:Y:S01]  /*9650*/  SHFL.BFLY PT, R2, R0, 0x1, 0x1f ;  /* 0x0c201f0000027f89 */ /* 0x008ee200000e0000 */
[--C-:B-1----:R-:W-:Y:S08]  /*9660*/  FFMA.FTZ R3, R17, c[0x0][0x2d0], -R7.reuse ;  /* 0x0000b40011037a23 */ /* 0x102ff00000010807 */
[----:B------:R1:W-:Y:S01]  /*9670*/  MUFU.EX2 R212, R3 ;  /* 0x0000000300d47308 */ /* 0x0003e20000000800 */
[----:B---3--:R-:W-:Y:S01]  /*9680*/  FMNMX.FTZ R182, R2, R0, !PT ;  /* 0x0000000002b67209 */ /* 0x008fe20007810000 */
[--C-:B------:R-:W-:Y:S01]  /*9690*/  FFMA.FTZ R0, R12, c[0x0][0x2d0], -R7.reuse ;  /* 0x0000b4000c007a23 */ /* 0x100fe20000010807 */
[----:B----4-:R-:W-:Y:S01]  /*96a0*/  MOV R12, R226 ;  /* 0x000000e2000c7202 */ /* 0x010fe20000000f00 */
[----:B------:R-:W-:Y:S02]  /*96b0*/  FFMA.FTZ R2, R13, c[0x0][0x2d0], -R7 ;  /* 0x0000b4000d027a23 */ /* 0x000fe40000010807 */
[----:B------:R-:W-:Y:S02]  /*96c0*/  FMUL.FTZ R208, R182, c[0x0][0x2d0] ;  /* 0x0000b400b6d07a20 */ /* 0x000fe40000410000 */
[----:B------:R-:W-:Y:S02]  /*96d0*/  IMAD.MOV.U32 R13, RZ, RZ, R241 ;  /* 0x000000ffff0d7224 */ /* 0x000fe400078e00f1 */
[----:B------:R3:W-:Y:S01]  /*96e0*/  MUFU.EX2 R191, R0 ;  /* 0x0000000000bf7308 */ /* 0x0007e20000000800 */
[--C-:B------:R-:W-:Y:S02]  /*96f0*/  FFMA.FTZ R241, R61, c[0x0][0x2d0], -R7.reuse ;  /* 0x0000b4003df17a23 */ /* 0x100fe40000010807 */
[----:B------:R-:W-:Y:S07]  /*9700*/  FFMA.FTZ R226, R28, c[0x0][0x2d0], -R7 ;  /* 0x0000b4001ce27a23 */ /* 0x000fee0000010807 */
[----:B------:R4:W-:Y:S01]  /*9710*/  MUFU.EX2 R190, R2 ;  /* 0x0000000200be7308 */ /* 0x0009e20000000800 */
[----:B-1----:R-:W-:Y:S02]  /*9720*/  FSEL R3, R184, RZ, P0 ;  /* 0x000000ffb8037208 */ /* 0x002fe40000000000 */
[----:B------:R-:W-:Y:S02]  /*9730*/  PLOP3.LUT P0, PT, PT, PT, UP0, 0x80, 0x0 ;  /* 0x000000000000781c */ /* 0x000fe40003f0f008 */
[----:B---3--:R-:W-:Y:S02]  /*9740*/  FSEL R0, R186, RZ, P2 ;  /* 0x000000ffba007208 */ /* 0x008fe40001000000 */
[----:B------:R-:W-:Y:S03]  /*9750*/  FSETP.NEU.FTZ.AND P2, PT, R182, -INF , PT ;  /* 0xff800000b600780b */ /* 0x000fe60003f5d000 */
[----:B------:R-:W-:Y:S01]  /*9760*/  FADD.FTZ R0, -R0, R180 ;  /* 0x000000b400007221 */ /* 0x000fe20000010100 */
[----:B------:R-:W-:Y:S03]  /*9770*/  FSEL R208, R208, RZ, P2 ;  /* 0x000000ffd0d07208 */ /* 0x000fe60001000000 */
[----:B------:R-:W-:Y:S02]  /*9780*/  FMUL.FTZ R0, R0, c[0x0][0x2d0] ;  /* 0x0000b40000007a20 */ /* 0x000fe40000410000 */
[--C-:B----4-:R-:W-:Y:S02]  /*9790*/  FFMA.FTZ R2, R10, c[0x0][0x2d0], -R208.reuse ;  /* 0x0000b4000a027a23 */ /* 0x110fe400000108d0 */
[----:B------:R-:W-:Y:S02]  /*97a0*/  IMAD.MOV.U32 R10, RZ, RZ, R209 ;  /* 0x000000ffff0a7224 */ /* 0x000fe400078e00d1 */
[----:B------:R1:W-:Y:S01]  /*97b0*/  MUFU.EX2 R209, R2 ;  /* 0x0000000200d17308 */ /* 0x0003e20000000800 */
[--C-:B------:R-:W-:Y:S02]  /*97c0*/  FFMA.FTZ R5, R14, c[0x0][0x2d0], -R208.reuse ;  /* 0x0000b4000e057a23 */ /* 0x100fe400000108d0 */
[--C-:B------:R-:W-:Y:S07]  /*97d0*/  FFMA.FTZ R214, R214, c[0x0][0x2d0], -R208.reuse ;  /* 0x0000b400d6d67a23 */ /* 0x100fee00000108d0 */
[----:B------:R3:W-:Y:S01]  /*97e0*/  MUFU.EX2 R233, R5 ;  /* 0x0000000500e97308 */ /* 0x0007e20000000800 */
[----:B-1----:R-:W-:Y:S09]  /*97f0*/  FFMA.FTZ R2, R11, c[0x0][0x2d0], -R208 ;  /* 0x0000b4000b027a23 */ /* 0x002ff200000108d0 */
[----:B------:R1:W-:Y:S01]  /*9800*/  MUFU.EX2 R234, R2 ;  /* 0x0000000200ea7308 */ /* 0x0003e20000000800 */
[----:B---3--:R-:W-:Y:S02]  /*9810*/  FADD.FTZ R5, -R4, R181 ;  /* 0x000000b504057221 */ /* 0x008fe40000010100 */
[----:B------:R-:W-:Y:S02]  /*9820*/  FADD.FTZ R4, -R3, R187 ;  /* 0x000000bb03047221 */ /* 0x000fe40000010100 */
[----:B------:R-:W-:Y:S02]  /*9830*/  FFMA.FTZ R187, R24, c[0x0][0x2d0], -R7 ;  /* 0x0000b40018bb7a23 */ /* 0x000fe40000010807 */
[----:B------:R-:W3:Y:S01]  /*9840*/  LDSM.16.MT88.4 R24, [R237+0x100] ;  /* 0x00010000ed18783b */ /* 0x000ee20000004200 */
[----:B-1----:R-:W-:Y:S05]  /*9850*/  FSEL R2, R182, RZ, P2 ;  /* 0x000000ffb6027208 */ /* 0x002fea0001000000 */
[----:B------:R-:W-:Y:S01]  /*9860*/  FADD.FTZ R3, -R2, R188 ;  /* 0x000000bc02037221 */ /* 0x000fe20000010100 */
[----:B------:R-:W-:Y:S01]  /*9870*/  F2FP.PACK_AB R188, R217, R9 ;  /* 0x00000009d9bc723e */ /* 0x000fe200000000ff */
[----:B------:R-:W-:Y:S04]  /*9880*/  FFMA.FTZ R2, R15, c[0x0][0x2d0], -R208 ;  /* 0x0000b4000f027a23 */ /* 0x000fe800000108d0 */
[----:B------:R-:W-:Y:S10]  /*9890*/  MUFU.EX2 R236, R2 ;  /* 0x0000000200ec7308 */ /* 0x000ff40000000800 */
[----:B------:R1:W4:Y:S02]  /*98a0*/  MUFU.EX2 R2, R0 ;  /* 0x0000000000027308 */ /* 0x0003240000000800 */
[----:B-1----:R-:W-:Y:S02]  /*98b0*/  FMUL.FTZ R0, R5, c[0x0][0x2d0] ;  /* 0x0000b40005007a20 */ /* 0x002fe40000410000 */
[C---:B----4-:R-:W-:Y:S01]  /*98c0*/  FMUL.FTZ R37, R2.reuse, R149 ;  /* 0x0000009502257220 */ /* 0x050fe20000410000 */
[----:B------:R-:W-:Y:S05]  /*98d0*/  MOV R149, R10 ;  /* 0x0000000a00957202 */ /* 0x000fea0000000f00 */
[----:B------:R1:W4:Y:S01]  /*98e0*/  MUFU.EX2 R181, R0 ;  /* 0x0000000000b57308 */ /* 0x0003220000000800 */
[C---:B------:R-:W-:Y:S02]  /*98f0*/  FMUL.FTZ R36, R2.reuse, R148 ;  /* 0x0000009402247220 */ /* 0x040fe40000410000 */
[C---:B------:R-:W-:Y:S02]  /*9900*/  FMUL.FTZ R52, R2.reuse, R164 ;  /* 0x000000a402347220 */ /* 0x040fe40000410000 */
[C---:B------:R-:W-:Y:S01]  /*9910*/  FMUL.FTZ R53, R2.reuse, R165 ;  /* 0x000000a502357220 */ /* 0x040fe20000410000 */
[----:B------:R-:W-:Y:S01]  /*9920*/  MOV R165, R191 ;  /* 0x000000bf00a57202 */ /* 0x000fe20000000f00 */
[----:B------:R-:W-:Y:S01]  /*9930*/  IMAD.MOV.U32 R164, RZ, RZ, R190 ;  /* 0x000000ffffa47224 */ /* 0x000fe200078e00be */
[----:B------:R-:W-:Y:S01]  /*9940*/  F2FP.PACK_AB R191, R149, R12 ;  /* 0x0000000c95bf723e */ /* 0x000fe200000000ff */
[----:B------:R-:W-:Y:S01]  /*9950*/  FMUL.FTZ R5, R2, R193 ;  /* 0x000000c102057220 */ /* 0x000fe20000410000 */
[----:B------:R-:W-:Y:S01]  /*9960*/  F2FP.PACK_AB R193, R234, R209 ;  /* 0x000000d1eac1723e */ /* 0x000fe200000000ff */
[C---:B------:R-:W-:Y:S01]  /*9970*/  FMUL.FTZ R16, R2.reuse, R196 ;  /* 0x000000c402107220 */ /* 0x040fe20000410000 */
[----:B------:R-:W-:Y:S01]  /*9980*/  MOV R196, R67 ;  /* 0x0000004300c47202 */ /* 0x000fe20000000f00 */
[C---:B------:R-:W-:Y:S02]  /*9990*/  FMUL.FTZ R17, R2.reuse, R197 ;  /* 0x000000c502117220 */ /* 0x040fe40000410000 */
[C---:B------:R-:W-:Y:S01]  /*99a0*/  FMUL.FTZ R65, R2.reuse, R177 ;  /* 0x000000b102417220 */ /* 0x040fe20000410000 */
[----:B------:R-:W-:Y:S01]  /*99b0*/  MOV R177, R59 ;  /* 0x0000003b00b17202 */ /* 0x000fe20000000f00 */
[C---:B------:R-:W-:Y:S02]  /*99c0*/  FMUL.FTZ R20, R2.reuse, R132 ;  /* 0x0000008402147220 */ /* 0x040fe40000410000 */
[C---:B------:R-:W-:Y:S02]  /*99d0*/  FMUL.FTZ R21, R2.reuse, R133 ;  /* 0x0000008502157220 */ /* 0x040fe40000410000 */
[C---:B------:R-:W-:Y:S01]  /*99e0*/  FMUL.FTZ R49, R2.reuse, R161 ;  /* 0x000000a102317220 */ /* 0x040fe20000410000 */
[----:B------:R-:W-:Y:S01]  /*99f0*/  MOV R161, R30 ;  /* 0x0000001e00a17202 */ /* 0x000fe20000000f00 */
[----:B------:R-:W-:Y:S02]  /*9a00*/  FMUL.FTZ R32, R2, R144 ;  /* 0x0000009002207220 */ /* 0x000fe40000410000 */
[----:B-1----:R-:W-:Y:S02]  /*9a10*/  FMUL.FTZ R0, R4, c[0x0][0x2d0] ;  /* 0x0000b40004007a20 */ /* 0x002fe40000410000 */
[----:B------:R-:W-:Y:S01]  /*9a20*/  FMUL.FTZ R4, R2, R192 ;  /* 0x000000c002047220 */ /* 0x000fe20000410000 */
[----:B------:R-:W-:Y:S01]  /*9a30*/  F2FP.PACK_AB R192, R212, R210 ;  /* 0x000000d2d4c0723e */ /* 0x000fe200000000ff */
[----:B------:R1:W1:Y:S01]  /*9a40*/  MUFU.EX2 R180, R0 ;  /* 0x0000000000b47308 */ /* 0x0002620000000800 */
[C---:B----4-:R-:W-:Y:S02]  /*9a50*/  FMUL.FTZ R22, R181.reuse, R134 ;  /* 0x00000086b5167220 */ /* 0x050fe40000410000 */
[C---:B------:R-:W-:Y:S02]  /*9a60*/  FMUL.FTZ R23, R181.reuse, R135 ;  /* 0x00000087b5177220 */ /* 0x040fe40000410000 */
[C---:B------:R-:W-:Y:S01]  /*9a70*/  FMUL.FTZ R33, R2.reuse, R145 ;  /* 0x0000009102217220 */ /* 0x040fe20000410000 */
[----:B------:R-:W-:Y:S01]  /*9a80*/  LDSM.16.MT88.4 R132, [R239+0x100] ;  /* 0x00010000ef84783b */ /* 0x000fe20000004200 */
[C---:B------:R-:W-:Y:S01]  /*9a90*/  FMUL.FTZ R35, R181.reuse, R147 ;  /* 0x00000093b5237220 */ /* 0x040fe20000410000 */
[----:B------:R-:W-:Y:S01]  /*9aa0*/  MOV R145, R44 ;  /* 0x0000002c00917202 */ /* 0x000fe20000000f00 */
[----:B------:R-:W-:Y:S01]  /*9ab0*/  IMAD.MOV.U32 R144, RZ, RZ, R47 ;  /* 0x000000ffff907224 */ /* 0x000fe200078e002f */
[----:B------:R-:W-:Y:S01]  /*9ac0*/  MUFU.EX2 R161, R161 ;  /* 0x000000a100a17308 */ /* 0x000fe20000000800 */
[C---:B------:R-:W-:Y:S02]  /*9ad0*/  FMUL.FTZ R50, R181.reuse, R162 ;  /* 0x000000a2b5327220 */ /* 0x040fe40000410000 */
[C---:B------:R-:W-:Y:S02]  /*9ae0*/  FMUL.FTZ R48, R2.reuse, R160 ;  /* 0x000000a002307220 */ /* 0x040fe40000410000 */
[----:B------:R-:W-:Y:S02]  /*9af0*/  FMUL.FTZ R51, R181, R163 ;  /* 0x000000a3b5337220 */ /* 0x000fe40000410000 */
[C---:B------:R-:W-:Y:S02]  /*9b00*/  FMUL.FTZ R64, R2.reuse, R176 ;  /* 0x000000b002407220 */ /* 0x040fe40000410000 */
[C---:B------:R-:W-:Y:S01]  /*9b10*/  FMUL.FTZ R68, R2.reuse, R68 ;  /* 0x0000004402447220 */ /* 0x040fe20000410000 */
[----:B------:R-:W-:Y:S01]  /*9b20*/  MUFU.EX2 R162, R232 ;  /* 0x000000e800a27308 */ /* 0x000fe20000000800 */
[C---:B------:R-:W-:Y:S02]  /*9b30*/  FMUL.FTZ R69, R2.reuse, R69 ;  /* 0x0000004502457220 */ /* 0x040fe40000410000 */
[----:B------:R-:W-:Y:S02]  /*9b40*/  FMUL.FTZ R80, R2, R80 ;  /* 0x0000005002507220 */ /* 0x000fe40000410000 */
[----:B-1----:R-:W-:Y:S01]  /*9b50*/  FMUL.FTZ R0, R3, c[0x0][0x2d0] ;  /* 0x0000b40003007a20 */ /* 0x002fe20000410000 */
[----:B------:R-:W-:Y:S01]  /*9b60*/  MOV R3, R242 ;  /* 0x000000f200037202 */ /* 0x000fe20000000f00 */
[C---:B------:R-:W-:Y:S01]  /*9b70*/  FMUL.FTZ R8, R180.reuse, R200 ;  /* 0x000000c8b4087220 */ /* 0x040fe20000410000 */
[----:B------:R-:W-:Y:S01]  /*9b80*/  MOV R200, R12 ;  /* 0x0000000c00c87202 */ /* 0x000fe20000000f00 */
[C---:B------:R-:W-:Y:S01]  /*9b90*/  FMUL.FTZ R12, R180.reuse, R204 ;  /* 0x000000ccb40c7220 */ /* 0x040fe20000410000 */
[----:B------:R-:W-:Y:S01]  /*9ba0*/  F2FP.PACK_AB R190, R3, R13 ;  /* 0x0000000d03be723e */ /* 0x000fe200000000ff */
[----:B------:R-:W1:Y:S01]  /*9bb0*/  MUFU.EX2 R0, R0 ;  /* 0x0000000000007308 */ /* 0x000e620000000800 */
[----:B------:R-:W-:Y:S02]  /*9bc0*/  IMAD.MOV.U32 R204, RZ, RZ, R13 ;  /* 0x000000ffffcc7224 */ /* 0x000fe400078e000d */
[----:B------:R-:W-:Y:S01]  /*9bd0*/  FMUL.FTZ R13, R180, R205 ;  /* 0x000000cdb40d7220 */ /* 0x000fe20000410000 */
[----:B------:R-:W-:Y:S01]  /*9be0*/  MOV R205, R19 ;  /* 0x0000001300cd7202 */ /* 0x000fe20000000f00 */
[C---:B------:R-:W-:Y:S02]  /*9bf0*/  FMUL.FTZ R19, R181.reuse, R199 ;  /* 0x000000c7b5137220 */ /* 0x040fe40000410000 */
[----:B------:R-:W-:Y:S02]  /*9c00*/  IMAD.MOV.U32 R199, RZ, RZ, R42 ;  /* 0x000000ffffc77224 */ /* 0x000fe400078e002a */
[----:B------:R-:W-:Y:S02]  /*9c10*/  FFMA.FTZ R242, R60, c[0x0][0x2d0], -R7 ;  /* 0x0000b4003cf27a23 */ /* 0x000fe40000010807 */
[C---:B------:R-:W-:Y:S01]  /*9c20*/  FMUL.FTZ R7, R181.reuse, R195 ;  /* 0x000000c3b5077220 */ /* 0x040fe20000410000 */
[----:B------:R-:W-:Y:S01]  /*9c30*/  F2FP.PACK_AB R195, R236, R233 ;  /* 0x000000e9ecc3723e */ /* 0x000fe200000000ff */
[C---:B------:R-:W-:Y:S01]  /*9c40*/  FMUL.FTZ R28, R180.reuse, R140 ;  /* 0x0000008cb41c7220 */ /* 0x040fe20000410000 */
[----:B------:R-:W-:Y:S01]  /*9c50*/  MOV R140, R46 ;  /* 0x0000002e008c7202 */ /* 0x000fe20000000f00 */
[C---:B------:R-:W-:Y:S02]  /*9c60*/  FMUL.FTZ R29, R180.reuse, R141 ;  /* 0x0000008db41d7220 */ /* 0x040fe40000410000 */
[----:B------:R-:W-:Y:S02]  /*9c70*/  IMAD.MOV.U32 R141, RZ, RZ, R31 ;  /* 0x000000ffff8d7224 */ /* 0x000fe400078e001f */
[----:B------:R-:W-:Y:S02]  /*9c80*/  FMUL.FTZ R44, R180, R156 ;  /* 0x0000009cb42c7220 */ /* 0x000fe40000410000 */
[C---:B------:R-:W-:Y:S02]  /*9c90*/  FMUL.FTZ R81, R2.reuse, R81 ;  /* 0x0000005102517220 */ /* 0x040fe40000410000 */
[----:B------:R-:W-:Y:S02]  /*9ca0*/  FMUL.FTZ R84, R2, R84 ;  /* 0x0000005402547220 */ /* 0x000fe40000410000 */
[C---:B-1----:R-:W-:Y:S02]  /*9cb0*/  FMUL.FTZ R14, R0.reuse, R206 ;  /* 0x000000ce000e7220 */ /* 0x042fe40000410000 */
[C---:B------:R-:W-:Y:S01]  /*9cc0*/  FMUL.FTZ R15, R0.reuse, R207 ;  /* 0x000000cf000f7220 */ /* 0x040fe20000410000 */
[----:B------:R-:W-:Y:S01]  /*9cd0*/  MOV R207, R41 ;  /* 0x0000002900cf7202 */ /* 0x000fe20000000f00 */
[----:B------:R-:W-:Y:S02]  /*9ce0*/  IMAD.MOV.U32 R206, RZ, RZ, R18 ;  /* 0x000000ffffce7224 */ /* 0x000fe400078e0012 */
[C---:B------:R-:W-:Y:S01]  /*9cf0*/  FMUL.FTZ R18, R181.reuse, R198 ;  /* 0x000000c6b5127220 */ /* 0x040fe20000410000 */
[----:B------:R-:W-:Y:S01]  /*9d00*/  MOV R198, R43 ;  /* 0x0000002b00c67202 */ /* 0x000fe20000000f00 */
[C---:B------:R-:W-:Y:S01]  /*9d10*/  FMUL.FTZ R10, R0.reuse, R202 ;  /* 0x000000ca000a7220 */ /* 0x040fe20000410000 */
[----:B------:R-:W-:Y:S01]  /*9d20*/  MOV R202, R38 ;  /* 0x0000002600ca7202 */ /* 0x000fe20000000f00 */
[----:B------:R-:W-:Y:S01]  /*9d30*/  FMUL.FTZ R11, R0, R203 ;  /* 0x000000cb000b7220 */ /* 0x000fe20000410000 */
[----:B------:R-:W-:Y:S01]  /*9d40*/  MOV R147, R198 ;  /* 0x000000c600937202 */ /* 0x000fe20000000f00 */
[----:B------:R-:W-:Y:S02]  /*9d50*/  IMAD.MOV.U32 R203, RZ, RZ, R58 ;  /* 0x000000ffffcb7224 */ /* 0x000fe400078e003a */
[----:B------:R-:W-:Y:S01]  /*9d60*/  LDSM.16.MT88.4 R56, [R240+0x100] ;  /* 0x00010000f038783b */ /* 0x000fe20000004200 */
[----:B--2---:R-:W-:Y:S01]  /*9d70*/  FFMA.FTZ R148, R2, R6, R9 ;  /* 0x0000000602947223 */ /* 0x004fe20000010009 */
[----:B------:R-:W-:Y:S01]  /*9d80*/  MUFU.EX2 R202, R202 ;  /* 0x000000ca00ca7308 */ /* 0x000fe20000000800 */
[----:B------:R-:W-:Y:S02]  /*9d90*/  FMUL.FTZ R9, R180, R201 ;  /* 0x000000c9b4097220 */ /* 0x000fe40000410000 */
[----:B------:R-:W-:Y:S02]  /*9da0*/  IMAD.MOV.U32 R201, RZ, RZ, R40 ;  /* 0x000000ffffc97224 */ /* 0x000fe400078e0028 */
[C---:B------:R-:W-:Y:S01]  /*9db0*/  FMUL.FTZ R6, R181.reuse, R194 ;  /* 0x000000c2b5067220 */ /* 0x040fe20000410000 */
[----:B------:R-:W1:Y:S01]  /*9dc0*/  LDSM.16.MT88.4 R40, [R238+0x100] ;  /* 0x00010000ee28783b */ /* 0x000e620000004200 */
[----:B------:R-:W-:Y:S01]  /*9dd0*/  FMUL.FTZ R46, R0, R158 ;  /* 0x0000009e002e7220 */ /* 0x000fe20000410000 */
[----:B------:R-:W-:Y:S01]  /*9de0*/  F2FP.PACK_AB R194, R164, R165 ;  /* 0x000000a5a4c2723e */ /* 0x000fe200000000ff */
[----:B------:R-:W-:Y:S01]  /*9df0*/  IMAD.MOV.U32 R197, RZ, RZ, R66 ;  /* 0x000000ffffc57224 */ /* 0x000fe200078e0042 */
[----:B------:R-:W-:Y:S01]  /*9e00*/  MUFU.EX2 R201, R201 ;  /* 0x000000c900c97308 */ /* 0x000fe20000000800 */
[--C-:B------:R-:W-:Y:S01]  /*9e10*/  FFMA.FTZ R156, R218, c[0x0][0x2d0], -R208.reuse ;  /* 0x0000b400da9c7a23 */ /* 0x100fe200000108d0 */
[-C--:B---3--:R-:W-:Y:S01]  /*9e20*/  HMMA.16816.F32 R4, R188, R24.reuse, R4 ;  /* 0x00000018bc04723c */ /* 0x088fe20000001804 */
[C---:B------:R-:W-:Y:S01]  /*9e30*/  FMUL.FTZ R30, R0.reuse, R142 ;  /* 0x0000008e001e7220 */ /* 0x040fe20000410000 */
[----:B------:R-:W2:Y:S01]  /*9e40*/  LDL.LU R158, [R1+0x40] ;  /* 0x00004000019e7983 */ /* 0x000ea20000300800 */
[C---:B------:R-:W-:Y:S02]  /*9e50*/  FMUL.FTZ R31, R0.reuse, R143 ;  /* 0x0000008f001f7220 */ /* 0x040fe40000410000 */
[C---:B------:R-:W-:Y:S02]  /*9e60*/  FMUL.FTZ R38, R181.reuse, R150 ;  /* 0x00000096b5267220 */ /* 0x040fe40000410000 */
[----:B------:R-:W-:Y:S01]  /*9e70*/  IMAD.MOV.U32 R150, RZ, RZ, R207 ;  /* 0x000000ffff967224 */ /* 0x000fe200078e00cf */
[C---:B------:R-:W-:Y:S01]  /*9e80*/  HMMA.16816.F32 R8, R192.reuse, R24, R8 ;  /* 0x00000018c008723c */ /* 0x040fe20000001808 */
[----:B------:R-:W-:Y:S03]  /*9e90*/  FMUL.FTZ R47, R0, R159 ;  /* 0x0000009f002f7220 */ /* 0x000fe60000410000 */
[C---:B------:R-:W-:Y:S01]  /*9ea0*/  FMUL.FTZ R85, R2.reuse, R85 ;  /* 0x0000005502557220 */ /* 0x040fe20000410000 */
[----:B------:R-:W-:Y:S01]  /*9eb0*/  MOV R207, R206 ;  /* 0x000000ce00cf7202 */ /* 0x000fe20000000f00 */
[----:B------:R-:W-:Y:S02]  /*9ec0*/  FMUL.FTZ R96, R2, R96 ;  /* 0x0000006002607220 */ /* 0x000fe40000410000 */
[-C--:B------:R-:W-:Y:S01]  /*9ed0*/  HMMA.16816.F32 R12, R192, R26.reuse, R12 ;  /* 0x0000001ac00c723c */ /* 0x080fe2000000180c */
[C---:B------:R-:W-:Y:S03]  /*9ee0*/  FMUL.FTZ R24, R180.reuse, R136 ;  /* 0x00000088b4187220 */ /* 0x040fe60000410000 */
[----:B------:R-:W-:Y:S01]  /*9ef0*/  MOV R136, R34 ;  /* 0x0000002200887202 */ /* 0x000fe20000000f00 */
[----:B------:R-:W-:Y:S02]  /*9f00*/  FMUL.FTZ R25, R180, R137 ;  /* 0x00000089b4197220 */ /* 0x000fe40000410000 */
[----:B------:R-:W-:Y:S01]  /*9f10*/  IMAD.MOV.U32 R137, RZ, RZ, R63 ;  /* 0x000000ffff897224 */ /* 0x000fe200078e003f */
[C---:B------:R-:W-:Y:S01]  /*9f20*/  HMMA.16816.F32 R16, R188.reuse, R26, R16 ;  /* 0x0000001abc10723c */ /* 0x040fe20000001810 */
[----:B------:R-:W-:Y:S03]  /*9f30*/  MOV R143, R136 ;  /* 0x00000088008f7202 */ /* 0x000fe60000000f00 */
[----:B------:R-:W-:Y:S01]  /*9f40*/  IMAD.MOV.U32 R142, RZ, RZ, R137 ;  /* 0x000000ffff8e7224 */ /* 0x000fe200078e0089 */
[----:B------:R-:W-:Y:S01]  /*9f50*/  MOV R163, R143 ;  /* 0x0000008f00a37202 */ /* 0x000fe20000000f00 */
[C---:B------:R-:W-:Y:S02]  /*9f60*/  FMUL.FTZ R34, R181.reuse, R146 ;  /* 0x00000092b5227220 */ /* 0x040fe40000410000 */
[----:B------:R-:W-:Y:S01]  /*9f70*/  IMAD.MOV.U32 R146, RZ, RZ, R199 ;  /* 0x000000ffff927224 */ /* 0x000fe200078e00c7 */
[-C--:B-1----:R-:W-:Y:S02]  /*9f80*/  HMMA.16816.F32 R20, R188, R40.reuse, R20 ;  /* 0x00000028bc14723c */ /* 0x082fe40000001814 */
[----:B------:R-:W-:Y:S01]  /*9f90*/  MUFU.EX2 R163, R163 ;  /* 0x000000a300a37308 */ /* 0x000fe20000000800 */
[C---:B------:R-:W-:Y:S01]  /*9fa0*/  FMUL.FTZ R26, R0.reuse, R138 ;  /* 0x0000008a001a7220 */ /* 0x040fe20000410000 */
[----:B------:R-:W-:Y:S01]  /*9fb0*/  MOV R138, R39 ;  /* 0x00000027008a7202 */ /* 0x000fe20000000f00 */
[----:B------:R-:W-:Y:S02]  /*9fc0*/  FMUL.FTZ R27, R0, R139 ;  /* 0x0000008b001b7220 */ /* 0x000fe40000410000 */
[----:B------:R-:W-:Y:S02]  /*9fd0*/  IMAD.MOV.U32 R139, RZ, RZ, R45 ;  /* 0x000000ffff8b7224 */ /* 0x000fe400078e002d */
[----:B------:R-:W-:Y:S02]  /*9fe0*/  FMUL.FTZ R45, R180, R157 ;  /* 0x0000009db42d7220 */ /* 0x000fe40000410000 */
[----:B------:R-:W3:Y:S01]  /*9ff0*/  LDL.LU R157, [R1+0x14] ;  /* 0x00001400019d7983 */ /* 0x000ee20000300800 */
[C---:B------:R-:W-:Y:S01]  /*a000*/  HMMA.16816.F32 R24, R192.reuse, R40, R24 ;  /* 0x00000028c018723c */ /* 0x040fe20000001818 */
[----:B------:R-:W-:Y:S01]  /*a010*/  FMUL.FTZ R39, R181, R151 ;  /* 0x00000097b5277220 */ /* 0x000fe20000410000 */
[----:B------:R-:W-:Y:S01]  /*a020*/  MOV R151, R204 ;  /* 0x000000cc00977202 */ /* 0x000fe20000000f00 */
[C---:B------:R-:W-:Y:S01]  /*a030*/  FMUL.FTZ R97, R2.reuse, R97 ;  /* 0x0000006102617220 */ /* 0x040fe20000410000 */
[----:B------:R-:W-:Y:S01]  /*a040*/  MUFU.EX2 R204, R226 ;  /* 0x000000e200cc7308 */ /* 0x000fe20000000800 */
[----:B------:R-:W-:Y:S01]  /*a050*/  FMUL.FTZ R100, R2, R100 ;  /* 0x0000006402647220 */ /* 0x000fe20000410000 */
[----:B------:R-:W-:Y:S01]  /*a060*/  MOV R159, R151 ;  /* 0x00000097009f7202 */ /* 0x000fe20000000f00 */
[----:B------:R-:W-:Y:S01]  /*a070*/  FMUL.FTZ R40, R180, R152 ;  /* 0x00000098b4287220 */ /* 0x000fe20000410000 */
[-C--:B------:R-:W-:Y:S01]  /*a080*/  HMMA.16816.F32 R28, R192, R42.reuse, R28 ;  /* 0x0000002ac01c723c */ /* 0x080fe2000000181c */
[--C-:B------:R-:W-:Y:S03]  /*a090*/  FFMA.FTZ R152, R220, c[0x0][0x2d0], -R208.reuse ;  /* 0x0000b400dc987a23 */ /* 0x100fe600000108d0 */
[----:B------:R-:W-:Y:S02]  /*a0a0*/  FMUL.FTZ R41, R180, R153 ;  /* 0x00000099b4297220 */ /* 0x000fe40000410000 */
[----:B------:R-:W-:Y:S01]  /*a0b0*/  FFMA.FTZ R153, R219, c[0x0][0x2d0], -R208 ;  /* 0x0000b400db997a23 */ /* 0x000fe200000108d0 */
[----:B------:R-:W-:Y:S01]  /*a0c0*/  MUFU.EX2 R226, R243 ;  /* 0x000000f300e27308 */ /* 0x000fe20000000800 */
[C---:B------:R-:W-:Y:S01]  /*a0d0*/  HMMA.16816.F32 R32, R188.reuse, R42, R32 ;  /* 0x0000002abc20723c */ /* 0x040fe20000001820 */
[C---:B------:R-:W-:Y:S03]  /*a0e0*/  FMUL.FTZ R101, R2.reuse, R101 ;  /* 0x0000006502657220 */ /* 0x040fe60000410000 */
[C---:B------:R-:W-:Y:S02]  /*a0f0*/  FMUL.FTZ R112, R2.reuse, R112 ;  /* 0x0000007002707220 */ /* 0x040fe40000410000 */
[----:B------:R-:W-:Y:S02]  /*a100*/  FMUL.FTZ R113, R2, R113 ;  /* 0x0000007102717220 */ /* 0x000fe40000410000 */
[-C--:B------:R-:W-:Y:S01]  /*a110*/  HMMA.16816.F32 R36, R188, R56.reuse, R36 ;  /* 0x00000038bc24723c */ /* 0x080fe20000001824 */
[C---:B------:R-:W-:Y:S02]  /*a120*/  FMUL.FTZ R43, R0.reuse, R155 ;  /* 0x0000009b002b7220 */ /* 0x040fe40000410000 */
[----:B------:R-:W4:Y:S01]  /*a130*/  LDL.LU R155, [R1+0x10] ;  /* 0x00001000019b7983 */ /* 0x000f220000300800 */
[----:B------:R-:W-:Y:S02]  /*a140*/  FMUL.FTZ R42, R0, R154 ;  /* 0x0000009a002a7220 */ /* 0x000fe40000410000 */
[----:B------:R-:W-:Y:S02]  /*a150*/  IMAD.MOV.U32 R160, RZ, RZ, R55 ;  /* 0x000000ffffa07224 */ /* 0x000fe400078e0037 */
[C---:B------:R-:W-:Y:S02]  /*a160*/  FMUL.FTZ R55, R181.reuse, R167 ;  /* 0x000000a7b5377220 */ /* 0x040fe40000410000 */
[----:B------:R1:W-:Y:S01]  /*a170*/  MUFU.EX2 R167, R235 ;  /* 0x000000eb00a77308 */ /* 0x0003e20000000800 */
[C---:B------:R-:W-:Y:S01]  /*a180*/  HMMA.16816.F32 R40, R192.reuse, R56, R40 ;  /* 0x00000038c028723c */ /* 0x040fe20000001828 */
[----:B------:R-:W-:Y:S02]  /*a190*/  IMAD.MOV.U32 R176, RZ, RZ, R62 ;  /* 0x000000ffffb07224 */ /* 0x000fe400078e003e */
[C---:B------:R-:W-:Y:S02]  /*a1a0*/  FMUL.FTZ R60, R180.reuse, R172 ;  /* 0x000000acb43c7220 */ /* 0x040fe40000410000 */
[C---:B------:R-:W-:Y:S02]  /*a1b0*/  FMUL.FTZ R61, R180.reuse, R173 ;  /* 0x000000adb43d7220 */ /* 0x040fe40000410000 */
[C---:B------:R-:W-:Y:S01]  /*a1c0*/  FMUL.FTZ R56, R180.reuse, R168 ;  /* 0x000000a8b4387220 */ /* 0x040fe20000410000 */
[-C--:B------:R-:W-:Y:S01]  /*a1d0*/  HMMA.16816.F32 R44, R192, R58.reuse, R44 ;  /* 0x0000003ac02c723c */ /* 0x080fe2000000182c */
[----:B------:R-:W-:Y:S01]  /*a1e0*/  FMUL.FTZ R57, R180, R169 ;  /* 0x000000a9b4397220 */ /* 0x000fe20000410000 */
[----:B------:R1:W-:Y:S02]  /*a1f0*/  MUFU.EX2 R172, R140 ;  /* 0x0000008c00ac7308 */ /* 0x0003e40000000800 */
[C---:B------:R-:W-:Y:S02]  /*a200*/  FMUL.FTZ R62, R0.reuse, R174 ;  /* 0x000000ae003e7220 */ /* 0x040fe40000410000 */
[----:B------:R-:W-:Y:S02]  /*a210*/  FMUL.FTZ R63, R0, R175 ;  /* 0x000000af003f7220 */ /* 0x000fe40000410000 */
[C---:B------:R-:W-:Y:S01]  /*a220*/  HMMA.16816.F32 R48, R188.reuse, R58, R48 ;  /* 0x0000003abc30723c */ /* 0x040fe20000001830 */
[C---:B------:R-:W-:Y:S03]  /*a230*/  FMUL.FTZ R116, R2.reuse, R116 ;  /* 0x0000007402747220 */ /* 0x040fe60000410000 */
[C---:B------:R-:W-:Y:S01]  /*a240*/  FMUL.FTZ R117, R2.reuse, R117 ;  /* 0x0000007502757220 */ /* 0x040fe20000410000 */
[----:B------:R1:W-:Y:S01]  /*a250*/  MUFU.EX2 R169, R141 ;  /* 0x0000008d00a97308 */ /* 0x0003e20000000800 */
[C---:B------:R-:W-:Y:S02]  /*a260*/  FMUL.FTZ R128, R2.reuse, R128 ;  /* 0x0000008002807220 */ /* 0x040fe40000410000 */
[----:B------:R-:W-:Y:S01]  /*a270*/  FMUL.FTZ R129, R2, R129 ;  /* 0x0000008102817220 */ /* 0x000fe20000410000 */
[----:B------:R-:W-:Y:S03]  /*a280*/  MOV R2, R54 ;  /* 0x0000003600027202 */ /* 0x000fe60000000f00 */
[C---:B------:R-:W-:Y:S01]  /*a290*/  FMUL.FTZ R54, R181.reuse, R166 ;  /* 0x000000a6b5367220 */ /* 0x040fe20000410000 */
[----:B------:R-:W-:Y:S01]  /*a2a0*/  MOV R199, R2 ;  /* 0x0000000200c77202 */ /* 0x000fe20000000f00 */
[----:B------:R-:W-:Y:S01]  /*a2b0*/  FFMA.FTZ R2, R222, c[0x0][0x2d0], -R208 ;  /* 0x0000b400de027a23 */ /* 0x000fe200000108d0 */
[----:B------:R1:W-:Y:S02]  /*a2c0*/  MUFU.EX2 R168, R231 ;  /* 0x000000e700a87308 */ /* 0x0003e40000000800 */
[----:B-1----:R-:W-:Y:S02]  /*a2d0*/  IMAD.MOV.U32 R235, RZ, RZ, R146 ;  /* 0x000000ffffeb7224 */ /* 0x002fe400078e0092 */
[----:B------:R-:W-:Y:S01]  /*a2e0*/  IMAD.MOV.U32 R140, RZ, RZ, R139 ;  /* 0x000000ffff8c7224 */ /* 0x000fe200078e008b */
[-C--:B------:R-:W-:Y:S01]  /*a2f0*/  HMMA.16816.F32 R52, R188, R132.reuse, R52 ;  /* 0x00000084bc34723c */ /* 0x080fe20000001834 */
[C---:B------:R-:W-:Y:S02]  /*a300*/  FMUL.FTZ R58, R0.reuse, R170 ;  /* 0x000000aa003a7220 */ /* 0x040fe40000410000 */
[----:B------:R-:W-:Y:S02]  /*a310*/  FMUL.FTZ R59, R0, R171 ;  /* 0x000000ab003b7220 */ /* 0x000fe40000410000 */
[C---:B------:R-:W-:Y:S01]  /*a320*/  FMUL.FTZ R66, R181.reuse, R178 ;  /* 0x000000b2b5427220 */ /* 0x040fe20000410000 */
[----:B------:R-:W-:Y:S01]  /*a330*/  MOV R178, R147 ;  /* 0x0000009300b27202 */ /* 0x000fe20000000f00 */
[C---:B------:R-:W-:Y:S01]  /*a340*/  FMUL.FTZ R67, R181.reuse, R179 ;  /* 0x000000b3b5437220 */ /* 0x040fe20000410000 */
[----:B------:R-:W-:Y:S01]  /*a350*/  MUFU.EX2 R171, R228 ;  /* 0x000000e400ab7308 */ /* 0x000fe20000000800 */
[----:B------:R-:W-:Y:S01]  /*a360*/  IMAD.MOV.U32 R179, RZ, RZ, R150 ;  /* 0x000000ffffb37224 */ /* 0x000fe200078e0096 */
[C---:B------:R-:W-:Y:S02]  /*a370*/  HMMA.16816.F32 R56, R192.reuse, R132, R56 ;  /* 0x00000084c038723c */ /* 0x040fe40000001838 */
[----:B------:R-:W-:Y:S01]  /*a380*/  MOV R141, R138 ;  /* 0x0000008a008d7202 */ /* 0x000fe20000000f00 */
[C---:B------:R-:W-:Y:S01]  /*a390*/  FMUL.FTZ R70, R181.reuse, R70 ;  /* 0x00000046b5467220 */ /* 0x040fe20000410000 */
[----:B------:R-:W-:Y:S01]  /*a3a0*/  LDSM.16.MT88.4 R136, [R237+0x900] ;  /* 0x00090000ed88783b */ /* 0x000fe20000004200 */
[C---:B------:R-:W-:Y:S02]  /*a3b0*/  FMUL.FTZ R71, R181.reuse, R71 ;  /* 0x00000047b5477220 */ /* 0x040fe40000410000 */
[C---:B------:R-:W-:Y:S01]  /*a3c0*/  FMUL.FTZ R72, R180.reuse, R72 ;  /* 0x00000048b4487220 */ /* 0x040fe20000410000 */
[-C--:B------:R-:W-:Y:S01]  /*a3d0*/  HMMA.16816.F32 R60, R192, R134.reuse, R60 ;  /* 0x00000086c03c723c */ /* 0x080fe2000000183c */
[----:B------:R-:W-:Y:S03]  /*a3e0*/  MUFU.EX2 R178, R178 ;  /* 0x000000b200b27308 */ /* 0x000fe60000000800 */
[----:B------:R-:W-:Y:S01]  /*a3f0*/  FMUL.FTZ R73, R180, R73 ;  /* 0x00000049b4497220 */ /* 0x000fe20000410000 */
[----:B------:R-:W-:Y:S01]  /*a400*/  MOV R231, R141 ;  /* 0x0000008d00e77202 */ /* 0x000fe20000000f00 */
[C---:B------:R-:W-:Y:S02]  /*a410*/  FMUL.FTZ R74, R0.reuse, R74 ;  /* 0x0000004a004a7220 */ /* 0x040fe40000410000 */
[C---:B------:R-:W-:Y:S01]  /*a420*/  HMMA.16816.F32 R64, R188.reuse, R134, R64 ;  /* 0x00000086bc40723c */ /* 0x040fe20000001840 */
[----:B------:R-:W1:Y:S02]  /*a430*/  LDSM.16.MT88.4 R132, [R237+0x2100] ;  /* 0x00210000ed84783b */ /* 0x000e640000004200 */
[----:B------:R-:W-:Y:S01]  /*a440*/  MUFU.EX2 R228, R196 ;  /* 0x000000c400e47308 */ /* 0x000fe20000000800 */
[----:B------:R-:W-:Y:S02]  /*a450*/  FMUL.FTZ R75, R0, R75 ;  /* 0x0000004b004b7220 */ /* 0x000fe40000410000 */
[C---:B------:R-:W-:Y:S02]  /*a460*/  FMUL.FTZ R76, R180.reuse, R76 ;  /* 0x0000004cb44c7220 */ /* 0x040fe40000410000 */
[----:B------:R-:W-:Y:S04]  /*a470*/  FMUL.FTZ R77, R180, R77 ;  /* 0x0000004db44d7220 */ /* 0x000fe80000410000 */
        /* <DEDUP_REMOVED lines=11> */
[----:B------:R-:W-:Y:S02]  /*a530*/  FMUL.FTZ R91, R0, R91 ;  /* 0x0000005b005b7220 */ /* 0x000fe40000410000 */
[C---:B------:R-:W-:Y:S01]  /*a540*/  FMUL.FTZ R92, R180.reuse, R92 ;  /* 0x0000005cb45c7220 */ /* 0x040fe20000410000 */
[----:B------:R-:W1:Y:S01]  /*a550*/  MUFU.EX2 R175, R227 ;  /* 0x000000e300af7308 */ /* 0x000e620000000800 */
[----:B------:R-:W-:Y:S02]  /*a560*/  FMUL.FTZ R93, R180, R93 ;  /* 0x0000005db45d7220 */ /* 0x000fe40000410000 */
[C---:B------:R-:W-:Y:S02]  /*a570*/  FMUL.FTZ R94, R0.reuse, R94 ;  /* 0x0000005e005e7220 */ /* 0x040fe40000410000 */
[----:B------:R-:W-:Y:S02]  /*a580*/  FMUL.FTZ R95, R0, R95 ;  /* 0x0000005f005f7220 */ /* 0x000fe40000410000 */
[C---:B------:R-:W-:Y:S01]  /*a590*/  FMUL.FTZ R98, R181.reuse, R98 ;  /* 0x00000062b5627220 */ /* 0x040fe20000410000 */
[-C--:B-1----:R-:W-:Y:S01]  /*a5a0*/  HMMA.16816.F32 R68, R188, R132.reuse, R68 ;  /* 0x00000084bc44723c */ /* 0x082fe20000001844 */
[C---:B------:R-:W-:Y:S01]  /*a5b0*/  FMUL.FTZ R99, R181.reuse, R99 ;  /* 0x00000063b5637220 */ /* 0x040fe20000410000 */
[----:B------:R1:W-:Y:S01]  /*a5c0*/  MUFU.EX2 R227, R244 ;  /* 0x000000f400e37308 */ /* 0x0003e20000000800 */
[C---:B------:R-:W-:Y:S02]  /*a5d0*/  FMUL.FTZ R102, R181.reuse, R102 ;  /* 0x00000066b5667220 */ /* 0x040fe40000410000 */
[C---:B------:R-:W-:Y:S02]  /*a5e0*/  FMUL.FTZ R103, R181.reuse, R103 ;  /* 0x00000067b5677220 */ /* 0x040fe40000410000 */
[----:B------:R-:W-:Y:S01]  /*a5f0*/  IMAD.MOV.U32 R198, RZ, RZ, R165 ;  /* 0x000000ffffc67224 */ /* 0x000fe200078e00a5 */
[C---:B------:R-:W-:Y:S01]  /*a600*/  HMMA.16816.F32 R72, R192.reuse, R132, R72 ;  /* 0x00000084c048723c */ /* 0x040fe20000001848 */
[C---:B------:R-:W-:Y:S03]  /*a610*/  FMUL.FTZ R104, R180.reuse, R104 ;  /* 0x00000068b4687220 */ /* 0x040fe60000410000 */
[----:B------:R1:W-:Y:S01]  /*a620*/  MUFU.EX2 R165, R2 ;  /* 0x0000000200a57308 */ /* 0x0003e20000000800 */
[----:B------:R-:W-:Y:S02]  /*a630*/  FMUL.FTZ R105, R180, R105 ;  /* 0x00000069b4697220 */ /* 0x000fe40000410000 */
[C---:B------:R-:W-:Y:S01]  /*a640*/  FMUL.FTZ R106, R0.reuse, R106 ;  /* 0x0000006a006a7220 */ /* 0x040fe20000410000 */
[-C--:B------:R-:W-:Y:S01]  /*a650*/  HMMA.16816.F32 R76, R192, R134.reuse, R76 ;  /* 0x00000086c04c723c */ /* 0x080fe2000000184c */
[----:B------:R-:W-:Y:S03]  /*a660*/  FMUL.FTZ R107, R0, R107 ;  /* 0x0000006b006b7220 */ /* 0x000fe60000410000 */
[C---:B------:R-:W-:Y:S02]  /*a670*/  FMUL.FTZ R108, R180.reuse, R108 ;  /* 0x0000006cb46c7220 */ /* 0x040fe40000410000 */
[----:B------:R-:W-:Y:S01]  /*a680*/  FMUL.FTZ R109, R180, R109 ;  /* 0x0000006db46d7220 */ /* 0x000fe20000410000 */
[----:B------:R1:W-:Y:S01]  /*a690*/  MUFU.EX2 R174, R230 ;  /* 0x000000e600ae7308 */ /* 0x0003e20000000800 */
[C---:B------:R-:W-:Y:S01]  /*a6a0*/  HMMA.16816.F32 R80, R188.reuse, R134, R80 ;  /* 0x00000086bc50723c */ /* 0x040fe20000001850 */
[----:B------:R-:W1:Y:S03]  /*a6b0*/  LDSM.16.MT88.4 R132, [R238+0x2100] ;  /* 0x00210000ee84783b */ /* 0x000e660000004200 */
[C---:B------:R-:W-:Y:S02]  /*a6c0*/  FMUL.FTZ R110, R0.reuse, R110 ;  /* 0x0000006e006e7220 */ /* 0x040fe40000410000 */
[----:B------:R-:W-:Y:S02]  /*a6d0*/  FMUL.FTZ R111, R0, R111 ;  /* 0x0000006f006f7220 */ /* 0x000fe40000410000 */
[C---:B------:R-:W-:Y:S01]  /*a6e0*/  FMUL.FTZ R114, R181.reuse, R114 ;  /* 0x00000072b5727220 */ /* 0x040fe20000410000 */
[----:B-1----:R1:W5:Y:S03]  /*a6f0*/  LDL.LU R244, [R1+0x6c] ;  /* 0x00006c0001f47983 */ /* 0x0023660000300800 */
[----:B------:R-:W-:Y:S01]  /*a700*/  FMUL.FTZ R115, R181, R115 ;  /* 0x00000073b5737220 */ /* 0x000fe20000410000 */
[----:B------:R1:W5:Y:S01]  /*a710*/  LDL.LU R243, [R1+0x68] ;  /* 0x0000680001f37983 */ /* 0x0003620000300800 */
[--C-:B------:R-:W-:Y:S02]  /*a720*/  FFMA.FTZ R2, R225, c[0x0][0x2d0], -R208.reuse ;  /* 0x0000b400e1027a23 */ /* 0x100fe400000108d0 */
[----:B------:R-:W-:Y:S01]  /*a730*/  FFMA.FTZ R225, R216, c[0x0][0x2d0], -R208 ;  /* 0x0000b400d8e17a23 */ /* 0x000fe200000108d0 */
[----:B------:R1:W5:Y:S01]  /*a740*/  LDL.LU R242, [R1+0x64] ;  /* 0x0000640001f27983 */ /* 0x0003620000300800 */
[----:B------:R-:W1:Y:S01]  /*a750*/  MUFU.EX2 R170, R2 ;  /* 0x0000000200aa7308 */ /* 0x000e620000000800 */
[C---:B------:R-:W-:Y:S02]  /*a760*/  FMUL.FTZ R122, R0.reuse, R122 ;  /* 0x0000007a007a7220 */ /* 0x040fe40000410000 */
[C---:B------:R-:W-:Y:S02]  /*a770*/  FMUL.FTZ R123, R0.reuse, R123 ;  /* 0x0000007b007b7220 */ /* 0x040fe40000410000 */
[C---:B------:R-:W-:Y:S01]  /*a780*/  FMUL.FTZ R126, R0.reuse, R126 ;  /* 0x0000007e007e7220 */ /* 0x040fe20000410000 */
[----:B------:R-:W-:Y:S01]  /*a790*/  MOV R230, R203 ;  /* 0x000000cb00e67202 */ /* 0x000fe20000000f00 */
[----:B------:R-:W-:Y:S02]  /*a7a0*/  IMAD.MOV.U32 R203, RZ, RZ, R144 ;  /* 0x000000ffffcb7224 */ /* 0x000fe400078e0090 */
[----:B------:R-:W-:Y:S01]  /*a7b0*/  FMUL.FTZ R127, R0, R127 ;  /* 0x0000007f007f7220 */ /* 0x000fe20000410000 */
[----:B------:R-:W-:Y:S01]  /*a7c0*/  MUFU.EX2 R225, R225 ;  /* 0x000000e100e17308 */ /* 0x000fe20000000800 */
[----:B------:R-:W-:Y:S01]  /*a7d0*/  IMAD.MOV.U32 R154, RZ, RZ, R200 ;  /* 0x000000ffff9a7224 */ /* 0x000fe200078e00c8 */
[----:B------:R-:W-:Y:S01]  /*a7e0*/  MOV R200, R3 ;  /* 0x0000000300c87202 */ /* 0x000fe20000000f00 */
[----:B------:R-:W-:Y:S02]  /*a7f0*/  FFMA.FTZ R3, R221, c[0x0][0x2d0], -R208 ;  /* 0x0000b400dd037a23 */ /* 0x000fe400000108d0 */
[----:B------:R-:W-:Y:S01]  /*a800*/  IMAD.MOV.U32 R232, RZ, RZ, R142 ;  /* 0x000000ffffe87224 */ /* 0x000fe200078e008e */
[----:B------:R-:W-:Y:S01]  /*a810*/  F2FP.PACK_AB R142, R175, R204 ;  /* 0x000000ccaf8e723e */ /* 0x000fe200000000ff */
[C---:B------:R-:W-:Y:S02]  /*a820*/  FMUL.FTZ R118, R181.reuse, R118 ;  /* 0x00000076b5767220 */ /* 0x040fe40000410000 */
[----:B------:R-:W-:Y:S01]  /*a830*/  FMUL.FTZ R119, R181, R119 ;  /* 0x00000077b5777220 */ /* 0x000fe20000410000 */
[----:B------:R-:W-:Y:S01]  /*a840*/  MUFU.EX2 R203, R203 ;  /* 0x000000cb00cb7308 */ /* 0x000fe20000000800 */
[----:B------:R-:W-:Y:S01]  /*a850*/  FMUL.FTZ R120, R180, R120 ;  /* 0x00000078b4787220 */ /* 0x000fe20000410000 */
[-C--:B------:R-:W-:Y:S01]  /*a860*/  HMMA.16816.F32 R84, R188, R132.reuse, R84 ;  /* 0x00000084bc54723c */ /* 0x080fe20000001854 */
[----:B-1----:R-:W-:Y:S01]  /*a870*/  F2FP.PACK_AB R141, R170, R165 ;  /* 0x000000a5aa8d723e */ /* 0x002fe200000000ff */
[--C-:B------:R-:W-:Y:S02]  /*a880*/  FFMA.FTZ R2, R224, c[0x0][0x2d0], -R208.reuse ;  /* 0x0000b400e0027a23 */ /* 0x100fe400000108d0 */
[--C-:B------:R-:W-:Y:S02]  /*a890*/  FFMA.FTZ R224, R215, c[0x0][0x2d0], -R208.reuse ;  /* 0x0000b400d7e07a23 */ /* 0x100fe400000108d0 */
[C---:B------:R-:W-:Y:S02]  /*a8a0*/  FMUL.FTZ R121, R180.reuse, R121 ;  /* 0x00000079b4797220 */ /* 0x040fe40000410000 */
[----:B------:R1:W-:Y:S01]  /*a8b0*/  MUFU.EX2 R173, R2 ;  /* 0x0000000200ad7308 */ /* 0x0003e20000000800 */
[C---:B------:R-:W-:Y:S03]  /*a8c0*/  HMMA.16816.F32 R88, R192.reuse, R132, R88 ;  /* 0x00000084c058723c */ /* 0x040fe60000001858 */
[C---:B------:R-:W-:Y:S02]  /*a8d0*/  FMUL.FTZ R124, R180.reuse, R124 ;  /* 0x0000007cb47c7220 */ /* 0x040fe40000410000 */
[C---:B------:R-:W-:Y:S02]  /*a8e0*/  FMUL.FTZ R125, R180.reuse, R125 ;  /* 0x0000007db47d7220 */ /* 0x040fe40000410000 */
[----:B------:R-:W-:Y:S01]  /*a8f0*/  IMAD.MOV.U32 R206, RZ, RZ, R205 ;  /* 0x000000ffffce7224 */ /* 0x000fe200078e00cd */
[-C--:B------:R-:W-:Y:S01]  /*a900*/  HMMA.16816.F32 R92, R192, R134.reuse, R92 ;  /* 0x00000086c05c723c */ /* 0x080fe2000000185c */
[C---:B------:R-:W-:Y:S01]  /*a910*/  FMUL.FTZ R130, R181.reuse, R130 ;  /* 0x00000082b5827220 */ /* 0x040fe20000410000 */
[----:B------:R-:W-:Y:S02]  /*a920*/  MUFU.EX2 R224, R224 ;  /* 0x000000e000e07308 */ /* 0x000fe40000000800 */
[----:B------:R-:W-:Y:S04]  /*a930*/  FMUL.FTZ R131, R181, R131 ;  /* 0x00000083b5837220 */ /* 0x000fe80000410000 */
[C---:B------:R-:W-:Y:S01]  /*a940*/  HMMA.16816.F32 R96, R188.reuse, R134, R96 ;  /* 0x00000086bc60723c */ /* 0x040fe20000001860 */
[----:B------:R-:W2:Y:S03]  /*a950*/  LDSM.16.MT88.4 R132, [R240+0x2100] ;  /* 0x00210000f084783b */ /* 0x000ea60000004200 */
[--C-:B-1----:R-:W-:Y:S05]  /*a960*/  FFMA.FTZ R2, R223, c[0x0][0x2d0], -R208.reuse ;  /* 0x0000b400df027a23 */ /* 0x102fea00000108d0 */
[----:B------:R-:W-:Y:S01]  /*a970*/  LDSM.16.MT88.4 R220, [R240+0x3900] ;  /* 0x00390000f0dc783b */ /* 0x000fe20000004200 */
[----:B------:R-:W1:Y:S02]  /*a980*/  MUFU.EX2 R205, R2 ;  /* 0x0000000200cd7308 */ /* 0x000e640000000800 */
[----:B------:R-:W-:Y:S08]  /*a990*/  FFMA.FTZ R208, R183, c[0x0][0x2d0], -R208 ;  /* 0x0000b400b7d07a23 */ /* 0x000ff000000108d0 */
[----:B------:R2:W2:Y:S02]  /*a9a0*/  MUFU.EX2 R183, R241 ;  /* 0x000000f100b77308 */ /* 0x0004a40000000800 */
[----:B--2---:R-:W-:Y:S02]  /*a9b0*/  FFMA.FTZ R181, R181, R158, R211 ;  /* 0x0000009eb5b57223 */ /* 0x004fe400000100d3 */
[----:B------:R-:W-:Y:S02]  /*a9c0*/  IMAD.MOV.U32 R158, RZ, RZ, R154 ;  /* 0x000000ffff9e7224 */ /* 0x000fe400078e009a */
[----:B------:R-:W-:Y:S01]  /*a9d0*/  IMAD.MOV.U32 R154, RZ, RZ, R140 ;  /* 0x000000ffff9a7224 */ /* 0x000fe200078e008c */
[----:B------:R-:W-:Y:S01]  /*a9e0*/  F2FP.PACK_AB R140, R229, R166 ;  /* 0x000000a6e58c723e */ /* 0x000fe200000000ff */
[----:B------:R-:W-:Y:S01]  /*a9f0*/  FADD.FTZ R181, R213, R181 ;  /* 0x000000b5d5b57221 */ /* 0x000fe20000010000 */
[----:B-1----:R-:W-:Y:S01]  /*aa00*/  F2FP.PACK_AB R143, R205, R173 ;  /* 0x000000adcd8f723e */ /* 0x002fe200000000ff */
[-C--:B------:R-:W-:Y:S01]  /*aa10*/  HMMA.16816.F32 R100, R188, R132.reuse, R100 ;  /* 0x00000084bc64723c */ /* 0x080fe20000001864 */
[----:B------:R1:W5:Y:S07]  /*aa20*/  LDL.LU R241, [R1+0x60] ;  /* 0x0000600001f17983 */ /* 0x00036e0000300800 */
[C---:B------:R-:W-:Y:S08]  /*aa30*/  HMMA.16816.F32 R104, R192.reuse, R132, R104 ;  /* 0x00000084c068723c */ /* 0x040ff00000001868 */
[-C--:B------:R-:W-:Y:S08]  /*aa40*/  HMMA.16816.F32 R108, R192, R134.reuse, R108 ;  /* 0x00000086c06c723c */ /* 0x080ff0000000186c */
[C---:B------:R-:W-:Y:S01]  /*aa50*/  HMMA.16816.F32 R112, R188.reuse, R134, R112 ;  /* 0x00000086bc70723c */ /* 0x040fe20000001870 */
[----:B------:R-:W2:Y:S03]  /*aa60*/  LDSM.16.MT88.4 R132, [R239+0x2100] ;  /* 0x00210000ef84783b */ /* 0x000ea60000004200 */
[----:B---3--:R-:W-:Y:S01]  /*aa70*/  FFMA.FTZ R180, R180, R157, R210 ;  /* 0x0000009db4b47223 */ /* 0x008fe200000100d2 */
[----:B------:R-:W-:Y:S04]  /*aa80*/  MOV R157, R145 ;  /* 0x00000091009d7202 */ /* 0x000fe80000000f00 */
[----:B------:R-:W3:Y:S03]  /*aa90*/  LDSM.16.MT88.4 R144, [R238+0x900] ;  /* 0x00090000ee90783b */ /* 0x000ee60000004200 */
[----:B------:R-:W-:Y:S01]  /*aaa0*/  FADD.FTZ R180, R212, R180 ;  /* 0x000000b4d4b47221 */ /* 0x000fe20000010000 */
[----:B------:R-:W-:Y:S01]  /*aab0*/  F2FP.PACK_AB R210, R183, R187 ;  /* 0x000000bbb7d2723e */ /* 0x000fe200000000ff */
[----:B----4-:R-:W-:Y:S01]  /*aac0*/  FFMA.FTZ R2, R0, R155, R209 ;  /* 0x0000009b00027223 */ /* 0x010fe200000100d1 */
[----:B------:R-:W-:Y:S01]  /*aad0*/  F2FP.PACK_AB R209, R224, R225 ;  /* 0x000000e1e0d1723e */ /* 0x000fe200000000ff */
[----:B------:R-:W-:Y:S02]  /*aae0*/  IMAD.MOV.U32 R155, RZ, RZ, R149 ;  /* 0x000000ffff9b7224 */ /* 0x000fe400078e0095 */
[----:B------:R-:W-:Y:S01]  /*aaf0*/  FADD.FTZ R0, R217, R148 ;  /* 0x00000094d9007221 */ /* 0x000fe20000010000 */
[-C--:B--2---:R-:W-:Y:S01]  /*ab00*/  HMMA.16816.F32 R116, R188, R132.reuse, R116 ;  /* 0x00000084bc74723c */ /* 0x084fe20000001874 */
[----:B------:R-:W2:Y:S01]  /*ab10*/  LDSM.16.MT88.4 R148, [R240+0x900] ;  /* 0x00090000f094783b */ /* 0x000ea20000004200 */
[----:B------:R-:W-:Y:S02]  /*ab20*/  FADD.FTZ R2, R234, R2 ;  /* 0x00000002ea027221 */ /* 0x000fe40000010000 */
[----:B------:R-:W-:Y:S04]  /*ab30*/  MUFU.EX2 R234, R207 ;  /* 0x000000cf00ea7308 */ /* 0x000fe80000000800 */
[C---:B------:R-:W-:Y:S01]  /*ab40*/  HMMA.16816.F32 R120, R192.reuse, R132, R120 ;  /* 0x00000084c078723c */ /* 0x040fe20000001878 */
[----:B------:R-:W-:Y:S06]  /*ab50*/  LDSM.16.MT88.4 R216, [R238+0x3900] ;  /* 0x00390000eed8783b */ /* 0x000fec0000004200 */
[----:B------:R-:W-:Y:S01]  /*ab60*/  F2FP.PACK_AB R132, R167, R161 ;  /* 0x000000a1a784723e */ /* 0x000fe200000000ff */
[-C--:B------:R-:W-:Y:S01]  /*ab70*/  HMMA.16816.F32 R124, R192, R134.reuse, R124 ;  /* 0x00000086c07c723c */ /* 0x080fe2000000187c */
[----:B------:R-:W-:Y:S01]  /*ab80*/  F2FP.PACK_AB R133, R168, R162 ;  /* 0x000000a2a885723e */ /* 0x000fe200000000ff */
[----:B------:R-:W-:Y:S06]  /*ab90*/  MUFU.EX2 R192, R152 ;  /* 0x0000009800c07308 */ /* 0x000fec0000000800 */
[----:B------:R-:W-:Y:S04]  /*aba0*/  HMMA.16816.F32 R128, R188, R134, R128 ;  /* 0x00000086bc80723c */ /* 0x000fe80000001880 */
[----:B------:R-:W-:Y:S03]  /*abb0*/  MUFU.EX2 R188, R153 ;  /* 0x0000009900bc7308 */ /* 0x000fe60000000800 */
[----:B------:R-:W-:Y:S02]  /*abc0*/  F2FP.PACK_AB R134, R172, R169 ;  /* 0x000000a9ac86723e */ /* 0x000fe400000000ff */
[----:B------:R-:W-:Y:S05]  /*abd0*/  F2FP.PACK_AB R135, R171, R174 ;  /* 0x000000aeab87723e */ /* 0x000fea00000000ff */
[----:B------:R4:W-:Y:S02]  /*abe0*/  MUFU.EX2 R191, R232 ;  /* 0x000000e800bf7308 */ /* 0x0009e40000000800 */
[-C--:B------:R-:W-:Y:S08]  /*abf0*/  HMMA.16816.F32 R4, R132, R136.reuse, R4 ;  /* 0x000000888404723c */ /* 0x080ff00000001804 */
[C---:B------:R-:W-:Y:S01]  /*ac00*/  HMMA.16816.F32 R8, R140.reuse, R136, R8 ;  /* 0x000000888c08723c */ /* 0x040fe20000001808 */
[----:B------:R1:W-:Y:S07]  /*ac10*/  MUFU.EX2 R189, R157 ;  /* 0x0000009d00bd7308 */ /* 0x0003ee0000000800 */
[-C--:B------:R-:W-:Y:S03]  /*ac20*/  HMMA.16816.F32 R12, R140, R138.reuse, R12 ;  /* 0x0000008a8c0c723c */ /* 0x080fe6000000180c */
[----:B------:R2:W-:Y:S01]  /*ac30*/  MUFU.EX2 R190, R235 ;  /* 0x000000eb00be7308 */ /* 0x0005e20000000800 */
[----:B----4-:R-:W-:Y:S01]  /*ac40*/  MOV R232, R159 ;  /* 0x0000009f00e87202 */ /* 0x010fe20000000f00 */
[----:B------:R-:W-:Y:S03]  /*ac50*/  IMAD.MOV.U32 R159, RZ, RZ, R200 ;  /* 0x000000ffff9f7224 */ /* 0x000fe600078e00c8 */
[C---:B------:R-:W-:Y:S01]  /*ac60*/  HMMA.16816.F32 R16, R132.reuse, R138, R16 ;  /* 0x0000008a8410723c */ /* 0x040fe20000001810 */
[----:B------:R-:W4:Y:S03]  /*ac70*/  LDSM.16.MT88.4 R136, [R239+0x900] ;  /* 0x00090000ef88783b */ /* 0x000f260000004200 */
[----:B------:R-:W-:Y:S01]  /*ac80*/  FADD.FTZ R0, R232, R0 ;  /* 0x00000000e8007221 */ /* 0x000fe20000010000 */
[----:B------:R-:W4:Y:S03]  /*ac90*/  MUFU.EX2 R193, R179 ;  /* 0x000000b300c17308 */ /* 0x000f260000000800 */
[-C--:B---3--:R-:W-:Y:S01]  /*aca0*/  HMMA.16816.F32 R20, R132, R144.reuse, R20 ;  /* 0x000000908414723c */ /* 0x088fe20000001814 */
[----:B-1----:R-:W-:Y:S03]  /*acb0*/  MOV R157, R177 ;  /* 0x000000b1009d7202 */ /* 0x002fe60000000f00 */
[----:B------:R-:W-:Y:S03]  /*acc0*/  IMAD.MOV.U32 R177, RZ, RZ, R176 ;  /* 0x000000ffffb17224 */ /* 0x000fe600078e00b0 */
[----:B------:R1:W-:Y:S01]  /*acd0*/  MUFU.EX2 R179, R154 ;  /* 0x0000009a00b37308 */ /* 0x0003e20000000800 */
[C---:B------:R-:W-:Y:S01]  /*ace0*/  HMMA.16816.F32 R24, R140.reuse, R144, R24 ;  /* 0x000000908c18723c */ /* 0x040fe20000001818 */
[----:B--2---:R-:W-:Y:S03]  /*acf0*/  MOV R235, R158 ;  /* 0x0000009e00eb7202 */ /* 0x004fe60000000f00 */
[----:B------:R-:W-:Y:S04]  /*ad00*/  MOV R158, R155 ;  /* 0x0000009b009e7202 */ /* 0x000fe80000000f00 */
[-C--:B------:R-:W-:Y:S01]  /*ad10*/  HMMA.16816.F32 R28, R140, R146.reuse, R28 ;  /* 0x000000928c1c723c */ /* 0x080fe2000000181c */
[----:B------:R-:W-:Y:S07]  /*ad20*/  MUFU.EX2 R176, R156 ;  /* 0x0000009c00b07308 */ /* 0x000fee0000000800 */
[C---:B------:R-:W-:Y:S01]  /*ad30*/  HMMA.16816.F32 R32, R132.reuse, R146, R32 ;  /* 0x000000928420723c */ /* 0x040fe20000001820 */
[----:B------:R-:W2:Y:S02]  /*ad40*/  LDSM.16.MT88.4 R144, [R237+0x2900] ;  /* 0x00290000ed90783b */ /* 0x000ea40000004200 */
[----:B------:R-:W-:Y:S05]  /*ad50*/  MUFU.EX2 R177, R177 ;  /* 0x000000b100b17308 */ /* 0x000fea0000000800 */
[-C--:B------:R-:W-:Y:S01]  /*ad60*/  HMMA.16816.F32 R36, R132, R148.reuse, R36 ;  /* 0x000000948424723c */ /* 0x080fe20000001824 */
[----:B-1----:R-:W-:Y:S04]  /*ad70*/  LDSM.16.MT88.4 R152, [R238+0x1100] ;  /* 0x00110000ee98783b */ /* 0x002fe80000004200 */
[----:B------:R-:W-:Y:S03]  /*ad80*/  MUFU.EX2 R195, R230 ;  /* 0x000000e600c37308 */ /* 0x000fe60000000800 */
[C---:B------:R-:W-:Y:S07]  /*ad90*/  HMMA.16816.F32 R40, R140.reuse, R148, R40 ;  /* 0x000000948c28723c */ /* 0x040fee0000001828 */
[----:B------:R-:W-:Y:S01]  /*ada0*/  MUFU.EX2 R230, R197 ;  /* 0x000000c500e67308 */ /* 0x000fe20000000800 */
[-C--:B------:R-:W-:Y:S08]  /*adb0*/  HMMA.16816.F32 R44, R140, R150.reuse, R44 ;  /* 0x000000968c2c723c */ /* 0x080ff0000000182c */
[C---:B------:R-:W-:Y:S01]  /*adc0*/  HMMA.16816.F32 R48, R132.reuse, R150, R48 ;  /* 0x000000968430723c */ /* 0x040fe20000001830 */
[----:B------:R-:W1:Y:S01]  /*add0*/  LDSM.16.MT88.4 R148, [R238+0x2900] ;  /* 0x00290000ee94783b */ /* 0x000e620000004200 */
[----:B------:R-:W-:Y:S06]  /*ade0*/  MUFU.EX2 R194, R231 ;  /* 0x000000e700c27308 */ /* 0x000fec0000000800 */
[-C--:B----4-:R-:W-:Y:S04]  /*adf0*/  HMMA.16816.F32 R52, R132, R136.reuse, R52 ;  /* 0x000000888434723c */ /* 0x090fe80000001834 */
[----:B------:R-:W-:Y:S04]  /*ae00*/  MUFU.EX2 R231, R206 ;  /* 0x000000ce00e77308 */ /* 0x000fe80000000800 */
[C---:B------:R-:W-:Y:S06]  /*ae10*/  HMMA.16816.F32 R56, R140.reuse, R136, R56 ;  /* 0x000000888c38723c */ /* 0x040fec0000001838 */
[----:B------:R3:W4:Y:S02]  /*ae20*/  MUFU.EX2 R200, R3 ;  /* 0x0000000300c87308 */ /* 0x0007240000000800 */
[-C--:B------:R-:W-:Y:S08]  /*ae30*/  HMMA.16816.F32 R60, R140, R138.reuse, R60 ;  /* 0x0000008a8c3c723c */ /* 0x080ff0000000183c */
[C---:B------:R-:W-:Y:S01]  /*ae40*/  HMMA.16816.F32 R64, R132.reuse, R138, R64 ;  /* 0x0000008a8440723c */ /* 0x040fe20000001840 */
[----:B------:R-:W4:Y:S07]  /*ae50*/  LDSM.16.MT88.4 R136, [R240+0x2900] ;  /* 0x00290000f088783b */ /* 0x000f2e0000004200 */
[-C--:B--2---:R-:W-:Y:S01]  /*ae60*/  HMMA.16816.F32 R68, R132, R144.reuse, R68 ;  /* 0x000000908444723c */ /* 0x084fe20000001844 */
[----:B---3--:R-:W-:Y:S03]  /*ae70*/  FADD.FTZ R3, R198, R180 ;  /* 0x000000b4c6037221 */ /* 0x008fe60000010000 */
[----:B------:R-:W-:Y:S04]  /*ae80*/  MOV R198, R160 ;  /* 0x000000a000c67202 */ /* 0x000fe80000000f00 */
[C---:B------:R-:W-:Y:S01]  /*ae90*/  HMMA.16816.F32 R72, R140.reuse, R144, R72 ;  /* 0x000000908c48723c */ /* 0x040fe20000001848 */
[----:B------:R-:W-:Y:S01]  /*aea0*/  FADD.FTZ R160, R233, R2 ;  /* 0x00000002e9a07221 */ /* 0x000fe20000010000 */
[----:B------:R2:W-:Y:S02]  /*aeb0*/  MUFU.EX2 R180, R208 ;  /* 0x000000d000b47308 */ /* 0x0005e40000000800 */
[----:B------:R-:W-:Y:S02]  /*aec0*/  FADD.FTZ R2, R159, R0 ;  /* 0x000000009f027221 */ /* 0x000fe40000010000 */
[----:B------:R-:W-:Y:S02]  /*aed0*/  FADD.FTZ R164, R164, R3 ;  /* 0x00000003a4a47221 */ /* 0x000fe40000010000 */
[-C--:B------:R-:W-:Y:S01]  /*aee0*/  HMMA.16816.F32 R76, R140, R146.reuse, R76 ;  /* 0x000000928c4c723c */ /* 0x080fe2000000184c */
[----:B------:R-:W-:Y:S02]  /*aef0*/  FADD.FTZ R3, R236, R160 ;  /* 0x000000a0ec037221 */ /* 0x000fe40000010000 */
[----:B------:R3:W5:Y:S01]  /*af00*/  LDL.LU R236, [R1+0x5c] ;  /* 0x00005c0001ec7983 */ /* 0x0007620000300800 */
[----:B------:R-:W-:Y:S01]  /*af10*/  MUFU.EX2 R233, R199 ;  /* 0x000000c700e97308 */ /* 0x000fe20000000800 */
[----:B------:R-:W-:Y:S02]  /*af20*/  FADD.FTZ R2, R161, R2 ;  /* 0x00000002a1027221 */ /* 0x000fe40000010000 */
[----:B------:R-:W-:Y:S01]  /*af30*/  FADD.FTZ R3, R165, R3 ;  /* 0x00000003a5037221 */ /* 0x000fe20000010000 */
[C---:B------:R-:W-:Y:S01]  /*af40*/  HMMA.16816.F32 R80, R132.reuse, R146, R80 ;  /* 0x000000928450723c */ /* 0x040fe20000001850 */
[----:B------:R-:W3:Y:S03]  /*af50*/  LDSM.16.MT88.4 R144, [R239+0x2900] ;  /* 0x00290000ef90783b */ /* 0x000ee60000004200 */
[----:B------:R-:W-:Y:S02]  /*af60*/  FADD.FTZ R2, R167, R2 ;  /* 0x00000002a7027221 */ /* 0x000fe40000010000 */
[----:B------:R4:W-:Y:S02]  /*af70*/  MUFU.EX2 R232, R198 ;  /* 0x000000c600e87308 */ /* 0x0009e40000000800 */
[-C--:B-1----:R-:W-:Y:S01]  /*af80*/  HMMA.16816.F32 R84, R132, R148.reuse, R84 ;  /* 0x000000948454723c */ /* 0x082fe20000001854 */
[----:B--2---:R-:W-:Y:S07]  /*af90*/  F2FP.PACK_AB R208, R226, R227 ;  /* 0x000000e3e2d0723e */ /* 0x004fee00000000ff */
[C---:B------:R-:W-:Y:S08]  /*afa0*/  HMMA.16816.F32 R88, R140.reuse, R148, R88 ;  /* 0x000000948c58723c */ /* 0x040ff00000001858 */
[-C--:B------:R-:W-:Y:S01]  /*afb0*/  HMMA.16816.F32 R92, R140, R150.reuse, R92 ;  /* 0x000000968c5c723c */ /* 0x080fe2000000185c */
[----:B----4-:R-:W-:Y:S07]  /*afc0*/  LDSM.16.MT88.4 R196, [R237+0x1900] ;  /* 0x00190000edc4783b */ /* 0x010fee0000004200 */
[C---:B------:R-:W-:Y:S01]  /*afd0*/  HMMA.16816.F32 R96, R132.reuse, R150, R96 ;  /* 0x000000968460723c */ /* 0x040fe20000001860 */
[----:B------:R-:W1:Y:S07]  /*afe0*/  LDSM.16.MT88.4 R148, [R237+0x1100] ;  /* 0x00110000ed94783b */ /* 0x000e6e0000004200 */
[-C--:B------:R-:W-:Y:S08]  /*aff0*/  HMMA.16816.F32 R100, R132, R136.reuse, R100 ;  /* 0x000000888464723c */ /* 0x080ff00000001864 */
[C---:B------:R-:W-:Y:S07]  /*b000*/  HMMA.16816.F32 R104, R140.reuse, R136, R104 ;  /* 0x000000888c68723c */ /* 0x040fee0000001868 */
[----:B------:R-:W-:Y:S01]  /*b010*/  FADD.FTZ R136, R235, R181 ;  /* 0x000000b5eb887221 */ /* 0x000fe20000010000 */
[-C--:B------:R-:W-:Y:S01]  /*b020*/  HMMA.16816.F32 R108, R140, R138.reuse, R108 ;  /* 0x0000008a8c6c723c */ /* 0x080fe2000000186c */
[----:B------:R2:W-:Y:S03]  /*b030*/  MUFU.EX2 R235, R157 ;  /* 0x0000009d00eb7308 */ /* 0x0005e60000000800 */
[----:B------:R-:W-:Y:S01]  /*b040*/  FADD.FTZ R0, R158, R136 ;  /* 0x000000889e007221 */ /* 0x000fe20000010000 */
[----:B------:R-:W-:Y:S02]  /*b050*/  F2FP.PACK_AB R136, R193, R201 ;  /* 0x000000c9c188723e */ /* 0x000fe400000000ff */
[----:B------:R-:W-:Y:S01]  /*b060*/  F2FP.PACK_AB R137, R192, R200 ;  /* 0x000000c8c089723e */ /* 0x000fe200000000ff */
[C---:B------:R-:W-:Y:S01]  /*b070*/  HMMA.16816.F32 R112, R132.reuse, R138, R112 ;  /* 0x0000008a8470723c */ /* 0x040fe20000001870 */
[----:B------:R-:W-:Y:S02]  /*b080*/  FADD.FTZ R0, R162, R0 ;  /* 0x00000000a2007221 */ /* 0x000fe40000010000 */
[----:B------:R-:W4:Y:S02]  /*b090*/  MUFU.EX2 R181, R214 ;  /* 0x000000d600b57308 */ /* 0x000f240000000800 */
[----:B------:R-:W-:Y:S02]  /*b0a0*/  FADD.FTZ R0, R168, R0 ;  /* 0x00000000a8007221 */ /* 0x000fe40000010000 */
[----:B------:R-:W-:Y:S01]  /*b0b0*/  F2FP.PACK_AB R138, R179, R189 ;  /* 0x000000bdb38a723e */ /* 0x000fe200000000ff */
[-C--:B---3--:R-:W-:Y:S01]  /*b0c0*/  HMMA.16816.F32 R116, R132, R144.reuse, R116 ;  /* 0x000000908474723c */ /* 0x088fe20000001874 */
[----:B------:R-:W-:Y:S07]  /*b0d0*/  F2FP.PACK_AB R139, R176, R188 ;  /* 0x000000bcb08b723e */ /* 0x000fee00000000ff */
[C---:B------:R-:W-:Y:S01]  /*b0e0*/  HMMA.16816.F32 R120, R140.reuse, R144, R120 ;  /* 0x000000908c78723c */ /* 0x040fe20000001878 */
[----:B--2---:R-:W-:Y:S07]  /*b0f0*/  LDSM.16.MT88.4 R156, [R238+0x3100] ;  /* 0x00310000ee9c783b */ /* 0x004fee0000004200 */
[-C--:B------:R-:W-:Y:S01]  /*b100*/  HMMA.16816.F32 R124, R140, R146.reuse, R124 ;  /* 0x000000928c7c723c */ /* 0x080fe2000000187c */
[----:B------:R-:W2:Y:S03]  /*b110*/  LDSM.16.MT88.4 R140, [R240+0x1100] ;  /* 0x00110000f08c783b */ /* 0x000ea60000004200 */
[----:B----4-:R-:W-:Y:S04]  /*b120*/  F2FP.PACK_AB R211, R180, R181 ;  /* 0x000000b5b4d3723e */ /* 0x010fe800000000ff */
[----:B------:R-:W-:Y:S01]  /*b130*/  HMMA.16816.F32 R128, R132, R146, R128 ;  /* 0x000000928480723c */ /* 0x000fe20000001880 */
[----:B------:R-:W3:Y:S06]  /*b140*/  LDSM.16.MT88.4 R144, [R239+0x1100] ;  /* 0x00110000ef90783b */ /* 0x000eec0000004200 */
[----:B------:R-:W-:Y:S02]  /*b150*/  F2FP.PACK_AB R134, R163, R191 ;  /* 0x000000bfa386723e */ /* 0x000fe400000000ff */
[----:B------:R-:W-:Y:S01]  /*b160*/  F2FP.PACK_AB R135, R178, R190 ;  /* 0x000000beb287723e */ /* 0x000fe200000000ff */
[----:B------:R-:W-:Y:S02]  /*b170*/  LDSM.16.MT88.4 R212, [R237+0x3900] ;  /* 0x00390000edd4783b */ /* 0x000fe40000004200 */
[----:B------:R-:W-:Y:S02]  /*b180*/  F2FP.PACK_AB R132, R195, R203 ;  /* 0x000000cbc384723e */ /* 0x000fe400000000ff */
[-C--:B------:R-:W-:Y:S07]  /*b190*/  F2FP.PACK_AB R133, R194, R202.reuse ;  /* 0x000000cac285723e */ /* 0x080fee00000000ff */
        /* <DEDUP_REMOVED lines=9> */
[----:B------:R-:W4:Y:S07]  /*b230*/  LDSM.16.MT88.4 R152, [R240+0x3100] ;  /* 0x00310000f098783b */ /* 0x000f2e0000004200 */
        /* <DEDUP_REMOVED lines=10> */
[-C--:B-1----:R-:W-:Y:S08]  /*b2e0*/  HMMA.16816.F32 R68, R132, R148.reuse, R68 ;  /* 0x000000948444723c */ /* 0x082ff00000001844 */
[C---:B------:R-:W-:Y:S07]  /*b2f0*/  HMMA.16816.F32 R72, R136.reuse, R148, R72 ;  /* 0x000000948848723c */ /* 0x040fee0000001848 */
[----:B------:R-:W-:Y:S01]  /*b300*/  MOV R149, R205 ;  /* 0x000000cd00957202 */ /* 0x000fe20000000f00 */
[-C--:B------:R-:W-:Y:S01]  /*b310*/  HMMA.16816.F32 R76, R136, R150.reuse, R76 ;  /* 0x00000096884c723c */ /* 0x080fe2000000184c */
[----:B------:R-:W-:Y:S07]  /*b320*/  IMAD.MOV.U32 R148, RZ, RZ, R204 ;  /* 0x000000ffff947224 */ /* 0x000fee00078e00cc */
[C---:B------:R-:W-:Y:S07]  /*b330*/  HMMA.16816.F32 R80, R132.reuse, R150, R80 ;  /* 0x000000968450723c */ /* 0x040fee0000001850 */
[----:B------:R-:W-:Y:S01]  /*b340*/  MOV R151, R203 ;  /* 0x000000cb00977202 */ /* 0x000fe20000000f00 */
[-C--:B------:R-:W-:Y:S01]  /*b350*/  HMMA.16816.F32 R84, R132, R156.reuse, R84 ;  /* 0x0000009c8454723c */ /* 0x080fe20000001854 */
[----:B------:R-:W-:Y:S07]  /*b360*/  MOV R150, R202 ;  /* 0x000000ca00967202 */ /* 0x000fee0000000f00 */
[C---:B------:R-:W-:Y:S07]  /*b370*/  HMMA.16816.F32 R88, R136.reuse, R156, R88 ;  /* 0x0000009c8858723c */ /* 0x040fee0000001858 */
[----:B------:R-:W-:Y:S01]  /*b380*/  IMAD.MOV.U32 R157, RZ, RZ, R201 ;  /* 0x000000ffff9d7224 */ /* 0x000fe200078e00c9 */
[-C--:B------:R-:W-:Y:S01]  /*b390*/  HMMA.16816.F32 R92, R136, R158.reuse, R92 ;  /* 0x0000009e885c723c */ /* 0x080fe2000000185c */
[----:B------:R-:W-:Y:S07]  /*b3a0*/  MOV R156, R200 ;  /* 0x000000c8009c7202 */ /* 0x000fee0000000f00 */
[C---:B------:R-:W-:Y:S07]  /*b3b0*/  HMMA.16816.F32 R96, R132.reuse, R158, R96 ;  /* 0x0000009e8460723c */ /* 0x040fee0000001860 */
[----:B------:R-:W-:Y:S01]  /*b3c0*/  MOV R159, R195 ;  /* 0x000000c3009f7202 */ /* 0x000fe20000000f00 */
[-C--:B----4-:R-:W-:Y:S01]  /*b3d0*/  HMMA.16816.F32 R100, R132, R152.reuse, R100 ;  /* 0x000000988464723c */ /* 0x090fe20000001864 */
[----:B------:R-:W-:Y:S07]  /*b3e0*/  IMAD.MOV.U32 R158, RZ, RZ, R194 ;  /* 0x000000ffff9e7224 */ /* 0x000fee00078e00c2 */
[C---:B------:R-:W-:Y:S07]  /*b3f0*/  HMMA.16816.F32 R104, R136.reuse, R152, R104 ;  /* 0x000000988868723c */ /* 0x040fee0000001868 */
[----:B------:R-:W-:Y:S01]  /*b400*/  MOV R153, R193 ;  /* 0x000000c100997202 */ /* 0x000fe20000000f00 */
[-C--:B------:R-:W-:Y:S01]  /*b410*/  HMMA.16816.F32 R108, R136, R154.reuse, R108 ;  /* 0x0000009a886c723c */ /* 0x080fe2000000186c */
[----:B------:R-:W-:Y:S07]  /*b420*/  MOV R152, R192 ;  /* 0x000000c000987202 */ /* 0x000fee0000000f00 */
[C---:B------:R-:W-:Y:S07]  /*b430*/  HMMA.16816.F32 R112, R132.reuse, R154, R112 ;  /* 0x0000009a8470723c */ /* 0x040fee0000001870 */
[----:B------:R-:W-:Y:S01]  /*b440*/  IMAD.MOV.U32 R155, RZ, RZ, R191 ;  /* 0x000000ffff9b7224 */ /* 0x000fe200078e00bf */
[-C--:B--2---:R-:W-:Y:S01]  /*b450*/  HMMA.16816.F32 R116, R132, R140.reuse, R116 ;  /* 0x0000008c8474723c */ /* 0x084fe20000001874 */
[----:B------:R-:W-:Y:S03]  /*b460*/  F2FP.PACK_AB R191, R228, R230 ;  /* 0x000000e6e4bf723e */ /* 0x000fe600000000ff */
[----:B------:R-:W-:Y:S02]  /*b470*/  MOV R154, R190 ;  /* 0x000000be009a7202 */ /* 0x000fe40000000f00 */
[----:B------:R-:W-:Y:S02]  /*b480*/  F2FP.PACK_AB R190, R231, R234 ;  /* 0x000000eae7be723e */ /* 0x000fe400000000ff */
[C---:B------:R-:W-:Y:S07]  /*b490*/  HMMA.16816.F32 R120, R136.reuse, R140, R120 ;  /* 0x0000008c8878723c */ /* 0x040fee0000001878 */
[----:B------:R-:W-:Y:S01]  /*b4a0*/  MOV R141, R189 ;  /* 0x000000bd008d7202 */ /* 0x000fe20000000f00 */
[-C--:B------:R-:W-:Y:S01]  /*b4b0*/  HMMA.16816.F32 R124, R136, R142.reuse, R124 ;  /* 0x0000008e887c723c */ /* 0x080fe2000000187c */
[----:B------:R-:W-:Y:S03]  /*b4c0*/  F2FP.PACK_AB R189, R232, R233 ;  /* 0x000000e9e8bd723e */ /* 0x000fe600000000ff */
[----:B------:R-:W-:Y:S03]  /*b4d0*/  IMAD.MOV.U32 R140, RZ, RZ, R188 ;  /* 0x000000ffff8c7224 */ /* 0x000fe600078e00bc */
[----:B------:R-:W-:Y:S01]  /*b4e0*/  FADD.FTZ R136, R166, R164 ;  /* 0x000000a4a6887221 */ /* 0x000fe20000010000 */
[----:B------:R-:W-:Y:S01]  /*b4f0*/  HMMA.16816.F32 R128, R132, R142, R128 ;  /* 0x0000008e8480723c */ /* 0x000fe20000001880 */
[----:B------:R-:W-:Y:S03]  /*b500*/  MOV R166, R177 ;  /* 0x000000b100a67202 */ /* 0x000fe60000000f00 */
[----:B------:R-:W-:Y:S01]  /*b510*/  IMAD.MOV.U32 R139, RZ, RZ, R163 ;  /* 0x000000ffff8b7224 */ /* 0x000fe200078e00a3 */
[----:B------:R-:W-:Y:S01]  /*b520*/  F2FP.PACK_AB R188, R235, R166 ;  /* 0x000000a6ebbc723e */ /* 0x000fe200000000ff */
[----:B------:R-:W1:Y:S01]  /*b530*/  LDSM.16.MT88.4 R160, [R240+0x1900] ;  /* 0x00190000f0a0783b */ /* 0x000e620000004200 */
[----:B------:R-:W-:Y:S01]  /*b540*/  MOV R138, R178 ;  /* 0x000000b2008a7202 */ /* 0x000fe20000000f00 */
[----:B------:R-:W-:Y:S01]  /*b550*/  FADD.FTZ R229, R229, R136 ;  /* 0x00000088e5e57221 */ /* 0x000fe20000010000 */
[----:B------:R-:W-:Y:S03]  /*b560*/  MOV R137, R179 ;  /* 0x000000b300897202 */ /* 0x000fe60000000f00 */
[-C--:B------:R-:W-:Y:S01]  /*b570*/  HMMA.16816.F32 R192, R188, R196.reuse, R4 ;  /* 0x000000c4bcc0723c */ /* 0x080fe20000001804 */
[----:B------:R-:W-:Y:S01]  /*b580*/  MOV R164, R176 ;  /* 0x000000b000a47202 */ /* 0x000fe20000000f00 */
[----:B------:R-:W-:Y:S06]  /*b590*/  LDSM.16.MT88.4 R4, [R239+0x3900] ;  /* 0x00390000ef04783b */ /* 0x000fec0000004200 */
[C---:B------:R-:W-:Y:S02]  /*b5a0*/  HMMA.16816.F32 R200, R208.reuse, R196, R8 ;  /* 0x000000c4d0c8723c */ /* 0x040fe40000001808 */
[----:B------:R-:W2:Y:S05]  /*b5b0*/  LDSM.16.MT88.4 R176, [R239+0x1900] ;  /* 0x00190000efb0783b */ /* 0x000eaa0000004200 */
[----:B------:R-:W-:Y:S01]  /*b5c0*/  MOV R9, R151 ;  /* 0x0000009700097202 */ /* 0x000fe20000000f00 */
[-C--:B------:R-:W-:Y:S01]  /*b5d0*/  HMMA.16816.F32 R204, R208, R198.reuse, R12 ;  /* 0x000000c6d0cc723c */ /* 0x080fe2000000180c */
[----:B------:R-:W-:Y:S03]  /*b5e0*/  IMAD.MOV.U32 R8, RZ, RZ, R150 ;  /* 0x000000ffff087224 */ /* 0x000fe600078e0096 */
[----:B------:R-:W-:Y:S01]  /*b5f0*/  IMAD.MOV.U32 R10, RZ, RZ, R149 ;  /* 0x000000ffff0a7224 */ /* 0x000fe200078e0095 */
[----:B------:R-:W-:Y:S02]  /*b600*/  MOV R11, R148 ;  /* 0x00000094000b7202 */ /* 0x000fe40000000f00 */
[----:B------:R-:W-:Y:S01]  /*b610*/  MOV R13, R137 ;  /* 0x00000089000d7202 */ /* 0x000fe20000000f00 */
[C---:B------:R-:W-:Y:S01]  /*b620*/  HMMA.16816.F32 R196, R188.reuse, R198, R16 ;  /* 0x000000c6bcc4723c */ /* 0x040fe20000001810 */
[----:B------:R-:W-:Y:S03]  /*b630*/  IMAD.MOV.U32 R15, RZ, RZ, R166 ;  /* 0x000000ffff0f7224 */ /* 0x000fe600078e00a6 */
[----:B------:R-:W-:Y:S01]  /*b640*/  IMAD.MOV.U32 R12, RZ, RZ, R138 ;  /* 0x000000ffff0c7224 */ /* 0x000fe200078e008a */
[----:B------:R-:W-:Y:S01]  /*b650*/  MOV R14, R164 ;  /* 0x000000a4000e7202 */ /* 0x000fe20000000f00 */
[----:B------:R-:W-:Y:S01]  /*b660*/  FADD.FTZ R11, R11, R229 ;  /* 0x000000e50b0b7221 */ /* 0x000fe20000010000 */
[----:B------:R-:W-:Y:S01]  /*b670*/  MOV R19, R139 ;  /* 0x0000008b00137202 */ /* 0x000fe20000000f00 */
[-C--:B---3--:R-:W-:Y:S01]  /*b680*/  HMMA.16816.F32 R132, R188, R144.reuse, R20 ;  /* 0x00000090bc84723c */ /* 0x088fe20000001814 */
[----:B------:R-:W-:Y:S03]  /*b690*/  MOV R18, R140 ;  /* 0x0000008c00127202 */ /* 0x000fe60000000f00 */
[----:B------:R-:W-:Y:S01]  /*b6a0*/  IMAD.MOV.U32 R17, RZ, RZ, R141 ;  /* 0x000000ffff117224 */ /* 0x000fe200078e008d */
[----:B------:R-:W-:Y:S02]  /*b6b0*/  MOV R16, R154 ;  /* 0x0000009a00107202 */ /* 0x000fe40000000f00 */
[----:B------:R-:W-:Y:S01]  /*b6c0*/  MOV R23, R155 ;  /* 0x0000009b00177202 */ /* 0x000fe20000000f00 */
[C---:B------:R-:W-:Y:S01]  /*b6d0*/  HMMA.16816.F32 R136, R208.reuse, R144, R24 ;  /* 0x00000090d088723c */ /* 0x040fe20000001818 */
[----:B------:R-:W-:Y:S03]  /*b6e0*/  IMAD.MOV.U32 R22, RZ, RZ, R152 ;  /* 0x000000ffff167224 */ /* 0x000fe600078e0098 */
[----:B------:R-:W-:Y:S02]  /*b6f0*/  MOV R21, R153 ;  /* 0x0000009900157202 */ /* 0x000fe40000000f00 */
[----:B------:R-:W-:Y:S01]  /*b700*/  MOV R20, R158 ;  /* 0x0000009e00147202 */ /* 0x000fe20000000f00 */
[----:B------:R-:W-:Y:S01]  /*b710*/  IMAD.MOV.U32 R27, RZ, RZ, R159 ;  /* 0x000000ffff1b7224 */ /* 0x000fe200078e009f */
[-C--:B------:R-:W-:Y:S01]  /*b720*/  HMMA.16816.F32 R140, R208, R146.reuse, R28 ;  /* 0x00000092d08c723c */ /* 0x080fe2000000181c */
[----:B------:R-:W-:Y:S03]  /*b730*/  MOV R26, R156 ;  /* 0x0000009c001a7202 */ /* 0x000fe60000000f00 */
[----:B------:R-:W-:Y:S02]  /*b740*/  MOV R25, R157 ;  /* 0x0000009d00197202 */ /* 0x000fe40000000f00 */
[----:B------:R-:W-:Y:S01]  /*b750*/  MOV R24, R175 ;  /* 0x000000af00187202 */ /* 0x000fe20000000f00 */
[----:B------:R-:W-:Y:S01]  /*b760*/  IMAD.MOV.U32 R29, RZ, RZ, R173 ;  /* 0x000000ffff1d7224 */ /* 0x000fe200078e00ad */
[C---:B------:R-:W-:Y:S01]  /*b770*/  HMMA.16816.F32 R144, R188.reuse, R146, R32 ;  /* 0x00000092bc90723c */ /* 0x040fe20000001820 */
[----:B------:R-:W-:Y:S03]  /*b780*/  MOV R31, R171 ;  /* 0x000000ab001f7202 */ /* 0x000fe60000000f00 */
[----:B------:R-:W-:Y:S01]  /*b790*/  FADD.FTZ R11, R24, R11 ;  /* 0x0000000b180b7221 */ /* 0x000fe20000010000 */
[----:B------:R-:W-:Y:S02]  /*b7a0*/  MOV R30, R172 ;  /* 0x000000ac001e7202 */ /* 0x000fe40000000f00 */
[----:B------:R-:W-:Y:S01]  /*b7b0*/  IMAD.MOV.U32 R34, RZ, RZ, R170 ;  /* 0x000000ffff227224 */ /* 0x000fe200078e00aa */
[-C--:B-1----:R-:W-:Y:S01]  /*b7c0*/  HMMA.16816.F32 R148, R188, R160.reuse, R36 ;  /* 0x000000a0bc94723c */ /* 0x082fe20000001824 */
[----:B------:R-:W-:Y:S03]  /*b7d0*/  MOV R35, R169 ;  /* 0x000000a900237202 */ /* 0x000fe60000000f00 */
[----:B------:R-:W-:Y:S01]  /*b7e0*/  FADD.FTZ R3, R34, R3 ;  /* 0x0000000322037221 */ /* 0x000fe20000010000 */
[----:B------:R-:W-:Y:S01]  /*b7f0*/  MOV R28, R174 ;  /* 0x000000ae001c7202 */ /* 0x000fe20000000f00 */
[----:B------:R-:W-:Y:S02]  /*b800*/  FADD.FTZ R2, R35, R2 ;  /* 0x0000000223027221 */ /* 0x000fe40000010000 */
[C---:B------:R-:W-:Y:S01]  /*b810*/  HMMA.16816.F32 R152, R208.reuse, R160, R40 ;  /* 0x000000a0d098723c */ /* 0x040fe20000001828 */
[----:B------:R-:W-:Y:S03]  /*b820*/  FADD.FTZ R3, R29, R3 ;  /* 0x000000031d037221 */ /* 0x000fe60000010000 */
[----:B------:R-:W-:Y:S02]  /*b830*/  FADD.FTZ R2, R30, R2 ;  /* 0x000000021e027221 */ /* 0x000fe40000010000 */
[----:B------:R-:W-:Y:S02]  /*b840*/  FADD.FTZ R10, R10, R3 ;  /* 0x000000030a0a7221 */ /* 0x000fe40000010000 */
[-C--:B------:R-:W-:Y:S01]  /*b850*/  HMMA.16816.F32 R156, R208, R162.reuse, R44 ;  /* 0x000000a2d09c723c */ /* 0x080fe2000000182c */
[----:B------:R-:W-:Y:S03]  /*b860*/  FADD.FTZ R3, R25, R11 ;  /* 0x0000000b19037221 */ /* 0x000fe60000010000 */
[----:B------:R-:W-:Y:S02]  /*b870*/  FADD.FTZ R9, R9, R2 ;  /* 0x0000000209097221 */ /* 0x000fe40000010000 */
[----:B------:R-:W-:Y:S02]  /*b880*/  FADD.FTZ R2, R26, R10 ;  /* 0x0000000a1a027221 */ /* 0x000fe40000010000 */
[C---:B------:R-:W-:Y:S01]  /*b890*/  HMMA.16816.F32 R160, R188.reuse, R162, R48 ;  /* 0x000000a2bca0723c */ /* 0x040fe20000001830 */
[----:B------:R-:W-:Y:S03]  /*b8a0*/  FADD.FTZ R10, R21, R3 ;  /* 0x00000003150a7221 */ /* 0x000fe60000010000 */
[----:B------:R-:W-:Y:S04]  /*b8b0*/  FADD.FTZ R0, R28, R0 ;  /* 0x000000001c007221 */ /* 0x000fe80000010000 */
[-C--:B--2---:R-:W-:Y:S01]  /*b8c0*/  HMMA.16816.F32 R164, R188, R176.reuse, R52 ;  /* 0x000000b0bca4723c */ /* 0x084fe20000001834 */
[----:B------:R-:W-:Y:S04]  /*b8d0*/  FADD.FTZ R0, R31, R0 ;  /* 0x000000001f007221 */ /* 0x000fe80000010000 */
[----:B------:R-:W-:Y:S02]  /*b8e0*/  FADD.FTZ R8, R8, R0 ;  /* 0x0000000008087221 */ /* 0x000fe40000010000 */
[----:B------:R-:W-:Y:S01]  /*b8f0*/  FADD.FTZ R0, R27, R9 ;  /* 0x000000091b007221 */ /* 0x000fe20000010000 */
        /* <DEDUP_REMOVED lines=10> */
[----:B------:R-:W-:Y:S02]  /*b9a0*/  FADD.FTZ R8, R12, R3 ;  /* 0x000000030c087221 */ /* 0x000fe40000010000 */
[----:B------:R-:W-:Y:S02]  /*b9b0*/  FADD.FTZ R3, R15, R9 ;  /* 0x000000090f037221 */ /* 0x000fe40000010000 */
        /* <DEDUP_REMOVED lines=15> */
[-C--:B------:R-:W-:Y:S01]  /*bab0*/  HMMA.16816.F32 R124, R208, R6.reuse, R124 ;  /* 0x00000006d07c723c */ /* 0x080fe2000000187c */
[----:B------:R-:W-:Y:S03]  /*bac0*/  FADD.FTZ R5, R14, R0 ;  /* 0x000000000e057221 */ /* 0x000fe60000010000 */
[----:B------:R-:W-:Y:S02]  /*bad0*/  FADD.FTZ R2, R233, R8 ;  /* 0x00000008e9027221 */ /* 0x000fe40000010000 */
[----:B------:R-:W-:Y:S02]  /*bae0*/  FADD.FTZ R0, R227, R4 ;  /* 0x00000004e3007221 */ /* 0x000fe40000010000 */
[----:B------:R-:W-:Y:S01]  /*baf0*/  FADD.FTZ R4, R235, R3 ;  /* 0x00000003eb047221 */ /* 0x000fe20000010000 */
[----:B------:R-:W-:Y:S03]  /*bb00*/  HMMA.16816.F32 R128, R188, R6, R128 ;  /* 0x00000006bc80723c */ /* 0x000fe60000001880 */
[----:B------:R-:W-:Y:S02]  /*bb10*/  FADD.FTZ R3, R232, R2 ;  /* 0x00000002e8037221 */ /* 0x000fe40000010000 */
[----:B------:R-:W-:Y:S02]  /*bb20*/  FADD.FTZ R4, R234, R4 ;  /* 0x00000004ea047221 */ /* 0x000fe40000010000 */
[----:B------:R-:W-:Y:S01]  /*bb30*/  FADD.FTZ R5, R225, R5 ;  /* 0x00000005e1057221 */ /* 0x000fe20000010000 */
[----:B------:R-:W-:Y:S01]  /*bb40*/  MOV R188, R182 ;  /* 0x000000b600bc7202 */ /* 0x000fe20000000f00 */
[----:B------:R-:W-:Y:S03]  /*bb50*/  FADD.FTZ R2, R226, R0 ;  /* 0x00000000e2027221 */ /* 0x000fe60000010000 */
[----:B------:R-:W-:Y:S02]  /*bb60*/  FADD.FTZ R3, R230, R3 ;  /* 0x00000003e6037221 */ /* 0x000fe40000010000 */
[----:B------:R-:W-:Y:S02]  /*bb70*/  FADD.FTZ R4, R231, R4 ;  /* 0x00000004e7047221 */ /* 0x000fe40000010000 */
[----:B------:R-:W-:Y:S02]  /*bb80*/  FADD.FTZ R3, R228, R3 ;  /* 0x00000003e4037221 */ /* 0x000fe40000010000 */
[----:B------:R-:W-:Y:S01]  /*bb90*/  FADD.FTZ R2, R187, R2 ;  /* 0x00000002bb027221 */ /* 0x000fe20000010000 */
[----:B------:R1:W-:Y:S01]  /*bba0*/  STL [R1+0xc], R4 ;  /* 0x00000c0401007387 */ /* 0x0003e20000100800 */
[----:B------:R-:W-:Y:S01]  /*bbb0*/  FADD.FTZ R0, R224, R5 ;  /* 0x00000005e0007221 */ /* 0x000fe20000010000 */
[----:B------:R-:W-:Y:S01]  /*bbc0*/  MOV R187, R184 ;  /* 0x000000b800bb7202 */ /* 0x000fe20000000f00 */
[----:B------:R-:W-:Y:S01]  /*bbd0*/  FADD.FTZ R2, R183, R2 ;  /* 0x00000002b7027221 */ /* 0x000fe20000010000 */
[----:B------:R1:W-:Y:S01]  /*bbe0*/  STL [R1+0x40], R3 ;  /* 0x0000400301007387 */ /* 0x0003e20000100800 */
[----:B------:R-:W-:Y:S02]  /*bbf0*/  FADD.FTZ R0, R181, R0 ;  /* 0x00000000b5007221 */ /* 0x000fe40000010000 */
[----:B------:R-:W-:Y:S01]  /*bc00*/  IMAD.MOV.U32 R181, RZ, RZ, R185 ;  /* 0x000000ffffb57224 */ /* 0x000fe200078e00b9 */
[----:B------:R1:W-:Y:S01]  /*bc10*/  STL [R1+0x14], R2 ;  /* 0x0000140201007387 */ /* 0x0003e20000100800 */
[----:B------:R-:W-:Y:S01]  /*bc20*/  FADD.FTZ R0, R180, R0 ;  /* 0x00000000b4007221 */ /* 0x000fe20000010000 */
[----:B------:R-:W-:Y:S04]  /*bc30*/  MOV R180, R186 ;  /* 0x000000ba00b47202 */ /* 0x000fe80000000f00 */
[----:B------:R1:W-:Y:S01]  /*bc40*/  STL [R1+0x10], R0 ;  /* 0x0000100001007387 */ /* 0x0003e20000100800 */
[----:B------:R-:W-:-:S05]  /*bc50*/  @P0 BRA `(.L_x_1795) ;  /* 0xffffb3b000000947 */ /* 0x000fca000383ffff */
.L_x_1792:
[----:B--2---:R-:W-:-:S13]  /*bc60*/  ISETP.LE.AND P0, PT, RZ, UR10, PT ;  /* 0x0000000aff007c0c */ /* 0x004fda000bf03270 */
[----:B------:R-:W-:Y:S05]  /*bc70*/  @!P0 BRA `(.L_x_1796) ;  /* 0x00003cf000008947 */ /* 0x000fea0003800000 */
[----:B-1----:R-:W2:Y:S01]  /*bc80*/  LDL.LU R2, [R1+0x38] ;  /* 0x0000380001027983 */ /* 0x002ea20000300800 */
        /* <DEDUP_REMOVED lines=10> */
[----:B------:R-:W-:Y:S01]  /*bd30*/  IMAD.SHL.U32 R228, R2, 0x2, RZ ;  /* 0x0000000202e47824 */ /* 0x000fe200078e00ff */
[----:B------:R-:W-:Y:S05]  /*bd40*/  BRA `(.L_x_1797) ;  /* 0x0000040000007947 */ /* 0x000fea0003800000 */
.L_x_1799:
[----:B------:R-:W2:Y:S01]  /*bd50*/  LDL R2, [R1+0x3c] ;  /* 0x00003c0001027983 */ /* 0x000ea20000100800 */
[----:B------:R-:W-:Y:S01]  /*bd60*/  ULEA UR4, UR10, UR11, 0x6 ;  /* 0x0000000b0a047291 */ /* 0x000fe2000f8e303f */
[----:B------:R-:W-:Y:S02]  /*bd70*/  IMAD.MOV.U32 R186, RZ, RZ, RZ ;  /* 0x000000ffffba7224 */ /* 0x000fe400078e00ff */
[----:B------:R-:W3:Y:S03]  /*bd80*/  LDL R211, [R1+0x18] ;  /* 0x0000180001d37983 */ /* 0x000ee60000100800 */
[----:B------:R-:W-:Y:S05]  /*bd90*/  IMAD.U32 R181, RZ, RZ, UR4 ;  /* 0x00000004ffb57e24 */ /* 0x000fea000f8e00ff */
        /* <DEDUP_REMOVED lines=28> */
[----:B------:R-:W4:Y:S04]  /*bf60*/  SHFL.IDX PT, R208, R181, 0x1, 0x181f ;  /* 0x00381f00b5d07f89 */ /* 0x000f2800000e0000 */
[----:B------:R-:W5:Y:S04]  /*bf70*/  SHFL.IDX PT, R209, R2, 0x1, 0x181f ;  /* 0x00381f0002d17f89 */ /* 0x000f6800000e0000 */
[----:B------:R-:W5:Y:S04]  /*bf80*/  SHFL.IDX PT, R191, R181, 0x2, 0x181f ;  /* 0x00581f00b5bf7f89 */ /* 0x000f6800000e0000 */
[----:B------:R-:W5:Y:S04]  /*bf90*/  SHFL.IDX PT, R210, R2, 0x2, 0x181f ;  /* 0x00581f0002d27f89 */ /* 0x000f6800000e0000 */
[----:B------:R-:W5:Y:S01]  /*bfa0*/  SHFL.IDX PT, R181, R181, 0x3, 0x181f ;  /* 0x00781f00b5b57f89 */ /* 0x000f6200000e0000 */
[C---:B-1----:R-:W-:Y:S02]  /*bfb0*/  IADD3 R188, P2, R186.reuse, R230, RZ ;  /* 0x000000e6babc7210 */ /* 0x042fe40007f5e0ff */
[----:B------:R-:W-:Y:S01]  /*bfc0*/  IADD3 R186, P1, R186, R228, RZ ;  /* 0x000000e4baba7210 */ /* 0x000fe20007f3e0ff */
[----:B------:R-:W1:Y:S02]  /*bfd0*/  SHFL.IDX PT, R2, R2, 0x3, 0x181f ;  /* 0x00781f0002027f89 */ /* 0x000e6400000e0000 */
[C-C-:B--2---:R-:W-:Y:S01]  /*bfe0*/  IMAD.X R189, R182.reuse, 0x1, R231.reuse, P2 ;  /* 0x00000001b6bd7824 */ /* 0x144fe200010e06e7 */
[-C--:B------:R-:W-:Y:S02]  /*bff0*/  IADD3.X R187, R182, R229.reuse, RZ, P1, !PT ;  /* 0x000000e5b6bb7210 */ /* 0x080fe40000ffe4ff */
[C---:B----4-:R-:W-:Y:S02]  /*c000*/  IADD3 R184, P0, R208.reuse, R230, RZ ;  /* 0x000000e6d0b87210 */ /* 0x050fe40007f1e0ff */
[----:B---3--:R2:W-:Y:S01]  /*c010*/  LDGSTS.E.BYPASS.LTC128B.128 [R211+0x4100], [R188.64], !P6 ;  /* 0x04100000bcd37fae */ /* 0x0085e2000f101d4e */
[----:B------:R-:W-:Y:S02]  /*c020*/  IADD3 R208, P1, R208, R228, RZ ;  /* 0x000000e4d0d07210 */ /* 0x000fe40007f3e0ff */
[----:B-----5:R-:W-:Y:S01]  /*c030*/  IMAD.X R185, R209, 0x1, R231, P0 ;  /* 0x00000001d1b97824 */ /* 0x020fe200000e06e7 */
[----:B------:R3:W-:Y:S01]  /*c040*/  LDGSTS.E.BYPASS.LTC128B.128 [R211+0x6100], [R186.64], !P5 ;  /* 0x06100000bad37fae */ /* 0x0007e2000e901d4e */
[----:B------:R-:W-:Y:S01]  /*c050*/  IADD3 R190, P0, R191, R230, RZ ;  /* 0x000000e6bfbe7210 */ /* 0x000fe20007f1e0ff */
[----:B------:R-:W-:Y:S02]  /*c060*/  IMAD.X R209, R209, 0x1, R229, P1 ;  /* 0x00000001d1d17824 */ /* 0x000fe400008e06e5 */
[----:B------:R4:W-:Y:S04]  /*c070*/  LDGSTS.E.BYPASS.LTC128B.128 [R211+0x4900], [R184.64], !P6 ;  /* 0x04900000b8d37fae */ /* 0x0009e8000f101d4e */
[----:B------:R1:W-:Y:S01]  /*c080*/  LDGSTS.E.BYPASS.LTC128B.128 [R211+0x6900], [R208.64], !P5 ;  /* 0x06900000d0d37fae */ /* 0x0003e2000e901d4e */
[----:B--2---:R-:W-:Y:S01]  /*c090*/  IADD3 R188, P2, R191, R228, RZ ;  /* 0x000000e4bfbc7210 */ /* 0x004fe20007f5e0ff */
[C-C-:B------:R-:W-:Y:S01]  /*c0a0*/  IMAD.X R191, R210.reuse, 0x1, R231.reuse, P0 ;  /* 0x00000001d2bf7824 */ /* 0x140fe200000e06e7 */
[C---:B---3--:R-:W-:Y:S04]  /*c0b0*/  IADD3 R186, P1, R181.reuse, R230, RZ ;  /* 0x000000e6b5ba7210 */ /* 0x048fe80007f3e0ff */
[----:B------:R2:W-:Y:S01]  /*c0c0*/  LDGSTS.E.BYPASS.LTC128B.128 [R211+0x5100], [R190.64], !P6 ;  /* 0x05100000bed37fae */ /* 0x0005e2000f101d4e */
[----:B------:R-:W-:Y:S02]  /*c0d0*/  IADD3.X R189, R210, R229, RZ, P2, !PT ;  /* 0x000000e5d2bd7210 */ /* 0x000fe400017fe4ff */
[----:B----4-:R-:W-:Y:S01]  /*c0e0*/  IADD3 R184, P0, R181, R228, RZ ;  /* 0x000000e4b5b87210 */ /* 0x010fe20007f1e0ff */
[C---:B-1----:R-:W-:Y:S02]  /*c0f0*/  IMAD.X R187, R2.reuse, 0x1, R231, P1 ;  /* 0x0000000102bb7824 */ /* 0x042fe400008e06e7 */
[----:B------:R2:W-:Y:S02]  /*c100*/  LDGSTS.E.BYPASS.LTC128B.128 [R211+0x7100], [R188.64], !P5 ;  /* 0x07100000bcd37fae */ /* 0x0005e4000e901d4e */
[----:B------:R-:W-:Y:S02]  /*c110*/  IMAD.X R185, R2, 0x1, R229, P0 ;  /* 0x0000000102b97824 */ /* 0x000fe400000e06e5 */
[----:B------:R2:W-:Y:S04]  /*c120*/  LDGSTS.E.BYPASS.LTC128B.128 [R211+0x5900], [R186.64], !P6 ;  /* 0x05900000bad37fae */ /* 0x0005e8000f101d4e */
[----:B------:R2:W-:Y:S01]  /*c130*/  LDGSTS.E.BYPASS.LTC128B.128 [R211+0x7900], [R184.64], !P5 ;  /* 0x07900000b8d37fae */ /* 0x0005e2000e901d4e */
[----:B------:R-:W-:-:S05]  /*c140*/  BRA `(.L_x_1798) ;  /* 0x00000eb000007947 */ /* 0x000fca0003800000 */
.L_x_1797:
[----:B------:R-:W2:Y:S01]  /*c150*/  LDL R4, [R1+0x30] ;  /* 0x0000300001047983 */ /* 0x000ea20000100800 */
[----:B------:R-:W-:Y:S04]  /*c160*/  DEPBAR.LE SB0, 0x0 ;  /* 0x000080000000791a */ /* 0x000fe80000000000 */
[----:B------:R-:W-:Y:S01]  /*c170*/  UISETP.GE.AND UP0, UPT, UR10, 0x1, UPT ;  /* 0x000000010a00788c */ /* 0x000fe2000bf06270 */
[----:B------:R-:W3:Y:S06]  /*c180*/  LDL R10, [R1+0x1c] ;  /* 0x00001c00010a7983 */ /* 0x000eec0000100800 */
[----:B------:R-:W4:Y:S06]  /*c190*/  LDL R40, [R1] ;  /* 0x0000000001287983 */ /* 0x000f2c0000100800 */
[----:B------:R-:W3:Y:S06]  /*c1a0*/  LDL R41, [R1+0x4] ;  /* 0x0000040001297983 */ /* 0x000eec0000100800 */
[----:B------:R-:W3:Y:S06]  /*c1b0*/  LDL R28, [R1+0x8] ;  /* 0x00000800011c7983 */ /* 0x000eec0000100800 */
[----:B------:R-:W3:Y:S06]  /*c1c0*/  LDL R55, [R1+0x20] ;  /* 0x0000200001377983 */ /* 0x000eec0000100800 */
[----:B------:R-:W-:Y:S06]  /*c1d0*/  BAR.SYNC.DEFER_BLOCKING 0x0 ;  /* 0x0000000000007b1d */ /* 0x000fec0000010000 */
[----:B-----5:R-:W-:Y:S06]  /*c1e0*/  LDSM.16.M88.4 R64, [R243+0x8100] ;  /* 0x00810000f340783b */ /* 0x020fec0000000200 */
[----:B------:R-:W1:Y:S06]  /*c1f0*/  LDSM.16.M88.4 R16, [R236+0x4100] ;  /* 0x00410000ec10783b */ /* 0x000e6c0000000200 */
[----:B------:R-:W1:Y:S06]  /*c200*/  LDSM.16.M88.4 R60, [R243+0xa100] ;  /* 0x00a10000f33c783b */ /* 0x000e6c0000000200 */
[----:B------:R-:W1:Y:S06]  /*c210*/  LDSM.16.M88.4 R32, [R236+0x4900] ;  /* 0x00490000ec20783b */ /* 0x000e6c0000000200 */
[----:B------:R-:W-:Y:S06]  /*c220*/  LDSM.16.M88.4 R48, [R236+0x5100] ;  /* 0x00510000ec30783b */ /* 0x000fec0000000200 */
[----:B------:R-:W-:Y:S06]  /*c230*/  LDSM.16.M88.4 R184, [R236+0x5900] ;  /* 0x00590000ecb8783b */ /* 0x000fec0000000200 */
[----:B------:R-:W-:Y:S06]  /*c240*/  LDSM.16.M88.4 R188, [R245+0x8100] ;  /* 0x00810000f5bc783b */ /* 0x000fec0000000200 */
[----:B------:R-:W-:Y:S06]  /*c250*/  LDSM.16.M88.4 R208, [R247] ;  /* 0x00000000f7d0783b */ /* 0x000fec0000000200 */
[----:B------:R-:W-:Y:S01]  /*c260*/  LDSM.16.M88.4 R212, [R245+0xa100] ;  /* 0x00a10000f5d4783b */ /* 0x000fe20000000200 */
[----:B--2---:R-:W-:Y:S01]  /*c270*/  SHF.R.S32.HI R2, RZ, 0x1f, R4 ;  /* 0x0000001fff027819 */ /* 0x004fe20000011404 */
[----:B------:R-:W-:Y:S04]  /*c280*/  IMAD.WIDE.U32 R8, R4, c[0x0][0x208], RZ ;  /* 0x0000820004087a25 */ /* 0x000fe800078e00ff */
[----:B------:R-:W-:Y:S04]  /*c290*/  IMAD R2, R2, c[0x0][0x208], RZ ;  /* 0x0000820002027a24 */ /* 0x000fe800078e02ff */
[----:B------:R-:W-:Y:S02]  /*c2a0*/  IMAD R2, R4, c[0x0][0x20c], R2 ;  /* 0x0000830004027a24 */ /* 0x000fe400078e0202 */
[-C--:B-1----:R-:W-:Y:S01]  /*c2b0*/  HMMA.16816.F32 R4, R64, R16.reuse, RZ ;  /* 0x000000104004723c */ /* 0x082fe200000018ff */
[----:B----4-:R-:W-:Y:S02]  /*c2c0*/  LDSM.16.M88.4 R224, [R40] ;  /* 0x0000000028e0783b */ /* 0x010fe40000000200 */
[----:B------:R-:W-:Y:S01]  /*c2d0*/  IMAD.IADD R9, R9, 0x1, R2 ;  /* 0x0000000109097824 */ /* 0x000fe200078e0202 */
[----:B---3--:R-:W-:Y:S03]  /*c2e0*/  SHF.R.S32.HI R2, RZ, 0x1f, R10 ;  /* 0x0000001fff027819 */ /* 0x008fe6000001140a */
[----:B------:R-:W-:Y:S01]  /*c2f0*/  IMAD.WIDE.U32 R12, R10, c[0x0][0x218], R8 ;  /* 0x000086000a0c7a25 */ /* 0x000fe200078e0008 */
[----:B------:R-:W-:Y:S04]  /*c300*/  LDSM.16.M88.4 R220, [R41] ;  /* 0x0000000029dc783b */ /* 0x000fe80000000200 */
[----:B------:R-:W-:Y:S02]  /*c310*/  IMAD R2, R2, c[0x0][0x218], RZ ;  /* 0x0000860002027a24 */ /* 0x000fe400078e02ff */
[----:B------:R-:W-:Y:S02]  /*c320*/  LDSM.16.M88.4 R216, [R28] ;  /* 0x000000001cd8783b */ /* 0x000fe40000000200 */
[----:B------:R-:W-:Y:S01]  /*c330*/  IMAD R14, R10, c[0x0][0x21c], R2 ;  /* 0x000087000a0e7a24 */ /* 0x000fe200078e0202 */
[----:B------:R-:W-:Y:S01]  /*c340*/  IADD3 R2, P0, R12, UR24, RZ ;  /* 0x000000180c027c10 */ /* 0x000fe2000ff1e0ff */
[C---:B------:R-:W-:Y:S07]  /*c350*/  HMMA.16816.F32 R8, R60.reuse, R16, RZ ;  /* 0x000000103c08723c */ /* 0x040fee00000018ff */
[----:B------:R-:W-:Y:S02]  /*c360*/  IADD3.X R16, R13, UR8, R14, P0, !PT ;  /* 0x000000080d107c10 */ /* 0x000fe400087fe40e */
[-C--:B------:R-:W-:Y:S03]  /*c370*/  HMMA.16816.F32 R12, R60, R18.reuse, RZ ;  /* 0x000000123c0c723c */ /* 0x080fe600000018ff */
[C---:B------:R-:W-:Y:S04]  /*c380*/  LEA R36, P0, R2.reuse, c[0x0][0x1f8], 0x1 ;  /* 0x00007e0002247a11 */ /* 0x040fe800078008ff */
[----:B------:R-:W-:Y:S01]  /*c390*/  LEA.HI.X R2, R2, c[0x0][0x1fc], R16, 0x1, P0 ;  /* 0x00007f0002027a11 */ /* 0x000fe200000f0c10 */
[----:B------:R-:W1:Y:S01]  /*c3a0*/  SHFL.IDX PT, R42, R36, RZ, 0x181f ;  /* 0x00181fff242a7589 */ /* 0x000e6200000e0000 */
[C---:B------:R-:W-:Y:S05]  /*c3b0*/  HMMA.16816.F32 R16, R64.reuse, R18, RZ ;  /* 0x000000124010723c */ /* 0x040fea00000018ff */
[----:B------:R-:W2:Y:S03]  /*c3c0*/  SHFL.IDX PT, R37, R2, RZ, 0x181f ;  /* 0x00181fff02257589 */ /* 0x000ea600000e0000 */
[-C--:B------:R-:W-:Y:S03]  /*c3d0*/  HMMA.16816.F32 R20, R64, R32.reuse, RZ ;  /* 0x000000204014723c */ /* 0x080fe600000018ff */
[----:B------:R-:W3:Y:S05]  /*c3e0*/  SHFL.IDX PT, R46, R36, 0x1, 0x181f ;  /* 0x00381f00242e7f89 */ /* 0x000eea00000e0000 */
[C---:B------:R-:W-:Y:S01]  /*c3f0*/  HMMA.16816.F32 R24, R60.reuse, R32, RZ ;  /* 0x000000203c18723c */ /* 0x040fe200000018ff */
[----:B------:R-:W4:Y:S03]  /*c400*/  SHFL.IDX PT, R45, R2, 0x1, 0x181f ;  /* 0x00381f00022d7f89 */ /* 0x000f2600000e0000 */
[C---:B-1----:R-:W-:Y:S04]  /*c410*/  IADD3 R38, P1, R42.reuse, R230, RZ ;  /* 0x000000e62a267210 */ /* 0x042fe80007f3e0ff */
[-C--:B------:R-:W-:Y:S01]  /*c420*/  HMMA.16816.F32 R28, R60, R34.reuse, RZ ;  /* 0x000000223c1c723c */ /* 0x080fe200000018ff */
[----:B------:R-:W1:Y:S03]  /*c430*/  SHFL.IDX PT, R52, R36, 0x2, 0x181f ;  /* 0x00581f0024347f89 */ /* 0x000e6600000e0000 */
[----:B------:R-:W-:Y:S01]  /*c440*/  IADD3 R42, P0, R42, R228, RZ ;  /* 0x000000e42a2a7210 */ /* 0x000fe20007f1e0ff */
[C---:B--2---:R-:W-:Y:S02]  /*c450*/  IMAD.X R39, R37.reuse, 0x1, R231, P1 ;  /* 0x0000000125277824 */ /* 0x044fe400008e06e7 */
[----:B------:R-:W2:Y:S01]  /*c460*/  SHFL.IDX PT, R53, R2, 0x2, 0x181f ;  /* 0x00581f0002357f89 */ /* 0x000ea200000e0000 */
[C---:B------:R-:W-:Y:S04]  /*c470*/  HMMA.16816.F32 R32, R64.reuse, R34, RZ ;  /* 0x000000224020723c */ /* 0x040fe800000018ff */
[----:B------:R-:W-:Y:S01]  /*c480*/  IMAD.X R43, R37, 0x1, R229, P0 ;  /* 0x00000001252b7824 */ /* 0x000fe200000e06e5 */
[----:B------:R2:W-:Y:S01]  /*c490*/  LDGSTS.E.BYPASS.LTC128B.128 [R55], [R38.64], !P6 ;  /* 0x0000000026377fae */ /* 0x0005e2000f101d4e */
[C---:B---3--:R-:W-:Y:S02]  /*c4a0*/  IADD3 R40, P0, R46.reuse, R230, RZ ;  /* 0x000000e62e287210 */ /* 0x048fe40007f1e0ff */
[----:B------:R-:W-:Y:S03]  /*c4b0*/  IADD3 R46, P2, R46, R228, RZ ;  /* 0x000000e42e2e7210 */ /* 0x000fe60007f5e0ff */
[----:B------:R3:W-:Y:S01]  /*c4c0*/  LDGSTS.E.BYPASS.LTC128B.128 [R55+0x2000], [R42.64], !P5 ;  /* 0x020000002a377fae */ /* 0x0007e2000e901d4e */
[C---:B----4-:R-:W-:Y:S02]  /*c4d0*/  IMAD.X R41, R45.reuse, 0x1, R231, P0 ;  /* 0x000000012d297824 */ /* 0x050fe400000e06e7 */
[----:B------:R-:W-:Y:S03]  /*c4e0*/  IMAD.X R47, R45, 0x1, R229, P2 ;  /* 0x000000012d2f7824 */ /* 0x000fe600010e06e5 */
[----:B------:R4:W3:Y:S01]  /*c4f0*/  SHFL.IDX PT, R54, R36, 0x3, 0x181f ;  /* 0x00781f0024367f89 */ /* 0x0008e200000e0000 */
[C---:B-1----:R-:W-:Y:S02]  /*c500*/  IADD3 R44, P1, R52.reuse, R230, RZ ;  /* 0x000000e6342c7210 */ /* 0x042fe40007f3e0ff */
[----:B------:R-:W-:Y:S03]  /*c510*/  IADD3 R52, P0, R52, R228, RZ ;  /* 0x000000e434347210 */ /* 0x000fe60007f1e0ff */
[----:B------:R3:W-:Y:S01]  /*c520*/  LDGSTS.E.BYPASS.LTC128B.128 [R55+0x800], [R40.64], !P6 ;  /* 0x0080000028377fae */ /* 0x0007e2000f101d4e */
[C---:B--2---:R-:W-:Y:S02]  /*c530*/  IMAD.X R45, R53.reuse, 0x1, R231, P1 ;  /* 0x00000001352d7824 */ /* 0x044fe400008e06e7 */
[----:B------:R-:W-:Y:S03]  /*c540*/  IMAD.X R53, R53, 0x1, R229, P0 ;  /* 0x0000000135357824 */ /* 0x000fe600000e06e5 */
[----:B------:R1:W-:Y:S06]  /*c550*/  LDGSTS.E.BYPASS.LTC128B.128 [R55+0x2800], [R46.64], !P5 ;  /* 0x028000002e377fae */ /* 0x0003ec000e901d4e */
[----:B------:R1:W-:Y:S01]  /*c560*/  LDGSTS.E.BYPASS.LTC128B.128 [R55+0x1000], [R44.64], !P6 ;  /* 0x010000002c377fae */ /* 0x0003e2000f101d4e */
[-C--:B----4-:R-:W-:Y:S05]  /*c570*/  HMMA.16816.F32 R36, R64, R48.reuse, RZ ;  /* 0x000000304024723c */ /* 0x090fea00000018ff */
[----:B------:R2:W-:Y:S06]  /*c580*/  LDGSTS.E.BYPASS.LTC128B.128 [R55+0x3000], [R52.64], !P5 ;  /* 0x0300000034377fae */ /* 0x0005ec000e901d4e */
[----:B------:R-:W4:Y:S01]  /*c590*/  SHFL.IDX PT, R2, R2, 0x3, 0x181f ;  /* 0x00781f0002027f89 */ /* 0x000f2200000e0000 */
[C---:B---3--:R-:W-:Y:S07]  /*c5a0*/  HMMA.16816.F32 R40, R60.reuse, R48, RZ ;  /* 0x000000303c28723c */ /* 0x048fee00000018ff */
[----:B------:R-:W-:Y:S01]  /*c5b0*/  IADD3 R48, P0, R54, R230, RZ ;  /* 0x000000e636307210 */ /* 0x000fe20007f1e0ff */
[-C--:B-1----:R-:W-:Y:S04]  /*c5c0*/  HMMA.16816.F32 R44, R60, R50.reuse, RZ ;  /* 0x000000323c2c723c */ /* 0x082fe800000018ff */
[----:B----4-:R-:W-:Y:S01]  /*c5d0*/  IMAD.X R49, R2, 0x1, R231, P0 ;  /* 0x0000000102317824 */ /* 0x010fe200000e06e7 */
[----:B--2---:R-:W-:Y:S04]  /*c5e0*/  IADD3 R52, P0, R54, R228, RZ ;  /* 0x000000e436347210 */ /* 0x004fe80007f1e0ff */
        /* <DEDUP_REMOVED lines=161> */
.L_x_1798:
[----:B------:R-:W-:Y:S01]  /*d000*/  FMNMX.FTZ R2, R4, R0, !PT ;  /* 0x0000000004027209 */ /* 0x000fe20007810000 */
[----:B------:R-:W-:Y:S01]  /*d010*/  STL [R1+0x60], R229 ;  /* 0x000060e501007387 */ /* 0x000fe20000100800 */
[----:B------:R-:W-:Y:S02]  /*d020*/  FMNMX.FTZ R182, R6, R3, !PT ;  /* 0x0000000306b67209 */ /* 0x000fe40007810000 */
[----:B------:R-:W-:Y:S01]  /*d030*/  FMNMX.FTZ R2, R5, R2, !PT ;  /* 0x0000000205027209 */ /* 0x000fe20007810000 */
[----:B------:R-:W-:Y:S01]  /*d040*/  STL [R1+0x5c], R228 ;  /* 0x00005ce401007387 */ /* 0x000fe20000100800 */
[----:B------:R-:W-:Y:S02]  /*d050*/  FMNMX.FTZ R182, R7, R182, !PT ;  /* 0x000000b607b67209 */ /* 0x000fe40007810000 */
[----:B------:R-:W-:Y:S01]  /*d060*/  FMNMX.FTZ R2, R16, R2, !PT ;  /* 0x0000000210027209 */ /* 0x000fe20007810000 */
[----:B--2---:R-:W-:Y:S01]  /*d070*/  LDSM.16.MT88.4 R208, [R237+0x100] ;  /* 0x00010000edd0783b */ /* 0x004fe20000004200 */
        /* <DEDUP_REMOVED lines=53> */
[----:B--2---:R-:W-:Y:S02]  /*d3d0*/  FMNMX.FTZ R182, R182, R185, !PT ;  /* 0x000000b9b6b67209 */ /* 0x004fe40007810000 */
[----:B------:R-:W-:Y:S01]  /*d3e0*/  FMNMX.FTZ R181, R61, R181, !PT ;  /* 0x000000b53db57209 */ /* 0x000fe20007810000 */
[----:B------:R-:W1:Y:S01]  /*d3f0*/  SHFL.BFLY PT, R186, R2, 0x1, 0x1f ;  /* 0x0c201f0002ba7f89 */ /* 0x000e6200000e0000 */
[----:B------:R-:W-:Y:S02]  /*d400*/  FMNMX.FTZ R184, R31, R184, !PT ;  /* 0x000000b81fb87209 */ /* 0x000fe40007810000 */
[----:B------:R-:W-:Y:S01]  /*d410*/  ISETP.LT.AND P0, PT, RZ, UR10, PT ;  /* 0x0000000aff007c0c */ /* 0x000fe2000bf01270 */
[----:B------:R-:W-:Y:S01]  /*d420*/  UIADD3 UR10, UR10, -0x1, URZ ;  /* 0xffffffff0a0a7890 */ /* 0x000fe2000fffe03f */
[----:B------:R-:W-:Y:S03]  /*d430*/  FMNMX.FTZ R184, R42, R184, !PT ;  /* 0x000000b82ab87209 */ /* 0x000fe60007810000 */
[----:B------:R-:W2:Y:S01]  /*d440*/  SHFL.BFLY PT, R185, R182, 0x1, 0x1f ;  /* 0x0c201f00b6b97f89 */ /* 0x000ea200000e0000 */
[----:B------:R-:W-:Y:S04]  /*d450*/  FMNMX.FTZ R184, R43, R184, !PT ;  /* 0x000000b82bb87209 */ /* 0x000fe80007810000 */
[----:B------:R-:W-:Y:S03]  /*d460*/  FMNMX.FTZ R184, R46, R184, !PT ;  /* 0x000000b82eb87209 */ /* 0x000fe60007810000 */
[----:B------:R-:W3:Y:S01]  /*d470*/  SHFL.BFLY PT, R187, R181, 0x2, 0x1f ;  /* 0x0c401f00b5bb7f89 */ /* 0x000ee200000e0000 */
[----:B-1----:R-:W-:Y:S02]  /*d480*/  FMNMX.FTZ R186, R2, R186, !PT ;  /* 0x000000ba02ba7209 */ /* 0x002fe40007810000 */
[----:B------:R-:W-:Y:S03]  /*d490*/  FMNMX.FTZ R2, R47, R184, !PT ;  /* 0x000000b82f027209 */ /* 0x000fe60007810000 */
[----:B------:R-:W-:Y:S01]  /*d4a0*/  FADD.FTZ R0, -R186, R0 ;  /* 0x00000000ba007221 */ /* 0x000fe20000010100 */
[----:B------:R-:W-:Y:S02]  /*d4b0*/  FMNMX.FTZ R184, R58, R2, !PT ;  /* 0x000000023ab87209 */ /* 0x000fe40007810000 */
[----:B--2---:R-:W-:Y:S01]  /*d4c0*/  FMNMX.FTZ R185, R182, R185, !PT ;  /* 0x000000b9b6b97209 */ /* 0x004fe20007810000 */
[----:B------:R-:W-:Y:S01]  /*d4d0*/  FMUL.FTZ R2, R0, c[0x0][0x2d0] ;  /* 0x0000b40000027a20 */ /* 0x000fe20000410000 */
[----:B------:R-:W-:Y:S03]  /*d4e0*/  FMNMX.FTZ R0, R59, R184, !PT ;  /* 0x000000b83b007209 */ /* 0x000fe60007810000 */
[----:B------:R1:W2:Y:S01]  /*d4f0*/  MUFU.EX2 R182, R2 ;  /* 0x0000000200b67308 */ /* 0x0002a20000000800 */
[----:B------:R-:W-:Y:S01]  /*d500*/  FMNMX.FTZ R0, R62, R0, !PT ;  /* 0x000000003e007209 */ /* 0x000fe20007810000 */
[----:B------:R-:W-:Y:S01]  /*d510*/  FMUL.FTZ R212, R185, c[0x0][0x2d0] ;  /* 0x0000b400b9d47a20 */ /* 0x000fe20000410000 */
[----:B---3--:R-:W-:Y:S02]  /*d520*/  FMNMX.FTZ R181, R181, R187, !PT ;  /* 0x000000bbb5b57209 */ /* 0x008fe40007810000 */
[----:B------:R-:W-:Y:S01]  /*d530*/  FMNMX.FTZ R0, R63, R0, !PT ;  /* 0x000000003f007209 */ /* 0x000fe20007810000 */
[--C-:B------:R-:W-:Y:S02]  /*d540*/  FFMA.FTZ R18, R18, c[0x0][0x2d0], -R212.reuse ;  /* 0x0000b40012127a23 */ /* 0x100fe400000108d4 */
[----:B------:R-:W3:Y:S01]  /*d550*/  SHFL.BFLY PT, R187, R181, 0x1, 0x1f ;  /* 0x0c201f00b5bb7f89 */ /* 0x000ee200000e0000 */
[--C-:B------:R-:W-:Y:S01]  /*d560*/  FFMA.FTZ R19, R19, c[0x0][0x2d0], -R212.reuse ;  /* 0x0000b40013137a23 */ /* 0x100fe200000108d4 */
[----:B------:R-:W-:Y:S01]  /*d570*/  MUFU.EX2 R219, R18 ;  /* 0x0000001200db7308 */ /* 0x000fe20000000800 */
[--C-:B------:R-:W-:Y:S02]  /*d580*/  FFMA.FTZ R6, R6, c[0x0][0x2d0], -R212.reuse ;  /* 0x0000b40006067a23 */ /* 0x100fe400000108d4 */
[--C-:B------:R-:W-:Y:S02]  /*d590*/  FFMA.FTZ R7, R7, c[0x0][0x2d0], -R212.reuse ;  /* 0x0000b40007077a23 */ /* 0x100fe400000108d4 */
[--C-:B------:R-:W-:Y:S02]  /*d5a0*/  FFMA.FTZ R22, R22, c[0x0][0x2d0], -R212.reuse ;  /* 0x0000b40016167a23 */ /* 0x100fe400000108d4 */
[--C-:B------:R-:W-:Y:S02]  /*d5b0*/  FFMA.FTZ R23, R23, c[0x0][0x2d0], -R212.reuse ;  /* 0x0000b40017177a23 */ /* 0x100fe400000108d4 */
[--C-:B------:R-:W-:Y:S01]  /*d5c0*/  FFMA.FTZ R34, R34, c[0x0][0x2d0], -R212.reuse ;  /* 0x0000b40022227a23 */ /* 0x100fe200000108d4 */
[----:B------:R-:W4:Y:S01]  /*d5d0*/  MUFU.EX2 R215, R19 ;  /* 0x0000001300d77308 */ /* 0x000f220000000800 */
[--C-:B------:R-:W-:Y:S02]  /*d5e0*/  FFMA.FTZ R35, R35, c[0x0][0x2d0], -R212.reuse ;  /* 0x0000b40023237a23 */ /* 0x100fe400000108d4 */
[----:B------:R-:W-:Y:S02]  /*d5f0*/  FFMA.FTZ R50, R50, c[0x0][0x2d0], -R212 ;  /* 0x0000b40032327a23 */ /* 0x000fe400000108d4 */
[----:B-1----:R-:W-:Y:S02]  /*d600*/  FADD.FTZ R2, -R185, R3 ;  /* 0x00000003b9027221 */ /* 0x002fe40000010100 */
[----:B------:R-:W1:Y:S01]  /*d610*/  SHFL.BFLY PT, R3, R0, 0x2, 0x1f ;  /* 0x0c401f0000037f89 */ /* 0x000e6200000e0000 */
[----:B--2---:R-:W-:Y:S02]  /*d620*/  FMUL.FTZ R132, R182, R132 ;  /* 0x00000084b6847220 */ /* 0x004fe40000410000 */
[----:B------:R-:W-:Y:S01]  /*d630*/  FMUL.FTZ R2, R2, c[0x0][0x2d0] ;  /* 0x0000b40002027a20 */ /* 0x000fe20000410000 */
[----:B------:R-:W-:Y:S01]  /*d640*/  MUFU.EX2 R226, R6 ;  /* 0x0000000600e27308 */ /* 0x000fe20000000800 */
[----:B---3--:R-:W-:Y:S01]  /*d650*/  FMNMX.FTZ R184, R181, R187, !PT ;  /* 0x000000bbb5b87209 */ /* 0x008fe20007810000 */
[----:B------:R-:W-:Y:S02]  /*d660*/  FMUL.FTZ R187, R186, c[0x0][0x2d0] ;  /* 0x0000b400babb7a20 */ /* 0x000fe40000410000 */
[----:B------:R-:W-:Y:S02]  /*d670*/  FMUL.FTZ R133, R182, R133 ;  /* 0x00000085b6857220 */ /* 0x000fe40000410000 */
[--C-:B------:R-:W-:Y:S02]  /*d680*/  FFMA.FTZ R16, R16, c[0x0][0x2d0], -R187.reuse ;  /* 0x0000b40010107a23 */ /* 0x100fe400000108bb */
[--C-:B------:R-:W-:Y:S02]  /*d690*/  FFMA.FTZ R17, R17, c[0x0][0x2d0], -R187.reuse ;  /* 0x0000b40011117a23 */ /* 0x100fe400000108bb */
[----:B------:R2:W3:Y:S01]  /*d6a0*/  MUFU.EX2 R181, R2 ;  /* 0x0000000200b57308 */ /* 0x0004e20000000800 */
[--C-:B------:R-:W-:Y:S02]  /*d6b0*/  FFMA.FTZ R4, R4, c[0x0][0x2d0], -R187.reuse ;  /* 0x0000b40004047a23 */ /* 0x100fe400000108bb */
[--C-:B------:R-:W-:Y:S01]  /*d6c0*/  FFMA.FTZ R5, R5, c[0x0][0x2d0], -R187.reuse ;  /* 0x0000b40005057a23 */ /* 0x100fe200000108bb */
[----:B----4-:R-:W-:Y:S01]  /*d6d0*/  F2FP.PACK_AB R191, R215, R219 ;  /* 0x000000dbd7bf723e */ /* 0x010fe200000000ff */
[C---:B------:R-:W-:Y:S02]  /*d6e0*/  FMUL.FTZ R144, R182.reuse, R144 ;  /* 0x00000090b6907220 */ /* 0x040fe40000410000 */
[C---:B------:R-:W-:Y:S02]  /*d6f0*/  FMUL.FTZ R145, R182.reuse, R145 ;  /* 0x00000091b6917220 */ /* 0x040fe40000410000 */
[----:B------:R-:W-:Y:S01]  /*d700*/  FMUL.FTZ R148, R182, R148 ;  /* 0x00000094b6947220 */ /* 0x000fe20000410000 */
[----:B-1----:R-:W-:Y:S01]  /*d710*/  FMNMX.FTZ R0, R0, R3, !PT ;  /* 0x0000000300007209 */ /* 0x002fe20007810000 */
[----:B------:R1:W-:Y:S01]  /*d720*/  MUFU.EX2 R220, R16 ;  /* 0x0000001000dc7308 */ /* 0x0003e20000000800 */
[C---:B------:R-:W-:Y:S02]  /*d730*/  FMUL.FTZ R149, R182.reuse, R149 ;  /* 0x00000095b6957220 */ /* 0x040fe40000410000 */
[C---:B------:R-:W-:Y:S02]  /*d740*/  FMUL.FTZ R160, R182.reuse, R160 ;  /* 0x000000a0b6a07220 */ /* 0x040fe40000410000 */
[C---:B------:R-:W-:Y:S02]  /*d750*/  FMUL.FTZ R161, R182.reuse, R161 ;  /* 0x000000a1b6a17220 */ /* 0x040fe40000410000 */
[C---:B------:R-:W-:Y:S02]  /*d760*/  FMUL.FTZ R164, R182.reuse, R164 ;  /* 0x000000a4b6a47220 */ /* 0x040fe40000410000 */
[C---:B------:R-:W-:Y:S01]  /*d770*/  FMUL.FTZ R165, R182.reuse, R165 ;  /* 0x000000a5b6a57220 */ /* 0x040fe20000410000 */
[----:B------:R-:W4:Y:S01]  /*d780*/  MUFU.EX2 R216, R17 ;  /* 0x0000001100d87308 */ /* 0x000f220000000800 */
[----:B------:R-:W-:Y:S02]  /*d790*/  FMUL.FTZ R176, R182, R176 ;  /* 0x000000b0b6b07220 */ /* 0x000fe40000410000 */
[----:B--2---:R-:W-:Y:S02]  /*d7a0*/  FADD.FTZ R2, -R184, R180 ;  /* 0x000000b4b8027221 */ /* 0x004fe40000010100 */
[C---:B---3--:R-:W-:Y:S02]  /*d7b0*/  FMUL.FTZ R18, R181.reuse, R198 ;  /* 0x000000c6b5127220 */ /* 0x048fe40000410000 */
[----:B------:R-:W-:Y:S02]  /*d7c0*/  FMUL.FTZ R2, R2, c[0x0][0x2d0] ;  /* 0x0000b40002027a20 */ /* 0x000fe40000410000 */
[C---:B------:R-:W-:Y:S01]  /*d7d0*/  FMUL.FTZ R19, R181.reuse, R199 ;  /* 0x000000c7b5137220 */ /* 0x040fe20000410000 */
[----:B------:R2:W-:Y:S01]  /*d7e0*/  MUFU.EX2 R233, R4 ;  /* 0x0000000400e97308 */ /* 0x0005e20000000800 */
[C---:B------:R-:W-:Y:S02]  /*d7f0*/  FMUL.FTZ R6, R181.reuse, R194 ;  /* 0x000000c2b5067220 */ /* 0x040fe40000410000 */
[C---:B------:R-:W-:Y:S02]  /*d800*/  FMUL.FTZ R134, R181.reuse, R134 ;  /* 0x00000086b5867220 */ /* 0x040fe40000410000 */
[----:B-1----:R-:W-:Y:S02]  /*d810*/  FMUL.FTZ R16, R182, R196 ;  /* 0x000000c4b6107220 */ /* 0x002fe40000410000 */
[C---:B------:R-:W-:Y:S02]  /*d820*/  FMUL.FTZ R135, R181.reuse, R135 ;  /* 0x00000087b5877220 */ /* 0x040fe40000410000 */
[C---:B------:R-:W-:Y:S01]  /*d830*/  FMUL.FTZ R146, R181.reuse, R146 ;  /* 0x00000092b5927220 */ /* 0x040fe20000410000 */
[----:B------:R1:W3:Y:S01]  /*d840*/  MUFU.EX2 R180, R2 ;  /* 0x0000000200b47308 */ /* 0x0002e20000000800 */
[C---:B------:R-:W-:Y:S02]  /*d850*/  FMUL.FTZ R147, R181.reuse, R147 ;  /* 0x00000093b5937220 */ /* 0x040fe40000410000 */
[C---:B------:R-:W-:Y:S01]  /*d860*/  FMUL.FTZ R150, R181.reuse, R150 ;  /* 0x00000096b5967220 */ /* 0x040fe20000410000 */
[----:B----4-:R-:W-:Y:S01]  /*d870*/  F2FP.PACK_AB R190, R216, R220 ;  /* 0x000000dcd8be723e */ /* 0x010fe200000000ff */
[C---:B------:R-:W-:Y:S02]  /*d880*/  FMUL.FTZ R17, R182.reuse, R197 ;  /* 0x000000c5b6117220 */ /* 0x040fe40000410000 */
[----:B------:R-:W-:Y:S01]  /*d890*/  LDSM.16.MT88.4 R196, [R238+0x100] ;  /* 0x00010000eec4783b */ /* 0x000fe20000004200 */
[C---:B------:R-:W-:Y:S02]  /*d8a0*/  FMUL.FTZ R151, R181.reuse, R151 ;  /* 0x00000097b5977220 */ /* 0x040fe40000410000 */
[----:B------:R-:W4:Y:S01]  /*d8b0*/  MUFU.EX2 R234, R5 ;  /* 0x0000000500ea7308 */ /* 0x000f220000000800 */
[C---:B------:R-:W-:Y:S02]  /*d8c0*/  FMUL.FTZ R162, R181.reuse, R162 ;  /* 0x000000a2b5a27220 */ /* 0x040fe40000410000 */
[C---:B------:R-:W-:Y:S02]  /*d8d0*/  FMUL.FTZ R163, R181.reuse, R163 ;  /* 0x000000a3b5a37220 */ /* 0x040fe40000410000 */
[C---:B--2---:R-:W-:Y:S02]  /*d8e0*/  FMUL.FTZ R4, R182.reuse, R192 ;  /* 0x000000c0b6047220 */ /* 0x044fe40000410000 */
[C---:B------:R-:W-:Y:S02]  /*d8f0*/  FMUL.FTZ R166, R181.reuse, R166 ;  /* 0x000000a6b5a67220 */ /* 0x040fe40000410000 */
[C---:B------:R-:W-:Y:S01]  /*d900*/  FMUL.FTZ R167, R181.reuse, R167 ;  /* 0x000000a7b5a77220 */ /* 0x040fe20000410000 */
[----:B------:R-:W2:Y:S01]  /*d910*/  MUFU.EX2 R235, R7 ;  /* 0x0000000700eb7308 */ /* 0x000ea20000000800 */
[----:B------:R-:W-:Y:S02]  /*d920*/  FMUL.FTZ R177, R182, R177 ;  /* 0x000000b1b6b17220 */ /* 0x000fe40000410000 */
[----:B------:R-:W-:Y:S01]  /*d930*/  FMUL.FTZ R178, R181, R178 ;  /* 0x000000b2b5b27220 */ /* 0x000fe20000410000 */
[----:B-1----:R-:W1:Y:S01]  /*d940*/  SHFL.BFLY PT, R2, R0, 0x1, 0x1f ;  /* 0x0c201f0000027f89 */ /* 0x002e6200000e0000 */
[C---:B---3--:R-:W-:Y:S02]  /*d950*/  FMUL.FTZ R136, R180.reuse, R136 ;  /* 0x00000088b4887220 */ /* 0x048fe40000410000 */
[C---:B------:R-:W-:Y:S02]  /*d960*/  FMUL.FTZ R137, R180.reuse, R137 ;  /* 0x00000089b4897220 */ /* 0x040fe40000410000 */
[C---:B------:R-:W-:Y:S01]  /*d970*/  FMUL.FTZ R140, R180.reuse, R140 ;  /* 0x0000008cb48c7220 */ /* 0x040fe20000410000 */
[----:B------:R-:W-:Y:S01]  /*d980*/  MUFU.EX2 R213, R35 ;  /* 0x0000002300d57308 */ /* 0x000fe20000000800 */
[C---:B------:R-:W-:Y:S02]  /*d990*/  FMUL.FTZ R141, R180.reuse, R141 ;  /* 0x0000008db48d7220 */ /* 0x040fe40000410000 */
[----:B------:R-:W-:Y:S01]  /*d9a0*/  FMUL.FTZ R152, R180, R152 ;  /* 0x00000098b4987220 */ /* 0x000fe20000410000 */
[----:B----4-:R-:W-:Y:S01]  /*d9b0*/  F2FP.PACK_AB R188, R234, R233 ;  /* 0x000000e9eabc723e */ /* 0x010fe200000000ff */
[----:B------:R-:W-:Y:S02]  /*d9c0*/  FMUL.FTZ R5, R182, R193 ;  /* 0x000000c1b6057220 */ /* 0x000fe40000410000 */
[C---:B------:R-:W-:Y:S02]  /*d9d0*/  FMUL.FTZ R153, R180.reuse, R153 ;  /* 0x00000099b4997220 */ /* 0x040fe40000410000 */
[C---:B------:R-:W-:Y:S02]  /*d9e0*/  FMUL.FTZ R156, R180.reuse, R156 ;  /* 0x0000009cb49c7220 */ /* 0x040fe40000410000 */
[C---:B------:R-:W-:Y:S02]  /*d9f0*/  FMUL.FTZ R157, R180.reuse, R157 ;  /* 0x0000009db49d7220 */ /* 0x040fe40000410000 */
[----:B------:R-:W-:Y:S01]  /*da00*/  FMUL.FTZ R168, R180, R168 ;  /* 0x000000a8b4a87220 */ /* 0x000fe20000410000 */
[----:B--2---:R-:W-:Y:S01]  /*da10*/  F2FP.PACK_AB R189, R235, R226 ;  /* 0x000000e2ebbd723e */ /* 0x004fe200000000ff */
[----:B------:R-:W-:Y:S02]  /*da20*/  FMUL.FTZ R7, R181, R195 ;  /* 0x000000c3b5077220 */ /* 0x000fe40000410000 */
[--C-:B------:R-:W-:Y:S01]  /*da30*/  FFMA.FTZ R20, R20, c[0x0][0x2d0], -R187.reuse ;  /* 0x0000b40014147a23 */ /* 0x100fe200000108bb */
[----:B-1----:R-:W-:Y:S01]  /*da40*/  FMNMX.FTZ R2, R2, R0, !PT ;  /* 0x0000000002027209 */ /* 0x002fe20007810000 */
[--C-:B------:R-:W-:Y:S02]  /*da50*/  FFMA.FTZ R21, R21, c[0x0][0x2d0], -R187.reuse ;  /* 0x0000b40015157a23 */ /* 0x100fe400000108bb */
[----:B------:R-:W-:Y:S01]  /*da60*/  FFMA.FTZ R32, R32, c[0x0][0x2d0], -R187 ;  /* 0x0000b40020207a23 */ /* 0x000fe200000108bb */
[-C--:B------:R-:W-:Y:S03]  /*da70*/  HMMA.16816.F32 R4, R188, R208.reuse, R4 ;  /* 0x000000d0bc04723c */ /* 0x080fe60000001804 */
[----:B------:R-:W-:Y:S02]  /*da80*/  MUFU.EX2 R221, R32 ;  /* 0x0000002000dd7308 */ /* 0x000fe40000000800 */
[----:B------:R-:W-:Y:S02]  /*da90*/  FADD.FTZ R0, -R2, R183 ;  /* 0x000000b702007221 */ /* 0x000fe40000010100 */
[----:B------:R-:W-:Y:S02]  /*daa0*/  FMUL.FTZ R183, R184, c[0x0][0x2d0] ;  /* 0x0000b400b8b77a20 */ /* 0x000fe40000410000 */
[----:B------:R-:W-:Y:S03]  /*dab0*/  FMUL.FTZ R3, R2, c[0x0][0x2d0] ;  /* 0x0000b40002037a20 */ /* 0x000fe60000410000 */
[----:B------:R-:W-:Y:S02]  /*dac0*/  FMUL.FTZ R0, R0, c[0x0][0x2d0] ;  /* 0x0000b40000007a20 */ /* 0x000fe40000410000 */
[----:B------:R-:W-:Y:S02]  /*dad0*/  FFMA.FTZ R13, R13, c[0x0][0x2d0], -R183 ;  /* 0x0000b4000d0d7a23 */ /* 0x000fe400000108b7 */
[--C-:B------:R-:W-:Y:S02]  /*dae0*/  FFMA.FTZ R10, R10, c[0x0][0x2d0], -R3.reuse ;  /* 0x0000b4000a0a7a23 */ /* 0x100fe40000010803 */
[--C-:B------:R-:W-:Y:S01]  /*daf0*/  FFMA.FTZ R11, R11, c[0x0][0x2d0], -R3.reuse ;  /* 0x0000b4000b0b7a23 */ /* 0x100fe20000010803 */
[----:B------:R1:W-:Y:S01]  /*db00*/  MUFU.EX2 R229, R13 ;  /* 0x0000000d00e57308 */ /* 0x0003e20000000800 */
[--C-:B------:R-:W-:Y:S02]  /*db10*/  FFMA.FTZ R14, R14, c[0x0][0x2d0], -R3.reuse ;  /* 0x0000b4000e0e7a23 */ /* 0x100fe40000010803 */
[----:B------:R-:W-:Y:S02]  /*db20*/  FFMA.FTZ R15, R15, c[0x0][0x2d0], -R3 ;  /* 0x0000b4000f0f7a23 */ /* 0x000fe40000010803 */
[--C-:B------:R-:W-:Y:S02]  /*db30*/  FFMA.FTZ R8, R8, c[0x0][0x2d0], -R183.reuse ;  /* 0x0000b40008087a23 */ /* 0x100fe400000108b7 */
[--C-:B------:R-:W-:Y:S02]  /*db40*/  FFMA.FTZ R9, R9, c[0x0][0x2d0], -R183.reuse ;  /* 0x0000b40009097a23 */ /* 0x100fe400000108b7 */
[--C-:B------:R-:W-:Y:S01]  /*db50*/  FFMA.FTZ R12, R12, c[0x0][0x2d0], -R183.reuse ;  /* 0x0000b4000c0c7a23 */ /* 0x100fe200000108b7 */
[----:B------:R-:W-:Y:S01]  /*db60*/  MUFU.EX2 R228, R15 ;  /* 0x0000000f00e47308 */ /* 0x000fe20000000800 */
[C---:B------:R-:W-:Y:S02]  /*db70*/  FMUL.FTZ R169, R180.reuse, R169 ;  /* 0x000000a9b4a97220 */ /* 0x040fe40000410000 */
[C---:B------:R-:W-:Y:S02]  /*db80*/  FMUL.FTZ R172, R180.reuse, R172 ;  /* 0x000000acb4ac7220 */ /* 0x040fe40000410000 */
[----:B------:R-:W-:Y:S02]  /*db90*/  FMUL.FTZ R173, R180, R173 ;  /* 0x000000adb4ad7220 */ /* 0x000fe40000410000 */
[C---:B------:R-:W-:Y:S02]  /*dba0*/  FMUL.FTZ R179, R181.reuse, R179 ;  /* 0x000000b3b5b37220 */ /* 0x040fe40000410000 */
[C---:B------:R-:W-:Y:S01]  /*dbb0*/  FMUL.FTZ R68, R182.reuse, R68 ;  /* 0x00000044b6447220 */ /* 0x040fe20000410000 */
[----:B------:R2:W-:Y:S01]  /*dbc0*/  MUFU.EX2 R223, R8 ;  /* 0x0000000800df7308 */ /* 0x0005e20000000800 */
[----:B------:R-:W-:Y:S02]  /*dbd0*/  FMUL.FTZ R69, R182, R69 ;  /* 0x00000045b6457220 */ /* 0x000fe40000410000 */
[C---:B------:R-:W-:Y:S02]  /*dbe0*/  FMUL.FTZ R70, R181.reuse, R70 ;  /* 0x00000046b5467220 */ /* 0x040fe40000410000 */
[C---:B-1----:R-:W-:Y:S02]  /*dbf0*/  FMUL.FTZ R13, R180.reuse, R205 ;  /* 0x000000cdb40d7220 */ /* 0x042fe40000410000 */
[C---:B------:R-:W-:Y:S02]  /*dc00*/  FMUL.FTZ R71, R181.reuse, R71 ;  /* 0x00000047b5477220 */ /* 0x040fe40000410000 */
[C---:B------:R-:W-:Y:S01]  /*dc10*/  FMUL.FTZ R72, R180.reuse, R72 ;  /* 0x00000048b4487220 */ /* 0x040fe20000410000 */
[----:B------:R-:W1:Y:S01]  /*dc20*/  MUFU.EX2 R218, R12 ;  /* 0x0000000c00da7308 */ /* 0x000e620000000800 */
[C---:B------:R-:W-:Y:S02]  /*dc30*/  FMUL.FTZ R73, R180.reuse, R73 ;  /* 0x00000049b4497220 */ /* 0x040fe40000410000 */
[C---:B------:R-:W-:Y:S02]  /*dc40*/  FMUL.FTZ R76, R180.reuse, R76 ;  /* 0x0000004cb44c7220 */ /* 0x040fe40000410000 */
[----:B------:R-:W-:Y:S02]  /*dc50*/  FMUL.FTZ R77, R180, R77 ;  /* 0x0000004db44d7220 */ /* 0x000fe40000410000 */
[C---:B------:R-:W-:Y:S02]  /*dc60*/  FMUL.FTZ R80, R182.reuse, R80 ;  /* 0x00000050b6507220 */ /* 0x040fe40000410000 */
[----:B------:R-:W-:Y:S01]  /*dc70*/  FMUL.FTZ R81, R182, R81 ;  /* 0x00000051b6517220 */ /* 0x000fe20000410000 */
[----:B------:R-:W-:Y:S01]  /*dc80*/  MUFU.EX2 R222, R10 ;  /* 0x0000000a00de7308 */ /* 0x000fe20000000800 */
[C---:B------:R-:W-:Y:S02]  /*dc90*/  FMUL.FTZ R82, R181.reuse, R82 ;  /* 0x00000052b5527220 */ /* 0x040fe40000410000 */
[----:B------:R-:W-:Y:S02]  /*dca0*/  FMUL.FTZ R83, R181, R83 ;  /* 0x00000053b5537220 */ /* 0x000fe40000410000 */
[----:B--2---:R-:W-:Y:S02]  /*dcb0*/  FMUL.FTZ R8, R180, R200 ;  /* 0x000000c8b4087220 */ /* 0x004fe40000410000 */
[--C-:B------:R-:W-:Y:S02]  /*dcc0*/  FFMA.FTZ R24, R24, c[0x0][0x2d0], -R183.reuse ;  /* 0x0000b40018187a23 */ /* 0x100fe400000108b7 */
[----:B------:R-:W-:Y:S01]  /*dcd0*/  FFMA.FTZ R25, R25, c[0x0][0x2d0], -R183 ;  /* 0x0000b40019197a23 */ /* 0x000fe200000108b7 */
[----:B------:R-:W2:Y:S01]  /*dce0*/  MUFU.EX2 R217, R14 ;  /* 0x0000000e00d97308 */ /* 0x000ea20000000800 */
[--C-:B------:R-:W-:Y:S02]  /*dcf0*/  FFMA.FTZ R26, R26, c[0x0][0x2d0], -R3.reuse ;  /* 0x0000b4001a1a7a23 */ /* 0x100fe40000010803 */
[----:B------:R-:W-:Y:S01]  /*dd00*/  FFMA.FTZ R27, R27, c[0x0][0x2d0], -R3 ;  /* 0x0000b4001b1b7a23 */ /* 0x000fe20000010803 */
[----:B-1----:R-:W-:Y:S01]  /*dd10*/  F2FP.PACK_AB R194, R229, R218 ;  /* 0x000000dae5c2723e */ /* 0x002fe200000000ff */
[----:B------:R-:W-:Y:S02]  /*dd20*/  FMUL.FTZ R12, R180, R204 ;  /* 0x000000ccb40c7220 */ /* 0x000fe40000410000 */
[----:B------:R-:W-:Y:S02]  /*dd30*/  FFMA.FTZ R33, R33, c[0x0][0x2d0], -R187 ;  /* 0x0000b40021217a23 */ /* 0x000fe400000108bb */
[--C-:B------:R-:W-:Y:S01]  /*dd40*/  FFMA.FTZ R40, R40, c[0x0][0x2d0], -R183.reuse ;  /* 0x0000b40028287a23 */ /* 0x100fe200000108b7 */
[----:B------:R-:W1:Y:S01]  /*dd50*/  MUFU.EX2 R0, R0 ;  /* 0x0000000000007308 */ /* 0x000e620000000800 */
[--C-:B------:R-:W-:Y:S02]  /*dd60*/  FFMA.FTZ R41, R41, c[0x0][0x2d0], -R183.reuse ;  /* 0x0000b40029297a23 */ /* 0x100fe400000108b7 */
[--C-:B------:R-:W-:Y:S02]  /*dd70*/  FFMA.FTZ R44, R44, c[0x0][0x2d0], -R183.reuse ;  /* 0x0000b4002c2c7a23 */ /* 0x100fe400000108b7 */
[----:B------:R-:W-:Y:S02]  /*dd80*/  FFMA.FTZ R45, R45, c[0x0][0x2d0], -R183 ;  /* 0x0000b4002d2d7a23 */ /* 0x000fe400000108b7 */
[--C-:B------:R-:W-:Y:S02]  /*dd90*/  FFMA.FTZ R48, R48, c[0x0][0x2d0], -R187.reuse ;  /* 0x0000b40030307a23 */ /* 0x100fe400000108bb */
[----:B------:R-:W-:Y:S01]  /*dda0*/  FFMA.FTZ R49, R49, c[0x0][0x2d0], -R187 ;  /* 0x0000b40031317a23 */ /* 0x000fe200000108bb */
[----:B------:R-:W3:Y:S01]  /*ddb0*/  MUFU.EX2 R227, R9 ;  /* 0x0000000900e37308 */ /* 0x000ee20000000800 */
[--C-:B------:R-:W-:Y:S02]  /*ddc0*/  FFMA.FTZ R42, R42, c[0x0][0x2d0], -R3.reuse ;  /* 0x0000b4002a2a7a23 */ /* 0x100fe40000010803 */
[--C-:B------:R-:W-:Y:S01]  /*ddd0*/  FFMA.FTZ R43, R43, c[0x0][0x2d0], -R3.reuse ;  /* 0x0000b4002b2b7a23 */ /* 0x100fe20000010803 */
[----:B--2---:R-:W-:Y:S01]  /*dde0*/  F2FP.PACK_AB R195, R228, R217 ;  /* 0x000000d9e4c3723e */ /* 0x004fe200000000ff */
[--C-:B------:R-:W-:Y:S02]  /*ddf0*/  FFMA.FTZ R46, R46, c[0x0][0x2d0], -R3.reuse ;  /* 0x0000b4002e2e7a23 */ /* 0x100fe40000010803 */
[----:B------:R-:W-:Y:S02]  /*de00*/  FFMA.FTZ R47, R47, c[0x0][0x2d0], -R3 ;  /* 0x0000b4002f2f7a23 */ /* 0x000fe40000010803 */
[--C-:B------:R-:W-:Y:S01]  /*de10*/  FFMA.FTZ R36, R36, c[0x0][0x2d0], -R187.reuse ;  /* 0x0000b40024247a23 */ /* 0x100fe200000108bb */
[----:B------:R-:W2:Y:S01]  /*de20*/  MUFU.EX2 R224, R11 ;  /* 0x0000000b00e07308 */ /* 0x000ea20000000800 */
[----:B------:R-:W-:Y:S02]  /*de30*/  FFMA.FTZ R37, R37, c[0x0][0x2d0], -R187 ;  /* 0x0000b40025257a23 */ /* 0x000fe400000108bb */
[--C-:B------:R-:W-:Y:S02]  /*de40*/  FFMA.FTZ R38, R38, c[0x0][0x2d0], -R212.reuse ;  /* 0x0000b40026267a23 */ /* 0x100fe400000108d4 */
[C---:B-1----:R-:W-:Y:S02]  /*de50*/  FMUL.FTZ R10, R0.reuse, R202 ;  /* 0x000000ca000a7220 */ /* 0x042fe40000410000 */
[C---:B------:R-:W-:Y:S02]  /*de60*/  FMUL.FTZ R14, R0.reuse, R206 ;  /* 0x000000ce000e7220 */ /* 0x040fe40000410000 */
[C---:B------:R-:W-:Y:S01]  /*de70*/  FMUL.FTZ R15, R0.reuse, R207 ;  /* 0x000000cf000f7220 */ /* 0x040fe20000410000 */
[----:B------:R-:W-:Y:S01]  /*de80*/  MUFU.EX2 R200, R20 ;  /* 0x0000001400c87308 */ /* 0x000fe20000000800 */
[C---:B------:R-:W-:Y:S02]  /*de90*/  FMUL.FTZ R138, R0.reuse, R138 ;  /* 0x0000008a008a7220 */ /* 0x040fe40000410000 */
[----:B------:R-:W-:Y:S01]  /*dea0*/  FMUL.FTZ R139, R0, R139 ;  /* 0x0000008b008b7220 */ /* 0x000fe20000410000 */
[----:B---3--:R-:W-:Y:S01]  /*deb0*/  F2FP.PACK_AB R192, R227, R223 ;  /* 0x000000dfe3c0723e */ /* 0x008fe200000000ff */
[----:B------:R-:W-:Y:S02]  /*dec0*/  FMUL.FTZ R9, R180, R201 ;  /* 0x000000c9b4097220 */ /* 0x000fe40000410000 */
[C---:B------:R-:W-:Y:S02]  /*ded0*/  FMUL.FTZ R142, R0.reuse, R142 ;  /* 0x0000008e008e7220 */ /* 0x040fe40000410000 */
[C---:B------:R-:W-:Y:S01]  /*dee0*/  FMUL.FTZ R143, R0.reuse, R143 ;  /* 0x0000008f008f7220 */ /* 0x040fe20000410000 */
[----:B------:R-:W-:Y:S01]  /*def0*/  MUFU.EX2 R201, R22 ;  /* 0x0000001600c97308 */ /* 0x000fe20000000800 */
[C---:B------:R-:W-:Y:S02]  /*df00*/  FMUL.FTZ R154, R0.reuse, R154 ;  /* 0x0000009a009a7220 */ /* 0x040fe40000410000 */
[----:B------:R-:W-:Y:S01]  /*df10*/  FMUL.FTZ R155, R0, R155 ;  /* 0x0000009b009b7220 */ /* 0x000fe20000410000 */
[----:B--2---:R-:W-:Y:S01]  /*df20*/  F2FP.PACK_AB R193, R224, R222 ;  /* 0x000000dee0c1723e */ /* 0x004fe200000000ff */
[C---:B------:R-:W-:Y:S02]  /*df30*/  FMUL.FTZ R11, R0.reuse, R203 ;  /* 0x000000cb000b7220 */ /* 0x040fe40000410000 */
[--C-:B------:R-:W-:Y:S02]  /*df40*/  FFMA.FTZ R39, R39, c[0x0][0x2d0], -R212.reuse ;  /* 0x0000b40027277a23 */ /* 0x100fe400000108d4 */
[C---:B------:R-:W-:Y:S01]  /*df50*/  FMUL.FTZ R158, R0.reuse, R158 ;  /* 0x0000009e009e7220 */ /* 0x040fe20000410000 */
[----:B------:R-:W-:Y:S01]  /*df60*/  MUFU.EX2 R203, R21 ;  /* 0x0000001500cb7308 */ /* 0x000fe20000000800 */
[C---:B------:R-:W-:Y:S01]  /*df70*/  FMUL.FTZ R159, R0.reuse, R159 ;  /* 0x0000009f009f7220 */ /* 0x040fe20000410000 */
[C---:B------:R-:W-:Y:S04]  /*df80*/  HMMA.16816.F32 R8, R192.reuse, R208, R8 ;  /* 0x000000d0c008723c */ /* 0x040fe80000001808 */
[C---:B------:R-:W-:Y:S02]  /*df90*/  FMUL.FTZ R170, R0.reuse, R170 ;  /* 0x000000aa00aa7220 */ /* 0x040fe40000410000 */
[C---:B------:R-:W-:Y:S02]  /*dfa0*/  FMUL.FTZ R171, R0.reuse, R171 ;  /* 0x000000ab00ab7220 */ /* 0x040fe40000410000 */
[-C--:B------:R-:W-:Y:S01]  /*dfb0*/  HMMA.16816.F32 R12, R192, R210.reuse, R12 ;  /* 0x000000d2c00c723c */ /* 0x080fe2000000180c */
[----:B------:R1:W-:Y:S03]  /*dfc0*/  MUFU.EX2 R205, R23 ;  /* 0x0000001700cd7308 */ /* 0x0003e60000000800 */
[C---:B------:R-:W-:Y:S02]  /*dfd0*/  FMUL.FTZ R174, R0.reuse, R174 ;  /* 0x000000ae00ae7220 */ /* 0x040fe40000410000 */
[C---:B------:R-:W-:Y:S02]  /*dfe0*/  FMUL.FTZ R175, R0.reuse, R175 ;  /* 0x000000af00af7220 */ /* 0x040fe40000410000 */
[C---:B------:R-:W-:Y:S03]  /*dff0*/  HMMA.16816.F32 R16, R188.reuse, R210, R16 ;  /* 0x000000d2bc10723c */ /* 0x040fe60000001810 */
[----:B------:R-:W-:Y:S01]  /*e000*/  MUFU.EX2 R204, R24 ;  /* 0x0000001800cc7308 */ /* 0x000fe20000000800 */
[C---:B------:R-:W-:Y:S02]  /*e010*/  FMUL.FTZ R74, R0.reuse, R74 ;  /* 0x0000004a004a7220 */ /* 0x040fe40000410000 */
[C---:B------:R-:W-:Y:S02]  /*e020*/  FMUL.FTZ R75, R0.reuse, R75 ;  /* 0x0000004b004b7220 */ /* 0x040fe40000410000 */
[-C--:B------:R-:W-:Y:S04]  /*e030*/  HMMA.16816.F32 R132, R188, R196.reuse, R132 ;  /* 0x000000c4bc84723c */ /* 0x080fe80000001884 */
[C---:B------:R-:W-:Y:S01]  /*e040*/  FMUL.FTZ R78, R0.reuse, R78 ;  /* 0x0000004e004e7220 */ /* 0x040fe20000410000 */
[----:B------:R-:W2:Y:S01]  /*e050*/  MUFU.EX2 R206, R25 ;  /* 0x0000001900ce7308 */ /* 0x000ea20000000800 */
[----:B------:R-:W-:Y:S02]  /*e060*/  FMUL.FTZ R79, R0, R79 ;  /* 0x0000004f004f7220 */ /* 0x000fe40000410000 */
[C---:B------:R-:W-:Y:S01]  /*e070*/  HMMA.16816.F32 R136, R192.reuse, R196, R136 ;  /* 0x000000c4c088723c */ /* 0x040fe20000001888 */
[----:B-1----:R-:W-:Y:S03]  /*e080*/  LDSM.16.MT88.4 R20, [R239+0x2100] ;  /* 0x00210000ef14783b */ /* 0x002fe60000004200 */
[C---:B------:R-:W-:Y:S02]  /*e090*/  FMUL.FTZ R84, R182.reuse, R84 ;  /* 0x00000054b6547220 */ /* 0x040fe40000410000 */
[----:B------:R-:W-:Y:S01]  /*e0a0*/  FMUL.FTZ R85, R182, R85 ;  /* 0x00000055b6557220 */ /* 0x000fe20000410000 */
[----:B------:R-:W-:Y:S01]  /*e0b0*/  MUFU.EX2 R202, R26 ;  /* 0x0000001a00ca7308 */ /* 0x000fe20000000800 */
[-C--:B------:R-:W-:Y:S04]  /*e0c0*/  HMMA.16816.F32 R140, R192, R198.reuse, R140 ;  /* 0x000000c6c08c723c */ /* 0x080fe8000000188c */
[C---:B------:R-:W-:Y:S02]  /*e0d0*/  FMUL.FTZ R86, R181.reuse, R86 ;  /* 0x00000056b5567220 */ /* 0x040fe40000410000 */
[C---:B------:R-:W-:Y:S02]  /*e0e0*/  FMUL.FTZ R87, R181.reuse, R87 ;  /* 0x00000057b5577220 */ /* 0x040fe40000410000 */
[C---:B------:R-:W-:Y:S01]  /*e0f0*/  HMMA.16816.F32 R144, R188.reuse, R198, R144 ;  /* 0x000000c6bc90723c */ /* 0x040fe20000001890 */
[----:B------:R-:W1:Y:S01]  /*e100*/  LDSM.16.MT88.4 R196, [R240+0x100] ;  /* 0x00010000f0c4783b */ /* 0x000e620000004200 */
[----:B------:R3:W-:Y:S02]  /*e110*/  MUFU.EX2 R207, R27 ;  /* 0x0000001b00cf7308 */ /* 0x0007e40000000800 */
[C---:B------:R-:W-:Y:S02]  /*e120*/  FMUL.FTZ R88, R180.reuse, R88 ;  /* 0x00000058b4587220 */ /* 0x040fe40000410000 */
[----:B------:R-:W-:Y:S02]  /*e130*/  FMUL.FTZ R89, R180, R89 ;  /* 0x00000059b4597220 */ /* 0x000fe40000410000 */
[C---:B------:R-:W-:Y:S04]  /*e140*/  FMUL.FTZ R90, R0.reuse, R90 ;  /* 0x0000005a005a7220 */ /* 0x040fe80000410000 */
[----:B------:R-:W-:Y:S01]  /*e150*/  MUFU.EX2 R208, R33 ;  /* 0x0000002100d07308 */ /* 0x000fe20000000800 */
[----:B------:R-:W-:Y:S02]  /*e160*/  FMUL.FTZ R91, R0, R91 ;  /* 0x0000005b005b7220 */ /* 0x000fe40000410000 */
[C---:B------:R-:W-:Y:S02]  /*e170*/  FMUL.FTZ R92, R180.reuse, R92 ;  /* 0x0000005cb45c7220 */ /* 0x040fe40000410000 */
[----:B------:R-:W-:Y:S02]  /*e180*/  FMUL.FTZ R93, R180, R93 ;  /* 0x0000005db45d7220 */ /* 0x000fe40000410000 */
[C---:B------:R-:W-:Y:S02]  /*e190*/  FMUL.FTZ R94, R0.reuse, R94 ;  /* 0x0000005e005e7220 */ /* 0x040fe40000410000 */
[----:B------:R-:W-:Y:S01]  /*e1a0*/  FMUL.FTZ R95, R0, R95 ;  /* 0x0000005f005f7220 */ /* 0x000fe20000410000 */
[----:B------:R4:W-:Y:S01]  /*e1b0*/  MUFU.EX2 R209, R34 ;  /* 0x0000002200d17308 */ /* 0x0009e20000000800 */
[C---:B------:R-:W-:Y:S02]  /*e1c0*/  FMUL.FTZ R96, R182.reuse, R96 ;  /* 0x00000060b6607220 */ /* 0x040fe40000410000 */
[----:B------:R-:W-:Y:S01]  /*e1d0*/  FMUL.FTZ R97, R182, R97 ;  /* 0x00000061b6617220 */ /* 0x000fe20000410000 */
[----:B---3--:R-:W-:Y:S01]  /*e1e0*/  LDSM.16.MT88.4 R24, [R237+0x900] ;  /* 0x00090000ed18783b */ /* 0x008fe20000004200 */
[C---:B------:R-:W-:Y:S02]  /*e1f0*/  FMUL.FTZ R98, R181.reuse, R98 ;  /* 0x00000062b5627220 */ /* 0x040fe40000410000 */
[----:B------:R-:W-:Y:S02]  /*e200*/  FMUL.FTZ R99, R181, R99 ;  /* 0x00000063b5637220 */ /* 0x000fe40000410000 */
[--C-:B------:R-:W-:Y:S01]  /*e210*/  FFMA.FTZ R30, R30, c[0x0][0x2d0], -R3.reuse ;  /* 0x0000b4001e1e7a23 */ /* 0x100fe20000010803 */
[----:B------:R-:W-:Y:S01]  /*e220*/  MUFU.EX2 R210, R40 ;  /* 0x0000002800d27308 */ /* 0x000fe20000000800 */
[--C-:B------:R-:W-:Y:S02]  /*e230*/  FFMA.FTZ R31, R31, c[0x0][0x2d0], -R3.reuse ;  /* 0x0000b4001f1f7a23 */ /* 0x100fe40000010803 */
[--C-:B------:R-:W-:Y:S02]  /*e240*/  FFMA.FTZ R58, R58, c[0x0][0x2d0], -R3.reuse ;  /* 0x0000b4003a3a7a23 */ /* 0x100fe40000010803 */
[--C-:B------:R-:W-:Y:S02]  /*e250*/  FFMA.FTZ R59, R59, c[0x0][0x2d0], -R3.reuse ;  /* 0x0000b4003b3b7a23 */ /* 0x100fe40000010803 */
[--C-:B------:R-:W-:Y:S01]  /*e260*/  FFMA.FTZ R62, R62, c[0x0][0x2d0], -R3.reuse ;  /* 0x0000b4003e3e7a23 */ /* 0x100fe20000010803 */
[-C--:B-1----:R-:W-:Y:S02]  /*e270*/  HMMA.16816.F32 R148, R188, R196.reuse, R148 ;  /* 0x000000c4bc94723c */ /* 0x082fe40000001894 */
[----:B------:R-:W-:Y:S01]  /*e280*/  MUFU.EX2 R211, R43 ;  /* 0x0000002b00d37308 */ /* 0x000fe20000000800 */
[----:B------:R-:W-:Y:S01]  /*e290*/  FFMA.FTZ R3, R63, c[0x0][0x2d0], -R3 ;  /* 0x0000b4003f037a23 */ /* 0x000fe20000010803 */
[----:B----4-:R-:W-:Y:S01]  /*e2a0*/  LDSM.16.MT88.4 R32, [R238+0x900] ;  /* 0x00090000ee20783b */ /* 0x010fe20000004200 */
[--C-:B------:R-:W-:Y:S03]  /*e2b0*/  FFMA.FTZ R51, R51, c[0x0][0x2d0], -R212.reuse ;  /* 0x0000b40033337a23 */ /* 0x100fe600000108d4 */
[C---:B------:R-:W-:Y:S04]  /*e2c0*/  HMMA.16816.F32 R152, R192.reuse, R196, R152 ;  /* 0x000000c4c098723c */ /* 0x040fe80000001898 */
[----:B------:R-:W-:Y:S01]  /*e2d0*/  MUFU.EX2 R232, R30 ;  /* 0x0000001e00e87308 */ /* 0x000fe20000000800 */
[--C-:B------:R-:W-:Y:S01]  /*e2e0*/  FFMA.FTZ R52, R52, c[0x0][0x2d0], -R187.reuse ;  /* 0x0000b40034347a23 */ /* 0x100fe200000108bb */
[----:B------:R-:W3:Y:S01]  /*e2f0*/  LDL.LU R63, [R1+0x10] ;  /* 0x00001000013f7983 */ /* 0x000ee20000300800 */
[----:B------:R-:W-:Y:S01]  /*e300*/  FFMA.FTZ R53, R53, c[0x0][0x2d0], -R187 ;  /* 0x0000b40035357a23 */ /* 0x000fe200000108bb */
[-C--:B------:R-:W-:Y:S04]  /*e310*/  HMMA.16816.F32 R156, R192, R198.reuse, R156 ;  /* 0x000000c6c09c723c */ /* 0x080fe8000000189c */
[--C-:B------:R-:W-:Y:S02]  /*e320*/  FFMA.FTZ R54, R54, c[0x0][0x2d0], -R212.reuse ;  /* 0x0000b40036367a23 */ /* 0x100fe400000108d4 */
[----:B------:R-:W-:Y:S01]  /*e330*/  MUFU.EX2 R59, R59 ;  /* 0x0000003b003b7308 */ /* 0x000fe20000000800 */
[--C-:B------:R-:W-:Y:S01]  /*e340*/  FFMA.FTZ R55, R55, c[0x0][0x2d0], -R212.reuse ;  /* 0x0000b40037377a23 */ /* 0x100fe200000108d4 */
[C---:B------:R-:W-:Y:S01]  /*e350*/  HMMA.16816.F32 R160, R188.reuse, R198, R160 ;  /* 0x000000c6bca0723c */ /* 0x040fe200000018a0 */
[----:B------:R-:W1:Y:S03]  /*e360*/  LDSM.16.MT88.4 R196, [R239+0x100] ;  /* 0x00010000efc4783b */ /* 0x000e660000004200 */
[C---:B------:R-:W-:Y:S02]  /*e370*/  FMUL.FTZ R100, R182.reuse, R100 ;  /* 0x00000064b6647220 */ /* 0x040fe40000410000 */
[----:B------:R-:W-:Y:S02]  /*e380*/  FMUL.FTZ R101, R182, R101 ;  /* 0x00000065b6657220 */ /* 0x000fe40000410000 */
[----:B------:R-:W-:Y:S01]  /*e390*/  MUFU.EX2 R62, R62 ;  /* 0x0000003e003e7308 */ /* 0x000fe20000000800 */
[C---:B------:R-:W-:Y:S03]  /*e3a0*/  FMUL.FTZ R102, R181.reuse, R102 ;  /* 0x00000066b5667220 */ /* 0x040fe60000410000 */
[C---:B------:R-:W-:Y:S02]  /*e3b0*/  FMUL.FTZ R103, R181.reuse, R103 ;  /* 0x00000067b5677220 */ /* 0x040fe40000410000 */
[C---:B------:R-:W-:Y:S02]  /*e3c0*/  FMUL.FTZ R104, R180.reuse, R104 ;  /* 0x00000068b4687220 */ /* 0x040fe40000410000 */
[----:B------:R-:W-:Y:S02]  /*e3d0*/  FMUL.FTZ R105, R180, R105 ;  /* 0x00000069b4697220 */ /* 0x000fe40000410000 */
[----:B------:R-:W-:Y:S01]  /*e3e0*/  MUFU.EX2 R58, R58 ;  /* 0x0000003a003a7308 */ /* 0x000fe20000000800 */
        /* <DEDUP_REMOVED lines=11> */
[----:B------:R-:W-:Y:S01]  /*e4a0*/  FMUL.FTZ R117, R182, R117 ;  /* 0x00000075b6757220 */ /* 0x000fe20000410000 */
[-C--:B-1----:R-:W-:Y:S03]  /*e4b0*/  HMMA.16816.F32 R164, R188, R196.reuse, R164 ;  /* 0x000000c4bca4723c */ /* 0x082fe600000018a4 */
[C---:B------:R-:W-:Y:S02]  /*e4c0*/  FMUL.FTZ R118, R181.reuse, R118 ;  /* 0x00000076b5767220 */ /* 0x040fe40000410000 */
[----:B------:R-:W-:Y:S02]  /*e4d0*/  FMUL.FTZ R119, R181, R119 ;  /* 0x00000077b5777220 */ /* 0x000fe40000410000 */
[--C-:B------:R-:W-:Y:S01]  /*e4e0*/  FFMA.FTZ R28, R28, c[0x0][0x2d0], -R183.reuse ;  /* 0x0000b4001c1c7a23 */ /* 0x100fe200000108b7 */
[C---:B------:R-:W-:Y:S03]  /*e4f0*/  HMMA.16816.F32 R168, R192.reuse, R196, R168 ;  /* 0x000000c4c0a8723c */ /* 0x040fe600000018a8 */
[----:B------:R2:W-:Y:S01]  /*e500*/  MUFU.EX2 R225, R28 ;  /* 0x0000001c00e17308 */ /* 0x0005e20000000800 */
[C---:B------:R-:W-:Y:S02]  /*e510*/  FMUL.FTZ R120, R180.reuse, R120 ;  /* 0x00000078b4787220 */ /* 0x040fe40000410000 */
[----:B------:R-:W-:Y:S02]  /*e520*/  FMUL.FTZ R121, R180, R121 ;  /* 0x00000079b4797220 */ /* 0x000fe40000410000 */
[-C--:B------:R-:W-:Y:S04]  /*e530*/  HMMA.16816.F32 R172, R192, R198.reuse, R172 ;  /* 0x000000c6c0ac723c */ /* 0x080fe800000018ac */
[C---:B------:R-:W-:Y:S02]  /*e540*/  FMUL.FTZ R122, R0.reuse, R122 ;  /* 0x0000007a007a7220 */ /* 0x040fe40000410000 */
[----:B------:R-:W-:Y:S02]  /*e550*/  FMUL.FTZ R123, R0, R123 ;  /* 0x0000007b007b7220 */ /* 0x000fe40000410000 */
[C---:B------:R-:W-:Y:S01]  /*e560*/  HMMA.16816.F32 R176, R188.reuse, R198, R176 ;  /* 0x000000c6bcb0723c */ /* 0x040fe200000018b0 */
[----:B------:R-:W1:Y:S03]  /*e570*/  LDSM.16.MT88.4 R196, [R237+0x2100] ;  /* 0x00210000edc4783b */ /* 0x000e660000004200 */
[C---:B------:R-:W-:Y:S02]  /*e580*/  FMUL.FTZ R124, R180.reuse, R124 ;  /* 0x0000007cb47c7220 */ /* 0x040fe40000410000 */
[----:B------:R-:W-:Y:S02]  /*e590*/  FMUL.FTZ R125, R180, R125 ;  /* 0x0000007db47d7220 */ /* 0x000fe40000410000 */
[----:B------:R-:W-:Y:S01]  /*e5a0*/  FMUL.FTZ R126, R0, R126 ;  /* 0x0000007e007e7220 */ /* 0x000fe20000410000 */
[----:B--2---:R-:W-:Y:S03]  /*e5b0*/  F2FP.PACK_AB R28, R206, R204 ;  /* 0x000000ccce1c723e */ /* 0x004fe600000000ff */
[----:B------:R-:W-:Y:S02]  /*e5c0*/  FMUL.FTZ R127, R0, R127 ;  /* 0x0000007f007f7220 */ /* 0x000fe40000410000 */
[--C-:B------:R-:W-:Y:S02]  /*e5d0*/  FFMA.FTZ R29, R29, c[0x0][0x2d0], -R183.reuse ;  /* 0x0000b4001d1d7a23 */ /* 0x100fe400000108b7 */
[C---:B------:R-:W-:Y:S02]  /*e5e0*/  FMUL.FTZ R128, R182.reuse, R128 ;  /* 0x00000080b6807220 */ /* 0x040fe40000410000 */
[----:B------:R-:W2:Y:S01]  /*e5f0*/  MUFU.EX2 R214, R29 ;  /* 0x0000001d00d67308 */ /* 0x000ea20000000800 */
[----:B------:R-:W-:Y:S02]  /*e600*/  FMUL.FTZ R129, R182, R129 ;  /* 0x00000081b6817220 */ /* 0x000fe40000410000 */
[C---:B------:R-:W-:Y:S02]  /*e610*/  FMUL.FTZ R130, R181.reuse, R130 ;  /* 0x00000082b5827220 */ /* 0x040fe40000410000 */
[----:B------:R-:W-:Y:S02]  /*e620*/  FMUL.FTZ R131, R181, R131 ;  /* 0x00000083b5837220 */ /* 0x000fe40000410000 */
[--C-:B------:R-:W-:Y:S02]  /*e630*/  FFMA.FTZ R56, R56, c[0x0][0x2d0], -R183.reuse ;  /* 0x0000b40038387a23 */ /* 0x100fe400000108b7 */
[--C-:B------:R-:W-:Y:S02]  /*e640*/  FFMA.FTZ R57, R57, c[0x0][0x2d0], -R183.reuse ;  /* 0x0000b40039397a23 */ /* 0x100fe400000108b7 */
[--C-:B------:R-:W-:Y:S02]  /*e650*/  FFMA.FTZ R60, R60, c[0x0][0x2d0], -R183.reuse ;  /* 0x0000b4003c3c7a23 */ /* 0x100fe400000108b7 */
[----:B------:R-:W-:Y:S02]  /*e660*/  FFMA.FTZ R183, R61, c[0x0][0x2d0], -R183 ;  /* 0x0000b4003db77a23 */ /* 0x000fe400000108b7 */
[--C-:B------:R-:W-:Y:S01]  /*e670*/  FFMA.FTZ R64, R64, c[0x0][0x2d0], -R187.reuse ;  /* 0x0000b40040407a23 */ /* 0x100fe200000108bb */
[----:B------:R-:W-:Y:S01]  /*e680*/  MUFU.EX2 R57, R57 ;  /* 0x0000003900397308 */ /* 0x000fe20000000800 */
[----:B------:R-:W-:Y:S01]  /*e690*/  FFMA.FTZ R187, R65, c[0x0][0x2d0], -R187 ;  /* 0x0000b40041bb7a23 */ /* 0x000fe200000108bb */
[----:B------:R-:W-:Y:S01]  /*e6a0*/  MOV R65, R216 ;  /* 0x000000d800417202 */ /* 0x000fe20000000f00 */
[--C-:B------:R-:W-:Y:S02]  /*e6b0*/  FFMA.FTZ R66, R66, c[0x0][0x2d0], -R212.reuse ;  /* 0x0000b40042427a23 */ /* 0x100fe400000108d4 */
[----:B------:R-:W-:Y:S01]  /*e6c0*/  FFMA.FTZ R212, R67, c[0x0][0x2d0], -R212 ;  /* 0x0000b40043d47a23 */ /* 0x000fe200000108d4 */
[-C--:B-1----:R-:W-:Y:S03]  /*e6d0*/  HMMA.16816.F32 R68, R188, R196.reuse, R68 ;  /* 0x000000c4bc44723c */ /* 0x082fe60000001844 */
[----:B--2---:R-:W-:Y:S01]  /*e6e0*/  MOV R61, R214 ;  /* 0x000000d6003d7202 */ /* 0x004fe20000000f00 */
[----:B------:R-:W-:Y:S01]  /*e6f0*/  MUFU.EX2 R216, R39 ;  /* 0x0000002700d87308 */ /* 0x000fe20000000800 */
[----:B------:R-:W-:Y:S02]  /*e700*/  F2FP.PACK_AB R29, R207, R202 ;  /* 0x000000cacf1d723e */ /* 0x000fe400000000ff */
[----:B------:R-:W-:Y:S01]  /*e710*/  MOV R67, R215 ;  /* 0x000000d700437202 */ /* 0x000fe20000000f00 */
[C---:B------:R-:W-:Y:S06]  /*e720*/  HMMA.16816.F32 R72, R192.reuse, R196, R72 ;  /* 0x000000c4c048723c */ /* 0x040fec0000001848 */
[----:B------:R-:W-:Y:S02]  /*e730*/  MUFU.EX2 R215, R38 ;  /* 0x0000002600d77308 */ /* 0x000fe40000000800 */
[-C--:B------:R-:W-:Y:S08]  /*e740*/  HMMA.16816.F32 R76, R192, R198.reuse, R76 ;  /* 0x000000c6c04c723c */ /* 0x080ff0000000184c */
[C---:B------:R-:W-:Y:S01]  /*e750*/  HMMA.16816.F32 R80, R188.reuse, R198, R80 ;  /* 0x000000c6bc50723c */ /* 0x040fe20000001850 */
[----:B------:R-:W1:Y:S01]  /*e760*/  LDSM.16.MT88.4 R196, [R238+0x2100] ;  /* 0x00210000eec4783b */ /* 0x000e620000004200 */
[----:B------:R-:W-:Y:S10]  /*e770*/  MUFU.EX2 R214, R41 ;  /* 0x0000002900d67308 */ /* 0x000ff40000000800 */
[----:B------:R-:W-:Y:S10]  /*e780*/  MUFU.EX2 R187, R187 ;  /* 0x000000bb00bb7308 */ /* 0x000ff40000000800 */
[----:B------:R-:W-:Y:S10]  /*e790*/  MUFU.EX2 R212, R212 ;  /* 0x000000d400d47308 */ /* 0x000ff40000000800 */
[----:B------:R-:W-:Y:S01]  /*e7a0*/  MUFU.EX2 R183, R183 ;  /* 0x000000b700b77308 */ /* 0x000fe20000000800 */
[-C--:B-1----:R-:W-:Y:S09]  /*e7b0*/  HMMA.16816.F32 R84, R188, R196.reuse, R84 ;  /* 0x000000c4bc54723c */ /* 0x082ff20000001854 */
[----:B------:R-:W-:Y:S01]  /*e7c0*/  MUFU.EX2 R64, R64 ;  /* 0x0000004000407308 */ /* 0x000fe20000000800 */
[C---:B------:R-:W-:Y:S09]  /*e7d0*/  HMMA.16816.F32 R88, R192.reuse, R196, R88 ;  /* 0x000000c4c058723c */ /* 0x040ff20000001858 */
[----:B------:R-:W-:Y:S01]  /*e7e0*/  MUFU.EX2 R66, R66 ;  /* 0x0000004200427308 */ /* 0x000fe20000000800 */
[-C--:B------:R-:W-:Y:S09]  /*e7f0*/  HMMA.16816.F32 R92, R192, R198.reuse, R92 ;  /* 0x000000c6c05c723c */ /* 0x080ff2000000185c */
[----:B------:R-:W-:Y:S01]  /*e800*/  MUFU.EX2 R60, R60 ;  /* 0x0000003c003c7308 */ /* 0x000fe20000000800 */
[C---:B------:R-:W-:Y:S01]  /*e810*/  HMMA.16816.F32 R96, R188.reuse, R198, R96 ;  /* 0x000000c6bc60723c */ /* 0x040fe20000001860 */
[----:B------:R-:W1:Y:S07]  /*e820*/  LDSM.16.MT88.4 R196, [R240+0x2100] ;  /* 0x00210000f0c4783b */ /* 0x000e6e0000004200 */
[-C--:B-1----:R-:W-:Y:S08]  /*e830*/  HMMA.16816.F32 R100, R188, R196.reuse, R100 ;  /* 0x000000c4bc64723c */ /* 0x082ff00000001864 */
[C---:B------:R-:W-:Y:S07]  /*e840*/  HMMA.16816.F32 R104, R192.reuse, R196, R104 ;  /* 0x000000c4c068723c */ /* 0x040fee0000001868 */
[----:B------:R-:W-:Y:S01]  /*e850*/  MOV R196, R219 ;  /* 0x000000db00c47202 */ /* 0x000fe20000000f00 */
[-C--:B------:R-:W-:Y:S01]  /*e860*/  HMMA.16816.F32 R108, R192, R198.reuse, R108 ;  /* 0x000000c6c06c723c */ /* 0x080fe2000000186c */
[----:B------:R1:W-:Y:S03]  /*e870*/  MUFU.EX2 R219, R48 ;  /* 0x0000003000db7308 */ /* 0x0003e60000000800 */
[----:B------:R-:W-:Y:S04]  /*e880*/  MOV R197, R220 ;  /* 0x000000dc00c57202 */ /* 0x000fe80000000f00 */
[C---:B------:R-:W-:Y:S03]  /*e890*/  HMMA.16816.F32 R112, R188.reuse, R198, R112 ;  /* 0x000000c6bc70723c */ /* 0x040fe60000001870 */
[----:B------:R2:W-:Y:S04]  /*e8a0*/  MUFU.EX2 R220, R51 ;  /* 0x0000003300dc7308 */ /* 0x0005e80000000800 */
[----:B------:R-:W-:Y:S01]  /*e8b0*/  MOV R199, R218 ;  /* 0x000000da00c77202 */ /* 0x000fe20000000f00 */
[-C--:B------:R-:W-:Y:S04]  /*e8c0*/  HMMA.16816.F32 R116, R188, R20.reuse, R116 ;  /* 0x00000014bc74723c */ /* 0x080fe80000001874 */
[----:B------:R-:W-:Y:S01]  /*e8d0*/  MOV R198, R217 ;  /* 0x000000d900c67202 */ /* 0x000fe20000000f00 */
[----:B------:R-:W-:Y:S03]  /*e8e0*/  MUFU.EX2 R218, R50 ;  /* 0x0000003200da7308 */ /* 0x000fe60000000800 */
[C---:B------:R-:W-:Y:S01]  /*e8f0*/  HMMA.16816.F32 R120, R192.reuse, R20, R120 ;  /* 0x00000014c078723c */ /* 0x040fe20000001878 */
[----:B-1----:R-:W4:Y:S06]  /*e900*/  LDL.LU R48, [R1+0x14] ;  /* 0x0000140001307983 */ /* 0x002f2c0000300800 */
[----:B------:R-:W-:Y:S01]  /*e910*/  MUFU.EX2 R217, R37 ;  /* 0x0000002500d97308 */ /* 0x000fe20000000800 */
[-C--:B------:R-:W-:Y:S04]  /*e920*/  HMMA.16816.F32 R124, R192, R22.reuse, R124 ;  /* 0x00000016c07c723c */ /* 0x080fe8000000187c */
[----:B--2---:R-:W-:Y:S01]  /*e930*/  MOV R51, R65 ;  /* 0x0000004100337202 */ /* 0x004fe20000000f00 */
[----:B---3--:R-:W-:Y:S01]  /*e940*/  FFMA.FTZ R0, R0, R63, R222 ;  /* 0x0000003f00007223 */ /* 0x008fe200000100de */
[----:B------:R-:W-:Y:S02]  /*e950*/  MOV R222, R197 ;  /* 0x000000c500de7202 */ /* 0x000fe40000000f00 */
[----:B------:R-:W-:Y:S01]  /*e960*/  HMMA.16816.F32 R128, R188, R22, R128 ;  /* 0x00000016bc80723c */ /* 0x000fe20000001880 */
[----:B------:R-:W-:Y:S03]  /*e970*/  MUFU.EX2 R191, R45 ;  /* 0x0000002d00bf7308 */ /* 0x000fe60000000800 */
[----:B------:R-:W-:Y:S01]  /*e980*/  MOV R193, R225 ;  /* 0x000000e100c17202 */ /* 0x000fe20000000f00 */
[----:B------:R-:W-:Y:S01]  /*e990*/  FADD.FTZ R0, R224, R0 ;  /* 0x00000000e0007221 */ /* 0x000fe20000010000 */
[----:B------:R-:W-:Y:S02]  /*e9a0*/  MOV R192, R208 ;  /* 0x000000d000c07202 */ /* 0x000fe40000000f00 */
[----:B------:R-:W-:Y:S03]  /*e9b0*/  MOV R194, R209 ;  /* 0x000000d100c27202 */ /* 0x000fe60000000f00 */
[----:B------:R-:W1:Y:S01]  /*e9c0*/  MUFU.EX2 R225, R31 ;  /* 0x0000001f00e17308 */ /* 0x000e620000000800 */
[----:B------:R-:W-:Y:S02]  /*e9d0*/  MOV R195, R221 ;  /* 0x000000dd00c37202 */ /* 0x000fe40000000f00 */
[----:B------:R-:W-:Y:S02]  /*e9e0*/  MOV R188, R213 ;  /* 0x000000d500bc7202 */ /* 0x000fe40000000f00 */
[----:B------:R-:W-:Y:S02]  /*e9f0*/  F2FP.PACK_AB R20, R203, R200 ;  /* 0x000000c8cb14723e */ /* 0x000fe400000000ff */
[----:B------:R-:W-:Y:S02]  /*ea00*/  F2FP.PACK_AB R21, R205, R201 ;  /* 0x000000c9cd15723e */ /* 0x000fe400000000ff */
[----:B------:R-:W-:Y:S01]  /*ea10*/  F2FP.PACK_AB R22, R192, R195 ;  /* 0x000000c3c016723e */ /* 0x000fe200000000ff */
[----:B------:R2:W-:Y:S01]  /*ea20*/  MUFU.EX2 R221, R49 ;  /* 0x0000003100dd7308 */ /* 0x0005e20000000800 */
[----:B------:R-:W-:Y:S02]  /*ea30*/  F2FP.PACK_AB R23, R188, R194 ;  /* 0x000000c2bc17723e */ /* 0x000fe400000000ff */
[----:B------:R-:W-:Y:S02]  /*ea40*/  F2FP.PACK_AB R30, R61, R193 ;  /* 0x000000c13d1e723e */ /* 0x000fe400000000ff */
[----:B------:R-:W-:Y:S03]  /*ea50*/  MOV R224, R206 ;  /* 0x000000ce00e07202 */ /* 0x000fe60000000f00 */
[-C--:B------:R-:W-:Y:S02]  /*ea60*/  HMMA.16816.F32 R4, R20, R24.reuse, R4 ;  /* 0x000000181404723c */ /* 0x080fe40000001804 */
[----:B------:R3:W-:Y:S03]  /*ea70*/  MUFU.EX2 R213, R36 ;  /* 0x0000002400d57308 */ /* 0x0007e60000000800 */
[----:B-1----:R-:W-:Y:S07]  /*ea80*/  F2FP.PACK_AB R31, R225, R232 ;  /* 0x000000e8e11f723e */ /* 0x002fee00000000ff */
[----:B------:R1:W1:Y:S01]  /*ea90*/  MUFU.EX2 R209, R42 ;  /* 0x0000002a00d17308 */ /* 0x0002620000000800 */
[C---:B------:R-:W-:Y:S01]  /*eaa0*/  HMMA.16816.F32 R8, R28.reuse, R24, R8 ;  /* 0x000000181c08723c */ /* 0x040fe20000001808 */
[----:B--2---:R-:W2:Y:S04]  /*eab0*/  LDL.LU R49, [R1+0x40] ;  /* 0x0000400001317983 */ /* 0x004ea80000300800 */
[----:B------:R-:W2:Y:S03]  /*eac0*/  LDL.LU R50, [R1+0xc] ;  /* 0x00000c0001327983 */ /* 0x000ea60000300800 */
[-C--:B------:R-:W-:Y:S01]  /*ead0*/  HMMA.16816.F32 R12, R28, R26.reuse, R12 ;  /* 0x0000001a1c0c723c */ /* 0x080fe2000000180c */
[----:B------:R-:W4:Y:S01]  /*eae0*/  MUFU.EX2 R208, R44 ;  /* 0x0000002c00d07308 */ /* 0x000f220000000800 */
[----:B---3--:R-:W-:Y:S06]  /*eaf0*/  LDSM.16.MT88.4 R36, [R238+0x1100] ;  /* 0x00110000ee24783b */ /* 0x008fec0000004200 */
[C---:B------:R-:W-:Y:S03]  /*eb00*/  HMMA.16816.F32 R16, R20.reuse, R26, R16 ;  /* 0x0000001a1410723c */ /* 0x040fe60000001810 */
[----:B------:R-:W-:Y:S01]  /*eb10*/  MUFU.EX2 R190, R46 ;  /* 0x0000002e00be7308 */ /* 0x000fe20000000800 */
[----:B------:R-:W3:Y:S04]  /*eb20*/  LDSM.16.MT88.4 R24, [R240+0x900] ;  /* 0x00090000f018783b */ /* 0x000ee80000004200 */
[-C--:B------:R-:W-:Y:S04]  /*eb30*/  HMMA.16816.F32 R132, R20, R32.reuse, R132 ;  /* 0x000000201484723c */ /* 0x080fe80000001884 */
[----:B-1----:R-:W-:Y:S01]  /*eb40*/  LDSM.16.MT88.4 R40, [R237+0x3100] ;  /* 0x00310000ed28783b */ /* 0x002fe20000004200 */
[----:B------:R1:W1:Y:S03]  /*eb50*/  MUFU.EX2 R189, R47 ;  /* 0x0000002f00bd7308 */ /* 0x0002660000000800 */
[C---:B------:R-:W-:Y:S08]  /*eb60*/  HMMA.16816.F32 R136, R28.reuse, R32, R136 ;  /* 0x000000201c88723c */ /* 0x040ff00000001888 */
[-C--:B------:R-:W-:Y:S01]  /*eb70*/  HMMA.16816.F32 R140, R28, R34.reuse, R140 ;  /* 0x000000221c8c723c */ /* 0x080fe2000000188c */
[----:B------:R-:W-:Y:S07]  /*eb80*/  MUFU.EX2 R65, R54 ;  /* 0x0000003600417308 */ /* 0x000fee0000000800 */
[C---:B------:R-:W-:Y:S01]  /*eb90*/  HMMA.16816.F32 R144, R20.reuse, R34, R144 ;  /* 0x000000221490723c */ /* 0x040fe20000001890 */
[----:B------:R-:W3:Y:S02]  /*eba0*/  LDSM.16.MT88.4 R32, [R239+0x900] ;  /* 0x00090000ef20783b */ /* 0x000ee40000004200 */
[----:B------:R-:W-:Y:S06]  /*ebb0*/  MUFU.EX2 R63, R55 ;  /* 0x00000037003f7308 */ /* 0x000fec0000000800 */
[----:B-1----:R-:W-:Y:S01]  /*ebc0*/  LDSM.16.MT88.4 R44, [R240+0x3100] ;  /* 0x00310000f02c783b */ /* 0x002fe20000004200 */
[-C--:B---3--:R-:W-:Y:S08]  /*ebd0*/  HMMA.16816.F32 R148, R20, R24.reuse, R148 ;  /* 0x000000181494723c */ /* 0x088ff00000001894 */
        /* <DEDUP_REMOVED lines=26> */
[-C--:B------:R-:W-:Y:S04]  /*ed80*/  HMMA.16816.F32 R124, R28, R34.reuse, R124 ;  /* 0x000000221c7c723c */ /* 0x080fe8000000187c */
[----:B----4-:R-:W-:Y:S01]  /*ed90*/  FFMA.FTZ R180, R180, R48, R223 ;  /* 0x00000030b4b47223 */ /* 0x010fe200000100df */
[----:B------:R-:W-:Y:S02]  /*eda0*/  MOV R223, R196 ;  /* 0x000000c400df7202 */ /* 0x000fe40000000f00 */
[----:B------:R-:W-:Y:S01]  /*edb0*/  F2FP.PACK_AB R28, R214, R210 ;  /* 0x000000d2d61c723e */ /* 0x000fe200000000ff */
[----:B------:R-:W-:Y:S01]  /*edc0*/  HMMA.16816.F32 R128, R20, R34, R128 ;  /* 0x000000221480723c */ /* 0x000fe20000001880 */
[----:B------:R-:W3:Y:S03]  /*edd0*/  LDSM.16.MT88.4 R32, [R240+0x1100] ;  /* 0x00110000f020783b */ /* 0x000ee60000004200 */
[----:B------:R-:W-:Y:S01]  /*ede0*/  F2FP.PACK_AB R29, R211, R209 ;  /* 0x000000d1d31d723e */ /* 0x000fe200000000ff */
[----:B------:R-:W-:Y:S01]  /*edf0*/  FADD.FTZ R180, R227, R180 ;  /* 0x000000b4e3b47221 */ /* 0x000fe20000010000 */
[----:B------:R-:W-:Y:S02]  /*ee00*/  F2FP.PACK_AB R30, R191, R208 ;  /* 0x000000d0bf1e723e */ /* 0x000fe400000000ff */
[----:B------:R-:W-:Y:S04]  /*ee10*/  F2FP.PACK_AB R20, R217, R213 ;  /* 0x000000d5d914723e */ /* 0x000fe800000000ff */
[----:B------:R-:W-:Y:S02]  /*ee20*/  F2FP.PACK_AB R21, R216, R215 ;  /* 0x000000d7d815723e */ /* 0x000fe400000000ff */
[----:B------:R-:W-:Y:S02]  /*ee30*/  F2FP.PACK_AB R22, R221, R219 ;  /* 0x000000dbdd16723e */ /* 0x000fe400000000ff */
[----:B------:R-:W-:Y:S02]  /*ee40*/  F2FP.PACK_AB R23, R220, R218 ;  /* 0x000000dadc17723e */ /* 0x000fe400000000ff */
[----:B------:R-:W-:Y:S02]  /*ee50*/  F2FP.PACK_AB R31, R189, R190 ;  /* 0x000000bebd1f723e */ /* 0x000fe400000000ff */
[----:B------:R-:W-:Y:S02]  /*ee60*/  MOV R48, R188 ;  /* 0x000000bc00307202 */ /* 0x000fe40000000f00 */
[----:B------:R4:W-:Y:S01]  /*ee70*/  MUFU.EX2 R188, R52 ;  /* 0x0000003400bc7308 */ /* 0x0009e20000000800 */
[-C--:B-1----:R-:W-:Y:S03]  /*ee80*/  HMMA.16816.F32 R4, R20, R24.reuse, R4 ;  /* 0x000000181404723c */ /* 0x082fe60000001804 */
[----:B------:R-:W-:Y:S05]  /*ee90*/  MOV R227, R207 ;  /* 0x000000cf00e37202 */ /* 0x000fea0000000f00 */
[C---:B------:R-:W-:Y:S08]  /*eea0*/  HMMA.16816.F32 R8, R28.reuse, R24, R8 ;  /* 0x000000181c08723c */ /* 0x040ff00000001808 */
[-C--:B------:R-:W-:Y:S08]  /*eeb0*/  HMMA.16816.F32 R12, R28, R26.reuse, R12 ;  /* 0x0000001a1c0c723c */ /* 0x080ff0000000180c */
[C---:B------:R-:W-:Y:S01]  /*eec0*/  HMMA.16816.F32 R16, R20.reuse, R26, R16 ;  /* 0x0000001a1410723c */ /* 0x040fe20000001810 */
[----:B------:R-:W1:Y:S07]  /*eed0*/  LDSM.16.MT88.4 R24, [R239+0x1100] ;  /* 0x00110000ef18783b */ /* 0x000e6e0000004200 */
[-C--:B------:R-:W-:Y:S04]  /*eee0*/  HMMA.16816.F32 R132, R20, R36.reuse, R132 ;  /* 0x000000241484723c */ /* 0x080fe80000001884 */
[----:B--2---:R-:W-:Y:S01]  /*eef0*/  FFMA.FTZ R181, R181, R49, R226 ;  /* 0x00000031b5b57223 */ /* 0x004fe200000100e2 */
[----:B------:R-:W-:Y:S01]  /*ef00*/  MOV R226, R199 ;  /* 0x000000c700e27202 */ /* 0x000fe20000000f00 */
[----:B------:R-:W-:Y:S01]  /*ef10*/  FFMA.FTZ R182, R182, R50, R233 ;  /* 0x00000032b6b67223 */ /* 0x000fe200000100e9 */
[----:B------:R-:W-:Y:S01]  /*ef20*/  MOV R233, R198 ;  /* 0x000000c600e97202 */ /* 0x000fe20000000f00 */
[C---:B------:R-:W-:Y:S01]  /*ef30*/  HMMA.16816.F32 R136, R28.reuse, R36, R136 ;  /* 0x000000241c88723c */ /* 0x040fe20000001888 */
[----:B------:R-:W-:Y:S03]  /*ef40*/  LDSM.16.MT88.4 R196, [R237+0x1900] ;  /* 0x00190000edc4783b */ /* 0x000fe60000004200 */
[----:B------:R-:W-:Y:S01]  /*ef50*/  MOV R50, R67 ;  /* 0x0000004300327202 */ /* 0x000fe20000000f00 */
[----:B------:R-:W-:Y:S01]  /*ef60*/  FADD.FTZ R0, R233, R0 ;  /* 0x00000000e9007221 */ /* 0x000fe20000010000 */
[----:B------:R-:W-:Y:S01]  /*ef70*/  MOV R49, R61 ;  /* 0x0000003d00317202 */ /* 0x000fe20000000f00 */
[----:B------:R-:W-:Y:S01]  /*ef80*/  MUFU.EX2 R67, R53 ;  /* 0x0000003500437308 */ /* 0x000fe20000000800 */
[-C--:B------:R-:W-:Y:S04]  /*ef90*/  HMMA.16816.F32 R140, R28, R38.reuse, R140 ;  /* 0x000000261c8c723c */ /* 0x080fe8000000188c */
[----:B------:R-:W-:Y:S01]  /*efa0*/  MOV R233, R49 ;  /* 0x0000003100e97202 */ /* 0x000fe20000000f00 */
[----:B----4-:R-:W-:Y:S01]  /*efb0*/  FADD.FTZ R52, R228, R0 ;  /* 0x00000000e4347221 */ /* 0x010fe20000010000 */
[----:B------:R-:W-:Y:S01]  /*efc0*/  MOV R0, R201 ;  /* 0x000000c900007202 */ /* 0x000fe20000000f00 */
[----:B------:R-:W-:Y:S01]  /*efd0*/  FADD.FTZ R182, R234, R182 ;  /* 0x000000b6eab67221 */ /* 0x000fe20000010000 */
[C---:B------:R-:W-:Y:S01]  /*efe0*/  HMMA.16816.F32 R144, R20.reuse, R38, R144 ;  /* 0x000000261490723c */ /* 0x040fe20000001890 */
[----:B------:R-:W2:Y:S01]  /*eff0*/  LDSM.16.MT88.4 R36, [R238+0x3100] ;  /* 0x00310000ee24783b */ /* 0x000ea20000004200 */
[----:B------:R-:W4:Y:S02]  /*f000*/  MUFU.EX2 R61, R56 ;  /* 0x00000038003d7308 */ /* 0x000f240000000800 */
[----:B------:R-:W-:Y:S01]  /*f010*/  MOV R234, R194 ;  /* 0x000000c200ea7202 */ /* 0x000fe20000000f00 */
[----:B------:R-:W-:Y:S01]  /*f020*/  FADD.FTZ R181, R235, R181 ;  /* 0x000000b5ebb57221 */ /* 0x000fe20000010000 */
[----:B------:R-:W-:Y:S02]  /*f030*/  MOV R235, R195 ;  /* 0x000000c300eb7202 */ /* 0x000fe40000000f00 */
[-C--:B---3--:R-:W-:Y:S04]  /*f040*/  HMMA.16816.F32 R148, R20, R32.reuse, R148 ;  /* 0x000000201494723c */ /* 0x088fe80000001894 */
[----:B------:R3:W1:Y:S04]  /*f050*/  MUFU.EX2 R56, R3 ;  /* 0x0000000300387308 */ /* 0x0006680000000800 */
[C---:B------:R-:W-:Y:S08]  /*f060*/  HMMA.16816.F32 R152, R28.reuse, R32, R152 ;  /* 0x000000201c98723c */ /* 0x040ff00000001898 */
[-C--:B------:R-:W-:Y:S08]  /*f070*/  HMMA.16816.F32 R156, R28, R34.reuse, R156 ;  /* 0x000000221c9c723c */ /* 0x080ff0000000189c */
[C---:B------:R-:W-:Y:S01]  /*f080*/  HMMA.16816.F32 R160, R20.reuse, R34, R160 ;  /* 0x0000002214a0723c */ /* 0x040fe200000018a0 */
[----:B------:R-:W2:Y:S03]  /*f090*/  LDSM.16.MT88.4 R32, [R239+0x3100] ;  /* 0x00310000ef20783b */ /* 0x000ea60000004200 */
[----:B---3--:R-:W-:Y:S01]  /*f0a0*/  FADD.FTZ R3, R223, R181 ;  /* 0x000000b5df037221 */ /* 0x008fe20000010000 */
[----:B------:R-:W-:Y:S02]  /*f0b0*/  MOV R223, R192 ;  /* 0x000000c000df7202 */ /* 0x000fe40000000f00 */
[----:B------:R-:W-:Y:S01]  /*f0c0*/  MOV R181, R203 ;  /* 0x000000cb00b57202 */ /* 0x000fe20000000f00 */
[-C--:B-1----:R-:W-:Y:S04]  /*f0d0*/  HMMA.16816.F32 R164, R20, R24.reuse, R164 ;  /* 0x0000001814a4723c */ /* 0x082fe800000018a4 */
[----:B------:R-:W-:Y:S01]  /*f0e0*/  FADD.FTZ R54, R50, R3 ;  /* 0x0000000332367221 */ /* 0x000fe20000010000 */
[----:B------:R-:W-:Y:S03]  /*f0f0*/  MOV R3, R200 ;  /* 0x000000c800037202 */ /* 0x000fe60000000f00 */
[C---:B------:R-:W-:Y:S04]  /*f100*/  HMMA.16816.F32 R168, R28.reuse, R24, R168 ;  /* 0x000000181ca8723c */ /* 0x040fe800000018a8 */
[----:B------:R-:W-:Y:S03]  /*f110*/  FADD.FTZ R0, R0, R54 ;  /* 0x0000003600007221 */ /* 0x000fe60000010000 */
[----:B------:R-:W-:Y:S01]  /*f120*/  FADD.FTZ R24, R226, R180 ;  /* 0x000000b4e2187221 */ /* 0x000fe20000010000 */
[-C--:B------:R-:W-:Y:S04]  /*f130*/  HMMA.16816.F32 R172, R28, R26.reuse, R172 ;  /* 0x0000001a1cac723c */ /* 0x080fe800000018ac */
[----:B------:R-:W-:Y:S01]  /*f140*/  MOV R226, R48 ;  /* 0x0000003000e27202 */ /* 0x000fe20000000f00 */
[----:B------:R-:W-:Y:S01]  /*f150*/  FADD.FTZ R53, R229, R24 ;  /* 0x00000018e5357221 */ /* 0x000fe20000010000 */
[----:B----4-:R-:W-:Y:S01]  /*f160*/  F2FP.PACK_AB R24, R57, R61 ;  /* 0x0000003d3918723e */ /* 0x010fe200000000ff */
[----:B------:R1:W5:Y:S01]  /*f170*/  LDL.LU R229, [R1+0x60] ;  /* 0x0000600001e57983 */ /* 0x0003620000300800 */
[C---:B------:R-:W-:Y:S03]  /*f180*/  HMMA.16816.F32 R176, R20.reuse, R26, R176 ;  /* 0x0000001a14b0723c */ /* 0x040fe600000018b0 */
[----:B------:R1:W5:Y:S01]  /*f190*/  LDL.LU R228, [R1+0x5c] ;  /* 0x00005c0001e47983 */ /* 0x0003620000300800 */
[----:B------:R-:W-:Y:S01]  /*f1a0*/  FADD.FTZ R25, R222, R182 ;  /* 0x000000b6de197221 */ /* 0x000fe20000010000 */
[----:B------:R-:W-:Y:S02]  /*f1b0*/  MOV R222, R193 ;  /* 0x000000c100de7202 */ /* 0x000fe40000000f00 */
[----:B------:R-:W-:Y:S01]  /*f1c0*/  F2FP.PACK_AB R26, R183, R60 ;  /* 0x0000003cb71a723e */ /* 0x000fe200000000ff */
[-C--:B------:R-:W-:Y:S04]  /*f1d0*/  HMMA.16816.F32 R68, R20, R40.reuse, R68 ;  /* 0x000000281444723c */ /* 0x080fe80000001844 */
[----:B------:R-:W-:Y:S01]  /*f1e0*/  FADD.FTZ R55, R51, R25 ;  /* 0x0000001933377221 */ /* 0x000fe20000010000 */
[----:B------:R-:W-:Y:S01]  /*f1f0*/  F2FP.PACK_AB R25, R59, R58 ;  /* 0x0000003a3b19723e */ /* 0x000fe200000000ff */
[----:B------:R-:W-:Y:S01]  /*f200*/  LDSM.16.MT88.4 R48, [R240+0x3900] ;  /* 0x00390000f030783b */ /* 0x000fe20000004200 */
[----:B------:R-:W-:Y:S01]  /*f210*/  F2FP.PACK_AB R27, R56, R62 ;  /* 0x0000003e381b723e */ /* 0x000fe200000000ff */
[C---:B------:R-:W-:Y:S04]  /*f220*/  HMMA.16816.F32 R72, R28.reuse, R40, R72 ;  /* 0x000000281c48723c */ /* 0x040fe80000001848 */
[----:B------:R-:W-:Y:S01]  /*f230*/  FADD.FTZ R3, R3, R55 ;  /* 0x0000003703037221 */ /* 0x000fe20000010000 */
[----:B------:R-:W-:Y:S02]  /*f240*/  MOV R182, R205 ;  /* 0x000000cd00b67202 */ /* 0x000fe40000000f00 */
[----:B------:R-:W-:Y:S01]  /*f250*/  MOV R180, R202 ;  /* 0x000000ca00b47202 */ /* 0x000fe20000000f00 */
[-C--:B------:R-:W-:Y:S04]  /*f260*/  HMMA.16816.F32 R76, R28, R42.reuse, R76 ;  /* 0x0000002a1c4c723c */ /* 0x080fe8000000184c */
[----:B------:R-:W-:Y:S02]  /*f270*/  FADD.FTZ R3, R181, R3 ;  /* 0x00000003b5037221 */ /* 0x000fe40000010000 */
[----:B------:R-:W-:Y:S01]  /*f280*/  FADD.FTZ R0, R182, R0 ;  /* 0x00000000b6007221 */ /* 0x000fe20000010000 */
[----:B------:R-:W-:Y:S01]  /*f290*/  MOV R182, R2 ;  /* 0x0000000200b67202 */ /* 0x000fe20000000f00 */
[C---:B------:R-:W-:Y:S01]  /*f2a0*/  HMMA.16816.F32 R80, R20.reuse, R42, R80 ;  /* 0x0000002a1450723c */ /* 0x040fe20000001850 */
[----:B------:R-:W-:Y:S07]  /*f2b0*/  LDSM.16.MT88.4 R40, [R240+0x1900] ;  /* 0x00190000f028783b */ /* 0x000fee0000004200 */
        /* <DEDUP_REMOVED lines=9> */
[----:B------:R-:W-:Y:S07]  /*f350*/  LDSM.16.MT88.4 R44, [R238+0x3900] ;  /* 0x00390000ee2c783b */ /* 0x000fee0000004200 */
[-C--:B------:R-:W-:Y:S08]  /*f360*/  HMMA.16816.F32 R116, R20, R32.reuse, R116 ;  /* 0x000000201474723c */ /* 0x080ff00000001874 */
[C---:B------:R-:W-:Y:S08]  /*f370*/  HMMA.16816.F32 R120, R28.reuse, R32, R120 ;  /* 0x000000201c78723c */ /* 0x040ff00000001878 */
[-C--:B------:R-:W-:Y:S01]  /*f380*/  HMMA.16816.F32 R124, R28, R34.reuse, R124 ;  /* 0x000000221c7c723c */ /* 0x080fe2000000187c */
[----:B------:R-:W3:Y:S07]  /*f390*/  LDSM.16.MT88.4 R28, [R239+0x1900] ;  /* 0x00190000ef1c783b */ /* 0x000eee0000004200 */
[----:B------:R-:W-:Y:S01]  /*f3a0*/  HMMA.16816.F32 R128, R20, R34, R128 ;  /* 0x000000221480723c */ /* 0x000fe20000001880 */
[----:B------:R-:W4:Y:S06]  /*f3b0*/  LDSM.16.MT88.4 R32, [R237+0x3900] ;  /* 0x00390000ed20783b */ /* 0x000f2c0000004200 */
[----:B------:R-:W-:Y:S02]  /*f3c0*/  F2FP.PACK_AB R20, R67, R188 ;  /* 0x000000bc4314723e */ /* 0x000fe400000000ff */
[----:B------:R-:W-:Y:S03]  /*f3d0*/  F2FP.PACK_AB R21, R63, R65 ;  /* 0x000000413f15723e */ /* 0x000fe600000000ff */
[----:B------:R-:W-:Y:S02]  /*f3e0*/  F2FP.PACK_AB R22, R187, R64 ;  /* 0x00000040bb16723e */ /* 0x000fe400000000ff */
[----:B------:R-:W-:Y:S07]  /*f3f0*/  F2FP.PACK_AB R23, R212, R66 ;  /* 0x00000042d417723e */ /* 0x000fee00000000ff */
[-C--:B------:R-:W-:Y:S01]  /*f400*/  HMMA.16816.F32 R192, R20, R196.reuse, R4 ;  /* 0x000000c414c0723c */ /* 0x080fe20000001804 */
[----:B------:R-:W1:Y:S07]  /*f410*/  LDSM.16.MT88.4 R4, [R239+0x3900] ;  /* 0x00390000ef04783b */ /* 0x000e6e0000004200 */
[C---:B------:R-:W-:Y:S07]  /*f420*/  HMMA.16816.F32 R200, R24.reuse, R196, R8 ;  /* 0x000000c418c8723c */ /* 0x040fee0000001808 */
[----:B------:R-:W-:Y:S01]  /*f430*/  MOV R11, R204 ;  /* 0x000000cc000b7202 */ /* 0x000fe20000000f00 */
[----:B------:R-:W-:Y:S01]  /*f440*/  FADD.FTZ R10, R235, R3 ;  /* 0x00000003eb0a7221 */ /* 0x000fe20000010000 */
[-C--:B------:R-:W-:Y:S03]  /*f450*/  HMMA.16816.F32 R204, R24, R198.reuse, R12 ;  /* 0x000000c618cc723c */ /* 0x080fe6000000180c */
[----:B------:R-:W-:Y:S02]  /*f460*/  FADD.FTZ R9, R11, R53 ;  /* 0x000000350b097221 */ /* 0x000fe40000010000 */
[----:B------:R-:W-:Y:S01]  /*f470*/  FADD.FTZ R8, R180, R52 ;  /* 0x00000034b4087221 */ /* 0x000fe20000010000 */
[----:B------:R-:W-:Y:S01]  /*f480*/  MOV R180, R184 ;  /* 0x000000b800b47202 */ /* 0x000fe20000000f00 */
[----:B------:R-:W-:Y:S01]  /*f490*/  FADD.FTZ R12, R224, R9 ;  /* 0x00000009e00c7221 */ /* 0x000fe20000010000 */
        /* <DEDUP_REMOVED lines=31> */
[----:B------:R-:W-:Y:S04]  /*f690*/  FADD.FTZ R8, R61, R8 ;  /* 0x000000083d087221 */ /* 0x000fe80000010000 */
        /* <DEDUP_REMOVED lines=36> */
[----:B------:R-:W-:Y:S01]  /*f8e0*/  FADD.FTZ R3, R183, R3 ;  /* 0x00000003b7037221 */ /* 0x000fe20000010000 */
[----:B------:R-:W-:Y:S01]  /*f8f0*/  MOV R183, R2 ;  /* 0x0000000200b77202 */ /* 0x000fe20000000f00 */
[----:B------:R-:W-:Y:S01]  /*f900*/  FADD.FTZ R0, R56, R0 ;  /* 0x0000000038007221 */ /* 0x000fe20000010000 */
[----:B------:R-:W-:Y:S04]  /*f910*/  STL [R1+0x40], R4 ;  /* 0x0000400401007387 */ /* 0x000fe80000100800 */
[----:B------:R1:W-:Y:S04]  /*f920*/  STL [R1+0x14], R3 ;  /* 0x0000140301007387 */ /* 0x0003e80000100800 */
[----:B------:R2:W-:Y:S01]  /*f930*/  STL [R1+0x10], R0 ;  /* 0x0000100001007387 */ /* 0x0005e20000100800 */
[----:B-1----:R-:W-:Y:S02]  /*f940*/  MOV R3, R185 ;  /* 0x000000b900037202 */ /* 0x002fe40000000f00 */
[----:B--2---:R-:W-:Y:S01]  /*f950*/  MOV R0, R186 ;  /* 0x000000ba00007202 */ /* 0x004fe20000000f00 */
[----:B-----5:R-:W-:-:S05]  /*f960*/  @P0 BRA `(.L_x_1797) ;  /* 0xffffc7e000000947 */ /* 0x020fca000383ffff */
.L_x_1796:
[----:B------:R-:W2:Y:S04]  /*f970*/  LDL.LU R5, [R1+0xc] ;  /* 0x00000c0001057983 */ /* 0x000ea80000300800 */
[----:B------:R-:W3:Y:S04]  /*f980*/  LDL.LU R7, [R1+0x40] ;  /* 0x0000400001077983 */ /* 0x000ee80000300800 */
[----:B-1----:R-:W4:Y:S04]  /*f990*/  LDL.LU R4, [R1+0x14] ;  /* 0x0000140001047983 */ /* 0x002f280000300800 */
        /* <DEDUP_REMOVED lines=14> */
[----:B------:R-:W3:Y:S01]  /*fa80*/  SHFL.BFLY PT, R3, R8, 0x1, 0x1f ;  /* 0x0c201f0008037f89 */ /* 0x000ee200000e0000 */
[----:B-1----:R-:W-:-:S03]  /*fa90*/  FADD.FTZ R5, R5, R2 ;  /* 0x0000000205057221 */ /* 0x002fc60000010000 */
[----:B------:R-:W1:Y:S01]  /*faa0*/  SHFL.BFLY PT, R2, R6, 0x1, 0x1f ;  /* 0x0c201f0006027f89 */ /* 0x000e6200000e0000 */
[----:B--2---:R-:W-:Y:S01]  /*fab0*/  FADD.FTZ R10, R10, R0 ;  /* 0x000000000a0a7221 */ /* 0x004fe20000010000 */
[----:B------:R-:W-:Y:S02]  /*fac0*/  MOV R0, RZ ;  /* 0x000000ff00007202 */ /* 0x000fe40000000f00 */
[----:B------:R-:W2:Y:S01]  /*fad0*/  SHFL.BFLY PT, R4, R5, 0x1, 0x1f ;  /* 0x0c201f0005047f89 */ /* 0x000ea200000e0000 */
[----:B---3--:R-:W-:Y:S01]  /*fae0*/  FADD.FTZ R8, R8, R3 ;  /* 0x0000000308087221 */ /* 0x008fe20000010000 */
[----:B------:R-:W-:Y:S02]  /*faf0*/  FSETP.NE.FTZ.AND P3, PT, R10, RZ, PT ;  /* 0x000000ff0a00720b */ /* 0x000fe40003f75000 */
[----:B------:R-:W-:Y:S02]  /*fb00*/  MOV R3, RZ ;  /* 0x000000ff00037202 */ /* 0x000fe40000000f00 */
[----:B------:R-:W-:-:S09]  /*fb10*/  FSETP.NE.FTZ.AND P2, PT, R8, RZ, PT ;  /* 0x000000ff0800720b */ /* 0x000fd20003f55000 */
[----:B------:R-:W3:Y:S01]  /*fb20*/  @P3 MUFU.RCP R0, R10 ;  /* 0x0000000a00003308 */ /* 0x000ee20000001000 */
[----:B-1----:R-:W-:Y:S01]  /*fb30*/  FADD.FTZ R6, R6, R2 ;  /* 0x0000000206067221 */ /* 0x002fe20000010000 */
[----:B------:R-:W-:Y:S01]  /*fb40*/  MOV R2, RZ ;  /* 0x000000ff00027202 */ /* 0x000fe20000000f00 */
[----:B--2---:R-:W-:-:S03]  /*fb50*/  FADD.FTZ R5, R4, R5 ;  /* 0x0000000504057221 */ /* 0x004fc60000010000 */
[----:B------:R-:W-:Y:S02]  /*fb60*/  FSETP.NE.FTZ.AND P1, PT, R6, RZ, PT ;  /* 0x000000ff0600720b */ /* 0x000fe40003f35000 */
[----:B------:R-:W-:Y:S01]  /*fb70*/  @P2 MUFU.RCP R3, R8 ;  /* 0x0000000800032308 */ /* 0x000fe20000001000 */
[----:B------:R-:W-:Y:S01]  /*fb80*/  FSETP.NE.FTZ.AND P0, PT, R5, RZ, PT ;  /* 0x000000ff0500720b */ /* 0x000fe20003f15000 */
[C---:B---3--:R-:W-:Y:S02]  /*fb90*/  FMUL.FTZ R192, R0.reuse, R192 ;  /* 0x000000c000c07220 */ /* 0x048fe40000410000 */
[----:B------:R-:W-:-:S04]  /*fba0*/  FMUL.FTZ R57, R0, R193 ;  /* 0x000000c100397220 */ /* 0x000fc80000410000 */
[----:B------:R-:W-:Y:S01]  /*fbb0*/  @P3 MUFU.LG2 R10, R10 ;  /* 0x0000000a000a3308 */ /* 0x000fe20000000c00 */
[C---:B------:R-:W-:Y:S02]  /*fbc0*/  FMUL.FTZ R196, R0.reuse, R196 ;  /* 0x000000c400c47220 */ /* 0x040fe40000410000 */
[C---:B------:R-:W-:Y:S02]  /*fbd0*/  FMUL.FTZ R197, R0.reuse, R197 ;  /* 0x000000c500c57220 */ /* 0x040fe40000410000 */
[C---:B------:R-:W-:Y:S02]  /*fbe0*/  FMUL.FTZ R132, R0.reuse, R132 ;  /* 0x0000008400847220 */ /* 0x040fe40000410000 */
[C---:B------:R-:W-:Y:S01]  /*fbf0*/  FMUL.FTZ R51, R0.reuse, R133 ;  /* 0x0000008500337220 */ /* 0x040fe20000410000 */
[----:B------:R-:W1:Y:S01]  /*fc00*/  @P1 MUFU.RCP R2, R6 ;  /* 0x0000000600021308 */ /* 0x000e620000001000 */
        /* <DEDUP_REMOVED lines=38> */
[----:B------:R-:W2:Y:S01]  /*fe70*/  @P0 MUFU.LG2 R5, R5 ;  /* 0x0000000500050308 */ /* 0x000ea20000000c00 */
        /* <DEDUP_REMOVED lines=98> */
[----:B--2---:R-:W-:Y:S02]  /*104a0*/  @P0 FMUL.FTZ R3, R5, 0.69314718246459960938 ;  /* 0x3f31721805030820 */ /* 0x004fe40000410000 */
[----:B------:R-:W-:Y:S02]  /*104b0*/  @P0 FMUL.FTZ R0, R7, c[0x0][0x2d0] ;  /* 0x0000b40007000a20 */ /* 0x000fe40000410000 */
[----:B------:R-:W-:-:S02]  /*104c0*/  @P3 FFMA.FTZ R61, R9, R186, R10 ;  /* 0x000000ba093d3223 */ /* 0x000fc4000001000a */
[----:B------:R-:W-:Y:S02]  /*104d0*/  @P2 FFMA.FTZ R62, R4, R185, R8 ;  /* 0x000000b9043e2223 */ /* 0x000fe40000010008 */
[----:B------:R-:W-:Y:S02]  /*104e0*/  @P1 FFMA.FTZ R63, R2, R184, R6 ;  /* 0x000000b8023f1223 */ /* 0x000fe40000010006 */
[----:B------:R-:W-:Y:S02]  /*104f0*/  @P0 FFMA.FTZ R64, R0, R182, R3 ;  /* 0x000000b600400223 */ /* 0x000fe40000010003 */
.L_x_1776:
        /* <DEDUP_REMOVED lines=197> */
.L_x_1801:
        /* <DEDUP_REMOVED lines=13> */
[----:B------:R-:W-:Y:S01]  /*11220*/  UMOV UR19, UR11 ;  /* 0x0000000b00137c82 */ /* 0x000fe20008000000 */
[C---:B------:R-:W-:Y:S01]  /*11230*/  LOP3.LUT R3, R0.reuse, 0x1ffffffe, RZ, 0xc0, !PT ;  /* 0x1ffffffe00037812 */ /* 0x040fe200078ec0ff */
[----:B------:R-:W-:Y:S01]  /*11240*/  IMAD.SHL.U32 R0, R0, 0x20, RZ ;  /* 0x0000002000007824 */ /* 0x000fe200078e00ff */
        /* <DEDUP_REMOVED lines=8> */
[-C--:B------:R-:W-:Y:S01]  /*112d0*/  LEA.HI R7, R65, R66.reuse, RZ, 0x3 ;  /* 0x0000004241077211 */ /* 0x080fe200078f18ff */
[----:B------:R-:W-:Y:S01]  /*112e0*/  IMAD R0, R4, 0x8, R0 ;  /* 0x0000000804007824 */ /* 0x000fe200078e0200 */
[----:B------:R-:W-:Y:S01]  /*112f0*/  UIMAD UR6, UR9, UR5, UR6 ;  /* 0x00000005090672a4 */ /* 0x000fe2000f8e0206 */
[----:B------:R-:W-:Y:S01]  /*11300*/  IMAD R15, R2, 0x10, R3 ;  /* 0x00000010020f7824 */ /* 0x000fe200078e0203 */
[----:B------:R-:W-:Y:S01]  /*11310*/  USEL UR13, UR13, URZ, !UP1 ;  /* 0x0000003f0d0d7287 */ /* 0x000fe2000c800000 */
[----:B------:R-:W-:Y:S01]  /*11320*/  LOP3.LUT R6, R7, 0xfffffff8, RZ, 0xc0, !PT ;  /* 0xfffffff807067812 */ /* 0x000fe200078ec0ff */
[----:B------:R-:W-:Y:S01]  /*11330*/  ULDC.64 UR4, c[0x0][0x498] ;  /* 0x0001260000047ab9 */ /* 0x000fe20000000a00 */
[----:B------:R-:W-:Y:S01]  /*11340*/  IMAD.IADD R2, R15, 0x1, R0 ;  /* 0x000000010f027824 */ /* 0x000fe200078e0200 */
[----:B------:R-:W-:Y:S01]  /*11350*/  UIMAD UR16, UR12, UR4, URZ ;  /* 0x000000040c1072a4 */ /* 0x000fe2000f8e023f */
[----:B------:R-:W-:Y:S01]  /*11360*/  SHF.R.S32.HI R19, RZ, 0x3, R7 ;  /* 0x00000003ff137819 */ /* 0x000fe20000011407 */
[----:B------:R-:W-:Y:S01]  /*11370*/  UIADD3 UR19, UR19, UR6, URZ ;  /* 0x0000000613137290 */ /* 0x000fe2000fffe03f */
[----:B-1----:R-:W-:Y:S01]  /*11380*/  IMAD R2, R76, 0x80, R2 ;  /* 0x000000804c027824 */ /* 0x002fe200078e0202 */
[----:B------:R-:W-:Y:S01]  /*11390*/  UIMAD UR16, UR13, UR5, UR16 ;  /* 0x000000050d1072a4 */ /* 0x000fe2000f8e0210 */
[----:B------:R-:W-:Y:S01]  /*113a0*/  IMAD.IADD R6, R66, 0x1, -R6 ;  /* 0x0000000142067824 */ /* 0x000fe200078e0a06 */
[----:B------:R-:W-:Y:S01]  /*113b0*/  UIMAD.WIDE.U32 UR18, UR13, UR4, UR18 ;  /* 0x000000040d1272a5 */ /* 0x000fe2000f8e0012 */
[----:B------:R-:W-:Y:S01]  /*113c0*/  @P2 IMAD.HI.U32 R3, R2, c[0x0][0x4ec], RZ ;  /* 0x00013b0002032a27 */ /* 0x000fe200078e00ff */
[----:B------:R-:W-:Y:S01]  /*113d0*/  ULDC.64 UR6, c[0x0][0x3a0] ;  /* 0x0000e80000067ab9 */ /* 0x000fe20000000a00 */
[----:B------:R-:W-:Y:S01]  /*113e0*/  LOP3.LUT P0, RZ, R5, 0x3, RZ, 0xc0, !PT ;  /* 0x0000000305ff7812 */ /* 0x000fe2000780c0ff */
[----:B------:R-:W-:Y:S01]  /*113f0*/  ULDC.64 UR4, c[0x0][0x3e8] ;  /* 0x0000fa0000047ab9 */ /* 0x000fe20000000a00 */
[----:B------:R-:W-:Y:S01]  /*11400*/  IMAD.MOV.U32 R0, RZ, RZ, R2 ;  /* 0x000000ffff007224 */ /* 0x000fe200078e0002 */
[----:B------:R-:W-:Y:S01]  /*11410*/  @P2 SHF.R.U32.HI R0, RZ, c[0x0][0x4f0], R3 ;  /* 0x00013c00ff002a19 */ /* 0x000fe20000011603 */
[----:B------:R-:W-:Y:S01]  /*11420*/  UIMAD UR8, UR8, UR4, URZ ;  /* 0x00000004080872a4 */ /* 0x000fe2000f8e023f */
[----:B------:R-:W-:Y:S01]  /*11430*/  IMAD R15, R76, 0x80, R15 ;  /* 0x000000804c0f7824 */ /* 0x000fe200078e020f */
[----:B------:R-:W-:Y:S01]  /*11440*/  LEA.HI R21, R65, R66, RZ, 0x6 ;  /* 0x0000004241157211 */ /* 0x000fe200078f30ff */
[----:B-----5:R-:W-:Y:S01]  /*11450*/  IMAD R17, R17, c[0x0][0x4e8], RZ ;  /* 0x00013a0011117a24 */ /* 0x020fe200078e02ff */
[----:B------:R-:W-:Y:S01]  /*11460*/  IADD3 R8, P1, R0, UR18, RZ ;  /* 0x0000001200087c10 */ /* 0x000fe2000ff3e0ff */
[----:B------:R-:W-:Y:S01]  /*11470*/  IMAD.MOV R3, RZ, RZ, -R0 ;  /* 0x000000ffff037224 */ /* 0x000fe200078e0a00 */
[----:B------:R-:W-:Y:S01]  /*11480*/  UIMAD UR5, UR9, UR5, UR8 ;  /* 0x00000005090572a4 */ /* 0x000fe2000f8e0208 */
[----:B------:R-:W-:Y:S01]  /*11490*/  BSSY B0, `(.L_x_1802) ;  /* 0x0000069000007945 */ /* 0x000fe20003800000 */
[----:B------:R-:W-:Y:S01]  /*114a0*/  ISETP.GE.OR P3, PT, R15, R17, P0 ;  /* 0x000000110f00720c */ /* 0x000fe20000766670 */
        /* <DEDUP_REMOVED lines=10> */
[----:B------:R-:W-:Y:S02]  /*11550*/  UIMAD UR6, UR10, UR7, UR6 ;  /* 0x000000070a0672a4 */ /* 0x000fe4000f8e0206 */
        /* <DEDUP_REMOVED lines=13> */
[C---:B------:R-:W-:Y:S01]  /*11630*/  IMAD.WIDE.U32 R2, R4.reuse, c[0x0][0x488], R8 ;  /* 0x0001220004027a25 */ /* 0x040fe200078e0008 */
        /* <DEDUP_REMOVED lines=78> */
.L_x_1803:
[----:B--234-:R-:W-:Y:S05]  /*11b20*/  BSYNC B0 ;  /* 0x0000000000007941 */ /* 0x01cfea0003800000 */
.L_x_1802:
        /* <DEDUP_REMOVED lines=16> */
.L_x_1805:
[----:B------:R-:W-:Y:S05]  /*11c30*/  BSYNC B0 ;  /* 0x0000000000007941 */ /* 0x000fea0003800000 */
.L_x_1804:
        /* <DEDUP_REMOVED lines=16> */
.L_x_1807:
[----:B------:R-:W-:Y:S05]  /*11d40*/  BSYNC B0 ;  /* 0x0000000000007941 */ /* 0x000fea0003800000 */
.L_x_1806:
        /* <DEDUP_REMOVED lines=16> */
.L_x_1809:
[----:B------:R-:W-:Y:S05]  /*11e50*/  BSYNC B0 ;  /* 0x0000000000007941 */ /* 0x000fea0003800000 */
.L_x_1808:
        /* <DEDUP_REMOVED lines=16> */
.L_x_1811:
[----:B------:R-:W-:Y:S05]  /*11f60*/  BSYNC B0 ;  /* 0x0000000000007941 */ /* 0x000fea0003800000 */
.L_x_1810:
        /* <DEDUP_REMOVED lines=16> */
.L_x_1813:
[----:B------:R-:W-:Y:S05]  /*12070*/  BSYNC B0 ;  /* 0x0000000000007941 */ /* 0x000fea0003800000 */
.L_x_1812:
        /* <DEDUP_REMOVED lines=16> */
.L_x_1815:
[----:B------:R-:W-:Y:S05]  /*12180*/  BSYNC B0 ;  /* 0x0000000000007941 */ /* 0x000fea0003800000 */
.L_x_1814:
        /* <DEDUP_REMOVED lines=17> */
.L_x_1800:
        /* <DEDUP_REMOVED lines=31> */
.L_x_1816:
        /* <DEDUP_REMOVED lines=43> */
.L_x_1818:
[----:B------:R-:W-:Y:S05]  /*12740*/  BSYNC B0 ;  /* 0x0000000000007941 */ /* 0x000fea0003800000 */
.L_x_1817:
        /* <DEDUP_REMOVED lines=63> */
.L_x_1820:
[----:B------:R-:W-:Y:S05]  /*12b40*/  BSYNC B0 ;  /* 0x0000000000007941 */ /* 0x000fea0003800000 */
.L_x_1819:
        /* <DEDUP_REMOVED lines=15> */
.L_x_1822:
[----:B------:R-:W-:Y:S05]  /*12c40*/  BSYNC B0 ;  /* 0x0000000000007941 */ /* 0x000fea0003800000 */
.L_x_1821:
        /* <DEDUP_REMOVED lines=15> */
.L_x_1824:
[----:B------:R-:W-:Y:S05]  /*12d40*/  BSYNC B0 ;  /* 0x0000000000007941 */ /* 0x000fea0003800000 */
.L_x_1823:
        /* <DEDUP_REMOVED lines=15> */
.L_x_1826:
[----:B------:R-:W-:Y:S05]  /*12e40*/  BSYNC B0 ;  /* 0x0000000000007941 */ /* 0x000fea0003800000 */
.L_x_1825:
        /* <DEDUP_REMOVED lines=15> */
.L_x_1828:
[----:B------:R-:W-:Y:S05]  /*12f40*/  BSYNC B0 ;  /* 0x0000000000007941 */ /* 0x000fea0003800000 */
.L_x_1827:
        /* <DEDUP_REMOVED lines=15> */
.L_x_1830:
[----:B------:R-:W-:Y:S05]  /*13040*/  BSYNC B0 ;  /* 0x0000000000007941 */ /* 0x000fea0003800000 */
.L_x_1829:
        /* <DEDUP_REMOVED lines=15> */
.L_x_1832:
[----:B------:R-:W-:Y:S05]  /*13140*/  BSYNC B0 ;  /* 0x0000000000007941 */ /* 0x000fea0003800000 */
.L_x_1831:
        /* <DEDUP_REMOVED lines=16> */
.L_x_1833:
        /* <DEDUP_REMOVED lines=11> */
.L_x_2046:


//--------------------- .text._ZN7cutlass13device_kernelIN5flash19enable_sm80_to_sm89INS1_16FlashAttnFwdSm80INS1_25CollectiveMainloopFwdSm80ILi4ELi1ELb0EN4cute5tupleIJNS5_1CILi128EEENS7_ILi64EEES8_EEELi128ENS_6half_tEfNS_4arch4Sm80ELb1ELb0ELb0ELb1ELb1ELb1ELb1ELb0EEENS1_21CollectiveEpilogueFwdINS6_IJS8_S8_S9_EEENS6_IJNS7_ILi1EEESH_SH_EEESB_SD_Li128ELb1ELb1ELb0ELb0EEENS1_19SingleTileSchedulerILb1ELb0ELb1ELi128EEEEEEEEEvNT_6ParamsE --------------------------
	.section	.text._ZN7cutlass13device_kernelIN5flash19enable_sm80_to_sm89INS1_16FlashAttnFwdSm80INS1_25CollectiveMainloopFwdSm80ILi4ELi1ELb0EN4cute5tupleIJNS5_1CILi128EEENS7_ILi64EEES8_EEELi128ENS_6half_tEfNS_4arch4Sm80ELb1ELb0ELb0ELb1ELb1ELb1ELb1ELb0EEENS1_21CollectiveEpilogueFwdINS6_IJS8_S8_S9_EEENS6_IJNS7_ILi1EEESH_SH_EEESB_SD_Li128ELb1ELb1ELb0ELb0EEENS1_19SingleTileSchedulerILb1ELb0ELb1ELi128EEEEEEEEEvNT_6ParamsE,"ax",@progbits
	.sectioninfo	@"SHI_REGISTERS=255"
	.align	128
.text._ZN7cutlass13device_kernelIN5flash19enable_sm80_to_sm89INS1_16FlashAttnFwdSm80INS1_25CollectiveMainloopFwdSm80ILi4ELi1ELb0EN4cute5tupleIJNS5_1CILi128EEENS7_ILi64EEES8_EEELi128ENS_6half_tEfNS_4arch4Sm80ELb1ELb0ELb0ELb1ELb1ELb1ELb1ELb0EEENS1_21CollectiveEpilogueFwdINS6_IJS8_S8_S9_EEENS6_IJNS7_ILi1EEESH_SH_EEESB_SD_Li128ELb1ELb1ELb0ELb0EEENS1_19SingleTileSchedulerILb1ELb0ELb1ELi128EEEEEEEEEvNT_6ParamsE:
        .type           _ZN7cutlass13device_kernelIN5flash19enable_sm80_to_sm89INS1_16FlashAttnFwdSm80INS1_25CollectiveMainloopFwdSm80ILi4ELi1ELb0EN4cute5tupleIJNS5_1CILi128EEENS7_ILi64EEES8_EEELi128ENS_6half_tEfNS_4arch4Sm80ELb1ELb0ELb0ELb1ELb1ELb1ELb1ELb0EEENS1_21CollectiveEpilogueFwdINS6_IJS8_S8_S9_EEENS6_IJNS7_ILi1EEESH_SH_EEESB_SD_Li128ELb1ELb1ELb0ELb0EEENS1_19SingleTileSchedulerILb1ELb0ELb1ELi128EEEEEEEEEvNT_6ParamsE,@function
        .size           _ZN7cutlass13device_kernelIN5flash19enable_sm80_to_sm89INS1_16FlashAttnFwdSm80INS1_25CollectiveMainloopFwdSm80ILi4ELi1ELb0EN4cute5tupleIJNS5_1CILi128EEENS7_ILi64EEES8_EEELi128ENS_6half_tEfNS_4arch4Sm80ELb1ELb0ELb0ELb1ELb1ELb1ELb1ELb0EEENS1_21CollectiveEpilogueFwdINS6_IJS8_S8_S9_EEENS6_IJNS7_ILi1EEESH_SH_EEESB_SD_Li128ELb1ELb1ELb0ELb0EEENS1_19SingleTileSchedulerILb1ELb0ELb1ELi128EEEEEEEEEvNT_6ParamsE,(.L_x_2047 - _ZN7cutlass13device_kernelIN5flash19enable_sm80_to_sm89INS1_16FlashAttnFwdSm80INS1_25CollectiveMainloopFwdSm80ILi4ELi1ELb0EN4cute5tupleIJNS5_1CILi128EEENS7_ILi64EEES8_EEELi128ENS_6half_tEfNS_4arch4Sm80ELb1ELb0ELb0ELb1ELb1ELb1ELb1ELb0EEENS1_21CollectiveEpilogueFwdINS6_IJS8_S8_S9_EEENS6_IJNS7_ILi1EEESH_SH_EEESB_SD_Li128ELb1ELb1ELb0ELb0EEENS1_19SingleTileSchedulerILb1ELb0ELb1ELi128EEEEEEEEEvNT_6ParamsE)
        .other          _ZN7cutlass13device_kernelIN5flash19enable_sm80_to_sm89INS1_16FlashAttnFwdSm80INS1_25CollectiveMainloopFwdSm80ILi4ELi1ELb0EN4cute5tupleIJNS5_1CILi128EEENS7_ILi64EEES8_EEELi128ENS_6half_tEfNS_4arch4Sm80ELb1ELb0ELb0ELb1ELb1ELb1ELb1ELb0EEENS1_21CollectiveEpilogueFwdINS6_IJS8_S8_S9_EEENS6_IJNS7_ILi1EEESH_SH_EEESB_SD_Li128ELb1ELb1ELb0ELb0EEENS1_19SingleTileSchedulerILb1ELb0ELb1ELi128EEEEEEEEEvNT_6ParamsE,@"STO_CUDA_ENTRY STV_DEFAULT"
_ZN7cutlass13device_kernelIN5flash19enable_sm80_to_sm89INS1_16FlashAttnFwdSm80INS1_25CollectiveMainloopFwdSm80ILi4ELi1ELb0EN4cute5tupleIJNS5_1CILi128EEENS7_ILi64EEES8_EEELi128ENS_6half_tEfNS_4arch4Sm80ELb1ELb0ELb0ELb1ELb1ELb1ELb1ELb0EEENS1_21CollectiveEpilogueFwdINS6_IJS8_S8_S9_EEENS6_IJNS7_ILi1EEESH_SH_EEESB_SD_Li128ELb1ELb1ELb0ELb0EEENS1_19SingleTileSchedulerILb1ELb0ELb1ELi128EEEEEEEEEvNT_6ParamsE:
        /* <DEDUP_REMOVED lines=21> */
.L_x_1835:
        /* <DEDUP_REMOVED lines=13> */
.L_x_1837:
[----:B------:R-:W-:Y:S02]  /*0220*/  ULDC UR5, c[0x0][0x54c] ;  /* 0x0001530000057ab9 */ /* 0x000fe40000000800 */
.L_x_1836:
[----:B------:R-:W-:Y:S02]  /*0230*/  ULDC UR4, c[0x0][0x548] ;  /* 0x0001520000047ab9 */ /* 0x000fe40000000800 */
[----:B------:R-:W-:-:S02]  /*0240*/  USHF.L.U32 UR18, UR18, 0x7, URZ ;  /* 0x0000000712127899 */ /* 0x000fc4000800063f */
[----:B------:R-:W-:-:S04]  /*0250*/  UIMAD UR4, UR5, UR4, URZ ;  /* 0x00000004050472a4 */ /* 0x000fc8000f8e023f */
[----:B------:R-:W-:-:S04]  /*0260*/  UISETP.GE.AND UP0, UPT, UR18, UR4, UPT ;  /* 0x000000041200728c */ /* 0x000fc8000bf06270 */
[----:B------:R-:W-:Y:S01]  /*0270*/  USEL UR24, UR24, 0xffffffff, !UP0 ;  /* 0xffffffff18187887 */ /* 0x000fe2000c000000 */
[----:B------:R-:W-:Y:S05]  /*0280*/  BRA `(.L_x_1838) ;  /* 0x000001b000007947 */ /* 0x000fea0003800000 */
.L_x_1834:
        /* <DEDUP_REMOVED lines=8> */
.L_x_1839:
        /* <DEDUP_REMOVED lines=13> */
.L_x_1841:
[----:B------:R-:W-:Y:S02]  /*03e0*/  ULDC UR5, c[0x0][0x54c] ;  /* 0x0001530000057ab9 */ /* 0x000fe40000000800 */
.L_x_1840:
[----:B------:R-:W-:Y:S02]  /*03f0*/  ULDC UR4, c[0x0][0x548] ;  /* 0x0001520000047ab9 */ /* 0x000fe40000000800 */
[----:B------:R-:W-:-:S02]  /*0400*/  USHF.L.U32 UR18, UR18, 0x7, URZ ;  /* 0x0000000712127899 */ /* 0x000fc4000800063f */
[----:B------:R-:W-:-:S04]  /*0410*/  UIMAD UR4, UR5, UR4, URZ ;  /* 0x00000004050472a4 */ /* 0x000fc8000f8e023f */
[----:B------:R-:W-:-:S04]  /*0420*/  UISETP.GE.AND UP0, UPT, UR18, UR4, UPT ;  /* 0x000000041200728c */ /* 0x000fc8000bf06270 */
[----:B------:R-:W-:-:S06]  /*0430*/  USEL UR24, UR24, 0xffffffff, !UP0 ;  /* 0xffffffff18187887 */ /* 0x000fcc000c000000 */
.L_x_1838:
        /* <DEDUP_REMOVED lines=64> */
.L_x_1842:
        /* <DEDUP_REMOVED lines=10> */
.L_x_1843:
[----:B------:R-:W-:Y:S05]  /*08e0*/  @!P4 BRA `(.L_x_1844) ;  /* 0x000000500000c947 */ /* 0x000fea0003800000 */
[----:B-1--4-:R1:W4:Y:S04]  /*08f0*/  LDG.E R0, [R4.64] ;  /* 0x0000002204007981 */ /* 0x012328000c1e1900 */
[----:B-1-3--:R-:W3:Y:S01]  /*0900*/  LDG.E R4, [R4.64+0x4] ;  /* 0x0000042204047981 */ /* 0x00aee2000c1e1900 */
[----:B----4-:R-:W1:Y:S08]  /*0910*/  R2UR UR22, R0 ;  /* 0x00000000001673c2 */ /* 0x010e7000000e0000 */
[----:B---3--:R-:W1:Y:S02]  /*0920*/  R2UR UR4, R4 ;  /* 0x00000000040473c2 */ /* 0x008e6400000e0000 */
[----:B-1----:R-:W-:-:S06]  /*0930*/  UIADD3 UR22, -UR22, UR4, URZ ;  /* 0x0000000416167290 */ /* 0x002fcc000fffe13f */
.L_x_1844:
        /* <DEDUP_REMOVED lines=12> */
[----:B------:R-:W-:Y:S02]  /*0a00*/  ULDC UR6, c[0x0][0x2c4] ;  /* 0x0000b10000067ab9 */ /* 0x000fe40000000800 */
[----:B------:R-:W-:Y:S02]  /*0a10*/  UISETP.NE.AND UP2, UPT, UR6, 0x1, UPT ;  /* 0x000000010600788c */ /* 0x000fe4000bf45270 */
[----:B------:R-:W-:-:S09]  /*0a20*/  UIADD3 UR6, -UR19, UR22, URZ ;  /* 0x0000001613067290 */ /* 0x000fd2000fffe13f */
[----:B------:R-:W-:Y:S01]  /*0a30*/  @UP2 UIADD3 UR10, UR18, 0x7f, URZ ;  /* 0x0000007f120a2890 */ /* 0x000fe2000fffe03f */
[----:B----4-:R-:W4:Y:S08]  /*0a40*/  @P0 R2UR UR4, R0 ;  /* 0x00000000000403c2 */ /* 0x010f3000000e0000 */
[----:B---3--:R-:W4:Y:S02]  /*0a50*/  @P0 R2UR UR5, R2 ;  /* 0x00000000020503c2 */ /* 0x008f2400000e0000 */
[----:B----4-:R-:W-:-:S03]  /*0a60*/  @UP3 UIADD3 UR21, -UR4, UR5, URZ ;  /* 0x0000000504153290 */ /* 0x010fc6000fffe13f */
[----:B------:R-:W-:Y:S02]  /*0a70*/  ULDC.64 UR4, c[0x0][0x2c8] ;  /* 0x0000b20000047ab9 */ /* 0x000fe40000000a00 */
[----:B------:R-:W-:Y:S02]  /*0a80*/  UIMAD.WIDE.U32 UR10, UR10, UR4, URZ ;  /* 0x000000040a0a72a5 */ /* 0x000fe4000f8e003f */
[----:B------:R-:W-:Y:S02]  /*0a90*/  UIADD3 UR9, UR6, UR21, URZ ;  /* 0x0000001506097290 */ /* 0x000fe4000fffe03f */
[----:B------:R-:W-:Y:S02]  /*0aa0*/  UIADD3 UR4, UR18, 0x7f, URZ ;  /* 0x0000007f12047890 */ /* 0x000fe4000fffe03f */
[----:B--2---:R-:W-:Y:S02]  /*0ab0*/  UIADD3 UR7, UR9, 0x40, -UR23 ;  /* 0x0000004009077890 */ /* 0x004fe4000fffe817 */
        /* <DEDUP_REMOVED lines=40> */
[----:B------:R1:W2:Y:S01]  /*0d40*/  @P4 LDG.E R9, [R2.64] ;  /* 0x0000002202094981 */ /* 0x0002a2000c1e1900 */
        /* <DEDUP_REMOVED lines=152> */
[----:B--2---:R1:W2:Y:S01]  /*16d0*/  @P4 R2UR UR46, R9 ;  /* 0x00000000092e43c2 */ /* 0x0042a200000e0000 */
        /* <DEDUP_REMOVED lines=12> */
[----:B--2---:R-:W-:Y:S02]  /*17a0*/  @UP0 USHF.R.S32.HI UR59, URZ, 0x1f, UR46 ;  /* 0x0000001f3f3b0899 */ /* 0x004fe4000801142e */
        /* <DEDUP_REMOVED lines=14> */
[----:B---3--:R-:W-:Y:S01]  /*1890*/  SEL R4, RZ, c[0x0][0x27c], !P4 ;  /* 0x00009f00ff047a07 */ /* 0x008fe20006000000 */
        /* <DEDUP_REMOVED lines=71> */
.L_x_1892:
        /* <DEDUP_REMOVED lines=17> */
[----:B------:R1:W2:Y:S04]  /*1e20*/  @!P0 LDG.E R94, [R2.64] ;  /* 0x00000022025e8981 */ /* 0x0002a8000c1e1900 */
        /* <DEDUP_REMOVED lines=58> */
.L_x_1850:
[----:B------:R-:W-:Y:S05]  /*21d0*/  BSYNC B0 ;  /* 0x0000000000007941 */ /* 0x000fea0003800000 */
.L_x_1849:
        /* <DEDUP_REMOVED lines=39> */
.L_x_1852:
[----:B------:R-:W-:Y:S05]  /*2450*/  BSYNC B0 ;  /* 0x0000000000007941 */ /* 0x000fea0003800000 */
.L_x_1851:
        /* <DEDUP_REMOVED lines=40> */
.L_x_1854:
[----:B------:R-:W-:Y:S05]  /*26e0*/  BSYNC B0 ;  /* 0x0000000000007941 */ /* 0x000fea0003800000 */
.L_x_1853:
        /* <DEDUP_REMOVED lines=38> */
.L_x_1856:
[----:B------:R-:W-:Y:S05]  /*2950*/  BSYNC B0 ;  /* 0x0000000000007941 */ /* 0x000fea0003800000 */
.L_x_1855:
        /* <DEDUP_REMOVED lines=72> */
.L_x_1860:
[----:B------:R-:W-:Y:S05]  /*2de0*/  BSYNC B0 ;  /* 0x0000000000007941 */ /* 0x000fea0003800000 */
.L_x_1859:
        /* <DEDUP_REMOVED lines=57> */
.L_x_1858:
[----:B------:R-:W-:Y:S05]  /*3180*/  BSYNC B1 ;  /* 0x0000000000017941 */ /* 0x000fea0003800000 */
.L_x_1857:
        /* <DEDUP_REMOVED lines=60> */
.L_x_1864:
[----:B------:R-:W-:Y:S05]  /*3550*/  BSYNC B0 ;  /* 0x0000000000007941 */ /* 0x000fea0003800000 */
.L_x_1863:
        /* <DEDUP_REMOVED lines=57> */
.L_x_1862:
[----:B------:R-:W-:Y:S05]  /*38f0*/  BSYNC B1 ;  /* 0x0000000000017941 */ /* 0x000fea0003800000 */
.L_x_1861:
[----:B-1----:R1:W4:Y:S01]  /*3900*/  SHFL.IDX PT, R38, R87, 0x2, 0x181f ;  /* 0x00581f0057267f89 */ /* 0x00232200000e0000 */
[----:B------:R-:W-:Y:S03]  /*3910*/  BSSY B1, `(.L_x_1865) ;  /* 0x0000075000017945 */ /* 0x000fe60003800000 */
        /* <DEDUP_REMOVED lines=58> */
.L_x_1868:
[----:B------:R-:W-:Y:S05]  /*3cc0*/  BSYNC B0 ;  /* 0x0000000000007941 */ /* 0x000fea0003800000 */
.L_x_1867:
[----:B------:R-:W-:Y:S11]  /*3cd0*/  ISETP.GE.AND P0, PT, R91, c[0x0][0x1d4], PT ;  /* 0x000075005b007a0c */ /* 0x000ff60003f06270 */
[----:B------:R-:W-:Y:S02]  /*3ce0*/  @!UPT UIADD3 URZ, URZ, URZ, URZ ;  /* 0x0000003f3f3ff290 */ /* 0x000fe4000fffe03f */
        /* <DEDUP_REMOVED lines=55> */
.L_x_1866:
[----:B------:R-:W-:Y:S05]  /*4060*/  BSYNC B1 ;  /* 0x0000000000017941 */ /* 0x000fea0003800000 */
.L_x_1865:
[----:B--2---:R2:W1:Y:S04]  /*4070*/  SHFL.IDX PT, R29, R87, 0x3, 0x181f ;  /* 0x00781f00571d7f89 */ /* 0x00446800000e0000 */
        /* <DEDUP_REMOVED lines=58> */
.L_x_1871:
[----:B------:R-:W-:Y:S05]  /*4420*/  BSYNC B0 ;  /* 0x0000000000007941 */ /* 0x000fea0003800000 */
.L_x_1870:
[----:B------:R-:W-:Y:S11]  /*4430*/  ISETP.GE.AND P0, PT, R91, c[0x0][0x1d4], PT ;  /* 0x000075005b007a0c */ /* 0x000ff60003f06270 */
[----:B------:R-:W-:Y:S02]  /*4440*/  @!UPT UIADD3 URZ, URZ, URZ, URZ ;  /* 0x0000003f3f3ff290 */ /* 0x000fe4000fffe03f */
[----:B------:R-:W-:-:S05]  /*4450*/  @P0 BRA `(.L_x_1869) ;  /* 0x00002d7000000947 */ /* 0x000fca0003800000 */
[C---:B-1--4-:R-:W-:Y:S01]  /*4460*/  LEA R22, P0, R82.reuse, R28, 0x1 ;  /* 0x0000001c52167211 */ /* 0x052fe200078008ff */
[----:B------:R-:W1:Y:S03]  /*4470*/  LDS.128 R8, [R77+0x7900] ;  /* 0x007900004d087984 */ /* 0x000e660000000c00 */
        /* <DEDUP_REMOVED lines=53> */
.L_x_1848:
        /* <DEDUP_REMOVED lines=19> */
[----:B------:R1:W2:Y:S01]  /*4900*/  SHFL.IDX PT, R75, R87, RZ, 0x181f ;  /* 0x00181fff574b7589 */ /* 0x0002a200000e0000 */
[----:B------:R-:W-:Y:S01]  /*4910*/  BSSY B0, `(.L_x_1872) ;  /* 0x00000d7000007945 */ /* 0x000fe20003800000 */
[----:B------:R-:W-:Y:S02]  /*4920*/  @!P4 IADD3.X R2, R111, UR31, R41, P1, P0 ;  /* 0x0000001f6f02cc10 */ /* 0x000fe40008fe0429 */
[----:B------:R-:W-:Y:S04]  /*4930*/  @!P4 IADD3 R3, P1, P0, R100, UR47, R68 ;  /* 0x0000002f6403cc10 */ /* 0x000fe8000f83e044 */
[----:B------:R-:W-:Y:S01]  /*4940*/  @!P4 IADD3.X R8, R109, UR45, R43, P1, P0 ;  /* 0x0000002d6d08cc10 */ /* 0x000fe20008fe042b */
[----:B------:R1:W3:Y:S01]  /*4950*/  SHFL.IDX PT, R74, R88, RZ, 0x181f ;  /* 0x00181fff584a7589 */ /* 0x0002e200000e0000 */
        /* <DEDUP_REMOVED lines=31> */
[-C--:B------:R-:W-:Y:S04]  /*4b50*/  ISETP.GE.AND P0, PT, R95, R89.reuse, PT ;  /* 0x000000595f00720c */ /* 0x080fe80003f06270 */
[----:B------:R-:W-:Y:S01]  /*4b60*/  ISETP.GE.OR P0, PT, R20, c[0x0][0x27c], P0 ;  /* 0x00009f0014007a0c */ /* 0x000fe20000706670 */
[----:B------:R-:W4:Y:S08]  /*4b70*/  @!P1 LDG.E.128 R64, [R12.64] ;  /* 0x000000220c409981 */ /* 0x000f30000c1e1d00 */
[----:B------:R-:W4:Y:S04]  /*4b80*/  @!P1 LDG.E.128 R28, [R10.64] ;  /* 0x000000220a1c9981 */ /* 0x000f28000c1e1d00 */
        /* <DEDUP_REMOVED lines=175> */
.L_x_1873:
[----:B------:R-:W-:Y:S05]  /*5680*/  BSYNC B0 ;  /* 0x0000000000007941 */ /* 0x000fea0003800000 */
.L_x_1872:
        /* <DEDUP_REMOVED lines=122> */
.L_x_1875:
[----:B------:R-:W-:Y:S05]  /*5e30*/  BSYNC B0 ;  /* 0x0000000000007941 */ /* 0x000fea0003800000 */
.L_x_1874:
        /* <DEDUP_REMOVED lines=122> */
.L_x_1877:
[----:B------:R-:W-:Y:S05]  /*65e0*/  BSYNC B0 ;  /* 0x0000000000007941 */ /* 0x000fea0003800000 */
.L_x_1876:
        /* <DEDUP_REMOVED lines=124> */
.L_x_1847:
        /* <DEDUP_REMOVED lines=19> */
.L_x_1879:
[----:B-123--:R-:W-:Y:S05]  /*6ee0*/  BSYNC B0 ;  /* 0x0000000000007941 */ /* 0x00efea0003800000 */
.L_x_1878:
[----:B------:R1:W2:Y:S01]  /*6ef0*/  SHFL.IDX PT, R0, R87, 0x1, 0x181f ;  /* 0x00381f0057007f89 */ /* 0x0002a200000e0000 */
[----:B------:R-:W-:Y:S01]  /*6f00*/  ISETP.GE.AND P0, PT, R12, 0x11, PT ;  /* 0x000000110c00780c */ /* 0x000fe20003f06270 */
[----:B------:R-:W-:Y:S02]  /*6f10*/  BSSY B0, `(.L_x_1880) ;  /* 0x000000d000007945 */ /* 0x000fe40003800000 */
[----:B------:R1:W3:Y:S10]  /*6f20*/  SHFL.IDX PT, R4, R88, 0x1, 0x181f ;  /* 0x00381f0058047f89 */ /* 0x0002f400000e0000 */
[----:B------:R-:W-:-:S05]  /*6f30*/  @!P0 BRA `(.L_x_1881) ;  /* 0x000000a000008947 */ /* 0x000fca0003800000 */
[----:B------:R-:W4:Y:S01]  /*6f40*/  @!P5 LDS.128 R8, [R77+0x4900] ;  /* 0x004900004d08d984 */ /* 0x000f220000000c00 */
[C---:B---3--:R-:W-:Y:S04]  /*6f50*/  @!P5 LEA R2, P0, R20.reuse, R4, 0x1 ;  /* 0x000000041402d211 */ /* 0x048fe800078008ff */
[----:B--2---:R-:W-:Y:S02]  /*6f60*/  @!P5 LEA.HI.X R3, R20, R0, R21, 0x1, P0 ;  /* 0x000000001403d211 */ /* 0x004fe400000f0c15 */
[----:B------:R-:W-:Y:S11]  /*6f70*/  ISETP.GE.AND P0, PT, R91, c[0x0][0x1d4], PT ;  /* 0x000075005b007a0c */ /* 0x000ff60003f06270 */
[----:B------:R-:W-:Y:S02]  /*6f80*/  @!UPT UIADD3 URZ, URZ, URZ, URZ ;  /* 0x0000003f3f3ff290 */ /* 0x000fe4000fffe03f */
[C---:B------:R-:W-:Y:S04]  /*6f90*/  @!P0 LEA R4, P1, R82.reuse, R4, 0x1 ;  /* 0x0000000452048211 */ /* 0x040fe800078208ff */
[----:B------:R-:W-:Y:S01]  /*6fa0*/  @!P0 LEA.HI.X R5, R82, R0, R92, 0x1, P1 ;  /* 0x0000000052058211 */ /* 0x000fe200008f0c5c */
[----:B----4-:R-:W-:Y:S04]  /*6fb0*/  @!P5 ST.E.128 [R2.64], R8 ;  /* 0x000000080200d985 */ /* 0x010fe8000c101d22 */
[----:B------:R-:W2:Y:S04]  /*6fc0*/  @!P0 LDS.128 R8, [R77+0x6900] ;  /* 0x006900004d088984 */ /* 0x000ea80000000c00 */
[----:B--2---:R2:W-:Y:S02]  /*6fd0*/  @!P0 ST.E.128 [R4.64], R8 ;  /* 0x0000000804008985 */ /* 0x0045e4000c101d22 */
.L_x_1881:
[----:B------:R-:W-:Y:S05]  /*6fe0*/  BSYNC B0 ;  /* 0x0000000000007941 */ /* 0x000fea0003800000 */
.L_x_1880:
[----:B--2---:R2:W4:Y:S01]  /*6ff0*/  SHFL.IDX PT, R0, R87, 0x2, 0x181f ;  /* 0x00581f0057007f89 */ /* 0x00452200000e0000 */
[----:B------:R-:W-:Y:S01]  /*7000*/  ISETP.GE.AND P0, PT, R12, 0x21, PT ;  /* 0x000000210c00780c */ /* 0x000fe20003f06270 */
[----:B------:R-:W-:Y:S02]  /*7010*/  BSSY B0, `(.L_x_1882) ;  /* 0x000000d000007945 */ /* 0x000fe40003800000 */
[----:B------:R2:W1:Y:S10]  /*7020*/  SHFL.IDX PT, R2, R88, 0x2, 0x181f ;  /* 0x00581f0058027f89 */ /* 0x00047400000e0000 */
[----:B------:R-:W-:-:S05]  /*7030*/  @!P0 BRA `(.L_x_1883) ;  /* 0x000000a000008947 */ /* 0x000fca0003800000 */
[----:B------:R-:W5:Y:S01]  /*7040*/  @!P5 LDS.128 R8, [R77+0x5100] ;  /* 0x005100004d08d984 */ /* 0x000f620000000c00 */
[C---:B-1-3--:R-:W-:Y:S04]  /*7050*/  @!P5 LEA R4, P0, R20.reuse, R2, 0x1 ;  /* 0x000000021404d211 */ /* 0x04afe800078008ff */
        /* <DEDUP_REMOVED lines=8> */
.L_x_1883:
[----:B------:R-:W-:Y:S05]  /*70e0*/  BSYNC B0 ;  /* 0x0000000000007941 */ /* 0x000fea0003800000 */
.L_x_1882:
[----:B----4-:R4:W2:Y:S01]  /*70f0*/  SHFL.IDX PT, R0, R87, 0x3, 0x181f ;  /* 0x00781f0057007f89 */ /* 0x0108a200000e0000 */
[----:B------:R-:W-:Y:S03]  /*7100*/  ISETP.GE.AND P0, PT, R12, 0x31, PT ;  /* 0x000000310c00780c */ /* 0x000fe60003f06270 */
[----:B-1----:R4:W1:Y:S10]  /*7110*/  SHFL.IDX PT, R2, R88, 0x3, 0x181f ;  /* 0x00781f0058027f89 */ /* 0x00287400000e0000 */
[----:B------:R-:W-:-:S05]  /*7120*/  @!P0 BRA `(.L_x_1869) ;  /* 0x000000a000008947 */ /* 0x000fca0003800000 */
[----:B------:R-:W5:Y:S01]  /*7130*/  @!P5 LDS.128 R8, [R77+0x5900] ;  /* 0x005900004d08d984 */ /* 0x000f620000000c00 */
[C---:B-1-3--:R-:W-:Y:S04]  /*7140*/  @!P5 LEA R4, P0, R20.reuse, R2, 0x1 ;  /* 0x000000021404d211 */ /* 0x04afe800078008ff */
[----:B--2---:R-:W-:Y:S02]  /*7150*/  @!P5 LEA.HI.X R5, R20, R0, R21, 0x1, P0 ;  /* 0x000000001405d211 */ /* 0x004fe400000f0c15 */
[----:B------:R-:W-:Y:S11]  /*7160*/  ISETP.GE.AND P0, PT, R91, c[0x0][0x1d4], PT ;  /* 0x000075005b007a0c */ /* 0x000ff60003f06270 */
[----:B------:R-:W-:Y:S02]  /*7170*/  @!UPT UIADD3 URZ, URZ, URZ, URZ ;  /* 0x0000003f3f3ff290 */ /* 0x000fe4000fffe03f */
[C---:B------:R-:W-:Y:S04]  /*7180*/  @!P0 LEA R2, P1, R82.reuse, R2, 0x1 ;  /* 0x0000000252028211 */ /* 0x040fe800078208ff */
[----:B------:R-:W-:Y:S01]  /*7190*/  @!P0 LEA.HI.X R3, R82, R0, R92, 0x1, P1 ;  /* 0x0000000052038211 */ /* 0x000fe200008f0c5c */
[----:B-----5:R-:W-:Y:S04]  /*71a0*/  @!P5 ST.E.128 [R4.64], R8 ;  /* 0x000000080400d985 */ /* 0x020fe8000c101d22 */
[----:B------:R-:W1:Y:S04]  /*71b0*/  @!P0 LDS.128 R4, [R77+0x7900] ;  /* 0x007900004d048984 */ /* 0x000e680000000c00 */
[----:B-1----:R1:W-:Y:S02]  /*71c0*/  @!P0 ST.E.128 [R2.64], R4 ;  /* 0x0000000402008985 */ /* 0x0023e4000c101d22 */
.L_x_1869:
[----:B------:R-:W-:Y:S05]  /*71d0*/  BSYNC B2 ;  /* 0x0000000000027941 */ /* 0x000fea0003800000 */
.L_x_1846:
[----:B--2---:R-:W-:Y:S01]  /*71e0*/  IMAD.IADD R0, R138, 0x1, -R97 ;  /* 0x000000018a007824 */ /* 0x004fe200078e0a61 */
[----:B-1-3--:R-:W-:Y:S01]  /*71f0*/  LEA R2, P0, R90, R118, 0x6 ;  /* 0x000000765a027211 */ /* 0x00afe200078030ff */
        /* <DEDUP_REMOVED lines=17> */
[----:B----4-:R-:W-:Y:S01]  /*7310*/  @P3 IMAD.MOV.U32 R4, RZ, RZ, R98 ;  /* 0x000000ffff043224 */ /* 0x010fe200078e0062 */
        /* <DEDUP_REMOVED lines=49> */
[----:B--2---:R-:W-:Y:S04]  /*7630*/  IMAD R4, R116, c[0x0][0x218], RZ ;  /* 0x0000860074047a24 */ /* 0x004fe800078e02ff */
[----:B------:R-:W-:Y:S05]  /*7640*/  IMAD R4, R94, c[0x0][0x21c], R4 ;  /* 0x000087005e047a24 */ /* 0x000fea00078e0204 */
[----:B------:R-:W-:Y:S01]  /*7650*/  IADD3.X R2, R3, UR52, R4, P0, !PT ;  /* 0x0000003403027c10 */ /* 0x000fe200087fe404 */
[----:B------:R-:W-:Y:S04]  /*7660*/  DEPBAR.LE SB0, 0x0 ;  /* 0x000080000000791a */ /* 0x000fe80000000000 */
[----:B------:R-:W-:Y:S01]  /*7670*/  BAR.SYNC.DEFER_BLOCKING 0x0 ;  /* 0x0000000000007b1d */ /* 0x000fe20000010000 */
[C---:B------:R-:W-:Y:S04]  /*7680*/  LEA R14, P0, R0.reuse, c[0x0][0x1f8], 0x1 ;  /* 0x00007e00000e7a11 */ /* 0x040fe800078008ff */
[----:B------:R-:W-:Y:S02]  /*7690*/  LEA.HI.X R12, R0, c[0x0][0x1fc], R2, 0x1, P0 ;  /* 0x00007f00000c7a11 */ /* 0x000fe400000f0c02 */
[----:B------:R1:W2:Y:S01]  /*76a0*/  SHFL.IDX PT, R2, R14, RZ, 0x181f ;  /* 0x00181fff0e027589 */ /* 0x0002a200000e0000 */
[----:B------:R-:W-:Y:S03]  /*76b0*/  ISETP.GE.AND P0, PT, R13, 0x1, PT ;  /* 0x000000010d00780c */ /* 0x000fe60003f06270 */
[----:B------:R1:W3:Y:S10]  /*76c0*/  SHFL.IDX PT, R0, R12, RZ, 0x181f ;  /* 0x00181fff0c007589 */ /* 0x0002f400000e0000 */
[----:B------:R-:W-:-:S05]  /*76d0*/  @!P0 BRA `(.L_x_1885) ;  /* 0x000000a000008947 */ /* 0x000fca0003800000 */
[----:B-1----:R-:W1:Y:S01]  /*76e0*/  @!P5 LDS.128 R8, [R77+0x100] ;  /* 0x000100004d08d984 */ /* 0x002e620000000c00 */
[C---:B--2---:R-:W-:Y:S04]  /*76f0*/  @!P5 LEA R4, P0, R20.reuse, R2, 0x1 ;  /* 0x000000021404d211 */ /* 0x044fe800078008ff */
[----:B---3--:R-:W-:Y:S02]  /*7700*/  @!P5 LEA.HI.X R5, R20, R0, R21, 0x1, P0 ;  /* 0x000000001405d211 */ /* 0x008fe400000f0c15 */
[----:B------:R-:W-:Y:S11]  /*7710*/  ISETP.GE.AND P0, PT, R91, c[0x0][0x1d4], PT ;  /* 0x000075005b007a0c */ /* 0x000ff60003f06270 */
[----:B------:R-:W-:Y:S02]  /*7720*/  @!UPT UIADD3 URZ, URZ, URZ, URZ ;  /* 0x0000003f3f3ff290 */ /* 0x000fe4000fffe03f */
[C---:B------:R-:W-:Y:S04]  /*7730*/  @!P0 LEA R2, P1, R82.reuse, R2, 0x1 ;  /* 0x0000000252028211 */ /* 0x040fe800078208ff */
[----:B------:R-:W-:Y:S01]  /*7740*/  @!P0 LEA.HI.X R3, R82, R0, R92, 0x1, P1 ;  /* 0x0000000052038211 */ /* 0x000fe200008f0c5c */
[----:B-1----:R-:W-:Y:S04]  /*7750*/  @!P5 ST.E.128 [R4.64], R8 ;  /* 0x000000080400d985 */ /* 0x002fe8000c101d22 */
[----:B------:R-:W1:Y:S04]  /*7760*/  @!P0 LDS.128 R4, [R77+0x2100] ;  /* 0x002100004d048984 */ /* 0x000e680000000c00 */
[----:B-1----:R1:W-:Y:S02]  /*7770*/  @!P0 ST.E.128 [R2.64], R4 ;  /* 0x0000000402008985 */ /* 0x0023e4000c101d22 */
.L_x_1885:
[----:B------:R-:W-:Y:S05]  /*7780*/  BSYNC B0 ;  /* 0x0000000000007941 */ /* 0x000fea0003800000 */
.L_x_1884:
[----:B---3--:R3:W4:Y:S01]  /*7790*/  SHFL.IDX PT, R0, R12, 0x1, 0x181f ;  /* 0x00381f000c007f89 */ /* 0x00872200000e0000 */
[----:B------:R-:W-:Y:S01]  /*77a0*/  ISETP.GE.AND P0, PT, R13, 0x11, PT ;  /* 0x000000110d00780c */ /* 0x000fe20003f06270 */
[----:B------:R-:W-:Y:S02]  /*77b0*/  BSSY B0, `(.L_x_1886) ;  /* 0x000000d000007945 */ /* 0x000fe40003800000 */
[----:B-12---:R3:W1:Y:S10]  /*77c0*/  SHFL.IDX PT, R2, R14, 0x1, 0x181f ;  /* 0x00381f000e027f89 */ /* 0x00667400000e0000 */
[----:B------:R-:W-:-:S05]  /*77d0*/  @!P0 BRA `(.L_x_1887) ;  /* 0x000000a000008947 */ /* 0x000fca0003800000 */
[----:B------:R-:W2:Y:S01]  /*77e0*/  @!P5 LDS.128 R8, [R77+0x900] ;  /* 0x000900004d08d984 */ /* 0x000ea20000000c00 */
[C---:B-1----:R-:W-:Y:S04]  /*77f0*/  @!P5 LEA R4, P0, R20.reuse, R2, 0x1 ;  /* 0x000000021404d211 */ /* 0x042fe800078008ff */
[----:B----4-:R-:W-:Y:S02]  /*7800*/  @!P5 LEA.HI.X R5, R20, R0, R21, 0x1, P0 ;  /* 0x000000001405d211 */ /* 0x010fe400000f0c15 */
[----:B------:R-:W-:Y:S11]  /*7810*/  ISETP.GE.AND P0, PT, R91, c[0x0][0x1d4], PT ;  /* 0x000075005b007a0c */ /* 0x000ff60003f06270 */
[----:B------:R-:W-:Y:S02]  /*7820*/  @!UPT UIADD3 URZ, URZ, URZ, URZ ;  /* 0x0000003f3f3ff290 */ /* 0x000fe4000fffe03f */
[C---:B------:R-:W-:Y:S04]  /*7830*/  @!P0 LEA R2, P1, R82.reuse, R2, 0x1 ;  /* 0x0000000252028211 */ /* 0x040fe800078208ff */
[----:B------:R-:W-:Y:S01]  /*7840*/  @!P0 LEA.HI.X R3, R82, R0, R92, 0x1, P1 ;  /* 0x0000000052038211 */ /* 0x000fe200008f0c5c */
[----:B--2---:R-:W-:Y:S04]  /*7850*/  @!P5 ST.E.128 [R4.64], R8 ;  /* 0x000000080400d985 */ /* 0x004fe8000c101d22 */
[----:B------:R-:W1:Y:S04]  /*7860*/  @!P0 LDS.128 R4, [R77+0x2900] ;  /* 0x002900004d048984 */ /* 0x000e680000000c00 */
[----:B-1----:R1:W-:Y:S02]  /*7870*/  @!P0 ST.E.128 [R2.64], R4 ;  /* 0x0000000402008985 */ /* 0x0023e4000c101d22 */
.L_x_1887:
[----:B------:R-:W-:Y:S05]  /*7880*/  BSYNC B0 ;  /* 0x0000000000007941 */ /* 0x000fea0003800000 */
.L_x_1886:
[----:B----4-:R2:W4:Y:S01]  /*7890*/  SHFL.IDX PT, R0, R12, 0x2, 0x181f ;  /* 0x00581f000c007f89 */ /* 0x01052200000e0000 */
        /* <DEDUP_REMOVED lines=14> */
.L_x_1889:
[----:B------:R-:W-:Y:S05]  /*7980*/  BSYNC B0 ;  /* 0x0000000000007941 */ /* 0x000fea0003800000 */
.L_x_1888:
[----:B----4-:R4:W2:Y:S01]  /*7990*/  SHFL.IDX PT, R0, R12, 0x3, 0x181f ;  /* 0x00781f000c007f89 */ /* 0x0108a200000e0000 */
[----:B------:R-:W-:Y:S01]  /*79a0*/  ISETP.GE.AND P0, PT, R13, 0x31, PT ;  /* 0x000000310d00780c */ /* 0x000fe20003f06270 */
[----:B------:R-:W-:Y:S02]  /*79b0*/  BSSY B0, `(.L_x_1890) ;  /* 0x000000d000007945 */ /* 0x000fe40003800000 */
[----:B-1----:R4:W1:Y:S10]  /*79c0*/  SHFL.IDX PT, R2, R14, 0x3, 0x181f ;  /* 0x00781f000e027f89 */ /* 0x00287400000e0000 */
[----:B------:R-:W-:-:S05]  /*79d0*/  @!P0 BRA `(.L_x_1891) ;  /* 0x000000a000008947 */ /* 0x000fca0003800000 */
[----:B------:R-:W5:Y:S01]  /*79e0*/  @!P5 LDS.128 R8, [R77+0x1900] ;  /* 0x001900004d08d984 */ /* 0x000f620000000c00 */
[C---:B-1----:R-:W-:Y:S04]  /*79f0*/  @!P5 LEA R4, P0, R20.reuse, R2, 0x1 ;  /* 0x000000021404d211 */ /* 0x042fe800078008ff */
        /* <DEDUP_REMOVED lines=8> */
.L_x_1891:
[----:B------:R-:W-:Y:S05]  /*7a80*/  BSYNC B0 ;  /* 0x0000000000007941 */ /* 0x000fea0003800000 */
.L_x_1890:
[C---:B------:R-:W-:Y:S01]  /*7a90*/  ISETP.GT.AND P0, PT, R90.reuse, UR6, PT ;  /* 0x000000065a007c0c */ /* 0x040fe2000bf04270 */
[----:B--234-:R-:W-:Y:S01]  /*7aa0*/  IMAD.U32 R14, RZ, RZ, UR14 ;  /* 0x0000000eff0e7e24 */ /* 0x01cfe2000f8e00ff */
        /* <DEDUP_REMOVED lines=36> */
.L_x_1845:
[----:B-1----:R-:W-:Y:S01]  /*7cf0*/  UIADD3 UR6, UR18, 0x7f, URZ ;  /* 0x0000007f12067890 */ /* 0x002fe2000fffe03f */
[----:B------:R-:W-:Y:S01]  /*7d00*/  PLOP3.LUT P4, PT, PT, PT, PT, 0x80, 0x0 ;  /* 0x000000000000781c */ /* 0x000fe20003f8f070 */
[----:B------:R-:W-:Y:S01]  /*7d10*/  ULDC.64 UR4, c[0x0][0x2c8] ;  /* 0x0000b20000047ab9 */ /* 0x000fe20000000a00 */
[----:B------:R-:W-:Y:S01]  /*7d20*/  CS2R R14, SRZ ;  /* 0x00000000000e7805 */ /* 0x000fe2000001ff00 */
[----:B------:R-:W-:Y:S01]  /*7d30*/  UIMAD.WIDE.U32 UR10, UR6, UR4, URZ ;  /* 0x00000004060a72a5 */ /* 0x000fe2000f8e003f */
[----:B------:R-:W-:Y:S01]  /*7d40*/  IMAD.MOV.U32 R126, RZ, RZ, RZ ;  /* 0x000000ffff7e7224 */ /* 0x000fe200078e00ff */
[----:B------:R-:W-:Y:S01]  /*7d50*/  CS2R R130, SRZ ;  /* 0x0000000000827805 */ /* 0x000fe2000001ff00 */
[----:B------:R-:W-:Y:S01]  /*7d60*/  IMAD.MOV.U32 R124, RZ, RZ, RZ ;  /* 0x000000ffff7c7224 */ /* 0x000fe200078e00ff */
[----:B------:R-:W-:Y:S01]  /*7d70*/  @UP2 USHF.R.U32.HI UR6, URZ, UR5, UR11 ;  /* 0x000000053f062299 */ /* 0x000fe2000801160b */
[----:B------:R-:W-:Y:S01]  /*7d80*/  CS2R R128, SRZ ;  /* 0x0000000000807805 */ /* 0x000fe2000001ff00 */
[----:B------:R-:W-:Y:S01]  /*7d90*/  CS2R R16, SRZ ;  /* 0x0000000000107805 */ /* 0x000fe2000001ff00 */
[----:B------:R-:W-:Y:S01]  /*7da0*/  MOV R122, RZ ;  /* 0x000000ff007a7202 */ /* 0x000fe20000000f00 */
[----:B------:R-:W-:Y:S01]  /*7db0*/  UIADD3 UR6, UR7, UR6, URZ ;  /* 0x0000000607067290 */ /* 0x000fe2000fffe03f */
[----:B------:R-:W-:Y:S01]  /*7dc0*/  IMAD.MOV.U32 R11, RZ, RZ, RZ ;  /* 0x000000ffff0b7224 */ /* 0x000fe200078e00ff */
[----:B------:R-:W-:Y:S01]  /*7dd0*/  MOV R120, RZ ;  /* 0x000000ff00787202 */ /* 0x000fe20000000f00 */
[----:B------:R-:W-:Y:S01]  /*7de0*/  CS2R R12, SRZ ;  /* 0x00000000000c7805 */ /* 0x000fe2000001ff00 */
[----:B------:R-:W-:Y:S01]  /*7df0*/  USHF.R.S32.HI UR4, URZ, 0x1f, UR6 ;  /* 0x0000001f3f047899 */ /* 0x000fe20008011406 */
[----:B------:R-:W-:Y:S01]  /*7e00*/  IMAD.MOV.U32 R118, RZ, RZ, RZ ;  /* 0x000000ffff767224 */ /* 0x000fe200078e00ff */
[----:B------:R-:W-:Y:S01]  /*7e10*/  MOV R116, RZ ;  /* 0x000000ff00747202 */ /* 0x000fe20000000f00 */
[----:B------:R-:W-:Y:S01]  /*7e20*/  IMAD.MOV.U32 R110, RZ, RZ, RZ ;  /* 0x000000ffff6e7224 */ /* 0x000fe200078e00ff */
[----:B------:R-:W-:Y:S01]  /*7e30*/  ULEA.HI UR4, UR4, UR6, URZ, 0x6 ;  /* 0x0000000604047291 */ /* 0x000fe2000f8f303f */
[----:B------:R-:W-:Y:S01]  /*7e40*/  CS2R R18, SRZ ;  /* 0x0000000000127805 */ /* 0x000fe2000001ff00 */
[----:B------:R-:W-:Y:S01]  /*7e50*/  MOV R108, RZ ;  /* 0x000000ff006c7202 */ /* 0x000fe20000000f00 */
[----:B------:R-:W-:Y:S01]  /*7e60*/  IMAD.MOV.U32 R114, RZ, RZ, RZ ;  /* 0x000000ffff727224 */ /* 0x000fe200078e00ff */
[----:B------:R-:W-:Y:S01]  /*7e70*/  USHF.R.S32.HI UR4, URZ, 0x6, UR4 ;  /* 0x000000063f047899 */ /* 0x000fe20008011404 */
[----:B------:R-:W-:Y:S01]  /*7e80*/  CS2R R20, SRZ ;  /* 0x0000000000147805 */ /* 0x000fe2000001ff00 */
[----:B------:R-:W-:Y:S01]  /*7e90*/  MOV R112, RZ ;  /* 0x000000ff00707202 */ /* 0x000fe20000000f00 */
[----:B------:R-:W-:Y:S01]  /*7ea0*/  IMAD.MOV.U32 R106, RZ, RZ, RZ ;  /* 0x000000ffff6a7224 */ /* 0x000fe200078e00ff */
[----:B------:R-:W-:Y:S01]  /*7eb0*/  UISETP.LT.AND UP0, UPT, UR8, UR4, UPT ;  /* 0x000000040800728c */ /* 0x000fe2000bf01270 */
[----:B------:R-:W-:Y:S01]  /*7ec0*/  CS2R R22, SRZ ;  /* 0x0000000000167805 */ /* 0x000fe2000001ff00 */
[----:B------:R-:W-:Y:S01]  /*7ed0*/  MOV R104, RZ ;  /* 0x000000ff00687202 */ /* 0x000fe20000000f00 */
[----:B------:R-:W-:Y:S01]  /*7ee0*/  IMAD.MOV.U32 R102, RZ, RZ, RZ ;  /* 0x000000ffff667224 */ /* 0x000fe200078e00ff */
[----:B------:R-:W-:Y:S01]  /*7ef0*/  USEL UR8, UR8, UR4, UP0 ;  /* 0x0000000408087287 */ /* 0x000fe20008000000 */
[----:B------:R-:W-:Y:S01]  /*7f00*/  CS2R R24, SRZ ;  /* 0x0000000000187805 */ /* 0x000fe2000001ff00 */
[----:B------:R-:W-:Y:S01]  /*7f10*/  MOV R100, RZ ;  /* 0x000000ff00647202 */ /* 0x000fe20000000f00 */
[----:B------:R-:W-:Y:S01]  /*7f20*/  IMAD.MOV.U32 R94, RZ, RZ, RZ ;  /* 0x000000ffff5e7224 */ /* 0x000fe200078e00ff */
[----:B------:R-:W-:Y:S01]  /*7f30*/  UISETP.GE.AND UP0, UPT, UR8, 0x1, UPT ;  /* 0x000000010800788c */ /* 0x000fe2000bf06270 */
[----:B-----5:R-:W-:Y:S01]  /*7f40*/  CS2R R26, SRZ ;  /* 0x00000000001a7805 */ /* 0x020fe2000001ff00 */
[----:B------:R-:W-:Y:S01]  /*7f50*/  MOV R92, RZ ;  /* 0x000000ff005c7202 */ /* 0x000fe20000000f00 */
[----:B------:R-:W-:Y:S01]  /*7f60*/  IMAD.MOV.U32 R98, RZ, RZ, RZ ;  /* 0x000000ffff627224 */ /* 0x000fe200078e00ff */
[----:B------:R-:W-:Y:S01]  /*7f70*/  MOV R28, RZ ;  /* 0x000000ff001c7202 */ /* 0x000fe20000000f00 */
[----:B------:R-:W-:Y:S01]  /*7f80*/  IMAD.MOV.U32 R96, RZ, RZ, RZ ;  /* 0x000000ffff607224 */ /* 0x000fe200078e00ff */
[----:B------:R-:W-:Y:S01]  /*7f90*/  PLOP3.LUT P0, PT, PT, PT, UP0, 0x80, 0x0 ;  /* 0x000000000000781c */ /* 0x000fe20003f0f008 */
        /* <DEDUP_REMOVED lines=72> */
[----:B------:R-:W-:Y:S01]  /*8420*/  USHF.R.S32.HI UR6, URZ, 0x1f, UR20 ;  /* 0x0000001f3f067899 */ /* 0x000fe20008011414 */
[----:B------:R-:W-:Y:S01]  /*8430*/  SHF.R.S32.HI R152, RZ, 0x1f, R153 ;  /* 0x0000001fff987819 */ /* 0x000fe20000011499 */
[----:B------:R-:W-:Y:S02]  /*8440*/  ULDC.64 UR4, c[0x0][0x178] ;  /* 0x00005e0000047ab9 */ /* 0x000fe40000000a00 */
        /* <DEDUP_REMOVED lines=9> */
[----:B------:R-:W-:Y:S02]  /*84e0*/  UISETP.NE.U32.AND UP0, UPT, URZ, UR6, UPT ;  /* 0x000000063f00728c */ /* 0x000fe4000bf05070 */
[----:B------:R-:W-:Y:S02]  /*84f0*/  ULDC.64 UR4, c[0x0][0x1b8] ;  /* 0x00006e0000047ab9 */ /* 0x000fe40000000a00 */
[----:B------:R-:W-:Y:S02]  /*8500*/  UISETP.NE.AND.EX UP0, UPT, URZ, UR7, UPT, UP0 ;  /* 0x000000073f00728c */ /* 0x000fe4000bf05300 */
[----:B------:R-:W-:Y:S02]  /*8510*/  USHF.R.S32.HI UR7, URZ, 0x1f, UR24 ;  /* 0x0000001f3f077899 */ /* 0x000fe40008011418 */
[----:B------:R-:W-:Y:S02]  /*8520*/  UIADD3 UR11, UR11, UR20, URZ ;  /* 0x000000140b0b7290 */ /* 0x000fe4000fffe03f */
[----:B------:R-:W-:-:S02]  /*8530*/  UIMAD UR6, UR15, UR4, URZ ;  /* 0x000000040f0672a4 */ /* 0x000fc4000f8e023f */
[----:B------:R-:W-:Y:S02]  /*8540*/  USEL UR7, UR7, URZ, !UP0 ;  /* 0x0000003f07077287 */ /* 0x000fe4000c000000 */
[----:B------:R-:W-:Y:S01]  /*8550*/  UIMAD UR6, UR16, UR5, UR6 ;  /* 0x00000005100672a4 */ /* 0x000fe2000f8e0206 */
[----:B-1----:R-:W-:Y:S01]  /*8560*/  LEA.HI R2, R152, R153, RZ, 0x3 ;  /* 0x0000009998027211 */ /* 0x002fe200078f18ff */
[----:B------:R-:W-:Y:S02]  /*8570*/  UIMAD.WIDE.U32 UR12, UR16, UR4, UR10 ;  /* 0x00000004100c72a5 */ /* 0x000fe4000f8e000a */
[----:B------:R-:W-:Y:S01]  /*8580*/  USEL UR10, UR24, URZ, !UP0 ;  /* 0x0000003f180a7287 */ /* 0x000fe2000c000000 */
[----:B------:R-:W-:Y:S01]  /*8590*/  LOP3.LUT R0, R2, 0xfffffff8, RZ, 0xc0, !PT ;  /* 0xfffffff802007812 */ /* 0x000fe200078ec0ff */
[----:B------:R-:W-:Y:S01]  /*85a0*/  ULDC.64 UR4, c[0x0][0x1c0] ;  /* 0x0000700000047ab9 */ /* 0x000fe20000000a00 */
[----:B------:R-:W-:Y:S01]  /*85b0*/  SHF.R.S32.HI R68, RZ, 0x3, R2 ;  /* 0x00000003ff447819 */ /* 0x000fe20000011402 */
[----:B------:R-:W-:-:S02]  /*85c0*/  UIMAD UR7, UR7, UR4, URZ ;  /* 0x00000004070772a4 */ /* 0x000fc4000f8e023f */
[----:B------:R-:W-:Y:S01]  /*85d0*/  IMAD.IADD R76, R153, 0x1, -R0 ;  /* 0x00000001994c7824 */ /* 0x000fe200078e0a00 */
[----:B------:R-:W-:Y:S01]  /*85e0*/  UIADD3 UR13, UR13, UR6, URZ ;  /* 0x000000060d0d7290 */ /* 0x000fe2000fffe03f */
[----:B------:R-:W-:Y:S01]  /*85f0*/  IADD3 R12, R68, UR18, RZ ;  /* 0x00000012440c7c10 */ /* 0x000fe2000fffe0ff */
[----:B------:R-:W-:Y:S01]  /*8600*/  UIMAD UR5, UR10, UR5, UR7 ;  /* 0x000000050a0572a4 */ /* 0x000fe2000f8e0207 */
[C---:B------:R-:W-:Y:S01]  /*8610*/  IMAD R159, R76.reuse, 0x10, R68 ;  /* 0x000000104c9f7824 */ /* 0x040fe200078e0244 */
[----:B------:R-:W-:Y:S01]  /*8620*/  UIMAD.WIDE.U32 UR10, UR10, UR4, UR12 ;  /* 0x000000040a0a72a5 */ /* 0x000fe2000f8e000c */
[----:B------:R-:W-:Y:S01]  /*8630*/  IMAD.SHL.U32 R180, R76, 0x8, RZ ;  /* 0x000000084cb47824 */ /* 0x000fe200078e00ff */
[----:B------:R-:W-:Y:S02]  /*8640*/  ULDC UR7, c[0x0][0x2c4] ;  /* 0x0000b10000077ab9 */ /* 0x000fe40000000800 */
[----:B------:R-:W-:Y:S01]  /*8650*/  IADD3 R4, R159, UR18, RZ ;  /* 0x000000129f047c10 */ /* 0x000fe2000fffe0ff */
[----:B------:R-:W-:Y:S01]  /*8660*/  UIADD3 UR5, UR11, UR5, URZ ;  /* 0x000000050b057290 */ /* 0x000fe2000fffe03f */
[----:B------:R-:W-:Y:S01]  /*8670*/  IMAD.U32 R3, RZ, RZ, UR11 ;  /* 0x0000000bff037e24 */ /* 0x000fe2000f8e00ff */
[----:B------:R-:W-:Y:S01]  /*8680*/  UIMAD UR7, UR23, UR7, URZ ;  /* 0x00000007170772a4 */ /* 0x000fe2000f8e023f */
[----:B------:R1:W-:Y:S01]  /*8690*/  STL [R1+0x38], R159 ;  /* 0x0000389f01007387 */ /* 0x0003e20000100800 */
[----:B------:R-:W-:Y:S01]  /*86a0*/  @P1 IMAD.HI.U32 R2, R4, c[0x0][0x2c8], RZ ;  /* 0x0000b20004021a27 */ /* 0x000fe200078e00ff */
[----:B------:R-:W-:-:S02]  /*86b0*/  IADD3 R109, R180, 0x40, RZ ;  /* 0x00000040b46d7810 */ /* 0x000fc40007ffe0ff */
[----:B------:R-:W-:Y:S01]  /*86c0*/  ISETP.GE.AND P4, PT, R180, c[0x0][0x198], PT ;  /* 0x00006600b4007a0c */ /* 0x000fe20003f86270 */
[----:B------:R-:W-:Y:S01]  /*86d0*/  IMAD.MOV.U32 R0, RZ, RZ, R4 ;  /* 0x000000ffff007224 */ /* 0x000fe200078e0004 */
[----:B------:R-:W-:Y:S01]  /*86e0*/  @P0 SHF.R.U32.HI R0, RZ, c[0x0][0x2cc], R2 ;  /* 0x0000b300ff000a19 */ /* 0x000fe20000011602 */
[----:B------:R-:W-:Y:S01]  /*86f0*/  IMAD.U32 R2, RZ, RZ, UR10 ;  /* 0x0000000aff027e24 */ /* 0x000fe2000f8e00ff */
[----:B------:R-:W-:Y:S01]  /*8700*/  ISETP.GE.AND P5, PT, R12, UR7, PT ;  /* 0x000000070c007c0c */ /* 0x000fe2000bfa6270 */
[----:B------:R-:W-:Y:S01]  /*8710*/  IMAD.U32 R3, RZ, RZ, UR5 ;  /* 0x00000005ff037e24 */ /* 0x000fe2000f8e00ff */
[--C-:B------:R-:W-:Y:S01]  /*8720*/  SHF.R.S32.HI R6, RZ, 0x1f, R0.reuse ;  /* 0x0000001fff067819 */ /* 0x100fe20000011400 */
[----:B------:R-:W-:Y:S01]  /*8730*/  IMAD.MOV R5, RZ, RZ, -R0 ;  /* 0x000000ffff057224 */ /* 0x000fe200078e0a00 */
[----:B------:R-:W-:Y:S01]  /*8740*/  ISETP.GE.AND P3, PT, R109, c[0x0][0x198], PT ;  /* 0x000066006d007a0c */ /* 0x000fe20003f66270 */
[----:B------:R-:W-:Y:S01]  /*8750*/  IMAD.WIDE.U32 R2, R0, c[0x0][0x1b0], R2 ;  /* 0x00006c0000027a25 */ /* 0x000fe200078e0002 */
[----:B------:R-:W-:-:S03]  /*8760*/  P2R R13, PR, RZ, 0x20 ;  /* 0x00000020ff0d7803 */ /* 0x000fc60000000000 */
[----:B------:R-:W-:Y:S02]  /*8770*/  IMAD R6, R6, c[0x0][0x1b0], RZ ;  /* 0x00006c0006067a24 */ /* 0x000fe400078e02ff */
[----:B------:R-:W-:Y:S02]  /*8780*/  IMAD R5, R5, c[0x0][0x2c4], R4 ;  /* 0x0000b10005057a24 */ /* 0x000fe400078e0204 */
[----:B------:R-:W-:Y:S01]  /*8790*/  IMAD R4, R0, c[0x0][0x1b4], R6 ;  /* 0x00006d0000047a24 */ /* 0x000fe200078e0206 */
[----:B------:R-:W-:Y:S02]  /*87a0*/  LOP3.LUT R0, R137, 0xfffffff0, RZ, 0xc0, !PT ;  /* 0xfffffff089007812 */ /* 0x000fe400078ec0ff */
[----:B------:R-:W-:Y:S01]  /*87b0*/  SHF.R.S32.HI R6, RZ, 0x1f, R5 ;  /* 0x0000001fff067819 */ /* 0x000fe20000011405 */
[----:B------:R-:W-:Y:S02]  /*87c0*/  IMAD.IADD R3, R3, 0x1, R4 ;  /* 0x0000000103037824 */ /* 0x000fe400078e0204 */
[----:B------:R-:W-:-:S02]  /*87d0*/  IMAD.IADD R0, R153, 0x1, -R0 ;  /* 0x0000000199007824 */ /* 0x000fc400078e0a00 */
[----:B------:R-:W-:Y:S02]  /*87e0*/  IMAD R4, R6, c[0x0][0x1a8], RZ ;  /* 0x00006a0006047a24 */ /* 0x000fe400078e02ff */
[----:B------:R-:W-:Y:S01]  /*87f0*/  IMAD.WIDE.U32 R2, R5, c[0x0][0x1a8], R2 ;  /* 0x00006a0005027a25 */ /* 0x000fe200078e0002 */
[----:B------:R-:W-:-:S03]  /*8800*/  SHF.R.S32.HI R6, RZ, 0x1f, R0 ;  /* 0x0000001fff067819 */ /* 0x000fc60000011400 */
[----:B------:R-:W-:Y:S01]  /*8810*/  IMAD R4, R5, c[0x0][0x1ac], R4 ;  /* 0x00006b0005047a24 */ /* 0x000fe200078e0204 */
[----:B------:R-:W-:Y:S02]  /*8820*/  LEA.HI R136, R6, R0, RZ, 0x3 ;  /* 0x0000000006887211 */ /* 0x000fe400078f18ff */
[----:B------:R-:W-:Y:S01]  /*8830*/  LEA R10, P0, R2, c[0x0][0x160], 0x1 ;  /* 0x00005800020a7a11 */ /* 0x000fe200078008ff */
[----:B------:R-:W-:Y:S01]  /*8840*/  IMAD.IADD R3, R3, 0x1, R4 ;  /* 0x0000000103037824 */ /* 0x000fe200078e0204 */
[----:B------:R-:W-:-:S04]  /*8850*/  LOP3.LUT R4, R136, 0xfffffff8, RZ, 0xc0, !PT ;  /* 0xfffffff888047812 */ /* 0x000fc800078ec0ff */
[----:B------:R-:W-:Y:S01]  /*8860*/  LEA.HI.X R9, R2, c[0x0][0x164], R3, 0x1, P0 ;  /* 0x0000590002097a11 */ /* 0x000fe200000f0c03 */
[----:B------:R-:W-:Y:S01]  /*8870*/  IMAD.IADD R135, R0, 0x1, -R4 ;  /* 0x0000000100877824 */ /* 0x000fe200078e0a04 */
[----:B------:R-:W-:Y:S01]  /*8880*/  LEA.HI R0, R152, R153, RZ, 0x6 ;  /* 0x0000009998007211 */ /* 0x000fe200078f30ff */
[----:B------:R-:W-:Y:S01]  /*8890*/  IMAD.SHL.U32 R2, R68, 0x40, RZ ;  /* 0x0000004044027824 */ /* 0x000fe200078e00ff */
[----:B------:R1:W3:Y:S01]  /*88a0*/  SHFL.IDX PT, R4, R10, RZ, 0x181f ;  /* 0x00181fff0a047589 */ /* 0x0002e200000e0000 */
[----:B------:R-:W-:Y:S02]  /*88b0*/  IMAD.MOV.U32 R3, RZ, RZ, 0x10 ;  /* 0x00000010ff037424 */ /* 0x000fe400078e00ff */
[----:B------:R-:W-:Y:S01]  /*88c0*/  IMAD.SHL.U32 R0, R0, 0x8, RZ ;  /* 0x0000000800007824 */ /* 0x000fe200078e00ff */
[----:B------:R-:W-:Y:S01]  /*88d0*/  LOP3.LUT R15, R2, 0x1c0, RZ, 0xc0, !PT ;  /* 0x000001c0020f7812 */ /* 0x000fe200078ec0ff */
[----:B------:R-:W-:Y:S01]  /*88e0*/  IMAD.MOV.U32 R2, RZ, RZ, 0x20 ;  /* 0x00000020ff027424 */ /* 0x000fe200078e00ff */
[----:B------:R1:W4:Y:S02]  /*88f0*/  SHFL.IDX PT, R5, R9, RZ, 0x181f ;  /* 0x00181fff09057589 */ /* 0x00032400000e0000 */
[----:B------:R-:W-:-:S02]  /*8900*/  LOP3.LUT R24, R0, 0xfffffe00, RZ, 0xc0, !PT ;  /* 0xfffffe0000187812 */ /* 0x000fc400078ec0ff */
[----:B------:R-:W-:Y:S02]  /*8910*/  SHF.R.U32.HI R26, RZ, 0x3, R15 ;  /* 0x00000003ff1a7819 */ /* 0x000fe4000001160f */
[----:B------:R-:W-:-:S04]  /*8920*/  LOP3.LUT R0, R15, 0x38, R180, 0xf8, !PT ;  /* 0x000000380f007812 */ /* 0x000fc800078ef8b4 */
[----:B------:R-:W-:-:S05]  /*8930*/  LOP3.LUT R0, R0, R26, RZ, 0x3c, !PT ;  /* 0x0000001a00007212 */ /* 0x000fca00078e3cff */
[----:B------:R-:W-:Y:S01]  /*8940*/  IMAD.IADD R108, R24, 0x1, R0 ;  /* 0x00000001186c7824 */ /* 0x000fe200078e0200 */
        /* <DEDUP_REMOVED lines=15> */
.L_x_1895:
[----:B---34-:R-:W-:Y:S05]  /*8a40*/  BSYNC B0 ;  /* 0x0000000000007941 */ /* 0x018fea0003800000 */
.L_x_1894:
        /* <DEDUP_REMOVED lines=15> */
.L_x_1897:
[----:B------:R-:W-:Y:S05]  /*8b40*/  BSYNC B0 ;  /* 0x0000000000007941 */ /* 0x000fea0003800000 */
.L_x_1896:
[----:B--2---:R-:W-:Y:S01]  /*8b50*/  IADD3 R0, R12, 0x20, RZ ;  /* 0x000000200c007810 */ /* 0x004fe20007ffe0ff */
[----:B------:R2:W4:Y:S01]  /*8b60*/  SHFL.IDX PT, R5, R9, 0x2, 0x181f ;  /* 0x00581f0009057f89 */ /* 0x00052200000e0000 */
[----:B------:R-:W-:Y:S02]  /*8b70*/  BSSY B0, `(.L_x_1898) ;  /* 0x000000e000007945 */ /* 0x000fe40003800000 */
[----:B------:R-:W-:Y:S01]  /*8b80*/  ISETP.GE.AND P0, PT, R0, UR7, PT ;  /* 0x0000000700007c0c */ /* 0x000fe2000bf06270 */
[----:B---3--:R2:W3:Y:S03]  /*8b90*/  SHFL.IDX PT, R4, R10, 0x2, 0x181f ;  /* 0x00581f000a047f89 */ /* 0x0084e600000e0000 */
[----:B------:R-:W-:-:S09]  /*8ba0*/  P2R R42, PR, RZ, 0x1 ;  /* 0x00000001ff2a7803 */ /* 0x000fd20000000000 */
        /* <DEDUP_REMOVED lines=10> */
.L_x_1899:
[----:B------:R-:W-:Y:S05]  /*8c50*/  BSYNC B0 ;  /* 0x0000000000007941 */ /* 0x000fea0003800000 */
.L_x_1898:
[----:B---3--:R-:W-:Y:S01]  /*8c60*/  IADD3 R0, R12, 0x30, RZ ;  /* 0x000000300c007810 */ /* 0x008fe20007ffe0ff */
[----:B----4-:R3:W4:Y:S01]  /*8c70*/  SHFL.IDX PT, R5, R9, 0x3, 0x181f ;  /* 0x00781f0009057f89 */ /* 0x01072200000e0000 */
[----:B------:R-:W-:Y:S02]  /*8c80*/  BSSY B0, `(.L_x_1900) ;  /* 0x000000e000007945 */ /* 0x000fe40003800000 */
[----:B------:R-:W-:Y:S01]  /*8c90*/  ISETP.GE.AND P0, PT, R0, UR7, PT ;  /* 0x0000000700007c0c */ /* 0x000fe2000bf06270 */
[----:B------:R3:W1:Y:S03]  /*8ca0*/  SHFL.IDX PT, R4, R10, 0x3, 0x181f ;  /* 0x00781f000a047f89 */ /* 0x00066600000e0000 */
[----:B------:R-:W-:-:S09]  /*8cb0*/  P2R R48, PR, RZ, 0x1 ;  /* 0x00000001ff307803 */ /* 0x000fd20000000000 */
        /* <DEDUP_REMOVED lines=10> */
.L_x_1901:
[----:B------:R-:W-:Y:S05]  /*8d60*/  BSYNC B0 ;  /* 0x0000000000007941 */ /* 0x000fea0003800000 */
.L_x_1900:
[----:B-1----:R-:W-:Y:S01]  /*8d70*/  IADD3 R0, R12, 0x40, RZ ;  /* 0x000000400c007810 */ /* 0x002fe20007ffe0ff */
[----:B----4-:R1:W4:Y:S01]  /*8d80*/  SHFL.IDX PT, R5, R9, 0x4, 0x181f ;  /* 0x00981f0009057f89 */ /* 0x01032200000e0000 */
[----:B------:R-:W-:Y:S02]  /*8d90*/  BSSY B0, `(.L_x_1902) ;  /* 0x000000e000007945 */ /* 0x000fe40003800000 */
[----:B------:R-:W-:Y:S01]  /*8da0*/  ISETP.GE.AND P0, PT, R0, UR7, PT ;  /* 0x0000000700007c0c */ /* 0x000fe2000bf06270 */
[----:B------:R1:W2:Y:S03]  /*8db0*/  SHFL.IDX PT, R4, R10, 0x4, 0x181f ;  /* 0x00981f000a047f89 */ /* 0x0002a600000e0000 */
[----:B------:R-:W-:-:S09]  /*8dc0*/  P2R R69, PR, RZ, 0x1 ;  /* 0x00000001ff457803 */ /* 0x000fd20000000000 */
        /* <DEDUP_REMOVED lines=10> */
.L_x_1903:
[----:B------:R-:W-:Y:S05]  /*8e70*/  BSYNC B0 ;  /* 0x0000000000007941 */ /* 0x000fea0003800000 */
.L_x_1902:
[----:B--2---:R-:W-:Y:S01]  /*8e80*/  IADD3 R0, R12, 0x50, RZ ;  /* 0x000000500c007810 */ /* 0x004fe20007ffe0ff */
        /* <DEDUP_REMOVED lines=15> */
.L_x_1905:
[----:B------:R-:W-:Y:S05]  /*8f80*/  BSYNC B0 ;  /* 0x0000000000007941 */ /* 0x000fea0003800000 */
.L_x_1904:
        /* <DEDUP_REMOVED lines=16> */
.L_x_1907:
[----:B------:R-:W-:Y:S05]  /*9090*/  BSYNC B0 ;  /* 0x0000000000007941 */ /* 0x000fea0003800000 */
.L_x_1906:
[----:B--2---:R-:W-:Y:S01]  /*90a0*/  IADD3 R0, R12, 0x70, RZ ;  /* 0x000000700c007810 */ /* 0x004fe20007ffe0ff */
[----:B------:R-:W-:Y:S01]  /*90b0*/  SHFL.IDX PT, R4, R10, 0x7, 0x181f ;  /* 0x00f81f000a047f89 */ /* 0x000fe200000e0000 */
[----:B------:R-:W-:Y:S01]  /*90c0*/  IMAD.MOV.U32 R160, RZ, RZ, c[0x0][0x2b8] ;  /* 0x0000ae00ffa07624 */ /* 0x000fe200078e00ff */
[----:B------:R-:W-:Y:S01]  /*90d0*/  USHF.R.S32.HI UR6, URZ, 0x1f, UR12 ;  /* 0x0000001f3f067899 */ /* 0x000fe2000801140c */
[----:B------:R-:W-:Y:S01]  /*90e0*/  ISETP.GE.AND P0, PT, R0, UR7, PT ;  /* 0x0000000700007c0c */ /* 0x000fe2000bf06270 */
[----:B----4-:R-:W2:Y:S01]  /*90f0*/  SHFL.IDX PT, R5, R9, 0x7, 0x181f ;  /* 0x00f81f0009057f89 */ /* 0x010ea200000e0000 */
[----:B------:R-:W-:Y:S01]  /*9100*/  ULDC.64 UR4, c[0x0][0x2b0] ;  /* 0x0000ac0000047ab9 */ /* 0x000fe20000000a00 */
[----:B------:R-:W-:Y:S01]  /*9110*/  ISETP.NE.AND P1, PT, R160, 0x1, PT ;  /* 0x00000001a000780c */ /* 0x000fe20003f25270 */
[----:B------:R-:W-:Y:S01]  /*9120*/  UIMAD UR6, UR6, UR4, URZ ;  /* 0x00000004060672a4 */ /* 0x000fe2000f8e023f */
[----:B------:R-:W-:Y:S01]  /*9130*/  P2R R95, PR, RZ, 0x1 ;  /* 0x00000001ff5f7803 */ /* 0x000fe20000000000 */
[----:B------:R-:W-:Y:S01]  /*9140*/  UIMAD.WIDE.U32 UR10, UR12, UR4, URZ ;  /* 0x000000040c0a72a5 */ /* 0x000fe2000f8e003f */
[----:B------:R-:W-:Y:S01]  /*9150*/  IMAD.MOV.U32 R138, RZ, RZ, RZ ;  /* 0x000000ffff8a7224 */ /* 0x000fe200078e00ff */
[----:B------:R-:W-:-:S03]  /*9160*/  UIMAD UR6, UR12, UR5, UR6 ;  /* 0x000000050c0672a4 */ /* 0x000fc6000f8e0206 */
[----:B------:R-:W-:Y:S02]  /*9170*/  ULDC.64 UR4, c[0x0][0x1e8] ;  /* 0x00007a0000047ab9 */ /* 0x000fe40000000a00 */
[----:B------:R-:W-:Y:S01]  /*9180*/  @!P0 SHF.R.S32.HI R0, RZ, 0x1f, R109 ;  /* 0x0000001fff008819 */ /* 0x000fe2000001146d */
[----:B------:R-:W-:Y:S01]  /*9190*/  @!P0 IMAD.SHL.U32 R8, R108, 0x2, RZ ;  /* 0x000000026c088824 */ /* 0x000fe200078e00ff */
[----:B------:R-:W-:Y:S02]  /*91a0*/  UIADD3 UR6, UR11, UR6, URZ ;  /* 0x000000060b067290 */ /* 0x000fe4000fffe03f */
[----:B------:R-:W-:-:S04]  /*91b0*/  @!P0 LEA.HI R0, R0, R109, RZ, 0x3 ;  /* 0x0000006d00008211 */ /* 0x000fc800078f18ff */
[----:B------:R-:W-:Y:S01]  /*91c0*/  @!P0 LOP3.LUT R0, R0, 0xfffffff8, RZ, 0xc0, !PT ;  /* 0xfffffff800008812 */ /* 0x000fe200078ec0ff */
[----:B--2---:R-:W-:-:S04]  /*91d0*/  @!P0 IMAD.WIDE R6, R180, 0x2, R4 ;  /* 0x00000002b4068825 */ /* 0x004fc800078e0204 */
[----:B------:R-:W-:Y:S01]  /*91e0*/  @!P0 IMAD.WIDE R4, R0, 0x2, R4 ;  /* 0x0000000200048825 */ /* 0x000fe200078e0204 */
[----:B------:R-:W-:Y:S01]  /*91f0*/  @!PT LDS RZ, [RZ] ;  /* 0x00000000fffff984 */ /* 0x000fe20000000800 */
[----:B------:R2:W-:Y:S03]  /*9200*/  @!P0 LDGSTS.E.BYPASS.LTC128B.128 [R8+0xb900], [R6.64], !P4 ;  /* 0x0b90000006088fae */ /* 0x0005e6000e101d62 */
[----:B------:R-:W-:Y:S01]  /*9210*/  IMAD.U32 R0, RZ, RZ, UR8 ;  /* 0x00000008ff007e24 */ /* 0x000fe2000f8e00ff */
[----:B------:R4:W-:Y:S03]  /*9220*/  @!P0 LDGSTS.E.BYPASS.LTC128B.128 [R8+0xf900], [R4.64], !P3 ;  /* 0x0f90000004088fae */ /* 0x0009e6000d901d62 */
[----:B------:R-:W-:Y:S01]  /*9230*/  IMAD R0, R0, 0x40, R159 ;  /* 0x0000004000007824 */ /* 0x000fe200078e029f */
[----:B------:R-:W0:Y:S04]  /*9240*/  LDGDEPBAR ;  /* 0x00000000000079af */ /* 0x000e280000000000 */
[----:B------:R-:W-:-:S04]  /*9250*/  IADD3 R0, R0, -0x40, RZ ;  /* 0xffffffc000007810 */ /* 0x000fc80007ffe0ff */
[----:B------:R-:W-:-:S04]  /*9260*/  ISETP.GE.AND P0, PT, R0, UR9, PT ;  /* 0x0000000900007c0c */ /* 0x000fc8000bf06270 */
[----:B------:R-:W-:Y:S02]  /*9270*/  ISETP.GT.OR P0, PT, R159, 0x3f, P0 ;  /* 0x0000003f9f00780c */ /* 0x000fe40000704670 */
[----:B--2---:R-:W-:-:S05]  /*9280*/  IADD3 R6, R0, UR19, RZ ;  /* 0x0000001300067c10 */ /* 0x004fca000fffe0ff */
[----:B----4-:R-:W-:-:S04]  /*9290*/  @P1 IMAD.HI.U32 R4, R6, c[0x0][0x2bc], RZ ;  /* 0x0000af0006041a27 */ /* 0x010fc800078e00ff */
[----:B------:R-:W-:Y:S01]  /*92a0*/  IMAD.MOV.U32 R0, RZ, RZ, R6 ;  /* 0x000000ffff007224 */ /* 0x000fe200078e0006 */
[----:B------:R-:W-:-:S04]  /*92b0*/  @P1 SHF.R.U32.HI R0, RZ, c[0x0][0x2c0], R4 ;  /* 0x0000b000ff001a19 */ /* 0x000fc80000011604 */
[----:B------:R-:W-:-:S04]  /*92c0*/  @!P0 IADD3 R5, P1, R0, UR10, RZ ;  /* 0x0000000a00058c10 */ /* 0x000fc8000ff3e0ff */
[----:B------:R-:W-:Y:S02]  /*92d0*/  @!P0 LEA.HI.X.SX32 R7, R0, UR6, 0x1, P1 ;  /* 0x0000000600078c11 */ /* 0x000fe400088f0eff */
[----:B------:R-:W-:-:S04]  /*92e0*/  @!P0 LEA R4, P1, R5, c[0x0][0x2a0], 0x2 ;  /* 0x0000a80005048a11 */ /* 0x000fc800078210ff */
[----:B------:R-:W-:Y:S01]  /*92f0*/  @!P0 LEA.HI.X R5, R5, c[0x0][0x2a4], R7, 0x2, P1 ;  /* 0x0000a90005058a11 */ /* 0x000fe200008f1407 */
        /* <DEDUP_REMOVED lines=9> */
[----:B------:R-:W-:Y:S01]  /*9390*/  ULEA UR13, UR8, 0xffffffc0, 0x6 ;  /* 0xffffffc0080d7891 */ /* 0x000fe2000f8e303f */
[----:B------:R-:W-:Y:S01]  /*93a0*/  LEA.HI R150, R152, R153, RZ, 0x5 ;  /* 0x0000009998967211 */ /* 0x000fe200078f28ff */
[----:B------:R-:W-:Y:S01]  /*93b0*/  UIADD3 UR12, UR21, UR12, URZ ;  /* 0x0000000c150c7290 */ /* 0x000fe2000fffe03f */
[----:B------:R-:W-:Y:S01]  /*93c0*/  SHF.R.S32.HI R133, RZ, 0x1f, R139 ;  /* 0x0000001fff857819 */ /* 0x000fe2000001148b */
[----:B------:R-:W-:Y:S01]  /*93d0*/  UIADD3 UR13, UR9, -UR13, URZ ;  /* 0x8000000d090d7290 */ /* 0x000fe2000fffe03f */
[----:B------:R-:W-:Y:S01]  /*93e0*/  STL [R1+0x30], R139 ;  /* 0x0000308b01007387 */ /* 0x000fe20000100800 */
[----:B------:R-:W-:Y:S01]  /*93f0*/  ULDC.64 UR4, c[0x0][0x210] ;  /* 0x0000840000047ab9 */ /* 0x000fe20000000a00 */
[----:B------:R-:W-:Y:S01]  /*9400*/  SEL R155, RZ, 0x10, P5 ;  /* 0x00000010ff9b7807 */ /* 0x000fe20002800000 */
[----:B------:R-:W-:Y:S01]  /*9410*/  IMAD R0, R133, c[0x0][0x1e0], RZ ;  /* 0x0000780085007a24 */ /* 0x000fe200078e02ff */
[----:B------:R-:W-:Y:S01]  /*9420*/  UIMAD UR15, UR15, UR4, URZ ;  /* 0x000000040f0f72a4 */ /* 0x000fe2000f8e023f */
[----:B------:R-:W-:Y:S01]  /*9430*/  IADD3 R124, -R68, UR13, RZ ;  /* 0x0000000d447c7c10 */ /* 0x000fe2000fffe1ff */
[----:B------:R-:W-:Y:S01]  /*9440*/  UIMAD.WIDE.U32 UR26, UR16, UR4, URZ ;  /* 0x00000004101a72a5 */ /* 0x000fe2000f8e003f */
[----:B------:R-:W-:Y:S01]  /*9450*/  IMAD R0, R139, c[0x0][0x1e4], R0 ;  /* 0x000079008b007a24 */ /* 0x000fe200078e0200 */
[----:B------:R-:W-:Y:S01]  /*9460*/  UIMAD UR5, UR16, UR5, UR15 ;  /* 0x00000005100572a4 */ /* 0x000fe2000f8e020f */
[----:B------:R-:W-:-:S02]  /*9470*/  SHF.R.S32.HI R151, RZ, 0x5, R150 ;  /* 0x00000005ff977819 */ /* 0x000fc40000011496 */
[----:B------:R-:W-:Y:S01]  /*9480*/  ISETP.GT.AND P6, PT, R159, 0x3f, PT ;  /* 0x0000003f9f00780c */ /* 0x000fe20003fc4270 */
[----:B--2---:R-:W-:Y:S01]  /*9490*/  IMAD.WIDE.U32 R4, R139, c[0x0][0x1e0], RZ ;  /* 0x000078008b047a25 */ /* 0x004fe200078e00ff */
[----:B------:R-:W-:-:S03]  /*94a0*/  UIADD3 UR14, UR27, UR5, URZ ;  /* 0x000000051b0e7290 */ /* 0x000fc6000fffe03f */
[----:B------:R-:W-:Y:S01]  /*94b0*/  IMAD.IADD R5, R5, 0x1, R0 ;  /* 0x0000000105057824 */ /* 0x000fe200078e0200 */
[----:B----4-:R-:W-:-:S03]  /*94c0*/  SHF.R.S32.HI R134, RZ, 0x1f, R138 ;  /* 0x0000001fff867819 */ /* 0x010fc6000001148a */
[----:B------:R-:W-:Y:S01]  /*94d0*/  IMAD.WIDE.U32 R4, R138, c[0x0][0x1f0], R4 ;  /* 0x00007c008a047a25 */ /* 0x000fe200078e0004 */
[----:B------:R-:W-:Y:S03]  /*94e0*/  STL [R1+0x2c], R138 ;  /* 0x00002c8a01007387 */ /* 0x000fe60000100800 */
[----:B------:R-:W-:Y:S01]  /*94f0*/  IMAD R6, R134, c[0x0][0x1f0], RZ ;  /* 0x00007c0086067a24 */ /* 0x000fe200078e02ff */
[----:B------:R-:W-:-:S03]  /*9500*/  IADD3 R0, P0, R4, UR20, RZ ;  /* 0x0000001404007c10 */ /* 0x000fc6000ff1e0ff */
[----:B------:R-:W-:-:S05]  /*9510*/  IMAD R6, R138, c[0x0][0x1f4], R6 ;  /* 0x00007d008a067a24 */ /* 0x000fca00078e0206 */
[----:B------:R-:W-:Y:S02]  /*9520*/  IADD3.X R4, R5, UR12, R6, P0, !PT ;  /* 0x0000000c05047c10 */ /* 0x000fe400087fe406 */
[----:B-1-3--:R-:W-:-:S04]  /*9530*/  LEA R10, P0, R0, c[0x0][0x1c8], 0x1 ;  /* 0x00007200000a7a11 */ /* 0x00afc800078008ff */
[----:B------:R-:W-:Y:S02]  /*9540*/  LEA.HI.X R9, R0, c[0x0][0x1cc], R4, 0x1, P0 ;  /* 0x0000730000097a11 */ /* 0x000fe400000f0c04 */
[----:B------:R-:W-:Y:S01]  /*9550*/  ISETP.GE.AND P0, PT, R124, 0x1, PT ;  /* 0x000000017c00780c */ /* 0x000fe20003f06270 */
[----:B------:R-:W-:Y:S04]  /*9560*/  SHFL.IDX PT, R4, R10, RZ, 0x181f ;  /* 0x00181fff0a047589 */ /* 0x000fe800000e0000 */
[----:B------:R-:W1:Y:S08]  /*9570*/  SHFL.IDX PT, R5, R9, RZ, 0x181f ;  /* 0x00181fff09057589 */ /* 0x000e7000000e0000 */
[----:B------:R-:W-:Y:S01]  /*9580*/  @P0 SHF.R.S32.HI R0, RZ, 0x1f, R109 ;  /* 0x0000001fff000819 */ /* 0x000fe2000001146d */
[----:B------:R-:W-:-:S03]  /*9590*/  @P0 IMAD.SHL.U32 R8, R108, 0x2, RZ ;  /* 0x000000026c080824 */ /* 0x000fc600078e00ff */
[----:B------:R-:W-:-:S04]  /*95a0*/  @P0 LEA.HI R0, R0, R109, RZ, 0x3 ;  /* 0x0000006d00000211 */ /* 0x000fc800078f18ff */
[----:B------:R-:W-:-:S05]  /*95b0*/  @P0 LOP3.LUT R0, R0, 0xfffffff8, RZ, 0xc0, !PT ;  /* 0xfffffff800000812 */ /* 0x000fca00078ec0ff */
[----:B-1----:R-:W-:-:S04]  /*95c0*/  @P0 IMAD.WIDE R6, R0, 0x2, R4 ;  /* 0x0000000200060825 */ /* 0x002fc800078e0204 */
[----:B------:R-:W-:-:S05]  /*95d0*/  @P0 IMAD.WIDE R4, R180, 0x2, R4 ;  /* 0x00000002b4040825 */ /* 0x000fca00078e0204 */
[----:B------:R-:W-:Y:S01]  /*95e0*/  @!PT LDS RZ, [RZ] ;  /* 0x00000000fffff984 */ /* 0x000fe20000000800 */
[----:B------:R1:W-:Y:S04]  /*95f0*/  @P0 LDGSTS.E.BYPASS.LTC128B.128 [R8+0x4100], [R4.64], !P4 ;  /* 0x0410000004080fae */ /* 0x0003e8000e101d62 */
[----:B------:R2:W-:Y:S01]  /*9600*/  @P0 LDGSTS.E.BYPASS.LTC128B.128 [R8+0x6100], [R6.64], !P5 ;  /* 0x0610000006080fae */ /* 0x0005e2000e901d62 */
[----:B------:R-:W-:-:S13]  /*9610*/  ISETP.GE.AND P0, PT, R124, 0x11, PT ;  /* 0x000000117c00780c */ /* 0x000fda0003f06270 */
[----:B------:R-:W-:-:S04]  /*9620*/  @P0 SHF.R.S32.HI R0, RZ, 0x1f, R109 ;  /* 0x0000001fff000819 */ /* 0x000fc8000001146d */
[----:B------:R-:W-:Y:S01]  /*9630*/  @P0 LEA.HI R0, R0, R109, RZ, 0x3 ;  /* 0x0000006d00000211 */ /* 0x000fe200078f18ff */
[----:B-1----:R-:W-:Y:S04]  /*9640*/  SHFL.IDX PT, R4, R10, 0x1, 0x181f ;  /* 0x00381f000a047f89 */ /* 0x002fe800000e0000 */
[----:B------:R-:W1:Y:S01]  /*9650*/  SHFL.IDX PT, R5, R9, 0x1, 0x181f ;  /* 0x00381f0009057f89 */ /* 0x000e6200000e0000 */
[----:B--2---:R-:W-:Y:S01]  /*9660*/  @P0 LOP3.LUT R8, R0, 0xfffffff8, RZ, 0xc0, !PT ;  /* 0xfffffff800080812 */ /* 0x004fe200078ec0ff */
[----:B------:R-:W-:Y:S02]  /*9670*/  @P0 IMAD.SHL.U32 R0, R108, 0x2, RZ ;  /* 0x000000026c000824 */ /* 0x000fe400078e00ff */
[----:B-1----:R-:W-:-:S04]  /*9680*/  @P0 IMAD.WIDE R6, R180, 0x2, R4 ;  /* 0x00000002b4060825 */ /* 0x002fc800078e0204 */
[----:B------:R-:W-:Y:S01]  /*9690*/  @P0 IMAD.WIDE R4, R8, 0x2, R4 ;  /* 0x0000000208040825 */ /* 0x000fe200078e0204 */
[----:B------:R1:W-:Y:S04]  /*96a0*/  @P0 LDGSTS.E.BYPASS.LTC128B.128 [R0+0x4900], [R6.64], !P4 ;  /* 0x0490000006000fae */ /* 0x0003e8000e101d62 */
[----:B------:R2:W-:Y:S01]  /*96b0*/  @P0 LDGSTS.E.BYPASS.LTC128B.128 [R0+0x6900], [R4.64], !P5 ;  /* 0x0690000004000fae */ /* 0x0005e2000e901d62 */
[----:B------:R-:W-:-:S03]  /*96c0*/  ISETP.GE.AND P0, PT, R124, 0x21, PT ;  /* 0x000000217c00780c */ /* 0x000fc60003f06270 */
[----:B--2---:R-:W-:Y:S10]  /*96d0*/  SHFL.IDX PT, R4, R10, 0x2, 0x181f ;  /* 0x00581f000a047f89 */ /* 0x004ff400000e0000 */
[----:B-1----:R-:W-:Y:S01]  /*96e0*/  @P0 SHF.R.S32.HI R0, RZ, 0x1f, R109 ;  /* 0x0000001fff000819 */ /* 0x002fe2000001146d */
[----:B------:R-:W1:Y:S03]  /*96f0*/  SHFL.IDX PT, R5, R9, 0x2, 0x181f ;  /* 0x00581f0009057f89 */ /* 0x000e6600000e0000 */
[----:B------:R-:W-:-:S04]  /*9700*/  @P0 LEA.HI R0, R0, R109, RZ, 0x3 ;  /* 0x0000006d00000211 */ /* 0x000fc800078f18ff */
[----:B------:R-:W-:Y:S01]  /*9710*/  @P0 LOP3.LUT R8, R0, 0xfffffff8, RZ, 0xc0, !PT ;  /* 0xfffffff800080812 */ /* 0x000fe200078ec0ff */
        /* <DEDUP_REMOVED lines=16> */
[----:B------:R-:W-:-:S03]  /*9820*/  ISETP.LT.AND P0, PT, RZ, c[0x0][0x27c], PT ;  /* 0x00009f00ff007a0c */ /* 0x000fc60003f01270 */
[----:B------:R-:W0:Y:S10]  /*9830*/  LDGDEPBAR ;  /* 0x00000000000079af */ /* 0x000e340000000000 */
[----:B------:R-:W-:Y:S05]  /*9840*/  @P0 BRA `(.L_x_1908) ;  /* 0x0000002000000947 */ /* 0x000fea0003800000 */
[----:B------:R-:W-:-:S04]  /*9850*/  DEPBAR.LE SB0, 0x1 ;  /* 0x000080400000791a */ /* 0x000fc80000000000 */
[----:B------:R-:W-:Y:S05]  /*9860*/  BRA `(.L_x_1909) ;  /* 0x0000936000007947 */ /* 0x000fea0003800000 */
.L_x_1908:
[----:B------:R-:W-:Y:S01]  /*9870*/  ULDC.U8 UR4, c[0x0][0x298] ;  /* 0x0000a60000047ab9 */ /* 0x000fe20000000000 */
[----:B-1----:R-:W-:Y:S01]  /*9880*/  SHF.R.S32.HI R0, RZ, 0x1f, R149 ;  /* 0x0000001fff007819 */ /* 0x002fe20000011495 */
[C---:B------:R-:W-:Y:S01]  /*9890*/  IMAD.WIDE.U32 R8, R149.reuse, c[0x0][0x280], RZ ;  /* 0x0000a00095087a25 */ /* 0x040fe200078e00ff */
[----:B------:R-:W-:Y:S01]  /*98a0*/  ISETP.NE.AND P0, PT, RZ, UR4, PT ;  /* 0x00000004ff007c0c */ /* 0x000fe2000bf05270 */
[----:B------:R-:W-:Y:S01]  /*98b0*/  BSSY B2, `(.L_x_1909) ;  /* 0x0000931000027945 */ /* 0x000fe20003800000 */
[----:B------:R-:W-:Y:S01]  /*98c0*/  SHF.L.U32 R40, R108, 0x1, RZ ;  /* 0x000000016c287819 */ /* 0x000fe200000006ff */
[C---:B------:R-:W-:Y:S02]  /*98d0*/  IMAD R4, R0.reuse, c[0x0][0x280], RZ ;  /* 0x0000a00000047a24 */ /* 0x040fe400078e02ff */
[----:B------:R-:W-:Y:S02]  /*98e0*/  IMAD R0, R0, c[0x0][0x290], RZ ;  /* 0x0000a40000007a24 */ /* 0x000fe400078e02ff */
[----:B------:R-:W-:-:S02]  /*98f0*/  IMAD R4, R149, c[0x0][0x284], R4 ;  /* 0x0000a10095047a24 */ /* 0x000fc400078e0204 */
[C---:B------:R-:W-:Y:S01]  /*9900*/  IMAD R5, R149.reuse, c[0x0][0x294], R0 ;  /* 0x0000a50095057a24 */ /* 0x040fe200078e0200 */
[----:B------:R-:W-:Y:S01]  /*9910*/  LEA R0, R76, R12, 0x4 ;  /* 0x0000000c4c007211 */ /* 0x000fe200078e20ff */
[----:B------:R-:W-:Y:S01]  /*9920*/  IMAD.WIDE.U32 R10, R149, c[0x0][0x290], RZ ;  /* 0x0000a400950a7a25 */ /* 0x000fe200078e00ff */
[----:B------:R-:W-:-:S04]  /*9930*/  IADD3 R7, R4, R9, RZ ;  /* 0x0000000904077210 */ /* 0x000fc80007ffe0ff */
[----:B------:R-:W-:Y:S01]  /*9940*/  IADD3 R5, R5, R11, RZ ;  /* 0x0000000b05057210 */ /* 0x000fe20007ffe0ff */
[----:B------:R-:W-:Y:S05]  /*9950*/  @!P0 BRA `(.L_x_1910) ;  /* 0x0000485000008947 */ /* 0x000fea0003800000 */
[----:B------:R-:W-:Y:S01]  /*9960*/  PLOP3.LUT P0, PT, PT, PT, UP2, 0x80, 0x0 ;  /* 0x000000000000781c */ /* 0x000fe20003f0f028 */
[----:B------:R-:W-:Y:S01]  /*9970*/  IMAD.SHL.U32 R41, R76, 0x4, RZ ;  /* 0x000000044c297824 */ /* 0x000fe200078e00ff */
[----:B------:R-:W-:Y:S01]  /*9980*/  ISETP.NE.AND P1, PT, R13, RZ, PT ;  /* 0x000000ff0d00720c */ /* 0x000fe20003f25270 */
[----:B------:R-:W-:Y:S01]  /*9990*/  IMAD.MOV.U32 R6, RZ, RZ, R8 ;  /* 0x000000ffff067224 */ /* 0x000fe200078e0008 */
[----:B------:R-:W-:Y:S01]  /*99a0*/  BSSY B0, `(.L_x_1911) ;  /* 0x0000035000007945 */ /* 0x000fe20003800000 */
[----:B------:R-:W-:Y:S01]  /*99b0*/  CS2R R34, SRZ ;  /* 0x0000000000227805 */ /* 0x000fe2000001ff00 */
[----:B------:R-:W-:Y:S01]  /*99c0*/  IADD3 R90, R41, 0x20, RZ ;  /* 0x00000020295a7810 */ /* 0x000fe20007ffe0ff */
[----:B------:R-:W-:Y:S01]  /*99d0*/  CS2R R24, SRZ ;  /* 0x0000000000187805 */ /* 0x000fe2000001ff00 */
[----:B------:R-:W-:Y:S01]  /*99e0*/  CS2R R20, SRZ ;  /* 0x0000000000147805 */ /* 0x000fe2000001ff00 */
[----:B------:R-:W-:Y:S01]  /*99f0*/  CS2R R26, SRZ ;  /* 0x00000000001a7805 */ /* 0x000fe2000001ff00 */
[----:B------:R-:W-:-:S03]  /*9a00*/  CS2R R22, SRZ ;  /* 0x0000000000167805 */ /* 0x000fc6000001ff00 */
[----:B------:R-:W-:Y:S01]  /*9a10*/  @P0 IMAD.HI.U32 R4, R0, c[0x0][0x2c8], RZ ;  /* 0x0000b20000040a27 */ /* 0x000fe200078e00ff */
[----:B------:R-:W-:-:S13]  /*9a20*/  PLOP3.LUT P0, PT, PT, PT, UP2, 0x80, 0x0 ;  /* 0x000000000000781c */ /* 0x000fda0003f0f028 */
[----:B------:R-:W-:Y:S02]  /*9a30*/  @P0 SHF.R.U32.HI R0, RZ, c[0x0][0x2cc], R4 ;  /* 0x0000b300ff000a19 */ /* 0x000fe40000011604 */
[----:B------:R-:W-:Y:S02]  /*9a40*/  ISETP.GE.AND P0, PT, R41, c[0x0][0x27c], PT ;  /* 0x00009f0029007a0c */ /* 0x000fe40003f06270 */
[----:B------:R-:W-:Y:S01]  /*9a50*/  SHF.R.S32.HI R4, RZ, 0x1f, R0 ;  /* 0x0000001fff047819 */ /* 0x000fe20000011400 */
[----:B------:R-:W-:Y:S01]  /*9a60*/  IMAD.WIDE.U32 R6, R0, c[0x0][0x280], R6 ;  /* 0x0000a00000067a25 */ /* 0x000fe200078e0006 */
[----:B------:R-:W-:-:S03]  /*9a70*/  SEL R12, RZ, 0x1, P0 ;  /* 0x00000001ff0c7807 */ /* 0x000fc60000000000 */
[----:B------:R-:W-:Y:S01]  /*9a80*/  IMAD R9, R4, c[0x0][0x280], RZ ;  /* 0x0000a00004097a24 */ /* 0x000fe200078e02ff */
[----:B------:R-:W-:-:S03]  /*9a90*/  LEA R16, P0, R6, c[0x0][0x270], 0x1 ;  /* 0x00009c0006107a11 */ /* 0x000fc600078008ff */
[----:B------:R-:W-:-:S04]  /*9aa0*/  IMAD R8, R0, c[0x0][0x284], R9 ;  /* 0x0000a10000087a24 */ /* 0x000fc800078e0209 */
[----:B------:R-:W-:-:S05]  /*9ab0*/  IMAD.IADD R8, R7, 0x1, R8 ;  /* 0x0000000107087824 */ /* 0x000fca00078e0208 */
[----:B------:R-:W-:Y:S01]  /*9ac0*/  LEA.HI.X R15, R6, c[0x0][0x274], R8, 0x1, P0 ;  /* 0x00009d00060f7a11 */ /* 0x000fe200000f0c08 */
[----:B------:R-:W-:Y:S02]  /*9ad0*/  IMAD R6, R4, c[0x0][0x290], RZ ;  /* 0x0000a40004067a24 */ /* 0x000fe400078e02ff */
[----:B------:R-:W-:Y:S02]  /*9ae0*/  IMAD.MOV.U32 R4, RZ, RZ, R10 ;  /* 0x000000ffff047224 */ /* 0x000fe400078e000a */
[----:B------:R1:W2:Y:S02]  /*9af0*/  SHFL.IDX PT, R7, R15, RZ, 0x181f ;  /* 0x00181fff0f077589 */ /* 0x0002a400000e0000 */
[----:B------:R-:W-:-:S04]  /*9b00*/  IMAD.WIDE.U32 R4, R0, c[0x0][0x290], R4 ;  /* 0x0000a40000047a25 */ /* 0x000fc800078e0004 */
[----:B------:R-:W-:Y:S01]  /*9b10*/  IMAD R0, R0, c[0x0][0x294], R6 ;  /* 0x0000a50000007a24 */ /* 0x000fe200078e0206 */
[----:B------:R-:W-:Y:S01]  /*9b20*/  LEA R14, P0, R4, c[0x0][0x288], 0x1 ;  /* 0x0000a200040e7a11 */ /* 0x000fe200078008ff */
[----:B------:R1:W3:Y:S02]  /*9b30*/  SHFL.IDX PT, R6, R16, RZ, 0x181f ;  /* 0x00181fff10067589 */ /* 0x0002e400000e0000 */
[----:B------:R-:W-:-:S05]  /*9b40*/  IMAD.IADD R0, R5, 0x1, R0 ;  /* 0x0000000105007824 */ /* 0x000fca00078e0200 */
[----:B------:R-:W-:Y:S02]  /*9b50*/  LEA.HI.X R13, R4, c[0x0][0x28c], R0, 0x1, P0 ;  /* 0x0000a300040d7a11 */ /* 0x000fe400000f0c00 */
[----:B------:R-:W-:Y:S01]  /*9b60*/  ISETP.GE.AND P0, PT, R90, c[0x0][0x27c], PT ;  /* 0x00009f005a007a0c */ /* 0x000fe20003f06270 */
[----:B------:R1:W4:Y:S03]  /*9b70*/  SHFL.IDX PT, R4, R14, RZ, 0x181f ;  /* 0x00181fff0e047589 */ /* 0x00032600000e0000 */
[----:B------:R-:W-:Y:S01]  /*9b80*/  SEL R0, RZ, 0xffffffff, P0 ;  /* 0xffffffffff007807 */ /* 0x000fe20000000000 */
[----:B------:R1:W1:Y:S04]  /*9b90*/  SHFL.IDX PT, R5, R13, RZ, 0x181f ;  /* 0x00181fff0d057589 */ /* 0x00026800000e0000 */
[----:B------:R-:W-:-:S05]  /*9ba0*/  IMAD.SHL.U32 R0, R0, 0x2, RZ ;  /* 0x0000000200007824 */ /* 0x000fca00078e00ff */
[----:B------:R-:W-:Y:S01]  /*9bb0*/  LOP3.LUT R12, R0, 0x2, R12, 0xe2, !PT ;  /* 0x00000002000c7812 */ /* 0x000fe200078ee20c */
[----:B------:R-:W-:Y:S05]  /*9bc0*/  @P1 BRA `(.L_x_1912) ;  /* 0x0000012000001947 */ /* 0x000fea0003800000 */
[----:B--23--:R-:W-:Y:S01]  /*9bd0*/  LOP3.LUT R0, R12, 0x1, RZ, 0xc0, !PT ;  /* 0x000000010c007812 */ /* 0x00cfe200078ec0ff */
[----:B------:R-:W-:Y:S01]  /*9be0*/  CS2R R20, SRZ ;  /* 0x0000000000147805 */ /* 0x000fe2000001ff00 */
[----:B------:R-:W-:Y:S02]  /*9bf0*/  CS2R R22, SRZ ;  /* 0x0000000000167805 */ /* 0x000fe4000001ff00 */
[----:B------:R-:W-:-:S13]  /*9c00*/  ISETP.NE.U32.AND P0, PT, R0, 0x1, PT ;  /* 0x000000010000780c */ /* 0x000fda0003f05070 */
[----:B------:R-:W-:-:S04]  /*9c10*/  @!P0 IMAD.WIDE R10, R41, 0x2, R6 ;  /* 0x00000002290a8825 */ /* 0x000fc800078e0206 */
[----:B-1--4-:R-:W-:Y:S01]  /*9c20*/  @!P0 IMAD.WIDE R8, R41, 0x2, R4 ;  /* 0x0000000229088825 */ /* 0x012fe200078e0204 */
[----:B------:R1:W5:Y:S04]  /*9c30*/  @!P0 LD.E.64 R20, [R10.64] ;  /* 0x000000220a148980 */ /* 0x000368000c101b00 */
[----:B------:R1:W5:Y:S01]  /*9c40*/  @!P0 LD.E.64 R22, [R8.64] ;  /* 0x0000002208168980 */ /* 0x000362000c101b00 */
[----:B------:R-:W-:Y:S01]  /*9c50*/  LOP3.LUT P0, RZ, R12, 0x2, RZ, 0xc0, !PT ;  /* 0x000000020cff7812 */ /* 0x000fe2000780c0ff */
[----:B------:R-:W-:Y:S01]  /*9c60*/  CS2R R24, SRZ ;  /* 0x0000000000187805 */ /* 0x000fe2000001ff00 */
[----:B------:R-:W-:-:S11]  /*9c70*/  CS2R R26, SRZ ;  /* 0x00000000001a7805 */ /* 0x000fd6000001ff00 */
[----:B------:R-:W-:-:S04]  /*9c80*/  @P0 SHF.R.S32.HI R0, RZ, 0x1f, R90 ;  /* 0x0000001fff000819 */ /* 0x000fc8000001145a */
[----:B------:R-:W-:-:S04]  /*9c90*/  @P0 LEA.HI R0, R0, R90, RZ, 0x2 ;  /* 0x0000005a00000211 */ /* 0x000fc800078f10ff */
[----:B------:R-:W-:-:S05]  /*9ca0*/  @P0 LOP3.LUT R0, R0, 0xfffffffc, RZ, 0xc0, !PT ;  /* 0xfffffffc00000812 */ /* 0x000fca00078ec0ff */
[----:B------:R-:W-:-:S04]  /*9cb0*/  @P0 IMAD.WIDE R6, R0, 0x2, R6 ;  /* 0x0000000200060825 */ /* 0x000fc800078e0206 */
[----:B------:R-:W-:Y:S01]  /*9cc0*/  @P0 IMAD.WIDE R4, R0, 0x2, R4 ;  /* 0x0000000200040825 */ /* 0x000fe200078e0204 */
[----:B------:R1:W5:Y:S04]  /*9cd0*/  @P0 LD.E.64 R24, [R6.64] ;  /* 0x0000002206180980 */ /* 0x000368000c101b00 */
[----:B------:R1:W5:Y:S02]  /*9ce0*/  @P0 LD.E.64 R26, [R4.64] ;  /* 0x00000022041a0980 */ /* 0x000364000c101b00 */
.L_x_1912:
[----:B--23--:R-:W-:Y:S05]  /*9cf0*/  BSYNC B0 ;  /* 0x0000000000007941 */ /* 0x00cfea0003800000 */
.L_x_1911:
[----:B-1---5:R-:W-:Y:S01]  /*9d00*/  IMAD.MOV.U32 R10, RZ, RZ, R24 ;  /* 0x000000ffff0a7224 */ /* 0x022fe200078e0018 */
[----:B------:R1:W2:Y:S01]  /*9d10*/  SHFL.IDX PT, R7, R15, 0x1, 0x181f ;  /* 0x00381f000f077f89 */ /* 0x0002a200000e0000 */
[----:B------:R-:W-:Y:S01]  /*9d20*/  IMAD.MOV.U32 R9, RZ, RZ, R25 ;  /* 0x000000ffff097224 */ /* 0x000fe200078e0019 */
[----:B------:R-:W-:Y:S01]  /*9d30*/  BSSY B0, `(.L_x_1913) ;  /* 0x0000028000007945 */ /* 0x000fe20003800000 */
        /* <DEDUP_REMOVED lines=9> */
[----:B------:R1:W3:Y:S01]  /*9dd0*/  SHFL.IDX PT, R6, R16, 0x1, 0x181f ;  /* 0x00381f0010067f89 */ /* 0x0002e200000e0000 */
[----:B------:R-:W-:Y:S01]  /*9de0*/  IMAD.MOV.U32 R0, RZ, RZ, R23 ;  /* 0x000000ffff007224 */ /* 0x000fe200078e0017 */
[----:B------:R-:W-:Y:S01]  /*9df0*/  PRMT R91, R10, 0x7610, R91 ;  /* 0x000076100a5b7816 */ /* 0x000fe2000000005b */
[----:B------:R-:W-:Y:S01]  /*9e00*/  CS2R R28, SRZ ;  /* 0x00000000001c7805 */ /* 0x000fe2000001ff00 */
[----:B------:R1:W4:Y:S01]  /*9e10*/  SHFL.IDX PT, R5, R13, 0x1, 0x181f ;  /* 0x00381f000d057f89 */ /* 0x00032200000e0000 */
[----:B------:R-:W-:Y:S01]  /*9e20*/  PRMT R92, R9, 0x7610, R92 ;  /* 0x00007610095c7816 */ /* 0x000fe2000000005c */
[----:B------:R-:W-:Y:S01]  /*9e30*/  CS2R R32, SRZ ;  /* 0x0000000000207805 */ /* 0x000fe2000001ff00 */
[----:B------:R-:W-:Y:S01]  /*9e40*/  PRMT R18, R8, 0x7610, R18 ;  /* 0x0000761008127816 */ /* 0x000fe20000000012 */
[----:B----4-:R1:W4:Y:S01]  /*9e50*/  SHFL.IDX PT, R4, R14, 0x1, 0x181f ;  /* 0x00381f000e047f89 */ /* 0x01032200000e0000 */
[----:B------:R-:W-:Y:S01]  /*9e60*/  PRMT R77, R0, 0x7610, R77 ;  /* 0x00007610004d7816 */ /* 0x000fe2000000004d */
[----:B------:R-:W-:Y:S01]  /*9e70*/  CS2R R30, SRZ ;  /* 0x00000000001e7805 */ /* 0x000fe2000001ff00 */
[----:B------:R-:W-:Y:S05]  /*9e80*/  @P2 BRA `(.L_x_1914) ;  /* 0x0000012000002947 */ /* 0x000fea0003800000 */
[----:B------:R-:W-:Y:S01]  /*9e90*/  LOP3.LUT R0, R12, 0x1, RZ, 0xc0, !PT ;  /* 0x000000010c007812 */ /* 0x000fe200078ec0ff */
[----:B------:R-:W-:Y:S01]  /*9ea0*/  CS2R R28, SRZ ;  /* 0x00000000001c7805 */ /* 0x000fe2000001ff00 */
[----:B------:R-:W-:-:S02]  /*9eb0*/  CS2R R30, SRZ ;  /* 0x00000000001e7805 */ /* 0x000fc4000001ff00 */
[----:B------:R-:W-:-:S13]  /*9ec0*/  ISETP.NE.U32.AND P0, PT, R0, 0x1, PT ;  /* 0x000000010000780c */ /* 0x000fda0003f05070 */
[----:B--23--:R-:W-:-:S04]  /*9ed0*/  @!P0 IMAD.WIDE R10, R41, 0x2, R6 ;  /* 0x00000002290a8825 */ /* 0x00cfc800078e0206 */
[----:B----4-:R-:W-:Y:S01]  /*9ee0*/  @!P0 IMAD.WIDE R8, R41, 0x2, R4 ;  /* 0x0000000229088825 */ /* 0x010fe200078e0204 */
        /* <DEDUP_REMOVED lines=12> */
.L_x_1914:
[----:B------:R-:W-:Y:S05]  /*9fb0*/  BSYNC B0 ;  /* 0x0000000000007941 */ /* 0x000fea0003800000 */
.L_x_1913:
[----:B------:R-:W-:Y:S01]  /*9fc0*/  ISETP.NE.AND P0, PT, R42, RZ, PT ;  /* 0x000000ff2a00720c */ /* 0x000fe20003f05270 */
[----:B--2--5:R-:W-:Y:S01]  /*9fd0*/  IMAD.MOV.U32 R10, RZ, RZ, R34 ;  /* 0x000000ffff0a7224 */ /* 0x024fe200078e0022 */
[----:B------:R2:W1:Y:S01]  /*9fe0*/  SHFL.IDX PT, R7, R15, 0x2, 0x181f ;  /* 0x00581f000f077f89 */ /* 0x00046200000e0000 */
        /* <DEDUP_REMOVED lines=11> */
[----:B---3--:R2:W3:Y:S01]  /*a0a0*/  SHFL.IDX PT, R6, R16, 0x2, 0x181f ;  /* 0x00581f0010067f89 */ /* 0x0084e200000e0000 */
        /* <DEDUP_REMOVED lines=10> */
[----:B------:R-:W-:Y:S01]  /*a150*/  CS2R R44, SRZ ;  /* 0x00000000002c7805 */ /* 0x000fe2000001ff00 */
[----:B------:R-:W-:Y:S01]  /*a160*/  CS2R R38, SRZ ;  /* 0x0000000000267805 */ /* 0x000fe2000001ff00 */
[----:B------:R-:W-:Y:S05]  /*a170*/  @P0 BRA `(.L_x_1916) ;  /* 0x0000012000000947 */ /* 0x000fea0003800000 */
[----:B-1----:R-:W-:Y:S01]  /*a180*/  LOP3.LUT R0, R12, 0x1, RZ, 0xc0, !PT ;  /* 0x000000010c007812 */ /* 0x002fe200078ec0ff */
[----:B------:R-:W-:Y:S01]  /*a190*/  CS2R R36, SRZ ;  /* 0x0000000000247805 */ /* 0x000fe2000001ff00 */
[----:B------:R-:W-:-:S02]  /*a1a0*/  CS2R R38, SRZ ;  /* 0x0000000000267805 */ /* 0x000fc4000001ff00 */
[----:B------:R-:W-:-:S13]  /*a1b0*/  ISETP.NE.U32.AND P0, PT, R0, 0x1, PT ;  /* 0x000000010000780c */ /* 0x000fda0003f05070 */
[----:B---3--:R-:W-:-:S04]  /*a1c0*/  @!P0 IMAD.WIDE R10, R41, 0x2, R6 ;  /* 0x00000002290a8825 */ /* 0x008fc800078e0206 */
        /* <DEDUP_REMOVED lines=13> */
.L_x_1916:
[----:B-1----:R-:W-:Y:S05]  /*a2a0*/  BSYNC B0 ;  /* 0x0000000000007941 */ /* 0x002fea0003800000 */
.L_x_1915:
[----:B------:R-:W-:Y:S01]  /*a2b0*/  ISETP.NE.AND P0, PT, R48, RZ, PT ;  /* 0x000000ff3000720c */ /* 0x000fe20003f05270 */
[----:B-----5:R-:W-:Y:S01]  /*a2c0*/  IMAD.MOV.U32 R10, RZ, RZ, R42 ;  /* 0x000000ffff0a7224 */ /* 0x020fe200078e002a */
        /* <DEDUP_REMOVED lines=42> */
.L_x_1918:
[----:B------:R-:W-:Y:S05]  /*a570*/  BSYNC B0 ;  /* 0x0000000000007941 */ /* 0x000fea0003800000 */
.L_x_1917:
        /* <DEDUP_REMOVED lines=46> */
.L_x_1920:
[----:B-1----:R-:W-:Y:S05]  /*a860*/  BSYNC B0 ;  /* 0x0000000000007941 */ /* 0x002fea0003800000 */
.L_x_1919:
        /* <DEDUP_REMOVED lines=44> */
.L_x_1922:
[----:B------:R-:W-:Y:S05]  /*ab30*/  BSYNC B0 ;  /* 0x0000000000007941 */ /* 0x000fea0003800000 */
.L_x_1921:
        /* <DEDUP_REMOVED lines=28> */
[C---:B-1----:R-:W-:Y:S01]  /*ad00*/  LOP3.LUT P0, RZ, R12.reuse, 0x2, RZ, 0xc0, !PT ;  /* 0x000000020cff7812 */ /* 0x042fe2000780c0ff */
        /* <DEDUP_REMOVED lines=8> */
[----:B---3--:R-:W-:Y:S02]  /*ad90*/  @!P1 IMAD.WIDE R10, R41, 0x2, R6 ;  /* 0x00000002290a9825 */ /* 0x008fe400078e0206 */
[----:B------:R-:W-:-:S03]  /*ada0*/  @P0 LOP3.LUT R0, R0, 0xfffffffc, RZ, 0xc0, !PT ;  /* 0xfffffffc00000812 */ /* 0x000fc600078ec0ff */
[----:B------:R1:W5:Y:S02]  /*adb0*/  @!P1 LD.E.64 R72, [R10.64] ;  /* 0x000000220a489980 */ /* 0x000364000c101b00 */
[----:B------:R-:W-:-:S04]  /*adc0*/  @P0 IMAD.WIDE R8, R0, 0x2, R6 ;  /* 0x0000000200080825 */ /* 0x000fc800078e0206 */
[--C-:B----4-:R-:W-:Y:S01]  /*add0*/  @P0 IMAD.WIDE R6, R0, 0x2, R4.reuse ;  /* 0x0000000200060825 */ /* 0x110fe200078e0204 */
[----:B------:R1:W5:Y:S03]  /*ade0*/  @P0 LD.E.64 R78, [R8.64] ;  /* 0x00000022084e0980 */ /* 0x000366000c101b00 */
[----:B------:R-:W-:Y:S01]  /*adf0*/  @!P1 IMAD.WIDE R4, R41, 0x2, R4 ;  /* 0x0000000229049825 */ /* 0x000fe200078e0204 */
[----:B------:R1:W5:Y:S04]  /*ae00*/  @P0 LD.E.64 R80, [R6.64] ;  /* 0x0000002206500980 */ /* 0x000368000c101b00 */
[----:B------:R1:W5:Y:S02]  /*ae10*/  @!P1 LD.E.64 R74, [R4.64] ;  /* 0x00000022044a9980 */ /* 0x000364000c101b00 */
.L_x_1924:
[----:B-1----:R-:W-:Y:S05]  /*ae20*/  BSYNC B0 ;  /* 0x0000000000007941 */ /* 0x002fea0003800000 */
.L_x_1923:
        /* <DEDUP_REMOVED lines=35> */
[----:B--23--:R-:W-:Y:S02]  /*b060*/  @!P1 IMAD.WIDE R10, R41, 0x2, R6 ;  /* 0x00000002290a9825 */ /* 0x00cfe400078e0206 */
        /* <DEDUP_REMOVED lines=8> */
.L_x_1926:
[----:B------:R-:W-:Y:S05]  /*b0f0*/  BSYNC B0 ;  /* 0x0000000000007941 */ /* 0x000fea0003800000 */
.L_x_1925:
[----:B------:R-:W-:Y:S01]  /*b100*/  UIADD3 UR4, -UR18, UR7, URZ ;  /* 0x0000000712047290 */ /* 0x000fe2000fffe13f */
[----:B-----5:R-:W-:Y:S01]  /*b110*/  IMAD.MOV.U32 R0, RZ, RZ, R88 ;  /* 0x000000ffff007224 */ /* 0x020fe200078e0058 */
[----:B------:R-:W-:-:S04]  /*b120*/  DEPBAR.LE SB0, 0x1 ;  /* 0x000080400000791a */ /* 0x000fc80000000000 */
[----:B------:R-:W-:Y:S01]  /*b130*/  UISETP.LT.AND UP0, UPT, UR4, 0x80, UPT ;  /* 0x000000800400788c */ /* 0x000fe2000bf01270 */
[----:B------:R-:W-:Y:S01]  /*b140*/  PRMT R120, R120, 0x5410, R0 ;  /* 0x0000541078787816 */ /* 0x000fe20000000000 */
[----:B--2---:R-:W-:Y:S01]  /*b150*/  IMAD.MOV.U32 R5, RZ, RZ, R89 ;  /* 0x000000ffff057224 */ /* 0x004fe200078e0059 */
[----:B------:R-:W-:Y:S01]  /*b160*/  BSSY B1, `(.L_x_1927) ;  /* 0x000006c000017945 */ /* 0x000fe20003800000 */
[----:B------:R-:W-:Y:S01]  /*b170*/  USEL UR4, UR4, 0x80, UP0 ;  /* 0x0000008004047887 */ /* 0x000fe20008000000 */
[----:B----4-:R-:W-:Y:S02]  /*b180*/  IMAD.MOV.U32 R4, RZ, RZ, R82 ;  /* 0x000000ffff047224 */ /* 0x010fe400078e0052 */
[----:B------:R-:W-:Y:S01]  /*b190*/  IMAD.MOV.U32 R0, RZ, RZ, R83 ;  /* 0x000000ffff007224 */ /* 0x000fe200078e0053 */
[----:B------:R-:W-:Y:S01]  /*b1a0*/  PRMT R121, R121, 0x5410, R5 ;  /* 0x0000541079797816 */ /* 0x000fe20000000005 */
[----:B---3--:R-:W-:Y:S01]  /*b1b0*/  IMAD.MOV.U32 R6, RZ, RZ, R86 ;  /* 0x000000ffff067224 */ /* 0x008fe200078e0056 */
[----:B------:R-:W-:Y:S01]  /*b1c0*/  BAR.SYNC.DEFER_BLOCKING 0x0 ;  /* 0x0000000000007b1d */ /* 0x000fe20000010000 */
[----:B------:R-:W-:Y:S01]  /*b1d0*/  ISETP.GE.AND P0, PT, R68, UR4, PT ;  /* 0x0000000444007c0c */ /* 0x000fe2000bf06270 */
        /* <DEDUP_REMOVED lines=9> */
[----:B------:R-:W-:Y:S05]  /*b270*/  @P0 BRA `(.L_x_1928) ;  /* 0x000005a000000947 */ /* 0x000fea0003800000 */
[----:B------:R-:W-:Y:S01]  /*b280*/  ISETP.GE.AND P0, PT, R41, c[0x0][0x27c], PT ;  /* 0x00009f0029007a0c */ /* 0x000fe20003f06270 */
[----:B------:R-:W-:-:S12]  /*b290*/  BSSY B0, `(.L_x_1929) ;  /* 0x000002c000007945 */ /* 0x000fd80003800000 */
[----:B------:R-:W-:Y:S05]  /*b2a0*/  @P0 BRA `(.L_x_1930) ;  /* 0x000002a000000947 */ /* 0x000fea0003800000 */
[----:B------:R-:W2:Y:S01]  /*b2b0*/  LDS.128 R4, [R40+0x8100] ;  /* 0x0081000028047984 */ /* 0x000ea20000000c00 */
[----:B------:R-:W-:Y:S02]  /*b2c0*/  SHF.R.U32.HI R0, RZ, 0x10, R23 ;  /* 0x00000010ff007819 */ /* 0x000fe40000011617 */
[----:B------:R-:W-:Y:S02]  /*b2d0*/  SHF.R.U32.HI R11, RZ, 0x10, R21 ;  /* 0x00000010ff0b7819 */ /* 0x000fe40000011615 */
[----:B------:R-:W-:Y:S02]  /*b2e0*/  SHF.R.U64 R17, R22, 0x10, R23 ;  /* 0x0000001016117819 */ /* 0x000fe40000001217 */
[----:B------:R-:W-:Y:S01]  /*b2f0*/  SHF.R.U64 R19, R20, 0x10, R21 ;  /* 0x0000001014137819 */ /* 0x000fe20000001215 */
[----:B-1----:R-:W-:-:S04]  /*b300*/  HADD2.F32 R16, -RZ, R11.H0_H0 ;  /* 0x2000000bff107230 */ /* 0x002fc80000004100 */
[----:B------:R-:W-:Y:S02]  /*b310*/  HADD2.F32 R19, -RZ, R19.H0_H0 ;  /* 0x20000013ff137230 */ /* 0x000fe40000004100 */
[--C-:B--2---:R-:W-:Y:S02]  /*b320*/  HADD2.F32 R8, -RZ, R7.reuse.H0_H0 ;  /* 0x20000007ff087230 */ /* 0x104fe40000004100 */
[--C-:B------:R-:W-:Y:S02]  /*b330*/  HADD2.F32 R13, -RZ, R6.reuse.H0_H0 ;  /* 0x20000006ff0d7230 */ /* 0x100fe40000004100 */
[----:B------:R-:W-:Y:S02]  /*b340*/  HADD2.F32 R12, -RZ, R6.H1_H1 ;  /* 0x30000006ff0c7230 */ /* 0x000fe40000004100 */
[----:B------:R-:W-:Y:S02]  /*b350*/  HADD2.F32 R7, -RZ, R7.H1_H1 ;  /* 0x30000007ff077230 */ /* 0x000fe40000004100 */
[----:B------:R-:W-:-:S02]  /*b360*/  HADD2.F32 R6, -RZ, R0.H0_H0 ;  /* 0x20000000ff067230 */ /* 0x000fc40000004100 */
[--C-:B------:R-:W-:Y:S02]  /*b370*/  HADD2.F32 R15, -RZ, R5.reuse.H0_H0 ;  /* 0x20000005ff0f7230 */ /* 0x100fe40000004100 */
[----:B------:R-:W-:Y:S01]  /*b380*/  HADD2.F32 R14, -RZ, R5.H1_H1 ;  /* 0x30000005ff0e7230 */ /* 0x000fe20000004100 */
[-C--:B------:R-:W-:Y:S01]  /*b390*/  FMUL.FTZ R5, R7, R6.reuse ;  /* 0x0000000607057220 */ /* 0x080fe20000410000 */
[--C-:B------:R-:W-:Y:S01]  /*b3a0*/  HADD2.F32 R10, -RZ, R4.reuse.H0_H0 ;  /* 0x20000004ff0a7230 */ /* 0x100fe20000004100 */
[C---:B------:R-:W-:Y:S01]  /*b3b0*/  FMUL.FTZ R6, R8.reuse, R6 ;  /* 0x0000000608067220 */ /* 0x040fe20000410000 */
[----:B------:R-:W-:Y:S02]  /*b3c0*/  HADD2.F32 R9, -RZ, R4.H1_H1 ;  /* 0x30000004ff097230 */ /* 0x000fe40000004100 */
[--C-:B------:R-:W-:Y:S02]  /*b3d0*/  HADD2.F32 R0, -RZ, R18.reuse.H0_H0 ;  /* 0x20000012ff007230 */ /* 0x100fe40000004100 */
[----:B------:R-:W-:Y:S01]  /*b3e0*/  HADD2.F32 R4, -RZ, R18.H1_H1 ;  /* 0x30000012ff047230 */ /* 0x000fe20000004100 */
[----:B------:R-:W-:-:S02]  /*b3f0*/  FFMA.FTZ R18, R8, R16, -R5 ;  /* 0x0000001008127223 */ /* 0x000fc40000010805 */
[-C--:B------:R-:W-:Y:S02]  /*b400*/  FMUL.FTZ R11, R9, R0.reuse ;  /* 0x00000000090b7220 */ /* 0x080fe40000410000 */
[C---:B------:R-:W-:Y:S01]  /*b410*/  FMUL.FTZ R5, R10.reuse, R0 ;  /* 0x000000000a057220 */ /* 0x040fe20000410000 */
[----:B------:R-:W-:Y:S01]  /*b420*/  HADD2.F32 R0, -RZ, R77.H0_H0 ;  /* 0x2000004dff007230 */ /* 0x000fe20000004100 */
[----:B------:R-:W-:Y:S01]  /*b430*/  FFMA.FTZ R16, R7, R16, R6 ;  /* 0x0000001007107223 */ /* 0x000fe20000010006 */
[----:B------:R-:W-:Y:S01]  /*b440*/  HADD2.F32 R6, -RZ, R17.H0_H0 ;  /* 0x20000011ff067230 */ /* 0x000fe20000004100 */
[-C--:B------:R-:W-:Y:S02]  /*b450*/  FFMA.FTZ R11, R10, R4.reuse, -R11 ;  /* 0x000000040a0b7223 */ /* 0x080fe4000001080b */
[----:B------:R-:W-:Y:S01]  /*b460*/  FFMA.FTZ R9, R9, R4, R5 ;  /* 0x0000000409097223 */ /* 0x000fe20000010005 */
[----:B------:R-:W-:Y:S01]  /*b470*/  HADD2.F32 R4, -RZ, R77.H1_H1 ;  /* 0x3000004dff047230 */ /* 0x000fe20000004100 */
[----:B------:R-:W-:-:S02]  /*b480*/  FMUL.FTZ R5, R12, R0 ;  /* 0x000000000c057220 */ /* 0x000fc40000410000 */
[----:B------:R-:W-:Y:S02]  /*b490*/  FMUL.FTZ R0, R13, R0 ;  /* 0x000000000d007220 */ /* 0x000fe40000410000 */
[-C--:B------:R-:W-:Y:S02]  /*b4a0*/  FMUL.FTZ R7, R14, R6.reuse ;  /* 0x000000060e077220 */ /* 0x080fe40000410000 */
[----:B------:R-:W-:Y:S02]  /*b4b0*/  FMUL.FTZ R6, R15, R6 ;  /* 0x000000060f067220 */ /* 0x000fe40000410000 */
[-C--:B------:R-:W-:Y:S02]  /*b4c0*/  FFMA.FTZ R8, R13, R4.reuse, -R5 ;  /* 0x000000040d087223 */ /* 0x080fe40000010805 */
[----:B------:R-:W-:Y:S02]  /*b4d0*/  FFMA.FTZ R4, R12, R4, R0 ;  /* 0x000000040c047223 */ /* 0x000fe40000010000 */
[-C--:B------:R-:W-:Y:S01]  /*b4e0*/  FFMA.FTZ R0, R15, R19.reuse, -R7 ;  /* 0x000000130f007223 */ /* 0x080fe20000010807 */
[----:B------:R-:W-:Y:S01]  /*b4f0*/  F2FP.PACK_AB R7, R16, R18 ;  /* 0x000000121007723e */ /* 0x000fe200000000ff */
[----:B------:R-:W-:Y:S01]  /*b500*/  FFMA.FTZ R5, R14, R19, R6 ;  /* 0x000000130e057223 */ /* 0x000fe20000010006 */
[----:B------:R-:W-:-:S02]  /*b510*/  F2FP.PACK_AB R6, R4, R8 ;  /* 0x000000080406723e */ /* 0x000fc400000000ff */
[----:B------:R-:W-:Y:S02]  /*b520*/  F2FP.PACK_AB R4, R9, R11 ;  /* 0x0000000b0904723e */ /* 0x000fe400000000ff */
[----:B------:R-:W-:-:S05]  /*b530*/  F2FP.PACK_AB R5, R5, R0 ;  /* 0x000000000505723e */ /* 0x000fca00000000ff */
[----:B------:R1:W-:Y:S02]  /*b540*/  STS.128 [R40+0x8100], R4 ;  /* 0x0081000428007388 */ /* 0x0003e40000000c00 */
.L_x_1930:
[----:B------:R-:W-:Y:S05]  /*b550*/  BSYNC B0 ;  /* 0x0000000000007941 */ /* 0x000fea0003800000 */
.L_x_1929:
[----:B------:R-:W-:-:S13]  /*b560*/  ISETP.GE.AND P0, PT, R90, c[0x0][0x27c], PT ;  /* 0x00009f005a007a0c */ /* 0x000fda0003f06270 */
[----:B------:R-:W-:Y:S05]  /*b570*/  @P0 BRA `(.L_x_1928) ;  /* 0x000002a000000947 */ /* 0x000fea0003800000 */
[----:B-1----:R-:W1:Y:S01]  /*b580*/  LDS.128 R4, [R40+0xc100] ;  /* 0x00c1000028047984 */ /* 0x002e620000000c00 */
[----:B------:R-:W-:Y:S02]  /*b590*/  SHF.R.U32.HI R0, RZ, 0x10, R27 ;  /* 0x00000010ff007819 */ /* 0x000fe4000001161b */
[----:B------:R-:W-:Y:S02]  /*b5a0*/  SHF.R.U32.HI R11, RZ, 0x10, R25 ;  /* 0x00000010ff0b7819 */ /* 0x000fe40000011619 */
[----:B------:R-:W-:Y:S02]  /*b5b0*/  SHF.R.U64 R17, R26, 0x10, R27 ;  /* 0x000000101a117819 */ /* 0x000fe4000000121b */
[----:B------:R-:W-:Y:S01]  /*b5c0*/  SHF.R.U64 R19, R24, 0x10, R25 ;  /* 0x0000001018137819 */ /* 0x000fe20000001219 */
[----:B------:R-:W-:-:S04]  /*b5d0*/  HADD2.F32 R16, -RZ, R11.H0_H0 ;  /* 0x2000000bff107230 */ /* 0x000fc80000004100 */
[----:B------:R-:W-:Y:S02]  /*b5e0*/  HADD2.F32 R19, -RZ, R19.H0_H0 ;  /* 0x20000013ff137230 */ /* 0x000fe40000004100 */
[--C-:B-1----:R-:W-:Y:S02]  /*b5f0*/  HADD2.F32 R8, -RZ, R7.reuse.H0_H0 ;  /* 0x20000007ff087230 */ /* 0x102fe40000004100 */
[--C-:B------:R-:W-:Y:S02]  /*b600*/  HADD2.F32 R13, -RZ, R6.reuse.H0_H0 ;  /* 0x20000006ff0d7230 */ /* 0x100fe40000004100 */
[----:B------:R-:W-:Y:S02]  /*b610*/  HADD2.F32 R12, -RZ, R6.H1_H1 ;  /* 0x30000006ff0c7230 */ /* 0x000fe40000004100 */
[----:B------:R-:W-:Y:S02]  /*b620*/  HADD2.F32 R7, -RZ, R7.H1_H1 ;  /* 0x30000007ff077230 */ /* 0x000fe40000004100 */
[----:B------:R-:W-:-:S02]  /*b630*/  HADD2.F32 R6, -RZ, R0.H0_H0 ;  /* 0x20000000ff067230 */ /* 0x000fc40000004100 */
[--C-:B------:R-:W-:Y:S02]  /*b640*/  HADD2.F32 R15, -RZ, R5.reuse.H0_H0 ;  /* 0x20000005ff0f7230 */ /* 0x100fe40000004100 */
[----:B------:R-:W-:Y:S01]  /*b650*/  HADD2.F32 R14, -RZ, R5.H1_H1 ;  /* 0x30000005ff0e7230 */ /* 0x000fe20000004100 */
[CC--:B------:R-:W-:Y:S01]  /*b660*/  FMUL.FTZ R5, R7.reuse, R6.reuse ;  /* 0x0000000607057220 */ /* 0x0c0fe20000410000 */
[--C-:B------:R-:W-:Y:S01]  /*b670*/  HADD2.F32 R10, -RZ, R4.reuse.H0_H0 ;  /* 0x20000004ff0a7230 */ /* 0x100fe20000004100 */
[C---:B------:R-:W-:Y:S01]  /*b680*/  FMUL.FTZ R6, R8.reuse, R6 ;  /* 0x0000000608067220 */ /* 0x040fe20000410000 */
[----:B------:R-:W-:Y:S01]  /*b690*/  HADD2.F32 R9, -RZ, R4.H1_H1 ;  /* 0x30000004ff097230 */ /* 0x000fe20000004100 */
[-C--:B------:R-:W-:Y:S01]  /*b6a0*/  FFMA.FTZ R18, R8, R16.reuse, -R5 ;  /* 0x0000001008127223 */ /* 0x080fe20000010805 */
[--C-:B------:R-:W-:Y:S01]  /*b6b0*/  HADD2.F32 R0, -RZ, R91.reuse.H0_H0 ;  /* 0x2000005bff007230 */ /* 0x100fe20000004100 */
[----:B------:R-:W-:Y:S01]  /*b6c0*/  FFMA.FTZ R16, R7, R16, R6 ;  /* 0x0000001007107223 */ /* 0x000fe20000010006 */
[----:B------:R-:W-:-:S02]  /*b6d0*/  HADD2.F32 R4, -RZ, R91.H1_H1 ;  /* 0x3000005bff047230 */ /* 0x000fc40000004100 */
[----:B------:R-:W-:Y:S01]  /*b6e0*/  HADD2.F32 R6, -RZ, R17.H0_H0 ;  /* 0x20000011ff067230 */ /* 0x000fe20000004100 */
[CC--:B------:R-:W-:Y:S02]  /*b6f0*/  FMUL.FTZ R11, R9.reuse, R0.reuse ;  /* 0x00000000090b7220 */ /* 0x0c0fe40000410000 */
[C---:B------:R-:W-:Y:S01]  /*b700*/  FMUL.FTZ R5, R10.reuse, R0 ;  /* 0x000000000a057220 */ /* 0x040fe20000410000 */
[--C-:B------:R-:W-:Y:S01]  /*b710*/  HADD2.F32 R0, -RZ, R92.reuse.H0_H0 ;  /* 0x2000005cff007230 */ /* 0x100fe20000004100 */
[-C--:B------:R-:W-:Y:S02]  /*b720*/  FFMA.FTZ R11, R10, R4.reuse, -R11 ;  /* 0x000000040a0b7223 */ /* 0x080fe4000001080b */
[----:B------:R-:W-:Y:S01]  /*b730*/  FFMA.FTZ R9, R9, R4, R5 ;  /* 0x0000000409097223 */ /* 0x000fe20000010005 */
[----:B------:R-:W-:Y:S01]  /*b740*/  HADD2.F32 R4, -RZ, R92.H1_H1 ;  /* 0x3000005cff047230 */ /* 0x000fe20000004100 */
[-C--:B------:R-:W-:Y:S02]  /*b750*/  FMUL.FTZ R5, R12, R0.reuse ;  /* 0x000000000c057220 */ /* 0x080fe40000410000 */
[----:B------:R-:W-:-:S02]  /*b760*/  FMUL.FTZ R0, R13, R0 ;  /* 0x000000000d007220 */ /* 0x000fc40000410000 */
        /* <DEDUP_REMOVED lines=11> */
.L_x_1928:
[----:B------:R-:W-:Y:S05]  /*b820*/  BSYNC B1 ;  /* 0x0000000000017941 */ /* 0x000fea0003800000 */
.L_x_1927:
        /* <DEDUP_REMOVED lines=49> */
.L_x_1934:
[----:B------:R-:W-:Y:S05]  /*bb40*/  BSYNC B0 ;  /* 0x0000000000007941 */ /* 0x000fea0003800000 */
.L_x_1933:
        /* <DEDUP_REMOVED lines=44> */
.L_x_1932:
[----:B------:R-:W-:Y:S05]  /*be10*/  BSYNC B1 ;  /* 0x0000000000017941 */ /* 0x000fea0003800000 */
.L_x_1931:
        /* <DEDUP_REMOVED lines=49> */
.L_x_1938:
[----:B------:R-:W-:Y:S05]  /*c130*/  BSYNC B0 ;  /* 0x0000000000007941 */ /* 0x000fea0003800000 */
.L_x_1937:
        /* <DEDUP_REMOVED lines=44> */
.L_x_1936:
[----:B------:R-:W-:Y:S05]  /*c400*/  BSYNC B1 ;  /* 0x0000000000017941 */ /* 0x000fea0003800000 */
.L_x_1935:
        /* <DEDUP_REMOVED lines=49> */
.L_x_1942:
[----:B------:R-:W-:Y:S05]  /*c720*/  BSYNC B0 ;  /* 0x0000000000007941 */ /* 0x000fea0003800000 */
.L_x_1941:
        /* <DEDUP_REMOVED lines=44> */
.L_x_1940:
[----:B------:R-:W-:Y:S05]  /*c9f0*/  BSYNC B1 ;  /* 0x0000000000017941 */ /* 0x000fea0003800000 */
.L_x_1939:
        /* <DEDUP_REMOVED lines=49> */
.L_x_1946:
[----:B------:R-:W-:Y:S05]  /*cd10*/  BSYNC B0 ;  /* 0x0000000000007941 */ /* 0x000fea0003800000 */
.L_x_1945:
        /* <DEDUP_REMOVED lines=44> */
.L_x_1944:
[----:B------:R-:W-:Y:S05]  /*cfe0*/  BSYNC B1 ;  /* 0x0000000000017941 */ /* 0x000fea0003800000 */
.L_x_1943:
        /* <DEDUP_REMOVED lines=49> */
.L_x_1950:
[----:B------:R-:W-:Y:S05]  /*d300*/  BSYNC B0 ;  /* 0x0000000000007941 */ /* 0x000fea0003800000 */
.L_x_1949:
        /* <DEDUP_REMOVED lines=44> */
.L_x_1948:
[----:B------:R-:W-:Y:S05]  /*d5d0*/  BSYNC B1 ;  /* 0x0000000000017941 */ /* 0x000fea0003800000 */
.L_x_1947:
        /* <DEDUP_REMOVED lines=49> */
.L_x_1954:
[----:B------:R-:W-:Y:S05]  /*d8f0*/  BSYNC B0 ;  /* 0x0000000000007941 */ /* 0x000fea0003800000 */
.L_x_1953:
        /* <DEDUP_REMOVED lines=44> */
.L_x_1952:
[----:B------:R-:W-:Y:S05]  /*dbc0*/  BSYNC B1 ;  /* 0x0000000000017941 */ /* 0x000fea0003800000 */
.L_x_1951:
[----:B------:R-:W-:-:S04]  /*dbd0*/  IADD3 R0, R68, 0x70, RZ ;  /* 0x0000007044007810 */ /* 0x000fc80007ffe0ff */
        /* <DEDUP_REMOVED lines=47> */
.L_x_1957:
[----:B------:R-:W-:Y:S05]  /*ded0*/  BSYNC B0 ;  /* 0x0000000000007941 */ /* 0x000fea0003800000 */
.L_x_1956:
        /* <DEDUP_REMOVED lines=43> */
[----:B------:R1:W-:Y:S01]  /*e190*/  STS.128 [R40+0xf900], R4 ;  /* 0x00f9000428007388 */ /* 0x0003e20000000c00 */
[----:B------:R-:W-:Y:S05]  /*e1a0*/  BRA `(.L_x_1955) ;  /* 0x00004a1000007947 */ /* 0x000fea0003800000 */
.L_x_1910:
[----:B------:R-:W-:Y:S01]  /*e1b0*/  PLOP3.LUT P0, PT, PT, PT, UP2, 0x80, 0x0 ;  /* 0x000000000000781c */ /* 0x000fe20003f0f028 */
[----:B------:R-:W-:Y:S01]  /*e1c0*/  IMAD.MOV.U32 R6, RZ, RZ, R8 ;  /* 0x000000ffff067224 */ /* 0x000fe200078e0008 */
[----:B------:R-:W-:Y:S01]  /*e1d0*/  ISETP.NE.AND P1, PT, R13, RZ, PT ;  /* 0x000000ff0d00720c */ /* 0x000fe20003f25270 */
[----:B------:R-:W-:Y:S01]  /*e1e0*/  CS2R R18, SRZ ;  /* 0x0000000000127805 */ /* 0x000fe2000001ff00 */
[----:B------:R-:W-:Y:S01]  /*e1f0*/  SHF.R.S32.HI R25, RZ, 0x1f, R180 ;  /* 0x0000001fff197819 */ /* 0x000fe200000114b4 */
[----:B------:R-:W-:-:S08]  /*e200*/  CS2R R16, SRZ ;  /* 0x0000000000107805 */ /* 0x000fd0000001ff00 */
[----:B------:R-:W-:Y:S01]  /*e210*/  @P0 IMAD.HI.U32 R4, R0, c[0x0][0x2c8], RZ ;  /* 0x0000b20000040a27 */ /* 0x000fe200078e00ff */
[----:B------:R-:W-:-:S13]  /*e220*/  PLOP3.LUT P0, PT, PT, PT, UP2, 0x80, 0x0 ;  /* 0x000000000000781c */ /* 0x000fda0003f0f028 */
[----:B------:R-:W-:-:S04]  /*e230*/  @P0 SHF.R.U32.HI R0, RZ, c[0x0][0x2cc], R4 ;  /* 0x0000b300ff000a19 */ /* 0x000fc80000011604 */
[----:B------:R-:W-:Y:S01]  /*e240*/  SHF.R.S32.HI R9, RZ, 0x1f, R0 ;  /* 0x0000001fff097819 */ /* 0x000fe20000011400 */
[----:B------:R-:W-:-:S04]  /*e250*/  IMAD.WIDE.U32 R6, R0, c[0x0][0x280], R6 ;  /* 0x0000a00000067a25 */ /* 0x000fc800078e0006 */
[C---:B------:R-:W-:Y:S01]  /*e260*/  IMAD R4, R9.reuse, c[0x0][0x280], RZ ;  /* 0x0000a00009047a24 */ /* 0x040fe200078e02ff */
[----:B------:R-:W-:Y:S01]  /*e270*/  LEA R14, P0, R6, c[0x0][0x270], 0x1 ;  /* 0x00009c00060e7a11 */ /* 0x000fe200078008ff */
[----:B------:R-:W-:Y:S02]  /*e280*/  IMAD R9, R9, c[0x0][0x290], RZ ;  /* 0x0000a40009097a24 */ /* 0x000fe400078e02ff */
[----:B------:R-:W-:-:S04]  /*e290*/  IMAD R4, R0, c[0x0][0x284], R4 ;  /* 0x0000a10000047a24 */ /* 0x000fc800078e0204 */
[----:B------:R-:W-:-:S05]  /*e2a0*/  IMAD.IADD R4, R7, 0x1, R4 ;  /* 0x0000000107047824 */ /* 0x000fca00078e0204 */
[----:B------:R-:W-:Y:S01]  /*e2b0*/  LEA.HI.X R13, R6, c[0x0][0x274], R4, 0x1, P0 ;  /* 0x00009d00060d7a11 */ /* 0x000fe200000f0c04 */
[----:B------:R-:W-:Y:S01]  /*e2c0*/  IMAD.MOV.U32 R4, RZ, RZ, R10 ;  /* 0x000000ffff047224 */ /* 0x000fe200078e000a */
[----:B------:R-:W1:Y:S03]  /*e2d0*/  SHFL.IDX PT, R6, R14, RZ, 0x181f ;  /* 0x00181fff0e067589 */ /* 0x000e6600000e0000 */
[----:B------:R-:W-:-:S04]  /*e2e0*/  IMAD.WIDE.U32 R4, R0, c[0x0][0x290], R4 ;  /* 0x0000a40000047a25 */ /* 0x000fc800078e0004 */
[----:B------:R-:W-:Y:S01]  /*e2f0*/  IMAD R0, R0, c[0x0][0x294], R9 ;  /* 0x0000a50000007a24 */ /* 0x000fe200078e0209 */
[----:B------:R-:W-:-:S03]  /*e300*/  LEA R12, P0, R4, c[0x0][0x288], 0x1 ;  /* 0x0000a200040c7a11 */ /* 0x000fc600078008ff */
[----:B------:R-:W-:Y:S02]  /*e310*/  IMAD.IADD R0, R5, 0x1, R0 ;  /* 0x0000000105007824 */ /* 0x000fe400078e0200 */
[----:B------:R-:W2:Y:S03]  /*e320*/  SHFL.IDX PT, R5, R13, RZ, 0x181f ;  /* 0x00181fff0d057589 */ /* 0x000ea600000e0000 */
[----:B------:R-:W-:Y:S02]  /*e330*/  LEA.HI.X R11, R4, c[0x0][0x28c], R0, 0x1, P0 ;  /* 0x0000a300040b7a11 */ /* 0x000fe400000f0c00 */
        /* <DEDUP_REMOVED lines=9> */
[----:B------:R2:W3:Y:S01]  /*e3d0*/  @!P0 LD.E.128 R16, [R6.64] ;  /* 0x0000002206108980 */ /* 0x0004e2000c101d00 */
[----:B-1----:R-:W-:-:S05]  /*e3e0*/  @!P0 IADD3 R4, P1, R5, R4, RZ ;  /* 0x0000000405048210 */ /* 0x002fca0007f3e0ff */
[----:B------:R-:W-:-:S05]  /*e3f0*/  @!P0 IMAD.X R5, R8, 0x1, R0, P1 ;  /* 0x0000000108058824 */ /* 0x000fca00008e0600 */
[----:B------:R3:W4:Y:S01]  /*e400*/  @!P0 LD.E.128 R20, [R4.64] ;  /* 0x0000002204148980 */ /* 0x000722000c101d00 */
[----:B------:R-:W-:Y:S03]  /*e410*/  BSSY B0, `(.L_x_1958) ;  /* 0x0000025000007945 */ /* 0x000fe60003800000 */
[----:B--2---:R1:W2:Y:S01]  /*e420*/  SHFL.IDX PT, R7, R14, 0x1, 0x181f ;  /* 0x00381f000e077f89 */ /* 0x0042a200000e0000 */
[----:B------:R-:W-:-:S03]  /*e430*/  CS2R R46, SRZ ;  /* 0x00000000002e7805 */ /* 0x000fc6000001ff00 */
[----:B------:R1:W1:Y:S01]  /*e440*/  SHFL.IDX PT, R8, R12, 0x1, 0x181f ;  /* 0x00381f000c087f89 */ /* 0x00026200000e0000 */
[----:B------:R-:W-:-:S03]  /*e450*/  CS2R R44, SRZ ;  /* 0x00000000002c7805 */ /* 0x000fc6000001ff00 */
[----:B------:R1:W1:Y:S01]  /*e460*/  SHFL.IDX PT, R9, R13, 0x1, 0x181f ;  /* 0x00381f000d097f89 */ /* 0x00026200000e0000 */
[----:B------:R-:W-:-:S03]  /*e470*/  CS2R R38, SRZ ;  /* 0x0000000000267805 */ /* 0x000fc6000001ff00 */
[----:B------:R1:W1:Y:S01]  /*e480*/  SHFL.IDX PT, R10, R11, 0x1, 0x181f ;  /* 0x00381f000b0a7f89 */ /* 0x00026200000e0000 */
[----:B------:R-:W-:Y:S01]  /*e490*/  CS2R R36, SRZ ;  /* 0x0000000000247805 */ /* 0x000fe2000001ff00 */
[----:B------:R-:W-:Y:S01]  /*e4a0*/  ISETP.GE.AND P1, PT, R180, c[0x0][0x27c], PT ;  /* 0x00009f00b4007a0c */ /* 0x000fe20003f26270 */
[----:B---3--:R-:W-:Y:S01]  /*e4b0*/  IMAD.MOV.U32 R4, RZ, RZ, R16 ;  /* 0x000000ffff047224 */ /* 0x008fe200078e0010 */
[----:B------:R-:W-:Y:S01]  /*e4c0*/  MOV R6, R18 ;  /* 0x0000001200067202 */ /* 0x000fe20000000f00 */
[----:B------:R-:W-:Y:S02]  /*e4d0*/  IMAD.MOV.U32 R0, RZ, RZ, R17 ;  /* 0x000000ffff007224 */ /* 0x000fe400078e0011 */
[----:B------:R-:W-:Y:S01]  /*e4e0*/  IMAD.MOV.U32 R5, RZ, RZ, R19 ;  /* 0x000000ffff057224 */ /* 0x000fe200078e0013 */
[----:B------:R-:W-:Y:S02]  /*e4f0*/  PRMT R49, R6, 0x7610, R49 ;  /* 0x0000761006317816 */ /* 0x000fe40000000031 */
[----:B------:R-:W-:-:S02]  /*e500*/  PRMT R29, R0, 0x5410, R4 ;  /* 0x00005410001d7816 */ /* 0x000fc40000000004 */
[----:B------:R-:W-:Y:S01]  /*e510*/  PRMT R32, R32, 0x5410, R5 ;  /* 0x0000541020207816 */ /* 0x000fe20000000005 */
[----:B----4-:R-:W-:Y:S01]  /*e520*/  IMAD.MOV.U32 R6, RZ, RZ, R22 ;  /* 0x000000ffff067224 */ /* 0x010fe200078e0016 */
[----:B------:R-:W-:Y:S01]  /*e530*/  MOV R5, R23 ;  /* 0x0000001700057202 */ /* 0x000fe20000000f00 */
[----:B------:R-:W-:Y:S02]  /*e540*/  IMAD.MOV.U32 R4, RZ, RZ, R20 ;  /* 0x000000ffff047224 */ /* 0x000fe400078e0014 */
[----:B------:R-:W-:Y:S01]  /*e550*/  IMAD.MOV.U32 R0, RZ, RZ, R21 ;  /* 0x000000ffff007224 */ /* 0x000fe200078e0015 */
[----:B------:R-:W-:Y:S02]  /*e560*/  PRMT R31, R6, 0x7610, R31 ;  /* 0x00007610061f7816 */ /* 0x000fe4000000001f */
[----:B------:R-:W-:Y:S02]  /*e570*/  PRMT R32, R5, 0x7610, R32 ;  /* 0x0000761005207816 */ /* 0x000fe40000000020 */
[----:B------:R-:W-:Y:S01]  /*e580*/  PRMT R28, R0, 0x5410, R4 ;  /* 0x00005410001c7816 */ /* 0x000fe20000000004 */
[----:B------:R-:W-:Y:S05]  /*e590*/  @P2 BRA `(.L_x_1959) ;  /* 0x000000c000002947 */ /* 0x000fea0003800000 */
[----:B-12---:R-:W-:Y:S01]  /*e5a0*/  CS2R R44, SRZ ;  /* 0x00000000002c7805 */ /* 0x006fe2000001ff00 */
[----:B------:R-:W-:Y:S01]  /*e5b0*/  CS2R R38, SRZ ;  /* 0x0000000000267805 */ /* 0x000fe2000001ff00 */
[----:B------:R-:W-:Y:S01]  /*e5c0*/  CS2R R36, SRZ ;  /* 0x0000000000247805 */ /* 0x000fe2000001ff00 */
[----:B------:R-:W-:Y:S05]  /*e5d0*/  @P1 BRA `(.L_x_1959) ;  /* 0x0000008000001947 */ /* 0x000fea0003800000 */
[C---:B------:R-:W-:Y:S01]  /*e5e0*/  IMAD.SHL.U32 R4, R180.reuse, 0x2, RZ ;  /* 0x00000002b4047824 */ /* 0x040fe200078e00ff */
[----:B------:R-:W-:-:S04]  /*e5f0*/  SHF.L.U64.HI R0, R180, 0x1, R25 ;  /* 0x00000001b4007819 */ /* 0x000fc80000010219 */
[----:B------:R-:W-:-:S05]  /*e600*/  IADD3 R6, P0, R7, R4, RZ ;  /* 0x0000000407067210 */ /* 0x000fca0007f1e0ff */
[----:B------:R-:W-:Y:S01]  /*e610*/  IMAD.X R7, R9, 0x1, R0, P0 ;  /* 0x0000000109077824 */ /* 0x000fe200000e0600 */
[----:B------:R-:W-:-:S04]  /*e620*/  IADD3 R4, P0, R8, R4, RZ ;  /* 0x0000000408047210 */ /* 0x000fc80007f1e0ff */
[----:B------:R1:W5:Y:S01]  /*e630*/  LD.E.128 R44, [R6.64] ;  /* 0x00000022062c7980 */ /* 0x000362000c101d00 */
[----:B------:R-:W-:-:S05]  /*e640*/  IMAD.X R5, R10, 0x1, R0, P0 ;  /* 0x000000010a057824 */ /* 0x000fca00000e0600 */
[----:B------:R1:W5:Y:S03]  /*e650*/  LD.E.128 R36, [R4.64] ;  /* 0x0000002204247980 */ /* 0x000366000c101d00 */
.L_x_1959:
[----:B-12---:R-:W-:Y:S05]  /*e660*/  BSYNC B0 ;  /* 0x0000000000007941 */ /* 0x006fea0003800000 */
.L_x_1958:
[----:B------:R-:W1:Y:S01]  /*e670*/  SHFL.IDX PT, R6, R14, 0x2, 0x181f ;  /* 0x00581f000e067f89 */ /* 0x000e6200000e0000 */
[----:B------:R-:W-:Y:S01]  /*e680*/  ISETP.NE.AND P0, PT, R42, RZ, PT ;  /* 0x000000ff2a00720c */ /* 0x000fe20003f05270 */
[----:B------:R-:W-:Y:S01]  /*e690*/  CS2R R54, SRZ ;  /* 0x0000000000367805 */ /* 0x000fe2000001ff00 */
[----:B------:R-:W-:Y:S01]  /*e6a0*/  CS2R R52, SRZ ;  /* 0x0000000000347805 */ /* 0x000fe2000001ff00 */
[----:B------:R-:W2:Y:S01]  /*e6b0*/  SHFL.IDX PT, R4, R13, 0x2, 0x181f ;  /* 0x00581f000d047f89 */ /* 0x000ea200000e0000 */
[----:B------:R-:W-:Y:S02]  /*e6c0*/  ISETP.GE.OR P0, PT, R180, c[0x0][0x27c], P0 ;  /* 0x00009f00b4007a0c */ /* 0x000fe40000706670 */
[----:B------:R-:W-:Y:S01]  /*e6d0*/  ISETP.NE.AND P3, PT, R48, RZ, PT ;  /* 0x000000ff3000720c */ /* 0x000fe20003f65270 */
[----:B------:R-:W-:Y:S10]  /*e6e0*/  SHFL.IDX PT, R8, R11, 0x2, 0x181f ;  /* 0x00581f000b087f89 */ /* 0x000ff400000e0000 */
[C---:B------:R-:W-:Y:S01]  /*e6f0*/  @!P0 IMAD.SHL.U32 R0, R180.reuse, 0x2, RZ ;  /* 0x00000002b4008824 */ /* 0x040fe200078e00ff */
[----:B------:R-:W-:-:S04]  /*e700*/  @!P0 SHF.L.U64.HI R5, R180, 0x1, R25 ;  /* 0x00000001b4058819 */ /* 0x000fc80000010219 */
[----:B-1----:R-:W-:-:S05]  /*e710*/  @!P0 IADD3 R6, P2, R6, R0, RZ ;  /* 0x0000000006068210 */ /* 0x002fca0007f5e0ff */
[----:B--2---:R-:W-:Y:S02]  /*e720*/  @!P0 IMAD.X R7, R4, 0x1, R5, P2 ;  /* 0x0000000104078824 */ /* 0x004fe400010e0605 */
[----:B------:R-:W1:Y:S01]  /*e730*/  SHFL.IDX PT, R4, R12, 0x2, 0x181f ;  /* 0x00581f000c047f89 */ /* 0x000e6200000e0000 */
[----:B------:R-:W-:Y:S01]  /*e740*/  CS2R R58, SRZ ;  /* 0x00000000003a7805 */ /* 0x000fe2000001ff00 */
[----:B------:R-:W-:Y:S02]  /*e750*/  CS2R R56, SRZ ;  /* 0x0000000000387805 */ /* 0x000fe4000001ff00 */
[----:B------:R2:W3:Y:S01]  /*e760*/  @!P0 LD.E.128 R52, [R6.64] ;  /* 0x0000002206348980 */ /* 0x0004e2000c101d00 */
[----:B-1----:R-:W-:-:S05]  /*e770*/  @!P0 IADD3 R4, P2, R4, R0, RZ ;  /* 0x0000000004048210 */ /* 0x002fca0007f5e0ff */
[----:B------:R-:W-:-:S05]  /*e780*/  @!P0 IMAD.X R5, R8, 0x1, R5, P2 ;  /* 0x0000000108058824 */ /* 0x000fca00010e0605 */
[----:B------:R1:W4:Y:S01]  /*e790*/  @!P0 LD.E.128 R56, [R4.64] ;  /* 0x0000002204388980 */ /* 0x000322000c101d00 */
[----:B--2--5:R-:W-:Y:S02]  /*e7a0*/  IMAD.MOV.U32 R6, RZ, RZ, R46 ;  /* 0x000000ffff067224 */ /* 0x024fe400078e002e */
[----:B------:R-:W-:-:S03]  /*e7b0*/  IMAD.MOV.U32 R0, RZ, RZ, R45 ;  /* 0x000000ffff007224 */ /* 0x000fc600078e002d */
[----:B------:R-:W-:Y:S01]  /*e7c0*/  PRMT R79, R79, 0x5410, R6 ;  /* 0x000054104f4f7816 */ /* 0x000fe20000000006 */
[----:B------:R-:W-:Y:S01]  /*e7d0*/  IMAD.MOV.U32 R6, RZ, RZ, R38 ;  /* 0x000000ffff067224 */ /* 0x000fe200078e0026 */
[----:B------:R-:W-:Y:S01]  /*e7e0*/  PRMT R70, R70, 0x5410, R0 ;  /* 0x0000541046467816 */ /* 0x000fe20000000000 */
[----:B------:R-:W-:-:S03]  /*e7f0*/  IMAD.MOV.U32 R0, RZ, RZ, R37 ;  /* 0x000000ffff007224 */ /* 0x000fc600078e0025 */
[----:B------:R-:W-:Y:S02]  /*e800*/  PRMT R79, R6, 0x7610, R79 ;  /* 0x00007610064f7816 */ /* 0x000fe4000000004f */
[----:B------:R-:W-:Y:S01]  /*e810*/  PRMT R70, R0, 0x7610, R70 ;  /* 0x0000761000467816 */ /* 0x000fe20000000046 */
[----:B-1----:R-:W-:Y:S02]  /*e820*/  IMAD.MOV.U32 R5, RZ, RZ, R47 ;  /* 0x000000ffff057224 */ /* 0x002fe400078e002f */
[----:B------:R-:W-:-:S03]  /*e830*/  IMAD.MOV.U32 R4, RZ, RZ, R44 ;  /* 0x000000ffff047224 */ /* 0x000fc600078e002c */
[----:B------:R-:W-:Y:S01]  /*e840*/  PRMT R71, R71, 0x5410, R5 ;  /* 0x0000541047477816 */ /* 0x000fe20000000005 */
[----:B------:R-:W-:Y:S01]  /*e850*/  IMAD.MOV.U32 R5, RZ, RZ, R39 ;  /* 0x000000ffff057224 */ /* 0x000fe200078e0027 */
[----:B------:R-:W-:Y:S01]  /*e860*/  PRMT R77, R77, 0x5410, R4 ;  /* 0x000054104d4d7816 */ /* 0x000fe20000000004 */
[----:B------:R-:W-:-:S03]  /*e870*/  IMAD.MOV.U32 R4, RZ, RZ, R36 ;  /* 0x000000ffff047224 */ /* 0x000fc600078e0024 */
[----:B------:R-:W-:Y:S02]  /*e880*/  PRMT R71, R5, 0x7610, R71 ;  /* 0x0000761005477816 */ /* 0x000fe40000000047 */
[----:B------:R-:W-:Y:S01]  /*e890*/  PRMT R77, R4, 0x7610, R77 ;  /* 0x00007610044d7816 */ /* 0x000fe2000000004d */
[----:B------:R1:W2:Y:S01]  /*e8a0*/  SHFL.IDX PT, R9, R13, 0x3, 0x181f ;  /* 0x00781f000d097f89 */ /* 0x0002a200000e0000 */
[----:B------:R-:W-:Y:S03]  /*e8b0*/  BSSY B0, `(.L_x_1960) ;  /* 0x0000025000007945 */ /* 0x000fe60003800000 */
[----:B------:R1:W1:Y:S01]  /*e8c0*/  SHFL.IDX PT, R7, R14, 0x3, 0x181f ;  /* 0x00781f000e077f89 */ /* 0x00026200000e0000 */
[----:B------:R-:W-:-:S03]  /*e8d0*/  CS2R R66, SRZ ;  /* 0x0000000000427805 */ /* 0x000fc6000001ff00 */
[----:B------:R1:W1:Y:S01]  /*e8e0*/  SHFL.IDX PT, R10, R11, 0x3, 0x181f ;  /* 0x00781f000b0a7f89 */ /* 0x00026200000e0000 */
[----:B------:R-:W-:-:S03]  /*e8f0*/  CS2R R64, SRZ ;  /* 0x0000000000407805 */ /* 0x000fc6000001ff00 */
[----:B------:R1:W1:Y:S01]  /*e900*/  SHFL.IDX PT, R8, R12, 0x3, 0x181f ;  /* 0x00781f000c087f89 */ /* 0x00026200000e0000 */
[----:B------:R-:W-:Y:S01]  /*e910*/  CS2R R62, SRZ ;  /* 0x00000000003e7805 */ /* 0x000fe2000001ff00 */
[----:B------:R-:W-:Y:S01]  /*e920*/  CS2R R60, SRZ ;  /* 0x00000000003c7805 */ /* 0x000fe2000001ff00 */
[----:B---3--:R-:W-:Y:S02]  /*e930*/  IMAD.MOV.U32 R6, RZ, RZ, R54 ;  /* 0x000000ffff067224 */ /* 0x008fe400078e0036 */
[----:B------:R-:W-:Y:S02]  /*e940*/  IMAD.MOV.U32 R5, RZ, RZ, R55 ;  /* 0x000000ffff057224 */ /* 0x000fe400078e0037 */
[----:B------:R-:W-:Y:S02]  /*e950*/  IMAD.MOV.U32 R4, RZ, RZ, R52 ;  /* 0x000000ffff047224 */ /* 0x000fe400078e0034 */
[----:B------:R-:W-:Y:S01]  /*e960*/  IMAD.MOV.U32 R0, RZ, RZ, R53 ;  /* 0x000000ffff007224 */ /* 0x000fe200078e0035 */
[----:B------:R-:W-:-:S02]  /*e970*/  PRMT R113, R113, 0x5410, R6 ;  /* 0x0000541071717816 */ /* 0x000fc40000000006 */
[----:B------:R-:W-:Y:S02]  /*e980*/  PRMT R111, R111, 0x5410, R5 ;  /* 0x000054106f6f7816 */ /* 0x000fe40000000005 */
[----:B------:R-:W-:Y:S02]  /*e990*/  PRMT R112, R112, 0x5410, R4 ;  /* 0x0000541070707816 */ /* 0x000fe40000000004 */
[----:B------:R-:W-:Y:S01]  /*e9a0*/  PRMT R110, R110, 0x5410, R0 ;  /* 0x000054106e6e7816 */ /* 0x000fe20000000000 */
[----:B----4-:R-:W-:Y:S02]  /*e9b0*/  IMAD.MOV.U32 R6, RZ, RZ, R58 ;  /* 0x000000ffff067224 */ /* 0x010fe400078e003a */
[----:B------:R-:W-:Y:S02]  /*e9c0*/  IMAD.MOV.U32 R5, RZ, RZ, R59 ;  /* 0x000000ffff057224 */ /* 0x000fe400078e003b */
[----:B------:R-:W-:Y:S02]  /*e9d0*/  IMAD.MOV.U32 R4, RZ, RZ, R56 ;  /* 0x000000ffff047224 */ /* 0x000fe400078e0038 */
[----:B------:R-:W-:Y:S01]  /*e9e0*/  IMAD.MOV.U32 R0, RZ, RZ, R57 ;  /* 0x000000ffff007224 */ /* 0x000fe200078e0039 */
[----:B------:R-:W-:-:S02]  /*e9f0*/  PRMT R113, R6, 0x7610, R113 ;  /* 0x0000761006717816 */ /* 0x000fc40000000071 */
        /* <DEDUP_REMOVED lines=16> */
.L_x_1961:
[----:B-12---:R-:W-:Y:S05]  /*eb00*/  BSYNC B0 ;  /* 0x0000000000007941 */ /* 0x006fea0003800000 */
.L_x_1960:
        /* <DEDUP_REMOVED lines=73> */
.L_x_1963:
[----:B-12---:R-:W-:Y:S05]  /*efa0*/  BSYNC B0 ;  /* 0x0000000000007941 */ /* 0x006fea0003800000 */
.L_x_1962:
[----:B------:R-:W1:Y:S01]  /*efb0*/  SHFL.IDX PT, R6, R14, 0x6, 0x181f ;  /* 0x00d81f000e067f89 */ /* 0x000e6200000e0000 */
[----:B------:R-:W-:Y:S01]  /*efc0*/  ISETP.NE.AND P0, PT, R78, RZ, PT ;  /* 0x000000ff4e00720c */ /* 0x000fe20003f05270 */
[----:B------:R-:W-:Y:S01]  /*efd0*/  CS2R R98, SRZ ;  /* 0x0000000000627805 */ /* 0x000fe2000001ff00 */
[----:B------:R-:W-:Y:S01]  /*efe0*/  CS2R R96, SRZ ;  /* 0x0000000000607805 */ /* 0x000fe2000001ff00 */
[----:B------:R-:W2:Y:S01]  /*eff0*/  SHFL.IDX PT, R4, R13, 0x6, 0x181f ;  /* 0x00d81f000d047f89 */ /* 0x000ea200000e0000 */
[C---:B------:R-:W-:Y:S02]  /*f000*/  ISETP.GE.OR P0, PT, R180.reuse, c[0x0][0x27c], P0 ;  /* 0x00009f00b4007a0c */ /* 0x040fe40000706670 */
        /* <DEDUP_REMOVED lines=55> */
[C---:B-12---:R-:W-:Y:S01]  /*f380*/  IMAD.SHL.U32 R4, R180.reuse, 0x2, RZ ;  /* 0x00000002b4047824 */ /* 0x046fe200078e00ff */
[----:B------:R-:W-:Y:S01]  /*f390*/  SHF.L.U64.HI R0, R180, 0x1, R25 ;  /* 0x00000001b4007819 */ /* 0x000fe20000010219 */
[----:B------:R-:W-:Y:S01]  /*f3a0*/  CS2R R104, SRZ ;  /* 0x0000000000687805 */ /* 0x000fe2000001ff00 */
[----:B------:R-:W-:Y:S01]  /*f3b0*/  CS2R R94, SRZ ;  /* 0x00000000005e7805 */ /* 0x000fe2000001ff00 */
[----:B------:R-:W-:Y:S01]  /*f3c0*/  CS2R R92, SRZ ;  /* 0x00000000005c7805 */ /* 0x000fe2000001ff00 */
[----:B------:R-:W-:-:S02]  /*f3d0*/  IADD3 R6, P2, R7, R4, RZ ;  /* 0x0000000407067210 */ /* 0x000fc40007f5e0ff */
[----:B------:R-:W-:-:S03]  /*f3e0*/  IADD3 R4, P0, R8, R4, RZ ;  /* 0x0000000408047210 */ /* 0x000fc60007f1e0ff */
[--C-:B------:R-:W-:Y:S02]  /*f3f0*/  IMAD.X R7, R10, 0x1, R0.reuse, P2 ;  /* 0x000000010a077824 */ /* 0x100fe400010e0600 */
[----:B------:R-:W-:-:S03]  /*f400*/  IMAD.X R5, R9, 0x1, R0, P0 ;  /* 0x0000000109057824 */ /* 0x000fc600000e0600 */
[----:B------:R1:W5:Y:S04]  /*f410*/  @!P1 LD.E.128 R104, [R6.64] ;  /* 0x0000002206689980 */ /* 0x000368000c101d00 */
[----:B------:R1:W5:Y:S02]  /*f420*/  @!P1 LD.E.128 R92, [R4.64] ;  /* 0x00000022045c9980 */ /* 0x000364000c101d00 */
.L_x_1965:
[----:B-12---:R-:W-:Y:S05]  /*f430*/  BSYNC B0 ;  /* 0x0000000000007941 */ /* 0x006fea0003800000 */
.L_x_1964:
[----:B------:R-:W-:Y:S01]  /*f440*/  UIADD3 UR4, -UR18, UR7, URZ ;  /* 0x0000000712047290 */ /* 0x000fe2000fffe13f */
[----:B-----5:R-:W-:Y:S01]  /*f450*/  IMAD.MOV.U32 R0, RZ, RZ, R106 ;  /* 0x000000ffff007224 */ /* 0x020fe200078e006a */
[----:B------:R-:W-:-:S04]  /*f460*/  DEPBAR.LE SB0, 0x1 ;  /* 0x000080400000791a */ /* 0x000fc80000000000 */
[----:B------:R-:W-:Y:S01]  /*f470*/  UISETP.LT.AND UP0, UPT, UR4, 0x80, UPT ;  /* 0x000000800400788c */ /* 0x000fe2000bf01270 */
[----:B------:R-:W-:Y:S01]  /*f480*/  PRMT R132, R132, 0x5410, R0 ;  /* 0x0000541084847816 */ /* 0x000fe20000000000 */
[----:B------:R-:W-:Y:S01]  /*f490*/  IMAD.MOV.U32 R5, RZ, RZ, R107 ;  /* 0x000000ffff057224 */ /* 0x000fe200078e006b */
[----:B------:R-:W-:Y:S01]  /*f4a0*/  BSSY B0, `(.L_x_1966) ;  /* 0x0000071000007945 */ /* 0x000fe20003800000 */
[----:B------:R-:W-:Y:S01]  /*f4b0*/  USEL UR4, UR4, 0x80, UP0 ;  /* 0x0000008004047887 */ /* 0x000fe20008000000 */
[----:B------:R-:W-:Y:S02]  /*f4c0*/  IMAD.MOV.U32 R4, RZ, RZ, R104 ;  /* 0x000000ffff047224 */ /* 0x000fe400078e0068 */
[----:B------:R-:W-:Y:S01]  /*f4d0*/  IMAD.MOV.U32 R0, RZ, RZ, R105 ;  /* 0x000000ffff007224 */ /* 0x000fe200078e0069 */
[----:B------:R-:W-:Y:S01]  /*f4e0*/  PRMT R130, R130, 0x5410, R5 ;  /* 0x0000541082827816 */ /* 0x000fe20000000005 */
[----:B------:R-:W-:Y:S01]  /*f4f0*/  IMAD.MOV.U32 R6, RZ, RZ, R94 ;  /* 0x000000ffff067224 */ /* 0x000fe200078e005e */
[----:B------:R-:W-:Y:S01]  /*f500*/  BAR.SYNC.DEFER_BLOCKING 0x0 ;  /* 0x0000000000007b1d */ /* 0x000fe20000010000 */
[----:B------:R-:W-:Y:S01]  /*f510*/  ISETP.GE.OR P0, PT, R68, UR4, P1 ;  /* 0x0000000444007c0c */ /* 0x000fe20008f06670 */
        /* <DEDUP_REMOVED lines=10> */
[----:B------:R-:W-:Y:S01]  /*f5c0*/  MOV R0, c[0x0][0x27c] ;  /* 0x00009f0000007a02 */ /* 0x000fe20000000f00 */
[----:B------:R-:W-:Y:S01]  /*f5d0*/  HADD2.F32 R14, -RZ, R29.H0_H0 ;  /* 0x2000001dff0e7230 */ /* 0x000fe20000004100 */
[--C-:B------:R-:W-:Y:S02]  /*f5e0*/  SHF.R.U32.HI R13, RZ, 0x10, R21.reuse ;  /* 0x00000010ff0d7819 */ /* 0x100fe40000011615 */
[----:B------:R-:W-:Y:S02]  /*f5f0*/  LEA.HI R0, R0, R76, RZ, 0x1d ;  /* 0x0000004c00007211 */ /* 0x000fe400078fe8ff */
[----:B------:R-:W-:-:S02]  /*f600*/  SHF.R.U64 R41, R20, 0x10, R21 ;  /* 0x0000001014297819 */ /* 0x000fc40000001215 */
[----:B------:R-:W-:Y:S02]  /*f610*/  SHF.R.S32.HI R5, RZ, 0x1f, R0 ;  /* 0x0000001fff057819 */ /* 0x000fe40000011400 */
[----:B------:R-:W-:Y:S02]  /*f620*/  SHF.L.U32 R4, R0, 0x3, RZ ;  /* 0x0000000300047819 */ /* 0x000fe400000006ff */
[----:B------:R-:W-:Y:S02]  /*f630*/  LEA.HI R0, R5, R0, RZ, 0x3 ;  /* 0x0000000005007211 */ /* 0x000fe400078f18ff */
[----:B------:R-:W-:Y:S02]  /*f640*/  LOP3.LUT R4, R15, 0x38, R4, 0xf8, !PT ;  /* 0x000000380f047812 */ /* 0x000fe400078ef804 */
[----:B------:R-:W-:Y:S02]  /*f650*/  SHF.L.U32 R0, R0, 0xa, RZ ;  /* 0x0000000a00007819 */ /* 0x000fe400000006ff */
[----:B------:R-:W-:-:S02]  /*f660*/  LOP3.LUT R8, R4, R26, RZ, 0x3c, !PT ;  /* 0x0000001a04087212 */ /* 0x000fc400078e3cff */
[----:B------:R-:W-:Y:S01]  /*f670*/  LOP3.LUT R0, R0, 0x7fffe000, RZ, 0xc0, !PT ;  /* 0x7fffe00000007812 */ /* 0x000fe200078ec0ff */
[----:B------:R-:W1:Y:S01]  /*f680*/  LDS.128 R4, [R40+0x8100] ;  /* 0x0081000028047984 */ /* 0x000e620000000c00 */
[--C-:B------:R-:W-:Y:S02]  /*f690*/  SHF.R.U64 R43, R18, 0x10, R19.reuse ;  /* 0x00000010122b7819 */ /* 0x100fe40000001213 */
[----:B------:R-:W-:Y:S02]  /*f6a0*/  IADD3 R0, R8, R0, R24 ;  /* 0x0000000008007210 */ /* 0x000fe40007ffe018 */
[----:B------:R-:W-:Y:S02]  /*f6b0*/  SHF.R.U32.HI R25, RZ, 0x10, R19 ;  /* 0x00000010ff197819 */ /* 0x000fe40000011613 */
[----:B------:R-:W-:Y:S01]  /*f6c0*/  SHF.L.U32 R35, R0, 0x1, RZ ;  /* 0x0000000100237819 */ /* 0x000fe200000006ff */
[----:B------:R-:W-:Y:S01]  /*f6d0*/  HADD2.F32 R0, -RZ, R28.H0_H0 ;  /* 0x2000001cff007230 */ /* 0x000fe20000004100 */
[--C-:B------:R-:W-:Y:S01]  /*f6e0*/  SHF.R.U64 R48, R16, 0x10, R17.reuse ;  /* 0x0000001010307819 */ /* 0x100fe20000001211 */
[----:B------:R-:W-:Y:S01]  /*f6f0*/  HADD2.F32 R50, -RZ, R25.H0_H0 ;  /* 0x20000019ff327230 */ /* 0x000fe20000004100 */
[----:B------:R-:W-:Y:S01]  /*f700*/  SHF.R.U32.HI R17, RZ, 0x10, R17 ;  /* 0x00000010ff117819 */ /* 0x000fe20000011611 */
[----:B------:R-:W2:Y:S01]  /*f710*/  LDS.128 R8, [R35+0x8100] ;  /* 0x0081000023087984 */ /* 0x000ea20000000c00 */
[----:B------:R-:W-:-:S02]  /*f720*/  SHF.R.U64 R33, R22, 0x10, R23 ;  /* 0x0000001016217819 */ /* 0x000fc40000001217 */
[----:B------:R-:W-:Y:S01]  /*f730*/  SHF.R.U32.HI R18, RZ, 0x10, R23 ;  /* 0x00000010ff127819 */ /* 0x000fe20000011617 */
[----:B------:R-:W-:Y:S02]  /*f740*/  HADD2.F32 R51, -RZ, R17.H0_H0 ;  /* 0x20000011ff337230 */ /* 0x000fe40000004100 */
[--C-:B-1----:R-:W-:Y:S02]  /*f750*/  HADD2.F32 R20, -RZ, R5.reuse.H0_H0 ;  /* 0x20000005ff147230 */ /* 0x102fe40000004100 */
[----:B------:R-:W-:Y:S02]  /*f760*/  HADD2.F32 R19, -RZ, R5.H1_H1 ;  /* 0x30000005ff137230 */ /* 0x000fe40000004100 */
[--C-:B------:R-:W-:Y:S02]  /*f770*/  HADD2.F32 R24, -RZ, R4.reuse.H0_H0 ;  /* 0x20000004ff187230 */ /* 0x100fe40000004100 */
[----:B------:R-:W-:Y:S02]  /*f780*/  HADD2.F32 R27, -RZ, R4.H1_H1 ;  /* 0x30000004ff1b7230 */ /* 0x000fe40000004100 */
[----:B------:R-:W-:-:S02]  /*f790*/  HADD2.F32 R22, -RZ, R7.H0_H0 ;  /* 0x20000007ff167230 */ /* 0x000fc40000004100 */
[----:B------:R-:W-:Y:S01]  /*f7a0*/  HADD2.F32 R21, -RZ, R7.H1_H1 ;  /* 0x30000007ff157230 */ /* 0x000fe20000004100 */
[-C--:B------:R-:W-:Y:S01]  /*f7b0*/  FMUL.FTZ R7, R20, R0.reuse ;  /* 0x0000000014077220 */ /* 0x080fe20000410000 */
[--C-:B--2---:R-:W-:Y:S02]  /*f7c0*/  HADD2.F32 R4, -RZ, R9.reuse.H0_H0 ;  /* 0x20000009ff047230 */ /* 0x104fe40000004100 */
[----:B------:R-:W-:Y:S02]  /*f7d0*/  HADD2.F32 R5, -RZ, R9.H1_H1 ;  /* 0x30000009ff057230 */ /* 0x000fe40000004100 */
[--C-:B------:R-:W-:Y:S01]  /*f7e0*/  HADD2.F32 R9, -RZ, R8.reuse.H0_H0 ;  /* 0x20000008ff097230 */ /* 0x100fe20000004100 */
[C---:B------:R-:W-:Y:S01]  /*f7f0*/  FMUL.FTZ R30, R4.reuse, R0 ;  /* 0x00000000041e7220 */ /* 0x040fe20000410000 */
[----:B------:R-:W-:Y:S01]  /*f800*/  HADD2.F32 R16, -RZ, R8.H1_H1 ;  /* 0x30000008ff107230 */ /* 0x000fe20000004100 */
[----:B------:R-:W-:Y:S01]  /*f810*/  FFMA.FTZ R42, R4, R14, R7 ;  /* 0x0000000e042a7223 */ /* 0x000fe20000010007 */
[----:B------:R-:W-:-:S02]  /*f820*/  HADD2.F32 R8, -RZ, R13.H0_H0 ;  /* 0x2000000dff087230 */ /* 0x000fc40000004100 */
[--C-:B------:R-:W-:Y:S02]  /*f830*/  HADD2.F32 R23, -RZ, R6.reuse.H0_H0 ;  /* 0x20000006ff177230 */ /* 0x100fe40000004100 */
[----:B------:R-:W-:Y:S01]  /*f840*/  HADD2.F32 R26, -RZ, R6.H1_H1 ;  /* 0x30000006ff1a7230 */ /* 0x000fe20000004100 */
[----:B------:R-:W-:Y:S01]  /*f850*/  FMUL.FTZ R0, R19, R8 ;  /* 0x0000000813007220 */ /* 0x000fe20000410000 */
[----:B------:R-:W-:Y:S02]  /*f860*/  HADD2.F32 R6, -RZ, R28.H1_H1 ;  /* 0x3000001cff067230 */ /* 0x000fe40000004100 */
[----:B------:R-:W-:Y:S01]  /*f870*/  HADD2.F32 R4, -RZ, R31.H0_H0 ;  /* 0x2000001fff047230 */ /* 0x000fe20000004100 */
[C---:B------:R-:W-:Y:S01]  /*f880*/  FFMA.FTZ R34, R5.reuse, R51, R0 ;  /* 0x0000003305227223 */ /* 0x040fe20000010000 */
[----:B------:R-:W-:Y:S01]  /*f890*/  HADD2.F32 R13, -RZ, R29.H1_H1 ;  /* 0x3000001dff0d7230 */ /* 0x000fe20000004100 */
[----:B------:R-:W-:Y:S01]  /*f8a0*/  FMUL.FTZ R7, R24, R6 ;  /* 0x0000000618077220 */ /* 0x000fe20000410000 */
[----:B------:R-:W-:Y:S01]  /*f8b0*/  HADD2.F32 R0, -RZ, R32.H0_H0 ;  /* 0x20000020ff007230 */ /* 0x000fe20000004100 */
[----:B------:R-:W-:Y:S01]  /*f8c0*/  FMUL.FTZ R29, R5, R8 ;  /* 0x00000008051d7220 */ /* 0x000fe20000410000 */
[--C-:B------:R-:W-:Y:S01]  /*f8d0*/  HADD2.F32 R12, -RZ, R10.reuse.H0_H0 ;  /* 0x2000000aff0c7230 */ /* 0x100fe20000004100 */
[----:B------:R-:W-:Y:S01]  /*f8e0*/  FMUL.FTZ R28, R9, R6 ;  /* 0x00000006091c7220 */ /* 0x000fe20000410000 */
[----:B------:R-:W-:Y:S01]  /*f8f0*/  HADD2.F32 R8, -RZ, R49.H0_H0 ;  /* 0x20000031ff087230 */ /* 0x000fe20000004100 */
[----:B------:R-:W-:Y:S01]  /*f900*/  FMUL.FTZ R6, R23, R4 ;  /* 0x0000000417067220 */ /* 0x000fe20000410000 */
[----:B------:R-:W-:Y:S01]  /*f910*/  HADD2.F32 R15, -RZ, R10.H1_H1 ;  /* 0x3000000aff0f7230 */ /* 0x000fe20000004100 */
[----:B------:R-:W-:Y:S01]  /*f920*/  FFMA.FTZ R31, R9, R13, R7 ;  /* 0x0000000d091f7223 */ /* 0x000fe20000010007 */
[----:B------:R-:W-:Y:S01]  /*f930*/  HADD2.F32 R10, -RZ, R11.H0_H0 ;  /* 0x2000000bff0a7230 */ /* 0x000fe20000004100 */
[----:B------:R-:W-:Y:S01]  /*f940*/  FMUL.FTZ R5, R22, R0 ;  /* 0x0000000016057220 */ /* 0x000fe20000410000 */
[----:B------:R-:W-:Y:S01]  /*f950*/  HADD2.F32 R7, -RZ, R32.H1_H1 ;  /* 0x30000020ff077230 */ /* 0x000fe20000004100 */
[----:B------:R-:W-:Y:S01]  /*f960*/  FFMA.FTZ R32, R12, R8, R6 ;  /* 0x000000080c207223 */ /* 0x000fe20000010006 */
[----:B------:R-:W-:Y:S01]  /*f970*/  HADD2.F32 R49, -RZ, R18.H0_H0 ;  /* 0x20000012ff317230 */ /* 0x000fe20000004100 */
[C---:B------:R-:W-:Y:S01]  /*f980*/  FMUL.FTZ R9, R10.reuse, R0 ;  /* 0x000000000a097220 */ /* 0x040fe20000410000 */
[----:B------:R-:W-:Y:S01]  /*f990*/  HADD2.F32 R6, -RZ, R41.H0_H0 ;  /* 0x20000029ff067230 */ /* 0x000fe20000004100 */
[----:B------:R-:W-:Y:S01]  /*f9a0*/  FFMA.FTZ R17, R10, R7, R5 ;  /* 0x000000070a117223 */ /* 0x000fe20000010005 */
[----:B------:R-:W-:Y:S01]  /*f9b0*/  HADD2.F32 R11, -RZ, R11.H1_H1 ;  /* 0x3000000bff0b7230 */ /* 0x000fe20000004100 */
[-C--:B------:R-:W-:Y:S01]  /*f9c0*/  FMUL.FTZ R0, R21, R49.reuse ;  /* 0x0000003115007220 */ /* 0x080fe20000410000 */
[----:B------:R-:W-:Y:S01]  /*f9d0*/  HADD2.F32 R10, -RZ, R33.H0_H0 ;  /* 0x20000021ff0a7230 */ /* 0x000fe20000004100 */
[----:B------:R-:W-:Y:S01]  /*f9e0*/  FMUL.FTZ R18, R12, R4 ;  /* 0x000000040c127220 */ /* 0x000fe20000410000 */
[----:B------:R-:W-:Y:S01]  /*f9f0*/  HADD2.F32 R41, -RZ, R48.H0_H0 ;  /* 0x20000030ff297230 */ /* 0x000fe20000004100 */
[----:B------:R-:W-:Y:S01]  /*fa00*/  FMUL.FTZ R4, R27, R6 ;  /* 0x000000061b047220 */ /* 0x000fe20000410000 */
[----:B------:R-:W-:Y:S01]  /*fa10*/  HADD2.F32 R33, -RZ, R43.H0_H0 ;  /* 0x2000002bff217230 */ /* 0x000fe20000004100 */
[----:B------:R-:W-:-:S02]  /*fa20*/  FMUL.FTZ R5, R11, R49 ;  /* 0x000000310b057220 */ /* 0x000fc40000410000 */
[----:B------:R-:W-:Y:S02]  /*fa30*/  FFMA.FTZ R11, R11, R50, R0 ;  /* 0x000000320b0b7223 */ /* 0x000fe40000010000 */
[----:B------:R-:W-:Y:S02]  /*fa40*/  FMUL.FTZ R0, R26, R10 ;  /* 0x0000000a1a007220 */ /* 0x000fe40000410000 */
[C---:B------:R-:W-:Y:S01]  /*fa50*/  FMUL.FTZ R6, R16.reuse, R6 ;  /* 0x0000000610067220 */ /* 0x040fe20000410000 */
[----:B------:R-:W-:Y:S01]  /*fa60*/  F2FP.PACK_AB R11, R11, R17 ;  /* 0x000000110b0b723e */ /* 0x000fe200000000ff */
[----:B------:R-:W-:Y:S02]  /*fa70*/  FFMA.FTZ R16, R16, R41, R4 ;  /* 0x0000002910107223 */ /* 0x000fe40000010004 */
[C---:B------:R-:W-:Y:S02]  /*fa80*/  FMUL.FTZ R4, R15.reuse, R10 ;  /* 0x0000000a0f047220 */ /* 0x040fe40000410000 */
[----:B------:R-:W-:-:S02]  /*fa90*/  FFMA.FTZ R25, R15, R33, R0 ;  /* 0x000000210f197223 */ /* 0x000fc40000010000 */
[----:B------:R-:W-:Y:S02]  /*faa0*/  FFMA.FTZ R15, R20, R14, -R30 ;  /* 0x0000000e140f7223 */ /* 0x000fe4000001081e */
[----:B------:R-:W-:Y:S02]  /*fab0*/  FFMA.FTZ R10, R27, R41, -R6 ;  /* 0x000000291b0a7223 */ /* 0x000fe40000010806 */
        /* <DEDUP_REMOVED lines=9> */
[----:B------:R-:W-:-:S02]  /*fb50*/  F2FP.PACK_AB R4, R10, R13 ;  /* 0x0000000d0a04723e */ /* 0x000fc400000000ff */
[----:B------:R-:W-:Y:S02]  /*fb60*/  F2FP.PACK_AB R7, R0, R7 ;  /* 0x000000070007723e */ /* 0x000fe400000000ff */
[----:B------:R-:W-:Y:S02]  /*fb70*/  F2FP.PACK_AB R6, R6, R12 ;  /* 0x0000000c0606723e */ /* 0x000fe400000000ff */
[----:B------:R-:W-:-:S03]  /*fb80*/  F2FP.PACK_AB R10, R25, R32 ;  /* 0x00000020190a723e */ /* 0x000fc600000000ff */
[----:B------:R1:W-:Y:S04]  /*fb90*/  STS.128 [R40+0x8100], R4 ;  /* 0x0081000428007388 */ /* 0x0003e80000000c00 */
[----:B------:R1:W-:Y:S02]  /*fba0*/  STS.128 [R35+0x8100], R8 ;  /* 0x0081000823007388 */ /* 0x0003e40000000c00 */
.L_x_1967:
[----:B------:R-:W-:Y:S05]  /*fbb0*/  BSYNC B0 ;  /* 0x0000000000007941 */ /* 0x000fea0003800000 */
.L_x_1966:
[----:B------:R-:W-:Y:S01]  /*fbc0*/  IADD3 R0, R68, 0x10, RZ ;  /* 0x0000001044007810 */ /* 0x000fe20007ffe0ff */
[----:B------:R-:W-:Y:S03]  /*fbd0*/  BSSY B0, `(.L_x_1968) ;  /* 0x000006c000007945 */ /* 0x000fe60003800000 */
[----:B------:R-:W-:-:S13]  /*fbe0*/  ISETP.GE.OR P0, PT, R0, UR4, P1 ;  /* 0x0000000400007c0c */ /* 0x000fda0008f06670 */
[----:B------:R-:W-:Y:S05]  /*fbf0*/  @P0 BRA `(.L_x_1969) ;  /* 0x0000069000000947 */ /* 0x000fea0003800000 */
[----:B-1----:R-:W-:Y:S02]  /*fc00*/  MOV R6, c[0x0][0x27c] ;  /* 0x00009f0000067a02 */ /* 0x002fe40000000f00 */
[----:B------:R-:W-:Y:S02]  /*fc10*/  SHF.R.S32.HI R4, RZ, 0x1f, R0 ;  /* 0x0000001fff047819 */ /* 0x000fe40000011400 */
[----:B------:R-:W-:Y:S02]  /*fc20*/  LEA.HI R6, R6, R76, RZ, 0x1d ;  /* 0x0000004c06067211 */ /* 0x000fe400078fe8ff */
[----:B------:R-:W-:Y:S02]  /*fc30*/  SHF.L.U32 R5, R0, 0x6, RZ ;  /* 0x0000000600057819 */ /* 0x000fe400000006ff */
[----:B------:R-:W-:Y:S02]  /*fc40*/  LEA.HI R4, R4, R0, RZ, 0x3 ;  /* 0x0000000004047211 */ /* 0x000fe400078f18ff */
[----:B------:R-:W-:-:S02]  /*fc50*/  SHF.R.S32.HI R9, RZ, 0x1f, R6 ;  /* 0x0000001fff097819 */ /* 0x000fc40000011406 */
[----:B------:R-:W-:Y:S01]  /*fc60*/  LOP3.LUT R0, R5, 0x1c0, RZ, 0xc0, !PT ;  /* 0x000001c005007812 */ /* 0x000fe200078ec0ff */
[----:B------:R-:W-:Y:S01]  /*fc70*/  IMAD.SHL.U32 R5, R4, 0x40, RZ ;  /* 0x0000004004057824 */ /* 0x000fe200078e00ff */
[----:B------:R-:W-:Y:S02]  /*fc80*/  SHF.L.U32 R7, R6, 0x3, RZ ;  /* 0x0000000306077819 */ /* 0x000fe400000006ff */
[----:B------:R-:W-:Y:S02]  /*fc90*/  LEA.HI R6, R9, R6, RZ, 0x3 ;  /* 0x0000000609067211 */ /* 0x000fe400078f18ff */
[C---:B------:R-:W-:Y:S02]  /*fca0*/  LOP3.LUT R8, R0.reuse, 0x38, R180, 0xf8, !PT ;  /* 0x0000003800087812 */ /* 0x040fe400078ef8b4 */
[----:B------:R-:W-:Y:S02]  /*fcb0*/  SHF.R.U32.HI R4, RZ, 0x3, R0 ;  /* 0x00000003ff047819 */ /* 0x000fe40000011600 */
[----:B------:R-:W-:Y:S01]  /*fcc0*/  LOP3.LUT R7, R0, 0x38, R7, 0xf8, !PT ;  /* 0x0000003800077812 */ /* 0x000fe200078ef807 */
[----:B------:R-:W-:Y:S01]  /*fcd0*/  IMAD.SHL.U32 R0, R6, 0x400, RZ ;  /* 0x0000040006007824 */ /* 0x000fe200078e00ff */
[----:B------:R-:W-:-:S02]  /*fce0*/  LOP3.LUT R5, R5, 0xfffffe00, RZ, 0xc0, !PT ;  /* 0xfffffe0005057812 */ /* 0x000fc400078ec0ff */
[----:B------:R-:W-:Y:S02]  /*fcf0*/  SHF.R.U64 R30, R36, 0x10, R37 ;  /* 0x00000010241e7819 */ /* 0x000fe40000001225 */
[----:B------:R-:W-:Y:S02]  /*fd00*/  LOP3.LUT R8, R5, R8, R4, 0xf6, !PT ;  /* 0x0000000805087212 */ /* 0x000fe400078ef604 */
[----:B------:R-:W-:Y:S02]  /*fd10*/  LOP3.LUT R4, R7, R4, RZ, 0x3c, !PT ;  /* 0x0000000407047212 */ /* 0x000fe400078e3cff */
[----:B------:R-:W-:Y:S02]  /*fd20*/  LOP3.LUT R0, R0, 0x7fffe000, RZ, 0xc0, !PT ;  /* 0x7fffe00000007812 */ /* 0x000fe400078ec0ff */
[----:B------:R-:W-:Y:S02]  /*fd30*/  SHF.L.U32 R35, R8, 0x1, RZ ;  /* 0x0000000108237819 */ /* 0x000fe400000006ff */
[----:B------:R-:W-:-:S02]  /*fd40*/  IADD3 R0, R4, R0, R5 ;  /* 0x0000000004007210 */ /* 0x000fc40007ffe005 */
[----:B------:R-:W-:Y:S01]  /*fd50*/  SHF.R.U64 R36, R38, 0x10, R39 ;  /* 0x0000001026247819 */ /* 0x000fe20000001227 */
[----:B------:R-:W1:Y:S01]  /*fd60*/  LDS.128 R4, [R35+0x8100] ;  /* 0x0081000023047984 */ /* 0x000e620000000c00 */
[----:B------:R-:W-:Y:S02]  /*fd70*/  SHF.L.U32 R33, R0, 0x1, RZ ;  /* 0x0000000100217819 */ /* 0x000fe400000006ff */
[----:B------:R-:W-:Y:S02]  /*fd80*/  SHF.R.U32.HI R0, RZ, 0x10, R37 ;  /* 0x00000010ff007819 */ /* 0x000fe40000011625 */
[----:B------:R-:W-:Y:S01]  /*fd90*/  SHF.R.U32.HI R15, RZ, 0x10, R45 ;  /* 0x00000010ff0f7819 */ /* 0x000fe2000001162d */
[----:B------:R-:W2:Y:S01]  /*fda0*/  LDS.128 R8, [R33+0x8100] ;  /* 0x0081000021087984 */ /* 0x000ea20000000c00 */
[----:B------:R-:W-:Y:S01]  /*fdb0*/  SHF.R.U32.HI R16, RZ, 0x10, R39 ;  /* 0x00000010ff107819 */ /* 0x000fe20000011627 */
[----:B------:R-:W-:Y:S01]  /*fdc0*/  HADD2.F32 R18, -RZ, R0.H0_H0 ;  /* 0x20000000ff127230 */ /* 0x000fe20000004100 */
[----:B------:R-:W-:Y:S01]  /*fdd0*/  SHF.R.U32.HI R17, RZ, 0x10, R47 ;  /* 0x00000010ff117819 */ /* 0x000fe2000001162f */
[----:B------:R-:W-:Y:S01]  /*fde0*/  HADD2.F32 R0, -RZ, R71.H0_H0 ;  /* 0x20000047ff007230 */ /* 0x000fe20000004100 */
[----:B------:R-:W-:Y:S01]  /*fdf0*/  SHF.R.U64 R41, R44, 0x10, R45 ;  /* 0x000000102c297819 */ /* 0x000fe2000000122d */
[----:B------:R-:W-:Y:S01]  /*fe00*/  HADD2.F32 R43, -RZ, R15.H0_H0 ;  /* 0x2000000fff2b7230 */ /* 0x000fe20000004100 */
[----:B------:R-:W-:Y:S01]  /*fe10*/  SHF.R.U64 R40, R46, 0x10, R47 ;  /* 0x000000102e287819 */ /* 0x000fe2000000122f */
[----:B------:R-:W-:-:S02]  /*fe20*/  HADD2.F32 R15, -RZ, R16.H0_H0 ;  /* 0x20000010ff0f7230 */ /* 0x000fc40000004100 */
[----:B------:R-:W-:Y:S02]  /*fe30*/  HADD2.F32 R42, -RZ, R17.H0_H0 ;  /* 0x20000011ff2a7230 */ /* 0x000fe40000004100 */
[----:B------:R-:W-:Y:S02]  /*fe40*/  HADD2.F32 R39, -RZ, R41.H0_H0 ;  /* 0x20000029ff277230 */ /* 0x000fe40000004100 */
[--C-:B-1----:R-:W-:Y:S02]  /*fe50*/  HADD2.F32 R24, -RZ, R4.reuse.H0_H0 ;  /* 0x20000004ff187230 */ /* 0x102fe40000004100 */
[----:B------:R-:W-:Y:S02]  /*fe60*/  HADD2.F32 R26, -RZ, R4.H1_H1 ;  /* 0x30000004ff1a7230 */ /* 0x000fe40000004100 */
[----:B------:R-:W-:Y:S02]  /*fe70*/  HADD2.F32 R20, -RZ, R5.H0_H0 ;  /* 0x20000005ff147230 */ /* 0x000fe40000004100 */
[----:B------:R-:W-:-:S02]  /*fe80*/  HADD2.F32 R4, -RZ, R70.H0_H0 ;  /* 0x20000046ff047230 */ /* 0x000fc40000004100 */
[--C-:B------:R-:W-:Y:S02]  /*fe90*/  HADD2.F32 R22, -RZ, R7.reuse.H0_H0 ;  /* 0x20000007ff167230 */ /* 0x100fe40000004100 */
[----:B------:R-:W-:Y:S02]  /*fea0*/  HADD2.F32 R21, -RZ, R7.H1_H1 ;  /* 0x30000007ff157230 */ /* 0x000fe40000004100 */
[--C-:B------:R-:W-:Y:S02]  /*feb0*/  HADD2.F32 R23, -RZ, R6.reuse.H0_H0 ;  /* 0x20000006ff177230 */ /* 0x100fe40000004100 */
[----:B------:R-:W-:Y:S02]  /*fec0*/  HADD2.F32 R25, -RZ, R6.H1_H1 ;  /* 0x30000006ff197230 */ /* 0x000fe40000004100 */
[--C-:B--2---:R-:W-:Y:S02]  /*fed0*/  HADD2.F32 R7, -RZ, R9.reuse.H0_H0 ;  /* 0x20000009ff077230 */ /* 0x104fe40000004100 */
[----:B------:R-:W-:-:S02]  /*fee0*/  HADD2.F32 R6, -RZ, R9.H1_H1 ;  /* 0x30000009ff067230 */ /* 0x000fc40000004100 */
[--C-:B------:R-:W-:Y:S01]  /*fef0*/  HADD2.F32 R12, -RZ, R10.reuse.H0_H0 ;  /* 0x2000000aff0c7230 */ /* 0x100fe20000004100 */
[----:B------:R-:W-:Y:S01]  /*ff00*/  FMUL.FTZ R34, R7, R4 ;  /* 0x0000000407227220 */ /* 0x000fe20000410000 */
[----:B------:R-:W-:Y:S01]  /*ff10*/  HADD2.F32 R13, -RZ, R10.H1_H1 ;  /* 0x3000000aff0d7230 */ /* 0x000fe20000004100 */
[----:B------:R-:W-:Y:S01]  /*ff20*/  FMUL.FTZ R31, R6, R18 ;  /* 0x00000012061f7220 */ /* 0x000fe20000410000 */
[--C-:B------:R-:W-:Y:S02]  /*ff30*/  HADD2.F32 R9, -RZ, R8.reuse.H0_H0 ;  /* 0x20000008ff097230 */ /* 0x100fe40000004100 */
[----:B------:R-:W-:Y:S01]  /*ff40*/  HADD2.F32 R14, -RZ, R8.H1_H1 ;  /* 0x30000008ff0e7230 */ /* 0x000fe20000004100 */
[----:B------:R-:W-:Y:S01]  /*ff50*/  FMUL.FTZ R8, R20, R4 ;  /* 0x0000000414087220 */ /* 0x000fe20000410000 */
[----:B------:R-:W-:Y:S01]  /*ff60*/  HADD2.F32 R10, -RZ, R70.H1_H1 ;  /* 0x30000046ff0a7230 */ /* 0x000fe20000004100 */
[----:B------:R-:W-:Y:S01]  /*ff70*/  FMUL.FTZ R4, R22, R0 ;  /* 0x0000000016047220 */ /* 0x000fe20000410000 */
[----:B------:R-:W-:-:S02]  /*ff80*/  HADD2.F32 R19, -RZ, R5.H1_H1 ;  /* 0x30000005ff137230 */ /* 0x000fc40000004100 */
[----:B------:R-:W-:Y:S01]  /*ff90*/  HADD2.F32 R5, -RZ, R11.H0_H0 ;  /* 0x2000000bff057230 */ /* 0x000fe20000004100 */
[----:B------:R-:W-:Y:S01]  /*ffa0*/  FFMA.FTZ R38, R7, R10, R8 ;  /* 0x0000000a07267223 */ /* 0x000fe20000010008 */
[----:B------:R-:W-:Y:S01]  /*ffb0*/  HADD2.F32 R8, -RZ, R71.H1_H1 ;  /* 0x30000047ff087230 */ /* 0x000fe20000004100 */
[----:B------:R-:W-:Y:S01]  /*ffc0*/  FMUL.FTZ R7, R19, R18 ;  /* 0x0000001213077220 */ /* 0x000fe20000410000 */
[----:B------:R-:W-:Y:S01]  /*ffd0*/  HADD2.F32 R11, -RZ, R11.H1_H1 ;  /* 0x3000000bff0b7230 */ /* 0x000fe20000004100 */
[C---:B------:R-:W-:Y:S01]  /*ffe0*/  FMUL.FTZ R27, R5.reuse, R0 ;  /* 0x00000000051b7220 */ /* 0x040fe20000410000 */
[----:B------:R-:W-:Y:S01]  /*fff0*/  HADD2.F32 R0, -RZ, R79.H0_H0 ;  /* 0x2000004fff007230 */ /* 0x000fe20000004100 */
[----:B------:R-:W-:Y:S01]  /*10000*/  FFMA.FTZ R32, R5, R8, R4 ;  /* 0x0000000805207223 */ /* 0x000fe20000010004 */
[--C-:B------:R-:W-:Y:S01]  /*10010*/  HADD2.F32 R4, -RZ, R77.reuse.H0_H0 ;  /* 0x2000004dff047230 */ /* 0x100fe20000004100 */
[----:B------:R-:W-:Y:S01]  /*10020*/  FFMA.FTZ R37, R6, R43, R7 ;  /* 0x0000002b06257223 */ /* 0x000fe20000010007 */
[----:B------:R-:W-:Y:S01]  /*10030*/  HADD2.F32 R7, -RZ, R77.H1_H1 ;  /* 0x3000004dff077230 */ /* 0x000fe20000004100 */
[----:B------:R-:W-:-:S02]  /*10040*/  FMUL.FTZ R5, R21, R15 ;  /* 0x0000000f15057220 */ /* 0x000fc40000410000 */
[-C--:B------:R-:W-:Y:S02]  /*10050*/  FMUL.FTZ R6, R24, R4.reuse ;  /* 0x0000000418067220 */ /* 0x080fe40000410000 */
[C---:B------:R-:W-:Y:S01]  /*10060*/  FMUL.FTZ R16, R9.reuse, R4 ;  /* 0x0000000409107220 */ /* 0x040fe20000410000 */
[----:B------:R-:W-:Y:S01]  /*10070*/  HADD2.F32 R4, -RZ, R79.H1_H1 ;  /* 0x3000004fff047230 */ /* 0x000fe20000004100 */
[----:B------:R-:W-:Y:S01]  /*10080*/  FFMA.FTZ R28, R9, R7, R6 ;  /* 0x00000007091c7223 */ /* 0x000fe20000010006 */
[----:B------:R-:W-:Y:S01]  /*10090*/  HADD2.F32 R6, -RZ, R30.H0_H0 ;  /* 0x2000001eff067230 */ /* 0x000fe20000004100 */
[C---:B------:R-:W-:Y:S01]  /*100a0*/  FMUL.FTZ R17, R11.reuse, R15 ;  /* 0x0000000f0b117220 */ /* 0x040fe20000410000 */
[----:B------:R-:W-:Y:S01]  /*100b0*/  HADD2.F32 R9, -RZ, R36.H0_H0 ;  /* 0x20000024ff097230 */ /* 0x000fe20000004100 */
[----:B------:R-:W-:Y:S01]  /*100c0*/  FFMA.FTZ R29, R11, R42, R5 ;  /* 0x0000002a0b1d7223 */ /* 0x000fe20000010005 */
[----:B------:R-:W-:Y:S01]  /*100d0*/  HADD2.F32 R36, -RZ, R40.H0_H0 ;  /* 0x20000028ff247230 */ /* 0x000fe20000004100 */
[----:B------:R-:W-:-:S02]  /*100e0*/  FMUL.FTZ R5, R23, R0 ;  /* 0x0000000017057220 */ /* 0x000fc40000410000 */
[----:B------:R-:W-:Y:S02]  /*100f0*/  FMUL.FTZ R15, R12, R0 ;  /* 0x000000000c0f7220 */ /* 0x000fe40000410000 */
[----:B------:R-:W-:Y:S02]  /*10100*/  FMUL.FTZ R0, R26, R6 ;  /* 0x000000061a007220 */ /* 0x000fe40000410000 */
[----:B------:R-:W-:Y:S02]  /*10110*/  FFMA.FTZ R30, R12, R4, R5 ;  /* 0x000000040c1e7223 */ /* 0x000fe40000010005 */
[C---:B------:R-:W-:Y:S02]  /*10120*/  FMUL.FTZ R6, R14.reuse, R6 ;  /* 0x000000060e067220 */ /* 0x040fe40000410000 */
[----:B------:R-:W-:Y:S02]  /*10130*/  FMUL.FTZ R5, R25, R9 ;  /* 0x0000000919057220 */ /* 0x000fe40000410000 */
[----:B------:R-:W-:-:S02]  /*10140*/  FFMA.FTZ R14, R14, R39, R0 ;  /* 0x000000270e0e7223 */ /* 0x000fc40000010000 */
[C---:B------:R-:W-:Y:S02]  /*10150*/  FMUL.FTZ R0, R13.reuse, R9 ;  /* 0x000000090d007220 */ /* 0x040fe40000410000 */
[----:B------:R-:W-:Y:S01]  /*10160*/  FFMA.FTZ R18, R13, R36, R5 ;  /* 0x000000240d127223 */ /* 0x000fe20000010005 */
[----:B------:R-:W-:Y:S01]  /*10170*/  F2FP.PACK_AB R5, R37, R38 ;  /* 0x000000262505723e */ /* 0x000fe200000000ff */
[----:B------:R-:W-:Y:S02]  /*10180*/  FFMA.FTZ R12, R20, R10, -R34 ;  /* 0x0000000a140c7223 */ /* 0x000fe40000010822 */
[----:B------:R-:W-:Y:S02]  /*10190*/  FFMA.FTZ R8, R22, R8, -R27 ;  /* 0x0000000816087223 */ /* 0x000fe4000001081b */
[----:B------:R-:W-:Y:S02]  /*101a0*/  FFMA.FTZ R11, R21, R42, -R17 ;  /* 0x0000002a150b7223 */ /* 0x000fe40000010811 */
[----:B------:R-:W-:-:S02]  /*101b0*/  FFMA.FTZ R9, R19, R43, -R31 ;  /* 0x0000002b13097223 */ /* 0x000fc4000001081f */
[----:B------:R-:W-:Y:S01]  /*101c0*/  FFMA.FTZ R13, R24, R7, -R16 ;  /* 0x00000007180d7223 */ /* 0x000fe20000010810 */
[----:B------:R-:W-:Y:S01]  /*101d0*/  F2FP.PACK_AB R11, R11, R8 ;  /* 0x000000080b0b723e */ /* 0x000fe200000000ff */
[----:B------:R-:W-:Y:S01]  /*101e0*/  FFMA.FTZ R10, R23, R4, -R15 ;  /* 0x00000004170a7223 */ /* 0x000fe2000001080f */
[----:B------:R-:W-:Y:S01]  /*101f0*/  F2FP.PACK_AB R9, R9, R12 ;  /* 0x0000000c0909723e */ /* 0x000fe200000000ff */
[----:B------:R-:W-:Y:S01]  /*10200*/  FFMA.FTZ R6, R26, R39, -R6 ;  /* 0x000000271a067223 */ /* 0x000fe20000010806 */
[----:B------:R-:W-:Y:S01]  /*10210*/  F2FP.PACK_AB R7, R29, R32 ;  /* 0x000000201d07723e */ /* 0x000fe200000000ff */
[----:B------:R-:W-:Y:S01]  /*10220*/  FFMA.FTZ R0, R25, R36, -R0 ;  /* 0x0000002419007223 */ /* 0x000fe20000010800 */
[----:B------:R-:W-:Y:S02]  /*10230*/  F2FP.PACK_AB R4, R14, R28 ;  /* 0x0000001c0e04723e */ /* 0x000fe400000000ff */
[----:B------:R-:W-:Y:S02]  /*10240*/  F2FP.PACK_AB R8, R6, R13 ;  /* 0x0000000d0608723e */ /* 0x000fe400000000ff */
[----:B------:R-:W-:-:S02]  /*10250*/  F2FP.PACK_AB R10, R0, R10 ;  /* 0x0000000a000a723e */ /* 0x000fc400000000ff */
[----:B------:R-:W-:-:S03]  /*10260*/  F2FP.PACK_AB R6, R18, R30 ;  /* 0x0000001e1206723e */ /* 0x000fc600000000ff */
[----:B------:R1:W-:Y:S04]  /*10270*/  STS.128 [R35+0x8100], R8 ;  /* 0x0081000823007388 */ /* 0x0003e80000000c00 */
[----:B------:R1:W-:Y:S02]  /*10280*/  STS.128 [R33+0x8100], R4 ;  /* 0x0081000421007388 */ /* 0x0003e40000000c00 */
.L_x_1969:
[----:B------:R-:W-:Y:S05]  /*10290*/  BSYNC B0 ;  /* 0x0000000000007941 */ /* 0x000fea0003800000 */
.L_x_1968:
        /* <DEDUP_REMOVED lines=19> */
[----:B------:R-:W-:Y:S02]  /*103d0*/  SHF.R.U32.HI R15, RZ, 0x10, R53 ;  /* 0x00000010ff0f7819 */ /* 0x000fe40000011635 */
[----:B------:R-:W-:Y:S02]  /*103e0*/  LOP3.LUT R8, R5, R8, R4, 0xf6, !PT ;  /* 0x0000000805087212 */ /* 0x000fe400078ef604 */
[----:B------:R-:W-:Y:S01]  /*103f0*/  LOP3.LUT R4, R7, R4, RZ, 0x3c, !PT ;  /* 0x0000000407047212 */ /* 0x000fe200078e3cff */
[----:B------:R-:W-:Y:S01]  /*10400*/  HADD2.F32 R42, -RZ, R15.H0_H0 ;  /* 0x2000000fff2a7230 */ /* 0x000fe20000004100 */
[----:B------:R-:W-:Y:S02]  /*10410*/  LOP3.LUT R0, R0, 0x7fffe000, RZ, 0xc0, !PT ;  /* 0x7fffe00000007812 */ /* 0x000fe400078ec0ff */
[----:B------:R-:W-:Y:S02]  /*10420*/  SHF.L.U32 R35, R8, 0x1, RZ ;  /* 0x0000000108237819 */ /* 0x000fe400000006ff */
[----:B------:R-:W-:-:S02]  /*10430*/  IADD3 R0, R4, R0, R5 ;  /* 0x0000000004007210 */ /* 0x000fc40007ffe005 */
[----:B------:R-:W-:Y:S01]  /*10440*/  SHF.R.U32.HI R16, RZ, 0x10, R59 ;  /* 0x00000010ff107819 */ /* 0x000fe2000001163b */
[----:B------:R-:W1:Y:S01]  /*10450*/  LDS.128 R4, [R35+0x8100] ;  /* 0x0081000023047984 */ /* 0x000e620000000c00 */
[----:B------:R-:W-:Y:S02]  /*10460*/  SHF.L.U32 R33, R0, 0x1, RZ ;  /* 0x0000000100217819 */ /* 0x000fe400000006ff */
[----:B------:R-:W-:Y:S01]  /*10470*/  SHF.R.U32.HI R0, RZ, 0x10, R57 ;  /* 0x00000010ff007819 */ /* 0x000fe20000011639 */
[----:B------:R-:W-:Y:S01]  /*10480*/  HADD2.F32 R15, -RZ, R16.H0_H0 ;  /* 0x20000010ff0f7230 */ /* 0x000fe20000004100 */
[----:B------:R-:W-:Y:S01]  /*10490*/  SHF.R.U32.HI R17, RZ, 0x10, R55 ;  /* 0x00000010ff117819 */ /* 0x000fe20000011637 */
[----:B------:R-:W2:Y:S01]  /*104a0*/  LDS.128 R8, [R33+0x8100] ;  /* 0x0081000021087984 */ /* 0x000ea20000000c00 */
[----:B------:R-:W-:Y:S01]  /*104b0*/  SHF.R.U64 R30, R56, 0x10, R57 ;  /* 0x00000010381e7819 */ /* 0x000fe20000001239 */
[----:B------:R-:W-:Y:S01]  /*104c0*/  HADD2.F32 R18, -RZ, R0.H0_H0 ;  /* 0x20000000ff127230 */ /* 0x000fe20000004100 */
[----:B------:R-:W-:Y:S01]  /*104d0*/  SHF.R.U64 R38, R52, 0x10, R53 ;  /* 0x0000001034267819 */ /* 0x000fe20000001235 */
[----:B------:R-:W-:Y:S01]  /*104e0*/  HADD2.F32 R0, -RZ, R111.H0_H0 ;  /* 0x2000006fff007230 */ /* 0x000fe20000004100 */
[----:B------:R-:W-:Y:S01]  /*104f0*/  SHF.R.U64 R36, R58, 0x10, R59 ;  /* 0x000000103a247819 */ /* 0x000fe2000000123b */
[----:B------:R-:W-:Y:S01]  /*10500*/  HADD2.F32 R41, -RZ, R17.H0_H0 ;  /* 0x20000011ff297230 */ /* 0x000fe20000004100 */
[----:B------:R-:W-:Y:S01]  /*10510*/  SHF.R.U64 R39, R54, 0x10, R55 ;  /* 0x0000001036277819 */ /* 0x000fe20000001237 */
[----:B------:R-:W-:-:S04]  /*10520*/  HADD2.F32 R38, -RZ, R38.H0_H0 ;  /* 0x20000026ff267230 */ /* 0x000fc80000004100 */
[----:B------:R-:W-:Y:S02]  /*10530*/  HADD2.F32 R39, -RZ, R39.H0_H0 ;  /* 0x20000027ff277230 */ /* 0x000fe40000004100 */
[--C-:B-1----:R-:W-:Y:S02]  /*10540*/  HADD2.F32 R24, -RZ, R4.reuse.H0_H0 ;  /* 0x20000004ff187230 */ /* 0x102fe40000004100 */
[----:B------:R-:W-:Y:S02]  /*10550*/  HADD2.F32 R26, -RZ, R4.H1_H1 ;  /* 0x30000004ff1a7230 */ /* 0x000fe40000004100 */
[----:B------:R-:W-:Y:S02]  /*10560*/  HADD2.F32 R20, -RZ, R5.H0_H0 ;  /* 0x20000005ff147230 */ /* 0x000fe40000004100 */
[----:B------:R-:W-:Y:S02]  /*10570*/  HADD2.F32 R4, -RZ, R110.H0_H0 ;  /* 0x2000006eff047230 */ /* 0x000fe40000004100 */
[----:B------:R-:W-:-:S02]  /*10580*/  HADD2.F32 R22, -RZ, R7.H0_H0 ;  /* 0x20000007ff167230 */ /* 0x000fc40000004100 */
[----:B------:R-:W-:Y:S02]  /*10590*/  HADD2.F32 R21, -RZ, R7.H1_H1 ;  /* 0x30000007ff157230 */ /* 0x000fe40000004100 */
[--C-:B------:R-:W-:Y:S02]  /*105a0*/  HADD2.F32 R23, -RZ, R6.reuse.H0_H0 ;  /* 0x20000006ff177230 */ /* 0x100fe40000004100 */
[----:B------:R-:W-:Y:S02]  /*105b0*/  HADD2.F32 R25, -RZ, R6.H1_H1 ;  /* 0x30000006ff197230 */ /* 0x000fe40000004100 */
[--C-:B--2---:R-:W-:Y:S02]  /*105c0*/  HADD2.F32 R7, -RZ, R9.reuse.H0_H0 ;  /* 0x20000009ff077230 */ /* 0x104fe40000004100 */
[----:B------:R-:W-:Y:S02]  /*105d0*/  HADD2.F32 R6, -RZ, R9.H1_H1 ;  /* 0x30000009ff067230 */ /* 0x000fe40000004100 */
[--C-:B------:R-:W-:Y:S01]  /*105e0*/  HADD2.F32 R12, -RZ, R10.reuse.H0_H0 ;  /* 0x2000000aff0c7230 */ /* 0x100fe20000004100 */
[----:B------:R-:W-:Y:S01]  /*105f0*/  FMUL.FTZ R34, R7, R4 ;  /* 0x0000000407227220 */ /* 0x000fe20000410000 */
[----:B------:R-:W-:Y:S01]  /*10600*/  HADD2.F32 R13, -RZ, R10.H1_H1 ;  /* 0x3000000aff0d7230 */ /* 0x000fe20000004100 */
[----:B------:R-:W-:Y:S01]  /*10610*/  FMUL.FTZ R31, R6, R18 ;  /* 0x00000012061f7220 */ /* 0x000fe20000410000 */
[----:B------:R-:W-:-:S02]  /*10620*/  HADD2.F32 R9, -RZ, R8.H0_H0 ;  /* 0x20000008ff097230 */ /* 0x000fc40000004100 */
[----:B------:R-:W-:Y:S01]  /*10630*/  HADD2.F32 R14, -RZ, R8.H1_H1 ;  /* 0x30000008ff0e7230 */ /* 0x000fe20000004100 */
[----:B------:R-:W-:Y:S01]  /*10640*/  FMUL.FTZ R8, R20, R4 ;  /* 0x0000000414087220 */ /* 0x000fe20000410000 */
[----:B------:R-:W-:Y:S01]  /*10650*/  HADD2.F32 R10, -RZ, R110.H1_H1 ;  /* 0x3000006eff0a7230 */ /* 0x000fe20000004100 */
[----:B------:R-:W-:Y:S01]  /*10660*/  FMUL.FTZ R4, R22, R0 ;  /* 0x0000000016047220 */ /* 0x000fe20000410000 */
[----:B------:R-:W-:Y:S02]  /*10670*/  HADD2.F32 R19, -RZ, R5.H1_H1 ;  /* 0x30000005ff137230 */ /* 0x000fe40000004100 */
        /* <DEDUP_REMOVED lines=19> */
[----:B------:R-:W-:Y:S02]  /*107b0*/  FFMA.FTZ R29, R11, R41, R5 ;  /* 0x000000290b1d7223 */ /* 0x000fe40000010005 */
        /* <DEDUP_REMOVED lines=27> */
.L_x_1971:
[----:B------:R-:W-:Y:S05]  /*10970*/  BSYNC B0 ;  /* 0x0000000000007941 */ /* 0x000fea0003800000 */
.L_x_1970:
        /* <DEDUP_REMOVED lines=62> */
[--C-:B------:R-:W-:Y:S01]  /*10d60*/  HADD2.F32 R5, -RZ, R11.reuse.H0_H0 ;  /* 0x2000000bff057230 */ /* 0x100fe20000004100 */
        /* <DEDUP_REMOVED lines=46> */
.L_x_1973:
[----:B------:R-:W-:Y:S05]  /*11050*/  BSYNC B0 ;  /* 0x0000000000007941 */ /* 0x000fea0003800000 */
.L_x_1972:
[----:B------:R-:W-:Y:S01]  /*11060*/  IADD3 R0, R68, 0x40, RZ ;  /* 0x0000004044007810 */ /* 0x000fe20007ffe0ff */
[----:B------:R-:W-:Y:S03]  /*11070*/  BSSY B0, `(.L_x_1974) ;  /* 0x000006c000007945 */ /* 0x000fe60003800000 */
[----:B------:R-:W-:-:S13]  /*11080*/  ISETP.GE.OR P0, PT, R0, UR4, P1 ;  /* 0x0000000400007c0c */ /* 0x000fda0008f06670 */
[----:B------:R-:W-:Y:S05]  /*11090*/  @P0 BRA `(.L_x_1975) ;  /* 0x0000069000000947 */ /* 0x000fea0003800000 */
[----:B-1----:R-:W-:Y:S02]  /*110a0*/  SHF.R.S32.HI R4, RZ, 0x1f, R0 ;  /* 0x0000001fff047819 */ /* 0x002fe40000011400 */
[----:B------:R-:W-:Y:S02]  /*110b0*/  MOV R9, c[0x0][0x27c] ;  /* 0x00009f0000097a02 */ /* 0x000fe40000000f00 */
[----:B------:R-:W-:Y:S02]  /*110c0*/  SHF.L.U32 R5, R0, 0x6, RZ ;  /* 0x0000000600057819 */ /* 0x000fe400000006ff */
[----:B------:R-:W-:Y:S02]  /*110d0*/  LEA.HI R4, R4, R0, RZ, 0x3 ;  /* 0x0000000004047211 */ /* 0x000fe400078f18ff */
[----:B------:R-:W-:Y:S02]  /*110e0*/  LEA.HI R9, R9, R76, RZ, 0x1d ;  /* 0x0000004c09097211 */ /* 0x000fe400078fe8ff */
[----:B------:R-:W-:Y:S01]  /*110f0*/  LOP3.LUT R0, R5, 0x1c0, RZ, 0xc0, !PT ;  /* 0x000001c005007812 */ /* 0x000fe200078ec0ff */
[----:B------:R-:W-:Y:S01]  /*11100*/  IMAD.SHL.U32 R5, R4, 0x40, RZ ;  /* 0x0000004004057824 */ /* 0x000fe200078e00ff */
[----:B------:R-:W-:-:S02]  /*11110*/  SHF.R.S32.HI R10, RZ, 0x1f, R9 ;  /* 0x0000001fff0a7819 */ /* 0x000fc40000011409 */
[----:B------:R-:W-:Y:S02]  /*11120*/  SHF.L.U32 R7, R9, 0x3, RZ ;  /* 0x0000000309077819 */ /* 0x000fe400000006ff */
[----:B------:R-:W-:Y:S02]  /*11130*/  LOP3.LUT R6, R5, 0xfffffe00, RZ, 0xc0, !PT ;  /* 0xfffffe0005067812 */ /* 0x000fe400078ec0ff */
[----:B------:R-:W-:Y:S02]  /*11140*/  LEA.HI R5, R10, R9, RZ, 0x3 ;  /* 0x000000090a057211 */ /* 0x000fe400078f18ff */
[C---:B------:R-:W-:Y:S02]  /*11150*/  LOP3.LUT R8, R0.reuse, 0x38, R180, 0xf8, !PT ;  /* 0x0000003800087812 */ /* 0x040fe400078ef8b4 */
[----:B------:R-:W-:Y:S02]  /*11160*/  SHF.R.U32.HI R4, RZ, 0x3, R0 ;  /* 0x00000003ff047819 */ /* 0x000fe40000011600 */
[----:B------:R-:W-:Y:S01]  /*11170*/  LOP3.LUT R7, R0, 0x38, R7, 0xf8, !PT ;  /* 0x0000003800077812 */ /* 0x000fe200078ef807 */
[----:B------:R-:W-:Y:S01]  /*11180*/  IMAD.SHL.U32 R0, R5, 0x400, RZ ;  /* 0x0000040005007824 */ /* 0x000fe200078e00ff */
[----:B------:R-:W-:-:S02]  /*11190*/  LOP3.LUT R8, R6, R8, R4, 0xf6, !PT ;  /* 0x0000000806087212 */ /* 0x000fc400078ef604 */
[----:B------:R-:W-:Y:S02]  /*111a0*/  LOP3.LUT R4, R7, R4, RZ, 0x3c, !PT ;  /* 0x0000000407047212 */ /* 0x000fe400078e3cff */
[----:B------:R-:W-:Y:S02]  /*111b0*/  LOP3.LUT R0, R0, 0x7fffe000, RZ, 0xc0, !PT ;  /* 0x7fffe00000007812 */ /* 0x000fe400078ec0ff */
[----:B------:R-:W-:Y:S02]  /*111c0*/  SHF.L.U32 R35, R8, 0x1, RZ ;  /* 0x0000000108237819 */ /* 0x000fe400000006ff */
[----:B------:R-:W-:Y:S02]  /*111d0*/  IADD3 R0, R4, R0, R6 ;  /* 0x0000000004007210 */ /* 0x000fe40007ffe006 */
[----:B------:R-:W-:Y:S01]  /*111e0*/  SHF.R.U32.HI R15, RZ, 0x10, R81 ;  /* 0x00000010ff0f7819 */ /* 0x000fe20000011651 */
[----:B------:R-:W1:Y:S01]  /*111f0*/  LDS.128 R4, [R35+0x8100] ;  /* 0x0081000023047984 */ /* 0x000e620000000c00 */
[----:B------:R-:W-:-:S02]  /*11200*/  SHF.L.U32 R33, R0, 0x1, RZ ;  /* 0x0000000100217819 */ /* 0x000fc400000006ff */
[----:B------:R-:W-:Y:S01]  /*11210*/  SHF.R.U32.HI R0, RZ, 0x10, R85 ;  /* 0x00000010ff007819 */ /* 0x000fe20000011655 */
[----:B------:R-:W-:Y:S01]  /*11220*/  HADD2.F32 R42, -RZ, R15.H0_H0 ;  /* 0x2000000fff2a7230 */ /* 0x000fe20000004100 */
[----:B------:R-:W-:Y:S01]  /*11230*/  SHF.R.U32.HI R16, RZ, 0x10, R87 ;  /* 0x00000010ff107819 */ /* 0x000fe20000011657 */
[----:B------:R-:W2:Y:S01]  /*11240*/  LDS.128 R8, [R33+0x8100] ;  /* 0x0081000021087984 */ /* 0x000ea20000000c00 */
[----:B------:R-:W-:Y:S01]  /*11250*/  SHF.R.U32.HI R17, RZ, 0x10, R83 ;  /* 0x00000010ff117819 */ /* 0x000fe20000011653 */
[----:B------:R-:W-:Y:S01]  /*11260*/  HADD2.F32 R18, -RZ, R0.H0_H0 ;  /* 0x20000000ff127230 */ /* 0x000fe20000004100 */
        /* <DEDUP_REMOVED lines=76> */
.L_x_1975:
[----:B------:R-:W-:Y:S05]  /*11730*/  BSYNC B0 ;  /* 0x0000000000007941 */ /* 0x000fea0003800000 */
.L_x_1974:
        /* <DEDUP_REMOVED lines=109> */
.L_x_1977:
[----:B------:R-:W-:Y:S05]  /*11e10*/  BSYNC B0 ;  /* 0x0000000000007941 */ /* 0x000fea0003800000 */
.L_x_1976:
        /* <DEDUP_REMOVED lines=109> */
.L_x_1979:
[----:B------:R-:W-:Y:S05]  /*124f0*/  BSYNC B0 ;  /* 0x0000000000007941 */ /* 0x000fea0003800000 */
.L_x_1978:
[----:B------:R-:W-:-:S04]  /*12500*/  IADD3 R0, R68, 0x70, RZ ;  /* 0x0000007044007810 */ /* 0x000fc80007ffe0ff */
        /* <DEDUP_REMOVED lines=73> */
[----:B------:R-:W-:Y:S02]  /*129a0*/  FMUL.FTZ R6, R24, R4 ;  /* 0x0000000418067220 */ /* 0x000fe40000410000 */
[----:B------:R-:W-:Y:S02]  /*129b0*/  FMUL.FTZ R17, R11, R16 ;  /* 0x000000100b117220 */ /* 0x000fe40000410000 */
[C---:B------:R-:W-:Y:S01]  /*129c0*/  FFMA.FTZ R28, R9.reuse, R7, R6 ;  /* 0x00000007091c7223 */ /* 0x040fe20000010006 */
[----:B------:R-:W-:Y:S01]  /*129d0*/  HADD2.F32 R6, -RZ, R30.H0_H0 ;  /* 0x2000001eff067230 */ /* 0x000fe20000004100 */
[----:B------:R-:W-:Y:S01]  /*129e0*/  FMUL.FTZ R16, R9, R4 ;  /* 0x0000000409107220 */ /* 0x000fe20000410000 */
[----:B------:R-:W-:Y:S01]  /*129f0*/  HADD2.F32 R4, -RZ, R132.H1_H1 ;  /* 0x30000084ff047230 */ /* 0x000fe20000004100 */
        /* <DEDUP_REMOVED lines=28> */
.L_x_1955:
[----:B------:R-:W-:Y:S05]  /*12bc0*/  BSYNC B2 ;  /* 0x0000000000027941 */ /* 0x000fea0003800000 */
.L_x_1909:
[----:B-1----:R-:W-:Y:S01]  /*12bd0*/  IMAD R0, R133, c[0x0][0x208], RZ ;  /* 0x0000820085007a24 */ /* 0x002fe200078e02ff */
[----:B------:R-:W-:Y:S01]  /*12be0*/  SHF.R.S32.HI R8, RZ, 0x4, R137 ;  /* 0x00000004ff087819 */ /* 0x000fe20000011489 */
[----:B------:R-:W-:Y:S01]  /*12bf0*/  IMAD.WIDE.U32 R4, R139, c[0x0][0x208], RZ ;  /* 0x000082008b047a25 */ /* 0x000fe200078e00ff */
[----:B------:R-:W-:Y:S01]  /*12c00*/  SHF.R.S32.HI R17, RZ, 0x1f, R109 ;  /* 0x0000001fff117819 */ /* 0x000fe2000001146d */
        /* <DEDUP_REMOVED lines=10> */
[----:B------:R-:W-:Y:S01]  /*12cb0*/  IMAD.IADD R8, R8, 0x1, -R7 ;  /* 0x0000000108087824 */ /* 0x000fe200078e0a07 */
[----:B------:R-:W-:Y:S01]  /*12cc0*/  BAR.SYNC.DEFER_BLOCKING 0x0 ;  /* 0x0000000000007b1d */ /* 0x000fe20000010000 */
[----:B------:R-:W-:Y:S01]  /*12cd0*/  IADD3 R0, P0, R4, UR26, RZ ;  /* 0x0000001a04007c10 */ /* 0x000fe2000ff1e0ff */
[----:B------:R-:W-:Y:S02]  /*12ce0*/  IMAD.SHL.U32 R7, R76, 0x40, RZ ;  /* 0x000000404c077824 */ /* 0x000fe400078e00ff */
[----:B------:R-:W-:Y:S01]  /*12cf0*/  IMAD.SHL.U32 R10, R68, 0x8, RZ ;  /* 0x00000008440a7824 */ /* 0x000fe200078e00ff */
[----:B------:R-:W-:Y:S01]  /*12d00*/  IADD3.X R5, R5, UR14, R6, P0, !PT ;  /* 0x0000000e05057c10 */ /* 0x000fe200087fe406 */
[----:B------:R-:W-:Y:S01]  /*12d10*/  IMAD.SHL.U32 R6, R135, 0x40, RZ ;  /* 0x0000004087067824 */ /* 0x000fe200078e00ff */
[----:B------:R-:W-:Y:S01]  /*12d20*/  LEA R4, P0, R0, c[0x0][0x1f8], 0x1 ;  /* 0x00007e0000047a11 */ /* 0x000fe200078008ff */
[----:B------:R-:W-:-:S03]  /*12d30*/  IMAD.WIDE R18, R180, 0x2, RZ ;  /* 0x00000002b4127825 */ /* 0x000fc600078e02ff */
[----:B------:R-:W-:Y:S01]  /*12d40*/  LEA.HI.X R0, R0, c[0x0][0x1fc], R5, 0x1, P0 ;  /* 0x00007f0000007a11 */ /* 0x000fe200000f0c05 */
[----:B------:R-:W1:Y:S01]  /*12d50*/  SHFL.IDX PT, R12, R4, 0x2, 0x181f ;  /* 0x00581f00040c7f89 */ /* 0x000e6200000e0000 */
[----:B------:R-:W-:Y:S01]  /*12d60*/  LOP3.LUT R5, R7, 0x1c0, RZ, 0xc0, !PT ;  /* 0x000001c007057812 */ /* 0x000fe200078ec0ff */
[----:B------:R-:W-:Y:S02]  /*12d70*/  IMAD.SHL.U32 R154, R108, 0x2, RZ ;  /* 0x000000026c9a7824 */ /* 0x000fe400078e00ff */
[----:B------:R-:W2:Y:S01]  /*12d80*/  SHFL.IDX PT, R14, R4, 0x1, 0x181f ;  /* 0x00381f00040e7f89 */ /* 0x000ea200000e0000 */
[----:B------:R-:W-:-:S03]  /*12d90*/  LOP3.LUT R7, R5, 0x8, R10, 0xf8, !PT ;  /* 0x0000000805077812 */ /* 0x000fc600078ef80a */
[----:B------:R-:W3:Y:S04]  /*12da0*/  SHFL.IDX PT, R9, R4, RZ, 0x181f ;  /* 0x00181fff04097589 */ /* 0x000ee800000e0000 */
[----:B------:R4:W-:Y:S04]  /*12db0*/  SHFL.IDX PT, R11, R4, 0x3, 0x181f ;  /* 0x00781f00040b7f89 */ /* 0x0009e800000e0000 */
[----:B------:R-:W5:Y:S04]  /*12dc0*/  SHFL.IDX PT, R13, R0, 0x2, 0x181f ;  /* 0x00581f00000d7f89 */ /* 0x000f6800000e0000 */
[----:B------:R-:W5:Y:S04]  /*12dd0*/  SHFL.IDX PT, R15, R0, 0x1, 0x181f ;  /* 0x00381f00000f7f89 */ /* 0x000f6800000e0000 */
[----:B------:R-:W5:Y:S01]  /*12de0*/  SHFL.IDX PT, R16, R0, RZ, 0x181f ;  /* 0x00181fff00107589 */ /* 0x000f6200000e0000 */
[----:B-1----:R-:W-:-:S03]  /*12df0*/  IADD3 R46, P1, R18, R12, RZ ;  /* 0x0000000c122e7210 */ /* 0x002fc60007f3e0ff */
[----:B------:R1:W1:Y:S01]  /*12e00*/  SHFL.IDX PT, R10, R0, 0x3, 0x181f ;  /* 0x00781f00000a7f89 */ /* 0x00026200000e0000 */
[----:B--2---:R-:W-:Y:S02]  /*12e10*/  IADD3 R48, P2, R18, R14, RZ ;  /* 0x0000000e12307210 */ /* 0x004fe40007f5e0ff */
[----:B---3--:R-:W-:Y:S02]  /*12e20*/  IADD3 R50, P0, R9, R18, RZ ;  /* 0x0000001209327210 */ /* 0x008fe40007f1e0ff */
[----:B----4-:R-:W-:Y:S01]  /*12e30*/  SHF.R.U32.HI R4, RZ, 0x3, R5 ;  /* 0x00000003ff047819 */ /* 0x010fe20000011605 */
[----:B------:R-:W-:-:S03]  /*12e40*/  IMAD.SHL.U32 R5, R8, 0x8, RZ ;  /* 0x0000000808057824 */ /* 0x000fc600078e00ff */
[----:B------:R-:W-:Y:S01]  /*12e50*/  LOP3.LUT R4, R7, R4, RZ, 0x3c, !PT ;  /* 0x0000000407047212 */ /* 0x000fe200078e3cff */
[C---:B-----5:R-:W-:Y:S02]  /*12e60*/  IMAD.X R47, R19.reuse, 0x1, R13, P1 ;  /* 0x00000001132f7824 */ /* 0x060fe400008e060d */
[----:B------:R-:W-:Y:S02]  /*12e70*/  IMAD.SHL.U32 R7, R136, 0x40, RZ ;  /* 0x0000004088077824 */ /* 0x000fe400078e00ff */
[----:B------:R-:W-:Y:S01]  /*12e80*/  IMAD.X R49, R19, 0x1, R15, P2 ;  /* 0x0000000113317824 */ /* 0x000fe200010e060f */
[----:B------:R-:W-:Y:S02]  /*12e90*/  LOP3.LUT P2, RZ, R76, 0x2, RZ, 0xc0, !PT ;  /* 0x000000024cff7812 */ /* 0x000fe4000784c0ff */
[----:B------:R-:W-:Y:S01]  /*12ea0*/  LOP3.LUT R148, R7, 0xfffffe00, RZ, 0xc0, !PT ;  /* 0xfffffe0007947812 */ /* 0x000fe200078ec0ff */
[----:B------:R-:W-:Y:S01]  /*12eb0*/  IMAD.X R51, R16, 0x1, R19, P0 ;  /* 0x0000000110337824 */ /* 0x000fe200000e0613 */
[----:B------:R-:W-:-:S02]  /*12ec0*/  IADD3 R44, P0, R18, R11, RZ ;  /* 0x0000000b122c7210 */ /* 0x000fc40007f1e0ff */
[----:B-1----:R-:W-:-:S03]  /*12ed0*/  LOP3.LUT R0, R6, 0x1c0, RZ, 0xc0, !PT ;  /* 0x000001c006007812 */ /* 0x002fc600078ec0ff */
[----:B------:R-:W-:Y:S01]  /*12ee0*/  IMAD.X R45, R19, 0x1, R10, P0 ;  /* 0x00000001132d7824 */ /* 0x000fe200000e060a */
[----:B------:R-:W-:Y:S02]  /*12ef0*/  LOP3.LUT R6, R0, 0x8, R5, 0xf8, !PT ;  /* 0x0000000800067812 */ /* 0x000fe400078ef805 */
[----:B------:R-:W-:Y:S01]  /*12f00*/  SHF.R.U32.HI R5, RZ, 0x3, R0 ;  /* 0x00000003ff057819 */ /* 0x000fe20000011600 */
[----:B------:R-:W-:Y:S01]  /*12f10*/  IMAD R0, R8, 0x200, R4 ;  /* 0x0000020008007824 */ /* 0x000fe200078e0204 */
[----:B------:R-:W-:Y:S02]  /*12f20*/  LEA.HI R4, R17, R109, RZ, 0x3 ;  /* 0x0000006d11047211 */ /* 0x000fe400078f18ff */
[----:B------:R-:W-:Y:S01]  /*12f30*/  LOP3.LUT R149, R6, R5, RZ, 0x3c, !PT ;  /* 0x0000000506957212 */ /* 0x000fe200078e3cff */
[----:B------:R-:W-:Y:S01]  /*12f40*/  IMAD.SHL.U32 R236, R0, 0x2, RZ ;  /* 0x0000000200ec7824 */ /* 0x000fe200078e00ff */
[----:B------:R-:W-:Y:S01]  /*12f50*/  LOP3.LUT R156, R4, 0xfffffff8, RZ, 0xc0, !PT ;  /* 0xfffffff8049c7812 */ /* 0x000fe200078ec0ff */
[----:B------:R-:W-:-:S03]  /*12f60*/  IMAD R0, R151, 0x400, R148 ;  /* 0x0000040097007824 */ /* 0x000fc600078e0294 */
[----:B------:R-:W-:Y:S01]  /*12f70*/  IADD3 R6, R236, 0x4100, RZ ;  /* 0x00004100ec067810 */ /* 0x000fe20007ffe0ff */
[----:B------:R-:W-:Y:S01]  /*12f80*/  IMAD.WIDE R4, R156, 0x2, RZ ;  /* 0x000000029c047825 */ /* 0x000fe200078e02ff */
[----:B------:R-:W-:Y:S01]  /*12f90*/  IADD3 R247, R236, 0x4120, RZ ;  /* 0x00004120ecf77810 */ /* 0x000fe20007ffe0ff */
[----:B------:R-:W-:Y:S01]  /*12fa0*/  LDSM.16.M88.4 R32, [R236+0x4100] ;  /* 0x00410000ec20783b */ /* 0x000fe20000000200 */
[----:B------:R-:W-:Y:S01]  /*12fb0*/  @P2 IADD3 R247, R6, -0x20, RZ ;  /* 0xffffffe006f72810 */ /* 0x000fe20007ffe0ff */
[----:B------:R-:W-:Y:S01]  /*12fc0*/  IMAD.IADD R0, R149, 0x1, R0 ;  /* 0x0000000195007824 */ /* 0x000fe200078e0200 */
[----:B------:R-:W-:Y:S01]  /*12fd0*/  IADD3 R40, P1, R4, R14, RZ ;  /* 0x0000000e04287210 */ /* 0x000fe20007f3e0ff */
[----:B------:R-:W-:Y:S01]  /*12fe0*/  LDSM.16.M88.4 R28, [R236+0x4900] ;  /* 0x00490000ec1c783b */ /* 0x000fe20000000200 */
[----:B------:R-:W-:Y:S01]  /*12ff0*/  IADD3 R42, P0, R9, R4, RZ ;  /* 0x00000004092a7210 */ /* 0x000fe20007f1e0ff */
[----:B------:R-:W-:Y:S01]  /*13000*/  IMAD.SHL.U32 R243, R0, 0x2, RZ ;  /* 0x0000000200f37824 */ /* 0x000fe200078e00ff */
[----:B------:R-:W-:Y:S01]  /*13010*/  SHF.R.S32.HI R157, RZ, 0x1f, R156 ;  /* 0x0000001fff9d7819 */ /* 0x000fe2000001149c */
[----:B------:R-:W-:Y:S01]  /*13020*/  IMAD.X R41, R5, 0x1, R15, P1 ;  /* 0x0000000105297824 */ /* 0x000fe200008e060f */
[----:B------:R-:W-:Y:S01]  /*13030*/  IADD3 R36, P1, R4, R11, RZ ;  /* 0x0000000b04247210 */ /* 0x000fe20007f3e0ff */
[----:B------:R-:W-:Y:S01]  /*13040*/  IMAD.X R43, R16, 0x1, R5, P0 ;  /* 0x00000001102b7824 */ /* 0x000fe200000e0605 */
[----:B------:R-:W-:Y:S01]  /*13050*/  IADD3 R38, P0, R4, R12, RZ ;  /* 0x0000000c04267210 */ /* 0x000fe20007f1e0ff */
[----:B------:R-:W-:Y:S01]  /*13060*/  IMAD R245, R3, 0x2, R243 ;  /* 0x0000000203f57824 */ /* 0x000fe200078e02f3 */
[----:B------:R-:W-:Y:S01]  /*13070*/  LDSM.16.M88.4 R24, [R236+0x5100] ;  /* 0x00510000ec18783b */ /* 0x000fe20000000200 */
[C---:B------:R-:W-:Y:S01]  /*13080*/  IMAD.X R37, R5.reuse, 0x1, R10, P1 ;  /* 0x0000000105257824 */ /* 0x040fe200008e060a */
[----:B------:R-:W-:Y:S01]  /*13090*/  ISETP.GE.AND P1, PT, R180, c[0x0][0x1d4], PT ;  /* 0x00007500b4007a0c */ /* 0x000fe20003f26270 */
[----:B------:R-:W-:Y:S01]  /*130a0*/  IMAD.X R39, R5, 0x1, R13, P0 ;  /* 0x0000000105277824 */ /* 0x000fe200000e060d */
[----:B------:R-:W-:Y:S01]  /*130b0*/  ISETP.GE.AND P0, PT, R109, c[0x0][0x1d4], PT ;  /* 0x000075006d007a0c */ /* 0x000fe20003f06270 */
[----:B------:R-:W1:Y:S01]  /*130c0*/  LDSM.16.M88.4 R4, [R243+0xa100] ;  /* 0x00a10000f304783b */ /* 0x000e620000000200 */
[C---:B------:R-:W-:Y:S01]  /*130d0*/  ISETP.LT.OR P2, PT, R124.reuse, 0x1, P1 ;  /* 0x000000017c00780c */ /* 0x040fe20000f41670 */
[----:B------:R-:W-:Y:S01]  /*130e0*/  IMAD.MOV.U32 R0, RZ, RZ, 0x40 ;  /* 0x00000040ff007424 */ /* 0x000fe200078e00ff */
[----:B------:R-:W-:Y:S01]  /*130f0*/  ISETP.LT.OR P3, PT, R124, 0x21, P0 ;  /* 0x000000217c00780c */ /* 0x000fe20000761670 */
[----:B------:R-:W-:Y:S01]  /*13100*/  LDSM.16.M88.4 R20, [R236+0x5900] ;  /* 0x00590000ec14783b */ /* 0x000fe20000000200 */
[C---:B------:R-:W-:Y:S01]  /*13110*/  IMAD R244, R2.reuse, 0x2, R243 ;  /* 0x0000000202f47824 */ /* 0x040fe200078e02f3 */
[----:B------:R-:W-:Y:S01]  /*13120*/  IADD3 R252, R247, 0x2000, RZ ;  /* 0x00002000f7fc7810 */ /* 0x000fe20007ffe0ff */
[----:B------:R-:W-:Y:S01]  /*13130*/  IMAD R246, R2, 0x2, R245 ;  /* 0x0000000202f67824 */ /* 0x000fe200078e02f5 */
[----:B------:R-:W-:Y:S01]  /*13140*/  LDSM.16.M88.4 R64, [R247] ;  /* 0x00000000f740783b */ /* 0x000fe20000000200 */
[----:B------:R-:W-:Y:S01]  /*13150*/  IMAD R248, R3, 0x2, R244 ;  /* 0x0000000203f87824 */ /* 0x000fe200078e02f4 */
[----:B------:R-:W-:-:S02]  /*13160*/  IADD3 R251, R247, 0x2800, RZ ;  /* 0x00002800f7fb7810 */ /* 0x000fc40007ffe0ff */
[----:B------:R-:W-:Y:S01]  /*13170*/  LDSM.16.M88.4 R60, [R247+0x800] ;  /* 0x00080000f73c783b */ /* 0x000fe20000000200 */
[C---:B------:R-:W-:Y:S02]  /*13180*/  IADD3 R250, R247.reuse, 0x3000, RZ ;  /* 0x00003000f7fa7810 */ /* 0x040fe40007ffe0ff */
[----:B------:R-:W-:Y:S01]  /*13190*/  IADD3 R249, R247, 0x3800, RZ ;  /* 0x00003800f7f97810 */ /* 0x000fe20007ffe0ff */
[----:B------:R-:W-:Y:S04]  /*131a0*/  LDSM.16.M88.4 R56, [R247+0x1000] ;  /* 0x00100000f738783b */ /* 0x000fe80000000200 */
[----:B------:R-:W-:Y:S04]  /*131b0*/  LDSM.16.M88.4 R52, [R247+0x1800] ;  /* 0x00180000f734783b */ /* 0x000fe80000000200 */
[----:B------:R-:W2:Y:S04]  /*131c0*/  LDSM.16.M88.4 R8, [R243+0x8100] ;  /* 0x00810000f308783b */ /* 0x000ea80000000200 */
[----:B------:R-:W-:Y:S04]  /*131d0*/  LDSM.16.M88.4 R16, [R245+0x8100] ;  /* 0x00810000f510783b */ /* 0x000fe80000000200 */
[----:B------:R-:W3:Y:S04]  /*131e0*/  LDSM.16.M88.4 R12, [R245+0xa100] ;  /* 0x00a10000f50c783b */ /* 0x000ee80000000200 */
[----:B------:R-:W-:Y:S01]  /*131f0*/  @!PT LDS RZ, [RZ] ;  /* 0x00000000fffff984 */ /* 0x000fe20000000800 */
[----:B------:R-:W-:Y:S01]  /*13200*/  @!PT LDS RZ, [RZ] ;  /* 0x00000000fffff984 */ /* 0x000fe20000000800 */
[----:B------:R-:W-:Y:S01]  /*13210*/  @!PT LDS RZ, [RZ] ;  /* 0x00000000fffff984 */ /* 0x000fe20000000800 */
[----:B------:R4:W-:Y:S01]  /*13220*/  LDGSTS.E.BYPASS.LTC128B.128 [R154+0x100], [R50.64], !P2 ;  /* 0x00100000329a7fae */ /* 0x0009e2000d101d62 */
[C---:B------:R-:W-:Y:S01]  /*13230*/  ISETP.LT.OR P2, PT, R124.reuse, 0x1, P0 ;  /* 0x000000017c00780c */ /* 0x040fe20000741670 */
[C---:B-1----:R-:W-:Y:S02]  /*13240*/  HMMA.16816.F32 R72, R4.reuse, R28, RZ ;  /* 0x0000001c0448723c */ /* 0x042fe400000018ff */
[----:B------:R-:W-:Y:S04]  /*13250*/  STL [R1+0x4c], R156 ;  /* 0x00004c9c01007387 */ /* 0x000fe80000100800 */
[----:B------:R-:W-:Y:S02]  /*13260*/  STL [R1+0x18], R154 ;  /* 0x0000189a01007387 */ /* 0x000fe40000100800 */
[----:B------:R-:W-:Y:S04]  /*13270*/  HMMA.16816.F32 R116, R4, R30, RZ ;  /* 0x0000001e0474723c */ /* 0x000fe800000018ff */
[----:B------:R1:W-:Y:S01]  /*13280*/  LDGSTS.E.BYPASS.LTC128B.128 [R154+0x2100], [R42.64], !P2 ;  /* 0x021000002a9a7fae */ /* 0x0003e2000d101d62 */
[----:B------:R-:W-:-:S03]  /*13290*/  ISETP.LT.OR P2, PT, R124, 0x11, P1 ;  /* 0x000000117c00780c */ /* 0x000fc60000f41670 */
[----:B------:R-:W-:Y:S10]  /*132a0*/  HMMA.16816.F32 R68, R4, R32, RZ ;  /* 0x000000200444723c */ /* 0x000ff400000018ff */
        /* <DEDUP_REMOVED lines=13> */
[----:B------:R-:W-:Y:S03]  /*13380*/  HMMA.16816.F32 R100, R8, R34, RZ ;  /* 0x000000220864723c */ /* 0x000fe600000018ff */
        /* <DEDUP_REMOVED lines=8> */
[C---:B------:R-:W-:Y:S02]  /*13410*/  HMMA.16816.F32 R84, R8.reuse, R26, RZ ;  /* 0x0000001a0854723c */ /* 0x040fe400000018ff */
[----:B-1----:R-:W-:Y:S04]  /*13420*/  LDSM.16.M88.4 R40, [R242+0x4900] ;  /* 0x00490000f228783b */ /* 0x002fe80000000200 */
[----:B------:R-:W-:Y:S02]  /*13430*/  LDSM.16.M88.4 R32, [R242+0x5900] ;  /* 0x00590000f220783b */ /* 0x000fe40000000200 */
[C---:B------:R-:W-:Y:S02]  /*13440*/  HMMA.16816.F32 R28, R8.reuse, R20, RZ ;  /* 0x00000014081c723c */ /* 0x040fe400000018ff */
[----:B------:R-:W0:Y:S06]  /*13450*/  LDGDEPBAR ;  /* 0x00000000000079af */ /* 0x000e2c0000000000 */
[----:B------:R-:W-:Y:S01]  /*13460*/  HMMA.16816.F32 R8, R8, R22, RZ ;  /* 0x000000160808723c */ /* 0x000fe200000018ff */
[----:B--2---:R-:W-:Y:S07]  /*13470*/  LDSM.16.M88.4 R44, [R242+0x4100] ;  /* 0x00410000f22c783b */ /* 0x004fee0000000200 */
[C---:B----4-:R-:W-:Y:S01]  /*13480*/  HMMA.16816.F32 R48, R4.reuse, R24, RZ ;  /* 0x000000180430723c */ /* 0x050fe200000018ff */
[----:B-----5:R-:W-:Y:S07]  /*13490*/  LDSM.16.M88.4 R36, [R242+0x5100] ;  /* 0x00510000f224783b */ /* 0x020fee0000000200 */
[C---:B------:R-:W-:Y:S08]  /*134a0*/  HMMA.16816.F32 R88, R4.reuse, R20, RZ ;  /* 0x000000140458723c */ /* 0x040ff000000018ff */
[C---:B------:R-:W-:Y:S01]  /*134b0*/  HMMA.16816.F32 R112, R4.reuse, R22, RZ ;  /* 0x000000160470723c */ /* 0x040fe200000018ff */
[----:B------:R-:W1:Y:S07]  /*134c0*/  LDSM.16.M88.4 R20, [R244+0xa100] ;  /* 0x00a10000f414783b */ /* 0x000e6e0000000200 */
[----:B------:R-:W-:Y:S08]  /*134d0*/  HMMA.16816.F32 R120, R4, R26, RZ ;  /* 0x0000001a0478723c */ /* 0x000ff000000018ff */
[C---:B---3--:R-:W-:Y:S08]  /*134e0*/  HMMA.16816.F32 R24, R12.reuse, R60, R72 ;  /* 0x0000003c0c18723c */ /* 0x048ff00000001848 */
[C---:B------:R-:W-:Y:S08]  /*134f0*/  HMMA.16816.F32 R4, R12.reuse, R64, R68 ;  /* 0x000000400c04723c */ /* 0x040ff00000001844 */
[----:B------:R-:W-:Y:S08]  /*13500*/  HMMA.16816.F32 R72, R12, R66, R104 ;  /* 0x000000420c48723c */ /* 0x000ff00000001868 */
[----:B------:R-:W-:Y:S01]  /*13510*/  HMMA.16816.F32 R104, R16, R54, R8 ;  /* 0x000000361068723c */ /* 0x000fe20000001808 */
[----:B------:R-:W2:Y:S07]  /*13520*/  LDSM.16.M88.4 R8, [R244+0x8100] ;  /* 0x00810000f408783b */ /* 0x000eae0000000200 */
[C---:B------:R-:W-:Y:S08]  /*13530*/  HMMA.16816.F32 R48, R12.reuse, R56, R48 ;  /* 0x000000380c30723c */ /* 0x040ff00000001830 */
[C---:B------:R-:W-:Y:S08]  /*13540*/  HMMA.16816.F32 R68, R12.reuse, R54, R112 ;  /* 0x000000360c44723c */ /* 0x040ff00000001870 */
[----:B------:R-:W-:Y:S08]  /*13550*/  HMMA.16816.F32 R76, R12, R52, R88 ;  /* 0x000000340c4c723c */ /* 0x000ff00000001858 */
[----:B------:R-:W-:Y:S08]  /*13560*/  HMMA.16816.F32 R112, R16, R64, R108 ;  /* 0x000000401070723c */ /* 0x000ff0000000186c */
[C---:B------:R-:W-:Y:S08]  /*13570*/  HMMA.16816.F32 R88, R12.reuse, R62, R116 ;  /* 0x0000003e0c58723c */ /* 0x040ff00000001874 */
[----:B------:R-:W-:Y:S01]  /*13580*/  HMMA.16816.F32 R120, R12, R58, R120 ;  /* 0x0000003a0c78723c */ /* 0x000fe20000001878 */
[----:B------:R-:W-:Y:S07]  /*13590*/  LDSM.16.M88.4 R12, [R246+0x8100] ;  /* 0x00810000f60c783b */ /* 0x000fee0000000200 */
[C---:B------:R-:W-:Y:S08]  /*135a0*/  HMMA.16816.F32 R128, R16.reuse, R56, R80 ;  /* 0x000000381080723c */ /* 0x040ff00000001850 */
[C---:B------:R-:W-:Y:S08]  /*135b0*/  HMMA.16816.F32 R64, R16.reuse, R66, R100 ;  /* 0x000000421040723c */ /* 0x040ff00000001864 */
        /* <DEDUP_REMOVED lines=8> */
[C---:B------:R-:W-:Y:S01]  /*13640*/  HMMA.16816.F32 R92, R20.reuse, R40, R24 ;  /* 0x00000028145c723c */ /* 0x040fe20000001818 */
[----:B------:R-:W3:Y:S07]  /*13650*/  LDSM.16.M88.4 R24, [R241+0x800] ;  /* 0x00080000f118783b */ /* 0x000eee0000000200 */
[C---:B------:R-:W-:Y:S01]  /*13660*/  HMMA.16816.F32 R84, R20.reuse, R36, R48 ;  /* 0x000000241454723c */ /* 0x040fe20000001830 */
[----:B------:R-:W4:Y:S07]  /*13670*/  LDSM.16.M88.4 R48, [R241+0x1800] ;  /* 0x00180000f130783b */ /* 0x000f2e0000000200 */
[C---:B------:R-:W-:Y:S08]  /*13680*/  HMMA.16816.F32 R96, R20.reuse, R46, R72 ;  /* 0x0000002e1460723c */ /* 0x040ff00000001848 */
[C---:B------:R-:W-:Y:S08]  /*13690*/  HMMA.16816.F32 R76, R20.reuse, R32, R76 ;  /* 0x00000020144c723c */ /* 0x040ff0000000184c */
[C---:B------:R-:W-:Y:S08]  /*136a0*/  HMMA.16816.F32 R88, R20.reuse, R42, R88 ;  /* 0x0000002a1458723c */ /* 0x040ff00000001858 */
[C---:B------:R-:W-:Y:S08]  /*136b0*/  HMMA.16816.F32 R80, R20.reuse, R38, R120 ;  /* 0x000000261450723c */ /* 0x040ff00000001878 */
[----:B------:R-:W-:Y:S08]  /*136c0*/  HMMA.16816.F32 R68, R20, R34, R68 ;  /* 0x000000221444723c */ /* 0x000ff00000001844 */
[C---:B--2---:R-:W-:Y:S08]  /*136d0*/  HMMA.16816.F32 R112, R8.reuse, R44, R112 ;  /* 0x0000002c0870723c */ /* 0x044ff00000001870 */
        /* <DEDUP_REMOVED lines=8> */
[----:B------:R-:W2:Y:S04]  /*13760*/  LDSM.16.M88.4 R8, [R243+0xe100] ;  /* 0x00e10000f308783b */ /* 0x000ea80000000200 */
        /* <DEDUP_REMOVED lines=14> */
[C---:B----4-:R-:W-:Y:S01]  /*13850*/  HMMA.16816.F32 R92, R12.reuse, R48, R44 ;  /* 0x000000300c5c723c */ /* 0x050fe2000000182c */
[----:B------:R-:W-:Y:S07]  /*13860*/  LDSM.16.M88.4 R44, [R247+0x3000] ;  /* 0x00300000f72c783b */ /* 0x000fee0000000200 */
[----:B------:R-:W-:Y:S01]  /*13870*/  HMMA.16816.F32 R88, R12, R50, R20 ;  /* 0x000000320c58723c */ /* 0x000fe20000001814 */
[----:B------:R-:W1:Y:S04]  /*13880*/  LDSM.16.M88.4 R12, [R243+0xc100] ;  /* 0x00c10000f30c783b */ /* 0x000e680000000200 */
[----:B------:R-:W-:Y:S03]  /*13890*/  LDSM.16.M88.4 R20, [R245+0xc100] ;  /* 0x00c10000f514783b */ /* 0x000fe60000000200 */
[C---:B------:R-:W-:Y:S01]  /*138a0*/  HMMA.16816.F32 R96, R4.reuse, R30, R96 ;  /* 0x0000001e0460723c */ /* 0x040fe20000001860 */
[----:B------:R-:W-:Y:S07]  /*138b0*/  LDSM.16.M88.4 R28, [R247+0x2000] ;  /* 0x00200000f71c783b */ /* 0x000fee0000000200 */
[C---:B------:R-:W-:Y:S01]  /*138c0*/  HMMA.16816.F32 R84, R4.reuse, R16, R84 ;  /* 0x000000100454723c */ /* 0x040fe20000001854 */
[----:B------:R-:W3:Y:S07]  /*138d0*/  LDSM.16.M88.4 R16, [R236+0x7900] ;  /* 0x00790000ec10783b */ /* 0x000eee0000000200 */
[C---:B------:R-:W-:Y:S08]  /*138e0*/  HMMA.16816.F32 R128, R4.reuse, R48, R76 ;  /* 0x000000300480723c */ /* 0x040ff0000000184c */
[----:B------:R-:W-:Y:S01]  /*138f0*/  HMMA.16816.F32 R76, R4, R50, R68 ;  /* 0x00000032044c723c */ /* 0x000fe20000001844 */
[----:B------:R-:W4:Y:S07]  /*13900*/  LDSM.16.M88.4 R4, [R245+0xe100] ;  /* 0x00e10000f504783b */ /* 0x000f2e0000000200 */
[C---:B--2---:R-:W-:Y:S08]  /*13910*/  HMMA.16816.F32 R68, R8.reuse, R40, R64 ;  /* 0x000000280844723c */ /* 0x044ff00000001840 */
[----:B------:R-:W-:Y:S08]  /*13920*/  HMMA.16816.F32 R64, R8, R42, R96 ;  /* 0x0000002a0840723c */ /* 0x000ff00000001860 */
[C---:B-1----:R-:W-:Y:S08]  /*13930*/  HMMA.16816.F32 R72, R12.reuse, R40, R124 ;  /* 0x000000280c48723c */ /* 0x042ff0000000187c */
[----:B------:R-:W-:Y:S08]  /*13940*/  HMMA.16816.F32 R60, R12, R42, R120 ;  /* 0x0000002a0c3c723c */ /* 0x000ff00000001878 */
[C---:B------:R-:W-:Y:S08]  /*13950*/  HMMA.16816.F32 R56, R8.reuse, R36, R116 ;  /* 0x000000240838723c */ /* 0x040ff00000001874 */
[----:B------:R-:W-:Y:S08]  /*13960*/  HMMA.16816.F32 R48, R8, R38, R100 ;  /* 0x000000260830723c */ /* 0x000ff00000001864 */
[C---:B------:R-:W-:Y:S08]  /*13970*/  HMMA.16816.F32 R40, R12.reuse, R36, R112 ;  /* 0x000000240c28723c */ /* 0x040ff00000001870 */
[----:B------:R-:W-:Y:S08]  /*13980*/  HMMA.16816.F32 R36, R12, R38, R108 ;  /* 0x000000260c24723c */ /* 0x000ff0000000186c */
        /* <DEDUP_REMOVED lines=9> */
[----:B------:R-:W-:Y:S04]  /*13a20*/  LDSM.16.M88.4 R16, [R244+0xe100] ;  /* 0x00e10000f410783b */ /* 0x000fe80000000200 */
[----:B------:R-:W-:Y:S03]  /*13a30*/  LDSM.16.M88.4 R12, [R244+0xc100] ;  /* 0x00c10000f40c783b */ /* 0x000fe60000000200 */
[----:B----4-:R-:W-:Y:S01]  /*13a40*/  HMMA.16816.F32 R136, R4, R26, R48 ;  /* 0x0000001a0488723c */ /* 0x010fe20000001830 */
[----:B------:R-:W1:Y:S07]  /*13a50*/  LDSM.16.M88.4 R48, [R242+0x6100] ;  /* 0x00610000f230783b */ /* 0x000e6e0000000200 */
[C---:B------:R-:W-:Y:S01]  /*13a60*/  HMMA.16816.F32 R120, R20.reuse, R24, R40 ;  /* 0x000000181478723c */ /* 0x040fe20000001828 */
[----:B------:R-:W2:Y:S07]  /*13a70*/  LDSM.16.M88.4 R40, [R242+0x6900] ;  /* 0x00690000f228783b */ /* 0x000eae0000000200 */
[----:B------:R-:W-:Y:S01]  /*13a80*/  HMMA.16816.F32 R112, R20, R26, R36 ;  /* 0x0000001a1470723c */ /* 0x000fe20000001824 */
[----:B------:R-:W3:Y:S07]  /*13a90*/  LDSM.16.M88.4 R36, [R242+0x7100] ;  /* 0x00710000f224783b */ /* 0x000eee0000000200 */
[C---:B------:R-:W-:Y:S08]  /*13aa0*/  HMMA.16816.F32 R144, R4.reuse, R30, R64 ;  /* 0x0000001e0490723c */ /* 0x040ff00000001840 */
[C---:B------:R-:W-:Y:S08]  /*13ab0*/  HMMA.16816.F32 R116, R4.reuse, R28, R68 ;  /* 0x0000001c0474723c */ /* 0x040ff00000001844 */
[C---:B------:R-:W-:Y:S01]  /*13ac0*/  HMMA.16816.F32 R140, R4.reuse, R24, R56 ;  /* 0x00000018048c723c */ /* 0x040fe20000001838 */
[----:B------:R-:W-:Y:S07]  /*13ad0*/  LDSM.16.M88.4 R24, [R241+0x3000] ;  /* 0x00300000f118783b */ /* 0x000fee0000000200 */
[C---:B------:R-:W-:Y:S08]  /*13ae0*/  HMMA.16816.F32 R84, R4.reuse, R44, R84 ;  /* 0x0000002c0454723c */ /* 0x040ff00000001854 */
[C---:B------:R-:W-:Y:S08]  /*13af0*/  HMMA.16816.F32 R132, R4.reuse, R46, R100 ;  /* 0x0000002e0484723c */ /* 0x040ff00000001864 */
[C---:B------:R-:W-:Y:S08]  /*13b00*/  HMMA.16816.F32 R128, R4.reuse, R52, R96 ;  /* 0x000000340480723c */ /* 0x040ff00000001860 */
[----:B------:R-:W-:Y:S01]  /*13b10*/  HMMA.16816.F32 R64, R4, R54, R76 ;  /* 0x000000360440723c */ /* 0x000fe2000000184c */
[----:B------:R-:W-:Y:S07]  /*13b20*/  LDSM.16.M88.4 R4, [R248+0xe100] ;  /* 0x00e10000f804783b */ /* 0x000fee0000000200 */
[C---:B------:R-:W-:Y:S08]  /*13b30*/  HMMA.16816.F32 R124, R20.reuse, R28, R72 ;  /* 0x0000001c147c723c */ /* 0x040ff00000001848 */
[C---:B------:R-:W-:Y:S01]  /*13b40*/  HMMA.16816.F32 R56, R20.reuse, R30, R60 ;  /* 0x0000001e1438723c */ /* 0x040fe2000000183c */
[----:B------:R-:W-:Y:S07]  /*13b50*/  LDSM.16.M88.4 R28, [R241+0x2800] ;  /* 0x00280000f11c783b */ /* 0x000fee0000000200 */
[C---:B------:R-:W-:Y:S01]  /*13b60*/  HMMA.16816.F32 R108, R20.reuse, R44, R8 ;  /* 0x0000002c146c723c */ /* 0x040fe20000001808 */
[----:B------:R-:W-:Y:S07]  /*13b70*/  LDSM.16.M88.4 R8, [R246+0xc100] ;  /* 0x00c10000f608783b */ /* 0x000fee0000000200 */
[C---:B------:R-:W-:Y:S01]  /*13b80*/  HMMA.16816.F32 R104, R20.reuse, R46, R80 ;  /* 0x0000002e1468723c */ /* 0x040fe20000001850 */
[----:B------:R-:W4:Y:S07]  /*13b90*/  LDSM.16.M88.4 R44, [R241+0x2000] ;  /* 0x00200000f12c783b */ /* 0x000f2e0000000200 */
[C---:B------:R-:W-:Y:S08]  /*13ba0*/  HMMA.16816.F32 R72, R20.reuse, R52, R92 ;  /* 0x000000341448723c */ /* 0x040ff0000000185c */
[----:B------:R-:W-:Y:S01]  /*13bb0*/  HMMA.16816.F32 R68, R20, R54, R88 ;  /* 0x000000361444723c */ /* 0x000fe20000001858 */
[----:B------:R-:W5:Y:S01]  /*13bc0*/  LDSM.16.M88.4 R20, [R241+0x3800] ;  /* 0x00380000f114783b */ /* 0x000f620000000200 */
[----:B------:R-:W-:-:S06]  /*13bd0*/  DEPBAR.LE SB0, 0x0 ;  /* 0x000080000000791a */ /* 0x000fcc0000000000 */
        /* <DEDUP_REMOVED lines=15> */
[----:B------:R-:W-:Y:S07]  /*13cd0*/  HMMA.16816.F32 R64, R4, R22, R64 ;  /* 0x000000160440723c */ /* 0x000fee0000001840 */
[C---:B------:R-:W-:Y:S01]  /*13ce0*/  IADD3 R4, R247.reuse, 0x800, RZ ;  /* 0x00000800f7047810 */ /* 0x040fe20007ffe0ff */
[----:B------:R-:W-:Y:S01]  /*13cf0*/  HMMA.16816.F32 R60, R12, R48, R124 ;  /* 0x000000300c3c723c */ /* 0x000fe2000000187c */
[----:B------:R-:W-:-:S03]  /*13d00*/  IADD3 R5, R247, 0x1000, RZ ;  /* 0x00001000f7057810 */ /* 0x000fc60007ffe0ff */
[----:B------:R1:W-:Y:S04]  /*13d10*/  STL [R1+0x8], R4 ;  /* 0x0000080401007387 */ /* 0x0003e80000100800 */
[C---:B------:R-:W-:Y:S01]  /*13d20*/  HMMA.16816.F32 R56, R12.reuse, R50, R56 ;  /* 0x000000320c38723c */ /* 0x040fe20000001838 */
[----:B------:R2:W-:Y:S04]  /*13d30*/  STL [R1+0x40], R157 ;  /* 0x0000409d01007387 */ /* 0x0005e80000100800 */
[----:B------:R2:W-:Y:S03]  /*13d40*/  STL [R1+0x4], R5 ;  /* 0x0000040501007387 */ /* 0x0005e60000100800 */
[C---:B------:R-:W-:Y:S08]  /*13d50*/  HMMA.16816.F32 R52, R12.reuse, R40, R120 ;  /* 0x000000280c34723c */ /* 0x040ff00000001878 */
[----:B------:R-:W-:Y:S01]  /*13d60*/  HMMA.16816.F32 R48, R12, R42, R112 ;  /* 0x0000002a0c30723c */ /* 0x000fe20000001870 */
[----:B-1----:R-:W-:-:S07]  /*13d70*/  IADD3 R4, R247, 0x1800, RZ ;  /* 0x00001800f7047810 */ /* 0x002fce0007ffe0ff */
[C---:B------:R-:W-:Y:S01]  /*13d80*/  HMMA.16816.F32 R40, R12.reuse, R36, R108 ;  /* 0x000000240c28723c */ /* 0x040fe2000000186c */
[----:B------:R2:W-:Y:S07]  /*13d90*/  STL [R1], R4 ;  /* 0x0000000401007387 */ /* 0x0005ee0000100800 */
        /* <DEDUP_REMOVED lines=12> */
[----:B------:R-:W-:Y:S05]  /*13e60*/  @!P0 BRA `(.L_x_1980) ;  /* 0x0000049000008947 */ /* 0x000fea0003800000 */
[----:B--2---:R-:W-:Y:S01]  /*13e70*/  ULEA UR4, UR8, UR19, 0x6 ;  /* 0x0000001308047291 */ /* 0x004fe2000f8e303f */
        /* <DEDUP_REMOVED lines=21> */
[----:B-1----:R-:W-:Y:S02]  /*13fd0*/  IMAD R6, R4, c[0x0][0x1e0], RZ ;  /* 0x0000780004067a24 */ /* 0x002fe400078e02ff */
[----:B------:R-:W-:-:S04]  /*13fe0*/  IMAD.WIDE.U32 R4, R10, c[0x0][0x1e0], RZ ;  /* 0x000078000a047a25 */ /* 0x000fc800078e00ff */
[----:B------:R-:W-:-:S04]  /*13ff0*/  IMAD R6, R10, c[0x0][0x1e4], R6 ;  /* 0x000079000a067a24 */ /* 0x000fc800078e0206 */
[----:B------:R-:W-:Y:S01]  /*14000*/  IMAD.IADD R5, R5, 0x1, R6 ;  /* 0x0000000105057824 */ /* 0x000fe200078e0206 */
[----:B--2---:R-:W-:-:S03]  /*14010*/  SHF.R.S32.HI R6, RZ, 0x1f, R9 ;  /* 0x0000001fff067819 */ /* 0x004fc60000011409 */
[----:B------:R-:W-:Y:S01]  /*14020*/  IMAD.WIDE.U32 R4, R9, c[0x0][0x1f0], R4 ;  /* 0x00007c0009047a25 */ /* 0x000fe200078e0004 */
[----:B------:R-:W-:Y:S03]  /*14030*/  STL [R1+0x2c], R9 ;  /* 0x00002c0901007387 */ /* 0x000fe60000100800 */
[----:B------:R-:W-:Y:S01]  /*14040*/  IMAD R6, R6, c[0x0][0x1f0], RZ ;  /* 0x00007c0006067a24 */ /* 0x000fe200078e02ff */
[----:B------:R-:W-:-:S03]  /*14050*/  IADD3 R4, P0, R4, UR20, RZ ;  /* 0x0000001404047c10 */ /* 0x000fc6000ff1e0ff */
[----:B------:R-:W-:-:S05]  /*14060*/  IMAD R6, R9, c[0x0][0x1f4], R6 ;  /* 0x00007d0009067a24 */ /* 0x000fca00078e0206 */
[----:B------:R-:W-:Y:S02]  /*14070*/  IADD3.X R6, R5, UR12, R6, P0, !PT ;  /* 0x0000000c05067c10 */ /* 0x000fe400087fe406 */
[----:B------:R-:W-:-:S04]  /*14080*/  LEA R5, P0, R4, c[0x0][0x1c8], 0x1 ;  /* 0x0000720004057a11 */ /* 0x000fc800078008ff */
[----:B------:R-:W-:Y:S01]  /*14090*/  LEA.HI.X R4, R4, c[0x0][0x1cc], R6, 0x1, P0 ;  /* 0x0000730004047a11 */ /* 0x000fe200000f0c06 */
[----:B------:R-:W1:Y:S01]  /*140a0*/  SHFL.IDX PT, R7, R5, RZ, 0x181f ;  /* 0x00181fff05077589 */ /* 0x000e6200000e0000 */
[----:B------:R-:W-:-:S03]  /*140b0*/  SHF.L.U64.HI R6, R180, 0x1, R158 ;  /* 0x00000001b4067819 */ /* 0x000fc6000001029e */
[----:B------:R-:W2:Y:S04]  /*140c0*/  SHFL.IDX PT, R9, R4, RZ, 0x181f ;  /* 0x00181fff04097589 */ /* 0x000ea800000e0000 */
[----:B------:R-:W3:Y:S04]  /*140d0*/  SHFL.IDX PT, R8, R5, 0x1, 0x181f ;  /* 0x00381f0005087f89 */ /* 0x000ee800000e0000 */
[----:B------:R-:W4:Y:S04]  /*140e0*/  SHFL.IDX PT, R11, R5, 0x2, 0x181f ;  /* 0x00581f00050b7f89 */ /* 0x000f2800000e0000 */
[----:B------:R-:W5:Y:S04]  /*140f0*/  SHFL.IDX PT, R10, R4, 0x1, 0x181f ;  /* 0x00381f00040a7f89 */ /* 0x000f6800000e0000 */
[----:B------:R5:W5:Y:S04]  /*14100*/  SHFL.IDX PT, R22, R5, 0x3, 0x181f ;  /* 0x00781f0005167f89 */ /* 0x000b6800000e0000 */
[----:B------:R-:W5:Y:S01]  /*14110*/  SHFL.IDX PT, R24, R4, 0x2, 0x181f ;  /* 0x00581f0004187f89 */ /* 0x000f6200000e0000 */
[----:B-1----:R-:W-:-:S03]  /*14120*/  IADD3 R20, P0, R7, R26, RZ ;  /* 0x0000001a07147210 */ /* 0x002fc60007f1e0ff */
[----:B------:R1:W1:Y:S02]  /*14130*/  SHFL.IDX PT, R23, R4, 0x3, 0x181f ;  /* 0x00781f0004177f89 */ /* 0x00026400000e0000 */
[----:B--2---:R-:W-:Y:S01]  /*14140*/  IMAD.X R21, R9, 0x1, R6, P0 ;  /* 0x0000000109157824 */ /* 0x004fe200000e0606 */
[----:B---3--:R-:W-:-:S04]  /*14150*/  IADD3 R16, P3, R8, R26, RZ ;  /* 0x0000001a08107210 */ /* 0x008fc80007f7e0ff */
[----:B------:R2:W-:Y:S01]  /*14160*/  LDGSTS.E.BYPASS.LTC128B.128 [R154+0x4100], [R20.64], !P4 ;  /* 0x04100000149a7fae */ /* 0x0005e2000e101d62 */
[----:B----4-:R-:W-:Y:S01]  /*14170*/  IADD3 R12, P2, R11, R26, RZ ;  /* 0x0000001a0b0c7210 */ /* 0x010fe20007f5e0ff */
[----:B-----5:R-:W-:Y:S01]  /*14180*/  IMAD.X R17, R10, 0x1, R6, P3 ;  /* 0x000000010a117824 */ /* 0x020fe200018e0606 */
[C---:B------:R-:W-:Y:S01]  /*14190*/  SHF.L.U64.HI R5, R156.reuse, 0x1, R157 ;  /* 0x000000019c057819 */ /* 0x040fe2000001029d */
[----:B-1----:R-:W-:-:S05]  /*141a0*/  IMAD.SHL.U32 R4, R156, 0x2, RZ ;  /* 0x000000029c047824 */ /* 0x002fca00078e00ff */
[-C--:B------:R-:W-:Y:S02]  /*141b0*/  IADD3 R18, P1, R7, R4.reuse, RZ ;  /* 0x0000000407127210 */ /* 0x080fe40007f3e0ff */
[----:B------:R-:W-:Y:S02]  /*141c0*/  IADD3 R14, P0, R8, R4, RZ ;  /* 0x00000004080e7210 */ /* 0x000fe40007f1e0ff */
[----:B------:R-:W-:Y:S01]  /*141d0*/  LOP3.LUT R7, R27, 0xf, RZ, 0xc0, !PT ;  /* 0x0000000f1b077812 */ /* 0x000fe200078ec0ff */
[--C-:B------:R-:W-:Y:S02]  /*141e0*/  IMAD.X R19, R9, 0x1, R5.reuse, P1 ;  /* 0x0000000109137824 */ /* 0x100fe400008e0605 */
[----:B------:R-:W-:Y:S01]  /*141f0*/  IMAD.X R15, R10, 0x1, R5, P0 ;  /* 0x000000010a0f7824 */ /* 0x000fe200000e0605 */
[----:B------:R-:W-:Y:S01]  /*14200*/  IADD3 R8, P1, P0, R13, R22, R26 ;  /* 0x000000160d087210 */ /* 0x000fe2000783e01a */
[--C-:B------:R-:W-:Y:S01]  /*14210*/  IMAD.X R13, R24, 0x1, R6.reuse, P2 ;  /* 0x00000001180d7824 */ /* 0x100fe200010e0606 */
[----:B------:R-:W-:Y:S01]  /*14220*/  IADD3 R10, P2, R11, R4, RZ ;  /* 0x000000040b0a7210 */ /* 0x000fe20007f5e0ff */
[----:B------:R2:W-:Y:S01]  /*14230*/  LDGSTS.E.BYPASS.LTC128B.128 [R154+0x6100], [R18.64], !P5 ;  /* 0x06100000129a7fae */ /* 0x0005e2000e901d62 */
[----:B------:R-:W-:-:S02]  /*14240*/  IADD3.X R9, RZ, R23, R6, P1, P0 ;  /* 0x00000017ff097210 */ /* 0x000fc40000fe0406 */
        /* <DEDUP_REMOVED lines=8> */
[----:B------:R2:W-:Y:S04]  /*142d0*/  LDGSTS.E.BYPASS.LTC128B.128 [R154+0x7100], [R10.64], !P5 ;  /* 0x071000000a9a7fae */ /* 0x0005e8000e901d62 */
[----:B------:R2:W-:Y:S04]  /*142e0*/  LDGSTS.E.BYPASS.LTC128B.128.ZFILL [R154+0x5900], [R8.64], P2 ;  /* 0x05900000089a7fae */ /* 0x0005e80009141d62 */
[----:B------:R2:W-:Y:S02]  /*142f0*/  LDGSTS.E.BYPASS.LTC128B.128.ZFILL [R154+0x7900], [R4.64], P0 ;  /* 0x07900000049a7fae */ /* 0x0005e40008141d62 */
.L_x_1980:
[----:B--2---:R-:W-:Y:S01]  /*14300*/  LOP3.LUT R4, R150, 0xffffffe0, RZ, 0xc0, !PT ;  /* 0xffffffe096047812 */ /* 0x004fe200078ec0ff */
[----:B------:R-:W-:Y:S01]  /*14310*/  UMOV UR4, 0xffffffc0 ;  /* 0xffffffc000047882 */ /* 0x000fe20000000000 */
[----:B------:R-:W-:Y:S01]  /*14320*/  LEA.HI R6, R152, R153, RZ, 0x2 ;  /* 0x0000009998067211 */ /* 0x000fe200078f10ff */
[----:B------:R-:W-:Y:S01]  /*14330*/  UIMAD UR4, UR8, UR4, 0x41 ;  /* 0x00000041080474a4 */ /* 0x000fe2000f8e0204 */
[----:B------:R-:W-:Y:S01]  /*14340*/  SHF.R.S32.HI R5, RZ, 0x1f, R151 ;  /* 0x0000001fff057819 */ /* 0x000fe20000011497 */
[----:B------:R-:W-:Y:S01]  /*14350*/  IMAD.IADD R4, R153, 0x1, -R4 ;  /* 0x0000000199047824 */ /* 0x000fe200078e0a04 */
[----:B------:R-:W-:Y:S01]  /*14360*/  LOP3.LUT R6, R6, 0xfffffffc, RZ, 0xc0, !PT ;  /* 0xfffffffc06067812 */ /* 0x000fe200078ec0ff */
[----:B------:R-:W-:Y:S01]  /*14370*/  STL [R1+0x84], R252 ;  /* 0x000084fc01007387 */ /* 0x000fe20000100800 */
[----:B------:R-:W-:Y:S01]  /*14380*/  LEA.HI R5, R5, R151, RZ, 0x2 ;  /* 0x0000009705057211 */ /* 0x000fe200078f10ff */
[----:B------:R-:W-:Y:S01]  /*14390*/  IMAD.SHL.U32 R237, R0, 0x2, RZ ;  /* 0x0000000200ed7824 */ /* 0x000fe200078e00ff */
[----:B------:R-:W-:Y:S01]  /*143a0*/  SHF.R.S32.HI R7, RZ, 0x1f, R4 ;  /* 0x0000001fff077819 */ /* 0x000fe20000011404 */
[----:B------:R-:W-:Y:S01]  /*143b0*/  IMAD.IADD R6, R153, 0x1, -R6 ;  /* 0x0000000199067824 */ /* 0x000fe200078e0a06 */
[----:B------:R-:W-:Y:S01]  /*143c0*/  LOP3.LUT R8, R5, 0xffffffc, RZ, 0xc0, !PT ;  /* 0x0ffffffc05087812 */ /* 0x000fe200078ec0ff */
[----:B------:R-:W-:Y:S01]  /*143d0*/  STL [R1+0x80], R251 ;  /* 0x000080fb01007387 */ /* 0x000fe20000100800 */
[----:B------:R-:W-:Y:S01]  /*143e0*/  LEA.HI R7, R7, R4, RZ, 0x2 ;  /* 0x0000000407077211 */ /* 0x000fe200078f10ff */
[----:B------:R-:W-:Y:S01]  /*143f0*/  IMAD R238, R3, 0x2, R237 ;  /* 0x0000000203ee7824 */ /* 0x000fe200078e02ed */
[----:B------:R-:W-:Y:S01]  /*14400*/  LEA.HI R5, R6, R6, RZ, 0x1 ;  /* 0x0000000606057211 */ /* 0x000fe200078f08ff */
[----:B------:R-:W-:Y:S01]  /*14410*/  IMAD.IADD R9, R151, 0x1, -R8 ;  /* 0x0000000197097824 */ /* 0x000fe200078e0a08 */
[----:B------:R-:W-:Y:S01]  /*14420*/  LEA.HI.SX32 R8, R7, UR18, 0x1e ;  /* 0x0000001207087c11 */ /* 0x000fe2000f8ff2ff */
[----:B------:R-:W-:Y:S01]  /*14430*/  STL [R1+0x7c], R250 ;  /* 0x00007cfa01007387 */ /* 0x000fe20000100800 */
[----:B------:R-:W-:Y:S01]  /*14440*/  PLOP3.LUT P1, PT, PT, PT, UP2, 0x80, 0x0 ;  /* 0x000000000000781c */ /* 0x000fe20003f2f028 */
[C---:B------:R-:W-:Y:S01]  /*14450*/  IMAD.SHL.U32 R10, R5.reuse, 0x20, RZ ;  /* 0x00000020050a7824 */ /* 0x040fe200078e00ff */
[----:B------:R-:W-:Y:S01]  /*14460*/  LOP3.LUT R5, R5, 0x1ffffffe, RZ, 0xc0, !PT ;  /* 0x1ffffffe05057812 */ /* 0x000fe200078ec0ff */
[----:B------:R-:W-:Y:S01]  /*14470*/  IMAD R9, R9, 0x10, R8 ;  /* 0x0000001009097824 */ /* 0x000fe200078e0208 */
[----:B------:R-:W-:Y:S01]  /*14480*/  PLOP3.LUT P0, PT, PT, PT, UP2, 0x80, 0x0 ;  /* 0x000000000000781c */ /* 0x000fe20003f0f028 */
[----:B------:R-:W-:Y:S01]  /*14490*/  STL [R1+0x78], R249 ;  /* 0x000078f901007387 */ /* 0x000fe20000100800 */
[----:B------:R-:W-:Y:S01]  /*144a0*/  LOP3.LUT R8, R10, 0xffffffc0, RZ, 0xc0, !PT ;  /* 0xffffffc00a087812 */ /* 0x000fe200078ec0ff */
[----:B------:R-:W-:Y:S01]  /*144b0*/  IMAD.IADD R6, R6, 0x1, -R5 ;  /* 0x0000000106067824 */ /* 0x000fe200078e0a05 */
[----:B------:R-:W-:Y:S01]  /*144c0*/  LOP3.LUT R7, R7, 0x7ffffffc, RZ, 0xc0, !PT ;  /* 0x7ffffffc07077812 */ /* 0x000fe200078ec0ff */
[----:B------:R-:W-:Y:S01]  /*144d0*/  STL [R1+0x74], R248 ;  /* 0x000074f801007387 */ /* 0x000fe20000100800 */
[----:B------:R-:W-:Y:S01]  /*144e0*/  IADD3 R5, R8, R9, RZ ;  /* 0x0000000908057210 */ /* 0x000fe20007ffe0ff */
[----:B------:R-:W-:-:S02]  /*144f0*/  IMAD R240, R2, 0x2, R237 ;  /* 0x0000000202f07824 */ /* 0x000fc400078e02ed */
[----:B------:R-:W-:Y:S01]  /*14500*/  IMAD.IADD R4, R4, 0x1, -R7 ;  /* 0x0000000104047824 */ /* 0x000fe200078e0a07 */
[----:B------:R-:W-:Y:S01]  /*14510*/  STL [R1+0x70], R247 ;  /* 0x000070f701007387 */ /* 0x000fe20000100800 */
[----:B------:R-:W-:Y:S02]  /*14520*/  IMAD R11, R6, 0x8, R5 ;  /* 0x00000008060b7824 */ /* 0x000fe400078e0205 */
[----:B------:R-:W-:Y:S01]  /*14530*/  IMAD.U32 R7, RZ, RZ, UR4 ;  /* 0x00000004ff077e24 */ /* 0x000fe2000f8e00ff */
[----:B------:R-:W-:Y:S01]  /*14540*/  STL [R1+0x6c], R246 ;  /* 0x00006cf601007387 */ /* 0x000fe20000100800 */
[----:B------:R-:W-:Y:S01]  /*14550*/  @P1 IMAD.HI.U32 R5, R11, c[0x0][0x2c8], RZ ;  /* 0x0000b2000b051a27 */ /* 0x000fe200078e00ff */
[----:B------:R-:W-:Y:S02]  /*14560*/  ULDC.64 UR4, c[0x0][0x2c8] ;  /* 0x0000b20000047ab9 */ /* 0x000fe40000000a00 */
[----:B------:R-:W-:Y:S01]  /*14570*/  STL [R1+0x68], R245 ;  /* 0x000068f501007387 */ /* 0x000fe20000100800 */
[----:B------:R-:W-:Y:S01]  /*14580*/  IMAD.MOV.U32 R8, RZ, RZ, R11 ;  /* 0x000000ffff087224 */ /* 0x000fe200078e000b */
[----:B------:R-:W-:Y:S01]  /*14590*/  @P0 SHF.R.U32.HI R8, RZ, c[0x0][0x2cc], R5 ;  /* 0x0000b300ff080a19 */ /* 0x000fe20000011605 */
[----:B------:R-:W-:Y:S01]  /*145a0*/  IMAD.SHL.U32 R9, R4, 0x2, RZ ;  /* 0x0000000204097824 */ /* 0x000fe200078e00ff */
[----:B------:R-:W-:Y:S01]  /*145b0*/  STL [R1+0x64], R244 ;  /* 0x000064f401007387 */ /* 0x000fe20000100800 */
[----:B------:R-:W-:-:S03]  /*145c0*/  IMAD R239, R2, 0x2, R238 ;  /* 0x0000000202ef7824 */ /* 0x000fc600078e02ee */
[----:B------:R-:W1:Y:S01]  /*145d0*/  SHFL.IDX PT, R5, R8, 0x2, 0x1c1f ;  /* 0x005c1f0008057f89 */ /* 0x000e6200000e0000 */
[----:B------:R-:W-:-:S03]  /*145e0*/  IADD3 R4, -R9, UR9, R7 ;  /* 0x0000000909047c10 */ /* 0x000fc6000fffe107 */
[----:B------:R-:W2:Y:S01]  /*145f0*/  SHFL.IDX PT, R6, R8, 0x3, 0x1c1f ;  /* 0x007c1f0008067f89 */ /* 0x000ea200000e0000 */
[----:B------:R-:W-:-:S03]  /*14600*/  IADD3 R10, R4, -UR23, RZ ;  /* 0x80000017040a7c10 */ /* 0x000fc6000fffe0ff */
[----:B------:R-:W-:Y:S04]  /*14610*/  STL [R1+0x60], R243 ;  /* 0x000060f301007387 */ /* 0x000fe80000100800 */
[----:B------:R-:W-:Y:S04]  /*14620*/  STL [R1+0x5c], R242 ;  /* 0x00005cf201007387 */ /* 0x000fe80000100800 */
[----:B------:R-:W-:Y:S04]  /*14630*/  STL [R1+0x58], R241 ;  /* 0x000058f101007387 */ /* 0x000fe80000100800 */
[----:B------:R-:W-:Y:S04]  /*14640*/  STL [R1+0x54], R236 ;  /* 0x000054ec01007387 */ /* 0x000fe80000100800 */
[----:B------:R-:W-:Y:S01]  /*14650*/  STL [R1+0x50], R180 ;  /* 0x000050b401007387 */ /* 0x000fe20000100800 */
[----:B-1----:R-:W-:-:S03]  /*14660*/  IMAD.IADD R5, R10, 0x1, R5 ;  /* 0x000000010a057824 */ /* 0x002fc600078e0205 */
[----:B------:R1:W-:Y:S01]  /*14670*/  STL [R1+0x44], R11 ;  /* 0x0000440b01007387 */ /* 0x0003e20000100800 */
[----:B--2---:R-:W-:-:S03]  /*14680*/  IADD3 R4, R10, R6, RZ ;  /* 0x000000060a047210 */ /* 0x004fc60007ffe0ff */
[----:B------:R-:W-:Y:S04]  /*14690*/  STL [R1+0x48], R9 ;  /* 0x0000480901007387 */ /* 0x000fe80000100800 */
[----:B------:R-:W-:Y:S04]  /*146a0*/  SHFL.IDX PT, R3, R8, RZ, 0x1c1f ;  /* 0x001c1fff08037589 */ /* 0x000fe800000e0000 */
[----:B------:R-:W2:Y:S04]  /*146b0*/  SHFL.IDX PT, R2, R8, 0x1, 0x1c1f ;  /* 0x003c1f0008027f89 */ /* 0x000ea800000e0000 */
[----:B------:R-:W-:Y:S04]  /*146c0*/  LDSM.16.MT88.4 R104, [R240+0x2100] ;  /* 0x00210000f068783b */ /* 0x000fe80000004200 */
[----:B------:R-:W-:Y:S04]  /*146d0*/  LDSM.16.MT88.4 R108, [R239+0x2100] ;  /* 0x00210000ef6c783b */ /* 0x000fe80000004200 */
[----:B------:R-:W-:Y:S01]  /*146e0*/  LDSM.16.MT88.4 R72, [R237+0x900] ;  /* 0x00090000ed48783b */ /* 0x000fe20000004200 */
[----:B-1----:R-:W-:-:S03]  /*146f0*/  IADD3 R11, -R9, UR13, RZ ;  /* 0x0000000d090b7c10 */ /* 0x002fc6000fffe1ff */
[----:B------:R-:W0:Y:S01]  /*14700*/  LDGDEPBAR ;  /* 0x00000000000079af */ /* 0x000e220000000000 */
[C---:B------:R-:W-:Y:S02]  /*14710*/  IMNMX R5, R11.reuse, R5, PT ;  /* 0x000000050b057217 */ /* 0x040fe40003800200 */
[----:B------:R-:W-:Y:S02]  /*14720*/  IMNMX R4, R11, R4, PT ;  /* 0x000000040b047217 */ /* 0x000fe40003800200 */
[C---:B------:R-:W-:Y:S02]  /*14730*/  ISETP.GT.AND P0, PT, R5.reuse, RZ, PT ;  /* 0x000000ff0500720c */ /* 0x040fe40003f04270 */
[C---:B------:R-:W-:Y:S01]  /*14740*/  ISETP.GT.AND P2, PT, R5.reuse, 0x1, PT ;  /* 0x000000010500780c */ /* 0x040fe20003f44270 */
[----:B--2---:R-:W-:Y:S01]  /*14750*/  IMAD.IADD R2, R10, 0x1, R2 ;  /* 0x000000010a027824 */ /* 0x004fe200078e0202 */
[----:B------:R-:W-:Y:S02]  /*14760*/  ISETP.GT.AND P3, PT, R5, 0x8, PT ;  /* 0x000000080500780c */ /* 0x000fe40003f64270 */
[----:B------:R-:W-:-:S02]  /*14770*/  FSEL R12, R100, -INF , P0 ;  /* 0xff800000640c7808 */ /* 0x000fc40000000000 */
[----:B------:R-:W-:Y:S02]  /*14780*/  FSEL R14, R101, -INF , P2 ;  /* 0xff800000650e7808 */ /* 0x000fe40001000000 */
[----:B------:R-:W-:Y:S02]  /*14790*/  ISETP.GT.AND P1, PT, R5, 0x9, PT ;  /* 0x000000090500780c */ /* 0x000fe40003f24270 */
[----:B------:R-:W-:Y:S02]  /*147a0*/  ISETP.GT.AND P0, PT, R4, RZ, PT ;  /* 0x000000ff0400720c */ /* 0x000fe40003f04270 */
[----:B------:R-:W-:Y:S02]  /*147b0*/  FSEL R15, R96, -INF , P3 ;  /* 0xff800000600f7808 */ /* 0x000fe40001800000 */
[----:B------:R-:W-:Y:S02]  /*147c0*/  FMNMX.FTZ R6, R12, R14, !PT ;  /* 0x0000000e0c067209 */ /* 0x000fe40007810000 */
[----:B------:R-:W-:-:S02]  /*147d0*/  FSEL R16, R97, -INF , P1 ;  /* 0xff80000061107808 */ /* 0x000fc40000800000 */
[C---:B------:R-:W-:Y:S02]  /*147e0*/  ISETP.GT.AND P1, PT, R5.reuse, 0x10, PT ;  /* 0x000000100500780c */ /* 0x040fe40003f24270 */
[----:B------:R-:W-:Y:S02]  /*147f0*/  FSEL R17, R102, -INF , P0 ;  /* 0xff80000066117808 */ /* 0x000fe40000000000 */
[----:B------:R-:W-:Y:S02]  /*14800*/  ISETP.GT.AND P0, PT, R5, 0x11, PT ;  /* 0x000000110500780c */ /* 0x000fe40003f04270 */
[----:B------:R-:W-:Y:S02]  /*14810*/  FMNMX.FTZ R6, R15, R6, !PT ;  /* 0x000000060f067209 */ /* 0x000fe40007810000 */
[----:B------:R-:W-:Y:S02]  /*14820*/  FSEL R21, R92, -INF , P1 ;  /* 0xff8000005c157808 */ /* 0x000fe40000800000 */
[----:B------:R-:W-:-:S02]  /*14830*/  ISETP.GT.AND P1, PT, R4, 0x9, PT ;  /* 0x000000090400780c */ /* 0x000fc40003f24270 */
[----:B------:R-:W-:Y:S02]  /*14840*/  FSEL R22, R93, -INF , P0 ;  /* 0xff8000005d167808 */ /* 0x000fe40000000000 */
[----:B------:R-:W-:Y:S02]  /*14850*/  FMNMX.FTZ R6, R16, R6, !PT ;  /* 0x0000000610067209 */ /* 0x000fe40007810000 */
[C---:B------:R-:W-:Y:S02]  /*14860*/  ISETP.GT.AND P0, PT, R4.reuse, 0x11, PT ;  /* 0x000000110400780c */ /* 0x040fe40003f04270 */
[----:B------:R-:W-:Y:S02]  /*14870*/  ISETP.GT.AND P2, PT, R4, 0x1, PT ;  /* 0x000000010400780c */ /* 0x000fe40003f44270 */
[----:B------:R-:W-:Y:S02]  /*14880*/  FSEL R20, R99, -INF , P1 ;  /* 0xff80000063147808 */ /* 0x000fe40000800000 */
[----:B------:R-:W-:-:S02]  /*14890*/  ISETP.GT.AND P1, PT, R5, 0x18, PT ;  /* 0x000000180500780c */ /* 0x000fc40003f24270 */
[----:B------:R-:W-:Y:S02]  /*148a0*/  FMNMX.FTZ R6, R21, R6, !PT ;  /* 0x0000000615067209 */ /* 0x000fe40007810000 */
[----:B------:R-:W-:Y:S02]  /*148b0*/  FSEL R29, R95, -INF , P0 ;  /* 0xff8000005f1d7808 */ /* 0x000fe40000000000 */
[----:B------:R-:W-:Y:S02]  /*148c0*/  FSEL R18, R103, -INF , P2 ;  /* 0xff80000067127808 */ /* 0x000fe40001000000 */
[----:B------:R-:W-:Y:S01]  /*148d0*/  ISETP.GT.AND P0, PT, R5, 0x19, PT ;  /* 0x000000190500780c */ /* 0x000fe20003f04270 */
[----:B------:R-:W-:Y:S01]  /*148e0*/  LDSM.16.MT88.4 R100, [R238+0x2100] ;  /* 0x00210000ee64783b */ /* 0x000fe20000004200 */
[----:B------:R-:W-:Y:S02]  /*148f0*/  ISETP.GT.AND P2, PT, R4, 0x8, PT ;  /* 0x000000080400780c */ /* 0x000fe40003f44270 */
[----:B------:R-:W-:-:S02]  /*14900*/  FSEL R26, R88, -INF , P1 ;  /* 0xff800000581a7808 */ /* 0x000fc40000800000 */
[----:B------:R-:W-:Y:S02]  /*14910*/  FMNMX.FTZ R6, R22, R6, !PT ;  /* 0x0000000616067209 */ /* 0x000fe40007810000 */
[----:B------:R-:W-:Y:S02]  /*14920*/  FSEL R27, R89, -INF , P0 ;  /* 0xff800000591b7808 */ /* 0x000fe40000000000 */
[----:B------:R-:W-:Y:S02]  /*14930*/  FSEL R19, R98, -INF , P2 ;  /* 0xff80000062137808 */ /* 0x000fe40001000000 */
[----:B------:R-:W-:Y:S01]  /*14940*/  ISETP.GT.AND P0, PT, R4, 0x19, PT ;  /* 0x000000190400780c */ /* 0x000fe20003f04270 */
[----:B------:R-:W-:Y:S01]  /*14950*/  LDSM.16.MT88.4 R96, [R237+0x2100] ;  /* 0x00210000ed60783b */ /* 0x000fe20000004200 */
[----:B------:R-:W-:Y:S02]  /*14960*/  ISETP.GT.AND P2, PT, R5, 0x20, PT ;  /* 0x000000200500780c */ /* 0x000fe40003f44270 */
[----:B------:R-:W-:-:S02]  /*14970*/  FMNMX.FTZ R7, R17, R18, !PT ;  /* 0x0000001211077209 */ /* 0x000fc40007810000 */
[----:B------:R-:W-:Y:S02]  /*14980*/  FMNMX.FTZ R6, R26, R6, !PT ;  /* 0x000000061a067209 */ /* 0x000fe40007810000 */
[C---:B------:R-:W-:Y:S02]  /*14990*/  ISETP.GT.AND P1, PT, R4.reuse, 0x18, PT ;  /* 0x000000180400780c */ /* 0x040fe40003f24270 */
[----:B------:R-:W-:Y:S02]  /*149a0*/  FSEL R31, R91, -INF , P0 ;  /* 0xff8000005b1f7808 */ /* 0x000fe40000000000 */
[----:B------:R-:W-:Y:S02]  /*149b0*/  ISETP.GT.AND P3, PT, R4, 0x10, PT ;  /* 0x000000100400780c */ /* 0x000fe40003f64270 */
[----:B------:R-:W-:Y:S02]  /*149c0*/  ISETP.GT.AND P0, PT, R5, 0x21, PT ;  /* 0x000000210500780c */ /* 0x000fe40003f04270 */
[----:B------:R-:W-:-:S02]  /*149d0*/  FSEL R167, R84, -INF , P2 ;  /* 0xff80000054a77808 */ /* 0x000fc40001000000 */
[----:B------:R-:W-:Y:S02]  /*149e0*/  FMNMX.FTZ R7, R19, R7, !PT ;  /* 0x0000000713077209 */ /* 0x000fe40007810000 */
[----:B------:R-:W-:Y:S02]  /*149f0*/  FMNMX.FTZ R6, R27, R6, !PT ;  /* 0x000000061b067209 */ /* 0x000fe40007810000 */
[----:B------:R-:W-:Y:S02]  /*14a00*/  FSEL R30, R90, -INF , P1 ;  /* 0xff8000005a1e7808 */ /* 0x000fe40000800000 */
[----:B------:R-:W-:Y:S01]  /*14a10*/  FSEL R28, R94, -INF , P3 ;  /* 0xff8000005e1c7808 */ /* 0x000fe20001800000 */
[----:B------:R-:W-:Y:S01]  /*14a20*/  LDSM.16.MT88.4 R88, [R237+0x2900] ;  /* 0x00290000ed58783b */ /* 0x000fe20000004200 */
[----:B------:R-:W-:Y:S02]  /*14a30*/  ISETP.GT.AND P1, PT, R5, 0x28, PT ;  /* 0x000000280500780c */ /* 0x000fe40003f24270 */
[----:B------:R-:W-:Y:S01]  /*14a40*/  FSEL R169, R85, -INF , P0 ;  /* 0xff80000055a97808 */ /* 0x000fe20000000000 */
[----:B------:R-:W-:Y:S01]  /*14a50*/  LDSM.16.MT88.4 R92, [R239+0x100] ;  /* 0x00010000ef5c783b */ /* 0x000fe20000004200 */
[----:B------:R-:W-:-:S02]  /*14a60*/  FMNMX.FTZ R7, R20, R7, !PT ;  /* 0x0000000714077209 */ /* 0x000fc40007810000 */
[----:B------:R-:W-:Y:S02]  /*14a70*/  FMNMX.FTZ R6, R167, R6, !PT ;  /* 0x00000006a7067209 */ /* 0x000fe40007810000 */
[----:B------:R-:W-:Y:S02]  /*14a80*/  ISETP.GT.AND P0, PT, R5, 0x29, PT ;  /* 0x000000290500780c */ /* 0x000fe40003f04270 */
[----:B------:R-:W-:Y:S02]  /*14a90*/  FSEL R168, R80, -INF , P1 ;  /* 0xff80000050a87808 */ /* 0x000fe40000800000 */
[----:B------:R-:W-:Y:S02]  /*14aa0*/  FMNMX.FTZ R7, R28, R7, !PT ;  /* 0x000000071c077209 */ /* 0x000fe40007810000 */
[----:B------:R-:W-:Y:S02]  /*14ab0*/  FMNMX.FTZ R6, R169, R6, !PT ;  /* 0x00000006a9067209 */ /* 0x000fe40007810000 */
[----:B------:R-:W-:-:S02]  /*14ac0*/  ISETP.GT.AND P1, PT, R5, 0x30, PT ;  /* 0x000000300500780c */ /* 0x000fc40003f24270 */
[----:B------:R-:W-:Y:S02]  /*14ad0*/  FSEL R170, R81, -INF , P0 ;  /* 0xff80000051aa7808 */ /* 0x000fe40000000000 */
[----:B------:R-:W-:Y:S02]  /*14ae0*/  FMNMX.FTZ R7, R29, R7, !PT ;  /* 0x000000071d077209 */ /* 0x000fe40007810000 */
[----:B------:R-:W-:Y:S02]  /*14af0*/  FMNMX.FTZ R6, R168, R6, !PT ;  /* 0x00000006a8067209 */ /* 0x000fe40007810000 */
[C---:B------:R-:W-:Y:S02]  /*14b00*/  ISETP.GT.AND P0, PT, R5.reuse, 0x31, PT ;  /* 0x000000310500780c */ /* 0x040fe40003f04270 */
[----:B------:R-:W-:Y:S02]  /*14b10*/  FSEL R247, R76, -INF , P1 ;  /* 0xff8000004cf77808 */ /* 0x000fe40000800000 */
[----:B------:R-:W-:-:S02]  /*14b20*/  ISETP.GT.AND P3, PT, R5, 0x38, PT ;  /* 0x000000380500780c */ /* 0x000fc40003f64270 */
[----:B------:R-:W-:Y:S01]  /*14b30*/  ISETP.GT.AND P2, PT, R5, 0x39, PT ;  /* 0x000000390500780c */ /* 0x000fe20003f44270 */
[----:B------:R-:W-:Y:S01]  /*14b40*/  STL [R1+0x88], R247 ;  /* 0x000088f701007387 */ /* 0x000fe20000100800 */
[----:B------:R-:W-:Y:S02]  /*14b50*/  ISETP.GT.AND P1, PT, R4, 0x20, PT ;  /* 0x000000200400780c */ /* 0x000fe40003f24270 */
[----:B------:R-:W-:Y:S02]  /*14b60*/  FMNMX.FTZ R5, R30, R7, !PT ;  /* 0x000000071e057209 */ /* 0x000fe40007810000 */
[----:B------:R-:W-:Y:S02]  /*14b70*/  FMNMX.FTZ R6, R170, R6, !PT ;  /* 0x00000006aa067209 */ /* 0x000fe40007810000 */
[----:B------:R-:W-:Y:S02]  /*14b80*/  FSEL R244, R77, -INF , P0 ;  /* 0xff8000004df47808 */ /* 0x000fe40000000000 */
[----:B------:R-:W-:-:S02]  /*14b90*/  ISETP.GT.AND P0, PT, R4, 0x21, PT ;  /* 0x000000210400780c */ /* 0x000fc40003f04270 */
[----:B------:R-:W-:Y:S01]  /*14ba0*/  FSEL R166, R86, -INF , P1 ;  /* 0xff80000056a67808 */ /* 0x000fe20000800000 */
[----:B------:R-:W-:Y:S01]  /*14bb0*/  STL [R1+0x8c], R244 ;  /* 0x00008cf401007387 */ /* 0x000fe20000100800 */
[----:B------:R-:W-:Y:S02]  /*14bc0*/  FMNMX.FTZ R5, R31, R5, !PT ;  /* 0x000000051f057209 */ /* 0x000fe40007810000 */
[----:B------:R-:W-:Y:S02]  /*14bd0*/  FMNMX.FTZ R6, R247, R6, !PT ;  /* 0x00000006f7067209 */ /* 0x000fe40007810000 */
[----:B------:R-:W-:Y:S02]  /*14be0*/  FSEL R165, R87, -INF , P0 ;  /* 0xff80000057a57808 */ /* 0x000fe40000000000 */
[----:B------:R-:W-:Y:S01]  /*14bf0*/  FSEL R180, R64, -INF , P3 ;  /* 0xff80000040b47808 */ /* 0x000fe20001800000 */
[----:B------:R-:W-:Y:S01]  /*14c00*/  LDSM.16.MT88.4 R84, [R240+0x100] ;  /* 0x00010000f054783b */ /* 0x000fe20000004200 */
[----:B------:R-:W-:-:S02]  /*14c10*/  ISETP.GT.AND P1, PT, R4, 0x28, PT ;  /* 0x000000280400780c */ /* 0x000fc40003f24270 */
[----:B------:R-:W-:Y:S01]  /*14c20*/  FMNMX.FTZ R5, R166, R5, !PT ;  /* 0x00000005a6057209 */ /* 0x000fe20007810000 */
[----:B------:R-:W-:Y:S01]  /*14c30*/  STL [R1+0x90], R180 ;  /* 0x000090b401007387 */ /* 0x000fe20000100800 */
[----:B------:R-:W-:Y:S02]  /*14c40*/  FMNMX.FTZ R6, R244, R6, !PT ;  /* 0x00000006f4067209 */ /* 0x000fe40007810000 */
[----:B------:R-:W-:Y:S02]  /*14c50*/  FSEL R236, R65, -INF , P2 ;  /* 0xff80000041ec7808 */ /* 0x000fe40001000000 */
[----:B------:R-:W-:Y:S02]  /*14c60*/  ISETP.GT.AND P0, PT, R4, 0x29, PT ;  /* 0x000000290400780c */ /* 0x000fe40003f04270 */
[----:B------:R-:W-:Y:S01]  /*14c70*/  FSEL R164, R82, -INF , P1 ;  /* 0xff80000052a47808 */ /* 0x000fe20000800000 */
[----:B------:R-:W-:Y:S01]  /*14c80*/  STL [R1+0x94], R236 ;  /* 0x000094ec01007387 */ /* 0x000fe20000100800 */
[----:B------:R-:W-:-:S02]  /*14c90*/  FMNMX.FTZ R5, R165, R5, !PT ;  /* 0x00000005a5057209 */ /* 0x000fc40007810000 */
        /* <DEDUP_REMOVED lines=10> */
[----:B------:R-:W-:Y:S01]  /*14d40*/  FSEL R243, R79, -INF , P0 ;  /* 0xff8000004ff37808 */ /* 0x000fe20000000000 */
[----:B------:R-:W-:Y:S01]  /*14d50*/  STL [R1+0x98], R246 ;  /* 0x000098f601007387 */ /* 0x000fe20000100800 */
[----:B------:R-:W-:Y:S02]  /*14d60*/  ISETP.GT.AND P1, PT, R4, 0x38, PT ;  /* 0x000000380400780c */ /* 0x000fe40003f24270 */
[----:B------:R-:W-:Y:S01]  /*14d70*/  FMNMX.FTZ R5, R246, R5, !PT ;  /* 0x00000005f6057209 */ /* 0x000fe20007810000 */
[----:B------:R-:W-:Y:S01]  /*14d80*/  STL [R1+0x9c], R243 ;  /* 0x00009cf301007387 */ /* 0x000fe20000100800 */
[----:B------:R-:W-:-:S02]  /*14d90*/  ISETP.GT.AND P0, PT, R4, 0x39, PT ;  /* 0x000000390400780c */ /* 0x000fc40003f04270 */
[----:B------:R-:W-:Y:S01]  /*14da0*/  FSEL R241, R66, -INF , P1 ;  /* 0xff80000042f17808 */ /* 0x000fe20000800000 */
[----:B------:R-:W-:Y:S01]  /*14db0*/  LDSM.16.MT88.4 R76, [R237+0x100] ;  /* 0x00010000ed4c783b */ /* 0x000fe20000004200 */
[----:B------:R-:W-:Y:S02]  /*14dc0*/  FMNMX.FTZ R5, R243, R5, !PT ;  /* 0x00000005f3057209 */ /* 0x000fe40007810000 */
[----:B------:R-:W-:Y:S01]  /*14dd0*/  FSEL R242, R67, -INF , P0 ;  /* 0xff80000043f27808 */ /* 0x000fe20000000000 */
[----:B------:R-:W-:Y:S01]  /*14de0*/  STL [R1+0xa0], R241 ;  /* 0x0000a0f101007387 */ /* 0x000fe20000100800 */
[----:B------:R-:W-:Y:S02]  /*14df0*/  FMNMX.FTZ R5, R241, R5, !PT ;  /* 0x00000005f1057209 */ /* 0x000fe40007810000 */
[----:B------:R-:W-:Y:S01]  /*14e00*/  IMNMX R2, R11, R2, PT ;  /* 0x000000020b027217 */ /* 0x000fe20003800200 */
[----:B------:R-:W-:Y:S01]  /*14e10*/  STL [R1+0xa4], R242 ;  /* 0x0000a4f201007387 */ /* 0x000fe20000100800 */
[----:B------:R-:W-:-:S02]  /*14e20*/  FMNMX.FTZ R5, R242, R5, !PT ;  /* 0x00000005f2057209 */ /* 0x000fc40007810000 */
[----:B------:R-:W-:Y:S01]  /*14e30*/  ISETP.GT.AND P1, PT, R2, RZ, PT ;  /* 0x000000ff0200720c */ /* 0x000fe20003f24270 */
[----:B------:R-:W-:Y:S01]  /*14e40*/  LDSM.16.MT88.4 R64, [R238+0x900] ;  /* 0x00090000ee40783b */ /* 0x000fe20000004200 */
[----:B-1----:R-:W-:Y:S02]  /*14e50*/  FMNMX.FTZ R4, R6, R9, !PT ;  /* 0x0000000906047209 */ /* 0x002fe40007810000 */
[----:B------:R-:W-:Y:S01]  /*14e60*/  FSEL R23, R62, -INF , P1 ;  /* 0xff8000003e177808 */ /* 0x000fe20000800000 */
[----:B------:R-:W1:Y:S04]  /*14e70*/  SHFL.BFLY PT, R7, R5, 0x2, 0x1f ;  /* 0x0c401f0005077f89 */ /* 0x000e6800000e0000 */
[----:B------:R-:W2:Y:S01]  /*14e80*/  SHFL.BFLY PT, R6, R4, 0x1, 0x1f ;  /* 0x0c201f0004067f89 */ /* 0x000ea200000e0000 */
[----:B-1----:R-:W-:-:S02]  /*14e90*/  FMNMX.FTZ R5, R5, R7, !PT ;  /* 0x0000000705057209 */ /* 0x002fc40007810000 */
[----:B--2---:R-:W-:-:S03]  /*14ea0*/  FMNMX.FTZ R184, R4, R6, !PT ;  /* 0x0000000604b87209 */ /* 0x004fc60007810000 */
[----:B------:R-:W1:Y:S01]  /*14eb0*/  SHFL.BFLY PT, R7, R5, 0x1, 0x1f ;  /* 0x0c201f0005077f89 */ /* 0x000e6200000e0000 */
[C---:B------:R-:W-:Y:S01]  /*14ec0*/  FSETP.NEU.FTZ.AND P0, PT, R184.reuse, -INF , PT ;  /* 0xff800000b800780b */ /* 0x040fe20003f1d000 */
[----:B------:R-:W-:Y:S02]  /*14ed0*/  FMUL.FTZ R4, R184, c[0x0][0x2d0] ;  /* 0x0000b400b8047a20 */ /* 0x000fe40000410000 */
[----:B------:R2:W-:Y:S03]  /*14ee0*/  STL [R1+0xa8], R184 ;  /* 0x0000a8b801007387 */ /* 0x0005e60000100800 */
[----:B------:R-:W-:-:S05]  /*14ef0*/  FSEL R13, R4, RZ, P0 ;  /* 0x000000ff040d7208 */ /* 0x000fca0000000000 */
[--C-:B------:R-:W-:Y:S02]  /*14f00*/  FFMA.FTZ R4, R12, c[0x0][0x2d0], -R13.reuse ;  /* 0x0000b4000c047a23 */ /* 0x100fe4000001080d */
[--C-:B------:R-:W-:Y:S02]  /*14f10*/  FFMA.FTZ R8, R26, c[0x0][0x2d0], -R13.reuse ;  /* 0x0000b4001a087a23 */ /* 0x100fe4000001080d */
[----:B------:R3:W-:Y:S01]  /*14f20*/  MUFU.EX2 R248, R4 ;  /* 0x0000000400f87308 */ /* 0x0007e20000000800 */
[----:B-1----:R-:W-:Y:S01]  /*14f30*/  FMNMX.FTZ R182, R7, R5, !PT ;  /* 0x0000000507b67209 */ /* 0x002fe20007810000 */
[----:B------:R-:W-:-:S06]  /*14f40*/  FFMA.FTZ R5, R15, c[0x0][0x2d0], -R13 ;  /* 0x0000b4000f057a23 */ /* 0x000fcc000001080d */
[----:B------:R1:W-:Y:S01]  /*14f50*/  MUFU.EX2 R241, R8 ;  /* 0x0000000800f17308 */ /* 0x0003e20000000800 */
[----:B------:R-:W-:Y:S01]  /*14f60*/  FSETP.NEU.FTZ.AND P0, PT, R182, -INF , PT ;  /* 0xff800000b600780b */ /* 0x000fe20003f1d000 */
[----:B---3--:R-:W-:-:S06]  /*14f70*/  FFMA.FTZ R4, R14, c[0x0][0x2d0], -R13 ;  /* 0x0000b4000e047a23 */ /* 0x008fcc000001080d */
[----:B------:R-:W-:Y:S01]  /*14f80*/  MUFU.EX2 R246, R5 ;  /* 0x0000000500f67308 */ /* 0x000fe20000000800 */
[----:B-1----:R-:W-:-:S07]  /*14f90*/  FFMA.FTZ R8, R27, c[0x0][0x2d0], -R13 ;  /* 0x0000b4001b087a23 */ /* 0x002fce000001080d */
[----:B------:R1:W-:Y:S08]  /*14fa0*/  MUFU.EX2 R249, R4 ;  /* 0x0000000400f97308 */ /* 0x0003f00000000800 */
[----:B------:R3:W-:Y:S01]  /*14fb0*/  MUFU.EX2 R244, R8 ;  /* 0x0000000800f47308 */ /* 0x0007e20000000800 */
[----:B-1----:R-:W-:-:S05]  /*14fc0*/  FMUL.FTZ R4, R182, c[0x0][0x2d0] ;  /* 0x0000b400b6047a20 */ /* 0x002fca0000410000 */
[----:B------:R-:W-:Y:S01]  /*14fd0*/  FSEL R12, R4, RZ, P0 ;  /* 0x000000ff040c7208 */ /* 0x000fe20000000000 */
[----:B------:R-:W-:-:S04]  /*14fe0*/  FFMA.FTZ R4, R16, c[0x0][0x2d0], -R13 ;  /* 0x0000b40010047a23 */ /* 0x000fc8000001080d */
[--C-:B------:R-:W-:Y:S01]  /*14ff0*/  FFMA.FTZ R0, R18, c[0x0][0x2d0], -R12.reuse ;  /* 0x0000b40012007a23 */ /* 0x100fe2000001080c */
[----:B------:R1:W4:Y:S01]  /*15000*/  MUFU.EX2 R243, R4 ;  /* 0x0000000400f37308 */ /* 0x0003220000000800 */
[----:B---3--:R-:W-:-:S07]  /*15010*/  FFMA.FTZ R8, R28, c[0x0][0x2d0], -R12 ;  /* 0x0000b4001c087a23 */ /* 0x008fce000001080c */
[----:B------:R3:W-:Y:S01]  /*15020*/  MUFU.EX2 R252, R0 ;  /* 0x0000000000fc7308 */ /* 0x0007e20000000800 */
[----:B-1----:R-:W-:Y:S01]  /*15030*/  FFMA.FTZ R4, R17, c[0x0][0x2d0], -R12 ;  /* 0x0000b40011047a23 */ /* 0x002fe2000001080c */
[----:B----4-:R-:W-:-:S06]  /*15040*/  F2FP.PACK_AB R6, R243, R246 ;  /* 0x000000f6f306723e */ /* 0x010fcc00000000ff */
[----:B------:R1:W-:Y:S01]  /*15050*/  MUFU.EX2 R250, R8 ;  /* 0x0000000800fa7308 */ /* 0x0003e20000000800 */
[----:B---3--:R-:W-:-:S07]  /*15060*/  FFMA.FTZ R0, R19, c[0x0][0x2d0], -R12 ;  /* 0x0000b40013007a23 */ /* 0x008fce000001080c */
[----:B------:R3:W4:Y:S08]  /*15070*/  MUFU.EX2 R245, R4 ;  /* 0x0000000400f57308 */ /* 0x0007300000000800 */
[----:B------:R2:W-:Y:S01]  /*15080*/  MUFU.EX2 R208, R0 ;  /* 0x0000000000d07308 */ /* 0x0005e20000000800 */
[----:B-1----:R-:W-:Y:S01]  /*15090*/  FFMA.FTZ R8, R29, c[0x0][0x2d0], -R12 ;  /* 0x0000b4001d087a23 */ /* 0x002fe2000001080c */
[----:B---3--:R-:W-:-:S06]  /*150a0*/  F2FP.PACK_AB R4, R249, R248 ;  /* 0x000000f8f904723e */ /* 0x008fcc00000000ff */
[----:B------:R-:W1:Y:S01]  /*150b0*/  MUFU.EX2 R242, R8 ;  /* 0x0000000800f27308 */ /* 0x000e620000000800 */
[----:B----4-:R-:W-:Y:S01]  /*150c0*/  F2FP.PACK_AB R5, R252, R245 ;  /* 0x000000f5fc05723e */ /* 0x010fe200000000ff */
[----:B--2---:R-:W-:-:S06]  /*150d0*/  FFMA.FTZ R0, R20, c[0x0][0x2d0], -R12 ;  /* 0x0000b40014007a23 */ /* 0x004fcc000001080c */
[----:B------:R2:W3:Y:S01]  /*150e0*/  MUFU.EX2 R236, R0 ;  /* 0x0000000000ec7308 */ /* 0x0004e20000000800 */
[----:B-1----:R-:W-:Y:S01]  /*150f0*/  F2FP.PACK_AB R9, R242, R250 ;  /* 0x000000faf209723e */ /* 0x002fe200000000ff */
[----:B--2---:R-:W-:Y:S01]  /*15100*/  IMAD.IADD R0, R10, 0x1, R3 ;  /* 0x000000010a007824 */ /* 0x004fe200078e0203 */
[----:B---3--:R-:W-:Y:S01]  /*15110*/  F2FP.PACK_AB R7, R236, R208 ;  /* 0x000000d0ec07723e */ /* 0x008fe200000000ff */
[----:B------:R-:W-:Y:S01]  /*15120*/  FFMA.FTZ R3, R21, c[0x0][0x2d0], -R13 ;  /* 0x0000b40015037a23 */ /* 0x000fe2000001080d */
[----:B------:R-:W-:Y:S02]  /*15130*/  F2FP.PACK_AB R10, R244, R241 ;  /* 0x000000f1f40a723e */ /* 0x000fe400000000ff */
[----:B------:R-:W-:Y:S01]  /*15140*/  IMNMX R0, R11, R0, PT ;  /* 0x000000000b007217 */ /* 0x000fe20003800200 */
[----:B------:R1:W-:Y:S02]  /*15150*/  MUFU.EX2 R251, R3 ;  /* 0x0000000300fb7308 */ /* 0x0003e40000000800 */
[----:B------:R-:W-:Y:S01]  /*15160*/  HMMA.16816.F32 R44, R4, R76, RZ ;  /* 0x0000004c042c723c */ /* 0x000fe200000018ff */
[----:B------:R-:W-:-:S02]  /*15170*/  ISETP.GT.AND P0, PT, R0, RZ, PT ;  /* 0x000000ff0000720c */ /* 0x000fc40003f04270 */
[C---:B------:R-:W-:Y:S02]  /*15180*/  ISETP.GT.AND P2, PT, R0.reuse, 0x1, PT ;  /* 0x000000010000780c */ /* 0x040fe40003f44270 */
[----:B------:R-:W-:Y:S02]  /*15190*/  ISETP.GT.AND P3, PT, R0, 0x8, PT ;  /* 0x000000080000780c */ /* 0x000fe40003f64270 */
[----:B------:R-:W-:Y:S01]  /*151a0*/  FSEL R14, R60, -INF , P0 ;  /* 0xff8000003c0e7808 */ /* 0x000fe20000000000 */
[C---:B------:R-:W-:Y:S01]  /*151b0*/  HMMA.16816.F32 R116, R4.reuse, R80, RZ ;  /* 0x000000500474723c */ /* 0x040fe200000018ff */
[----:B------:R-:W-:Y:S02]  /*151c0*/  FSEL R15, R61, -INF , P2 ;  /* 0xff8000003d0f7808 */ /* 0x000fe40001000000 */
[----:B------:R-:W-:Y:S02]  /*151d0*/  ISETP.GT.AND P0, PT, R2, 0x1, PT ;  /* 0x000000010200780c */ /* 0x000fe40003f04270 */
[----:B------:R-:W-:Y:S01]  /*151e0*/  ISETP.GT.AND P2, PT, R0, 0x9, PT ;  /* 0x000000090000780c */ /* 0x000fe20003f44270 */
[----:B-1----:R-:W-:Y:S01]  /*151f0*/  FFMA.FTZ R3, R22, c[0x0][0x2d0], -R13 ;  /* 0x0000b40016037a23 */ /* 0x002fe2000001080d */
[----:B------:R-:W-:Y:S01]  /*15200*/  FSEL R16, R56, -INF , P3 ;  /* 0xff80000038107808 */ /* 0x000fe20001800000 */
[----:B------:R-:W-:Y:S01]  /*15210*/  HMMA.16816.F32 R128, R4, R84, RZ ;  /* 0x000000540480723c */ /* 0x000fe200000018ff */
[----:B------:R-:W-:Y:S01]  /*15220*/  FSEL R24, R63, -INF , P0 ;  /* 0xff8000003f187808 */ /* 0x000fe20000000000 */
[----:B------:R1:W2:Y:S01]  /*15230*/  MUFU.EX2 R184, R3 ;  /* 0x0000000300b87308 */ /* 0x0002a20000000800 */
[C---:B------:R-:W-:Y:S01]  /*15240*/  ISETP.GT.AND P0, PT, R0.reuse, 0x11, PT ;  /* 0x000000110000780c */ /* 0x040fe20003f04270 */
[----:B------:R-:W3:Y:S01]  /*15250*/  LDSM.16.MT88.4 R60, [R240+0x900] ;  /* 0x00090000f03c783b */ /* 0x000ee20000004200 */
[----:B------:R-:W-:-:S02]  /*15260*/  ISETP.GT.AND P1, PT, R0, 0x10, PT ;  /* 0x000000100000780c */ /* 0x000fc40003f24270 */
[----:B------:R-:W-:Y:S01]  /*15270*/  FSEL R17, R57, -INF , P2 ;  /* 0xff80000039117808 */ /* 0x000fe20001000000 */
[C---:B------:R-:W-:Y:S01]  /*15280*/  HMMA.16816.F32 R132, R4.reuse, R92, RZ ;  /* 0x0000005c0484723c */ /* 0x040fe200000018ff */
[----:B------:R-:W-:Y:S02]  /*15290*/  FSEL R19, R53, -INF , P0 ;  /* 0xff80000035137808 */ /* 0x000fe40000000000 */
[----:B------:R-:W-:Y:S02]  /*152a0*/  ISETP.GT.AND P0, PT, R2, 0x11, PT ;  /* 0x000000110200780c */ /* 0x000fe40003f04270 */
[----:B------:R-:W-:Y:S02]  /*152b0*/  FSEL R18, R52, -INF , P1 ;  /* 0xff80000034127808 */ /* 0x000fe40000800000 */
[----:B------:R-:W-:Y:S01]  /*152c0*/  ISETP.GT.AND P1, PT, R2, 0x10, PT ;  /* 0x000000100200780c */ /* 0x000fe20003f24270 */
[----:B------:R-:W-:Y:S01]  /*152d0*/  HMMA.16816.F32 R140, R4, R96, RZ ;  /* 0x00000060048c723c */ /* 0x000fe200000018ff */
[----:B------:R-:W-:-:S02]  /*152e0*/  FSEL R35, R55, -INF , P0 ;  /* 0xff80000037237808 */ /* 0x000fc40000000000 */
[----:B-1----:R-:W-:Y:S02]  /*152f0*/  FMNMX.FTZ R3, R14, R15, !PT ;  /* 0x0000000f0e037209 */ /* 0x002fe40007810000 */
[----:B------:R-:W-:Y:S02]  /*15300*/  ISETP.GT.AND P0, PT, R0, 0x18, PT ;  /* 0x000000180000780c */ /* 0x000fe40003f04270 */
[----:B------:R-:W-:Y:S01]  /*15310*/  FMNMX.FTZ R3, R16, R3, !PT ;  /* 0x0000000310037209 */ /* 0x000fe20007810000 */
[----:B------:R-:W-:Y:S01]  /*15320*/  HMMA.16816.F32 R156, R4, R100, RZ ;  /* 0x00000064049c723c */ /* 0x000fe200000018ff */
[----:B------:R-:W-:Y:S02]  /*15330*/  FSEL R34, R54, -INF , P1 ;  /* 0xff80000036227808 */ /* 0x000fe40000800000 */
[----:B------:R-:W-:Y:S01]  /*15340*/  FMNMX.FTZ R3, R17, R3, !PT ;  /* 0x0000000311037209 */ /* 0x000fe20007810000 */
[----:B------:R-:W-:Y:S01]  /*15350*/  LDSM.16.MT88.4 R52, [R239+0x900] ;  /* 0x00090000ef34783b */ /* 0x000fe20000004200 */
[----:B------:R-:W-:-:S02]  /*15360*/  ISETP.GT.AND P1, PT, R0, 0x19, PT ;  /* 0x000000190000780c */ /* 0x000fc40003f24270 */
[----:B------:R-:W-:Y:S01]  /*15370*/  FMNMX.FTZ R3, R18, R3, !PT ;  /* 0x0000000312037209 */ /* 0x000fe20007810000 */
[C---:B------:R-:W-:Y:S01]  /*15380*/  HMMA.16816.F32 R152, R4.reuse, R104, RZ ;  /* 0x000000680498723c */ /* 0x040fe200000018ff */
[----:B------:R-:W-:Y:S02]  /*15390*/  FSEL R20, R48, -INF , P0 ;  /* 0xff80000030147808 */ /* 0x000fe40000000000 */
[----:B------:R-:W-:Y:S02]  /*153a0*/  FMNMX.FTZ R3, R19, R3, !PT ;  /* 0x0000000313037209 */ /* 0x000fe40007810000 */
[----:B------:R-:W-:Y:S02]  /*153b0*/  ISETP.GT.AND P2, PT, R2, 0x9, PT ;  /* 0x000000090200780c */ /* 0x000fe40003f44270 */
[----:B------:R-:W-:Y:S01]  /*153c0*/  ISETP.GT.AND P0, PT, R0, 0x20, PT ;  /* 0x000000200000780c */ /* 0x000fe20003f04270 */
[----:B------:R-:W-:Y:S01]  /*153d0*/  HMMA.16816.F32 R148, R4, R108, RZ ;  /* 0x0000006c0494723c */ /* 0x000fe200000018ff */
[----:B------:R-:W-:-:S02]  /*153e0*/  FSEL R21, R49, -INF , P1 ;  /* 0xff80000031157808 */ /* 0x000fc40000800000 */
[----:B------:R-:W-:Y:S02]  /*153f0*/  FMNMX.FTZ R3, R20, R3, !PT ;  /* 0x0000000314037209 */ /* 0x000fe40007810000 */
[----:B------:R-:W-:Y:S02]  /*15400*/  FSEL R33, R59, -INF , P2 ;  /* 0xff8000003b217808 */ /* 0x000fe40001000000 */
[----:B------:R-:W-:Y:S01]  /*15410*/  FSEL R162, R172, -INF , P0 ;  /* 0xff800000aca27808 */ /* 0x000fe20000000000 */
[----:B------:R-:W-:Y:S01]  /*15420*/  HMMA.16816.F32 R144, R4, R78, RZ ;  /* 0x0000004e0490723c */ /* 0x000fe200000018ff */
[----:B------:R-:W-:Y:S02]  /*15430*/  ISETP.GT.AND P3, PT, R2, 0x8, PT ;  /* 0x000000080200780c */ /* 0x000fe40003f64270 */
[C---:B------:R-:W-:Y:S02]  /*15440*/  ISETP.GT.AND P1, PT, R0.reuse, 0x21, PT ;  /* 0x000000210000780c */ /* 0x040fe40003f24270 */
[----:B------:R-:W-:-:S02]  /*15450*/  ISETP.GT.AND P0, PT, R0, 0x28, PT ;  /* 0x000000280000780c */ /* 0x000fc40003f04270 */
[----:B------:R-:W-:Y:S01]  /*15460*/  ISETP.GT.AND P2, PT, R0, 0x29, PT ;  /* 0x000000290000780c */ /* 0x000fe20003f44270 */
[C---:B------:R-:W-:Y:S01]  /*15470*/  HMMA.16816.F32 R136, R4.reuse, R82, RZ ;  /* 0x000000520488723c */ /* 0x040fe200000018ff */
[----:B------:R-:W-:Y:S02]  /*15480*/  FMNMX.FTZ R3, R21, R3, !PT ;  /* 0x0000000315037209 */ /* 0x000fe40007810000 */
[----:B------:R-:W-:Y:S02]  /*15490*/  FSEL R25, R58, -INF , P3 ;  /* 0xff8000003a197808 */ /* 0x000fe40001800000 */
[----:B------:R-:W-:Y:S01]  /*154a0*/  FSEL R161, R173, -INF , P1 ;  /* 0xff800000ada17808 */ /* 0x000fe20000800000 */
[----:B------:R-:W-:Y:S01]  /*154b0*/  LDSM.16.MT88.4 R56, [R238+0x2900] ;  /* 0x00290000ee38783b */ /* 0x000fe20000004200 */
[----:B------:R-:W-:Y:S01]  /*154c0*/  FSEL R160, R188, -INF , P0 ;  /* 0xff800000bca07808 */ /* 0x000fe20000000000 */
[----:B------:R-:W-:Y:S01]  /*154d0*/  HMMA.16816.F32 R120, R4, R86, RZ ;  /* 0x000000560478723c */ /* 0x000fe200000018ff */
[----:B------:R-:W-:-:S02]  /*154e0*/  FSEL R127, R189, -INF , P2 ;  /* 0xff800000bd7f7808 */ /* 0x000fc40001000000 */
[C---:B------:R-:W-:Y:S02]  /*154f0*/  ISETP.GT.AND P1, PT, R0.reuse, 0x30, PT ;  /* 0x000000300000780c */ /* 0x040fe40003f24270 */
[C---:B------:R-:W-:Y:S02]  /*15500*/  ISETP.GT.AND P0, PT, R0.reuse, 0x31, PT ;  /* 0x000000310000780c */ /* 0x040fe40003f04270 */
[C---:B------:R-:W-:Y:S01]  /*15510*/  ISETP.GT.AND P3, PT, R0.reuse, 0x38, PT ;  /* 0x000000380000780c */ /* 0x040fe20003f64270 */
[----:B------:R-:W-:Y:S01]  /*15520*/  HMMA.16816.F32 R112, R4, R94, RZ ;  /* 0x0000005e0470723c */ /* 0x000fe200000018ff */
[----:B------:R-:W-:Y:S02]  /*15530*/  ISETP.GT.AND P2, PT, R0, 0x39, PT ;  /* 0x000000390000780c */ /* 0x000fe40003f44270 */
[----:B------:R-:W-:Y:S01]  /*15540*/  FMNMX.FTZ R0, R162, R3, !PT ;  /* 0x00000003a2007209 */ /* 0x000fe20007810000 */
[----:B------:R-:W-:Y:S01]  /*15550*/  FFMA.FTZ R3, R30, c[0x0][0x2d0], -R12 ;  /* 0x0000b4001e037a23 */ /* 0x000fe2000001080c */
[----:B------:R-:W-:-:S02]  /*15560*/  FSEL R179, R192, -INF , P1 ;  /* 0xff800000c0b37808 */ /* 0x000fc40000800000 */
[----:B------:R-:W-:Y:S01]  /*15570*/  FMNMX.FTZ R0, R161, R0, !PT ;  /* 0x00000000a1007209 */ /* 0x000fe20007810000 */
[----:B------:R1:W-:Y:S01]  /*15580*/  MUFU.EX2 R180, R3 ;  /* 0x0000000300b47308 */ /* 0x0003e20000000800 */
[----:B------:R-:W-:Y:S01]  /*15590*/  FSEL R178, R193, -INF , P0 ;  /* 0xff800000c1b27808 */ /* 0x000fe20000000000 */
[C---:B------:R-:W-:Y:S01]  /*155a0*/  HMMA.16816.F32 R68, R4.reuse, R98, RZ ;  /* 0x000000620444723c */ /* 0x040fe200000018ff */
[----:B------:R-:W-:Y:S02]  /*155b0*/  FMNMX.FTZ R0, R160, R0, !PT ;  /* 0x00000000a0007209 */ /* 0x000fe40007810000 */
[----:B------:R-:W-:Y:S02]  /*155c0*/  FSEL R177, R196, -INF , P3 ;  /* 0xff800000c4b17808 */ /* 0x000fe40001800000 */
[----:B------:R-:W-:Y:S02]  /*155d0*/  FMNMX.FTZ R0, R127, R0, !PT ;  /* 0x000000007f007209 */ /* 0x000fe40007810000 */
[----:B------:R-:W-:Y:S01]  /*155e0*/  FSEL R176, R197, -INF , P2 ;  /* 0xff800000c5b07808 */ /* 0x000fe20001000000 */
[----:B------:R-:W-:Y:S01]  /*155f0*/  HMMA.16816.F32 R40, R4, R102, RZ ;  /* 0x000000660428723c */ /* 0x000fe200000018ff */
[----:B------:R-:W-:-:S02]  /*15600*/  FMNMX.FTZ R0, R179, R0, !PT ;  /* 0x00000000b3007209 */ /* 0x000fc40007810000 */
[----:B------:R-:W-:Y:S02]  /*15610*/  ISETP.GT.AND P1, PT, R2, 0x18, PT ;  /* 0x000000180200780c */ /* 0x000fe40003f24270 */
[----:B------:R-:W-:Y:S01]  /*15620*/  FMNMX.FTZ R0, R178, R0, !PT ;  /* 0x00000000b2007209 */ /* 0x000fe20007810000 */
[----:B-1----:R-:W-:Y:S01]  /*15630*/  FFMA.FTZ R3, R31, c[0x0][0x2d0], -R12 ;  /* 0x0000b4001f037a23 */ /* 0x002fe2000001080c */
[----:B------:R-:W-:Y:S01]  /*15640*/  ISETP.GT.AND P0, PT, R2, 0x19, PT ;  /* 0x000000190200780c */ /* 0x000fe20003f04270 */
[----:B------:R-:W-:Y:S01]  /*15650*/  HMMA.16816.F32 R36, R4, R106, RZ ;  /* 0x0000006a0424723c */ /* 0x000fe200000018ff */
[----:B------:R-:W-:Y:S01]  /*15660*/  FMNMX.FTZ R0, R177, R0, !PT ;  /* 0x00000000b1007209 */ /* 0x000fe20007810000 */
[----:B------:R1:W4:Y:S01]  /*15670*/  MUFU.EX2 R247, R3 ;  /* 0x0000000300f77308 */ /* 0x0003220000000800 */
[----:B------:R-:W-:Y:S02]  /*15680*/  FSEL R22, R50, -INF , P1 ;  /* 0xff80000032167808 */ /* 0x000fe40000800000 */
[----:B------:R-:W-:-:S02]  /*15690*/  FMNMX.FTZ R0, R176, R0, !PT ;  /* 0x00000000b0007209 */ /* 0x000fc40007810000 */
[----:B------:R-:W-:Y:S01]  /*156a0*/  FSEL R32, R51, -INF , P0 ;  /* 0xff80000033207808 */ /* 0x000fe20000000000 */
[----:B------:R-:W-:Y:S01]  /*156b0*/  HMMA.16816.F32 R28, R4, R110, RZ ;  /* 0x0000006e041c723c */ /* 0x000fe200000018ff */
[----:B------:R-:W-:Y:S01]  /*156c0*/  LDSM.16.MT88.4 R48, [R240+0x2900] ;  /* 0x00290000f030783b */ /* 0x000fe20000004200 */
[----:B------:R-:W-:Y:S02]  /*156d0*/  FMNMX.FTZ R8, R23, R24, !PT ;  /* 0x0000001817087209 */ /* 0x000fe40007810000 */
[C---:B------:R-:W-:Y:S01]  /*156e0*/  ISETP.GT.AND P1, PT, R2.reuse, 0x20, PT ;  /* 0x000000200200780c */ /* 0x040fe20003f24270 */
[----:B------:R-:W3:Y:S01]  /*156f0*/  SHFL.BFLY PT, R4, R0, 0x2, 0x1f ;  /* 0x0c401f0000047f89 */ /* 0x000ee200000e0000 */
[----:B------:R-:W-:Y:S02]  /*15700*/  ISETP.GT.AND P0, PT, R2, 0x21, PT ;  /* 0x000000210200780c */ /* 0x000fe40003f04270 */
[----:B------:R-:W-:Y:S02]  /*15710*/  FSEL R126, R174, -INF , P1 ;  /* 0xff800000ae7e7808 */ /* 0x000fe40000800000 */
[----:B-1----:R-:W-:-:S02]  /*15720*/  FMNMX.FTZ R3, R25, R8, !PT ;  /* 0x0000000819037209 */ /* 0x002fc40007810000 */
[----:B--2---:R-:W-:Y:S02]  /*15730*/  F2FP.PACK_AB R8, R184, R251 ;  /* 0x000000fbb808723e */ /* 0x004fe400000000ff */
[----:B----4-:R-:W-:Y:S02]  /*15740*/  F2FP.PACK_AB R11, R247, R180 ;  /* 0x000000b4f70b723e */ /* 0x010fe400000000ff */
[----:B------:R-:W-:Y:S02]  /*15750*/  FMNMX.FTZ R3, R33, R3, !PT ;  /* 0x0000000321037209 */ /* 0x000fe40007810000 */
[----:B------:R-:W-:Y:S02]  /*15760*/  FSEL R125, R175, -INF , P0 ;  /* 0xff800000af7d7808 */ /* 0x000fe40000000000 */
[----:B------:R-:W-:Y:S01]  /*15770*/  FMNMX.FTZ R3, R34, R3, !PT ;  /* 0x0000000322037209 */ /* 0x000fe20007810000 */
[----:B------:R-:W-:Y:S01]  /*15780*/  HMMA.16816.F32 R220, R8, R64, R116 ;  /* 0x0000004008dc723c */ /* 0x000fe20000001874 */
[----:B------:R-:W-:-:S02]  /*15790*/  ISETP.GT.AND P1, PT, R2, 0x28, PT ;  /* 0x000000280200780c */ /* 0x000fc40003f24270 */
[----:B------:R-:W-:Y:S02]  /*157a0*/  FMNMX.FTZ R3, R35, R3, !PT ;  /* 0x0000000323037209 */ /* 0x000fe40007810000 */
[----:B------:R-:W-:Y:S02]  /*157b0*/  ISETP.GT.AND P0, PT, R2, 0x29, PT ;  /* 0x000000290200780c */ /* 0x000fe40003f04270 */
[----:B------:R-:W-:Y:S01]  /*157c0*/  FMNMX.FTZ R3, R22, R3, !PT ;  /* 0x0000000316037209 */ /* 0x000fe20007810000 */
[----:B---3--:R-:W-:Y:S01]  /*157d0*/  HMMA.16816.F32 R224, R8, R60, R128 ;  /* 0x0000003c08e0723c */ /* 0x008fe20000001880 */
[----:B------:R-:W-:Y:S02]  /*157e0*/  FMNMX.FTZ R0, R4, R0, !PT ;  /* 0x0000000004007209 */ /* 0x000fe40007810000 */
[----:B------:R-:W-:Y:S02]  /*157f0*/  FMNMX.FTZ R3, R32, R3, !PT ;  /* 0x0000000320037209 */ /* 0x000fe40007810000 */
[----:B------:R-:W-:-:S02]  /*15800*/  FSEL R124, R190, -INF , P1 ;  /* 0xff800000be7c7808 */ /* 0x000fc40000800000 */
[----:B------:R-:W-:Y:S01]  /*15810*/  FMNMX.FTZ R3, R126, R3, !PT ;  /* 0x000000037e037209 */ /* 0x000fe20007810000 */
[C---:B------:R-:W-:Y:S01]  /*15820*/  HMMA.16816.F32 R4, R8.reuse, R56, R156 ;  /* 0x000000380804723c */ /* 0x040fe2000000189c */
[----:B------:R-:W-:Y:S02]  /*15830*/  FSEL R116, R191, -INF , P0 ;  /* 0xff800000bf747808 */ /* 0x000fe40000000000 */
[----:B------:R-:W-:Y:S02]  /*15840*/  FMNMX.FTZ R3, R125, R3, !PT ;  /* 0x000000037d037209 */ /* 0x000fe40007810000 */
[----:B------:R-:W-:Y:S02]  /*15850*/  ISETP.GT.AND P0, PT, R2, 0x30, PT ;  /* 0x000000300200780c */ /* 0x000fe40003f04270 */
[----:B------:R-:W-:Y:S01]  /*15860*/  FMNMX.FTZ R3, R124, R3, !PT ;  /* 0x000000037c037209 */ /* 0x000fe20007810000 */
[----:B------:R-:W-:Y:S01]  /*15870*/  HMMA.16816.F32 R68, R8, R90, R68 ;  /* 0x0000005a0844723c */ /* 0x000fe20000001844 */
[----:B------:R-:W-:-:S02]  /*15880*/  ISETP.GT.AND P2, PT, R2, 0x31, PT ;  /* 0x000000310200780c */ /* 0x000fc40003f44270 */
[----:B------:R-:W-:Y:S02]  /*15890*/  FSEL R131, R194, -INF , P0 ;  /* 0xff800000c2837808 */ /* 0x000fe40000000000 */
[----:B------:R-:W-:Y:S02]  /*158a0*/  FMNMX.FTZ R3, R116, R3, !PT ;  /* 0x0000000374037209 */ /* 0x000fe40007810000 */
[C---:B------:R-:W-:Y:S01]  /*158b0*/  ISETP.GT.AND P1, PT, R2.reuse, 0x38, PT ;  /* 0x000000380200780c */ /* 0x040fe20003f24270 */
[----:B------:R-:W-:Y:S01]  /*158c0*/  HMMA.16816.F32 R200, R8, R88, R140 ;  /* 0x0000005808c8723c */ /* 0x000fe2000000188c */
[----:B------:R-:W-:Y:S02]  /*158d0*/  ISETP.GT.AND P0, PT, R2, 0x39, PT ;  /* 0x000000390200780c */ /* 0x000fe40003f04270 */
[----:B------:R-:W-:Y:S01]  /*158e0*/  FSEL R129, R195, -INF , P2 ;  /* 0xff800000c3817808 */ /* 0x000fe20001000000 */
[----:B------:R-:W1:Y:S01]  /*158f0*/  SHFL.BFLY PT, R2, R0, 0x1, 0x1f ;  /* 0x0c201f0000027f89 */ /* 0x000e6200000e0000 */
[----:B------:R-:W-:-:S02]  /*15900*/  FMNMX.FTZ R3, R131, R3, !PT ;  /* 0x0000000383037209 */ /* 0x000fc40007810000 */
[----:B------:R-:W-:Y:S01]  /*15910*/  FSEL R130, R198, -INF , P1 ;  /* 0xff800000c6827808 */ /* 0x000fe20000800000 */
[----:B------:R-:W-:Y:S01]  /*15920*/  IMAD.MOV.U32 R196, RZ, RZ, R5 ;  /* 0x000000ffffc47224 */ /* 0x000fe200078e0005 */
[----:B------:R-:W-:Y:S01]  /*15930*/  MOV R189, R4 ;  /* 0x0000000400bd7202 */ /* 0x000fe20000000f00 */
[----:B------:R-:W-:Y:S01]  /*15940*/  IMAD.MOV.U32 R191, RZ, RZ, R7 ;  /* 0x000000ffffbf7224 */ /* 0x000fe200078e0007 */
[----:B------:R-:W-:Y:S01]  /*15950*/  FMNMX.FTZ R3, R129, R3, !PT ;  /* 0x0000000381037209 */ /* 0x000fe20007810000 */
[----:B------:R-:W-:Y:S01]  /*15960*/  IMAD.MOV.U32 R190, RZ, RZ, R6 ;  /* 0x000000ffffbe7224 */ /* 0x000fe200078e0006 */
[----:B------:R-:W-:Y:S01]  /*15970*/  FSEL R128, R199, -INF , P0 ;  /* 0xff800000c7807808 */ /* 0x000fe20000000000 */
[----:B------:R-:W-:Y:S01]  /*15980*/  HMMA.16816.F32 R4, R8, R48, R152 ;  /* 0x000000300804723c */ /* 0x000fe20000001898 */
[----:B------:R-:W-:-:S04]  /*15990*/  FMNMX.FTZ R3, R130, R3, !PT ;  /* 0x0000000382037209 */ /* 0x000fc80007810000 */
[----:B------:R-:W-:-:S03]  /*159a0*/  FMNMX.FTZ R3, R128, R3, !PT ;  /* 0x0000000380037209 */ /* 0x000fc60007810000 */
[C---:B------:R-:W-:Y:S02]  /*159b0*/  HMMA.16816.F32 R140, R8.reuse, R66, R136 ;  /* 0x00000042088c723c */ /* 0x040fe40000001888 */
[----:B------:R-:W-:Y:S01]  /*159c0*/  MOV R187, R200 ;  /* 0x000000c800bb7202 */ /* 0x000fe20000000f00 */
[----:B------:R-:W-:Y:S02]  /*159d0*/  IMAD.MOV.U32 R183, RZ, RZ, R201 ;  /* 0x000000ffffb77224 */ /* 0x000fe400078e00c9 */
[----:B------:R-:W-:Y:S01]  /*159e0*/  IMAD.MOV.U32 R181, RZ, RZ, R202 ;  /* 0x000000ffffb57224 */ /* 0x000fe200078e00ca */
[----:B-1----:R-:W-:Y:S01]  /*159f0*/  FMNMX.FTZ R186, R0, R2, !PT ;  /* 0x0000000200ba7209 */ /* 0x002fe20007810000 */
[----:B------:R-:W-:Y:S01]  /*15a00*/  IMAD.MOV.U32 R139, RZ, RZ, R71 ;  /* 0x000000ffff8b7224 */ /* 0x000fe200078e0047 */
[----:B------:R-:W-:Y:S01]  /*15a10*/  HMMA.16816.F32 R216, R8, R72, R44 ;  /* 0x0000004808d8723c */ /* 0x000fe2000000182c */
[----:B------:R-:W-:Y:S01]  /*15a20*/  IMAD.MOV.U32 R138, RZ, RZ, R69 ;  /* 0x000000ffff8a7224 */ /* 0x000fe200078e0045 */
[C---:B------:R-:W-:Y:S01]  /*15a30*/  FSETP.NEU.FTZ.AND P0, PT, R186.reuse, -INF , PT ;  /* 0xff800000ba00780b */ /* 0x040fe20003f1d000 */
[----:B------:R-:W-:Y:S01]  /*15a40*/  FMUL.FTZ R2, R186, c[0x0][0x2d0] ;  /* 0x0000b400ba027a20 */ /* 0x000fe20000410000 */
[----:B------:R-:W-:Y:S01]  /*15a50*/  LDSM.16.MT88.4 R44, [R239+0x2900] ;  /* 0x00290000ef2c783b */ /* 0x000fe20000004200 */
[----:B------:R-:W-:-:S02]  /*15a60*/  IMAD.MOV.U32 R137, RZ, RZ, R70 ;  /* 0x000000ffff897224 */ /* 0x000fc400078e0046 */
[----:B------:R-:W-:Y:S01]  /*15a70*/  IMAD.MOV.U32 R136, RZ, RZ, R68 ;  /* 0x000000ffff887224 */ /* 0x000fe200078e0044 */
[----:B------:R-:W-:Y:S01]  /*15a80*/  FSEL R2, R2, RZ, P0 ;  /* 0x000000ff02027208 */ /* 0x000fe20000000000 */
[----:B------:R-:W-:Y:S01]  /*15a90*/  IMAD.MOV.U32 R155, RZ, RZ, R5 ;  /* 0x000000ffff9b7224 */ /* 0x000fe200078e0005 */
[C---:B------:R-:W-:Y:S01]  /*15aa0*/  HMMA.16816.F32 R68, R8.reuse, R58, R40 ;  /* 0x0000003a0844723c */ /* 0x040fe20000001828 */
[----:B------:R-:W1:Y:S01]  /*15ab0*/  SHFL.BFLY PT, R5, R3, 0x2, 0x1f ;  /* 0x0c401f0003057f89 */ /* 0x000e6200000e0000 */
[----:B------:R-:W-:Y:S02]  /*15ac0*/  IMAD.MOV.U32 R152, RZ, RZ, R4 ;  /* 0x000000ffff987224 */ /* 0x000fe400078e0004 */
[----:B------:R-:W-:Y:S02]  /*15ad0*/  FFMA.FTZ R4, R14, c[0x0][0x2d0], -R2 ;  /* 0x0000b4000e047a23 */ /* 0x000fe40000010802 */
[----:B------:R-:W-:Y:S02]  /*15ae0*/  IMAD.MOV.U32 R171, RZ, RZ, R203 ;  /* 0x000000ffffab7224 */ /* 0x000fe400078e00cb */
[----:B------:R2:W-:Y:S01]  /*15af0*/  MUFU.EX2 R118, R4 ;  /* 0x0000000400767308 */ /* 0x0005e20000000800 */
[----:B------:R-:W-:Y:S01]  /*15b00*/  HMMA.16816.F32 R228, R8, R52, R132 ;  /* 0x0000003408e4723c */ /* 0x000fe20000001884 */
[----:B------:R-:W-:-:S02]  /*15b10*/  IMAD.MOV.U32 R154, RZ, RZ, R7 ;  /* 0x000000ffff9a7224 */ /* 0x000fc400078e0007 */
[----:B------:R-:W-:-:S05]  /*15b20*/  IMAD.MOV.U32 R153, RZ, RZ, R6 ;  /* 0x000000ffff997224 */ /* 0x000fca00078e0006 */
[C---:B------:R-:W-:Y:S07]  /*15b30*/  HMMA.16816.F32 R200, R8.reuse, R74, R144 ;  /* 0x0000004a08c8723c */ /* 0x040fee0000001890 */
[----:B------:R-:W-:Y:S01]  /*15b40*/  IMAD.MOV.U32 R43, RZ, RZ, R69 ;  /* 0x000000ffff2b7224 */ /* 0x000fe200078e0045 */
[----:B-1----:R-:W-:Y:S01]  /*15b50*/  FMNMX.FTZ R0, R3, R5, !PT ;  /* 0x0000000503007209 */ /* 0x002fe20007810000 */
[----:B------:R-:W-:Y:S01]  /*15b60*/  FFMA.FTZ R3, R15, c[0x0][0x2d0], -R2 ;  /* 0x0000b4000f037a23 */ /* 0x000fe20000010802 */
[----:B------:R-:W-:Y:S01]  /*15b70*/  MOV R42, R71 ;  /* 0x00000047002a7202 */ /* 0x000fe20000000f00 */
[----:B------:R-:W-:Y:S01]  /*15b80*/  IMAD.MOV.U32 R41, RZ, RZ, R70 ;  /* 0x000000ffff297224 */ /* 0x000fe200078e0046 */
[----:B------:R-:W-:Y:S01]  /*15b90*/  HMMA.16816.F32 R156, R8, R62, R120 ;  /* 0x0000003e089c723c */ /* 0x000fe20000001878 */
[----:B--2---:R-:W1:Y:S01]  /*15ba0*/  SHFL.BFLY PT, R4, R0, 0x1, 0x1f ;  /* 0x0c201f0000047f89 */ /* 0x004e6200000e0000 */
[----:B------:R2:W-:Y:S01]  /*15bb0*/  MUFU.EX2 R117, R3 ;  /* 0x0000000300757308 */ /* 0x0005e20000000800 */
[----:B------:R-:W-:-:S05]  /*15bc0*/  IMAD.MOV.U32 R40, RZ, RZ, R68 ;  /* 0x000000ffff287224 */ /* 0x000fca00078e0044 */
[C---:B------:R-:W-:Y:S08]  /*15bd0*/  HMMA.16816.F32 R68, R8.reuse, R50, R36 ;  /* 0x000000320844723c */ /* 0x040ff00000001824 */
[----:B------:R-:W-:Y:S01]  /*15be0*/  HMMA.16816.F32 R132, R8, R44, R148 ;  /* 0x0000002c0884723c */ /* 0x000fe20000001894 */
[----:B--2---:R-:W-:-:S04]  /*15bf0*/  FFMA.FTZ R3, R16, c[0x0][0x2d0], -R2 ;  /* 0x0000b40010037a23 */ /* 0x004fc80000010802 */
[----:B------:R2:W-:Y:S03]  /*15c00*/  MUFU.EX2 R119, R3 ;  /* 0x0000000300777308 */ /* 0x0005e60000000800 */
[----:B------:R-:W-:Y:S01]  /*15c10*/  HMMA.16816.F32 R172, R8, R54, R112 ;  /* 0x0000003608ac723c */ /* 0x000fe20000001870 */
[----:B-1----:R-:W-:Y:S01]  /*15c20*/  FMNMX.FTZ R185, R0, R4, !PT ;  /* 0x0000000400b97209 */ /* 0x002fe20007810000 */
[----:B------:R-:W-:-:S03]  /*15c30*/  FFMA.FTZ R0, R19, c[0x0][0x2d0], -R2 ;  /* 0x0000b40013007a23 */ /* 0x000fc60000010802 */
[----:B------:R-:W-:Y:S01]  /*15c40*/  FSETP.NEU.FTZ.AND P0, PT, R185, -INF , PT ;  /* 0xff800000b900780b */ /* 0x000fe20003f1d000 */
[----:B------:R1:W-:Y:S02]  /*15c50*/  MUFU.EX2 R14, R0 ;  /* 0x00000000000e7308 */ /* 0x0003e40000000800 */
[----:B------:R-:W-:Y:S01]  /*15c60*/  IMAD.MOV.U32 R36, RZ, RZ, R69 ;  /* 0x000000ffff247224 */ /* 0x000fe200078e0045 */
[----:B------:R-:W-:Y:S01]  /*15c70*/  HMMA.16816.F32 R8, R8, R46, R28 ;  /* 0x0000002e0808723c */ /* 0x000fe2000000181c */
[----:B------:R-:W-:Y:S02]  /*15c80*/  IMAD.MOV.U32 R210, RZ, RZ, R68 ;  /* 0x000000ffffd27224 */ /* 0x000fe400078e0044 */
[----:B------:R-:W-:Y:S02]  /*15c90*/  IMAD.MOV.U32 R211, RZ, RZ, R70 ;  /* 0x000000ffffd37224 */ /* 0x000fe400078e0046 */
[----:B--2---:R-:W-:Y:S02]  /*15ca0*/  FFMA.FTZ R3, R17, c[0x0][0x2d0], -R2 ;  /* 0x0000b40011037a23 */ /* 0x004fe40000010802 */
[----:B------:R-:W-:Y:S01]  /*15cb0*/  IMAD.MOV.U32 R37, RZ, RZ, R71 ;  /* 0x000000ffff257224 */ /* 0x000fe200078e0047 */
[----:B------:R-:W-:Y:S01]  /*15cc0*/  MOV R198, R134 ;  /* 0x0000008600c67202 */ /* 0x000fe20000000f00 */
[----:B------:R2:W3:Y:S01]  /*15cd0*/  MUFU.EX2 R188, R3 ;  /* 0x0000000300bc7308 */ /* 0x0004e20000000800 */
[----:B------:R-:W-:-:S02]  /*15ce0*/  IMAD.MOV.U32 R209, RZ, RZ, R133 ;  /* 0x000000ffffd17224 */ /* 0x000fc400078e0085 */
[----:B------:R-:W-:Y:S02]  /*15cf0*/  IMAD.MOV.U32 R199, RZ, RZ, R135 ;  /* 0x000000ffffc77224 */ /* 0x000fe400078e0087 */
[----:B-1----:R-:W-:Y:S02]  /*15d00*/  FMUL.FTZ R0, R185, c[0x0][0x2d0] ;  /* 0x0000b400b9007a20 */ /* 0x002fe40000410000 */
[----:B------:R-:W-:-:S03]  /*15d10*/  IMAD.MOV.U32 R197, RZ, RZ, R132 ;  /* 0x000000ffffc57224 */ /* 0x000fc600078e0084 */
[----:B------:R-:W-:-:S05]  /*15d20*/  FSEL R0, R0, RZ, P0 ;  /* 0x000000ff00007208 */ /* 0x000fca0000000000 */
[----:B------:R-:W-:Y:S01]  /*15d30*/  MOV R4, R9 ;  /* 0x0000000900047202 */ /* 0x000fe20000000f00 */
[----:B--2---:R-:W-:Y:S02]  /*15d40*/  FFMA.FTZ R3, R18, c[0x0][0x2d0], -R2 ;  /* 0x0000b40012037a23 */ /* 0x004fe40000010802 */
[----:B------:R-:W-:Y:S01]  /*15d50*/  IMAD.MOV.U32 R39, RZ, RZ, R10 ;  /* 0x000000ffff277224 */ /* 0x000fe200078e000a */
[----:B---3--:R-:W-:Y:S01]  /*15d60*/  F2FP.PACK_AB R10, R188, R119 ;  /* 0x00000077bc0a723e */ /* 0x008fe200000000ff */
[----:B------:R1:W-:Y:S01]  /*15d70*/  MUFU.EX2 R15, R3 ;  /* 0x00000003000f7308 */ /* 0x0003e20000000800 */
[----:B------:R-:W-:Y:S01]  /*15d80*/  IMAD.MOV.U32 R38, RZ, RZ, R8 ;  /* 0x000000ffff267224 */ /* 0x000fe200078e0008 */
[----:B------:R-:W-:Y:S01]  /*15d90*/  F2FP.PACK_AB R8, R117, R118 ;  /* 0x000000767508723e */ /* 0x000fe200000000ff */
[----:B------:R-:W-:Y:S02]  /*15da0*/  IMAD.MOV.U32 R71, RZ, RZ, R11 ;  /* 0x000000ffff477224 */ /* 0x000fe400078e000b */
[----:B-1----:R-:W-:-:S04]  /*15db0*/  FFMA.FTZ R3, R20, c[0x0][0x2d0], -R2 ;  /* 0x0000b40014037a23 */ /* 0x002fc80000010802 */
        /* <DEDUP_REMOVED lines=16> */
[C---:B------:R-:W-:Y:S07]  /*15ec0*/  HMMA.16816.F32 R24, R8.reuse, R80, RZ ;  /* 0x000000500818723c */ /* 0x040fee00000018ff */
[----:B------:R-:W-:Y:S01]  /*15ed0*/  IMAD.MOV.U32 R81, RZ, RZ, R188 ;  /* 0x000000ffff517224 */ /* 0x000fe200078e00bc */
[----:B------:R-:W-:Y:S01]  /*15ee0*/  HMMA.16816.F32 R28, R8, R76, RZ ;  /* 0x0000004c081c723c */ /* 0x000fe200000018ff */
[----:B------:R-:W-:-:S02]  /*15ef0*/  IMAD.MOV.U32 R80, RZ, RZ, R208 ;  /* 0x000000ffff507224 */ /* 0x000fc400078e00d0 */
[----:B-1----:R-:W-:-:S04]  /*15f00*/  FFMA.FTZ R3, R35, c[0x0][0x2d0], -R0 ;  /* 0x0000b40023037a23 */ /* 0x002fc80000010800 */
[----:B------:R1:W2:Y:S01]  /*15f10*/  MUFU.EX2 R233, R3 ;  /* 0x0000000300e97308 */ /* 0x0002a20000000800 */
[----:B------:R-:W-:Y:S07]  /*15f20*/  HMMA.16816.F32 R16, R8, R92, RZ ;  /* 0x0000005c0810723c */ /* 0x000fee00000018ff */
[----:B------:R-:W-:Y:S02]  /*15f30*/  IMAD.MOV.U32 R93, RZ, RZ, R43 ;  /* 0x000000ffff5d7224 */ /* 0x000fe400078e002b */
[----:B------:R-:W-:-:S02]  /*15f40*/  IMAD.MOV.U32 R92, RZ, RZ, R40 ;  /* 0x000000ffff5c7224 */ /* 0x000fc400078e0028 */
[----:B-1----:R-:W-:Y:S01]  /*15f50*/  FFMA.FTZ R3, R22, c[0x0][0x2d0], -R0 ;  /* 0x0000b40016037a23 */ /* 0x002fe20000010800 */
[----:B--2---:R-:W-:Y:S01]  /*15f60*/  F2FP.PACK_AB R5, R233, R214 ;  /* 0x000000d6e905723e */ /* 0x004fe200000000ff */
[----:B------:R-:W-:Y:S02]  /*15f70*/  HMMA.16816.F32 R20, R8, R84, RZ ;  /* 0x000000540814723c */ /* 0x000fe400000018ff */
[----:B------:R1:W-:Y:S05]  /*15f80*/  MUFU.EX2 R232, R3 ;  /* 0x0000000300e87308 */ /* 0x0003ea0000000800 */
[----:B------:R-:W-:Y:S01]  /*15f90*/  IMAD.MOV.U32 R85, RZ, RZ, R4 ;  /* 0x000000ffff557224 */ /* 0x000fe200078e0004 */
[----:B------:R-:W-:Y:S01]  /*15fa0*/  F2FP.PACK_AB R4, R14, R15 ;  /* 0x0000000f0e04723e */ /* 0x000fe200000000ff */
[----:B------:R-:W-:-:S02]  /*15fb0*/  IMAD.MOV.U32 R84, RZ, RZ, R38 ;  /* 0x000000ffff547224 */ /* 0x000fc400078e0026 */
[----:B-1----:R-:W-:Y:S02]  /*15fc0*/  FFMA.FTZ R3, R32, c[0x0][0x2d0], -R0 ;  /* 0x0000b40020037a23 */ /* 0x002fe40000010800 */
[----:B------:R-:W-:Y:S02]  /*15fd0*/  HMMA.16816.F32 R32, R8, R78, RZ ;  /* 0x0000004e0820723c */ /* 0x000fe400000018ff */
[----:B------:R-:W1:Y:S02]  /*15fe0*/  MUFU.EX2 R215, R3 ;  /* 0x0000000300d77308 */ /* 0x000e640000000800 */
[----:B-1----:R-:W-:Y:S01]  /*15ff0*/  F2FP.PACK_AB R7, R215, R232 ;  /* 0x000000e8d707723e */ /* 0x002fe200000000ff */
[----:B------:R-:W-:-:S06]  /*16000*/  FFMA.FTZ R3, R162, c[0x0][0x2d0], -R2 ;  /* 0x0000b400a2037a23 */ /* 0x000fcc0000010802 */
[----:B------:R-:W-:Y:S08]  /*16010*/  HMMA.16816.F32 R148, R4, R60, R20 ;  /* 0x0000003c0494723c */ /* 0x000ff00000001814 */
[----:B------:R-:W-:Y:S07]  /*16020*/  HMMA.16816.F32 R20, R8, R104, RZ ;  /* 0x000000680814723c */ /* 0x000fee00000018ff */
[----:B------:R-:W-:Y:S01]  /*16030*/  IMAD.MOV.U32 R105, RZ, RZ, R155 ;  /* 0x000000ffff697224 */ /* 0x000fe200078e009b */
[----:B------:R-:W-:Y:S01]  /*16040*/  HMMA.16816.F32 R132, R4, R64, R24 ;  /* 0x000000400484723c */ /* 0x000fe20000001818 */
[----:B------:R-:W-:-:S07]  /*16050*/  IMAD.MOV.U32 R104, RZ, RZ, R152 ;  /* 0x000000ffff687224 */ /* 0x000fce00078e0098 */
[----:B------:R-:W-:Y:S08]  /*16060*/  HMMA.16816.F32 R192, R4, R72, R28 ;  /* 0x0000004804c0723c */ /* 0x000ff0000000181c */
[C---:B------:R-:W-:Y:S07]  /*16070*/  HMMA.16816.F32 R24, R8.reuse, R100, RZ ;  /* 0x000000640818723c */ /* 0x040fee00000018ff */
[----:B------:R-:W-:Y:S01]  /*16080*/  IMAD.MOV.U32 R101, RZ, RZ, R209 ;  /* 0x000000ffff657224 */ /* 0x000fe200078e00d1 */
[----:B------:R-:W-:Y:S01]  /*16090*/  HMMA.16816.F32 R28, R8, R96, RZ ;  /* 0x00000060081c723c */ /* 0x000fe200000018ff */
[----:B------:R1:W-:Y:S01]  /*160a0*/  MUFU.EX2 R209, R3 ;  /* 0x0000000300d17308 */ /* 0x0003e20000000800 */
[----:B------:R-:W-:-:S05]  /*160b0*/  MOV R100, R197 ;  /* 0x000000c500647202 */ /* 0x000fca0000000f00 */
[----:B------:R-:W-:Y:S01]  /*160c0*/  IMAD.MOV.U32 R97, RZ, RZ, R39 ;  /* 0x000000ffff617224 */ /* 0x000fe200078e0027 */
[----:B------:R-:W-:Y:S01]  /*160d0*/  HMMA.16816.F32 R112, R4, R52, R16 ;  /* 0x000000340470723c */ /* 0x000fe20000001810 */
[----:B------:R-:W-:-:S07]  /*160e0*/  MOV R96, R37 ;  /* 0x0000002500607202 */ /* 0x000fce0000000f00 */
[----:B------:R-:W-:Y:S01]  /*160f0*/  HMMA.16816.F32 R16, R8, R108, RZ ;  /* 0x0000006c0810723c */ /* 0x000fe200000018ff */
[----:B-1----:R-:W-:-:S06]  /*16100*/  FFMA.FTZ R3, R161, c[0x0][0x2d0], -R2 ;  /* 0x0000b400a1037a23 */ /* 0x002fcc0000010802 */
[----:B------:R-:W-:Y:S01]  /*16110*/  IMAD.MOV.U32 R108, RZ, RZ, R210 ;  /* 0x000000ffff6c7224 */ /* 0x000fe200078e00d2 */
[----:B------:R-:W-:Y:S01]  /*16120*/  HMMA.16816.F32 R120, R4, R48, R20 ;  /* 0x000000300478723c */ /* 0x000fe20000001814 */
[----:B------:R1:W2:Y:S01]  /*16130*/  MUFU.EX2 R210, R3 ;  /* 0x0000000300d27308 */ /* 0x0002a20000000800 */
[----:B------:R-:W-:-:S06]  /*16140*/  IMAD.MOV.U32 R109, RZ, RZ, R36 ;  /* 0x000000ffff6d7224 */ /* 0x000fcc00078e0024 */
[C---:B------:R-:W-:Y:S07]  /*16150*/  HMMA.16816.F32 R36, R8.reuse, R82, RZ ;  /* 0x000000520824723c */ /* 0x040fee00000018ff */
[----:B------:R-:W-:Y:S01]  /*16160*/  IMAD.MOV.U32 R83, RZ, RZ, R211 ;  /* 0x000000ffff537224 */ /* 0x000fe200078e00d3 */
[----:B------:R-:W-:Y:S01]  /*16170*/  HMMA.16816.F32 R20, R8, R102, RZ ;  /* 0x000000660814723c */ /* 0x000fe200000018ff */
[----:B-1----:R-:W-:Y:S02]  /*16180*/  FFMA.FTZ R3, R160, c[0x0][0x2d0], -R2 ;  /* 0x0000b400a0037a23 */ /* 0x002fe40000010802 */
[----:B------:R-:W-:-:S02]  /*16190*/  IMAD.MOV.U32 R82, RZ, RZ, R199 ;  /* 0x000000ffff527224 */ /* 0x000fc400078e00c7 */
[----:B------:R1:W-:Y:S02]  /*161a0*/  MUFU.EX2 R211, R3 ;  /* 0x0000000300d37308 */ /* 0x0003e40000000800 */
[----:B------:R-:W-:Y:S01]  /*161b0*/  IMAD.MOV.U32 R102, RZ, RZ, R154 ;  /* 0x000000ffff667224 */ /* 0x000fe200078e009a */
[----:B------:R-:W-:Y:S01]  /*161c0*/  HMMA.16816.F32 R76, R4, R88, R28 ;  /* 0x00000058044c723c */ /* 0x000fe2000000181c */
[----:B------:R-:W-:-:S04]  /*161d0*/  IMAD.MOV.U32 R103, RZ, RZ, R136 ;  /* 0x000000ffff677224 */ /* 0x000fc800078e0088 */
[----:B------:R-:W-:Y:S02]  /*161e0*/  IMAD.MOV.U32 R162, RZ, RZ, R103 ;  /* 0x000000ffffa27224 */ /* 0x000fe400078e0067 */
[----:B------:R-:W-:Y:S01]  /*161f0*/  IMAD.MOV.U32 R88, RZ, RZ, R189 ;  /* 0x000000ffff587224 */ /* 0x000fe200078e00bd */
[----:B------:R-:W-:Y:S01]  /*16200*/  HMMA.16816.F32 R204, R4, R44, R16 ;  /* 0x0000002c04cc723c */ /* 0x000fe20000001810 */
[----:B------:R-:W-:Y:S02]  /*16210*/  IMAD.MOV.U32 R89, RZ, RZ, R196 ;  /* 0x000000ffff597224 */ /* 0x000fe400078e00c4 */
[----:B-1----:R-:W-:Y:S02]  /*16220*/  FFMA.FTZ R3, R127, c[0x0][0x2d0], -R2 ;  /* 0x0000b4007f037a23 */ /* 0x002fe40000010802 */
[----:B------:R-:W-:-:S03]  /*16230*/  IMAD.MOV.U32 R127, RZ, RZ, R171 ;  /* 0x000000ffff7f7224 */ /* 0x000fc600078e00ab */
[----:B------:R-:W-:Y:S01]  /*16240*/  HMMA.16816.F32 R16, R8, R106, RZ ;  /* 0x0000006a0810723c */ /* 0x000fe200000018ff */
[----:B------:R1:W-:Y:S06]  /*16250*/  MUFU.EX2 R212, R3 ;  /* 0x0000000300d47308 */ /* 0x0003ec0000000800 */
[----:B------:R-:W-:Y:S01]  /*16260*/  MOV R106, R191 ;  /* 0x000000bf006a7202 */ /* 0x000fe20000000f00 */
[----:B------:R-:W-:Y:S01]  /*16270*/  HMMA.16816.F32 R72, R4, R74, R32 ;  /* 0x0000004a0448723c */ /* 0x000fe20000001820 */
[----:B------:R-:W-:-:S07]  /*16280*/  IMAD.MOV.U32 R107, RZ, RZ, R153 ;  /* 0x000000ffff6b7224 */ /* 0x000fce00078e0099 */
[----:B------:R-:W-:Y:S01]  /*16290*/  HMMA.16816.F32 R32, R8, R86, RZ ;  /* 0x000000560820723c */ /* 0x000fe200000018ff */
[----:B-1----:R-:W-:Y:S01]  /*162a0*/  FFMA.FTZ R3, R126, c[0x0][0x2d0], -R0 ;  /* 0x0000b4007e037a23 */ /* 0x002fe20000010800 */
[----:B------:R-:W-:-:S03]  /*162b0*/  MOV R126, R181 ;  /* 0x000000b5007e7202 */ /* 0x000fc60000000f00 */
[----:B------:R1:W-:Y:S02]  /*162c0*/  MUFU.EX2 R188, R3 ;  /* 0x0000000300bc7308 */ /* 0x0003e40000000800 */
[----:B------:R-:W-:Y:S01]  /*162d0*/  IMAD.MOV.U32 R86, RZ, RZ, R42 ;  /* 0x000000ffff567224 */ /* 0x000fe200078e002a */
[----:B------:R-:W-:Y:S01]  /*162e0*/  HMMA.16816.F32 R144, R4, R56, R24 ;  /* 0x000000380490723c */ /* 0x000fe20000001818 */
[----:B------:R-:W-:-:S04]  /*162f0*/  IMAD.MOV.U32 R87, RZ, RZ, R198 ;  /* 0x000000ffff577224 */ /* 0x000fc800078e00c6 */
[----:B------:R-:W-:Y:S02]  /*16300*/  IMAD.MOV.U32 R103, RZ, RZ, R87 ;  /* 0x000000ffff677224 */ /* 0x000fe400078e0057 */
[----:B------:R-:W-:Y:S01]  /*16310*/  IMAD.MOV.U32 R87, RZ, RZ, R97 ;  /* 0x000000ffff577224 */ /* 0x000fe200078e0061 */
[----:B------:R-:W-:Y:S01]  /*16320*/  HMMA.16816.F32 R28, R8, R94, RZ ;  /* 0x0000005e081c723c */ /* 0x000fe200000018ff */
[----:B-1----:R-:W-:-:S06]  /*16330*/  FFMA.FTZ R3, R125, c[0x0][0x2d0], -R0 ;  /* 0x0000b4007d037a23 */ /* 0x002fcc0000010800 */
[----:B------:R-:W-:Y:S01]  /*16340*/  IMAD.MOV.U32 R95, RZ, RZ, R41 ;  /* 0x000000ffff5f7224 */ /* 0x000fe200078e0029 */
[----:B------:R-:W-:Y:S01]  /*16350*/  HMMA.16816.F32 R24, R8, R98, RZ ;  /* 0x000000620818723c */ /* 0x000fe200000018ff */
[----:B------:R1:W3:Y:S01]  /*16360*/  MUFU.EX2 R189, R3 ;  /* 0x0000000300bd7308 */ /* 0x0002e20000000800 */
[----:B------:R-:W-:Y:S02]  /*16370*/  IMAD.MOV.U32 R125, RZ, RZ, R183 ;  /* 0x000000ffff7d7224 */ /* 0x000fe400078e00b7 */
[----:B------:R-:W-:-:S03]  /*16380*/  IMAD.MOV.U32 R94, RZ, RZ, R139 ;  /* 0x000000ffff5e7224 */ /* 0x000fc600078e008b */
[----:B------:R-:W-:Y:S01]  /*16390*/  IMAD.MOV.U32 R98, RZ, RZ, R138 ;  /* 0x000000ffff627224 */ /* 0x000fe200078e008a */
[----:B------:R-:W-:Y:S01]  /*163a0*/  HMMA.16816.F32 R40, R4, R58, R20 ;  /* 0x0000003a0428723c */ /* 0x000fe20000001814 */
[----:B------:R-:W4:Y:S01]  /*163b0*/  LDSM.16.MT88.4 R20, [R237+0x1100] ;  /* 0x00110000ed14783b */ /* 0x000f220000004200 */
[----:B------:R-:W-:-:S06]  /*163c0*/  MOV R99, R137 ;  /* 0x0000008900637202 */ /* 0x000fcc0000000f00 */
[----:B------:R-:W-:Y:S01]  /*163d0*/  HMMA.16816.F32 R8, R8, R110, RZ ;  /* 0x0000006e0808723c */ /* 0x000fe200000018ff */
[----:B-1----:R-:W-:Y:S02]  /*163e0*/  FFMA.FTZ R3, R124, c[0x0][0x2d0], -R0 ;  /* 0x0000b4007c037a23 */ /* 0x002fe40000010800 */
[----:B------:R-:W-:Y:S02]  /*163f0*/  IMAD.MOV.U32 R124, RZ, RZ, R187 ;  /* 0x000000ffff7c7224 */ /* 0x000fe400078e00bb */
[----:B------:R1:W-:Y:S02]  /*16400*/  MUFU.EX2 R191, R3 ;  /* 0x0000000300bf7308 */ /* 0x0003e40000000800 */
[----:B------:R-:W-:Y:S01]  /*16410*/  IMAD.MOV.U32 R111, RZ, RZ, R190 ;  /* 0x000000ffff6f7224 */ /* 0x000fe200078e00be */
[----:B------:R-:W-:Y:S01]  /*16420*/  HMMA.16816.F32 R60, R4, R62, R32 ;  /* 0x0000003e043c723c */ /* 0x000fe20000001820 */
[----:B------:R-:W-:-:S07]  /*16430*/  MOV R110, R98 ;  /* 0x00000062006e7202 */ /* 0x000fce0000000f00 */
[----:B------:R-:W-:Y:S01]  /*16440*/  HMMA.16816.F32 R64, R4, R66, R36 ;  /* 0x000000420440723c */ /* 0x000fe20000001824 */
[----:B------:R-:W-:-:S07]  /*16450*/  MOV R98, R82 ;  /* 0x0000005200627202 */ /* 0x000fce0000000f00 */
[C---:B------:R-:W-:Y:S01]  /*16460*/  HMMA.16816.F32 R48, R4.reuse, R50, R16 ;  /* 0x000000320430723c */ /* 0x040fe20000001810 */
[----:B-1----:R-:W-:Y:S01]  /*16470*/  FFMA.FTZ R3, R116, c[0x0][0x2d0], -R0 ;  /* 0x0000b40074037a23 */ /* 0x002fe20000010800 */
[----:B------:R-:W1:Y:S01]  /*16480*/  LDSM.16.MT88.4 R16, [R238+0x1100] ;  /* 0x00110000ee10783b */ /* 0x000e620000004200 */
[----:B------:R-:W-:Y:S02]  /*16490*/  IMAD.MOV.U32 R97, RZ, RZ, R241 ;  /* 0x000000ffff617224 */ /* 0x000fe400078e00f1 */
[----:B------:R2:W2:Y:S01]  /*164a0*/  MUFU.EX2 R208, R3 ;  /* 0x0000000300d07308 */ /* 0x0004a20000000800 */
[----:B------:R-:W-:Y:S02]  /*164b0*/  IMAD.MOV.U32 R82, RZ, RZ, R71 ;  /* 0x000000ffff527224 */ /* 0x000fe400078e0047 */
[C---:B------:R-:W-:Y:S08]  /*164c0*/  HMMA.16816.F32 R32, R4.reuse, R54, R28 ;  /* 0x000000360420723c */ /* 0x040ff0000000181c */
[C---:B------:R-:W-:Y:S01]  /*164d0*/  HMMA.16816.F32 R36, R4.reuse, R46, R8 ;  /* 0x0000002e0424723c */ /* 0x040fe20000001808 */
[----:B--2---:R-:W-:Y:S01]  /*164e0*/  FFMA.FTZ R3, R167, c[0x0][0x2d0], -R13 ;  /* 0x0000b400a7037a23 */ /* 0x004fe2000001080d */
[----:B------:R-:W2:Y:S05]  /*164f0*/  LDSM.16.MT88.4 R28, [R240+0x1100] ;  /* 0x00110000f01c783b */ /* 0x000eaa0000004200 */
[----:B------:R-:W-:Y:S01]  /*16500*/  F2FP.PACK_AB R8, R210, R209 ;  /* 0x000000d1d208723e */ /* 0x000fe200000000ff */
[----:B------:R-:W-:Y:S01]  /*16510*/  HMMA.16816.F32 R52, R4, R90, R24 ;  /* 0x0000005a0434723c */ /* 0x000fe20000001818 */
[----:B------:R1:W-:Y:S01]  /*16520*/  MUFU.EX2 R58, R3 ;  /* 0x00000003003a7308 */ /* 0x0003e20000000800 */
[----:B------:R-:W2:Y:S01]  /*16530*/  LDSM.16.MT88.4 R24, [R237+0x3100] ;  /* 0x00310000ed18783b */ /* 0x000ea20000004200 */
[----:B---3--:R-:W-:-:S02]  /*16540*/  F2FP.PACK_AB R9, R189, R188 ;  /* 0x000000bcbd09723e */ /* 0x008fc400000000ff */
[----:B------:R-:W-:Y:S02]  /*16550*/  F2FP.PACK_AB R10, R212, R211 ;  /* 0x000000d3d40a723e */ /* 0x000fe400000000ff */
[----:B------:R-:W-:Y:S01]  /*16560*/  F2FP.PACK_AB R11, R208, R191 ;  /* 0x000000bfd00b723e */ /* 0x000fe200000000ff */
[----:B------:R-:W-:Y:S02]  /*16570*/  IMAD.MOV.U32 R91, RZ, RZ, R106 ;  /* 0x000000ffff5b7224 */ /* 0x000fe400078e006a */
[----:B------:R-:W-:Y:S02]  /*16580*/  IMAD.MOV.U32 R106, RZ, RZ, R107 ;  /* 0x000000ffff6a7224 */ /* 0x000fe400078e006b */
[----:B------:R-:W-:Y:S02]  /*16590*/  IMAD.MOV.U32 R107, RZ, RZ, R102 ;  /* 0x000000ffff6b7224 */ /* 0x000fe400078e0066 */
[----:B------:R-:W-:Y:S01]  /*165a0*/  IMAD.MOV.U32 R102, RZ, RZ, R94 ;  /* 0x000000ffff667224 */ /* 0x000fe200078e005e */
[----:B----4-:R-:W-:Y:S01]  /*165b0*/  HMMA.16816.F32 R44, R8, R22, R72 ;  /* 0x00000016082c723c */ /* 0x010fe20000001848 */
[----:B------:R-:W-:-:S02]  /*165c0*/  IMAD.MOV.U32 R90, RZ, RZ, R111 ;  /* 0x000000ffff5a7224 */ /* 0x000fc400078e006f */
[----:B-1----:R-:W-:Y:S02]  /*165d0*/  FFMA.FTZ R3, R169, c[0x0][0x2d0], -R13 ;  /* 0x0000b400a9037a23 */ /* 0x002fe4000001080d */
[----:B------:R-:W-:Y:S02]  /*165e0*/  IMAD.MOV.U32 R94, RZ, RZ, R95 ;  /* 0x000000ffff5e7224 */ /* 0x000fe400078e005f */
[----:B------:R1:W3:Y:S01]  /*165f0*/  MUFU.EX2 R181, R3 ;  /* 0x0000000300b57308 */ /* 0x0002e20000000800 */
[----:B------:R-:W-:Y:S01]  /*16600*/  IMAD.MOV.U32 R111, RZ, RZ, R99 ;  /* 0x000000ffff6f7224 */ /* 0x000fe200078e0063 */
[----:B------:R-:W-:Y:S01]  /*16610*/  HMMA.16816.F32 R132, R8, R16, R132 ;  /* 0x000000100884723c */ /* 0x000fe20000001884 */
[----:B------:R-:W-:Y:S02]  /*16620*/  IMAD.MOV.U32 R95, RZ, RZ, R86 ;  /* 0x000000ffff5f7224 */ /* 0x000fe400078e0056 */
[----:B------:R-:W-:Y:S02]  /*16630*/  IMAD.MOV.U32 R99, RZ, RZ, R83 ;  /* 0x000000ffff637224 */ /* 0x000fe400078e0053 */
[----:B------:R-:W-:-:S02]  /*16640*/  IMAD.MOV.U32 R86, RZ, RZ, R96 ;  /* 0x000000ffff567224 */ /* 0x000fc400078e0060 */
[----:B------:R-:W-:Y:S01]  /*16650*/  IMAD.MOV.U32 R71, RZ, RZ, R243 ;  /* 0x000000ffff477224 */ /* 0x000fe200078e00f3 */
[----:B------:R-:W-:Y:S01]  /*16660*/  HMMA.16816.F32 R64, R8, R18, R64 ;  /* 0x000000120840723c */ /* 0x000fe20000001840 */
[----:B-1----:R-:W-:Y:S01]  /*16670*/  FFMA.FTZ R3, R168, c[0x0][0x2d0], -R13 ;  /* 0x0000b400a8037a23 */ /* 0x002fe2000001080d */
[----:B---3--:R-:W-:Y:S01]  /*16680*/  F2FP.PACK_AB R4, R181, R58 ;  /* 0x0000003ab504723e */ /* 0x008fe200000000ff */
[----:B------:R-:W-:-:S05]  /*16690*/  IMAD.MOV.U32 R83, RZ, RZ, R184 ;  /* 0x000000ffff537224 */ /* 0x000fca00078e00b8 */
[----:B------:R-:W-:Y:S01]  /*166a0*/  HMMA.16816.F32 R192, R8, R20, R192 ;  /* 0x0000001408c0723c */ /* 0x000fe200000018c0 */
[----:B------:R1:W-:Y:S01]  /*166b0*/  MUFU.EX2 R187, R3 ;  /* 0x0000000300bb7308 */ /* 0x0003e20000000800 */
[----:B------:R-:W-:Y:S01]  /*166c0*/  MOV R96, R242 ;  /* 0x000000f200607202 */ /* 0x000fe20000000f00 */
[----:B------:R3:W5:Y:S01]  /*166d0*/  LDL.LU R184, [R1+0xa8] ;  /* 0x0000a80001b87983 */ /* 0x0007620000300800 */
[----:B------:R-:W-:-:S04]  /*166e0*/  MOV R161, R102 ;  /* 0x0000006600a17202 */ /* 0x000fc80000000f00 */
[C---:B--2---:R-:W-:Y:S01]  /*166f0*/  HMMA.16816.F32 R148, R8.reuse, R28, R148 ;  /* 0x0000001c0894723c */ /* 0x044fe20000001894 */
[----:B------:R-:W2:Y:S07]  /*16700*/  LDL.LU R242, [R1+0xa4] ;  /* 0x0000a40001f27983 */ /* 0x000eae0000300800 */
[----:B------:R-:W-:Y:S01]  /*16710*/  HMMA.16816.F32 R60, R8, R30, R60 ;  /* 0x0000001e083c723c */ /* 0x000fe2000000183c */
[----:B-1----:R-:W-:Y:S01]  /*16720*/  FFMA.FTZ R3, R170, c[0x0][0x2d0], -R13 ;  /* 0x0000b400aa037a23 */ /* 0x002fe2000001080d */
[----:B------:R-:W4:Y:S03]  /*16730*/  LDL.LU R241, [R1+0xa0] ;  /* 0x0000a00001f17983 */ /* 0x000f260000300800 */
[----:B------:R1:W1:Y:S01]  /*16740*/  MUFU.EX2 R190, R3 ;  /* 0x0000000300be7308 */ /* 0x0002620000000800 */
[----:B------:R-:W-:Y:S01]  /*16750*/  IMAD.MOV.U32 R160, RZ, RZ, R111 ;  /* 0x000000ffffa07224 */ /* 0x000fe200078e006f */
[----:B------:R-:W2:Y:S01]  /*16760*/  LDL.LU R243, [R1+0x9c] ;  /* 0x00009c0001f37983 */ /* 0x000ea20000300800 */
[----:B-1----:R-:W-:Y:S01]  /*16770*/  FFMA.FTZ R3, R166, c[0x0][0x2d0], -R12 ;  /* 0x0000b400a6037a23 */ /* 0x002fe2000001080c */
[----:B------:R-:W-:-:S04]  /*16780*/  F2FP.PACK_AB R6, R190, R187 ;  /* 0x000000bbbe06723e */ /* 0x000fc800000000ff */
[----:B------:R1:W-:Y:S02]  /*16790*/  MUFU.EX2 R56, R3 ;  /* 0x0000000300387308 */ /* 0x0003e40000000800 */
[----:B-1----:R-:W-:-:S06]  /*167a0*/  FFMA.FTZ R3, R165, c[0x0][0x2d0], -R12 ;  /* 0x0000b400a5037a23 */ /* 0x002fcc000001080c */
[----:B------:R1:W1:Y:S02]  /*167b0*/  MUFU.EX2 R57, R3 ;  /* 0x0000000300397308 */ /* 0x0002640000000800 */
[----:B-1----:R-:W-:Y:S01]  /*167c0*/  FFMA.FTZ R3, R164, c[0x0][0x2d0], -R12 ;  /* 0x0000b400a4037a23 */ /* 0x002fe2000001080c */
[----:B------:R-:W-:-:S05]  /*167d0*/  F2FP.PACK_AB R5, R57, R56 ;  /* 0x000000383905723e */ /* 0x000fca00000000ff */
[----:B------:R1:W-:Y:S02]  /*167e0*/  MUFU.EX2 R59, R3 ;  /* 0x00000003003b7308 */ /* 0x0003e40000000800 */
[----:B-1----:R-:W-:-:S06]  /*167f0*/  FFMA.FTZ R3, R163, c[0x0][0x2d0], -R12 ;  /* 0x0000b400a3037a23 */ /* 0x002fcc000001080c */
[----:B------:R-:W1:Y:S01]  /*16800*/  MUFU.EX2 R183, R3 ;  /* 0x0000000300b77308 */ /* 0x000e620000000800 */
[----:B------:R-:W-:Y:S02]  /*16810*/  IMAD.MOV.U32 R102, RZ, RZ, R103 ;  /* 0x000000ffff667224 */ /* 0x000fe400078e0067 */
[----:B------:R-:W-:Y:S02]  /*16820*/  IMAD.MOV.U32 R103, RZ, RZ, R98 ;  /* 0x000000ffff677224 */ /* 0x000fe400078e0062 */
[----:B------:R-:W-:Y:S01]  /*16830*/  IMAD.MOV.U32 R111, RZ, RZ, R86 ;  /* 0x000000ffff6f7224 */ /* 0x000fe200078e0056 */
[----:B-1----:R-:W-:Y:S01]  /*16840*/  F2FP.PACK_AB R7, R183, R59 ;  /* 0x0000003bb707723e */ /* 0x002fe200000000ff */
[----:B------:R-:W-:Y:S01]  /*16850*/  IMAD.MOV.U32 R86, RZ, RZ, R87 ;  /* 0x000000ffff567224 */ /* 0x000fe200078e0057 */
[----:B------:R-:W-:Y:S01]  /*16860*/  MOV R87, R82 ;  /* 0x0000005200577202 */ /* 0x000fe20000000f00 */
[----:B------:R-:W-:-:S04]  /*16870*/  IMAD.MOV.U32 R98, RZ, RZ, R96 ;  /* 0x000000ffff627224 */ /* 0x000fc800078e0060 */
[----:B------:R-:W-:Y:S01]  /*16880*/  HMMA.16816.F32 R72, R4, R24, R124 ;  /* 0x000000180448723c */ /* 0x000fe2000000187c */
[----:B------:R-:W-:Y:S01]  /*16890*/  IMAD.MOV.U32 R96, RZ, RZ, R236 ;  /* 0x000000ffff607224 */ /* 0x000fe200078e00ec */
[----:B------:R-:W-:-:S05]  /*168a0*/  MOV R82, R180 ;  /* 0x000000b400527202 */ /* 0x000fca0000000f00 */
[----:B------:R-:W-:Y:S01]  /*168b0*/  IMAD.MOV.U32 R127, RZ, RZ, R110 ;  /* 0x000000ffff7f7224 */ /* 0x000fe200078e006e */
[C---:B------:R-:W-:Y:S01]  /*168c0*/  HMMA.16816.F32 R196, R4.reuse, R20, R216 ;  /* 0x0000001404c4723c */ /* 0x040fe200000018d8 */
[----:B------:R-:W-:Y:S02]  /*168d0*/  IMAD.MOV.U32 R110, RZ, RZ, R99 ;  /* 0x000000ffff6e7224 */ /* 0x000fe400078e0063 */
[----:B------:R-:W-:Y:S02]  /*168e0*/  IMAD.MOV.U32 R99, RZ, RZ, R97 ;  /* 0x000000ffff637224 */ /* 0x000fe400078e0061 */
[----:B------:R-:W-:Y:S02]  /*168f0*/  IMAD.MOV.U32 R97, RZ, RZ, R246 ;  /* 0x000000ffff617224 */ /* 0x000fe400078e00f6 */
[----:B------:R-:W3:Y:S01]  /*16900*/  LDL.LU R246, [R1+0x98] ;  /* 0x0000980001f67983 */ /* 0x000ee20000300800 */
[C---:B------:R-:W-:Y:S03]  /*16910*/  HMMA.16816.F32 R136, R4.reuse, R16, R220 ;  /* 0x000000100488723c */ /* 0x040fe600000018dc */
[----:B------:R-:W3:Y:S04]  /*16920*/  LDL.LU R236, [R1+0x94] ;  /* 0x0000940001ec7983 */ /* 0x000ee80000300800 */
[----:B------:R-:W3:Y:S01]  /*16930*/  LDL.LU R180, [R1+0x90] ;  /* 0x0000900001b47983 */ /* 0x000ee20000300800 */
[----:B------:R-:W-:Y:S01]  /*16940*/  IMAD.MOV.U32 R126, RZ, RZ, R162 ;  /* 0x000000ffff7e7224 */ /* 0x000fe200078e00a2 */
[----:B------:R-:W-:Y:S01]  /*16950*/  HMMA.16816.F32 R140, R4, R18, R140 ;  /* 0x00000012048c723c */ /* 0x000fe2000000188c */
[----:B------:R-:W-:Y:S01]  /*16960*/  IMAD.MOV.U32 R162, RZ, RZ, R83 ;  /* 0x000000ffffa27224 */ /* 0x000fe200078e0053 */
[----:B------:R-:W1:Y:S01]  /*16970*/  LDSM.16.MT88.4 R16, [R239+0x1100] ;  /* 0x00110000ef10783b */ /* 0x000e620000004200 */
[----:B------:R-:W-:-:S02]  /*16980*/  IMAD.MOV.U32 R219, RZ, RZ, R161 ;  /* 0x000000ffffdb7224 */ /* 0x000fc400078e00a1 */
[----:B------:R-:W-:Y:S02]  /*16990*/  IMAD.MOV.U32 R83, RZ, RZ, R244 ;  /* 0x000000ffff537224 */ /* 0x000fe400078e00f4 */
[----:B------:R-:W-:Y:S01]  /*169a0*/  IMAD.MOV.U32 R161, RZ, RZ, R99 ;  /* 0x000000ffffa17224 */ /* 0x000fe200078e0063 */
[----:B------:R-:W3:Y:S01]  /*169b0*/  LDL.LU R244, [R1+0x8c] ;  /* 0x00008c0001f47983 */ /* 0x000ee20000300800 */
[----:B------:R-:W-:Y:S01]  /*169c0*/  IMAD.MOV.U32 R99, RZ, RZ, R247 ;  /* 0x000000ffff637224 */ /* 0x000fe200078e00f7 */
[C---:B------:R-:W-:Y:S02]  /*169d0*/  HMMA.16816.F32 R200, R4.reuse, R22, R200 ;  /* 0x0000001604c8723c */ /* 0x040fe400000018c8 */
[----:B------:R-:W3:Y:S04]  /*169e0*/  LDL.LU R247, [R1+0x88] ;  /* 0x0000880001f77983 */ /* 0x000ee80000300800 */
[----:B------:R-:W1:Y:S02]  /*169f0*/  LDSM.16.MT88.4 R20, [R238+0x3100] ;  /* 0x00310000ee14783b */ /* 0x000e640000004200 */
[C---:B------:R-:W-:Y:S08]  /*16a00*/  HMMA.16816.F32 R152, R4.reuse, R28, R224 ;  /* 0x0000001c0498723c */ /* 0x040ff000000018e0 */
[C---:B------:R-:W-:Y:S01]  /*16a10*/  HMMA.16816.F32 R156, R4.reuse, R30, R156 ;  /* 0x0000001e049c723c */ /* 0x040fe2000000189c */
[----:B------:R-:W1:Y:S07]  /*16a20*/  LDSM.16.MT88.4 R28, [R239+0x3100] ;  /* 0x00310000ef1c783b */ /* 0x000e6e0000004200 */
[-C--:B-1----:R-:W-:Y:S08]  /*16a30*/  HMMA.16816.F32 R168, R4, R16.reuse, R228 ;  /* 0x0000001004a8723c */ /* 0x082ff000000018e4 */
[----:B------:R-:W-:Y:S08]  /*16a40*/  HMMA.16816.F32 R164, R8, R16, R112 ;  /* 0x0000001008a4723c */ /* 0x000ff00000001870 */
[-C--:B------:R-:W-:Y:S08]  /*16a50*/  HMMA.16816.F32 R172, R4, R18.reuse, R172 ;  /* 0x0000001204ac723c */ /* 0x080ff000000018ac */
[----:B------:R-:W-:Y:S01]  /*16a60*/  HMMA.16816.F32 R228, R8, R18, R32 ;  /* 0x0000001208e4723c */ /* 0x000fe20000001820 */
[----:B------:R-:W1:Y:S01]  /*16a70*/  LDSM.16.MT88.4 R16, [R240+0x3100] ;  /* 0x00310000f010783b */ /* 0x000e620000004200 */
[----:B------:R-:W-:Y:S01]  /*16a80*/  IMAD.MOV.U32 R217, RZ, RZ, R127 ;  /* 0x000000ffffd97224 */ /* 0x000fe200078e007f */
[----:B------:R-:W-:Y:S01]  /*16a90*/  MOV R127, R162 ;  /* 0x000000a2007f7202 */ /* 0x000fe20000000f00 */
[----:B------:R-:W-:-:S02]  /*16aa0*/  IMAD.MOV.U32 R218, RZ, RZ, R160 ;  /* 0x000000ffffda7224 */ /* 0x000fc400078e00a0 */
[----:B------:R-:W-:Y:S02]  /*16ab0*/  IMAD.MOV.U32 R160, RZ, RZ, R98 ;  /* 0x000000ffffa07224 */ /* 0x000fe400078e0062 */
[----:B------:R-:W-:Y:S01]  /*16ac0*/  IMAD.MOV.U32 R162, RZ, RZ, R82 ;  /* 0x000000ffffa27224 */ /* 0x000fe200078e0052 */
[----:B------:R-:W-:Y:S01]  /*16ad0*/  MOV R82, R252 ;  /* 0x000000fc00527202 */ /* 0x000fe20000000f00 */
[----:B------:R-:W-:Y:S01]  /*16ae0*/  IMAD.MOV.U32 R98, RZ, RZ, R83 ;  /* 0x000000ffff627224 */ /* 0x000fe200078e0053 */
[----:B------:R-:W-:Y:S01]  /*16af0*/  HMMA.16816.F32 R224, R8, R24, R76 ;  /* 0x0000001808e0723c */ /* 0x000fe2000000184c */
[----:B------:R-:W-:Y:S01]  /*16b00*/  IMAD.MOV.U32 R83, RZ, RZ, R15 ;  /* 0x000000ffff537224 */ /* 0x000fe200078e000f */
[----:B------:R-:W-:Y:S01]  /*16b10*/  UIMAD.WIDE.U32 UR26, UR18, UR4, URZ ;  /* 0x00000004121a72a5 */ /* 0x000fe2000f8e003f */
[----:B------:R-:W-:Y:S01]  /*16b20*/  IMAD.MOV.U32 R15, RZ, RZ, R251 ;  /* 0x000000ffff0f7224 */ /* 0x000fe200078e00fb */
[----:B------:R1:W5:Y:S01]  /*16b30*/  LDL.LU R252, [R1+0x84] ;  /* 0x0000840001fc7983 */ /* 0x0003620000300800 */
[----:B------:R-:W-:-:S02]  /*16b40*/  IMAD.MOV.U32 R216, RZ, RZ, R126 ;  /* 0x000000ffffd87224 */ /* 0x000fc400078e007e */
[----:B------:R-:W-:Y:S01]  /*16b50*/  IMAD.MOV.U32 R126, RZ, RZ, R160 ;  /* 0x000000ffff7e7224 */ /* 0x000fe200078e00a0 */
[----:B------:R-:W-:Y:S01]  /*16b60*/  MOV R160, R98 ;  /* 0x0000006200a07202 */ /* 0x000fe20000000f00 */
[----:B------:R-:W-:Y:S01]  /*16b70*/  IMAD.MOV.U32 R124, RZ, RZ, R162 ;  /* 0x000000ffff7c7224 */ /* 0x000fe200078e00a2 */
[----:B------:R-:W-:Y:S01]  /*16b80*/  HMMA.16816.F32 R88, R4, R20, R88 ;  /* 0x000000140458723c */ /* 0x000fe20000001858 */
[----:B------:R-:W-:Y:S02]  /*16b90*/  IMAD.MOV.U32 R162, RZ, RZ, R82 ;  /* 0x000000ffffa27224 */ /* 0x000fe400078e0052 */
[----:B------:R-:W-:-:S05]  /*16ba0*/  IMAD.MOV.U32 R125, RZ, RZ, R161 ;  /* 0x000000ffff7d7224 */ /* 0x000fca00078e00a1 */
[----:B------:R-:W-:Y:S01]  /*16bb0*/  HMMA.16816.F32 R92, R4, R22, R92 ;  /* 0x00000016045c723c */ /* 0x000fe2000000185c */
[----:B------:R-:W-:Y:S01]  /*16bc0*/  IMAD.MOV.U32 R82, RZ, RZ, R15 ;  /* 0x000000ffff527224 */ /* 0x000fe200078e000f */
[----:B------:R-:W-:Y:S01]  /*16bd0*/  MOV R15, R249 ;  /* 0x000000f9000f7202 */ /* 0x000fe20000000f00 */
[----:B------:R-:W-:-:S05]  /*16be0*/  IMAD.MOV.U32 R98, RZ, RZ, R14 ;  /* 0x000000ffff627224 */ /* 0x000fca00078e000e */
[----:B------:R-:W-:Y:S01]  /*16bf0*/  HMMA.16816.F32 R100, R4, R28, R100 ;  /* 0x0000001c0464723c */ /* 0x000fe20000001864 */
[----:B------:R-:W-:-:S07]  /*16c00*/  IMAD.MOV.U32 R14, RZ, RZ, R248 ;  /* 0x000000ffff0e7224 */ /* 0x000fce00078e00f8 */
[----:B-1----:R-:W-:Y:S01]  /*16c10*/  HMMA.16816.F32 R104, R4, R16, R104 ;  /* 0x000000100468723c */ /* 0x002fe20000001868 */
[----:B------:R-:W-:-:S07]  /*16c20*/  IMAD.MOV.U32 R161, RZ, RZ, R99 ;  /* 0x000000ffffa17224 */ /* 0x000fce00078e0063 */
[----:B------:R-:W-:Y:S01]  /*16c30*/  HMMA.16816.F32 R108, R4, R18, R108 ;  /* 0x00000012046c723c */ /* 0x000fe2000000186c */
[----:B------:R-:W-:-:S07]  /*16c40*/  IMAD.MOV.U32 R222, RZ, RZ, R161 ;  /* 0x000000ffffde7224 */ /* 0x000fce00078e00a1 */
[----:B------:R-:W-:Y:S01]  /*16c50*/  HMMA.16816.F32 R84, R4, R30, R84 ;  /* 0x0000001e0454723c */ /* 0x000fe20000001854 */
[----:B------:R-:W-:-:S07]  /*16c60*/  IMAD.MOV.U32 R223, RZ, RZ, R162 ;  /* 0x000000ffffdf7224 */ /* 0x000fce00078e00a2 */
[C---:B------:R-:W-:Y:S08]  /*16c70*/  HMMA.16816.F32 R48, R8.reuse, R18, R48 ;  /* 0x000000120830723c */ /* 0x040ff00000001830 */
[C---:B------:R-:W-:Y:S08]  /*16c80*/  HMMA.16816.F32 R32, R8.reuse, R28, R204 ;  /* 0x0000001c0820723c */ /* 0x040ff000000018cc */
[----:B------:R-:W-:Y:S01]  /*16c90*/  HMMA.16816.F32 R36, R8, R30, R36 ;  /* 0x0000001e0824723c */ /* 0x000fe20000001824 */
[----:B------:R-:W-:Y:S01]  /*16ca0*/  @UP2 UMOV UR7, UR27 ;  /* 0x0000001b00072c82 */ /* 0x000fe20008000000 */
[----:B------:R1:W5:Y:S06]  /*16cb0*/  LDL.LU R251, [R1+0x80] ;  /* 0x0000800001fb7983 */ /* 0x00036c0000300800 */
[----:B------:R-:W-:Y:S01]  /*16cc0*/  HMMA.16816.F32 R76, R4, R26, R216 ;  /* 0x0000001a044c723c */ /* 0x000fe200000018d8 */
[----:B------:R-:W-:Y:S01]  /*16cd0*/  IMAD.MOV.U32 R115, RZ, RZ, R222 ;  /* 0x000000ffff737224 */ /* 0x000fe200078e00de */
[----:B------:R-:W-:Y:S05]  /*16ce0*/  LDSM.16.MT88.4 R204, [R237+0x1900] ;  /* 0x00190000edcc783b */ /* 0x000fea0000004200 */
[----:B------:R-:W-:Y:S01]  /*16cf0*/  IMAD.MOV.U32 R216, RZ, RZ, R15 ;  /* 0x000000ffffd87224 */ /* 0x000fe200078e000f */
[----:B------:R-:W-:Y:S01]  /*16d00*/  MOV R217, R14 ;  /* 0x0000000e00d97202 */ /* 0x000fe20000000f00 */
[----:B------:R-:W-:-:S03]  /*16d10*/  IMAD.MOV.U32 R218, RZ, RZ, R245 ;  /* 0x000000ffffda7224 */ /* 0x000fc600078e00f5 */
[----:B------:R-:W-:Y:S01]  /*16d20*/  MOV R25, R216 ;  /* 0x000000d800197202 */ /* 0x000fe20000000f00 */
[----:B------:R-:W-:Y:S02]  /*16d30*/  IMAD.MOV.U32 R112, RZ, RZ, R217 ;  /* 0x000000ffff707224 */ /* 0x000fe400078e00d9 */
[----:B------:R-:W-:Y:S02]  /*16d40*/  IMAD.MOV.U32 R114, RZ, RZ, R218 ;  /* 0x000000ffff727224 */ /* 0x000fe400078e00da */
[----:B------:R-:W-:Y:S02]  /*16d50*/  IMAD.MOV.U32 R113, RZ, RZ, R223 ;  /* 0x000000ffff717224 */ /* 0x000fe400078e00df */
[C---:B------:R-:W-:Y:S08]  /*16d60*/  HMMA.16816.F32 R220, R8.reuse, R26, R52 ;  /* 0x0000001a08dc723c */ /* 0x040ff00000001834 */
[C---:B------:R-:W-:Y:S08]  /*16d70*/  HMMA.16816.F32 R52, R8.reuse, R22, R40 ;  /* 0x000000160834723c */ /* 0x040ff00000001828 */
[----:B------:R-:W-:Y:S01]  /*16d80*/  HMMA.16816.F32 R40, R8, R16, R120 ;  /* 0x000000100828723c */ /* 0x000fe20000001878 */
[----:B------:R-:W-:-:S02]  /*16d90*/  IMAD.MOV.U32 R116, RZ, RZ, R160 ;  /* 0x000000ffff747224 */ /* 0x000fc400078e00a0 */
[----:B--2---:R-:W-:Y:S02]  /*16da0*/  IMAD.MOV.U32 R161, RZ, RZ, R243 ;  /* 0x000000ffffa17224 */ /* 0x004fe400078e00f3 */
[----:B----4-:R-:W-:Y:S02]  /*16db0*/  IMAD.MOV.U32 R15, RZ, RZ, R241 ;  /* 0x000000ffff0f7224 */ /* 0x010fe400078e00f1 */
[----:B------:R-:W-:Y:S01]  /*16dc0*/  FADD.FTZ R4, R118, R117 ;  /* 0x0000007576047221 */ /* 0x000fe20000010000 */
[----:B------:R-:W-:Y:S01]  /*16dd0*/  MOV R162, R242 ;  /* 0x000000f200a27202 */ /* 0x000fe20000000f00 */
[----:B------:R-:W-:Y:S01]  /*16de0*/  IMAD.MOV.U32 R29, RZ, RZ, R124 ;  /* 0x000000ffff1d7224 */ /* 0x000fe200078e007c */
[----:B------:R-:W-:Y:S01]  /*16df0*/  MOV R31, R126 ;  /* 0x0000007e001f7202 */ /* 0x000fe20000000f00 */
[----:B------:R-:W-:Y:S02]  /*16e00*/  IMAD.MOV.U32 R28, RZ, RZ, R125 ;  /* 0x000000ffff1c7224 */ /* 0x000fe400078e007d */
[----:B------:R-:W-:-:S02]  /*16e10*/  IMAD.MOV.U32 R30, RZ, RZ, R127 ;  /* 0x000000ffff1e7224 */ /* 0x000fc400078e007f */
[----:B---3--:R-:W-:Y:S02]  /*16e20*/  IMAD.MOV.U32 R219, RZ, RZ, R236 ;  /* 0x000000ffffdb7224 */ /* 0x008fe400078e00ec */
[----:B------:R-:W-:-:S04]  /*16e30*/  IMAD.MOV.U32 R3, RZ, RZ, R180 ;  /* 0x000000ffff037224 */ /* 0x000fc800078e00b4 */
[----:B------:R-:W-:Y:S02]  /*16e40*/  IMAD.MOV.U32 R6, RZ, RZ, R3 ;  /* 0x000000ffff067224 */ /* 0x000fe400078e0003 */
[----:B------:R-:W-:Y:S02]  /*16e50*/  FFMA.FTZ R3, R179, c[0x0][0x2d0], -R2 ;  /* 0x0000b400b3037a23 */ /* 0x000fe40000010802 */
[----:B------:R-:W-:Y:S02]  /*16e60*/  IMAD.MOV.U32 R7, RZ, RZ, R219 ;  /* 0x000000ffff077224 */ /* 0x000fe400078e00db */
[----:B------:R-:W-:Y:S01]  /*16e70*/  HMMA.16816.F32 R216, R8, R20, R144 ;  /* 0x0000001408d8723c */ /* 0x000fe20000001890 */
[----:B------:R2:W-:Y:S01]  /*16e80*/  MUFU.EX2 R21, R3 ;  /* 0x0000000300157308 */ /* 0x0005e20000000800 */
[----:B------:R-:W-:Y:S01]  /*16e90*/  IMAD.MOV.U32 R14, RZ, RZ, R246 ;  /* 0x000000ffff0e7224 */ /* 0x000fe200078e00f6 */
[----:B------:R-:W3:Y:S01]  /*16ea0*/  LDSM.16.MT88.4 R144, [R238+0x1900] ;  /* 0x00190000ee90783b */ /* 0x000ee20000004200 */
[----:B--2---:R-:W-:-:S05]  /*16eb0*/  FFMA.FTZ R3, R178, c[0x0][0x2d0], -R2 ;  /* 0x0000b400b2037a23 */ /* 0x004fca0000010802 */
[----:B------:R2:W-:Y:S02]  /*16ec0*/  MUFU.EX2 R23, R3 ;  /* 0x0000000300177308 */ /* 0x0005e40000000800 */
[--C-:B--2---:R-:W-:Y:S02]  /*16ed0*/  FFMA.FTZ R3, R177, c[0x0][0x2d0], -R2.reuse ;  /* 0x0000b400b1037a23 */ /* 0x104fe40000010802 */
[----:B------:R-:W-:Y:S02]  /*16ee0*/  FFMA.FTZ R2, R176, c[0x0][0x2d0], -R2 ;  /* 0x0000b400b0027a23 */ /* 0x000fe40000010802 */
[----:B------:R-:W-:Y:S02]  /*16ef0*/  IMAD.MOV.U32 R163, RZ, RZ, R247 ;  /* 0x000000ffffa37224 */ /* 0x000fe400078e00f7 */
[----:B------:R-:W-:Y:S01]  /*16f00*/  IMAD.MOV.U32 R160, RZ, RZ, R244 ;  /* 0x000000ffffa07224 */ /* 0x000fe200078e00f4 */
[----:B------:R2:W-:Y:S01]  /*16f10*/  MUFU.EX2 R22, R2 ;  /* 0x0000000200167308 */ /* 0x0005e20000000800 */
[----:B------:R-:W-:-:S02]  /*16f20*/  FADD.FTZ R8, R119, R4 ;  /* 0x0000000477087221 */ /* 0x000fc40000010000 */
[----:B------:R-:W-:Y:S01]  /*16f30*/  IMAD.MOV.U32 R99, RZ, RZ, R250 ;  /* 0x000000ffff637224 */ /* 0x000fe200078e00fa */
[----:B------:R-:W-:Y:S01]  /*16f40*/  @UP2 USHF.R.U32.HI UR18, URZ, UR5, UR7 ;  /* 0x000000053f122299 */ /* 0x000fe20008011607 */
[----:B------:R-:W-:Y:S01]  /*16f50*/  IMAD.MOV.U32 R26, RZ, RZ, R116 ;  /* 0x000000ffff1a7224 */ /* 0x000fe200078e0074 */
[----:B------:R-:W-:Y:S01]  /*16f60*/  LDSM.16.MT88.4 R176, [R239+0x1900] ;  /* 0x00190000efb0783b */ /* 0x000fe20000004200 */
[----:B--2---:R-:W-:Y:S01]  /*16f70*/  FFMA.FTZ R2, R131, c[0x0][0x2d0], -R0 ;  /* 0x0000b40083027a23 */ /* 0x004fe20000010800 */
[----:B------:R-:W-:Y:S01]  /*16f80*/  MUFU.EX2 R24, R3 ;  /* 0x0000000300187308 */ /* 0x000fe20000000800 */
[----:B------:R-:W-:Y:S01]  /*16f90*/  IMAD.MOV.U32 R117, RZ, RZ, R80 ;  /* 0x000000ffff757224 */ /* 0x000fe200078e0050 */
[----:B------:R1:W5:Y:S01]  /*16fa0*/  LDL.LU R250, [R1+0x7c] ;  /* 0x00007c0001fa7983 */ /* 0x0003620000300800 */
[----:B------:R-:W-:Y:S02]  /*16fb0*/  IMAD.MOV.U32 R116, RZ, RZ, R81 ;  /* 0x000000ffff747224 */ /* 0x000fe400078e0051 */
[----:B------:R-:W-:-:S02]  /*16fc0*/  IMAD.MOV.U32 R118, RZ, RZ, R97 ;  /* 0x000000ffff767224 */ /* 0x000fc400078e0061 */
[----:B------:R-:W-:Y:S01]  /*16fd0*/  IMAD.MOV.U32 R27, RZ, RZ, R115 ;  /* 0x000000ffff1b7224 */ /* 0x000fe200078e0073 */
[----:B------:R2:W-:Y:S01]  /*16fe0*/  MUFU.EX2 R17, R2 ;  /* 0x0000000200117308 */ /* 0x0005e20000000800 */
[----:B------:R-:W-:Y:S01]  /*16ff0*/  UIADD3 UR18, UR18, UR9, -UR23 ;  /* 0x0000000912127290 */ /* 0x000fe2000fffe817 */
[----:B------:R1:W5:Y:S01]  /*17000*/  LDL.LU R249, [R1+0x78] ;  /* 0x0000780001f97983 */ /* 0x0003620000300800 */
[----:B--2---:R-:W-:Y:S02]  /*17010*/  FFMA.FTZ R2, R129, c[0x0][0x2d0], -R0 ;  /* 0x0000b40081027a23 */ /* 0x004fe40000010800 */
[----:B------:R-:W-:Y:S02]  /*17020*/  FADD.FTZ R3, R69, R68 ;  /* 0x0000004445037221 */ /* 0x000fe40000010000 */
[----:B------:R-:W-:Y:S01]  /*17030*/  FADD.FTZ R8, R116, R8 ;  /* 0x0000000874087221 */ /* 0x000fe20000010000 */
[----:B------:R2:W4:Y:S01]  /*17040*/  MUFU.EX2 R18, R2 ;  /* 0x0000000200127308 */ /* 0x0005220000000800 */
[----:B------:R-:W-:Y:S01]  /*17050*/  USHF.R.S32.HI UR4, URZ, 0x1f, UR18 ;  /* 0x0000001f3f047899 */ /* 0x000fe20008011412 */
[----:B------:R1:W5:Y:S01]  /*17060*/  LDL.LU R248, [R1+0x74] ;  /* 0x0000740001f87983 */ /* 0x0003620000300800 */
[--C-:B--2---:R-:W-:Y:S01]  /*17070*/  FFMA.FTZ R2, R130, c[0x0][0x2d0], -R0.reuse ;  /* 0x0000b40082027a23 */ /* 0x104fe20000010800 */
[----:B----4-:R-:W-:Y:S01]  /*17080*/  F2FP.PACK_AB R129, R18, R17 ;  /* 0x000000111281723e */ /* 0x010fe200000000ff */
[----:B------:R-:W-:-:S02]  /*17090*/  FFMA.FTZ R0, R128, c[0x0][0x2d0], -R0 ;  /* 0x0000b40080007a23 */ /* 0x000fc40000010800 */
[----:B------:R-:W-:Y:S01]  /*170a0*/  FADD.FTZ R3, R70, R3 ;  /* 0x0000000346037221 */ /* 0x000fe20000010000 */
[----:B------:R-:W-:Y:S01]  /*170b0*/  ULEA.HI UR4, UR4, UR18, URZ, 0x6 ;  /* 0x0000001204047291 */ /* 0x000fe2000f8f303f */
[----:B------:R2:W-:Y:S01]  /*170c0*/  MUFU.EX2 R19, R0 ;  /* 0x0000000000137308 */ /* 0x0005e20000000800 */
[----:B------:R1:W5:Y:S07]  /*170d0*/  LDL.LU R247, [R1+0x70] ;  /* 0x0000700001f77983 */ /* 0x00036e0000300800 */
[----:B------:R-:W4:Y:S01]  /*170e0*/  MUFU.EX2 R20, R2 ;  /* 0x0000000200147308 */ /* 0x000f220000000800 */
[----:B------:R-:W-:-:S02]  /*170f0*/  F2FP.PACK_AB R128, R23, R21 ;  /* 0x000000151780723e */ /* 0x000fc400000000ff */
[----:B------:R-:W-:Y:S01]  /*17100*/  F2FP.PACK_AB R130, R22, R24 ;  /* 0x000000181682723e */ /* 0x000fe200000000ff */
[----:B------:R-:W-:Y:S01]  /*17110*/  FADD.FTZ R3, R213, R3 ;  /* 0x00000003d5037221 */ /* 0x000fe20000010000 */
[----:B------:R-:W-:Y:S01]  /*17120*/  USHF.R.S32.HI UR4, URZ, 0x6, UR4 ;  /* 0x000000063f047899 */ /* 0x000fe20008011404 */
[----:B------:R1:W5:Y:S01]  /*17130*/  LDL.LU R246, [R1+0x6c] ;  /* 0x00006c0001f67983 */ /* 0x0003620000300800 */
[----:B--2---:R-:W-:Y:S02]  /*17140*/  FFMA.FTZ R0, R163, c[0x0][0x2d0], -R13 ;  /* 0x0000b400a3007a23 */ /* 0x004fe4000001080d */
[----:B------:R-:W-:Y:S01]  /*17150*/  IMAD.MOV.U32 R163, RZ, RZ, R14 ;  /* 0x000000ffffa37224 */ /* 0x000fe200078e000e */
[----:B------:R1:W5:Y:S01]  /*17160*/  LDL.LU R245, [R1+0x68] ;  /* 0x0000680001f57983 */ /* 0x0003620000300800 */
[----:B------:R2:W-:Y:S01]  /*17170*/  MUFU.EX2 R14, R0 ;  /* 0x00000000000e7308 */ /* 0x0005e20000000800 */
[----:B------:R-:W-:Y:S02]  /*17180*/  UIADD3 UR8, UR8, -0x2, URZ ;  /* 0xfffffffe08087890 */ /* 0x000fe4000fffe03f */
[----:B------:R1:W5:Y:S01]  /*17190*/  LDL.LU R244, [R1+0x64] ;  /* 0x0000640001f47983 */ /* 0x0003620000300800 */
[----:B----4-:R-:W-:-:S03]  /*171a0*/  F2FP.PACK_AB R131, R19, R20 ;  /* 0x000000141383723e */ /* 0x010fc600000000ff */
[----:B------:R1:W5:Y:S01]  /*171b0*/  LDL.LU R243, [R1+0x60] ;  /* 0x0000600001f37983 */ /* 0x0003620000300800 */
[----:B--2---:R-:W-:Y:S01]  /*171c0*/  FFMA.FTZ R0, R160, c[0x0][0x2d0], -R13 ;  /* 0x0000b400a0007a23 */ /* 0x004fe2000001080d */
[----:B------:R-:W-:Y:S01]  /*171d0*/  MOV R160, R161 ;  /* 0x000000a100a07202 */ /* 0x000fe20000000f00 */
[----:B------:R-:W-:Y:S01]  /*171e0*/  IMAD.MOV.U32 R161, RZ, RZ, R15 ;  /* 0x000000ffffa17224 */ /* 0x000fe200078e000f */
[----:B---3--:R-:W-:Y:S01]  /*171f0*/  HMMA.16816.F32 R132, R128, R144, R132 ;  /* 0x000000908084723c */ /* 0x008fe20000001884 */
[----:B------:R2:W3:Y:S01]  /*17200*/  MUFU.EX2 R15, R0 ;  /* 0x00000000000f7308 */ /* 0x0004e20000000800 */
[----:B------:R1:W5:Y:S01]  /*17210*/  LDL.LU R242, [R1+0x5c] ;  /* 0x00005c0001f27983 */ /* 0x0003620000300800 */
[----:B------:R-:W-:-:S03]  /*17220*/  FFMA.FTZ R2, R161, c[0x0][0x2d0], -R12 ;  /* 0x0000b400a1027a23 */ /* 0x000fc6000001080c */
[----:B------:R1:W5:Y:S01]  /*17230*/  LDL.LU R241, [R1+0x58] ;  /* 0x0000580001f17983 */ /* 0x0003620000300800 */
[--C-:B--2---:R-:W-:Y:S02]  /*17240*/  FFMA.FTZ R0, R6, c[0x0][0x2d0], -R13.reuse ;  /* 0x0000b40006007a23 */ /* 0x104fe4000001080d */
[----:B------:R-:W-:Y:S01]  /*17250*/  MUFU.EX2 R11, R2 ;  /* 0x00000002000b7308 */ /* 0x000fe20000000800 */
[----:B---3--:R-:W-:Y:S01]  /*17260*/  F2FP.PACK_AB R124, R15, R14 ;  /* 0x0000000e0f7c723e */ /* 0x008fe200000000ff */
[----:B------:R-:W-:Y:S01]  /*17270*/  HMMA.16816.F32 R192, R128, R204, R192 ;  /* 0x000000cc80c0723c */ /* 0x000fe200000018c0 */
[----:B------:R1:W5:Y:S04]  /*17280*/  LDL.LU R236, [R1+0x54] ;  /* 0x0000540001ec7983 */ /* 0x0003680000300800 */
[----:B------:R1:W5:Y:S01]  /*17290*/  LDL.LU R180, [R1+0x50] ;  /* 0x0000500001b47983 */ /* 0x0003620000300800 */
[----:B------:R2:W-:Y:S02]  /*172a0*/  MUFU.EX2 R16, R0 ;  /* 0x0000000000107308 */ /* 0x0005e40000000800 */
[----:B--2---:R-:W-:-:S02]  /*172b0*/  FFMA.FTZ R0, R7, c[0x0][0x2d0], -R13 ;  /* 0x0000b40007007a23 */ /* 0x004fc4000001080d */
[----:B------:R-:W2:Y:S04]  /*172c0*/  LDSM.16.MT88.4 R4, [R239+0x3900] ;  /* 0x00390000ef04783b */ /* 0x000ea80000004200 */
[----:B------:R3:W-:Y:S02]  /*172d0*/  MUFU.EX2 R13, R0 ;  /* 0x00000000000d7308 */ /* 0x0007e40000000800 */
[----:B---3--:R-:W-:-:S06]  /*172e0*/  FFMA.FTZ R0, R163, c[0x0][0x2d0], -R12 ;  /* 0x0000b400a3007a23 */ /* 0x008fcc000001080c */
[----:B------:R3:W-:Y:S02]  /*172f0*/  MUFU.EX2 R9, R0 ;  /* 0x0000000000097308 */ /* 0x0007e40000000800 */
[----:B---3--:R-:W-:-:S06]  /*17300*/  FFMA.FTZ R0, R160, c[0x0][0x2d0], -R12 ;  /* 0x0000b400a0007a23 */ /* 0x008fcc000001080c */
[----:B------:R3:W4:Y:S02]  /*17310*/  MUFU.EX2 R10, R0 ;  /* 0x00000000000a7308 */ /* 0x0007240000000800 */
[----:B---3--:R-:W-:Y:S01]  /*17320*/  FFMA.FTZ R0, R162, c[0x0][0x2d0], -R12 ;  /* 0x0000b400a2007a23 */ /* 0x008fe2000001080c */
[----:B----4-:R-:W-:Y:S01]  /*17330*/  F2FP.PACK_AB R125, R10, R9 ;  /* 0x000000090a7d723e */ /* 0x010fe200000000ff */
[----:B------:R-:W-:Y:S01]  /*17340*/  FADD.FTZ R2, R112, R25 ;  /* 0x0000001970027221 */ /* 0x000fe20000010000 */
[----:B------:R-:W-:-:S03]  /*17350*/  F2FP.PACK_AB R126, R13, R16 ;  /* 0x000000100d7e723e */ /* 0x000fc600000000ff */
[----:B------:R-:W3:Y:S01]  /*17360*/  MUFU.EX2 R12, R0 ;  /* 0x00000000000c7308 */ /* 0x000ee20000000800 */
[----:B------:R-:W-:Y:S01]  /*17370*/  FADD.FTZ R25, R114, R113 ;  /* 0x0000007172197221 */ /* 0x000fe20000010000 */
[----:B------:R-:W4:Y:S01]  /*17380*/  LDSM.16.MT88.4 R160, [R240+0x1900] ;  /* 0x00190000f0a0783b */ /* 0x000f220000004200 */
[----:B------:R-:W-:-:S03]  /*17390*/  FADD.FTZ R2, R118, R2 ;  /* 0x0000000276027221 */ /* 0x000fc60000010000 */
[----:B------:R-:W-:Y:S01]  /*173a0*/  LDSM.16.MT88.4 R112, [R240+0x3900] ;  /* 0x00390000f070783b */ /* 0x000fe20000004200 */
[----:B---3--:R-:W-:Y:S01]  /*173b0*/  F2FP.PACK_AB R127, R12, R11 ;  /* 0x0000000b0c7f723e */ /* 0x008fe200000000ff */
[----:B------:R-:W-:-:S06]  /*173c0*/  FADD.FTZ R0, R117, R25 ;  /* 0x0000001975007221 */ /* 0x000fcc0000010000 */
[C---:B------:R-:W-:Y:S08]  /*173d0*/  HMMA.16816.F32 R136, R124.reuse, R144, R136 ;  /* 0x000000907c88723c */ /* 0x040ff00000001888 */
[-C--:B------:R-:W-:Y:S08]  /*173e0*/  HMMA.16816.F32 R140, R124, R146.reuse, R140 ;  /* 0x000000927c8c723c */ /* 0x080ff0000000188c */
[----:B------:R-:W-:Y:S07]  /*173f0*/  HMMA.16816.F32 R144, R128, R146, R64 ;  /* 0x000000928090723c */ /* 0x000fee0000001840 */
[----:B------:R-:W-:Y:S01]  /*17400*/  MOV R67, R96 ;  /* 0x0000006000437202 */ /* 0x000fe20000000f00 */
[----:B------:R-:W-:Y:S01]  /*17410*/  HMMA.16816.F32 R196, R124, R204, R196 ;  /* 0x000000cc7cc4723c */ /* 0x000fe200000018c4 */
[----:B------:R-:W-:-:S07]  /*17420*/  IMAD.MOV.U32 R66, RZ, RZ, R71 ;  /* 0x000000ffff427224 */ /* 0x000fce00078e0047 */
[----:B------:R-:W-:Y:S01]  /*17430*/  HMMA.16816.F32 R200, R124, R206, R200 ;  /* 0x000000ce7cc8723c */ /* 0x000fe200000018c8 */
[----:B------:R-:W-:-:S07]  /*17440*/  FADD.FTZ R0, R67, R0 ;  /* 0x0000000043007221 */ /* 0x000fce0000010000 */
[----:B------:R-:W-:Y:S07]  /*17450*/  HMMA.16816.F32 R204, R128, R206, R44 ;  /* 0x000000ce80cc723c */ /* 0x000fee000000182c */
[----:B------:R-:W-:Y:S02]  /*17460*/  IMAD.MOV.U32 R44, RZ, RZ, R83 ;  /* 0x000000ffff2c7224 */ /* 0x000fe400078e0053 */
[----:B------:R-:W-:Y:S02]  /*17470*/  IMAD.MOV.U32 R46, RZ, RZ, R99 ;  /* 0x000000ffff2e7224 */ /* 0x000fe400078e0063 */
[----:B------:R-:W-:-:S02]  /*17480*/  IMAD.MOV.U32 R47, RZ, RZ, R98 ;  /* 0x000000ffff2f7224 */ /* 0x000fc400078e0062 */
[----:B------:R-:W-:Y:S01]  /*17490*/  FADD.FTZ R8, R44, R8 ;  /* 0x000000082c087221 */ /* 0x000fe20000010000 */
[----:B--2---:R-:W-:Y:S01]  /*174a0*/  HMMA.16816.F32 R120, R124, R4, R100 ;  /* 0x000000047c78723c */ /* 0x004fe20000001864 */
[----:B------:R-:W-:Y:S01]  /*174b0*/  IMAD.MOV.U32 R45, RZ, RZ, R82 ;  /* 0x000000ffff2d7224 */ /* 0x000fe200078e0052 */
[----:B------:R-:W-:Y:S01]  /*174c0*/  LDSM.16.MT88.4 R96, [R238+0x3900] ;  /* 0x00390000ee60783b */ /* 0x000fe20000004200 */
[----:B------:R-:W-:-:S03]  /*174d0*/  FADD.FTZ R2, R66, R2 ;  /* 0x0000000242027221 */ /* 0x000fc60000010000 */
[----:B------:R-:W2:Y:S02]  /*174e0*/  LDSM.16.MT88.4 R80, [R237+0x3900] ;  /* 0x00390000ed50783b */ /* 0x000ea40000004200 */
[----:B------:R-:W-:Y:S07]  /*174f0*/  HMMA.16816.F32 R116, R128, R4, R32 ;  /* 0x000000048074723c */ /* 0x000fee0000001820 */
        /* <DEDUP_REMOVED lines=38> */
[----:B------:R-:W-:Y:S01]  /*17760*/  IMNMX R5, RZ, UR4, !PT ;  /* 0x00000004ff057c17 */ /* 0x000fe2000f800200 */
[----:B------:R-:W-:-:S02]  /*17770*/  FADD.FTZ R4, R10, R4 ;  /* 0x000000040a047221 */ /* 0x000fc40000010000 */
[----:B------:R-:W-:Y:S02]  /*17780*/  FADD.FTZ R3, R15, R3 ;  /* 0x000000030f037221 */ /* 0x000fe40000010000 */
[----:B------:R-:W-:Y:S02]  /*17790*/  FADD.FTZ R0, R22, R0 ;  /* 0x0000000016007221 */ /* 0x000fe40000010000 */
[----:B------:R-:W-:Y:S02]  /*177a0*/  FADD.FTZ R2, R20, R2 ;  /* 0x0000000214027221 */ /* 0x000fe40000010000 */
[----:B------:R-:W-:Y:S01]  /*177b0*/  FADD.FTZ R4, R11, R4 ;  /* 0x000000040b047221 */ /* 0x000fe20000010000 */
[----:B------:R3:W-:Y:S01]  /*177c0*/  STL [R1+0x3c], R5 ;  /* 0x00003c0501007387 */ /* 0x0007e20000100800 */
[----:B------:R-:W-:Y:S01]  /*177d0*/  FADD.FTZ R3, R16, R3 ;  /* 0x0000000310037221 */ /* 0x000fe20000010000 */
[----:B------:R-:W-:Y:S02]  /*177e0*/  ISETP.LE.AND P0, PT, R5, UR8, PT ;  /* 0x0000000805007c0c */ /* 0x000fe4000bf03270 */
[----:B------:R1:W-:Y:S01]  /*177f0*/  STL [R1+0x10], R0 ;  /* 0x0000100001007387 */ /* 0x0003e20000100800 */
[----:B----4-:R-:W-:Y:S01]  /*17800*/  HMMA.16816.F32 R152, R124, R160, R152 ;  /* 0x000000a07c98723c */ /* 0x010fe20000001898 */
[----:B---3--:R-:W-:-:S02]  /*17810*/  FADD.FTZ R5, R19, R2 ;  /* 0x0000000213057221 */ /* 0x008fc40000010000 */
[----:B------:R-:W-:Y:S02]  /*17820*/  FADD.FTZ R2, R13, R3 ;  /* 0x000000030d027221 */ /* 0x000fe40000010000 */
[----:B-1----:R-:W-:Y:S01]  /*17830*/  FADD.FTZ R0, R12, R4 ;  /* 0x000000040c007221 */ /* 0x002fe20000010000 */
[----:B------:R1:W-:Y:S04]  /*17840*/  STL [R1+0xc], R5 ;  /* 0x00000c0501007387 */ /* 0x0003e80000100800 */
[----:B------:R1:W-:Y:S04]  /*17850*/  STL [R1+0x14], R0 ;  /* 0x0000140001007387 */ /* 0x0003e80000100800 */
[----:B------:R1:W-:Y:S01]  /*17860*/  STL [R1+0x34], R2 ;  /* 0x0000340201007387 */ /* 0x0003e20000100800 */
[C---:B------:R-:W-:Y:S08]  /*17870*/  HMMA.16816.F32 R156, R124.reuse, R162, R156 ;  /* 0x000000a27c9c723c */ /* 0x040ff0000000189c */
[C---:B------:R-:W-:Y:S08]  /*17880*/  HMMA.16816.F32 R168, R124.reuse, R176, R168 ;  /* 0x000000b07ca8723c */ /* 0x040ff000000018a8 */
[C---:B------:R-:W-:Y:S08]  /*17890*/  HMMA.16816.F32 R172, R124.reuse, R178, R172 ;  /* 0x000000b27cac723c */ /* 0x040ff000000018ac */
[C---:B--2---:R-:W-:Y:S08]  /*178a0*/  HMMA.16816.F32 R72, R124.reuse, R80, R72 ;  /* 0x000000507c48723c */ /* 0x044ff00000001848 */
        /* <DEDUP_REMOVED lines=17> */
[----:B------:R-:W-:Y:S07]  /*179c0*/  @!P0 BRA `(.L_x_1981) ;  /* 0x00004fc000008947 */ /* 0x000fee0003800000 */
[----:B-1----:R-:W2:Y:S04]  /*179d0*/  LDL R27, [R1+0x4c] ;  /* 0x00004c00011b7983 */ /* 0x002ea80000100800 */
[----:B------:R-:W3:Y:S04]  /*179e0*/  LDL R29, [R1+0x40] ;  /* 0x00004000011d7983 */ /* 0x000ee80000100800 */
[----:B------:R-:W4:Y:S01]  /*179f0*/  LDL R26, [R1+0x44] ;  /* 0x00004400011a7983 */ /* 0x000f220000100800 */
[----:B------:R-:W-:Y:S01]  /*17a00*/  PLOP3.LUT P1, PT, PT, PT, UP2, 0x80, 0x0 ;  /* 0x000000000000781c */ /* 0x000fe20003f2f028 */
[C---:B-----5:R-:W-:Y:S01]  /*17a10*/  IMAD.SHL.U32 R2, R180.reuse, 0x2, RZ ;  /* 0x00000002b4027824 */ /* 0x060fe200078e00ff */
[----:B------:R-:W-:Y:S01]  /*17a20*/  SHF.R.S32.HI R28, RZ, 0x1f, R180 ;  /* 0x0000001fff1c7819 */ /* 0x000fe200000114b4 */
[----:B------:R-:W-:Y:S01]  /*17a30*/  IMAD.MOV.U32 R181, RZ, RZ, R185 ;  /* 0x000000ffffb57224 */ /* 0x000fe200078e00b9 */
[----:B------:R-:W-:Y:S01]  /*17a40*/  PLOP3.LUT P0, PT, PT, PT, UP2, 0x80, 0x0 ;  /* 0x000000000000781c */ /* 0x000fe20003f0f028 */
[----:B------:R-:W-:Y:S01]  /*17a50*/  IMAD.MOV.U32 R187, RZ, RZ, R184 ;  /* 0x000000ffffbb7224 */ /* 0x000fe200078e00b8 */
[----:B------:R-:W-:Y:S01]  /*17a60*/  SHF.L.U64.HI R3, R180, 0x1, R28 ;  /* 0x00000001b4037819 */ /* 0x000fe2000001021c */
[----:B------:R-:W-:Y:S01]  /*17a70*/  IMAD.MOV.U32 R180, RZ, RZ, R186 ;  /* 0x000000ffffb47224 */ /* 0x000fe200078e00ba */
[----:B------:R-:W-:Y:S01]  /*17a80*/  MOV R188, R182 ;  /* 0x000000b600bc7202 */ /* 0x000fe20000000f00 */
[----:B------:R-:W-:-:S02]  /*17a90*/  ULDC UR4, c[0x0][0x210] ;  /* 0x0000840000047ab9 */ /* 0x000fc40000000800 */
[----:B------:R-:W-:Y:S01]  /*17aa0*/  STL [R1+0x28], R3 ;  /* 0x0000280301007387 */ /* 0x000fe20000100800 */
[----:B------:R-:W-:Y:S02]  /*17ab0*/  UIMAD UR4, UR16, UR4, URZ ;  /* 0x00000004100472a4 */ /* 0x000fe4000f8e023f */
[----:B------:R-:W-:Y:S01]  /*17ac0*/  UMOV UR5, 0xffffffc0 ;  /* 0xffffffc000057882 */ /* 0x000fe20000000000 */
[----:B------:R2:W-:Y:S02]  /*17ad0*/  STL [R1+0x24], R2 ;  /* 0x0000240201007387 */ /* 0x0005e40000100800 */
[C---:B--2---:R-:W-:Y:S02]  /*17ae0*/  SHF.L.U32 R2, R27.reuse, 0x1, RZ ;  /* 0x000000011b027819 */ /* 0x044fe400000006ff */
[----:B---3--:R-:W-:-:S05]  /*17af0*/  SHF.L.U64.HI R0, R27, 0x1, R29 ;  /* 0x000000011b007819 */ /* 0x008fca000001021d */
[----:B------:R4:W-:Y:S04]  /*17b00*/  STL [R1+0x20], R0 ;  /* 0x0000200001007387 */ /* 0x0009e80000100800 */
[----:B------:R1:W-:Y:S01]  /*17b10*/  STL [R1+0x1c], R2 ;  /* 0x00001c0201007387 */ /* 0x0003e20000100800 */
[----:B----4-:R-:W-:-:S05]  /*17b20*/  @P1 IMAD.HI.U32 R0, R26, c[0x0][0x2c8], RZ ;  /* 0x0000b2001a001a27 */ /* 0x010fca00078e00ff */
[----:B------:R-:W-:-:S05]  /*17b30*/  @P0 SHF.R.U32.HI R0, RZ, c[0x0][0x2cc], R0 ;  /* 0x0000b300ff000a19 */ /* 0x000fca0000011600 */
[----:B------:R1:W-:Y:S02]  /*17b40*/  @P0 STL [R1+0x40], R0 ;  /* 0x0000400001000387 */ /* 0x0003e40000100800 */
.L_x_1984:
[----:B------:R-:W2:Y:S01]  /*17b50*/  LDL R3, [R1+0x8] ;  /* 0x0000080001037983 */ /* 0x000ea20000100800 */
[----:B------:R-:W-:Y:S04]  /*17b60*/  DEPBAR.LE SB0, 0x0 ;  /* 0x000080000000791a */ /* 0x000fe80000000000 */
[----:B-1----:R-:W3:Y:S04]  /*17b70*/  LDL R2, [R1+0x4] ;  /* 0x0000040001027983 */ /* 0x002ee80000100800 */
[----:B------:R-:W-:Y:S01]  /*17b80*/  BAR.SYNC.DEFER_BLOCKING 0x0 ;  /* 0x0000000000007b1d */ /* 0x000fe20000010000 */
[----:B------:R-:W-:Y:S05]  /*17b90*/  ISETP.LE.AND P0, PT, RZ, UR8, PT ;  /* 0x00000008ff007c0c */ /* 0x000fea000bf03270 */
[----:B------:R-:W4:Y:S04]  /*17ba0*/  LDL R0, [R1] ;  /* 0x0000000001007983 */ /* 0x000f280000100800 */
[----:B-----5:R1:W1:Y:S04]  /*17bb0*/  LDSM.16.M88.4 R64, [R243+0x8100] ;  /* 0x00810000f340783b */ /* 0x0202680000000200 */
        /* <DEDUP_REMOVED lines=12> */
[----:B------:R-:W5:Y:S01]  /*17c80*/  LDL R4, [R1+0x30] ;  /* 0x0000300001047983 */ /* 0x000f620000100800 */
[----:B------:R-:W-:Y:S03]  /*17c90*/  SEL R25, RZ, 0x10, P5 ;  /* 0x00000010ff197807 */ /* 0x000fe60002800000 */
[----:B--2---:R-:W2:Y:S04]  /*17ca0*/  LDL R5, [R1+0x2c] ;  /* 0x00002c0001057983 */ /* 0x004ea80000100800 */
[----:B----4-:R-:W4:Y:S04]  /*17cb0*/  LDL R27, [R1+0x24] ;  /* 0x00002400011b7983 */ /* 0x010f280000100800 */
[----:B---3--:R-:W3:Y:S04]  /*17cc0*/  LDL R28, [R1+0x1c] ;  /* 0x00001c00011c7983 */ /* 0x008ee80000100800 */
[----:B------:R-:W3:Y:S04]  /*17cd0*/  LDL R8, [R1+0x18] ;  /* 0x0000180001087983 */ /* 0x000ee80000100800 */
[----:B------:R-:W3:Y:S04]  /*17ce0*/  LDL R26, [R1+0x28] ;  /* 0x00002800011a7983 */ /* 0x000ee80000100800 */
[----:B------:R-:W3:Y:S01]  /*17cf0*/  LDL R24, [R1+0x20] ;  /* 0x0000200001187983 */ /* 0x000ee20000100800 */
[----:B-----5:R-:W-:Y:S01]  /*17d00*/  SHF.R.S32.HI R0, RZ, 0x1f, R4 ;  /* 0x0000001fff007819 */ /* 0x020fe20000011404 */
[----:B------:R-:W-:Y:S04]  /*17d10*/  IMAD.WIDE.U32 R2, R4, c[0x0][0x208], RZ ;  /* 0x0000820004027a25 */ /* 0x000fe800078e00ff */
[----:B------:R-:W-:Y:S04]  /*17d20*/  IMAD R0, R0, c[0x0][0x208], RZ ;  /* 0x0000820000007a24 */ /* 0x000fe800078e02ff */
[----:B------:R-:W-:Y:S01]  /*17d30*/  IMAD R0, R4, c[0x0][0x20c], R0 ;  /* 0x0000830004007a24 */ /* 0x000fe200078e0200 */
[----:B--2---:R-:W-:Y:S03]  /*17d40*/  SHF.R.S32.HI R4, RZ, 0x1f, R5 ;  /* 0x0000001fff047819 */ /* 0x004fe60000011405 */
        /* <DEDUP_REMOVED lines=8> */
[----:B------:R-:W4:Y:S04]  /*17dd0*/  SHFL.IDX PT, R10, R2, 0x1, 0x181f ;  /* 0x00381f00020a7f89 */ /* 0x000f2800000e0000 */
[----:B------:R-:W2:Y:S04]  /*17de0*/  SHFL.IDX PT, R3, R2, RZ, 0x181f ;  /* 0x00181fff02037589 */ /* 0x000ea800000e0000 */
[----:B------:R-:W5:Y:S04]  /*17df0*/  SHFL.IDX PT, R4, R0, RZ, 0x181f ;  /* 0x00181fff00047589 */ /* 0x000f6800000e0000 */
[----:B------:R-:W1:Y:S04]  /*17e00*/  SHFL.IDX PT, R5, R0, 0x1, 0x181f ;  /* 0x00381f0000057f89 */ /* 0x000e6800000e0000 */
[----:B------:R-:W-:Y:S04]  /*17e10*/  SHFL.IDX PT, R7, R0, 0x2, 0x181f ;  /* 0x00581f0000077f89 */ /* 0x000fe800000e0000 */
[----:B------:R1:W-:Y:S04]  /*17e20*/  SHFL.IDX PT, R23, R0, 0x3, 0x181f ;  /* 0x00781f0000177f89 */ /* 0x0003e800000e0000 */
[----:B------:R-:W1:Y:S01]  /*17e30*/  SHFL.IDX PT, R6, R2, 0x2, 0x181f ;  /* 0x00581f0002067f89 */ /* 0x000e6200000e0000 */
[CC--:B----4-:R-:W-:Y:S02]  /*17e40*/  IADD3 R12, P3, R10.reuse, R27.reuse, RZ ;  /* 0x0000001b0a0c7210 */ /* 0x0d0fe40007f7e0ff */
[-C--:B---3--:R-:W-:Y:S01]  /*17e50*/  IADD3 R10, P1, R10, R28.reuse, RZ ;  /* 0x0000001c0a0a7210 */ /* 0x088fe20007f3e0ff */
[----:B------:R3:W4:Y:S01]  /*17e60*/  SHFL.IDX PT, R22, R2, 0x3, 0x181f ;  /* 0x00781f0002167f89 */ /* 0x00072200000e0000 */
[CC--:B--2---:R-:W-:Y:S02]  /*17e70*/  IADD3 R20, P0, R3.reuse, R27.reuse, RZ ;  /* 0x0000001b03147210 */ /* 0x0c4fe40007f1e0ff */
[-C--:B------:R-:W-:Y:S03]  /*17e80*/  IADD3 R14, P2, R3, R28.reuse, RZ ;  /* 0x0000001c030e7210 */ /* 0x080fe60007f5e0ff */
[C---:B-----5:R-:W-:Y:S02]  /*17e90*/  IMAD.X R21, R4.reuse, 0x1, R26, P0 ;  /* 0x0000000104157824 */ /* 0x060fe400000e061a */
[----:B------:R-:W-:Y:S02]  /*17ea0*/  IMAD.X R15, R4, 0x1, R24, P2 ;  /* 0x00000001040f7824 */ /* 0x000fe400010e0618 */
[C---:B-1----:R-:W-:Y:S02]  /*17eb0*/  IMAD.X R13, R5.reuse, 0x1, R26, P3 ;  /* 0x00000001050d7824 */ /* 0x042fe400018e061a */
[----:B------:R-:W-:Y:S01]  /*17ec0*/  IMAD.X R11, R5, 0x1, R24, P1 ;  /* 0x00000001050b7824 */ /* 0x000fe200008e0618 */
[----:B------:R-:W-:Y:S05]  /*17ed0*/  IADD3 R0, R8, 0x100, RZ ;  /* 0x0000010008007810 */ /* 0x000fea0007ffe0ff */
[----:B------:R1:W-:Y:S01]  /*17ee0*/  LDGSTS.E.BYPASS.LTC128B.128 [R0], [R20.64], !P4 ;  /* 0x0000000014007fae */ /* 0x0003e2000e101d62 */
[CC--:B------:R-:W-:Y:S02]  /*17ef0*/  IADD3 R8, P0, R6.reuse, R27.reuse, RZ ;  /* 0x0000001b06087210 */ /* 0x0c0fe40007f1e0ff */
[----:B------:R-:W-:Y:S01]  /*17f00*/  IADD3 R6, P3, R6, R28, RZ ;  /* 0x0000001c06067210 */ /* 0x000fe20007f7e0ff */
[----:B------:R1:W-:Y:S01]  /*17f10*/  LDGSTS.E.BYPASS.LTC128B.128 [R0+0x2000], [R14.64], !P5 ;  /* 0x020000000e007fae */ /* 0x0003e2000e901d62 */
[----:B---3--:R-:W-:Y:S01]  /*17f20*/  IADD3 R2, -R25, 0x10, RZ ;  /* 0x0000001019027810 */ /* 0x008fe20007ffe1ff */
[C---:B------:R-:W-:Y:S01]  /*17f30*/  IMAD.X R9, R7.reuse, 0x1, R26, P0 ;  /* 0x0000000107097824 */ /* 0x040fe200000e061a */
[----:B----4-:R-:W-:Y:S01]  /*17f40*/  IADD3 R4, P0, R22, R27, RZ ;  /* 0x0000001b16047210 */ /* 0x010fe20007f1e0ff */
[----:B------:R1:W-:Y:S01]  /*17f50*/  LDGSTS.E.BYPASS.LTC128B.128 [R0+0x800], [R12.64], !P4 ;  /* 0x008000000c007fae */ /* 0x0003e2000e101d62 */
[----:B------:R-:W-:Y:S01]  /*17f60*/  IMAD.X R7, R7, 0x1, R24, P3 ;  /* 0x0000000107077824 */ /* 0x000fe200018e0618 */
[----:B------:R-:W-:Y:S02]  /*17f70*/  LOP3.LUT R2, R2, 0xf, RZ, 0xc0, !PT ;  /* 0x0000000f02027812 */ /* 0x000fe400078ec0ff */
[----:B------:R1:W-:Y:S01]  /*17f80*/  LDGSTS.E.BYPASS.LTC128B.128 [R0+0x2800], [R10.64], !P5 ;  /* 0x028000000a007fae */ /* 0x0003e2000e901d62 */
[----:B------:R-:W-:Y:S01]  /*17f90*/  IMAD.X R5, R23, 0x1, R26, P0 ;  /* 0x0000000117057824 */ /* 0x000fe200000e061a */
[----:B------:R-:W-:Y:S02]  /*17fa0*/  ISETP.NE.U32.AND P0, PT, R25, RZ, PT ;  /* 0x000000ff1900720c */ /* 0x000fe40003f05070 */
[----:B------:R1:W-:Y:S01]  /*17fb0*/  LDGSTS.E.BYPASS.LTC128B.128 [R0+0x1000], [R8.64], !P4 ;  /* 0x0100000008007fae */ /* 0x0003e2000e101d62 */
[----:B------:R-:W-:Y:S03]  /*17fc0*/  IADD3 R2, P2, P1, R2, R22, R28 ;  /* 0x0000001602027210 */ /* 0x000fe6000795e01c */
[----:B------:R1:W-:Y:S01]  /*17fd0*/  LDGSTS.E.BYPASS.LTC128B.128 [R0+0x3000], [R6.64], !P5 ;  /* 0x0300000006007fae */ /* 0x0003e2000e901d62 */
[----:B------:R-:W-:Y:S03]  /*17fe0*/  IADD3.X R3, RZ, R23, R24, P2, P1 ;  /* 0x00000017ff037210 */ /* 0x000fe600017e2418 */
[----:B------:R1:W-:Y:S04]  /*17ff0*/  LDGSTS.E.BYPASS.LTC128B.128 [R0+0x1800], [R4.64], !P4 ;  /* 0x0180000004007fae */ /* 0x0003e8000e101d62 */
[----:B------:R1:W-:Y:S02]  /*18000*/  LDGSTS.E.BYPASS.LTC128B.128.ZFILL [R0+0x3800], [R2.64], P0 ;  /* 0x0380000002007fae */ /* 0x0003e40008141d62 */
.L_x_1982:
        /* <DEDUP_REMOVED lines=29> */
[----:B------:R-:W5:Y:S07]  /*181e0*/  LDSM.16.M88.4 R224, [R244+0xa100] ;  /* 0x00a10000f4e0783b */ /* 0x000f6e0000000200 */
        /* <DEDUP_REMOVED lines=12> */
[C---:B-----5:R-:W-:Y:S08]  /*182b0*/  HMMA.16816.F32 R8, R224.reuse, R216, R8 ;  /* 0x000000d8e008723c */ /* 0x060ff00000001808 */
        /* <DEDUP_REMOVED lines=60> */
[----:B------:R-:W-:Y:S07]  /*18680*/  LDSM.16.M88.4 R224, [R250] ;  /* 0x00000000fae0783b */ /* 0x000fee0000000200 */
[----:B------:R-:W-:Y:S01]  /*18690*/  HMMA.16816.F32 R64, R208, R230, R64 ;  /* 0x000000e6d040723c */ /* 0x000fe20000001840 */
[----:B------:R-:W3:Y:S07]  /*186a0*/  LDSM.16.M88.4 R208, [R251] ;  /* 0x00000000fbd0783b */ /* 0x000eee0000000200 */
[-C--:B-1----:R-:W-:Y:S01]  /*186b0*/  HMMA.16816.F32 R4, R212, R216.reuse, R4 ;  /* 0x000000d8d404723c */ /* 0x082fe20000001804 */
[----:B------:R-:W1:Y:S07]  /*186c0*/  LDSM.16.M88.4 R228, [R249] ;  /* 0x00000000f9e4783b */ /* 0x000e6e0000000200 */
        /* <DEDUP_REMOVED lines=62> */
[----:B--2---:R-:W2:Y:S01]  /*18ab0*/  LDL R0, [R1+0x38] ;  /* 0x0000380001007983 */ /* 0x004ea20000100800 */
[----:B------:R-:W-:Y:S01]  /*18ac0*/  IMAD.MOV.U32 R2, RZ, RZ, c[0x0][0x2b8] ;  /* 0x0000ae00ff027624 */ /* 0x000fe200078e00ff */
[----:B------:R-:W-:Y:S01]  /*18ad0*/  ULEA UR7, UR8, UR19, 0x6 ;  /* 0x0000001308077291 */ /* 0x000fe2000f8e303f */
[----:B------:R-:W-:Y:S01]  /*18ae0*/  IMAD.MOV.U32 R184, RZ, RZ, RZ ;  /* 0x000000ffffb87224 */ /* 0x000fe200078e00ff */
[----:B------:R-:W3:Y:S01]  /*18af0*/  LDL R216, [R1+0x24] ;  /* 0x0000240001d87983 */ /* 0x000ee20000100800 */
[----:B------:R-:W-:Y:S02]  /*18b00*/  SEL R235, RZ, 0x10, P5 ;  /* 0x00000010ffeb7807 */ /* 0x000fe40002800000 */
[----:B------:R-:W-:Y:S01]  /*18b10*/  ISETP.NE.AND P1, PT, R2, 0x1, PT ;  /* 0x000000010200780c */ /* 0x000fe20003f25270 */
[----:B------:R-:W4:Y:S01]  /*18b20*/  LDL R234, [R1+0x28] ;  /* 0x0000280001ea7983 */ /* 0x000f220000100800 */
[----:B------:R-:W-:Y:S01]  /*18b30*/  IMAD.U32 R2, RZ, RZ, UR7 ;  /* 0x00000007ff027e24 */ /* 0x000fe2000f8e00ff */
[----:B------:R-:W-:Y:S02]  /*18b40*/  IADD3 R190, -R235, 0x10, RZ ;  /* 0x00000010ebbe7810 */ /* 0x000fe40007ffe1ff */
[----:B------:R-:W5:Y:S04]  /*18b50*/  LDL R233, [R1+0x18] ;  /* 0x0000180001e97983 */ /* 0x000f680000100800 */
        /* <DEDUP_REMOVED lines=28> */
[----:B------:R-:W-:Y:S04]  /*18d20*/  SHFL.IDX PT, R182, R2, RZ, 0x181f ;  /* 0x00181fff02b67589 */ /* 0x000fe800000e0000 */
[----:B------:R-:W3:Y:S04]  /*18d30*/  SHFL.IDX PT, R208, R2, 0x1, 0x181f ;  /* 0x00381f0002d07f89 */ /* 0x000ee800000e0000 */
[----:B------:R-:W-:Y:S04]  /*18d40*/  SHFL.IDX PT, R184, R2, 0x2, 0x181f ;  /* 0x00581f0002b87f89 */ /* 0x000fe800000e0000 */
[----:B------:R1:W-:Y:S04]  /*18d50*/  SHFL.IDX PT, R186, R2, 0x3, 0x181f ;  /* 0x00781f0002ba7f89 */ /* 0x0003e800000e0000 */
[----:B------:R-:W4:Y:S04]  /*18d60*/  SHFL.IDX PT, R183, R0, RZ, 0x181f ;  /* 0x00181fff00b77589 */ /* 0x000f2800000e0000 */
[----:B------:R-:W2:Y:S04]  /*18d70*/  SHFL.IDX PT, R185, R0, 0x1, 0x181f ;  /* 0x00381f0000b97f89 */ /* 0x000ea800000e0000 */
[----:B------:R-:W-:Y:S04]  /*18d80*/  SHFL.IDX PT, R189, R0, 0x2, 0x181f ;  /* 0x00581f0000bd7f89 */ /* 0x000fe800000e0000 */
[----:B------:R-:W5:Y:S01]  /*18d90*/  SHFL.IDX PT, R0, R0, 0x3, 0x181f ;  /* 0x00781f0000007f89 */ /* 0x000f6200000e0000 */
[CC--:B---3--:R-:W-:Y:S02]  /*18da0*/  IADD3 R210, P2, R208.reuse, R216.reuse, RZ ;  /* 0x000000d8d0d27210 */ /* 0x0c8fe40007f5e0ff */
[-C--:B------:R-:W-:Y:S02]  /*18db0*/  IADD3 R208, P3, R208, R217.reuse, RZ ;  /* 0x000000d9d0d07210 */ /* 0x080fe40007f7e0ff */
[CC--:B-1----:R-:W-:Y:S05]  /*18dc0*/  IADD3 R2, P0, R182.reuse, R216.reuse, RZ ;  /* 0x000000d8b6027210 */ /* 0x0c2fea0007f1e0ff */
[--C-:B----4-:R-:W-:Y:S01]  /*18dd0*/  IMAD.X R3, R183, 0x1, R234.reuse, P0 ;  /* 0x00000001b7037824 */ /* 0x110fe200000e06ea */
[-C--:B------:R-:W-:Y:S01]  /*18de0*/  IADD3 R212, P0, R182, R217.reuse, RZ ;  /* 0x000000d9b6d47210 */ /* 0x080fe20007f1e0ff */
[----:B--2---:R-:W-:Y:S03]  /*18df0*/  IMAD.X R211, R185, 0x1, R234, P2 ;  /* 0x00000001b9d37824 */ /* 0x004fe600010e06ea */
[----:B-----5:R1:W-:Y:S01]  /*18e00*/  LDGSTS.E.BYPASS.LTC128B.128 [R233+0x4100], [R2.64], !P4 ;  /* 0x0410000002e97fae */ /* 0x0203e2000e101d62 */
[--C-:B------:R-:W-:Y:S01]  /*18e10*/  IMAD.X R213, R183, 0x1, R232.reuse, P0 ;  /* 0x00000001b7d57824 */ /* 0x100fe200000e06e8 */
[-C--:B------:R-:W-:Y:S01]  /*18e20*/  IADD3 R182, P2, R186, R216.reuse, RZ ;  /* 0x000000d8bab67210 */ /* 0x080fe20007f5e0ff */
[----:B------:R-:W-:Y:S03]  /*18e30*/  IMAD.X R209, R185, 0x1, R232, P3 ;  /* 0x00000001b9d17824 */ /* 0x000fe600018e06e8 */
[----:B------:R2:W-:Y:S01]  /*18e40*/  LDGSTS.E.BYPASS.LTC128B.128 [R233+0x6100], [R212.64], !P5 ;  /* 0x06100000d4e97fae */ /* 0x0005e2000e901d62 */
[--C-:B------:R-:W-:Y:S01]  /*18e50*/  IMAD.X R183, R0, 0x1, R234.reuse, P2 ;  /* 0x0000000100b77824 */ /* 0x100fe200010e06ea */
[----:B------:R-:W-:Y:S02]  /*18e60*/  ISETP.NE.U32.AND P2, PT, R235, RZ, PT ;  /* 0x000000ffeb00720c */ /* 0x000fe40003f45070 */
[----:B------:R2:W-:Y:S04]  /*18e70*/  LDGSTS.E.BYPASS.LTC128B.128 [R233+0x4900], [R210.64], !P4 ;  /* 0x04900000d2e97fae */ /* 0x0005e8000e101d62 */
[----:B------:R2:W-:Y:S01]  /*18e80*/  LDGSTS.E.BYPASS.LTC128B.128 [R233+0x6900], [R208.64], !P5 ;  /* 0x06900000d0e97fae */ /* 0x0005e2000e901d62 */
[----:B-1----:R-:W-:Y:S02]  /*18e90*/  LOP3.LUT R2, R190, 0xf, RZ, 0xc0, !PT ;  /* 0x0000000fbe027812 */ /* 0x002fe400078ec0ff */
[C---:B------:R-:W-:Y:S02]  /*18ea0*/  IADD3 R190, P1, R184.reuse, R216, RZ ;  /* 0x000000d8b8be7210 */ /* 0x040fe40007f3e0ff */
[----:B------:R-:W-:Y:S03]  /*18eb0*/  IADD3 R184, P0, R184, R217, RZ ;  /* 0x000000d9b8b87210 */ /* 0x000fe60007f1e0ff */
[C---:B------:R-:W-:Y:S02]  /*18ec0*/  IMAD.X R191, R189.reuse, 0x1, R234, P1 ;  /* 0x00000001bdbf7824 */ /* 0x040fe400008e06ea */
[--C-:B------:R-:W-:Y:S01]  /*18ed0*/  IMAD.X R185, R189, 0x1, R232.reuse, P0 ;  /* 0x00000001bdb97824 */ /* 0x100fe200000e06e8 */
[----:B------:R-:W-:Y:S02]  /*18ee0*/  IADD3 R2, P1, P0, R2, R186, R217 ;  /* 0x000000ba02027210 */ /* 0x000fe4000783e0d9 */
[----:B------:R2:W-:Y:S02]  /*18ef0*/  LDGSTS.E.BYPASS.LTC128B.128 [R233+0x5100], [R190.64], !P4 ;  /* 0x05100000bee97fae */ /* 0x0005e4000e101d62 */
[----:B------:R-:W-:Y:S02]  /*18f00*/  IADD3.X R3, RZ, R0, R232, P1, P0 ;  /* 0x00000000ff037210 */ /* 0x000fe40000fe04e8 */
[----:B------:R2:W-:Y:S04]  /*18f10*/  LDGSTS.E.BYPASS.LTC128B.128 [R233+0x7100], [R184.64], !P5 ;  /* 0x07100000b8e97fae */ /* 0x0005e8000e901d62 */
[----:B------:R2:W-:Y:S04]  /*18f20*/  LDGSTS.E.BYPASS.LTC128B.128 [R233+0x5900], [R182.64], !P4 ;  /* 0x05900000b6e97fae */ /* 0x0005e8000e101d62 */
[----:B------:R2:W-:Y:S02]  /*18f30*/  LDGSTS.E.BYPASS.LTC128B.128.ZFILL [R233+0x7900], [R2.64], P2 ;  /* 0x0790000002e97fae */ /* 0x0005e40009141d62 */
.L_x_1983:
[----:B--2---:R-:W2:Y:S01]  /*18f40*/  LDL R2, [R1+0x40] ;  /* 0x0000400001027983 */ /* 0x004ea20000100800 */
[----:B------:R-:W-:Y:S01]  /*18f50*/  PLOP3.LUT P0, PT, PT, PT, UP2, 0x80, 0x0 ;  /* 0x000000000000781c */ /* 0x000fe20003f0f028 */
[----:B------:R-:W-:Y:S02]  /*18f60*/  UIMAD UR7, UR8, UR5, 0x1 ;  /* 0x00000001080774a4 */ /* 0x000fe4000f8e0205 */
[----:B------:R-:W3:Y:S04]  /*18f70*/  LDL R182, [R1+0x48] ;  /* 0x0000480001b67983 */ /* 0x000ee80000100800 */
[----:B------:R-:W-:Y:S04]  /*18f80*/  STL [R1+0x70], R248 ;  /* 0x000070f801007387 */ /* 0x000fe80000100800 */
        /* <DEDUP_REMOVED lines=11> */
[----:B------:R-:W2:Y:S08]  /*19040*/  SHFL.IDX PT, R3, R0, RZ, 0x1c1f ;  /* 0x001c1fff00037589 */ /* 0x000eb000000e0000 */
[----:B------:R-:W4:Y:S08]  /*19050*/  SHFL.IDX PT, R2, R0, 0x1, 0x1c1f ;  /* 0x003c1f0000027f89 */ /* 0x000f3000000e0000 */
[----:B------:R-:W1:Y:S08]  /*19060*/  SHFL.IDX PT, R184, R0, 0x2, 0x1c1f ;  /* 0x005c1f0000b87f89 */ /* 0x000e7000000e0000 */
[----:B------:R1:W2:Y:S02]  /*19070*/  SHFL.IDX PT, R183, R0, 0x3, 0x1c1f ;  /* 0x007c1f0000b77f89 */ /* 0x0002a400000e0000 */
[----:B-1----:R-:W-:Y:S05]  /*19080*/  IMAD.U32 R0, RZ, RZ, UR9 ;  /* 0x00000009ff007e24 */ /* 0x002fea000f8e00ff */
[----:B---3--:R-:W-:Y:S04]  /*19090*/  IADD3 R0, R0, UR7, -R182 ;  /* 0x0000000700007c10 */ /* 0x008fe8000fffe8b6 */
[----:B------:R-:W-:Y:S04]  /*190a0*/  IADD3 R182, R0, -UR23, RZ ;  /* 0x8000001700b67c10 */ /* 0x000fe8000fffe0ff */
[C---:B--2---:R-:W-:Y:S01]  /*190b0*/  IADD3 R3, R182.reuse, R3, RZ ;  /* 0x00000003b6037210 */ /* 0x044fe20007ffe0ff */
[C---:B----4-:R-:W-:Y:S01]  /*190c0*/  IMAD.IADD R2, R182.reuse, 0x1, R2 ;  /* 0x00000001b6027824 */ /* 0x050fe200078e0202 */
[C---:B------:R-:W-:Y:S01]  /*190d0*/  IADD3 R0, R182.reuse, R184, RZ ;  /* 0x000000b8b6007210 */ /* 0x040fe20007ffe0ff */
[----:B------:R-:W-:Y:S01]  /*190e0*/  IMAD.IADD R182, R182, 0x1, R183 ;  /* 0x00000001b6b67824 */ /* 0x000fe200078e02b7 */
[C---:B------:R-:W-:Y:S02]  /*190f0*/  ISETP.GT.AND P0, PT, R3.reuse, RZ, PT ;  /* 0x000000ff0300720c */ /* 0x040fe40003f04270 */
[----:B------:R-:W-:Y:S02]  /*19100*/  ISETP.GT.AND P2, PT, R3, 0x1, PT ;  /* 0x000000010300780c */ /* 0x000fe40003f44270 */
[----:B------:R-:W-:Y:S02]  /*19110*/  FSEL R183, R4, -INF , P0 ;  /* 0xff80000004b77808 */ /* 0x000fe40000000000 */
[C---:B------:R-:W-:Y:S02]  /*19120*/  ISETP.GT.AND P0, PT, R2.reuse, 0x1, PT ;  /* 0x000000010200780c */ /* 0x040fe40003f04270 */
[----:B------:R-:W-:Y:S02]  /*19130*/  FSEL R189, R5, -INF , P2 ;  /* 0xff80000005bd7808 */ /* 0x000fe40001000000 */
[----:B------:R-:W-:Y:S02]  /*19140*/  FSEL R191, R7, -INF , P0 ;  /* 0xff80000007bf7808 */ /* 0x000fe40000000000 */
[C---:B------:R-:W-:Y:S02]  /*19150*/  ISETP.GT.AND P0, PT, R2.reuse, 0x9, PT ;  /* 0x000000090200780c */ /* 0x040fe40003f04270 */
[C---:B------:R-:W-:Y:S02]  /*19160*/  ISETP.GT.AND P1, PT, R2.reuse, RZ, PT ;  /* 0x000000ff0200720c */ /* 0x040fe40003f24270 */
[C---:B------:R-:W-:Y:S02]  /*19170*/  ISETP.GT.AND P3, PT, R3.reuse, 0x8, PT ;  /* 0x000000080300780c */ /* 0x040fe40003f64270 */
[----:B------:R-:W-:Y:S02]  /*19180*/  ISETP.GT.AND P2, PT, R3, 0x9, PT ;  /* 0x000000090300780c */ /* 0x000fe40003f44270 */
[----:B------:R-:W-:Y:S02]  /*19190*/  FSEL R19, R19, -INF , P0 ;  /* 0xff80000013137808 */ /* 0x000fe40000000000 */
[----:B------:R-:W-:Y:S02]  /*191a0*/  ISETP.GT.AND P0, PT, R2, 0x11, PT ;  /* 0x000000110200780c */ /* 0x000fe40003f04270 */
[----:B------:R-:W-:Y:S02]  /*191b0*/  FMNMX.FTZ R5, R183, R180, !PT ;  /* 0x000000b4b7057209 */ /* 0x000fe40007810000 */
[----:B------:R-:W-:Y:S02]  /*191c0*/  FSEL R208, R23, -INF , P0 ;  /* 0xff80000017d07808 */ /* 0x000fe40000000000 */
[----:B------:R-:W-:Y:S02]  /*191d0*/  FMNMX.FTZ R5, R189, R5, !PT ;  /* 0x00000005bd057209 */ /* 0x000fe40007810000 */
[----:B------:R-:W-:Y:S02]  /*191e0*/  FSEL R190, R6, -INF , P1 ;  /* 0xff80000006be7808 */ /* 0x000fe40000800000 */
[----:B------:R-:W-:Y:S02]  /*191f0*/  ISETP.GT.AND P1, PT, R2, 0x8, PT ;  /* 0x000000080200780c */ /* 0x000fe40003f24270 */
[----:B------:R-:W-:Y:S02]  /*19200*/  FSEL R16, R16, -INF , P3 ;  /* 0xff80000010107808 */ /* 0x000fe40001800000 */
[----:B------:R-:W-:Y:S02]  /*19210*/  FSEL R17, R17, -INF , P2 ;  /* 0xff80000011117808 */ /* 0x000fe40001000000 */
[----:B------:R-:W-:Y:S02]  /*19220*/  ISETP.GT.AND P2, PT, R3, 0x11, PT ;  /* 0x000000110300780c */ /* 0x000fe40003f44270 */
[----:B------:R-:W-:Y:S02]  /*19230*/  ISETP.GT.AND P0, PT, R2, 0x19, PT ;  /* 0x000000190200780c */ /* 0x000fe40003f04270 */
[----:B------:R-:W-:Y:S02]  /*19240*/  FSEL R21, R21, -INF , P2 ;  /* 0xff80000015157808 */ /* 0x000fe40001000000 */
[C---:B------:R-:W-:Y:S02]  /*19250*/  ISETP.GT.AND P3, PT, R3.reuse, 0x10, PT ;  /* 0x000000100300780c */ /* 0x040fe40003f64270 */
        /* <DEDUP_REMOVED lines=10> */
[C---:B------:R-:W-:Y:S02]  /*19300*/  ISETP.GT.AND P1, PT, R2.reuse, 0x18, PT ;  /* 0x000000180200780c */ /* 0x040fe40003f24270 */
[----:B------:R-:W-:Y:S02]  /*19310*/  FSEL R33, R33, -INF , P2 ;  /* 0xff80000021217808 */ /* 0x000fe40001000000 */
[----:B------:R-:W-:Y:S02]  /*19320*/  ISETP.GT.AND P2, PT, R3, 0x21, PT ;  /* 0x000000210300780c */ /* 0x000fe40003f44270 */
[----:B------:R-:W-:Y:S02]  /*19330*/  ISETP.GT.AND P0, PT, R2, 0x29, PT ;  /* 0x000000290200780c */ /* 0x000fe40003f04270 */
[----:B------:R-:W-:Y:S02]  /*19340*/  FSEL R37, R37, -INF , P2 ;  /* 0xff80000025257808 */ /* 0x000fe40001000000 */
[----:B------:R-:W-:Y:S02]  /*19350*/  FMNMX.FTZ R5, R20, R5, !PT ;  /* 0x0000000514057209 */ /* 0x000fe40007810000 */
[----:B------:R-:W-:Y:S02]  /*19360*/  FSEL R34, R34, -INF , P1 ;  /* 0xff80000022227808 */ /* 0x000fe40000800000 */
[----:B------:R-:W-:Y:S02]  /*19370*/  ISETP.GT.AND P1, PT, R2, 0x20, PT ;  /* 0x000000200200780c */ /* 0x000fe40003f24270 */
[----:B------:R-:W-:Y:S02]  /*19380*/  FSEL R51, R51, -INF , P0 ;  /* 0xff80000033337808 */ /* 0x000fe40000000000 */
[C---:B------:R-:W-:Y:S02]  /*19390*/  ISETP.GT.AND P0, PT, R3.reuse, 0x30, PT ;  /* 0x000000300300780c */ /* 0x040fe40003f04270 */
[C---:B------:R-:W-:Y:S02]  /*193a0*/  ISETP.GT.AND P3, PT, R3.reuse, 0x18, PT ;  /* 0x000000180300780c */ /* 0x040fe40003f64270 */
[----:B------:R-:W-:Y:S02]  /*193b0*/  ISETP.GT.AND P2, PT, R3, 0x29, PT ;  /* 0x000000290300780c */ /* 0x000fe40003f44270 */
[----:B------:R-:W-:Y:S02]  /*193c0*/  FSEL R38, R38, -INF , P1 ;  /* 0xff80000026267808 */ /* 0x000fe40000800000 */
[----:B------:R-:W-:Y:S02]  /*193d0*/  FMNMX.FTZ R5, R21, R5, !PT ;  /* 0x0000000515057209 */ /* 0x000fe40007810000 */
[----:B------:R-:W-:Y:S02]  /*193e0*/  FSEL R52, R52, -INF , P0 ;  /* 0xff80000034347808 */ /* 0x000fe40000000000 */
[----:B------:R-:W-:Y:S02]  /*193f0*/  FSEL R32, R32, -INF , P3 ;  /* 0xff80000020207808 */ /* 0x000fe40001800000 */
[----:B------:R-:W-:Y:S02]  /*19400*/  ISETP.GT.AND P3, PT, R3, 0x20, PT ;  /* 0x000000200300780c */ /* 0x000fe40003f64270 */
[C---:B------:R-:W-:Y:S02]  /*19410*/  ISETP.GT.AND P1, PT, R2.reuse, 0x28, PT ;  /* 0x000000280200780c */ /* 0x040fe40003f24270 */
[----:B------:R-:W-:Y:S02]  /*19420*/  FSEL R49, R49, -INF , P2 ;  /* 0xff80000031317808 */ /* 0x000fe40001000000 */
[----:B------:R-:W-:Y:S02]  /*19430*/  ISETP.GT.AND P2, PT, R3, 0x31, PT ;  /* 0x000000310300780c */ /* 0x000fe40003f44270 */
[----:B------:R-:W-:Y:S02]  /*19440*/  ISETP.GT.AND P0, PT, R2, 0x31, PT ;  /* 0x000000310200780c */ /* 0x000fe40003f04270 */
[----:B------:R-:W-:Y:S02]  /*19450*/  FSEL R36, R36, -INF , P3 ;  /* 0xff80000024247808 */ /* 0x000fe40001800000 */
[----:B------:R-:W-:Y:S02]  /*19460*/  FSEL R53, R53, -INF , P2 ;  /* 0xff80000035357808 */ /* 0x000fe40001000000 */
[----:B------:R-:W-:Y:S02]  /*19470*/  FSEL R55, R55, -INF , P0 ;  /* 0xff80000037377808 */ /* 0x000fe40000000000 */
[----:B------:R-:W-:Y:S02]  /*19480*/  FSEL R50, R50, -INF , P1 ;  /* 0xff80000032327808 */ /* 0x000fe40000800000 */
[----:B------:R-:W-:Y:S02]  /*19490*/  ISETP.GT.AND P1, PT, R2, 0x30, PT ;  /* 0x000000300200780c */ /* 0x000fe40003f24270 */
[C---:B------:R-:W-:Y:S02]  /*194a0*/  ISETP.GT.AND P0, PT, R0.reuse, RZ, PT ;  /* 0x000000ff0000720c */ /* 0x040fe40003f04270 */
[----:B------:R-:W-:Y:S02]  /*194b0*/  ISETP.GT.AND P2, PT, R0, 0x1, PT ;  /* 0x000000010000780c */ /* 0x000fe40003f44270 */
[----:B------:R-:W-:Y:S02]  /*194c0*/  FMNMX.FTZ R5, R32, R5, !PT ;  /* 0x0000000520057209 */ /* 0x000fe40007810000 */
[----:B------:R-:W-:Y:S02]  /*194d0*/  ISETP.GT.AND P3, PT, R3, 0x28, PT ;  /* 0x000000280300780c */ /* 0x000fe40003f64270 */
[----:B------:R-:W-:Y:S02]  /*194e0*/  FSEL R54, R54, -INF , P1 ;  /* 0xff80000036367808 */ /* 0x000fe40000800000 */
[----:B------:R-:W-:Y:S02]  /*194f0*/  FSEL R48, R48, -INF , P3 ;  /* 0xff80000030307808 */ /* 0x000fe40001800000 */
[----:B------:R-:W-:Y:S02]  /*19500*/  FSEL R4, R8, -INF , P0 ;  /* 0xff80000008047808 */ /* 0x000fe40000000000 */
[----:B------:R-:W-:Y:S02]  /*19510*/  FSEL R9, R9, -INF , P2 ;  /* 0xff80000009097808 */ /* 0x000fe40001000000 */
[C---:B------:R-:W-:Y:S02]  /*19520*/  ISETP.GT.AND P1, PT, R182.reuse, RZ, PT ;  /* 0x000000ffb600720c */ /* 0x040fe40003f24270 */
[----:B------:R-:W-:Y:S02]  /*19530*/  ISETP.GT.AND P0, PT, R182, 0x1, PT ;  /* 0x00000001b600780c */ /* 0x000fe40003f04270 */
[C---:B------:R-:W-:Y:S02]  /*19540*/  ISETP.GT.AND P3, PT, R3.reuse, 0x38, PT ;  /* 0x000000380300780c */ /* 0x040fe40003f64270 */
[----:B------:R-:W-:Y:S02]  /*19550*/  ISETP.GT.AND P2, PT, R3, 0x39, PT ;  /* 0x000000390300780c */ /* 0x000fe40003f44270 */
[----:B------:R-:W-:Y:S02]  /*19560*/  FMNMX.FTZ R3, R33, R5, !PT ;  /* 0x0000000521037209 */ /* 0x000fe40007810000 */
[----:B------:R-:W-:Y:S02]  /*19570*/  FSEL R10, R10, -INF , P1 ;  /* 0xff8000000a0a7808 */ /* 0x000fe40000800000 */
        /* <DEDUP_REMOVED lines=30> */
[----:B------:R-:W-:Y:S02]  /*19760*/  FSEL R13, R13, -INF , P2 ;  /* 0xff8000000d0d7808 */ /* 0x000fe40001000000 */
[----:B------:R-:W-:Y:S02]  /*19770*/  FSEL R15, R15, -INF , P0 ;  /* 0xff8000000f0f7808 */ /* 0x000fe40000000000 */
[----:B------:R-:W-:Y:S02]  /*19780*/  ISETP.GT.AND P0, PT, R0, 0x10, PT ;  /* 0x000000100000780c */ /* 0x000fe40003f04270 */
[----:B------:R-:W-:Y:S02]  /*19790*/  FMNMX.FTZ R3, R12, R3, !PT ;  /* 0x000000030c037209 */ /* 0x000fe40007810000 */
[----:B------:R-:W-:Y:S02]  /*197a0*/  FMNMX.FTZ R2, R39, R2, !PT ;  /* 0x0000000227027209 */ /* 0x000fe40007810000 */
[----:B------:R-:W-:Y:S02]  /*197b0*/  ISETP.GT.AND P2, PT, R0, 0x11, PT ;  /* 0x000000110000780c */ /* 0x000fe40003f44270 */
[----:B------:R-:W-:Y:S02]  /*197c0*/  FSEL R24, R24, -INF , P0 ;  /* 0xff80000018187808 */ /* 0x000fe40000000000 */
[----:B------:R-:W-:Y:S02]  /*197d0*/  ISETP.GT.AND P0, PT, R182, 0x11, PT ;  /* 0x00000011b600780c */ /* 0x000fe40003f04270 */
[----:B------:R-:W-:Y:S02]  /*197e0*/  FMNMX.FTZ R3, R13, R3, !PT ;  /* 0x000000030d037209 */ /* 0x000fe40007810000 */
[----:B------:R-:W-:Y:S02]  /*197f0*/  FSEL R229, R27, -INF , P0 ;  /* 0xff8000001be57808 */ /* 0x000fe40000000000 */
[----:B------:R-:W-:Y:S02]  /*19800*/  FSEL R25, R25, -INF , P2 ;  /* 0xff80000019197808 */ /* 0x000fe40001000000 */
[----:B------:R-:W-:Y:S02]  /*19810*/  ISETP.GT.AND P0, PT, R0, 0x18, PT ;  /* 0x000000180000780c */ /* 0x000fe40003f04270 */
[----:B-1----:R-:W-:Y:S02]  /*19820*/  FMNMX.FTZ R186, R5, R186, !PT ;  /* 0x000000ba05ba7209 */ /* 0x002fe40007810000 */
[----:B------:R-:W-:Y:S02]  /*19830*/  FMNMX.FTZ R2, R50, R2, !PT ;  /* 0x0000000232027209 */ /* 0x000fe40007810000 */
[----:B------:R-:W-:Y:S01]  /*19840*/  FMNMX.FTZ R3, R24, R3, !PT ;  /* 0x0000000318037209 */ /* 0x000fe20007810000 */
[----:B------:R-:W1:Y:S01]  /*19850*/  SHFL.BFLY PT, R7, R186, 0x1, 0x1f ;  /* 0x0c201f00ba077f89 */ /* 0x000e6200000e0000 */
[----:B------:R-:W-:Y:S02]  /*19860*/  FSEL R66, R66, -INF , P1 ;  /* 0xff80000042427808 */ /* 0x000fe40000800000 */
[----:B------:R-:W-:Y:S02]  /*19870*/  FMNMX.FTZ R5, R10, R188, !PT ;  /* 0x000000bc0a057209 */ /* 0x000fe40007810000 */
[----:B------:R-:W-:Y:S02]  /*19880*/  ISETP.GT.AND P2, PT, R0, 0x19, PT ;  /* 0x000000190000780c */ /* 0x000fe40003f44270 */
[----:B------:R-:W-:Y:S02]  /*19890*/  FSEL R28, R28, -INF , P0 ;  /* 0xff8000001c1c7808 */ /* 0x000fe40000000000 */
[C---:B------:R-:W-:Y:S02]  /*198a0*/  ISETP.GT.AND P0, PT, R182.reuse, 0x19, PT ;  /* 0x00000019b600780c */ /* 0x040fe40003f04270 */
[----:B------:R-:W-:Y:S02]  /*198b0*/  FMNMX.FTZ R2, R51, R2, !PT ;  /* 0x0000000233027209 */ /* 0x000fe40007810000 */
[----:B------:R-:W-:Y:S02]  /*198c0*/  FMNMX.FTZ R3, R25, R3, !PT ;  /* 0x0000000319037209 */ /* 0x000fe40007810000 */
[----:B------:R-:W-:Y:S02]  /*198d0*/  ISETP.GT.AND P1, PT, R182, 0x8, PT ;  /* 0x00000008b600780c */ /* 0x000fe40003f24270 */
[----:B------:R-:W-:Y:S02]  /*198e0*/  FSEL R226, R31, -INF , P0 ;  /* 0xff8000001fe27808 */ /* 0x000fe40000000000 */
        /* <DEDUP_REMOVED lines=8> */
[----:B------:R-:W-:Y:S02]  /*19970*/  FMNMX.FTZ R2, R55, R2, !PT ;  /* 0x0000000237027209 */ /* 0x000fe40007810000 */
[----:B------:R-:W-:Y:S02]  /*19980*/  ISETP.GT.AND P1, PT, R182, 0x18, PT ;  /* 0x00000018b600780c */ /* 0x000fe40003f24270 */
[----:B------:R-:W-:Y:S02]  /*19990*/  ISETP.GT.AND P2, PT, R0, 0x21, PT ;  /* 0x000000210000780c */ /* 0x000fe40003f44270 */
[----:B------:R-:W-:Y:S02]  /*199a0*/  FSEL R40, R40, -INF , P0 ;  /* 0xff80000028287808 */ /* 0x000fe40000000000 */
[----:B------:R-:W-:Y:S02]  /*199b0*/  ISETP.GT.AND P0, PT, R182, 0x21, PT ;  /* 0x00000021b600780c */ /* 0x000fe40003f04270 */
[----:B------:R-:W-:Y:S02]  /*199c0*/  FMNMX.FTZ R3, R29, R3, !PT ;  /* 0x000000031d037209 */ /* 0x000fe40007810000 */
[----:B------:R-:W-:Y:S02]  /*199d0*/  FMNMX.FTZ R6, R14, R5, !PT ;  /* 0x000000050e067209 */ /* 0x000fe40007810000 */
[----:B------:R-:W-:Y:S02]  /*199e0*/  FSEL R223, R43, -INF , P0 ;  /* 0xff8000002bdf7808 */ /* 0x000fe40000000000 */
[----:B------:R-:W-:Y:S02]  /*199f0*/  FSEL R227, R30, -INF , P1 ;  /* 0xff8000001ee37808 */ /* 0x000fe40000800000 */
[----:B------:R-:W-:Y:S02]  /*19a00*/  ISETP.GT.AND P1, PT, R182, 0x20, PT ;  /* 0x00000020b600780c */ /* 0x000fe40003f24270 */
[----:B------:R-:W-:Y:S02]  /*19a10*/  ISETP.GT.AND P0, PT, R0, 0x28, PT ;  /* 0x000000280000780c */ /* 0x000fe40003f04270 */
[----:B------:R-:W-:Y:S02]  /*19a20*/  FMNMX.FTZ R2, R66, R2, !PT ;  /* 0x0000000242027209 */ /* 0x000fe40007810000 */
[----:B------:R-:W-:Y:S02]  /*19a30*/  FSEL R41, R41, -INF , P2 ;  /* 0xff80000029297808 */ /* 0x000fe40001000000 */
[----:B------:R-:W-:Y:S02]  /*19a40*/  FMNMX.FTZ R5, R40, R3, !PT ;  /* 0x0000000328057209 */ /* 0x000fe40007810000 */
[----:B------:R-:W-:Y:S02]  /*19a50*/  FMNMX.FTZ R3, R15, R6, !PT ;  /* 0x000000060f037209 */ /* 0x000fe40007810000 */
[----:B------:R-:W-:Y:S02]  /*19a60*/  FSEL R224, R42, -INF , P1 ;  /* 0xff8000002ae07808 */ /* 0x000fe40000800000 */
[----:B------:R-:W-:Y:S02]  /*19a70*/  FSEL R44, R44, -INF , P0 ;  /* 0xff8000002c2c7808 */ /* 0x000fe40000000000 */
[----:B------:R-:W-:Y:S02]  /*19a80*/  FMNMX.FTZ R3, R225, R3, !PT ;  /* 0x00000003e1037209 */ /* 0x000fe40007810000 */
[C---:B------:R-:W-:Y:S02]  /*19a90*/  ISETP.GT.AND P1, PT, R0.reuse, 0x29, PT ;  /* 0x000000290000780c */ /* 0x040fe40003f24270 */
[----:B------:R-:W-:Y:S02]  /*19aa0*/  ISETP.GT.AND P3, PT, R0, 0x30, PT ;  /* 0x000000300000780c */ /* 0x000fe40003f64270 */
[----:B------:R-:W-:Y:S02]  /*19ab0*/  FMNMX.FTZ R185, R67, R2, !PT ;  /* 0x0000000243b97209 */ /* 0x000fe40007810000 */
[----:B------:R-:W-:Y:S02]  /*19ac0*/  FMNMX.FTZ R2, R41, R5, !PT ;  /* 0x0000000529027209 */ /* 0x000fe40007810000 */
[----:B------:R-:W-:Y:S01]  /*19ad0*/  FSEL R56, R56, -INF , P3 ;  /* 0xff80000038387808 */ /* 0x000fe20001800000 */
[----:B------:R-:W2:Y:S01]  /*19ae0*/  SHFL.BFLY PT, R5, R185, 0x2, 0x1f ;  /* 0x0c401f00b9057f89 */ /* 0x000ea200000e0000 */
[C---:B------:R-:W-:Y:S02]  /*19af0*/  ISETP.GT.AND P0, PT, R0.reuse, 0x31, PT ;  /* 0x000000310000780c */ /* 0x040fe40003f04270 */
[----:B------:R-:W-:Y:S02]  /*19b00*/  FSEL R45, R45, -INF , P1 ;  /* 0xff8000002d2d7808 */ /* 0x000fe40000800000 */
[C---:B------:R-:W-:Y:S02]  /*19b10*/  ISETP.GT.AND P2, PT, R0.reuse, 0x38, PT ;  /* 0x000000380000780c */ /* 0x040fe40003f44270 */
[----:B------:R-:W-:Y:S02]  /*19b20*/  ISETP.GT.AND P3, PT, R0, 0x39, PT ;  /* 0x000000390000780c */ /* 0x000fe40003f64270 */
[----:B------:R-:W-:Y:S02]  /*19b30*/  FMNMX.FTZ R0, R44, R2, !PT ;  /* 0x000000022c007209 */ /* 0x000fe40007810000 */
[----:B------:R-:W-:Y:S02]  /*19b40*/  FMNMX.FTZ R2, R229, R3, !PT ;  /* 0x00000003e5027209 */ /* 0x000fe40007810000 */
[----:B------:R-:W-:Y:S02]  /*19b50*/  FMNMX.FTZ R0, R45, R0, !PT ;  /* 0x000000002d007209 */ /* 0x000fe40007810000 */
[----:B------:R-:W-:Y:S02]  /*19b60*/  FMNMX.FTZ R2, R227, R2, !PT ;  /* 0x00000002e3027209 */ /* 0x000fe40007810000 */
[----:B-1----:R-:W-:Y:S02]  /*19b70*/  FMNMX.FTZ R186, R186, R7, !PT ;  /* 0x00000007baba7209 */ /* 0x002fe40007810000 */
[----:B------:R-:W-:Y:S02]  /*19b80*/  FSEL R57, R57, -INF , P0 ;  /* 0xff80000039397808 */ /* 0x000fe40000000000 */
[----:B------:R-:W-:Y:S01]  /*19b90*/  ISETP.GT.AND P0, PT, R182, 0x29, PT ;  /* 0x00000029b600780c */ /* 0x000fe20003f04270 */
[----:B------:R-:W-:Y:S01]  /*19ba0*/  FMUL.FTZ R6, R186, c[0x0][0x2d0] ;  /* 0x0000b400ba067a20 */ /* 0x000fe20000410000 */
[----:B------:R-:W-:Y:S02]  /*19bb0*/  FMNMX.FTZ R2, R226, R2, !PT ;  /* 0x00000002e2027209 */ /* 0x000fe40007810000 */
[----:B------:R-:W-:Y:S02]  /*19bc0*/  FMNMX.FTZ R0, R56, R0, !PT ;  /* 0x0000000038007209 */ /* 0x000fe40007810000 */
[----:B------:R-:W-:Y:S02]  /*19bd0*/  FSEL R221, R47, -INF , P0 ;  /* 0xff8000002fdd7808 */ /* 0x000fe40000000000 */
[----:B------:R-:W-:Y:S02]  /*19be0*/  FSETP.NEU.FTZ.AND P0, PT, R186, -INF , PT ;  /* 0xff800000ba00780b */ /* 0x000fe40003f1d000 */
[----:B------:R-:W-:Y:S02]  /*19bf0*/  ISETP.GT.AND P1, PT, R182, 0x28, PT ;  /* 0x00000028b600780c */ /* 0x000fe40003f24270 */
[----:B------:R-:W-:Y:S02]  /*19c00*/  FMNMX.FTZ R184, R57, R0, !PT ;  /* 0x0000000039b87209 */ /* 0x000fe40007810000 */
[----:B------:R-:W-:Y:S02]  /*19c10*/  FMNMX.FTZ R0, R224, R2, !PT ;  /* 0x00000002e0007209 */ /* 0x000fe40007810000 */
[----:B------:R-:W-:Y:S02]  /*19c20*/  FSEL R6, R6, RZ, P0 ;  /* 0x000000ff06067208 */ /* 0x000fe40000000000 */
[----:B------:R-:W-:Y:S02]  /*19c30*/  FSEL R222, R46, -INF , P1 ;  /* 0xff8000002ede7808 */ /* 0x000fe40000800000 */
[----:B------:R-:W-:Y:S01]  /*19c40*/  FMNMX.FTZ R0, R223, R0, !PT ;  /* 0x00000000df007209 */ /* 0x000fe20007810000 */
[--C-:B------:R-:W-:Y:S01]  /*19c50*/  FFMA.FTZ R42, R20, c[0x0][0x2d0], -R6.reuse ;  /* 0x0000b400142a7a23 */ /* 0x100fe20000010806 */
[----:B------:R-:W-:Y:S01]  /*19c60*/  ISETP.GT.AND P1, PT, R182, 0x30, PT ;  /* 0x00000030b600780c */ /* 0x000fe20003f24270 */
[--C-:B------:R-:W-:Y:S01]  /*19c70*/  FFMA.FTZ R228, R21, c[0x0][0x2d0], -R6.reuse ;  /* 0x0000b40015e47a23 */ /* 0x100fe20000010806 */
[----:B------:R-:W-:Y:S01]  /*19c80*/  FMNMX.FTZ R2, R222, R0, !PT ;  /* 0x00000000de027209 */ /* 0x000fe20007810000 */
[--C-:B------:R-:W-:Y:S01]  /*19c90*/  FFMA.FTZ R0, R183, c[0x0][0x2d0], -R6.reuse ;  /* 0x0000b400b7007a23 */ /* 0x100fe20000010806 */
[----:B------:R-:W-:Y:S01]  /*19ca0*/  FSEL R217, R58, -INF , P1 ;  /* 0xff8000003ad97808 */ /* 0x000fe20000800000 */
[----:B------:R-:W-:Y:S01]  /*19cb0*/  LDSM.16.MT88.4 R20, [R237+0x100] ;  /* 0x00010000ed14783b */ /* 0x000fe20000004200 */
[----:B------:R-:W-:Y:S01]  /*19cc0*/  FMNMX.FTZ R2, R221, R2, !PT ;  /* 0x00000002dd027209 */ /* 0x000fe20007810000 */
[----:B------:R1:W-:Y:S01]  /*19cd0*/  MUFU.EX2 R219, R0 ;  /* 0x0000000000db7308 */ /* 0x0003e20000000800 */
[----:B------:R-:W-:Y:S01]  /*19ce0*/  FSEL R61, R61, -INF , P3 ;  /* 0xff8000003d3d7808 */ /* 0x000fe20001800000 */
[--C-:B------:R-:W-:Y:S01]  /*19cf0*/  FFMA.FTZ R36, R36, c[0x0][0x2d0], -R6.reuse ;  /* 0x0000b40024247a23 */ /* 0x100fe20000010806 */
[----:B------:R-:W-:Y:S01]  /*19d00*/  ISETP.GT.AND P3, PT, R182, 0x31, PT ;  /* 0x00000031b600780c */ /* 0x000fe20003f64270 */
[--C-:B------:R-:W-:Y:S01]  /*19d10*/  FFMA.FTZ R211, R37, c[0x0][0x2d0], -R6.reuse ;  /* 0x0000b40025d37a23 */ /* 0x100fe20000010806 */
[----:B------:R-:W-:Y:S01]  /*19d20*/  FMNMX.FTZ R2, R217, R2, !PT ;  /* 0x00000002d9027209 */ /* 0x000fe20007810000 */
[--C-:B------:R-:W-:Y:S01]  /*19d30*/  FFMA.FTZ R52, R52, c[0x0][0x2d0], -R6.reuse ;  /* 0x0000b40034347a23 */ /* 0x100fe20000010806 */
[----:B------:R-:W-:Y:S01]  /*19d40*/  FSEL R218, R59, -INF , P3 ;  /* 0xff8000003bda7808 */ /* 0x000fe20001800000 */
[--C-:B------:R-:W-:Y:S01]  /*19d50*/  FFMA.FTZ R53, R53, c[0x0][0x2d0], -R6.reuse ;  /* 0x0000b40035357a23 */ /* 0x100fe20000010806 */
        /* <DEDUP_REMOVED lines=8> */
[----:B--2---:R-:W-:Y:S01]  /*19de0*/  FMNMX.FTZ R185, R185, R5, !PT ;  /* 0x00000005b9b97209 */ /* 0x004fe20007810000 */
[--C-:B------:R-:W-:Y:S01]  /*19df0*/  FFMA.FTZ R64, R64, c[0x0][0x2d0], -R6.reuse ;  /* 0x0000b40040407a23 */ /* 0x100fe20000010806 */
[----:B------:R-:W-:Y:S01]  /*19e00*/  ISETP.GT.AND P1, PT, R182, 0x39, PT ;  /* 0x00000039b600780c */ /* 0x000fe20003f24270 */
[--C-:B------:R-:W-:Y:S01]  /*19e10*/  FFMA.FTZ R65, R65, c[0x0][0x2d0], -R6.reuse ;  /* 0x0000b40041417a23 */ /* 0x100fe20000010806 */
[----:B------:R-:W-:Y:S01]  /*19e20*/  FMNMX.FTZ R184, R60, R184, !PT ;  /* 0x000000b83cb87209 */ /* 0x000fe20007810000 */
[----:B------:R-:W2:Y:S01]  /*19e30*/  SHFL.BFLY PT, R5, R185, 0x1, 0x1f ;  /* 0x0c201f00b9057f89 */ /* 0x000ea200000e0000 */
[----:B------:R-:W-:Y:S01]  /*19e40*/  FSEL R183, R63, -INF , P1 ;  /* 0xff8000003fb77808 */ /* 0x000fe20000800000 */
[--C-:B-1----:R-:W-:Y:S01]  /*19e50*/  FFMA.FTZ R0, R189, c[0x0][0x2d0], -R6.reuse ;  /* 0x0000b400bd007a23 */ /* 0x102fe20000010806 */
[----:B------:R-:W-:Y:S01]  /*19e60*/  FMNMX.FTZ R184, R61, R184, !PT ;  /* 0x000000b83db87209 */ /* 0x000fe20007810000 */
[----:B------:R-:W-:Y:S04]  /*19e70*/  MUFU.EX2 R228, R228 ;  /* 0x000000e400e47308 */ /* 0x000fe80000000800 */
[----:B------:R-:W1:Y:S06]  /*19e80*/  SHFL.BFLY PT, R3, R184, 0x2, 0x1f ;  /* 0x0c401f00b8037f89 */ /* 0x000e6c00000e0000 */
[----:B------:R3:W-:Y:S01]  /*19e90*/  MUFU.EX2 R220, R0 ;  /* 0x0000000000dc7308 */ /* 0x0007e20000000800 */
[----:B--2---:R-:W-:Y:S04]  /*19ea0*/  FMNMX.FTZ R185, R185, R5, !PT ;  /* 0x00000005b9b97209 */ /* 0x004fe80007810000 */
[C---:B------:R-:W-:Y:S01]  /*19eb0*/  FSETP.NEU.FTZ.AND P2, PT, R185.reuse, -INF , PT ;  /* 0xff800000b900780b */ /* 0x040fe20003f5d000 */
[----:B------:R-:W-:Y:S01]  /*19ec0*/  FMUL.FTZ R8, R185, c[0x0][0x2d0] ;  /* 0x0000b400b9087a20 */ /* 0x000fe20000410000 */
[----:B-1----:R-:W-:Y:S01]  /*19ed0*/  FMNMX.FTZ R184, R184, R3, !PT ;  /* 0x00000003b8b87209 */ /* 0x002fe20007810000 */
[--C-:B------:R-:W-:Y:S03]  /*19ee0*/  FFMA.FTZ R3, R17, c[0x0][0x2d0], -R6.reuse ;  /* 0x0000b40011037a23 */ /* 0x100fe60000010806 */
[----:B------:R-:W-:Y:S01]  /*19ef0*/  FSEL R8, R8, RZ, P2 ;  /* 0x000000ff08087208 */ /* 0x000fe20001000000 */
[----:B------:R-:W1:Y:S01]  /*19f00*/  SHFL.BFLY PT, R5, R184, 0x1, 0x1f ;  /* 0x0c201f00b8057f89 */ /* 0x000e6200000e0000 */
[----:B---3--:R-:W-:Y:S01]  /*19f10*/  FMNMX.FTZ R0, R216, R2, !PT ;  /* 0x00000002d8007209 */ /* 0x008fe20007810000 */
[----:B------:R-:W-:Y:S01]  /*19f20*/  FFMA.FTZ R2, R16, c[0x0][0x2d0], -R6 ;  /* 0x0000b40010027a23 */ /* 0x000fe20000010806 */
[----:B------:R2:W-:Y:S01]  /*19f30*/  MUFU.EX2 R27, R3 ;  /* 0x00000003001b7308 */ /* 0x0005e20000000800 */
[--C-:B------:R-:W-:Y:S01]  /*19f40*/  FFMA.FTZ R47, R38, c[0x0][0x2d0], -R8.reuse ;  /* 0x0000b400262f7a23 */ /* 0x100fe20000010808 */
[----:B------:R-:W-:Y:S01]  /*19f50*/  FMNMX.FTZ R0, R183, R0, !PT ;  /* 0x00000000b7007209 */ /* 0x000fe20007810000 */
[--C-:B------:R-:W-:Y:S02]  /*19f60*/  FFMA.FTZ R58, R39, c[0x0][0x2d0], -R8.reuse ;  /* 0x0000b400273a7a23 */ /* 0x100fe40000010808 */
        /* <DEDUP_REMOVED lines=8> */
[--C-:B------:R-:W-:Y:S01]  /*19ff0*/  FFMA.FTZ R233, R35, c[0x0][0x2d0], -R8.reuse ;  /* 0x0000b40023e97a23 */ /* 0x100fe20000010808 */
[----:B------:R-:W-:Y:S01]  /*1a000*/  MUFU.EX2 R231, R231 ;  /* 0x000000e700e77308 */ /* 0x000fe20000000800 */
[----:B-1----:R-:W-:Y:S01]  /*1a010*/  FMNMX.FTZ R184, R184, R5, !PT ;  /* 0x00000005b8b87209 */ /* 0x002fe20007810000 */
[--C-:B------:R-:W-:Y:S02]  /*1a020*/  FFMA.FTZ R31, R50, c[0x0][0x2d0], -R8.reuse ;  /* 0x0000b400321f7a23 */ /* 0x100fe40000010808 */
[--C-:B--2---:R-:W-:Y:S01]  /*1a030*/  FFMA.FTZ R3, R190, c[0x0][0x2d0], -R8.reuse ;  /* 0x0000b400be037a23 */ /* 0x104fe20000010808 */
[C---:B------:R-:W-:Y:S01]  /*1a040*/  FSETP.NEU.FTZ.AND P1, PT, R184.reuse, -INF , PT ;  /* 0xff800000b800780b */ /* 0x040fe20003f3d000 */
[----:B------:R-:W-:Y:S02]  /*1a050*/  FMUL.FTZ R7, R184, c[0x0][0x2d0] ;  /* 0x0000b400b8077a20 */ /* 0x000fe40000410000 */
[--C-:B------:R-:W-:Y:S02]  /*1a060*/  FFMA.FTZ R30, R51, c[0x0][0x2d0], -R8.reuse ;  /* 0x0000b400331e7a23 */ /* 0x100fe40000010808 */
[----:B------:R1:W-:Y:S01]  /*1a070*/  MUFU.EX2 R215, R3 ;  /* 0x0000000300d77308 */ /* 0x0003e20000000800 */
[----:B------:R-:W-:Y:S01]  /*1a080*/  FSEL R7, R7, RZ, P1 ;  /* 0x000000ff07077208 */ /* 0x000fe20000800000 */
[----:B---3--:R-:W2:Y:S01]  /*1a090*/  SHFL.BFLY PT, R2, R0, 0x2, 0x1f ;  /* 0x0c401f0000027f89 */ /* 0x008ea200000e0000 */
[----:B----4-:R-:W-:Y:S03]  /*1a0a0*/  F2FP.PACK_AB R190, R27, R16 ;  /* 0x000000101bbe723e */ /* 0x010fe600000000ff */
        /* <DEDUP_REMOVED lines=10> */
[--C-:B-1----:R-:W-:Y:S02]  /*1a150*/  FFMA.FTZ R3, R191, c[0x0][0x2d0], -R8.reuse ;  /* 0x0000b400bf037a23 */ /* 0x102fe40000010808 */
[--C-:B------:R-:W-:Y:S01]  /*1a160*/  FFMA.FTZ R232, R29, c[0x0][0x2d0], -R7.reuse ;  /* 0x0000b4001de87a23 */ /* 0x100fe20000010807 */
[----:B--2---:R-:W-:Y:S01]  /*1a170*/  FMNMX.FTZ R0, R0, R2, !PT ;  /* 0x0000000200007209 */ /* 0x004fe20007810000 */
[--C-:B------:R-:W-:Y:S01]  /*1a180*/  FFMA.FTZ R2, R18, c[0x0][0x2d0], -R8.reuse ;  /* 0x0000b40012027a23 */ /* 0x100fe20000010808 */
[----:B------:R1:W2:Y:S01]  /*1a190*/  MUFU.EX2 R26, R3 ;  /* 0x00000003001a7308 */ /* 0x0002a20000000800 */
[--C-:B------:R-:W-:Y:S02]  /*1a1a0*/  FFMA.FTZ R40, R40, c[0x0][0x2d0], -R7.reuse ;  /* 0x0000b40028287a23 */ /* 0x100fe40000010807 */
[--C-:B------:R-:W-:Y:S01]  /*1a1b0*/  FFMA.FTZ R41, R41, c[0x0][0x2d0], -R7.reuse ;  /* 0x0000b40029297a23 */ /* 0x100fe20000010807 */
[----:B---3--:R-:W-:Y:S06]  /*1a1c0*/  FSEL R4, R186, RZ, P0 ;  /* 0x000000ffba047208 */ /* 0x008fec0000000000 */
[----:B------:R3:W-:Y:S10]  /*1a1d0*/  MUFU.EX2 R17, R2 ;  /* 0x0000000200117308 */ /* 0x0007f40000000800 */
[----:B------:R-:W-:Y:S01]  /*1a1e0*/  MUFU.EX2 R18, R12 ;  /* 0x0000000c00127308 */ /* 0x000fe20000000800 */
[----:B-1----:R-:W-:Y:S01]  /*1a1f0*/  FFMA.FTZ R3, R19, c[0x0][0x2d0], -R8 ;  /* 0x0000b40013037a23 */ /* 0x002fe20000010808 */
[----:B--2---:R-:W-:Y:S08]  /*1a200*/  F2FP.PACK_AB R189, R26, R215 ;  /* 0x000000d71abd723e */ /* 0x004ff000000000ff */
[----:B------:R1:W2:Y:S01]  /*1a210*/  MUFU.EX2 R242, R3 ;  /* 0x0000000300f27308 */ /* 0x0002a20000000800 */
[----:B---3--:R-:W3:Y:S01]  /*1a220*/  SHFL.BFLY PT, R2, R0, 0x1, 0x1f ;  /* 0x0c201f0000027f89 */ /* 0x008ee200000e0000 */
[--C-:B-1----:R-:W-:Y:S01]  /*1a230*/  FFMA.FTZ R3, R9, c[0x0][0x2d0], -R7.reuse ;  /* 0x0000b40009037a23 */ /* 0x102fe20000010807 */
[----:B--2---:R-:W-:Y:S02]  /*1a240*/  F2FP.PACK_AB R191, R242, R17 ;  /* 0x00000011f2bf723e */ /* 0x004fe400000000ff */
[----:B---3--:R-:W-:Y:S01]  /*1a250*/  FMNMX.FTZ R182, R2, R0, !PT ;  /* 0x0000000002b67209 */ /* 0x008fe20007810000 */
[----:B------:R-:W-:Y:S04]  /*1a260*/  FFMA.FTZ R0, R13, c[0x0][0x2d0], -R7 ;  /* 0x0000b4000d007a23 */ /* 0x000fe80000010807 */
[----:B------:R1:W2:Y:S01]  /*1a270*/  MUFU.EX2 R62, R3 ;  /* 0x00000003003e7308 */ /* 0x0002a20000000800 */
[----:B------:R-:W-:Y:S01]  /*1a280*/  FSEL R2, R184, RZ, P1 ;  /* 0x000000ffb8027208 */ /* 0x000fe20000800000 */
[C---:B------:R-:W-:Y:S01]  /*1a290*/  FMUL.FTZ R212, R182.reuse, c[0x0][0x2d0] ;  /* 0x0000b400b6d47a20 */ /* 0x040fe20000410000 */
[----:B------:R-:W-:Y:S04]  /*1a2a0*/  FSETP.NEU.FTZ.AND P0, PT, R182, -INF , PT ;  /* 0xff800000b600780b */ /* 0x000fe80003f1d000 */
[----:B------:R-:W-:Y:S03]  /*1a2b0*/  FSEL R212, R212, RZ, P0 ;  /* 0x000000ffd4d47208 */ /* 0x000fe60000000000 */
[----:B------:R3:W-:Y:S02]  /*1a2c0*/  MUFU.EX2 R241, R0 ;  /* 0x0000000000f17308 */ /* 0x0007e40000000800 */
[--C-:B------:R-:W-:Y:S02]  /*1a2d0*/  FFMA.FTZ R5, R15, c[0x0][0x2d0], -R212.reuse ;  /* 0x0000b4000f057a23 */ /* 0x100fe400000108d4 */
[--C-:B------:R-:W-:Y:S06]  /*1a2e0*/  FFMA.FTZ R216, R216, c[0x0][0x2d0], -R212.reuse ;  /* 0x0000b400d8d87a23 */ /* 0x100fec00000108d4 */
[----:B------:R4:W-:Y:S01]  /*1a2f0*/  MUFU.EX2 R236, R5 ;  /* 0x0000000500ec7308 */ /* 0x0009e20000000800 */
[----:B-1----:R-:W-:Y:S02]  /*1a300*/  FSEL R3, R185, RZ, P2 ;  /* 0x000000ffb9037208 */ /* 0x002fe40001000000 */
[----:B--2---:R-:W-:Y:S01]  /*1a310*/  F2FP.PACK_AB R208, R62, R214 ;  /* 0x000000d63ed0723e */ /* 0x004fe200000000ff */
[----:B---3--:R-:W-:Y:S06]  /*1a320*/  FFMA.FTZ R0, R10, c[0x0][0x2d0], -R212 ;  /* 0x0000b4000a007a23 */ /* 0x008fec00000108d4 */
[----:B------:R1:W-:Y:S01]  /*1a330*/  MUFU.EX2 R213, R0 ;  /* 0x0000000000d57308 */ /* 0x0003e20000000800 */
[----:B----4-:R-:W-:Y:S02]  /*1a340*/  FADD.FTZ R5, -R4, R180 ;  /* 0x000000b404057221 */ /* 0x010fe40000010100 */
[----:B------:R-:W-:Y:S02]  /*1a350*/  FADD.FTZ R4, -R3, R181 ;  /* 0x000000b503047221 */ /* 0x000fe40000010100 */
[----:B------:R-:W-:Y:S02]  /*1a360*/  FADD.FTZ R3, -R2, R187 ;  /* 0x000000bb02037221 */ /* 0x000fe40000010100 */
[----:B------:R-:W-:Y:S02]  /*1a370*/  FFMA.FTZ R187, R24, c[0x0][0x2d0], -R7 ;  /* 0x0000b40018bb7a23 */ /* 0x000fe40000010807 */
[--C-:B-1----:R-:W-:Y:S04]  /*1a380*/  FFMA.FTZ R0, R11, c[0x0][0x2d0], -R212.reuse ;  /* 0x0000b4000b007a23 */ /* 0x102fe800000108d4 */
[----:B------:R1:W2:Y:S02]  /*1a390*/  MUFU.EX2 R63, R0 ;  /* 0x00000000003f7308 */ /* 0x0002a40000000800 */
[----:B-1----:R-:W-:Y:S01]  /*1a3a0*/  FFMA.FTZ R0, R14, c[0x0][0x2d0], -R212 ;  /* 0x0000b4000e007a23 */ /* 0x002fe200000108d4 */
[----:B--2---:R-:W-:Y:S07]  /*1a3b0*/  F2FP.PACK_AB R209, R63, R213 ;  /* 0x000000d53fd1723e */ /* 0x004fee00000000ff */
[----:B------:R1:W-:Y:S02]  /*1a3c0*/  MUFU.EX2 R59, R0 ;  /* 0x00000000003b7308 */ /* 0x0003e40000000800 */
[----:B-1----:R-:W-:Y:S05]  /*1a3d0*/  FSEL R0, R182, RZ, P0 ;  /* 0x000000ffb6007208 */ /* 0x002fea0000000000 */
[----:B------:R-:W-:Y:S01]  /*1a3e0*/  FADD.FTZ R2, -R0, R188 ;  /* 0x000000bc00027221 */ /* 0x000fe20000010100 */
[----:B------:R-:W-:Y:S01]  /*1a3f0*/  F2FP.PACK_AB R188, R220, R219 ;  /* 0x000000dbdcbc723e */ /* 0x000fe200000000ff */
[----:B------:R-:W-:Y:S04]  /*1a400*/  FMUL.FTZ R0, R5, c[0x0][0x2d0] ;  /* 0x0000b40005007a20 */ /* 0x000fe80000410000 */
[----:B------:R1:W2:Y:S02]  /*1a410*/  MUFU.EX2 R181, R0 ;  /* 0x0000000000b57308 */ /* 0x0002a40000000800 */
[----:B-1----:R-:W-:Y:S02]  /*1a420*/  FMUL.FTZ R0, R4, c[0x0][0x2d0] ;  /* 0x0000b40004007a20 */ /* 0x002fe40000410000 */
[C---:B--2---:R-:W-:Y:S01]  /*1a430*/  FMUL.FTZ R4, R181.reuse, R192 ;  /* 0x000000c0b5047220 */ /* 0x044fe20000410000 */
[----:B------:R-:W-:Y:S05]  /*1a440*/  MOV R192, R36 ;  /* 0x0000002400c07202 */ /* 0x000fea0000000f00 */
[----:B------:R1:W2:Y:S01]  /*1a450*/  MUFU.EX2 R180, R0 ;  /* 0x0000000000b47308 */ /* 0x0002a20000000800 */
[C---:B------:R-:W-:Y:S01]  /*1a460*/  FMUL.FTZ R5, R181.reuse, R193 ;  /* 0x000000c1b5057220 */ /* 0x040fe20000410000 */
[----:B------:R-:W3:Y:S01]  /*1a470*/  LDSM.16.MT88.4 R36, [R238+0x100] ;  /* 0x00010000ee24783b */ /* 0x000ee20000004200 */
[----:B------:R-:W-:Y:S01]  /*1a480*/  IMAD.MOV.U32 R193, RZ, RZ, R211 ;  /* 0x000000ffffc17224 */ /* 0x000fe200078e00d3 */
[----:B------:R-:W-:Y:S01]  /*1a490*/  F2FP.PACK_AB R211, R236, R59 ;  /* 0x0000003becd3723e */ /* 0x000fe200000000ff */
[C---:B------:R-:W-:Y:S01]  /*1a4a0*/  FMUL.FTZ R32, R181.reuse, R144 ;  /* 0x00000090b5207220 */ /* 0x040fe20000410000 */
[----:B------:R-:W-:Y:S01]  /*1a4b0*/  MOV R144, R58 ;  /* 0x0000003a00907202 */ /* 0x000fe20000000f00 */
[C---:B------:R-:W-:Y:S02]  /*1a4c0*/  FMUL.FTZ R33, R181.reuse, R145 ;  /* 0x00000091b5217220 */ /* 0x040fe40000410000 */
[----:B------:R-:W-:Y:S02]  /*1a4d0*/  IMAD.MOV.U32 R145, RZ, RZ, R45 ;  /* 0x000000ffff917224 */ /* 0x000fe400078e002d */
[C---:B------:R-:W-:Y:S02]  /*1a4e0*/  FMUL.FTZ R68, R181.reuse, R68 ;  /* 0x00000044b5447220 */ /* 0x040fe40000410000 */
[C---:B------:R-:W-:Y:S02]  /*1a4f0*/  FMUL.FTZ R69, R181.reuse, R69 ;  /* 0x00000045b5457220 */ /* 0x040fe40000410000 */
[C---:B------:R-:W-:Y:S02]  /*1a500*/  FMUL.FTZ R80, R181.reuse, R80 ;  /* 0x00000050b5507220 */ /* 0x040fe40000410000 */
[C---:B------:R-:W-:Y:S02]  /*1a510*/  FMUL.FTZ R81, R181.reuse, R81 ;  /* 0x00000051b5517220 */ /* 0x040fe40000410000 */
[C---:B------:R-:W-:Y:S02]  /*1a520*/  FMUL.FTZ R84, R181.reuse, R84 ;  /* 0x00000054b5547220 */ /* 0x040fe40000410000 */
[C---:B------:R-:W-:Y:S02]  /*1a530*/  FMUL.FTZ R85, R181.reuse, R85 ;  /* 0x00000055b5557220 */ /* 0x040fe40000410000 */
[----:B------:R-:W-:Y:S02]  /*1a540*/  FMUL.FTZ R96, R181, R96 ;  /* 0x00000060b5607220 */ /* 0x000fe40000410000 */
[----:B-1----:R-:W-:Y:S02]  /*1a550*/  FMUL.FTZ R0, R3, c[0x0][0x2d0] ;  /* 0x0000b40003007a20 */ /* 0x002fe40000410000 */
[C---:B--2---:R-:W-:Y:S01]  /*1a560*/  FMUL.FTZ R6, R180.reuse, R194 ;  /* 0x000000c2b4067220 */ /* 0x044fe20000410000 */
[----:B------:R-:W-:Y:S01]  /*1a570*/  MOV R194, R46 ;  /* 0x0000002e00c27202 */ /* 0x000fe20000000f00 */
[----:B------:R1:W2:Y:S01]  /*1a580*/  MUFU.EX2 R3, R0 ;  /* 0x0000000000037308 */ /* 0x0002a20000000800 */
[C---:B------:R-:W-:Y:S01]  /*1a590*/  FMUL.FTZ R19, R180.reuse, R207 ;  /* 0x000000cfb4137220 */ /* 0x040fe20000410000 */
[----:B------:R-:W-:Y:S01]  /*1a5a0*/  MOV R207, R27 ;  /* 0x0000001b00cf7202 */ /* 0x000fe20000000f00 */
[C---:B------:R-:W-:Y:S01]  /*1a5b0*/  FMUL.FTZ R34, R180.reuse, R146 ;  /* 0x00000092b4227220 */ /* 0x040fe20000410000 */
[----:B------:R-:W-:Y:S01]  /*1a5c0*/  MOV R146, R48 ;  /* 0x0000003000927202 */ /* 0x000fe20000000f00 */
[C---:B------:R-:W-:Y:S02]  /*1a5d0*/  FMUL.FTZ R35, R180.reuse, R147 ;  /* 0x00000093b4237220 */ /* 0x040fe40000410000 */
[----:B------:R-:W-:Y:S02]  /*1a5e0*/  IMAD.MOV.U32 R147, RZ, RZ, R49 ;  /* 0x000000ffff937224 */ /* 0x000fe400078e0031 */
[C---:B------:R-:W-:Y:S01]  /*1a5f0*/  FMUL.FTZ R48, R181.reuse, R160 ;  /* 0x000000a0b5307220 */ /* 0x040fe20000410000 */
[----:B------:R-:W-:Y:S01]  /*1a600*/  MUFU.EX2 R194, R194 ;  /* 0x000000c200c27308 */ /* 0x000fe20000000800 */
[----:B------:R-:W-:Y:S02]  /*1a610*/  FMUL.FTZ R49, R181, R161 ;  /* 0x000000a1b5317220 */ /* 0x000fe40000410000 */
[C---:B------:R-:W-:Y:S02]  /*1a620*/  FMUL.FTZ R50, R180.reuse, R162 ;  /* 0x000000a2b4327220 */ /* 0x040fe40000410000 */
[C---:B------:R-:W-:Y:S02]  /*1a630*/  FMUL.FTZ R51, R180.reuse, R163 ;  /* 0x000000a3b4337220 */ /* 0x040fe40000410000 */
[C---:B------:R-:W-:Y:S02]  /*1a640*/  FMUL.FTZ R66, R180.reuse, R178 ;  /* 0x000000b2b4427220 */ /* 0x040fe40000410000 */
[C---:B------:R-:W-:Y:S02]  /*1a650*/  FMUL.FTZ R67, R180.reuse, R179 ;  /* 0x000000b3b4437220 */ /* 0x040fe40000410000 */
[C---:B------:R-:W-:Y:S02]  /*1a660*/  FMUL.FTZ R70, R180.reuse, R70 ;  /* 0x00000046b4467220 */ /* 0x040fe40000410000 */
[----:B------:R-:W-:Y:S02]  /*1a670*/  FMUL.FTZ R71, R180, R71 ;  /* 0x00000047b4477220 */ /* 0x000fe40000410000 */
[----:B-1----:R-:W-:Y:S02]  /*1a680*/  FMUL.FTZ R0, R2, c[0x0][0x2d0] ;  /* 0x0000b40002007a20 */ /* 0x002fe40000410000 */
[----:B------:R-:W-:Y:S02]  /*1a690*/  FFMA.FTZ R2, R25, c[0x0][0x2d0], -R7 ;  /* 0x0000b40019027a23 */ /* 0x000fe40000010807 */
[C---:B------:R-:W-:Y:S01]  /*1a6a0*/  FMUL.FTZ R7, R180.reuse, R195 ;  /* 0x000000c3b4077220 */ /* 0x040fe20000410000 */
[----:B------:R-:W-:Y:S01]  /*1a6b0*/  MOV R195, R210 ;  /* 0x000000d200c37202 */ /* 0x000fe20000000f00 */
[----:B------:R-:W1:Y:S01]  /*1a6c0*/  MUFU.EX2 R0, R0 ;  /* 0x0000000000007308 */ /* 0x000e620000000800 */
[----:B------:R-:W-:Y:S01]  /*1a6d0*/  F2FP.PACK_AB R210, R241, R18 ;  /* 0x00000012f1d2723e */ /* 0x000fe200000000ff */
[C---:B--2---:R-:W-:Y:S02]  /*1a6e0*/  FMUL.FTZ R45, R3.reuse, R157 ;  /* 0x0000009d032d7220 */ /* 0x044fe40000410000 */
[----:B------:R-:W2:Y:S01]  /*1a6f0*/  LDL.LU R157, [R1+0x10] ;  /* 0x00001000019d7983 */ /* 0x000ea20000300800 */
[-C--:B------:R-:W-:Y:S01]  /*1a700*/  HMMA.16816.F32 R4, R188, R20.reuse, R4 ;  /* 0x00000014bc04723c */ /* 0x080fe20000001804 */
[C---:B------:R-:W-:Y:S02]  /*1a710*/  FMUL.FTZ R8, R3.reuse, R196 ;  /* 0x000000c403087220 */ /* 0x040fe40000410000 */
[C---:B------:R-:W-:Y:S01]  /*1a720*/  FMUL.FTZ R9, R3.reuse, R197 ;  /* 0x000000c503097220 */ /* 0x040fe20000410000 */
[----:B------:R-:W-:Y:S01]  /*1a730*/  MOV R197, R18 ;  /* 0x0000001200c57202 */ /* 0x000fe20000000f00 */
[C---:B------:R-:W-:Y:S01]  /*1a740*/  FMUL.FTZ R12, R3.reuse, R200 ;  /* 0x000000c8030c7220 */ /* 0x040fe20000410000 */
[----:B------:R-:W-:Y:S01]  /*1a750*/  MOV R200, R17 ;  /* 0x0000001100c87202 */ /* 0x000fe20000000f00 */
[----:B------:R-:W-:Y:S01]  /*1a760*/  FMUL.FTZ R13, R3, R201 ;  /* 0x000000c9030d7220 */ /* 0x000fe20000410000 */
[----:B------:R-:W-:Y:S01]  /*1a770*/  MOV R160, R197 ;  /* 0x000000c500a07202 */ /* 0x000fe20000000f00 */
[C---:B------:R-:W-:Y:S01]  /*1a780*/  FMUL.FTZ R17, R181.reuse, R205 ;  /* 0x000000cdb5117220 */ /* 0x040fe20000410000 */
[----:B------:R-:W-:Y:S02]  /*1a790*/  MUFU.EX2 R197, R234 ;  /* 0x000000ea00c57308 */ /* 0x000fe40000000800 */
[----:B------:R-:W-:Y:S01]  /*1a7a0*/  FMUL.FTZ R18, R180, R206 ;  /* 0x000000ceb4127220 */ /* 0x000fe20000410000 */
[----:B------:R-:W-:Y:S01]  /*1a7b0*/  MOV R205, R53 ;  /* 0x0000003500cd7202 */ /* 0x000fe20000000f00 */
[----:B------:R-:W-:Y:S02]  /*1a7c0*/  IMAD.MOV.U32 R201, RZ, RZ, R16 ;  /* 0x000000ffffc97224 */ /* 0x000fe400078e0010 */
[----:B------:R-:W-:Y:S02]  /*1a7d0*/  FMUL.FTZ R16, R181, R204 ;  /* 0x000000ccb5107220 */ /* 0x000fe40000410000 */
[----:B------:R-:W-:Y:S02]  /*1a7e0*/  IMAD.MOV.U32 R204, RZ, RZ, R54 ;  /* 0x000000ffffcc7224 */ /* 0x000fe400078e0036 */
[C---:B-1----:R-:W-:Y:S02]  /*1a7f0*/  FMUL.FTZ R10, R0.reuse, R198 ;  /* 0x000000c6000a7220 */ /* 0x042fe40000410000 */
[C---:B------:R-:W-:Y:S02]  /*1a800*/  FMUL.FTZ R11, R0.reuse, R199 ;  /* 0x000000c7000b7220 */ /* 0x040fe40000410000 */
[----:B------:R-:W-:Y:S02]  /*1a810*/  IMAD.MOV.U32 R206, RZ, RZ, R52 ;  /* 0x000000ffffce7224 */ /* 0x000fe400078e0034 */
[C---:B------:R-:W-:Y:S02]  /*1a820*/  FMUL.FTZ R44, R3.reuse, R156 ;  /* 0x0000009c032c7220 */ /* 0x040fe40000410000 */
[----:B------:R-:W4:Y:S01]  /*1a830*/  LDL.LU R156, [R1+0xc] ;  /* 0x00000c00019c7983 */ /* 0x000f220000300800 */
[C---:B------:R-:W-:Y:S01]  /*1a840*/  HMMA.16816.F32 R8, R208.reuse, R20, R8 ;  /* 0x00000014d008723c */ /* 0x040fe20000001808 */
[C---:B------:R-:W-:Y:S01]  /*1a850*/  FMUL.FTZ R14, R0.reuse, R202 ;  /* 0x000000ca000e7220 */ /* 0x040fe20000410000 */
[----:B------:R-:W-:Y:S01]  /*1a860*/  MOV R202, R55 ;  /* 0x0000003700ca7202 */ /* 0x000fe20000000f00 */
[C---:B------:R-:W-:Y:S01]  /*1a870*/  FMUL.FTZ R15, R0.reuse, R203 ;  /* 0x000000cb000f7220 */ /* 0x040fe20000410000 */
[----:B------:R-:W1:Y:S01]  /*1a880*/  LDSM.16.MT88.4 R52, [R240+0x100] ;  /* 0x00010000f034783b */ /* 0x000e620000004200 */
[----:B------:R-:W-:Y:S01]  /*1a890*/  FMUL.FTZ R24, R3, R136 ;  /* 0x0000008803187220 */ /* 0x000fe20000410000 */
[----:B------:R-:W-:Y:S01]  /*1a8a0*/  MOV R136, R62 ;  /* 0x0000003e00887202 */ /* 0x000fe20000000f00 */
[C---:B------:R-:W-:Y:S02]  /*1a8b0*/  FMUL.FTZ R20, R181.reuse, R132 ;  /* 0x00000084b5147220 */ /* 0x040fe40000410000 */
[----:B------:R-:W-:Y:S01]  /*1a8c0*/  FMUL.FTZ R21, R181, R133 ;  /* 0x00000085b5157220 */ /* 0x000fe20000410000 */
[-C--:B------:R-:W-:Y:S02]  /*1a8d0*/  HMMA.16816.F32 R12, R208, R22.reuse, R12 ;  /* 0x00000016d00c723c */ /* 0x080fe4000000180c */
[C---:B------:R-:W-:Y:S01]  /*1a8e0*/  FMUL.FTZ R25, R3.reuse, R137 ;  /* 0x0000008903197220 */ /* 0x040fe20000410000 */
[----:B------:R-:W-:Y:S01]  /*1a8f0*/  MOV R137, R26 ;  /* 0x0000001a00897202 */ /* 0x000fe20000000f00 */
[C---:B------:R-:W-:Y:S02]  /*1a900*/  FMUL.FTZ R26, R0.reuse, R138 ;  /* 0x0000008a001a7220 */ /* 0x040fe40000410000 */
[----:B------:R-:W-:Y:S02]  /*1a910*/  FMUL.FTZ R27, R0, R139 ;  /* 0x0000008b001b7220 */ /* 0x000fe40000410000 */
[C---:B------:R-:W-:Y:S01]  /*1a920*/  HMMA.16816.F32 R16, R188.reuse, R22, R16 ;  /* 0x00000016bc10723c */ /* 0x040fe20000001810 */
[C---:B------:R-:W-:Y:S03]  /*1a930*/  FMUL.FTZ R28, R3.reuse, R140 ;  /* 0x0000008c031c7220 */ /* 0x040fe60000410000 */
[C---:B------:R-:W-:Y:S01]  /*1a940*/  FMUL.FTZ R29, R3.reuse, R141 ;  /* 0x0000008d031d7220 */ /* 0x040fe20000410000 */
[----:B------:R-:W-:Y:S01]  /*1a950*/  MOV R140, R40 ;  /* 0x00000028008c7202 */ /* 0x000fe20000000f00 */
[----:B------:R-:W-:Y:S02]  /*1a960*/  IMAD.MOV.U32 R141, RZ, RZ, R30 ;  /* 0x000000ffff8d7224 */ /* 0x000fe400078e001e */
[C---:B------:R-:W-:Y:S04]  /*1a970*/  FMUL.FTZ R22, R180.reuse, R134 ;  /* 0x00000086b4167220 */ /* 0x040fe80000410000 */
[----:B------:R-:W-:Y:S02]  /*1a980*/  FMUL.FTZ R23, R180, R135 ;  /* 0x00000087b4177220 */ /* 0x000fe40000410000 */
[----:B------:R-:W1:Y:S01]  /*1a990*/  LDSM.16.MT88.4 R132, [R239+0x100] ;  /* 0x00010000ef84783b */ /* 0x000e620000004200 */
[C---:B------:R-:W-:Y:S01]  /*1a9a0*/  FMUL.FTZ R30, R0.reuse, R142 ;  /* 0x0000008e001e7220 */ /* 0x040fe20000410000 */
[----:B------:R-:W-:Y:S01]  /*1a9b0*/  MOV R142, R31 ;  /* 0x0000001f008e7202 */ /* 0x000fe20000000f00 */
[----:B------:R-:W-:Y:S02]  /*1a9c0*/  FMUL.FTZ R31, R0, R143 ;  /* 0x0000008f001f7220 */ /* 0x000fe40000410000 */
[-C--:B---3--:R-:W-:Y:S01]  /*1a9d0*/  HMMA.16816.F32 R20, R188, R36.reuse, R20 ;  /* 0x00000024bc14723c */ /* 0x088fe20000001814 */
[----:B------:R-:W-:Y:S02]  /*1a9e0*/  IMAD.MOV.U32 R139, RZ, RZ, R41 ;  /* 0x000000ffff8b7224 */ /* 0x000fe400078e0029 */
[C---:B------:R-:W-:Y:S02]  /*1a9f0*/  FMUL.FTZ R40, R3.reuse, R152 ;  /* 0x0000009803287220 */ /* 0x040fe40000410000 */
[--C-:B------:R-:W-:Y:S02]  /*1aa00*/  FFMA.FTZ R152, R224, c[0x0][0x2d0], -R212.reuse ;  /* 0x0000b400e0987a23 */ /* 0x100fe400000108d4 */
[--C-:B------:R-:W-:Y:S01]  /*1aa10*/  FFMA.FTZ R224, R218, c[0x0][0x2d0], -R212.reuse ;  /* 0x0000b400dae07a23 */ /* 0x100fe200000108d4 */
[C---:B------:R-:W-:Y:S01]  /*1aa20*/  HMMA.16816.F32 R24, R208.reuse, R36, R24 ;  /* 0x00000024d018723c */ /* 0x040fe20000001818 */
[----:B------:R-:W-:Y:S03]  /*1aa30*/  FMUL.FTZ R41, R3, R153 ;  /* 0x0000009903297220 */ /* 0x000fe60000410000 */
[--C-:B------:R-:W-:Y:S01]  /*1aa40*/  FFMA.FTZ R153, R223, c[0x0][0x2d0], -R212.reuse ;  /* 0x0000b400df997a23 */ /* 0x100fe200000108d4 */
[----:B------:R-:W-:Y:S01]  /*1aa50*/  MUFU.EX2 R224, R224 ;  /* 0x000000e000e07308 */ /* 0x000fe20000000800 */
[----:B------:R-:W-:Y:S02]  /*1aa60*/  IMAD.MOV.U32 R143, RZ, RZ, R47 ;  /* 0x000000ffff8f7224 */ /* 0x000fe400078e002f */
[-C--:B------:R-:W-:Y:S01]  /*1aa70*/  HMMA.16816.F32 R28, R208, R38.reuse, R28 ;  /* 0x00000026d01c723c */ /* 0x080fe2000000181c */
[C---:B------:R-:W-:Y:S03]  /*1aa80*/  FMUL.FTZ R36, R181.reuse, R148 ;  /* 0x00000094b5247220 */ /* 0x040fe60000410000 */
[----:B------:R-:W-:Y:S01]  /*1aa90*/  FMUL.FTZ R37, R181, R149 ;  /* 0x00000095b5257220 */ /* 0x000fe20000410000 */
[----:B------:R-:W-:Y:S01]  /*1aaa0*/  MOV R148, R42 ;  /* 0x0000002a00947202 */ /* 0x000fe20000000f00 */
[C---:B------:R-:W-:Y:S02]  /*1aab0*/  FMUL.FTZ R42, R0.reuse, R154 ;  /* 0x0000009a002a7220 */ /* 0x040fe40000410000 */
[C---:B------:R-:W-:Y:S01]  /*1aac0*/  HMMA.16816.F32 R32, R188.reuse, R38, R32 ;  /* 0x00000026bc20723c */ /* 0x040fe20000001820 */
[----:B------:R-:W-:Y:S01]  /*1aad0*/  IMAD.MOV.U32 R198, RZ, RZ, R43 ;  /* 0x000000ffffc67224 */ /* 0x000fe200078e002b */
        /* <DEDUP_REMOVED lines=8> */
[C---:B------:R-:W-:Y:S01]  /*1ab60*/  FMUL.FTZ R47, R0.reuse, R159 ;  /* 0x0000009f002f7220 */ /* 0x040fe20000410000 */
[-C--:B-1----:R-:W-:Y:S01]  /*1ab70*/  HMMA.16816.F32 R36, R188, R52.reuse, R36 ;  /* 0x00000034bc24723c */ /* 0x082fe20000001824 */
[----:B------:R-:W-:Y:S02]  /*1ab80*/  IMAD.MOV.U32 R138, RZ, RZ, R59 ;  /* 0x000000ffff8a7224 */ /* 0x000fe400078e003b */
[C---:B------:R-:W-:Y:S02]  /*1ab90*/  FMUL.FTZ R56, R3.reuse, R168 ;  /* 0x000000a803387220 */ /* 0x040fe40000410000 */
[C---:B------:R-:W-:Y:S02]  /*1aba0*/  FMUL.FTZ R57, R3.reuse, R169 ;  /* 0x000000a903397220 */ /* 0x040fe40000410000 */
[C---:B------:R-:W-:Y:S01]  /*1abb0*/  FMUL.FTZ R58, R0.reuse, R170 ;  /* 0x000000aa003a7220 */ /* 0x040fe20000410000 */
[C---:B------:R-:W-:Y:S01]  /*1abc0*/  HMMA.16816.F32 R40, R208.reuse, R52, R40 ;  /* 0x00000034d028723c */ /* 0x040fe20000001828 */
[C---:B------:R-:W-:Y:S03]  /*1abd0*/  FMUL.FTZ R59, R0.reuse, R171 ;  /* 0x000000ab003b7220 */ /* 0x040fe60000410000 */
[----:B------:R-:W-:Y:S02]  /*1abe0*/  IMAD.MOV.U32 R203, RZ, RZ, R63 ;  /* 0x000000ffffcb7224 */ /* 0x000fe400078e003f */
[----:B------:R-:W-:Y:S02]  /*1abf0*/  FMUL.FTZ R60, R3, R172 ;  /* 0x000000ac033c7220 */ /* 0x000fe40000410000 */
[-C--:B------:R-:W-:Y:S01]  /*1ac00*/  HMMA.16816.F32 R44, R208, R54.reuse, R44 ;  /* 0x00000036d02c723c */ /* 0x080fe2000000182c */
[C---:B------:R-:W-:Y:S03]  /*1ac10*/  FMUL.FTZ R52, R181.reuse, R164 ;  /* 0x000000a4b5347220 */ /* 0x040fe60000410000 */
[----:B------:R-:W-:Y:S02]  /*1ac20*/  FMUL.FTZ R53, R181, R165 ;  /* 0x000000a5b5357220 */ /* 0x000fe40000410000 */
[----:B------:R-:W-:Y:S01]  /*1ac30*/  FMUL.FTZ R61, R3, R173 ;  /* 0x000000ad033d7220 */ /* 0x000fe20000410000 */
[----:B------:R-:W-:Y:S01]  /*1ac40*/  MUFU.EX2 R165, R187 ;  /* 0x000000bb00a57308 */ /* 0x000fe20000000800 */
[C---:B------:R-:W-:Y:S01]  /*1ac50*/  HMMA.16816.F32 R48, R188.reuse, R54, R48 ;  /* 0x00000036bc30723c */ /* 0x040fe20000001830 */
[C---:B------:R-:W-:Y:S03]  /*1ac60*/  FMUL.FTZ R62, R0.reuse, R174 ;  /* 0x000000ae003e7220 */ /* 0x040fe60000410000 */
[----:B------:R-:W-:Y:S02]  /*1ac70*/  FMUL.FTZ R63, R0, R175 ;  /* 0x000000af003f7220 */ /* 0x000fe40000410000 */
[----:B------:R-:W-:Y:S02]  /*1ac80*/  IMAD.MOV.U32 R196, RZ, RZ, R65 ;  /* 0x000000ffffc47224 */ /* 0x000fe400078e0041 */
[C---:B------:R-:W-:Y:S01]  /*1ac90*/  FMUL.FTZ R54, R180.reuse, R166 ;  /* 0x000000a6b4367220 */ /* 0x040fe20000410000 */
[----:B------:R1:W3:Y:S03]  /*1aca0*/  MUFU.EX2 R173, R2 ;  /* 0x0000000200ad7308 */ /* 0x0002e60000000800 */
[----:B------:R-:W-:Y:S02]  /*1acb0*/  FMUL.FTZ R55, R180, R167 ;  /* 0x000000a7b4377220 */ /* 0x000fe40000410000 */
[----:B------:R-:W-:Y:S01]  /*1acc0*/  FMUL.FTZ R65, R181, R177 ;  /* 0x000000b1b5417220 */ /* 0x000fe20000410000 */
[----:B------:R-:W-:Y:S01]  /*1acd0*/  MOV R177, R143 ;  /* 0x0000008f00b17202 */ /* 0x000fe20000000f00 */
[C---:B------:R-:W-:Y:S02]  /*1ace0*/  FMUL.FTZ R72, R3.reuse, R72 ;  /* 0x0000004803487220 */ /* 0x040fe40000410000 */
[C---:B------:R-:W-:Y:S01]  /*1acf0*/  FMUL.FTZ R73, R3.reuse, R73 ;  /* 0x0000004903497220 */ /* 0x040fe20000410000 */
[-C--:B------:R-:W-:Y:S01]  /*1ad00*/  HMMA.16816.F32 R52, R188, R132.reuse, R52 ;  /* 0x00000084bc34723c */ /* 0x080fe20000001834 */
[C---:B------:R-:W-:Y:S01]  /*1ad10*/  FMUL.FTZ R74, R0.reuse, R74 ;  /* 0x0000004a004a7220 */ /* 0x040fe20000410000 */
[----:B------:R-:W-:Y:S01]  /*1ad20*/  MUFU.EX2 R177, R177 ;  /* 0x000000b100b17308 */ /* 0x000fe20000000800 */
[C---:B------:R-:W-:Y:S02]  /*1ad30*/  FMUL.FTZ R75, R0.reuse, R75 ;  /* 0x0000004b004b7220 */ /* 0x040fe40000410000 */
[C---:B------:R-:W-:Y:S02]  /*1ad40*/  FMUL.FTZ R76, R3.reuse, R76 ;  /* 0x0000004c034c7220 */ /* 0x040fe40000410000 */
[----:B------:R-:W-:Y:S01]  /*1ad50*/  FMUL.FTZ R77, R3, R77 ;  /* 0x0000004d034d7220 */ /* 0x000fe20000410000 */
[C---:B------:R-:W-:Y:S01]  /*1ad60*/  HMMA.16816.F32 R56, R208.reuse, R132, R56 ;  /* 0x00000084d038723c */ /* 0x040fe20000001838 */
[C---:B------:R-:W-:Y:S03]  /*1ad70*/  FMUL.FTZ R78, R0.reuse, R78 ;  /* 0x0000004e004e7220 */ /* 0x040fe60000410000 */
[----:B------:R-:W-:Y:S02]  /*1ad80*/  FMUL.FTZ R79, R0, R79 ;  /* 0x0000004f004f7220 */ /* 0x000fe40000410000 */
[C---:B------:R-:W-:Y:S02]  /*1ad90*/  FMUL.FTZ R82, R180.reuse, R82 ;  /* 0x00000052b4527220 */ /* 0x040fe40000410000 */
[-C--:B------:R-:W-:Y:S01]  /*1ada0*/  HMMA.16816.F32 R60, R208, R134.reuse, R60 ;  /* 0x00000086d03c723c */ /* 0x080fe2000000183c */
[----:B------:R-:W-:Y:S03]  /*1adb0*/  IMAD.MOV.U32 R199, RZ, RZ, R64 ;  /* 0x000000ffffc77224 */ /* 0x000fe600078e0040 */
[----:B------:R-:W-:Y:S02]  /*1adc0*/  FMUL.FTZ R64, R181, R176 ;  /* 0x000000b0b5407220 */ /* 0x000fe40000410000 */
[C---:B------:R-:W-:Y:S02]  /*1add0*/  FMUL.FTZ R83, R180.reuse, R83 ;  /* 0x00000053b4537220 */ /* 0x040fe40000410000 */
[C---:B------:R-:W-:Y:S03]  /*1ade0*/  FMUL.FTZ R86, R180.reuse, R86 ;  /* 0x00000056b4567220 */ /* 0x040fe60000410000 */
[C---:B------:R-:W-:Y:S01]  /*1adf0*/  HMMA.16816.F32 R64, R188.reuse, R134, R64 ;  /* 0x00000086bc40723c */ /* 0x040fe20000001840 */
[----:B------:R-:W3:Y:S01]  /*1ae00*/  LDSM.16.MT88.4 R132, [R237+0x2100] ;  /* 0x00210000ed84783b */ /* 0x000ee20000004200 */
[----:B------:R-:W-:Y:S02]  /*1ae10*/  FMUL.FTZ R87, R180, R87 ;  /* 0x00000057b4577220 */ /* 0x000fe40000410000 */
[C---:B------:R-:W-:Y:S02]  /*1ae20*/  FMUL.FTZ R88, R3.reuse, R88 ;  /* 0x0000005803587220 */ /* 0x040fe40000410000 */
[----:B------:R-:W-:Y:S02]  /*1ae30*/  FMUL.FTZ R89, R3, R89 ;  /* 0x0000005903597220 */ /* 0x000fe40000410000 */
[C---:B------:R-:W-:Y:S04]  /*1ae40*/  FMUL.FTZ R90, R0.reuse, R90 ;  /* 0x0000005a005a7220 */ /* 0x040fe80000410000 */
[C---:B------:R-:W-:Y:S02]  /*1ae50*/  FMUL.FTZ R91, R0.reuse, R91 ;  /* 0x0000005b005b7220 */ /* 0x040fe40000410000 */
[--C-:B-1----:R-:W-:Y:S02]  /*1ae60*/  FFMA.FTZ R2, R225, c[0x0][0x2d0], -R212.reuse ;  /* 0x0000b400e1027a23 */ /* 0x102fe400000108d4 */
[----:B------:R-:W-:Y:S02]  /*1ae70*/  FFMA.FTZ R225, R217, c[0x0][0x2d0], -R212 ;  /* 0x0000b400d9e17a23 */ /* 0x000fe400000108d4 */
[C---:B------:R-:W-:Y:S01]  /*1ae80*/  FMUL.FTZ R92, R3.reuse, R92 ;  /* 0x0000005c035c7220 */ /* 0x040fe20000410000 */
[----:B------:R1:W-:Y:S01]  /*1ae90*/  MUFU.EX2 R164, R2 ;  /* 0x0000000200a47308 */ /* 0x0003e20000000800 */
[----:B------:R-:W-:Y:S02]  /*1aea0*/  FMUL.FTZ R93, R3, R93 ;  /* 0x0000005d035d7220 */ /* 0x000fe40000410000 */
[C---:B------:R-:W-:Y:S02]  /*1aeb0*/  FMUL.FTZ R94, R0.reuse, R94 ;  /* 0x0000005e005e7220 */ /* 0x040fe40000410000 */
[----:B------:R-:W-:Y:S02]  /*1aec0*/  FMUL.FTZ R95, R0, R95 ;  /* 0x0000005f005f7220 */ /* 0x000fe40000410000 */
[C---:B------:R-:W-:Y:S02]  /*1aed0*/  FMUL.FTZ R97, R181.reuse, R97 ;  /* 0x00000061b5617220 */ /* 0x040fe40000410000 */
[C---:B------:R-:W-:Y:S01]  /*1aee0*/  FMUL.FTZ R98, R180.reuse, R98 ;  /* 0x00000062b4627220 */ /* 0x040fe20000410000 */
[----:B------:R-:W-:Y:S01]  /*1aef0*/  MUFU.EX2 R225, R225 ;  /* 0x000000e100e17308 */ /* 0x000fe20000000800 */
[C---:B------:R-:W-:Y:S02]  /*1af00*/  FMUL.FTZ R99, R180.reuse, R99 ;  /* 0x00000063b4637220 */ /* 0x040fe40000410000 */
[----:B------:R-:W-:Y:S01]  /*1af10*/  IMAD.MOV.U32 R148, RZ, RZ, R142 ;  /* 0x000000ffff947224 */ /* 0x000fe200078e008e */
[----:B------:R-:W-:Y:S01]  /*1af20*/  MOV R142, R141 ;  /* 0x0000008d008e7202 */ /* 0x000fe20000000f00 */
[C---:B------:R-:W-:Y:S02]  /*1af30*/  FMUL.FTZ R100, R181.reuse, R100 ;  /* 0x00000064b5647220 */ /* 0x040fe40000410000 */
[----:B------:R-:W-:Y:S01]  /*1af40*/  FMUL.FTZ R101, R181, R101 ;  /* 0x00000065b5657220 */ /* 0x000fe20000410000 */
[----:B------:R-:W-:Y:S01]  /*1af50*/  MOV R149, R142 ;  /* 0x0000008e00957202 */ /* 0x000fe20000000f00 */
[C---:B------:R-:W-:Y:S01]  /*1af60*/  FMUL.FTZ R102, R180.reuse, R102 ;  /* 0x00000066b4667220 */ /* 0x040fe20000410000 */
[----:B------:R-:W-:Y:S01]  /*1af70*/  MOV R142, R195 ;  /* 0x000000c3008e7202 */ /* 0x000fe20000000f00 */
[----:B------:R-:W-:Y:S01]  /*1af80*/  FMUL.FTZ R103, R180, R103 ;  /* 0x00000067b4677220 */ /* 0x000fe20000410000 */
[-C--:B---3--:R-:W-:Y:S01]  /*1af90*/  HMMA.16816.F32 R68, R188, R132.reuse, R68 ;  /* 0x00000084bc44723c */ /* 0x088fe20000001844 */
[----:B------:R-:W-:Y:S02]  /*1afa0*/  FMUL.FTZ R104, R3, R104 ;  /* 0x0000006803687220 */ /* 0x000fe40000410000 */
[----:B-1----:R-:W-:Y:S02]  /*1afb0*/  FFMA.FTZ R2, R229, c[0x0][0x2d0], -R212 ;  /* 0x0000b400e5027a23 */ /* 0x002fe400000108d4 */
[----:B------:R-:W-:Y:S01]  /*1afc0*/  MUFU.EX2 R229, R247 ;  /* 0x000000f700e57308 */ /* 0x000fe20000000800 */
[C---:B------:R-:W-:Y:S02]  /*1afd0*/  FMUL.FTZ R105, R3.reuse, R105 ;  /* 0x0000006903697220 */ /* 0x040fe40000410000 */
[C---:B------:R-:W-:Y:S01]  /*1afe0*/  HMMA.16816.F32 R72, R208.reuse, R132, R72 ;  /* 0x00000084d048723c */ /* 0x040fe20000001848 */
[C---:B------:R-:W-:Y:S03]  /*1aff0*/  FMUL.FTZ R106, R0.reuse, R106 ;  /* 0x0000006a006a7220 */ /* 0x040fe60000410000 */
[C---:B------:R-:W-:Y:S02]  /*1b000*/  FMUL.FTZ R107, R0.reuse, R107 ;  /* 0x0000006b006b7220 */ /* 0x040fe40000410000 */
[C---:B------:R-:W-:Y:S02]  /*1b010*/  FMUL.FTZ R108, R3.reuse, R108 ;  /* 0x0000006c036c7220 */ /* 0x040fe40000410000 */
[-C--:B------:R-:W-:Y:S01]  /*1b020*/  HMMA.16816.F32 R76, R208, R134.reuse, R76 ;  /* 0x00000086d04c723c */ /* 0x080fe2000000184c */
[----:B------:R-:W-:Y:S03]  /*1b030*/  FMUL.FTZ R109, R3, R109 ;  /* 0x0000006d036d7220 */ /* 0x000fe60000410000 */
[C---:B------:R-:W-:Y:S02]  /*1b040*/  FMUL.FTZ R110, R0.reuse, R110 ;  /* 0x0000006e006e7220 */ /* 0x040fe40000410000 */
[----:B------:R-:W-:Y:S02]  /*1b050*/  FMUL.FTZ R111, R0, R111 ;  /* 0x0000006f006f7220 */ /* 0x000fe40000410000 */
[C---:B------:R-:W-:Y:S01]  /*1b060*/  HMMA.16816.F32 R80, R188.reuse, R134, R80 ;  /* 0x00000086bc50723c */ /* 0x040fe20000001850 */
[----:B------:R-:W1:Y:S03]  /*1b070*/  LDSM.16.MT88.4 R132, [R238+0x2100] ;  /* 0x00210000ee84783b */ /* 0x000e660000004200 */
[C---:B------:R-:W-:Y:S02]  /*1b080*/  FMUL.FTZ R112, R181.reuse, R112 ;  /* 0x00000070b5707220 */ /* 0x040fe40000410000 */
[C---:B------:R-:W-:Y:S02]  /*1b090*/  FMUL.FTZ R113, R181.reuse, R113 ;  /* 0x00000071b5717220 */ /* 0x040fe40000410000 */
[C---:B------:R-:W-:Y:S04]  /*1b0a0*/  FMUL.FTZ R114, R180.reuse, R114 ;  /* 0x00000072b4727220 */ /* 0x040fe80000410000 */
        /* <DEDUP_REMOVED lines=14> */
[----:B------:R-:W-:Y:S01]  /*1b190*/  FMUL.FTZ R127, R0, R127 ;  /* 0x0000007f007f7220 */ /* 0x000fe20000410000 */
[-C--:B-1----:R-:W-:Y:S01]  /*1b1a0*/  HMMA.16816.F32 R84, R188, R132.reuse, R84 ;  /* 0x00000084bc54723c */ /* 0x082fe20000001854 */
[C---:B------:R-:W-:Y:S02]  /*1b1b0*/  FMUL.FTZ R130, R180.reuse, R130 ;  /* 0x00000082b4827220 */ /* 0x040fe40000410000 */
[----:B------:R-:W-:Y:S02]  /*1b1c0*/  FMUL.FTZ R131, R180, R131 ;  /* 0x00000083b4837220 */ /* 0x000fe40000410000 */
[----:B------:R-:W-:Y:S01]  /*1b1d0*/  IMAD.MOV.U32 R141, RZ, RZ, R140 ;  /* 0x000000ffff8d7224 */ /* 0x000fe200078e008c */
[----:B------:R-:W-:Y:S01]  /*1b1e0*/  MOV R140, R139 ;  /* 0x0000008b008c7202 */ /* 0x000fe20000000f00 */
[----:B------:R-:W-:Y:S01]  /*1b1f0*/  IMAD.MOV.U32 R139, RZ, RZ, R138 ;  /* 0x000000ffff8b7224 */ /* 0x000fe200078e008a */
[C---:B------:R-:W-:Y:S01]  /*1b200*/  HMMA.16816.F32 R88, R208.reuse, R132, R88 ;  /* 0x00000084d058723c */ /* 0x040fe20000001858 */
[----:B------:R-:W-:Y:S03]  /*1b210*/  MOV R138, R137 ;  /* 0x00000089008a7202 */ /* 0x000fe60000000f00 */
[----:B------:R-:W-:Y:S01]  /*1b220*/  IMAD.MOV.U32 R137, RZ, RZ, R136 ;  /* 0x000000ffff897224 */ /* 0x000fe200078e0088 */
[----:B------:R-:W-:Y:S01]  /*1b230*/  MOV R136, R203 ;  /* 0x000000cb00887202 */ /* 0x000fe20000000f00 */
[----:B--2---:R-:W-:Y:S01]  /*1b240*/  FFMA.FTZ R181, R181, R157, R219 ;  /* 0x0000009db5b57223 */ /* 0x004fe200000100db */
[----:B------:R-:W-:Y:S01]  /*1b250*/  MOV R159, R138 ;  /* 0x0000008a009f7202 */ /* 0x000fe20000000f00 */
[-C--:B------:R-:W-:Y:S01]  /*1b260*/  HMMA.16816.F32 R92, R208, R134.reuse, R92 ;  /* 0x00000086d05c723c */ /* 0x080fe2000000185c */
[----:B------:R-:W2:Y:S03]  /*1b270*/  LDL.LU R157, [R1+0x34] ;  /* 0x00003400019d7983 */ /* 0x000ea60000300800 */
[----:B------:R-:W-:Y:S01]  /*1b280*/  IMAD.MOV.U32 R155, RZ, RZ, R139 ;  /* 0x000000ffff9b7224 */ /* 0x000fe200078e008b */
[----:B------:R-:W-:Y:S01]  /*1b290*/  MOV R167, R136 ;  /* 0x0000008800a77202 */ /* 0x000fe20000000f00 */
[----:B------:R-:W-:Y:S01]  /*1b2a0*/  IMAD.MOV.U32 R166, RZ, RZ, R137 ;  /* 0x000000ffffa67224 */ /* 0x000fe200078e0089 */
[----:B------:R-:W-:Y:S01]  /*1b2b0*/  MOV R151, R140 ;  /* 0x0000008c00977202 */ /* 0x000fe20000000f00 */
[C---:B------:R-:W-:Y:S01]  /*1b2c0*/  HMMA.16816.F32 R96, R188.reuse, R134, R96 ;  /* 0x00000086bc60723c */ /* 0x040fe20000001860 */
[----:B------:R-:W1:Y:S03]  /*1b2d0*/  LDSM.16.MT88.4 R132, [R240+0x2100] ;  /* 0x00210000f084783b */ /* 0x000e660000004200 */
[----:B------:R-:W-:Y:S01]  /*1b2e0*/  IMAD.MOV.U32 R203, RZ, RZ, R202 ;  /* 0x000000ffffcb7224 */ /* 0x000fe200078e00ca */
[----:B------:R-:W-:Y:S01]  /*1b2f0*/  MOV R202, R201 ;  /* 0x000000c900ca7202 */ /* 0x000fe20000000f00 */
[----:B------:R-:W-:Y:S01]  /*1b300*/  IMAD.MOV.U32 R150, RZ, RZ, R141 ;  /* 0x000000ffff967224 */ /* 0x000fe200078e008d */
[----:B------:R-:W-:Y:S01]  /*1b310*/  MOV R140, R192 ;  /* 0x000000c0008c7202 */ /* 0x000fe20000000f00 */
[----:B------:R-:W-:Y:S01]  /*1b320*/  IMAD.MOV.U32 R141, RZ, RZ, R193 ;  /* 0x000000ffff8d7224 */ /* 0x000fe200078e00c1 */
[----:B------:R-:W-:Y:S01]  /*1b330*/  LDSM.16.MT88.4 R136, [R237+0x900] ;  /* 0x00090000ed88783b */ /* 0x000fe20000004200 */
[----:B------:R3:W-:Y:S02]  /*1b340*/  MUFU.EX2 R193, R233 ;  /* 0x000000e900c17308 */ /* 0x0007e40000000800 */
        /* <DEDUP_REMOVED lines=8> */
[----:B------:R-:W4:Y:S01]  /*1b3d0*/  MUFU.EX2 R199, R2 ;  /* 0x0000000200c77308 */ /* 0x000f220000000800 */
        /* <DEDUP_REMOVED lines=10> */
[----:B------:R-:W-:Y:S01]  /*1b480*/  MUFU.EX2 R192, R232 ;  /* 0x000000e800c07308 */ /* 0x000fe20000000800 */
[----:B------:R-:W-:Y:S01]  /*1b490*/  LDSM.16.MT88.4 R144, [R238+0x900] ;  /* 0x00090000ee90783b */ /* 0x000fe20000004200 */
[----:B------:R-:W-:Y:S01]  /*1b4a0*/  IMAD.MOV.U32 R179, RZ, RZ, R167 ;  /* 0x000000ffffb37224 */ /* 0x000fe200078e00a7 */
[----:B---3--:R-:W-:Y:S01]  /*1b4b0*/  MOV R233, R170 ;  /* 0x000000aa00e97202 */ /* 0x008fe20000000f00 */
[----:B------:R-:W-:Y:S01]  /*1b4c0*/  IMAD.MOV.U32 R176, RZ, RZ, R140 ;  /* 0x000000ffffb07224 */ /* 0x000fe200078e008c */
[----:B------:R-:W-:Y:S01]  /*1b4d0*/  F2FP.PACK_AB R140, R173, R165 ;  /* 0x000000a5ad8c723e */ /* 0x000fe200000000ff */
[----:B------:R-:W-:Y:S01]  /*1b4e0*/  IMAD.MOV.U32 R174, RZ, RZ, R171 ;  /* 0x000000ffffae7224 */ /* 0x000fe200078e00ab */
[----:B------:R-:W-:Y:S01]  /*1b4f0*/  MOV R167, R166 ;  /* 0x000000a600a77202 */ /* 0x000fe20000000f00 */
[----:B------:R-:W-:Y:S01]  /*1b500*/  IMAD.MOV.U32 R166, RZ, RZ, R142 ;  /* 0x000000ffffa67224 */ /* 0x000fe200078e008e */
[-C--:B-1----:R-:W-:Y:S01]  /*1b510*/  HMMA.16816.F32 R100, R188, R132.reuse, R100 ;  /* 0x00000084bc64723c */ /* 0x082fe20000001864 */
[----:B------:R-:W-:Y:S01]  /*1b520*/  MUFU.EX2 R176, R176 ;  /* 0x000000b000b07308 */ /* 0x000fe20000000800 */
[----:B------:R-:W-:Y:S01]  /*1b530*/  IMAD.MOV.U32 R171, RZ, RZ, R155 ;  /* 0x000000ffffab7224 */ /* 0x000fe200078e009b */
[----:B----4-:R-:W-:Y:S01]  /*1b540*/  F2FP.PACK_AB R141, R199, R164 ;  /* 0x000000a4c78d723e */ /* 0x010fe200000000ff */
[----:B------:R-:W-:Y:S01]  /*1b550*/  FFMA.FTZ R2, R227, c[0x0][0x2d0], -R212 ;  /* 0x0000b400e3027a23 */ /* 0x000fe200000108d4 */
[----:B------:R-:W-:Y:S01]  /*1b560*/  MOV R155, R149 ;  /* 0x00000095009b7202 */ /* 0x000fe20000000f00 */
[----:B------:R-:W-:Y:S01]  /*1b570*/  IMAD.MOV.U32 R201, RZ, RZ, R200 ;  /* 0x000000ffffc97224 */ /* 0x000fe200078e00c8 */
[----:B------:R-:W-:Y:S01]  /*1b580*/  MOV R187, R174 ;  /* 0x000000ae00bb7202 */ /* 0x000fe20000000f00 */
[C---:B------:R-:W-:Y:S03]  /*1b590*/  HMMA.16816.F32 R104, R208.reuse, R132, R104 ;  /* 0x00000084d068723c */ /* 0x040fe60000001868 */
[----:B------:R1:W-:Y:S01]  /*1b5a0*/  MUFU.EX2 R195, R2 ;  /* 0x0000000200c37308 */ /* 0x0003e20000000800 */
[----:B------:R-:W-:Y:S01]  /*1b5b0*/  MOV R161, R201 ;  /* 0x000000c900a17202 */ /* 0x000fe20000000f00 */
[----:B------:R-:W-:Y:S03]  /*1b5c0*/  IMAD.MOV.U32 R201, RZ, RZ, R196 ;  /* 0x000000ffffc97224 */ /* 0x000fe600078e00c4 */
[-C--:B------:R-:W-:Y:S05]  /*1b5d0*/  HMMA.16816.F32 R108, R208, R134.reuse, R108 ;  /* 0x00000086d06c723c */ /* 0x080fea000000186c */
[----:B------:R-:W-:Y:S03]  /*1b5e0*/  MUFU.EX2 R227, R246 ;  /* 0x000000f600e37308 */ /* 0x000fe60000000800 */
[C---:B------:R-:W-:Y:S01]  /*1b5f0*/  HMMA.16816.F32 R112, R188.reuse, R134, R112 ;  /* 0x00000086bc70723c */ /* 0x040fe20000001870 */
[----:B------:R-:W3:Y:S06]  /*1b600*/  LDSM.16.MT88.4 R132, [R239+0x2100] ;  /* 0x00210000ef84783b */ /* 0x000eec0000004200 */
[----:B------:R-:W-:Y:S01]  /*1b610*/  MUFU.EX2 R174, R153 ;  /* 0x0000009900ae7308 */ /* 0x000fe20000000800 */
[--C-:B-1----:R-:W-:Y:S04]  /*1b620*/  FFMA.FTZ R2, R226, c[0x0][0x2d0], -R212.reuse ;  /* 0x0000b400e2027a23 */ /* 0x102fe800000108d4 */
[----:B------:R-:W-:Y:S05]  /*1b630*/  FFMA.FTZ R212, R183, c[0x0][0x2d0], -R212 ;  /* 0x0000b400b7d47a23 */ /* 0x000fea00000108d4 */
[----:B------:R1:W4:Y:S10]  /*1b640*/  MUFU.EX2 R178, R2 ;  /* 0x0000000200b27308 */ /* 0x0003340000000800 */
[----:B------:R-:W4:Y:S10]  /*1b650*/  MUFU.EX2 R226, R245 ;  /* 0x000000f500e27308 */ /* 0x000f340000000800 */
[----:B------:R-:W-:Y:S01]  /*1b660*/  MUFU.EX2 R179, R179 ;  /* 0x000000b300b37308 */ /* 0x000fe20000000800 */
[-C--:B---3--:R-:W-:Y:S01]  /*1b670*/  HMMA.16816.F32 R116, R188, R132.reuse, R116 ;  /* 0x00000084bc74723c */ /* 0x088fe20000001874 */
[----:B-1----:R-:W-:Y:S01]  /*1b680*/  FFMA.FTZ R2, R180, R156, R215 ;  /* 0x0000009cb4027223 */ /* 0x002fe200000100d7 */
[----:B----4-:R-:W-:Y:S01]  /*1b690*/  F2FP.PACK_AB R143, R178, R195 ;  /* 0x000000c3b28f723e */ /* 0x010fe200000000ff */
[----:B------:R-:W3:Y:S02]  /*1b6a0*/  LDL.LU R156, [R1+0x14] ;  /* 0x00001400019c7983 */ /* 0x000ee40000300800 */
[----:B------:R-:W-:Y:S04]  /*1b6b0*/  FADD.FTZ R2, R187, R2 ;  /* 0x00000002bb027221 */ /* 0x000fe80000010000 */
[----:B------:R-:W1:Y:S01]  /*1b6c0*/  MUFU.EX2 R200, R235 ;  /* 0x000000eb00c87308 */ /* 0x000e620000000800 */
[C---:B------:R-:W-:Y:S02]  /*1b6d0*/  HMMA.16816.F32 R120, R208.reuse, R132, R120 ;  /* 0x00000084d078723c */ /* 0x040fe40000001878 */
[----:B------:R-:W-:Y:S05]  /*1b6e0*/  FADD.FTZ R161, R161, R2 ;  /* 0x00000002a1a17221 */ /* 0x000fea0000010000 */
[----:B------:R-:W-:Y:S01]  /*1b6f0*/  F2FP.PACK_AB R132, R228, R162 ;  /* 0x000000a2e484723e */ /* 0x000fe200000000ff */
[-C--:B------:R-:W-:Y:S01]  /*1b700*/  HMMA.16816.F32 R124, R208, R134.reuse, R124 ;  /* 0x00000086d07c723c */ /* 0x080fe2000000187c */
[----:B------:R-:W4:Y:S06]  /*1b710*/  MUFU.EX2 R196, R230 ;  /* 0x000000e600c47308 */ /* 0x000f2c0000000800 */
[----:B------:R-:W-:Y:S01]  /*1b720*/  F2FP.PACK_AB R208, R226, R227 ;  /* 0x000000e3e2d0723e */ /* 0x000fe200000000ff */
[----:B------:R-:W-:Y:S01]  /*1b730*/  HMMA.16816.F32 R128, R188, R134, R128 ;  /* 0x00000086bc80723c */ /* 0x000fe20000001880 */
[----:B------:R-:W-:Y:S02]  /*1b740*/  F2FP.PACK_AB R209, R224, R225 ;  /* 0x000000e1e0d1723e */ /* 0x000fe400000000ff */
[----:B------:R-:W-:Y:S01]  /*1b750*/  MUFU.EX2 R187, R244 ;  /* 0x000000f400bb7308 */ /* 0x000fe20000000800 */
[----:B-1----:R-:W-:Y:S01]  /*1b760*/  F2FP.PACK_AB R133, R200, R231 ;  /* 0x000000e7c885723e */ /* 0x002fe200000000ff */
[----:B------:R-:W-:Y:S02]  /*1b770*/  IMAD.MOV.U32 R235, RZ, RZ, R148 ;  /* 0x000000ffffeb7224 */ /* 0x000fe400078e0094 */
[----:B------:R-:W-:Y:S01]  /*1b780*/  F2FP.PACK_AB R134, R194, R198 ;  /* 0x000000c6c286723e */ /* 0x000fe200000000ff */
[----:B------:R-:W1:Y:S01]  /*1b790*/  LDSM.16.MT88.4 R148, [R240+0x900] ;  /* 0x00090000f094783b */ /* 0x000e620000004200 */
[----:B------:R-:W-:Y:S04]  /*1b7a0*/  F2FP.PACK_AB R135, R193, R197 ;  /* 0x000000c5c187723e */ /* 0x000fe800000000ff */
[----:B------:R-:W-:Y:S01]  /*1b7b0*/  MUFU.EX2 R190, R158 ;  /* 0x0000009e00be7308 */ /* 0x000fe20000000800 */
[----:B----4-:R-:W-:Y:S02]  /*1b7c0*/  F2FP.PACK_AB R142, R192, R196 ;  /* 0x000000c4c08e723e */ /* 0x010fe400000000ff */
[-C--:B------:R-:W-:Y:S07]  /*1b7d0*/  HMMA.16816.F32 R4, R132, R136.reuse, R4 ;  /* 0x000000888404723c */ /* 0x080fee0000001804 */
[----:B------:R-:W4:Y:S01]  /*1b7e0*/  MUFU.EX2 R183, R243 ;  /* 0x000000f300b77308 */ /* 0x000f220000000800 */
[C---:B------:R-:W-:Y:S09]  /*1b7f0*/  HMMA.16816.F32 R8, R140.reuse, R136, R8 ;  /* 0x000000888c08723c */ /* 0x040ff20000001808 */
[----:B------:R-:W-:Y:S01]  /*1b800*/  MUFU.EX2 R180, R206 ;  /* 0x000000ce00b47308 */ /* 0x000fe20000000800 */
[-C--:B------:R-:W-:Y:S08]  /*1b810*/  HMMA.16816.F32 R12, R140, R138.reuse, R12 ;  /* 0x0000008a8c0c723c */ /* 0x080ff0000000180c */
[C---:B------:R-:W-:Y:S01]  /*1b820*/  HMMA.16816.F32 R16, R132.reuse, R138, R16 ;  /* 0x0000008a8410723c */ /* 0x040fe20000001810 */
[----:B------:R-:W1:Y:S01]  /*1b830*/  LDSM.16.MT88.4 R136, [R239+0x900] ;  /* 0x00090000ef88783b */ /* 0x000e620000004200 */
[----:B------:R1:W1:Y:S02]  /*1b840*/  MUFU.EX2 R230, R248 ;  /* 0x000000f800e67308 */ /* 0x0002640000000800 */
[----:B----4-:R-:W-:Y:S04]  /*1b850*/  F2FP.PACK_AB R210, R183, R187 ;  /* 0x000000bbb7d2723e */ /* 0x010fe800000000ff */
[-C--:B------:R-:W-:Y:S04]  /*1b860*/  HMMA.16816.F32 R20, R132, R144.reuse, R20 ;  /* 0x000000908414723c */ /* 0x080fe80000001814 */
[----:B------:R4:W-:Y:S04]  /*1b870*/  MUFU.EX2 R188, R234 ;  /* 0x000000ea00bc7308 */ /* 0x0009e80000000800 */
[C---:B------:R-:W-:Y:S06]  /*1b880*/  HMMA.16816.F32 R24, R140.reuse, R144, R24 ;  /* 0x000000908c18723c */ /* 0x040fec0000001818 */
[----:B------:R1:W-:Y:S02]  /*1b890*/  MUFU.EX2 R189, R235 ;  /* 0x000000eb00bd7308 */ /* 0x0003e40000000800 */
[-C--:B------:R-:W-:Y:S01]  /*1b8a0*/  HMMA.16816.F32 R28, R140, R146.reuse, R28 ;  /* 0x000000928c1c723c */ /* 0x080fe2000000181c */
[----:B-1----:R1:W5:Y:S03]  /*1b8b0*/  LDL.LU R248, [R1+0x70] ;  /* 0x0000700001f87983 */ /* 0x0023660000300800 */
[----:B------:R-:W-:Y:S01]  /*1b8c0*/  F2FP.PACK_AB R191, R229, R230 ;  /* 0x000000e6e5bf723e */ /* 0x000fe200000000ff */
[----:B------:R1:W5:Y:S03]  /*1b8d0*/  LDL.LU R247, [R1+0x6c] ;  /* 0x00006c0001f77983 */ /* 0x0003660000300800 */
[C---:B------:R-:W-:Y:S01]  /*1b8e0*/  HMMA.16816.F32 R32, R132.reuse, R146, R32 ;  /* 0x000000928420723c */ /* 0x040fe20000001820 */
[----:B------:R-:W-:Y:S01]  /*1b8f0*/  MUFU.EX2 R170, R166 ;  /* 0x000000a600aa7308 */ /* 0x000fe20000000800 */
[----:B------:R-:W1:Y:S02]  /*1b900*/  LDSM.16.MT88.4 R144, [R237+0x2900] ;  /* 0x00290000ed90783b */ /* 0x000e640000004200 */
[----:B----4-:R-:W-:Y:S04]  /*1b910*/  IMAD.MOV.U32 R234, RZ, RZ, R169 ;  /* 0x000000ffffea7224 */ /* 0x010fe800078e00a9 */
[-C--:B------:R-:W-:Y:S02]  /*1b920*/  HMMA.16816.F32 R36, R132, R148.reuse, R36 ;  /* 0x000000948424723c */ /* 0x080fe40000001824 */
[----:B------:R4:W5:Y:S01]  /*1b930*/  LDL.LU R246, [R1+0x68] ;  /* 0x0000680001f67983 */ /* 0x0009620000300800 */
[----:B------:R-:W-:Y:S03]  /*1b940*/  MUFU.EX2 R166, R155 ;  /* 0x0000009b00a67308 */ /* 0x000fe60000000800 */
[----:B------:R4:W5:Y:S01]  /*1b950*/  LDL.LU R245, [R1+0x64] ;  /* 0x0000640001f57983 */ /* 0x0009620000300800 */
[----:B------:R-:W-:Y:S01]  /*1b960*/  MOV R235, R163 ;  /* 0x000000a300eb7202 */ /* 0x000fe20000000f00 */
[C---:B------:R-:W-:Y:S02]  /*1b970*/  HMMA.16816.F32 R40, R140.reuse, R148, R40 ;  /* 0x000000948c28723c */ /* 0x040fe40000001828 */
[----:B------:R4:W5:Y:S03]  /*1b980*/  LDL.LU R244, [R1+0x60] ;  /* 0x0000600001f47983 */ /* 0x0009660000300800 */
[----:B------:R-:W1:Y:S01]  /*1b990*/  MUFU.EX2 R163, R152 ;  /* 0x0000009800a37308 */ /* 0x000e620000000800 */
[----:B------:R4:W5:Y:S02]  /*1b9a0*/  LDL.LU R243, [R1+0x5c] ;  /* 0x00005c0001f37983 */ /* 0x0009640000300800 */
[-C--:B------:R-:W-:Y:S07]  /*1b9b0*/  HMMA.16816.F32 R44, R140, R150.reuse, R44 ;  /* 0x000000968c2c723c */ /* 0x080fee000000182c */
[----:B------:R1:W1:Y:S01]  /*1b9c0*/  MUFU.EX2 R169, R154 ;  /* 0x0000009a00a97308 */ /* 0x0002620000000800 */
[C---:B------:R-:W-:Y:S01]  /*1b9d0*/  HMMA.16816.F32 R48, R132.reuse, R150, R48 ;  /* 0x000000968430723c */ /* 0x040fe20000001830 */
[----:B------:R-:W2:Y:S07]  /*1b9e0*/  LDSM.16.MT88.4 R148, [R238+0x2900] ;  /* 0x00290000ee94783b */ /* 0x000eae0000004200 */
[-C--:B------:R-:W-:Y:S01]  /*1b9f0*/  HMMA.16816.F32 R52, R132, R136.reuse, R52 ;  /* 0x000000888434723c */ /* 0x080fe20000001834 */
[----:B------:R-:W-:Y:S07]  /*1ba00*/  MUFU.EX2 R175, R175 ;  /* 0x000000af00af7308 */ /* 0x000fee0000000800 */
[C---:B------:R-:W-:Y:S03]  /*1ba10*/  HMMA.16816.F32 R56, R140.reuse, R136, R56 ;  /* 0x000000888c38723c */ /* 0x040fe60000001838 */
[----:B------:R-:W-:Y:S01]  /*1ba20*/  MUFU.EX2 R232, R201 ;  /* 0x000000c900e87308 */ /* 0x000fe20000000800 */
[----:B-1----:R-:W-:Y:S04]  /*1ba30*/  LDSM.16.MT88.4 R152, [R238+0x1100] ;  /* 0x00110000ee98783b */ /* 0x002fe80000004200 */
[-C--:B------:R-:W-:Y:S05]  /*1ba40*/  HMMA.16816.F32 R60, R140, R138.reuse, R60 ;  /* 0x0000008a8c3c723c */ /* 0x080fea000000183c */
[----:B------:R-:W-:Y:S03]  /*1ba50*/  MUFU.EX2 R172, R172 ;  /* 0x000000ac00ac7308 */ /* 0x000fe60000000800 */
[C---:B------:R-:W-:Y:S01]  /*1ba60*/  HMMA.16816.F32 R64, R132.reuse, R138, R64 ;  /* 0x0000008a8440723c */ /* 0x040fe20000001840 */
[----:B------:R-:W1:Y:S06]  /*1ba70*/  LDSM.16.MT88.4 R136, [R240+0x2900] ;  /* 0x00290000f088783b */ /* 0x000e6c0000004200 */
[----:B------:R-:W1:Y:S01]  /*1ba80*/  MUFU.EX2 R168, R168 ;  /* 0x000000a800a87308 */ /* 0x000e620000000800 */
[-C--:B------:R-:W-:Y:S08]  /*1ba90*/  HMMA.16816.F32 R68, R132, R144.reuse, R68 ;  /* 0x000000908444723c */ /* 0x080ff00000001844 */
[C---:B------:R-:W-:Y:S01]  /*1baa0*/  HMMA.16816.F32 R72, R140.reuse, R144, R72 ;  /* 0x000000908c48723c */ /* 0x040fe20000001848 */
[----:B------:R-:W-:Y:S07]  /*1bab0*/  MUFU.EX2 R171, R171 ;  /* 0x000000ab00ab7308 */ /* 0x000fee0000000800 */
[-C--:B------:R-:W-:Y:S01]  /*1bac0*/  HMMA.16816.F32 R76, R140, R146.reuse, R76 ;  /* 0x000000928c4c723c */ /* 0x080fe2000000184c */
[----:B--2---:R-:W-:Y:S02]  /*1bad0*/  FFMA.FTZ R157, R3, R157, R214 ;  /* 0x0000009d039d7223 */ /* 0x004fe400000100d6 */
[----:B------:R-:W2:Y:S01]  /*1bae0*/  MUFU.EX2 R167, R167 ;  /* 0x000000a700a77308 */ /* 0x000ea20000000800 */
[----:B------:R-:W-:Y:S02]  /*1baf0*/  FADD.FTZ R3, R220, R181 ;  /* 0x000000b5dc037221 */ /* 0x000fe40000010000 */
[----:B------:R-:W-:Y:S02]  /*1bb00*/  LDSM.16.MT88.4 R220, [R240+0x3900] ;  /* 0x00390000f0dc783b */ /* 0x000fe40000004200 */
[C---:B------:R-:W-:Y:S01]  /*1bb10*/  HMMA.16816.F32 R80, R132.reuse, R146, R80 ;  /* 0x000000928450723c */ /* 0x040fe20000001850 */
[----:B------:R-:W-:Y:S04]  /*1bb20*/  FADD.FTZ R3, R235, R3 ;  /* 0x00000003eb037221 */ /* 0x000fe80000010000 */
[----:B------:R1:W-:Y:S01]  /*1bb30*/  MUFU.EX2 R181, R216 ;  /* 0x000000d800b57308 */ /* 0x0003e20000000800 */
[----:B------:R-:W2:Y:S02]  /*1bb40*/  LDSM.16.MT88.4 R144, [R239+0x2900] ;  /* 0x00290000ef90783b */ /* 0x000ea40000004200 */
[-C--:B------:R-:W-:Y:S07]  /*1bb50*/  HMMA.16816.F32 R84, R132, R148.reuse, R84 ;  /* 0x000000948454723c */ /* 0x080fee0000001854 */
[----:B------:R-:W2:Y:S01]  /*1bb60*/  MUFU.EX2 R235, R202 ;  /* 0x000000ca00eb7308 */ /* 0x000ea20000000800 */
[C---:B------:R-:W-:Y:S08]  /*1bb70*/  HMMA.16816.F32 R88, R140.reuse, R148, R88 ;  /* 0x000000948c58723c */ /* 0x040ff00000001858 */
[-C--:B------:R-:W-:Y:S01]  /*1bb80*/  HMMA.16816.F32 R92, R140, R150.reuse, R92 ;  /* 0x000000968c5c723c */ /* 0x080fe2000000185c */
[----:B-1----:R-:W-:Y:S07]  /*1bb90*/  LDSM.16.MT88.4 R216, [R238+0x3900] ;  /* 0x00390000eed8783b */ /* 0x002fee0000004200 */
[C---:B------:R-:W-:Y:S01]  /*1bba0*/  HMMA.16816.F32 R96, R132.reuse, R150, R96 ;  /* 0x000000968460723c */ /* 0x040fe20000001860 */
[----:B------:R-:W1:Y:S07]  /*1bbb0*/  LDSM.16.MT88.4 R148, [R237+0x1100] ;  /* 0x00110000ed94783b */ /* 0x000e6e0000004200 */
[-C--:B------:R-:W-:Y:S08]  /*1bbc0*/  HMMA.16816.F32 R100, R132, R136.reuse, R100 ;  /* 0x000000888464723c */ /* 0x080ff00000001864 */
[C---:B------:R-:W-:Y:S07]  /*1bbd0*/  HMMA.16816.F32 R104, R140.reuse, R136, R104 ;  /* 0x000000888c68723c */ /* 0x040fee0000001868 */
[----:B------:R-:W-:Y:S01]  /*1bbe0*/  F2FP.PACK_AB R137, R174, R163 ;  /* 0x000000a3ae89723e */ /* 0x000fe200000000ff */
[-C--:B------:R-:W-:Y:S08]  /*1bbf0*/  HMMA.16816.F32 R108, R140, R138.reuse, R108 ;  /* 0x0000008a8c6c723c */ /* 0x080ff0000000186c */
[C---:B------:R-:W-:Y:S07]  /*1bc00*/  HMMA.16816.F32 R112, R132.reuse, R138, R112 ;  /* 0x0000008a8470723c */ /* 0x040fee0000001870 */
[----:B------:R-:W-:Y:S01]  /*1bc10*/  F2FP.PACK_AB R138, R166, R170 ;  /* 0x000000aaa68a723e */ /* 0x000fe200000000ff */
[-C--:B--2---:R-:W-:Y:S01]  /*1bc20*/  HMMA.16816.F32 R116, R132, R144.reuse, R116 ;  /* 0x000000908474723c */ /* 0x084fe20000001874 */
[----:B------:R-:W-:Y:S07]  /*1bc30*/  F2FP.PACK_AB R139, R190, R169 ;  /* 0x000000a9be8b723e */ /* 0x000fee00000000ff */
[C---:B------:R-:W-:Y:S08]  /*1bc40*/  HMMA.16816.F32 R120, R140.reuse, R144, R120 ;  /* 0x000000908c78723c */ /* 0x040ff00000001878 */
[-C--:B------:R-:W-:Y:S01]  /*1bc50*/  HMMA.16816.F32 R124, R140, R146.reuse, R124 ;  /* 0x000000928c7c723c */ /* 0x080fe2000000187c */
[----:B------:R-:W2:Y:S07]  /*1bc60*/  LDSM.16.MT88.4 R140, [R240+0x1100] ;  /* 0x00110000f08c783b */ /* 0x000eae0000004200 */
[----:B------:R-:W-:Y:S01]  /*1bc70*/  HMMA.16816.F32 R128, R132, R146, R128 ;  /* 0x000000928480723c */ /* 0x000fe20000001880 */
[----:B------:R-:W2:Y:S06]  /*1bc80*/  LDSM.16.MT88.4 R144, [R239+0x1100] ;  /* 0x00110000ef90783b */ /* 0x000eac0000004200 */
[----:B------:R-:W-:Y:S02]  /*1bc90*/  F2FP.PACK_AB R132, R188, R176 ;  /* 0x000000b0bc84723e */ /* 0x000fe400000000ff */
[----:B------:R-:W-:Y:S03]  /*1bca0*/  F2FP.PACK_AB R133, R189, R177 ;  /* 0x000000b1bd85723e */ /* 0x000fe600000000ff */
[----:B---3--:R-:W-:Y:S01]  /*1bcb0*/  FFMA.FTZ R156, R0, R156, R213 ;  /* 0x0000009c009c7223 */ /* 0x008fe200000100d5 */
[----:B------:R-:W-:Y:S01]  /*1bcc0*/  F2FP.PACK_AB R134, R168, R172 ;  /* 0x000000aca886723e */ /* 0x000fe200000000ff */
[----:B------:R-:W-:Y:S01]  /*1bcd0*/  FADD.FTZ R0, R233, R157 ;  /* 0x0000009de9007221 */ /* 0x000fe20000010000 */
[----:B------:R-:W-:Y:S01]  /*1bce0*/  F2FP.PACK_AB R135, R167, R171 ;  /* 0x000000aba787723e */ /* 0x000fe200000000ff */
[----:B------:R-:W-:Y:S01]  /*1bcf0*/  FADD.FTZ R136, R234, R156 ;  /* 0x0000009cea887221 */ /* 0x000fe20000010000 */
[----:B------:R-:W-:Y:S01]  /*1bd00*/  MUFU.EX2 R233, R203 ;  /* 0x000000cb00e97308 */ /* 0x000fe20000000800 */
[----:B------:R-:W-:Y:S02]  /*1bd10*/  FADD.FTZ R2, R160, R0 ;  /* 0x00000000a0027221 */ /* 0x000fe40000010000 */
[----:B------:R-:W-:Y:S01]  /*1bd20*/  FADD.FTZ R0, R159, R136 ;  /* 0x000000889f007221 */ /* 0x000fe20000010000 */
[----:B------:R-:W-:Y:S01]  /*1bd30*/  F2FP.PACK_AB R136, R175, R179 ;  /* 0x000000b3af88723e */ /* 0x000fe200000000ff */
[-C--:B-1----:R-:W-:Y:S01]  /*1bd40*/  HMMA.16816.F32 R4, R132, R148.reuse, R4 ;  /* 0x000000948404723c */ /* 0x082fe20000001804 */
[----:B------:R-:W-:Y:S01]  /*1bd50*/  LDSM.16.MT88.4 R156, [R238+0x3100] ;  /* 0x00310000ee9c783b */ /* 0x000fe20000004200 */
[----:B------:R-:W-:Y:S02]  /*1bd60*/  FADD.FTZ R160, R207, R3 ;  /* 0x00000003cfa07221 */ /* 0x000fe40000010000 */
[----:B------:R-:W-:Y:S01]  /*1bd70*/  FADD.FTZ R2, R241, R2 ;  /* 0x00000002f1027221 */ /* 0x000fe20000010000 */
[----:B------:R-:W-:Y:S01]  /*1bd80*/  MUFU.EX2 R3, R205 ;  /* 0x000000cd00037308 */ /* 0x000fe20000000800 */
[----:B------:R-:W-:Y:S02]  /*1bd90*/  FADD.FTZ R0, R236, R0 ;  /* 0x00000000ec007221 */ /* 0x000fe40000010000 */
[C---:B------:R-:W-:Y:S07]  /*1bda0*/  HMMA.16816.F32 R8, R136.reuse, R148, R8 ;  /* 0x000000948808723c */ /* 0x040fee0000001808 */
[----:B------:R1:W-:Y:S01]  /*1bdb0*/  MUFU.EX2 R234, R204 ;  /* 0x000000cc00ea7308 */ /* 0x0003e20000000800 */
[-C--:B------:R-:W-:Y:S08]  /*1bdc0*/  HMMA.16816.F32 R12, R136, R150.reuse, R12 ;  /* 0x00000096880c723c */ /* 0x080ff0000000180c */
[C---:B------:R-:W-:Y:S01]  /*1bdd0*/  HMMA.16816.F32 R16, R132.reuse, R150, R16 ;  /* 0x000000968410723c */ /* 0x040fe20000001810 */
[----:B------:R-:W3:Y:S07]  /*1bde0*/  LDSM.16.MT88.4 R148, [R237+0x3100] ;  /* 0x00310000ed94783b */ /* 0x000eee0000004200 */
[-C--:B------:R-:W-:Y:S01]  /*1bdf0*/  HMMA.16816.F32 R20, R132, R152.reuse, R20 ;  /* 0x000000988414723c */ /* 0x080fe20000001814 */
[----:B-1----:R-:W-:Y:S07]  /*1be00*/  LDSM.16.MT88.4 R204, [R237+0x1900] ;  /* 0x00190000edcc783b */ /* 0x002fee0000004200 */
        /* <DEDUP_REMOVED lines=14> */
[-C--:B---3--:R-:W-:Y:S08]  /*1bef0*/  HMMA.16816.F32 R68, R132, R148.reuse, R68 ;  /* 0x000000948444723c */ /* 0x088ff00000001844 */
[C---:B------:R-:W-:Y:S07]  /*1bf00*/  HMMA.16816.F32 R72, R136.reuse, R148, R72 ;  /* 0x000000948848723c */ /* 0x040fee0000001848 */
[----:B------:R-:W-:Y:S01]  /*1bf10*/  MOV R149, R200 ;  /* 0x000000c800957202 */ /* 0x000fe20000000f00 */
[-C--:B------:R-:W-:Y:S01]  /*1bf20*/  HMMA.16816.F32 R76, R136, R150.reuse, R76 ;  /* 0x00000096884c723c */ /* 0x080fe2000000184c */
[----:B------:R-:W-:Y:S07]  /*1bf30*/  MOV R148, R199 ;  /* 0x000000c700947202 */ /* 0x000fee0000000f00 */
[C---:B------:R-:W-:Y:S07]  /*1bf40*/  HMMA.16816.F32 R80, R132.reuse, R150, R80 ;  /* 0x000000968450723c */ /* 0x040fee0000001850 */
[----:B------:R-:W-:Y:S01]  /*1bf50*/  MOV R150, R180 ;  /* 0x000000b400967202 */ /* 0x000fe20000000f00 */
[-C--:B------:R-:W-:Y:S01]  /*1bf60*/  HMMA.16816.F32 R84, R132, R156.reuse, R84 ;  /* 0x0000009c8454723c */ /* 0x080fe20000001854 */
[----:B------:R3:W1:Y:S03]  /*1bf70*/  MUFU.EX2 R180, R212 ;  /* 0x000000d400b47308 */ /* 0x0006660000000800 */
[----:B------:R-:W-:Y:S01]  /*1bf80*/  IMAD.MOV.U32 R151, RZ, RZ, R190 ;  /* 0x000000ffff977224 */ /* 0x000fe200078e00be */
[----:B------:R-:W-:Y:S03]  /*1bf90*/  F2FP.PACK_AB R190, R232, R235 ;  /* 0x000000ebe8be723e */ /* 0x000fe600000000ff */
[C---:B------:R-:W-:Y:S07]  /*1bfa0*/  HMMA.16816.F32 R88, R136.reuse, R156, R88 ;  /* 0x0000009c8858723c */ /* 0x040fee0000001858 */
[----:B------:R-:W-:Y:S01]  /*1bfb0*/  MOV R157, R198 ;  /* 0x000000c6009d7202 */ /* 0x000fe20000000f00 */
[-C--:B------:R-:W-:Y:S01]  /*1bfc0*/  HMMA.16816.F32 R92, R136, R158.reuse, R92 ;  /* 0x0000009e885c723c */ /* 0x080fe2000000185c */
[----:B------:R-:W-:Y:S07]  /*1bfd0*/  MOV R156, R197 ;  /* 0x000000c5009c7202 */ /* 0x000fee0000000f00 */
[C---:B------:R-:W-:Y:S01]  /*1bfe0*/  HMMA.16816.F32 R96, R132.reuse, R158, R96 ;  /* 0x0000009e8460723c */ /* 0x040fe20000001860 */
[----:B---3--:R-:W-:Y:S03]  /*1bff0*/  LDSM.16.MT88.4 R212, [R237+0x3900] ;  /* 0x00390000edd4783b */ /* 0x008fe60000004200 */
[----:B-1----:R-:W-:Y:S03]  /*1c000*/  F2FP.PACK_AB R211, R180, R181 ;  /* 0x000000b5b4d3723e */ /* 0x002fe600000000ff */
[----:B------:R-:W-:Y:S01]  /*1c010*/  IMAD.MOV.U32 R159, RZ, RZ, R3 ;  /* 0x000000ffff9f7224 */ /* 0x000fe200078e0003 */
[-C--:B------:R-:W-:Y:S01]  /*1c020*/  HMMA.16816.F32 R100, R132, R152.reuse, R100 ;  /* 0x000000988464723c */ /* 0x080fe20000001864 */
[----:B------:R-:W-:Y:S02]  /*1c030*/  FADD.FTZ R3, R242, R161 ;  /* 0x000000a1f2037221 */ /* 0x000fe40000010000 */
[----:B------:R4:W5:Y:S01]  /*1c040*/  LDL.LU R242, [R1+0x58] ;  /* 0x0000580001f27983 */ /* 0x0009620000300800 */
[----:B------:R-:W-:Y:S02]  /*1c050*/  IMAD.MOV.U32 R158, RZ, RZ, R196 ;  /* 0x000000ffff9e7224 */ /* 0x000fe400078e00c4 */
[----:B------:R-:W-:Y:S01]  /*1c060*/  FADD.FTZ R231, R231, R3 ;  /* 0x00000003e7e77221 */ /* 0x000fe20000010000 */
[----:B------:R4:W5:Y:S01]  /*1c070*/  LDL.LU R241, [R1+0x54] ;  /* 0x0000540001f17983 */ /* 0x0009620000300800 */
[C---:B------:R-:W-:Y:S01]  /*1c080*/  HMMA.16816.F32 R104, R136.reuse, R152, R104 ;  /* 0x000000988868723c */ /* 0x040fe20000001868 */
[----:B------:R-:W-:Y:S02]  /*1c090*/  FADD.FTZ R3, R165, R2 ;  /* 0x00000002a5037221 */ /* 0x000fe40000010000 */
[----:B------:R4:W5:Y:S01]  /*1c0a0*/  LDL.LU R236, [R1+0x50] ;  /* 0x0000500001ec7983 */ /* 0x0009620000300800 */
[----:B------:R-:W-:Y:S01]  /*1c0b0*/  MOV R165, R178 ;  /* 0x000000b200a57202 */ /* 0x000fe20000000f00 */
[----:B------:R-:W-:Y:S01]  /*1c0c0*/  FADD.FTZ R2, R164, R0 ;  /* 0x00000000a4027221 */ /* 0x000fe20000010000 */
[----:B------:R-:W-:Y:S01]  /*1c0d0*/  MOV R0, R176 ;  /* 0x000000b000007202 */ /* 0x000fe20000000f00 */
[----:B------:R-:W-:Y:S01]  /*1c0e0*/  IMAD.MOV.U32 R164, RZ, RZ, R177 ;  /* 0x000000ffffa47224 */ /* 0x000fe200078e00b1 */
[-C--:B------:R-:W-:Y:S01]  /*1c0f0*/  HMMA.16816.F32 R108, R136, R154.reuse, R108 ;  /* 0x0000009a886c723c */ /* 0x080fe2000000186c */
[----:B------:R-:W-:Y:S03]  /*1c100*/  MOV R153, R195 ;  /* 0x000000c300997202 */ /* 0x000fe60000000f00 */
[----:B------:R-:W-:Y:S04]  /*1c110*/  MOV R152, R194 ;  /* 0x000000c200987202 */ /* 0x000fe80000000f00 */
[C---:B------:R-:W-:Y:S07]  /*1c120*/  HMMA.16816.F32 R112, R132.reuse, R154, R112 ;  /* 0x0000009a8470723c */ /* 0x040fee0000001870 */
[----:B------:R-:W-:Y:S01]  /*1c130*/  MOV R155, R193 ;  /* 0x000000c1009b7202 */ /* 0x000fe20000000f00 */
[-C--:B--2---:R-:W-:Y:S01]  /*1c140*/  HMMA.16816.F32 R116, R132, R140.reuse, R116 ;  /* 0x0000008c8474723c */ /* 0x084fe20000001874 */
[----:B------:R-:W-:Y:S07]  /*1c150*/  MOV R154, R192 ;  /* 0x000000c0009a7202 */ /* 0x000fee0000000f00 */
[C---:B------:R-:W-:Y:S07]  /*1c160*/  HMMA.16816.F32 R120, R136.reuse, R140, R120 ;  /* 0x0000008c8878723c */ /* 0x040fee0000001878 */
[----:B------:R-:W-:Y:S01]  /*1c170*/  IMAD.MOV.U32 R141, RZ, RZ, R179 ;  /* 0x000000ffff8d7224 */ /* 0x000fe200078e00b3 */
[-C--:B------:R-:W-:Y:S01]  /*1c180*/  HMMA.16816.F32 R124, R136, R142.reuse, R124 ;  /* 0x0000008e887c723c */ /* 0x080fe2000000187c */
[----:B------:R-:W-:Y:S03]  /*1c190*/  LDSM.16.MT88.4 R176, [R239+0x1900] ;  /* 0x00190000efb0783b */ /* 0x000fe60000004200 */
[----:B------:R-:W-:Y:S03]  /*1c1a0*/  MOV R140, R163 ;  /* 0x000000a3008c7202 */ /* 0x000fe60000000f00 */
[----:B------:R-:W-:Y:S01]  /*1c1b0*/  FADD.FTZ R136, R162, R160 ;  /* 0x000000a0a2887221 */ /* 0x000fe20000010000 */
[----:B------:R-:W-:Y:S01]  /*1c1c0*/  HMMA.16816.F32 R128, R132, R142, R128 ;  /* 0x0000008e8480723c */ /* 0x000fe20000001880 */
[----:B------:R-:W-:Y:S01]  /*1c1d0*/  IMAD.MOV.U32 R139, RZ, RZ, R189 ;  /* 0x000000ffff8b7224 */ /* 0x000fe200078e00bd */
[----:B------:R-:W1:Y:S02]  /*1c1e0*/  LDSM.16.MT88.4 R160, [R240+0x1900] ;  /* 0x00190000f0a0783b */ /* 0x000e640000004200 */
[----:B------:R-:W-:Y:S01]  /*1c1f0*/  F2FP.PACK_AB R189, R233, R234 ;  /* 0x000000eae9bd723e */ /* 0x000fe200000000ff */
[----:B------:R-:W-:Y:S02]  /*1c200*/  FADD.FTZ R228, R228, R136 ;  /* 0x00000088e4e47221 */ /* 0x000fe40000010000 */
[----:B------:R-:W-:Y:S02]  /*1c210*/  MOV R143, R188 ;  /* 0x000000bc008f7202 */ /* 0x000fe40000000f00 */
[----:B------:R-:W-:Y:S07]  /*1c220*/  F2FP.PACK_AB R188, R159, R150 ;  /* 0x000000969fbc723e */ /* 0x000fee00000000ff */
[-C--:B------:R-:W-:Y:S01]  /*1c230*/  HMMA.16816.F32 R192, R188, R204.reuse, R4 ;  /* 0x000000ccbcc0723c */ /* 0x080fe20000001804 */
[----:B------:R-:W2:Y:S07]  /*1c240*/  LDSM.16.MT88.4 R4, [R239+0x3900] ;  /* 0x00390000ef04783b */ /* 0x000eae0000004200 */
[C---:B------:R-:W-:Y:S07]  /*1c250*/  HMMA.16816.F32 R196, R208.reuse, R204, R8 ;  /* 0x000000ccd0c4723c */ /* 0x040fee0000001808 */
[----:B------:R-:W-:Y:S01]  /*1c260*/  MOV R10, R154 ;  /* 0x0000009a000a7202 */ /* 0x000fe20000000f00 */
[-C--:B------:R-:W-:Y:S01]  /*1c270*/  HMMA.16816.F32 R200, R208, R206.reuse, R12 ;  /* 0x000000ced0c8723c */ /* 0x080fe2000000180c */
[----:B------:R-:W-:Y:S03]  /*1c280*/  IMAD.MOV.U32 R9, RZ, RZ, R165 ;  /* 0x000000ffff097224 */ /* 0x000fe600078e00a5 */
[----:B------:R-:W-:Y:S02]  /*1c290*/  MOV R11, R156 ;  /* 0x0000009c000b7202 */ /* 0x000fe40000000f00 */
[----:B------:R-:W-:Y:S01]  /*1c2a0*/  MOV R8, R157 ;  /* 0x0000009d00087202 */ /* 0x000fe20000000f00 */
[----:B------:R-:W-:Y:S01]  /*1c2b0*/  IMAD.MOV.U32 R12, RZ, RZ, R139 ;  /* 0x000000ffff0c7224 */ /* 0x000fe200078e008b */
[C---:B------:R-:W-:Y:S01]  /*1c2c0*/  HMMA.16816.F32 R204, R188.reuse, R206, R16 ;  /* 0x000000cebccc723c */ /* 0x040fe20000001810 */
[----:B------:R-:W-:Y:S03]  /*1c2d0*/  IMAD.MOV.U32 R15, RZ, RZ, R159 ;  /* 0x000000ffff0f7224 */ /* 0x000fe600078e009f */
[----:B------:R-:W-:Y:S01]  /*1c2e0*/  IMAD.MOV.U32 R14, RZ, RZ, R150 ;  /* 0x000000ffff0e7224 */ /* 0x000fe200078e0096 */
[----:B------:R-:W-:Y:S01]  /*1c2f0*/  MOV R13, R151 ;  /* 0x00000097000d7202 */ /* 0x000fe20000000f00 */
[----:B------:R-:W-:Y:S01]  /*1c300*/  FADD.FTZ R8, R8, R228 ;  /* 0x000000e408087221 */ /* 0x000fe20000010000 */
[----:B------:R-:W-:Y:S01]  /*1c310*/  MOV R19, R166 ;  /* 0x000000a600137202 */ /* 0x000fe20000000f00 */
[-C--:B------:R-:W-:Y:S01]  /*1c320*/  HMMA.16816.F32 R132, R188, R144.reuse, R20 ;  /* 0x00000090bc84723c */ /* 0x080fe20000001814 */
[----:B------:R-:W-:Y:S03]  /*1c330*/  IMAD.MOV.U32 R18, RZ, RZ, R167 ;  /* 0x000000ffff127224 */ /* 0x000fe600078e00a7 */
[----:B------:R-:W-:Y:S02]  /*1c340*/  MOV R16, R169 ;  /* 0x000000a900107202 */ /* 0x000fe40000000f00 */
[----:B------:R-:W-:Y:S01]  /*1c350*/  MOV R17, R168 ;  /* 0x000000a800117202 */ /* 0x000fe20000000f00 */
[----:B------:R-:W-:Y:S01]  /*1c360*/  IMAD.MOV.U32 R23, RZ, RZ, R170 ;  /* 0x000000ffff177224 */ /* 0x000fe200078e00aa */
[C---:B------:R-:W-:Y:S01]  /*1c370*/  HMMA.16816.F32 R136, R208.reuse, R144, R24 ;  /* 0x00000090d088723c */ /* 0x040fe20000001818 */
[----:B------:R-:W-:Y:S03]  /*1c380*/  MOV R22, R171 ;  /* 0x000000ab00167202 */ /* 0x000fe60000000f00 */
[----:B------:R-:W-:Y:S02]  /*1c390*/  MOV R21, R172 ;  /* 0x000000ac00157202 */ /* 0x000fe40000000f00 */
[----:B------:R-:W-:Y:S01]  /*1c3a0*/  MOV R20, R174 ;  /* 0x000000ae00147202 */ /* 0x000fe20000000f00 */
[----:B------:R-:W-:Y:S01]  /*1c3b0*/  IMAD.MOV.U32 R24, RZ, RZ, R141 ;  /* 0x000000ffff187224 */ /* 0x000fe200078e008d */
[----:B------:R-:W-:Y:S04]  /*1c3c0*/  MOV R26, R143 ;  /* 0x0000008f001a7202 */ /* 0x000fe80000000f00 */
[----:B------:R-:W-:Y:S02]  /*1c3d0*/  MOV R25, R140 ;  /* 0x0000008c00197202 */ /* 0x000fe40000000f00 */
[-C--:B------:R-:W-:Y:S01]  /*1c3e0*/  HMMA.16816.F32 R140, R208, R146.reuse, R28 ;  /* 0x00000092d08c723c */ /* 0x080fe2000000181c */
[----:B------:R-:W-:Y:S06]  /*1c3f0*/  MOV R27, R175 ;  /* 0x000000af001b7202 */ /* 0x000fec0000000f00 */
[----:B------:R-:W-:Y:S01]  /*1c400*/  MOV R31, R164 ;  /* 0x000000a4001f7202 */ /* 0x000fe20000000f00 */
[C---:B------:R-:W-:Y:S01]  /*1c410*/  HMMA.16816.F32 R144, R188.reuse, R146, R32 ;  /* 0x00000092bc90723c */ /* 0x040fe20000001820 */
[----:B------:R-:W-:Y:S03]  /*1c420*/  MOV R30, R0 ;  /* 0x00000000001e7202 */ /* 0x000fe60000000f00 */
[----:B------:R-:W-:Y:S01]  /*1c430*/  IMAD.MOV.U32 R0, RZ, RZ, R149 ;  /* 0x000000ffff007224 */ /* 0x000fe200078e0095 */
[----:B------:R-:W-:Y:S01]  /*1c440*/  MOV R29, R155 ;  /* 0x0000009b001d7202 */ /* 0x000fe20000000f00 */
[----:B------:R-:W-:Y:S01]  /*1c450*/  IMAD.MOV.U32 R28, RZ, RZ, R152 ;  /* 0x000000ffff1c7224 */ /* 0x000fe200078e0098 */
[----:B------:R-:W-:Y:S01]  /*1c460*/  MOV R34, R158 ;  /* 0x0000009e00227202 */ /* 0x000fe20000000f00 */
[----:B------:R-:W-:Y:S01]  /*1c470*/  IMAD.MOV.U32 R32, RZ, RZ, R173 ;  /* 0x000000ffff207224 */ /* 0x000fe200078e00ad */
[----:B------:R-:W-:Y:S02]  /*1c480*/  MOV R33, R148 ;  /* 0x0000009400217202 */ /* 0x000fe40000000f00 */
[-C--:B-1----:R-:W-:Y:S01]  /*1c490*/  HMMA.16816.F32 R148, R188, R160.reuse, R36 ;  /* 0x000000a0bc94723c */ /* 0x082fe20000001824 */
[----:B------:R-:W-:Y:S01]  /*1c4a0*/  FADD.FTZ R0, R0, R231 ;  /* 0x000000e700007221 */ /* 0x000fe20000010000 */
[----:B------:R-:W-:Y:S01]  /*1c4b0*/  MOV R35, R153 ;  /* 0x0000009900237202 */ /* 0x000fe20000000f00 */
[----:B------:R-:W-:Y:S02]  /*1c4c0*/  FADD.FTZ R3, R32, R3 ;  /* 0x0000000320037221 */ /* 0x000fe40000010000 */
        /* <DEDUP_REMOVED lines=14> */
[-C--:B------:R-:W-:Y:S01]  /*1c5b0*/  HMMA.16816.F32 R164, R188, R176.reuse, R52 ;  /* 0x000000b0bca4723c */ /* 0x080fe20000001834 */
[----:B------:R-:W3:Y:S03]  /*1c5c0*/  LDL R12, [R1+0x3c] ;  /* 0x00003c00010c7983 */ /* 0x000ee60000100800 */
[----:B------:R-:W-:Y:S02]  /*1c5d0*/  FADD.FTZ R8, R30, R0 ;  /* 0x000000001e087221 */ /* 0x000fe40000010000 */
        /* <DEDUP_REMOVED lines=13> */
[-C--:B------:R-:W-:Y:S04]  /*1c6b0*/  HMMA.16816.F32 R68, R188, R212.reuse, R68 ;  /* 0x000000d4bc44723c */ /* 0x080fe80000001844 */
[----:B------:R-:W-:Y:S04]  /*1c6c0*/  FADD.FTZ R3, R225, R3 ;  /* 0x00000003e1037221 */ /* 0x000fe80000010000 */
[C---:B------:R-:W-:Y:S01]  /*1c6d0*/  HMMA.16816.F32 R72, R208.reuse, R212, R72 ;  /* 0x000000d4d048723c */ /* 0x040fe20000001848 */
[----:B------:R-:W-:Y:S07]  /*1c6e0*/  FADD.FTZ R3, R224, R3 ;  /* 0x00000003e0037221 */ /* 0x000fee0000010000 */
        /* <DEDUP_REMOVED lines=26> */
[----:B------:R-:W-:Y:S01]  /*1c890*/  FADD.FTZ R2, R187, R0 ;  /* 0x00000000bb027221 */ /* 0x000fe20000010000 */
[----:B------:R-:W-:Y:S01]  /*1c8a0*/  MOV R187, R184 ;  /* 0x000000b800bb7202 */ /* 0x000fe20000000f00 */
[----:B------:R-:W-:Y:S01]  /*1c8b0*/  FADD.FTZ R0, R181, R3 ;  /* 0x00000003b5007221 */ /* 0x000fe20000010000 */
[----:B------:R4:W-:Y:S01]  /*1c8c0*/  STL [R1+0x10], R5 ;  /* 0x0000100501007387 */ /* 0x0009e20000100800 */
[----:B------:R-:W-:Y:S02]  /*1c8d0*/  FADD.FTZ R3, R229, R4 ;  /* 0x00000004e5037221 */ /* 0x000fe40000010000 */
[----:B------:R-:W-:Y:S02]  /*1c8e0*/  FADD.FTZ R2, R183, R2 ;  /* 0x00000002b7027221 */ /* 0x000fe40000010000 */
[----:B------:R-:W-:Y:S01]  /*1c8f0*/  FADD.FTZ R0, R180, R0 ;  /* 0x00000000b4007221 */ /* 0x000fe20000010000 */
[----:B------:R4:W-:Y:S01]  /*1c900*/  STL [R1+0xc], R3 ;  /* 0x00000c0301007387 */ /* 0x0009e20000100800 */
[----:B------:R-:W-:Y:S01]  /*1c910*/  IMAD.MOV.U32 R181, RZ, RZ, R185 ;  /* 0x000000ffffb57224 */ /* 0x000fe200078e00b9 */
[----:B------:R-:W-:Y:S02]  /*1c920*/  MOV R180, R186 ;  /* 0x000000ba00b47202 */ /* 0x000fe40000000f00 */
[----:B------:R4:W-:Y:S04]  /*1c930*/  STL [R1+0x34], R2 ;  /* 0x0000340201007387 */ /* 0x0009e80000100800 */
[----:B------:R4:W-:Y:S01]  /*1c940*/  STL [R1+0x14], R0 ;  /* 0x0000140001007387 */ /* 0x0009e20000100800 */
[----:B---3--:R-:W-:Y:S01]  /*1c950*/  ISETP.LT.AND P0, PT, R12, UR8, PT ;  /* 0x000000080c007c0c */ /* 0x008fe2000bf01270 */
[----:B------:R-:W-:Y:S11]  /*1c960*/  UIADD3 UR8, UR8, -0x1, URZ ;  /* 0xffffffff08087890 */ /* 0x000ff6000fffe03f */
[----:B------:R-:W-:Y:S01]  /*1c970*/  @!UPT UIADD3 URZ, URZ, URZ, URZ ;  /* 0x0000003f3f3ff290 */ /* 0x000fe2000fffe03f */
[----:B----4-:R-:W-:-:S05]  /*1c980*/  @P0 BRA `(.L_x_1984) ;  /* 0xffffb1c000000947 */ /* 0x010fca000383ffff */
.L_x_1981:
[----:B-1----:R-:W-:-:S13]  /*1c990*/  ISETP.LE.AND P0, PT, RZ, UR8, PT ;  /* 0x00000008ff007c0c */ /* 0x002fda000bf03270 */
[----:B------:R-:W-:Y:S05]  /*1c9a0*/  @!P0 BRA `(.L_x_1985) ;  /* 0x00003dc000008947 */ /* 0x000fea0003800000 */
[----:B------:R-:W2:Y:S04]  /*1c9b0*/  LDL R4, [R1+0x18] ;  /* 0x0000180001047983 */ /* 0x000ea80000100800 */
[----:B------:R-:W3:Y:S01]  /*1c9c0*/  LDL.LU R2, [R1+0x4c] ;  /* 0x00004c0001027983 */ /* 0x000ee20000300800 */
[----:B------:R-:W-:Y:S01]  /*1c9d0*/  IMAD.MOV.U32 R3, RZ, RZ, R185 ;  /* 0x000000ffff037224 */ /* 0x000fe200078e00b9 */
[----:B------:R-:W-:Y:S01]  /*1c9e0*/  ULDC UR4, c[0x0][0x210] ;  /* 0x0000840000047ab9 */ /* 0x000fe20000000800 */
[----:B------:R-:W-:Y:S01]  /*1c9f0*/  IMAD.MOV.U32 R183, RZ, RZ, R182 ;  /* 0x000000ffffb77224 */ /* 0x000fe200078e00b6 */
[----:B------:R-:W1:Y:S01]  /*1ca00*/  S2R R0, SR_TID.X ;  /* 0x0000000000007919 */ /* 0x000e620000002100 */
[----:B-----5:R-:W-:Y:S01]  /*1ca10*/  IMAD.MOV.U32 R180, RZ, RZ, R184 ;  /* 0x000000ffffb47224 */ /* 0x020fe200078e00b8 */
[----:B------:R-:W-:Y:S01]  /*1ca20*/  UIMAD UR4, UR16, UR4, URZ ;  /* 0x00000004100472a4 */ /* 0x000fe2000f8e023f */
[----:B-1----:R-:W-:-:S04]  /*1ca30*/  SHF.R.S32.HI R231, RZ, 0x1f, R0 ;  /* 0x0000001fffe77819 */ /* 0x002fc80000011400 */
[----:B------:R-:W-:-:S04]  /*1ca40*/  LEA.HI R231, R231, R0, RZ, 0x3 ;  /* 0x00000000e7e77211 */ /* 0x000fc800078f18ff */
[----:B------:R-:W-:-:S05]  /*1ca50*/  LOP3.LUT R231, R231, 0xfffffff8, RZ, 0xc0, !PT ;  /* 0xfffffff8e7e77812 */ /* 0x000fca00078ec0ff */
[----:B------:R-:W-:Y:S02]  /*1ca60*/  IMAD.IADD R231, R0, 0x1, -R231 ;  /* 0x0000000100e77824 */ /* 0x000fe400078e0ae7 */
[----:B------:R-:W-:Y:S02]  /*1ca70*/  IMAD.MOV.U32 R0, RZ, RZ, R186 ;  /* 0x000000ffff007224 */ /* 0x000fe400078e00ba */
[----:B------:R-:W-:-:S05]  /*1ca80*/  IMAD.SHL.U32 R231, R231, 0x8, RZ ;  /* 0x00000008e7e77824 */ /* 0x000fca00078e00ff */
[----:B------:R-:W-:-:S04]  /*1ca90*/  SHF.R.S32.HI R232, RZ, 0x1f, R231 ;  /* 0x0000001fffe87819 */ /* 0x000fc800000114e7 */
[C---:B------:R-:W-:Y:S01]  /*1caa0*/  SHF.L.U64.HI R232, R231.reuse, 0x1, R232 ;  /* 0x00000001e7e87819 */ /* 0x040fe200000102e8 */
[----:B------:R-:W-:Y:S01]  /*1cab0*/  IMAD.SHL.U32 R231, R231, 0x2, RZ ;  /* 0x00000002e7e77824 */ /* 0x000fe200078e00ff */
[----:B--2---:R-:W-:Y:S02]  /*1cac0*/  IADD3 R228, R4, 0x100, RZ ;  /* 0x0000010004e47810 */ /* 0x004fe40007ffe0ff */
[----:B---3--:R-:W-:Y:S01]  /*1cad0*/  SHF.R.S32.HI R230, RZ, 0x1f, R2 ;  /* 0x0000001fffe67819 */ /* 0x008fe20000011402 */
[----:B------:R-:W-:-:S03]  /*1cae0*/  IMAD.SHL.U32 R229, R2, 0x2, RZ ;  /* 0x0000000202e57824 */ /* 0x000fc600078e00ff */
[----:B------:R-:W-:Y:S01]  /*1caf0*/  SHF.L.U64.HI R230, R2, 0x1, R230 ;  /* 0x0000000102e67819 */ /* 0x000fe200000102e6 */
[----:B------:R-:W-:Y:S05]  /*1cb00*/  BRA `(.L_x_1986) ;  /* 0x0000042000007947 */ /* 0x000fea0003800000 */
.L_x_1988:
[----:B------:R-:W2:Y:S01]  /*1cb10*/  LDL R182, [R1+0x38] ;  /* 0x0000380001b67983 */ /* 0x000ea20000100800 */
[----:B------:R-:W-:Y:S01]  /*1cb20*/  IMAD.MOV.U32 R181, RZ, RZ, c[0x0][0x2b8] ;  /* 0x0000ae00ffb57624 */ /* 0x000fe200078e00ff */
[----:B------:R-:W-:Y:S01]  /*1cb30*/  ULEA UR5, UR8, UR19, 0x6 ;  /* 0x0000001308057291 */ /* 0x000fe2000f8e303f */
[----:B------:R-:W-:Y:S01]  /*1cb40*/  IMAD.MOV.U32 R186, RZ, RZ, RZ ;  /* 0x000000ffffba7224 */ /* 0x000fe200078e00ff */
[----:B------:R-:W3:Y:S02]  /*1cb50*/  LDL R211, [R1+0x18] ;  /* 0x0000180001d37983 */ /* 0x000ee40000100800 */
[----:B------:R-:W-:Y:S02]  /*1cb60*/  ISETP.NE.AND P3, PT, R181, 0x1, PT ;  /* 0x00000001b500780c */ /* 0x000fe40003f65270 */
[----:B------:R-:W-:Y:S05]  /*1cb70*/  IMAD.U32 R181, RZ, RZ, UR5 ;  /* 0x00000005ffb57e24 */ /* 0x000fea000f8e00ff */
[----:B--2---:R-:W-:Y:S06]  /*1cb80*/  IADD3 R181, R181, -0x40, R182 ;  /* 0xffffffc0b5b57810 */ /* 0x004fec0007ffe0b6 */
        /* <DEDUP_REMOVED lines=38> */
[----:B---3--:R2:W-:Y:S03]  /*1cdf0*/  LDGSTS.E.BYPASS.LTC128B.128 [R211+0x4100], [R188.64], !P4 ;  /* 0x04100000bcd37fae */ /* 0x0085e6000e101d62 */
[----:B-----5:R-:W-:Y:S01]  /*1ce00*/  IMAD.X R185, R209, 0x1, R232, P0 ;  /* 0x00000001d1b97824 */ /* 0x020fe200000e06e8 */
[----:B------:R3:W-:Y:S01]  /*1ce10*/  LDGSTS.E.BYPASS.LTC128B.128 [R211+0x6100], [R186.64], !P5 ;  /* 0x06100000bad37fae */ /* 0x0007e2000e901d62 */
[----:B------:R-:W-:Y:S02]  /*1ce20*/  IADD3 R208, P0, R208, R229, RZ ;  /* 0x000000e5d0d07210 */ /* 0x000fe40007f1e0ff */
[----:B------:R-:W-:Y:S01]  /*1ce30*/  IADD3 R190, P3, R191, R231, RZ ;  /* 0x000000e7bfbe7210 */ /* 0x000fe20007f7e0ff */
[----:B------:R4:W-:Y:S02]  /*1ce40*/  LDGSTS.E.BYPASS.LTC128B.128 [R211+0x4900], [R184.64], !P4 ;  /* 0x04900000b8d37fae */ /* 0x0009e4000e101d62 */
[----:B------:R-:W-:Y:S05]  /*1ce50*/  IMAD.X R209, R209, 0x1, R230, P0 ;  /* 0x00000001d1d17824 */ /* 0x000fea00000e06e6 */
        /* <DEDUP_REMOVED lines=13> */
.L_x_1986:
[----:B------:R-:W2:Y:S01]  /*1cf30*/  LDL R4, [R1+0x30] ;  /* 0x0000300001047983 */ /* 0x000ea20000100800 */
[----:B------:R-:W-:Y:S04]  /*1cf40*/  DEPBAR.LE SB0, 0x0 ;  /* 0x000080000000791a */ /* 0x000fe80000000000 */
[----:B------:R-:W-:Y:S01]  /*1cf50*/  UISETP.GE.AND UP0, UPT, UR8, 0x1, UPT ;  /* 0x000000010800788c */ /* 0x000fe2000bf06270 */
[----:B------:R-:W3:Y:S06]  /*1cf60*/  LDL R10, [R1+0x2c] ;  /* 0x00002c00010a7983 */ /* 0x000eec0000100800 */
[----:B------:R-:W4:Y:S06]  /*1cf70*/  LDL R40, [R1] ;  /* 0x0000000001287983 */ /* 0x000f2c0000100800 */
[----:B------:R-:W5:Y:S06]  /*1cf80*/  LDL R41, [R1+0x4] ;  /* 0x0000040001297983 */ /* 0x000f6c0000100800 */
[----:B------:R-:W2:Y:S06]  /*1cf90*/  LDL R28, [R1+0x8] ;  /* 0x00000800011c7983 */ /* 0x000eac0000100800 */
        /* <DEDUP_REMOVED lines=10> */
[----:B--2---:R-:W-:Y:S01]  /*1d040*/  LDSM.16.M88.4 R216, [R28] ;  /* 0x000000001cd8783b */ /* 0x004fe20000000200 */
[----:B------:R-:W-:Y:S01]  /*1d050*/  SHF.R.S32.HI R2, RZ, 0x1f, R4 ;  /* 0x0000001fff027819 */ /* 0x000fe20000011404 */
[----:B------:R-:W-:Y:S04]  /*1d060*/  IMAD.WIDE.U32 R8, R4, c[0x0][0x208], RZ ;  /* 0x0000820004087a25 */ /* 0x000fe800078e00ff */
[----:B------:R-:W-:Y:S01]  /*1d070*/  IMAD R2, R2, c[0x0][0x208], RZ ;  /* 0x0000820002027a24 */ /* 0x000fe200078e02ff */
[----:B----4-:R-:W-:Y:S03]  /*1d080*/  LDSM.16.M88.4 R224, [R40] ;  /* 0x0000000028e0783b */ /* 0x010fe60000000200 */
[----:B------:R-:W-:Y:S02]  /*1d090*/  IMAD R2, R4, c[0x0][0x20c], R2 ;  /* 0x0000830004027a24 */ /* 0x000fe400078e0202 */
[-C--:B-1----:R-:W-:Y:S01]  /*1d0a0*/  HMMA.16816.F32 R4, R64, R16.reuse, RZ ;  /* 0x000000104004723c */ /* 0x082fe200000018ff */
[----:B-----5:R-:W-:Y:S02]  /*1d0b0*/  LDSM.16.M88.4 R220, [R41] ;  /* 0x0000000029dc783b */ /* 0x020fe40000000200 */
        /* <DEDUP_REMOVED lines=32> */
[----:B------:R5:W4:Y:S01]  /*1d2c0*/  SHFL.IDX PT, R54, R36, 0x3, 0x181f ;  /* 0x00781f0024367f89 */ /* 0x000b2200000e0000 */
[C---:B-1----:R-:W-:Y:S02]  /*1d2d0*/  IADD3 R44, P1, R52.reuse, R231, RZ ;  /* 0x000000e7342c7210 */ /* 0x042fe40007f3e0ff */
[----:B------:R-:W-:Y:S03]  /*1d2e0*/  IADD3 R52, P0, R52, R229, RZ ;  /* 0x000000e534347210 */ /* 0x000fe60007f1e0ff */
[----:B------:R3:W-:Y:S01]  /*1d2f0*/  LDGSTS.E.BYPASS.LTC128B.128 [R228+0x800], [R40.64], !P4 ;  /* 0x0080000028e47fae */ /* 0x0007e2000e101d62 */
[C---:B--2---:R-:W-:Y:S02]  /*1d300*/  IMAD.X R45, R53.reuse, 0x1, R232, P1 ;  /* 0x00000001352d7824 */ /* 0x044fe400008e06e8 */
[----:B------:R-:W-:Y:S03]  /*1d310*/  IMAD.X R53, R53, 0x1, R230, P0 ;  /* 0x0000000135357824 */ /* 0x000fe600000e06e6 */
[----:B------:R1:W-:Y:S06]  /*1d320*/  LDGSTS.E.BYPASS.LTC128B.128 [R228+0x2800], [R46.64], !P5 ;  /* 0x028000002ee47fae */ /* 0x0003ec000e901d62 */
[----:B------:R1:W-:Y:S01]  /*1d330*/  LDGSTS.E.BYPASS.LTC128B.128 [R228+0x1000], [R44.64], !P4 ;  /* 0x010000002ce47fae */ /* 0x0003e2000e101d62 */
[-C--:B-----5:R-:W-:Y:S05]  /*1d340*/  HMMA.16816.F32 R36, R64, R48.reuse, RZ ;  /* 0x000000304024723c */ /* 0x0a0fea00000018ff */
[----:B------:R2:W-:Y:S06]  /*1d350*/  LDGSTS.E.BYPASS.LTC128B.128 [R228+0x3000], [R52.64], !P5 ;  /* 0x0300000034e47fae */ /* 0x0005ec000e901d62 */
[----:B------:R-:W5:Y:S01]  /*1d360*/  SHFL.IDX PT, R2, R2, 0x3, 0x181f ;  /* 0x00781f0002027f89 */ /* 0x000f6200000e0000 */
[C---:B---3--:R-:W-:Y:S07]  /*1d370*/  HMMA.16816.F32 R40, R60.reuse, R48, RZ ;  /* 0x000000303c28723c */ /* 0x048fee00000018ff */
[----:B----4-:R-:W-:Y:S01]  /*1d380*/  IADD3 R48, P0, R54, R231, RZ ;  /* 0x000000e736307210 */ /* 0x010fe20007f1e0ff */
[-C--:B-1----:R-:W-:Y:S04]  /*1d390*/  HMMA.16816.F32 R44, R60, R50.reuse, RZ ;  /* 0x000000323c2c723c */ /* 0x082fe800000018ff */
[----:B-----5:R-:W-:Y:S01]  /*1d3a0*/  IMAD.X R49, R2, 0x1, R232, P0 ;  /* 0x0000000102317824 */ /* 0x020fe200000e06e8 */
        /* <DEDUP_REMOVED lines=162> */
.L_x_1987:
[----:B------:R-:W-:Y:S01]  /*1ddd0*/  FMNMX.FTZ R2, R4, R0, !PT ;  /* 0x0000000004027209 */ /* 0x000fe20007810000 */
[----:B------:R-:W-:Y:S01]  /*1dde0*/  STL [R1+0x5c], R231 ;  /* 0x00005ce701007387 */ /* 0x000fe20000100800 */
[----:B------:R-:W-:Y:S02]  /*1ddf0*/  FMNMX.FTZ R182, R6, R3, !PT ;  /* 0x0000000306b67209 */ /* 0x000fe40007810000 */
        /* <DEDUP_REMOVED lines=95> */
[----:B-1----:R-:W-:Y:S02]  /*1e3f0*/  FADD.FTZ R2, -R185, R3 ;  /* 0x00000003b9027221 */ /* 0x002fe40000010100 */
[----:B------:R-:W1:Y:S01]  /*1e400*/  SHFL.BFLY PT, R3, R0, 0x2, 0x1f ;  /* 0x0c401f0000037f89 */ /* 0x000e6200000e0000 */
[----:B--2---:R-:W-:Y:S02]  /*1e410*/  FMUL.FTZ R132, R182, R132 ;  /* 0x00000084b6847220 */ /* 0x004fe40000410000 */
[----:B------:R-:W-:Y:S01]  /*1e420*/  FMUL.FTZ R2, R2, c[0x0][0x2d0] ;  /* 0x0000b40002027a20 */ /* 0x000fe20000410000 */
[----:B------:R-:W2:Y:S01]  /*1e430*/  MUFU.EX2 R226, R6 ;  /* 0x0000000600e27308 */ /* 0x000ea20000000800 */
[----:B---3--:R-:W-:Y:S01]  /*1e440*/  FMNMX.FTZ R184, R181, R187, !PT ;  /* 0x000000bbb5b87209 */ /* 0x008fe20007810000 */
[----:B------:R-:W-:Y:S02]  /*1e450*/  FMUL.FTZ R187, R186, c[0x0][0x2d0] ;  /* 0x0000b400babb7a20 */ /* 0x000fe40000410000 */
[----:B------:R-:W-:Y:S02]  /*1e460*/  FMUL.FTZ R133, R182, R133 ;  /* 0x00000085b6857220 */ /* 0x000fe40000410000 */
[--C-:B------:R-:W-:Y:S02]  /*1e470*/  FFMA.FTZ R4, R4, c[0x0][0x2d0], -R187.reuse ;  /* 0x0000b40004047a23 */ /* 0x100fe400000108bb */
[--C-:B------:R-:W-:Y:S02]  /*1e480*/  FFMA.FTZ R5, R5, c[0x0][0x2d0], -R187.reuse ;  /* 0x0000b40005057a23 */ /* 0x100fe400000108bb */
[----:B------:R3:W4:Y:S01]  /*1e490*/  MUFU.EX2 R181, R2 ;  /* 0x0000000200b57308 */ /* 0x0007220000000800 */
[--C-:B------:R-:W-:Y:S02]  /*1e4a0*/  FFMA.FTZ R16, R16, c[0x0][0x2d0], -R187.reuse ;  /* 0x0000b40010107a23 */ /* 0x100fe400000108bb */
[--C-:B------:R-:W-:Y:S02]  /*1e4b0*/  FFMA.FTZ R17, R17, c[0x0][0x2d0], -R187.reuse ;  /* 0x0000b40011117a23 */ /* 0x100fe400000108bb */
[C---:B------:R-:W-:Y:S02]  /*1e4c0*/  FMUL.FTZ R144, R182.reuse, R144 ;  /* 0x00000090b6907220 */ /* 0x040fe40000410000 */
[C---:B------:R-:W-:Y:S02]  /*1e4d0*/  FMUL.FTZ R145, R182.reuse, R145 ;  /* 0x00000091b6917220 */ /* 0x040fe40000410000 */
[----:B------:R-:W-:Y:S01]  /*1e4e0*/  FMUL.FTZ R148, R182, R148 ;  /* 0x00000094b6947220 */ /* 0x000fe20000410000 */
[----:B-1----:R-:W-:Y:S01]  /*1e4f0*/  FMNMX.FTZ R0, R0, R3, !PT ;  /* 0x0000000300007209 */ /* 0x002fe20007810000 */
[----:B------:R1:W-:Y:S01]  /*1e500*/  MUFU.EX2 R234, R4 ;  /* 0x0000000400ea7308 */ /* 0x0003e20000000800 */
[C---:B------:R-:W-:Y:S01]  /*1e510*/  FMUL.FTZ R149, R182.reuse, R149 ;  /* 0x00000095b6957220 */ /* 0x040fe20000410000 */
[----:B--2---:R-:W-:Y:S01]  /*1e520*/  F2FP.PACK_AB R189, R231, R226 ;  /* 0x000000e2e7bd723e */ /* 0x004fe200000000ff */
[C---:B------:R-:W-:Y:S02]  /*1e530*/  FMUL.FTZ R160, R182.reuse, R160 ;  /* 0x000000a0b6a07220 */ /* 0x040fe40000410000 */
[C---:B------:R-:W-:Y:S02]  /*1e540*/  FMUL.FTZ R161, R182.reuse, R161 ;  /* 0x000000a1b6a17220 */ /* 0x040fe40000410000 */
[C---:B------:R-:W-:Y:S03]  /*1e550*/  FMUL.FTZ R164, R182.reuse, R164 ;  /* 0x000000a4b6a47220 */ /* 0x040fe60000410000 */
[----:B------:R-:W2:Y:S01]  /*1e560*/  MUFU.EX2 R235, R5 ;  /* 0x0000000500eb7308 */ /* 0x000ea20000000800 */
[----:B------:R-:W-:Y:S02]  /*1e570*/  FMUL.FTZ R165, R182, R165 ;  /* 0x000000a5b6a57220 */ /* 0x000fe40000410000 */
[----:B---3--:R-:W-:Y:S02]  /*1e580*/  FADD.FTZ R2, -R184, R180 ;  /* 0x000000b4b8027221 */ /* 0x008fe40000010100 */
[C---:B----4-:R-:W-:Y:S02]  /*1e590*/  FMUL.FTZ R6, R181.reuse, R194 ;  /* 0x000000c2b5067220 */ /* 0x050fe40000410000 */
[----:B------:R-:W-:Y:S02]  /*1e5a0*/  FMUL.FTZ R2, R2, c[0x0][0x2d0] ;  /* 0x0000b40002027a20 */ /* 0x000fe40000410000 */
[C---:B------:R-:W-:Y:S01]  /*1e5b0*/  FMUL.FTZ R7, R181.reuse, R195 ;  /* 0x000000c3b5077220 */ /* 0x040fe20000410000 */
[----:B------:R3:W4:Y:S01]  /*1e5c0*/  MUFU.EX2 R217, R16 ;  /* 0x0000001000d97308 */ /* 0x0007220000000800 */
[C---:B------:R-:W-:Y:S02]  /*1e5d0*/  FMUL.FTZ R19, R181.reuse, R207 ;  /* 0x000000cfb5137220 */ /* 0x040fe40000410000 */
[C---:B------:R-:W-:Y:S02]  /*1e5e0*/  FMUL.FTZ R134, R181.reuse, R134 ;  /* 0x00000086b5867220 */ /* 0x040fe40000410000 */
[C---:B-1----:R-:W-:Y:S02]  /*1e5f0*/  FMUL.FTZ R4, R182.reuse, R192 ;  /* 0x000000c0b6047220 */ /* 0x042fe40000410000 */
[C---:B------:R-:W-:Y:S02]  /*1e600*/  FMUL.FTZ R135, R181.reuse, R135 ;  /* 0x00000087b5877220 */ /* 0x040fe40000410000 */
[C---:B------:R-:W-:Y:S01]  /*1e610*/  FMUL.FTZ R146, R181.reuse, R146 ;  /* 0x00000092b5927220 */ /* 0x040fe20000410000 */
[----:B------:R1:W1:Y:S01]  /*1e620*/  MUFU.EX2 R180, R2 ;  /* 0x0000000200b47308 */ /* 0x0002620000000800 */
        /* <DEDUP_REMOVED lines=9> */
[C---:B---3--:R-:W-:Y:S01]  /*1e6c0*/  FMUL.FTZ R16, R182.reuse, R204 ;  /* 0x000000ccb6107220 */ /* 0x048fe20000410000 */
[----:B----4-:R-:W-:Y:S01]  /*1e6d0*/  MOV R204, R217 ;  /* 0x000000d900cc7202 */ /* 0x010fe20000000f00 */
[C---:B------:R-:W-:Y:S02]  /*1e6e0*/  FMUL.FTZ R167, R181.reuse, R167 ;  /* 0x000000a7b5a77220 */ /* 0x040fe40000410000 */
[C---:B------:R-:W-:Y:S01]  /*1e6f0*/  FMUL.FTZ R176, R182.reuse, R176 ;  /* 0x000000b0b6b07220 */ /* 0x040fe20000410000 */
[----:B------:R-:W3:Y:S01]  /*1e700*/  MUFU.EX2 R216, R18 ;  /* 0x0000001200d87308 */ /* 0x000ee20000000800 */
[----:B------:R-:W-:Y:S02]  /*1e710*/  FMUL.FTZ R177, R182, R177 ;  /* 0x000000b1b6b17220 */ /* 0x000fe40000410000 */
[----:B------:R-:W-:Y:S01]  /*1e720*/  FMUL.FTZ R178, R181, R178 ;  /* 0x000000b2b5b27220 */ /* 0x000fe20000410000 */
[----:B-1----:R-:W1:Y:S01]  /*1e730*/  SHFL.BFLY PT, R2, R0, 0x1, 0x1f ;  /* 0x0c201f0000027f89 */ /* 0x002e6200000e0000 */
[C---:B------:R-:W-:Y:S02]  /*1e740*/  FMUL.FTZ R136, R180.reuse, R136 ;  /* 0x00000088b4887220 */ /* 0x040fe40000410000 */
[C---:B------:R-:W-:Y:S02]  /*1e750*/  FMUL.FTZ R137, R180.reuse, R137 ;  /* 0x00000089b4897220 */ /* 0x040fe40000410000 */
[C---:B------:R-:W-:Y:S01]  /*1e760*/  FMUL.FTZ R140, R180.reuse, R140 ;  /* 0x0000008cb48c7220 */ /* 0x040fe20000410000 */
[----:B------:R-:W-:Y:S01]  /*1e770*/  MUFU.EX2 R220, R23 ;  /* 0x0000001700dc7308 */ /* 0x000fe20000000800 */
[C---:B------:R-:W-:Y:S02]  /*1e780*/  FMUL.FTZ R141, R180.reuse, R141 ;  /* 0x0000008db48d7220 */ /* 0x040fe40000410000 */
[----:B------:R-:W-:Y:S01]  /*1e790*/  FMUL.FTZ R152, R180, R152 ;  /* 0x00000098b4987220 */ /* 0x000fe20000410000 */
[----:B--2---:R-:W-:Y:S01]  /*1e7a0*/  F2FP.PACK_AB R190, R213, R217 ;  /* 0x000000d9d5be723e */ /* 0x004fe200000000ff */
[----:B------:R-:W-:Y:S02]  /*1e7b0*/  FMUL.FTZ R17, R182, R205 ;  /* 0x000000cdb6117220 */ /* 0x000fe40000410000 */
[C---:B------:R-:W-:Y:S02]  /*1e7c0*/  FMUL.FTZ R153, R180.reuse, R153 ;  /* 0x00000099b4997220 */ /* 0x040fe40000410000 */
[C---:B------:R-:W-:Y:S02]  /*1e7d0*/  FMUL.FTZ R156, R180.reuse, R156 ;  /* 0x0000009cb49c7220 */ /* 0x040fe40000410000 */
[C---:B------:R-:W-:Y:S02]  /*1e7e0*/  FMUL.FTZ R157, R180.reuse, R157 ;  /* 0x0000009db49d7220 */ /* 0x040fe40000410000 */
[----:B------:R-:W-:Y:S01]  /*1e7f0*/  FMUL.FTZ R168, R180, R168 ;  /* 0x000000a8b4a87220 */ /* 0x000fe20000410000 */
[-C--:B---3--:R-:W-:Y:S01]  /*1e800*/  F2FP.PACK_AB R191, R230, R216.reuse ;  /* 0x000000d8e6bf723e */ /* 0x088fe200000000ff */
[--C-:B------:R-:W-:Y:S01]  /*1e810*/  FFMA.FTZ R20, R20, c[0x0][0x2d0], -R187.reuse ;  /* 0x0000b40014147a23 */ /* 0x100fe200000108bb */
[----:B------:R-:W-:Y:S01]  /*1e820*/  MOV R205, R216 ;  /* 0x000000d800cd7202 */ /* 0x000fe20000000f00 */
[----:B------:R-:W-:Y:S01]  /*1e830*/  FFMA.FTZ R21, R21, c[0x0][0x2d0], -R187 ;  /* 0x0000b40015157a23 */ /* 0x000fe200000108bb */
[----:B-1----:R-:W-:Y:S01]  /*1e840*/  FMNMX.FTZ R2, R2, R0, !PT ;  /* 0x0000000002027209 */ /* 0x002fe20007810000 */
[--C-:B------:R-:W-:Y:S02]  /*1e850*/  FFMA.FTZ R39, R39, c[0x0][0x2d0], -R212.reuse ;  /* 0x0000b40027277a23 */ /* 0x100fe400000108d4 */
[-C--:B------:R-:W-:Y:S01]  /*1e860*/  HMMA.16816.F32 R4, R188, R208.reuse, R4 ;  /* 0x000000d0bc04723c */ /* 0x080fe20000001804 */
[----:B------:R-:W-:Y:S04]  /*1e870*/  MUFU.EX2 R221, R21 ;  /* 0x0000001500dd7308 */ /* 0x000fe80000000800 */
[----:B------:R-:W-:Y:S02]  /*1e880*/  FADD.FTZ R0, -R2, R183 ;  /* 0x000000b702007221 */ /* 0x000fe40000010100 */
[----:B------:R-:W-:Y:S02]  /*1e890*/  FMUL.FTZ R183, R184, c[0x0][0x2d0] ;  /* 0x0000b400b8b77a20 */ /* 0x000fe40000410000 */
[----:B------:R-:W-:Y:S02]  /*1e8a0*/  FMUL.FTZ R3, R2, c[0x0][0x2d0] ;  /* 0x0000b40002037a20 */ /* 0x000fe40000410000 */
[----:B------:R-:W-:Y:S01]  /*1e8b0*/  MUFU.EX2 R216, R39 ;  /* 0x0000002700d87308 */ /* 0x000fe20000000800 */
[----:B------:R-:W-:Y:S02]  /*1e8c0*/  FMUL.FTZ R0, R0, c[0x0][0x2d0] ;  /* 0x0000b40000007a20 */ /* 0x000fe40000410000 */
[--C-:B------:R-:W-:Y:S02]  /*1e8d0*/  FFMA.FTZ R8, R8, c[0x0][0x2d0], -R183.reuse ;  /* 0x0000b40008087a23 */ /* 0x100fe400000108b7 */
[----:B------:R-:W-:Y:S02]  /*1e8e0*/  FFMA.FTZ R9, R9, c[0x0][0x2d0], -R183 ;  /* 0x0000b40009097a23 */ /* 0x000fe400000108b7 */
[--C-:B------:R-:W-:Y:S02]  /*1e8f0*/  FFMA.FTZ R10, R10, c[0x0][0x2d0], -R3.reuse ;  /* 0x0000b4000a0a7a23 */ /* 0x100fe40000010803 */
[----:B------:R-:W-:Y:S01]  /*1e900*/  FFMA.FTZ R11, R11, c[0x0][0x2d0], -R3 ;  /* 0x0000b4000b0b7a23 */ /* 0x000fe20000010803 */
[----:B------:R-:W1:Y:S01]  /*1e910*/  MUFU.EX2 R0, R0 ;  /* 0x0000000000007308 */ /* 0x000e620000000800 */
[----:B------:R-:W-:Y:S02]  /*1e920*/  FFMA.FTZ R13, R13, c[0x0][0x2d0], -R183 ;  /* 0x0000b4000d0d7a23 */ /* 0x000fe400000108b7 */
[--C-:B------:R-:W-:Y:S02]  /*1e930*/  FFMA.FTZ R14, R14, c[0x0][0x2d0], -R3.reuse ;  /* 0x0000b4000e0e7a23 */ /* 0x100fe40000010803 */
[----:B------:R-:W-:Y:S02]  /*1e940*/  FFMA.FTZ R15, R15, c[0x0][0x2d0], -R3 ;  /* 0x0000b4000f0f7a23 */ /* 0x000fe40000010803 */
[--C-:B------:R-:W-:Y:S02]  /*1e950*/  FFMA.FTZ R12, R12, c[0x0][0x2d0], -R183.reuse ;  /* 0x0000b4000c0c7a23 */ /* 0x100fe400000108b7 */
[C---:B------:R-:W-:Y:S01]  /*1e960*/  FMUL.FTZ R18, R181.reuse, R206 ;  /* 0x000000ceb5127220 */ /* 0x040fe20000410000 */
[----:B------:R2:W-:Y:S01]  /*1e970*/  MUFU.EX2 R223, R8 ;  /* 0x0000000800df7308 */ /* 0x0005e20000000800 */
[C---:B------:R-:W-:Y:S02]  /*1e980*/  FMUL.FTZ R169, R180.reuse, R169 ;  /* 0x000000a9b4a97220 */ /* 0x040fe40000410000 */
[C---:B------:R-:W-:Y:S02]  /*1e990*/  FMUL.FTZ R172, R180.reuse, R172 ;  /* 0x000000acb4ac7220 */ /* 0x040fe40000410000 */
[----:B------:R-:W-:Y:S02]  /*1e9a0*/  FMUL.FTZ R173, R180, R173 ;  /* 0x000000adb4ad7220 */ /* 0x000fe40000410000 */
[C---:B------:R-:W-:Y:S02]  /*1e9b0*/  FMUL.FTZ R179, R181.reuse, R179 ;  /* 0x000000b3b5b37220 */ /* 0x040fe40000410000 */
[C---:B------:R-:W-:Y:S01]  /*1e9c0*/  FMUL.FTZ R68, R182.reuse, R68 ;  /* 0x00000044b6447220 */ /* 0x040fe20000410000 */
[----:B------:R-:W3:Y:S01]  /*1e9d0*/  MUFU.EX2 R227, R9 ;  /* 0x0000000900e37308 */ /* 0x000ee20000000800 */
[----:B------:R-:W-:Y:S02]  /*1e9e0*/  FMUL.FTZ R69, R182, R69 ;  /* 0x00000045b6457220 */ /* 0x000fe40000410000 */
        /* <DEDUP_REMOVED lines=10> */
[----:B------:R-:W2:Y:S01]  /*1ea90*/  MUFU.EX2 R224, R11 ;  /* 0x0000000b00e07308 */ /* 0x000ea20000000800 */
[C---:B------:R-:W-:Y:S02]  /*1eaa0*/  FMUL.FTZ R159, R0.reuse, R159 ;  /* 0x0000009f009f7220 */ /* 0x040fe40000410000 */
[----:B------:R-:W-:Y:S01]  /*1eab0*/  FMUL.FTZ R170, R0, R170 ;  /* 0x000000aa00aa7220 */ /* 0x000fe20000410000 */
[----:B---3--:R-:W-:Y:S01]  /*1eac0*/  F2FP.PACK_AB R192, R227, R223 ;  /* 0x000000dfe3c0723e */ /* 0x008fe200000000ff */
[----:B------:R-:W-:Y:S02]  /*1ead0*/  FMUL.FTZ R9, R180, R197 ;  /* 0x000000c5b4097220 */ /* 0x000fe40000410000 */
[C---:B------:R-:W-:Y:S02]  /*1eae0*/  FMUL.FTZ R171, R0.reuse, R171 ;  /* 0x000000ab00ab7220 */ /* 0x040fe40000410000 */
[C---:B------:R-:W-:Y:S01]  /*1eaf0*/  FMUL.FTZ R174, R0.reuse, R174 ;  /* 0x000000ae00ae7220 */ /* 0x040fe20000410000 */
[----:B------:R3:W-:Y:S01]  /*1eb00*/  MUFU.EX2 R229, R13 ;  /* 0x0000000d00e57308 */ /* 0x0007e20000000800 */
[C---:B------:R-:W-:Y:S02]  /*1eb10*/  FMUL.FTZ R175, R0.reuse, R175 ;  /* 0x000000af00af7220 */ /* 0x040fe40000410000 */
[C---:B------:R-:W-:Y:S02]  /*1eb20*/  FMUL.FTZ R71, R181.reuse, R71 ;  /* 0x00000047b5477220 */ /* 0x040fe40000410000 */
[----:B-1----:R-:W-:Y:S02]  /*1eb30*/  FMUL.FTZ R10, R0, R198 ;  /* 0x000000c6000a7220 */ /* 0x002fe40000410000 */
[C---:B------:R-:W-:Y:S02]  /*1eb40*/  FMUL.FTZ R72, R180.reuse, R72 ;  /* 0x00000048b4487220 */ /* 0x040fe40000410000 */
[----:B------:R-:W-:Y:S01]  /*1eb50*/  FMUL.FTZ R73, R180, R73 ;  /* 0x00000049b4497220 */ /* 0x000fe20000410000 */
[----:B------:R1:W-:Y:S01]  /*1eb60*/  MUFU.EX2 R228, R15 ;  /* 0x0000000f00e47308 */ /* 0x0003e20000000800 */
[C---:B------:R-:W-:Y:S02]  /*1eb70*/  FMUL.FTZ R74, R0.reuse, R74 ;  /* 0x0000004a004a7220 */ /* 0x040fe40000410000 */
[----:B------:R-:W-:Y:S01]  /*1eb80*/  FMUL.FTZ R75, R0, R75 ;  /* 0x0000004b004b7220 */ /* 0x000fe20000410000 */
[----:B--2---:R-:W-:Y:S01]  /*1eb90*/  F2FP.PACK_AB R193, R224, R222 ;  /* 0x000000dee0c1723e */ /* 0x004fe200000000ff */
[----:B------:R-:W-:Y:S02]  /*1eba0*/  FMUL.FTZ R11, R0, R199 ;  /* 0x000000c7000b7220 */ /* 0x000fe40000410000 */
[----:B------:R-:W2:Y:S01]  /*1ebb0*/  LDSM.16.MT88.4 R196, [R238+0x100] ;  /* 0x00010000eec4783b */ /* 0x000ea20000004200 */
[C---:B------:R-:W-:Y:S02]  /*1ebc0*/  FMUL.FTZ R76, R180.reuse, R76 ;  /* 0x0000004cb44c7220 */ /* 0x040fe40000410000 */
[----:B------:R-:W4:Y:S01]  /*1ebd0*/  MUFU.EX2 R215, R12 ;  /* 0x0000000c00d77308 */ /* 0x000f220000000800 */
[----:B------:R-:W-:Y:S02]  /*1ebe0*/  FMUL.FTZ R77, R180, R77 ;  /* 0x0000004db44d7220 */ /* 0x000fe40000410000 */
[----:B------:R-:W-:Y:S02]  /*1ebf0*/  FMUL.FTZ R78, R0, R78 ;  /* 0x0000004e004e7220 */ /* 0x000fe40000410000 */
[----:B---3--:R-:W-:Y:S02]  /*1ec00*/  FMUL.FTZ R13, R180, R201 ;  /* 0x000000c9b40d7220 */ /* 0x008fe40000410000 */
[----:B------:R-:W-:Y:S02]  /*1ec10*/  FMUL.FTZ R79, R0, R79 ;  /* 0x0000004f004f7220 */ /* 0x000fe40000410000 */
[C---:B------:R-:W-:Y:S01]  /*1ec20*/  FMUL.FTZ R80, R182.reuse, R80 ;  /* 0x00000050b6507220 */ /* 0x040fe20000410000 */
[----:B------:R-:W3:Y:S01]  /*1ec30*/  MUFU.EX2 R214, R14 ;  /* 0x0000000e00d67308 */ /* 0x000ee20000000800 */
[----:B------:R-:W-:Y:S02]  /*1ec40*/  FMUL.FTZ R81, R182, R81 ;  /* 0x00000051b6517220 */ /* 0x000fe40000410000 */
[C---:B------:R-:W-:Y:S02]  /*1ec50*/  FMUL.FTZ R82, R181.reuse, R82 ;  /* 0x00000052b5527220 */ /* 0x040fe40000410000 */
[----:B-1----:R-:W-:Y:S02]  /*1ec60*/  FMUL.FTZ R15, R0, R203 ;  /* 0x000000cb000f7220 */ /* 0x002fe40000410000 */
[----:B------:R-:W-:Y:S02]  /*1ec70*/  FMUL.FTZ R83, R181, R83 ;  /* 0x00000053b5537220 */ /* 0x000fe40000410000 */
[--C-:B------:R-:W-:Y:S01]  /*1ec80*/  FFMA.FTZ R24, R24, c[0x0][0x2d0], -R183.reuse ;  /* 0x0000b40018187a23 */ /* 0x100fe200000108b7 */
[----:B------:R-:W-:Y:S01]  /*1ec90*/  MUFU.EX2 R203, R22 ;  /* 0x0000001600cb7308 */ /* 0x000fe20000000800 */
[----:B------:R-:W-:Y:S02]  /*1eca0*/  FFMA.FTZ R25, R25, c[0x0][0x2d0], -R183 ;  /* 0x0000b40019197a23 */ /* 0x000fe400000108b7 */
[--C-:B------:R-:W-:Y:S01]  /*1ecb0*/  FFMA.FTZ R26, R26, c[0x0][0x2d0], -R3.reuse ;  /* 0x0000b4001a1a7a23 */ /* 0x100fe20000010803 */
[-C--:B----4-:R-:W-:Y:S01]  /*1ecc0*/  F2FP.PACK_AB R194, R229, R215.reuse ;  /* 0x000000d7e5c2723e */ /* 0x090fe200000000ff */
[----:B------:R-:W-:Y:S01]  /*1ecd0*/  FMUL.FTZ R12, R180, R200 ;  /* 0x000000c8b40c7220 */ /* 0x000fe20000410000 */
[----:B------:R-:W-:Y:S01]  /*1ece0*/  MOV R206, R215 ;  /* 0x000000d700ce7202 */ /* 0x000fe20000000f00 */
[----:B------:R-:W-:Y:S02]  /*1ecf0*/  FFMA.FTZ R27, R27, c[0x0][0x2d0], -R3 ;  /* 0x0000b4001b1b7a23 */ /* 0x000fe40000010803 */
[--C-:B------:R-:W-:Y:S01]  /*1ed00*/  FFMA.FTZ R40, R40, c[0x0][0x2d0], -R183.reuse ;  /* 0x0000b40028287a23 */ /* 0x100fe200000108b7 */
[----:B------:R-:W-:Y:S01]  /*1ed10*/  MUFU.EX2 R201, R24 ;  /* 0x0000001800c97308 */ /* 0x000fe20000000800 */
[--C-:B------:R-:W-:Y:S02]  /*1ed20*/  FFMA.FTZ R41, R41, c[0x0][0x2d0], -R183.reuse ;  /* 0x0000b40029297a23 */ /* 0x100fe400000108b7 */
[--C-:B------:R-:W-:Y:S01]  /*1ed30*/  FFMA.FTZ R44, R44, c[0x0][0x2d0], -R183.reuse ;  /* 0x0000b4002c2c7a23 */ /* 0x100fe200000108b7 */
[-C--:B---3--:R-:W-:Y:S01]  /*1ed40*/  F2FP.PACK_AB R195, R228, R214.reuse ;  /* 0x000000d6e4c3723e */ /* 0x088fe200000000ff */
[----:B------:R-:W-:Y:S01]  /*1ed50*/  FFMA.FTZ R45, R45, c[0x0][0x2d0], -R183 ;  /* 0x0000b4002d2d7a23 */ /* 0x000fe200000108b7 */
[----:B------:R-:W-:Y:S01]  /*1ed60*/  MOV R207, R214 ;  /* 0x000000d600cf7202 */ /* 0x000fe20000000f00 */
[--C-:B------:R-:W-:Y:S02]  /*1ed70*/  FFMA.FTZ R48, R48, c[0x0][0x2d0], -R187.reuse ;  /* 0x0000b40030307a23 */ /* 0x100fe400000108bb */
[----:B------:R-:W-:Y:S01]  /*1ed80*/  FFMA.FTZ R49, R49, c[0x0][0x2d0], -R187 ;  /* 0x0000b40031317a23 */ /* 0x000fe200000108bb */
[----:B------:R-:W-:Y:S01]  /*1ed90*/  MUFU.EX2 R200, R26 ;  /* 0x0000001a00c87308 */ /* 0x000fe20000000800 */
[C---:B------:R-:W-:Y:S04]  /*1eda0*/  HMMA.16816.F32 R8, R192.reuse, R208, R8 ;  /* 0x000000d0c008723c */ /* 0x040fe80000001808 */
[----:B------:R-:W-:Y:S02]  /*1edb0*/  FMUL.FTZ R14, R0, R202 ;  /* 0x000000ca000e7220 */ /* 0x000fe40000410000 */
[--C-:B------:R-:W-:Y:S02]  /*1edc0*/  FFMA.FTZ R42, R42, c[0x0][0x2d0], -R3.reuse ;  /* 0x0000b4002a2a7a23 */ /* 0x100fe40000010803 */
[--C-:B------:R-:W-:Y:S01]  /*1edd0*/  FFMA.FTZ R43, R43, c[0x0][0x2d0], -R3.reuse ;  /* 0x0000b4002b2b7a23 */ /* 0x100fe20000010803 */
[----:B------:R1:W-:Y:S02]  /*1ede0*/  MUFU.EX2 R202, R20 ;  /* 0x0000001400ca7308 */ /* 0x0003e40000000800 */
[-C--:B------:R-:W-:Y:S03]  /*1edf0*/  HMMA.16816.F32 R12, R192, R210.reuse, R12 ;  /* 0x000000d2c00c723c */ /* 0x080fe6000000180c */
[--C-:B------:R-:W-:Y:S02]  /*1ee00*/  FFMA.FTZ R46, R46, c[0x0][0x2d0], -R3.reuse ;  /* 0x0000b4002e2e7a23 */ /* 0x100fe40000010803 */
[----:B------:R-:W-:Y:S02]  /*1ee10*/  FFMA.FTZ R47, R47, c[0x0][0x2d0], -R3 ;  /* 0x0000b4002f2f7a23 */ /* 0x000fe40000010803 */
[--C-:B------:R-:W-:Y:S01]  /*1ee20*/  FFMA.FTZ R36, R36, c[0x0][0x2d0], -R187.reuse ;  /* 0x0000b40024247a23 */ /* 0x100fe200000108bb */
[C---:B------:R-:W-:Y:S01]  /*1ee30*/  HMMA.16816.F32 R16, R188.reuse, R210, R16 ;  /* 0x000000d2bc10723c */ /* 0x040fe20000001810 */
[----:B------:R-:W-:Y:S03]  /*1ee40*/  MUFU.EX2 R208, R35 ;  /* 0x0000002300d07308 */ /* 0x000fe60000000800 */
[--C-:B------:R-:W-:Y:S02]  /*1ee50*/  FFMA.FTZ R37, R37, c[0x0][0x2d0], -R187.reuse ;  /* 0x0000b40025257a23 */ /* 0x100fe400000108bb */
[C---:B------:R-:W-:Y:S02]  /*1ee60*/  FMUL.FTZ R84, R182.reuse, R84 ;  /* 0x00000054b6547220 */ /* 0x040fe40000410000 */
[-C--:B--2---:R-:W-:Y:S03]  /*1ee70*/  HMMA.16816.F32 R132, R188, R196.reuse, R132 ;  /* 0x000000c4bc84723c */ /* 0x084fe60000001884 */
[----:B------:R-:W-:Y:S01]  /*1ee80*/  MUFU.EX2 R217, R37 ;  /* 0x0000002500d97308 */ /* 0x000fe20000000800 */
[----:B------:R-:W-:Y:S01]  /*1ee90*/  FMUL.FTZ R85, R182, R85 ;  /* 0x00000055b6557220 */ /* 0x000fe20000410000 */
[----:B-1----:R-:W-:Y:S01]  /*1eea0*/  LDSM.16.MT88.4 R20, [R239+0x2100] ;  /* 0x00210000ef14783b */ /* 0x002fe20000004200 */
[C---:B------:R-:W-:Y:S02]  /*1eeb0*/  FMUL.FTZ R86, R181.reuse, R86 ;  /* 0x00000056b5567220 */ /* 0x040fe40000410000 */
[C---:B------:R-:W-:Y:S04]  /*1eec0*/  HMMA.16816.F32 R136, R192.reuse, R196, R136 ;  /* 0x000000c4c088723c */ /* 0x040fe80000001888 */
[C---:B------:R-:W-:Y:S01]  /*1eed0*/  FMUL.FTZ R87, R181.reuse, R87 ;  /* 0x00000057b5577220 */ /* 0x040fe20000410000 */
[----:B------:R-:W-:Y:S01]  /*1eee0*/  MUFU.EX2 R215, R38 ;  /* 0x0000002600d77308 */ /* 0x000fe20000000800 */
[C---:B------:R-:W-:Y:S02]  /*1eef0*/  FMUL.FTZ R88, R180.reuse, R88 ;  /* 0x00000058b4587220 */ /* 0x040fe40000410000 */
[-C--:B------:R-:W-:Y:S04]  /*1ef00*/  HMMA.16816.F32 R140, R192, R198.reuse, R140 ;  /* 0x000000c6c08c723c */ /* 0x080fe8000000188c */
[----:B------:R-:W-:Y:S02]  /*1ef10*/  FMUL.FTZ R89, R180, R89 ;  /* 0x00000059b4597220 */ /* 0x000fe40000410000 */
[C---:B------:R-:W-:Y:S01]  /*1ef20*/  FMUL.FTZ R90, R0.reuse, R90 ;  /* 0x0000005a005a7220 */ /* 0x040fe20000410000 */
[----:B------:R-:W-:Y:S01]  /*1ef30*/  MUFU.EX2 R210, R40 ;  /* 0x0000002800d27308 */ /* 0x000fe20000000800 */
[C---:B------:R-:W-:Y:S01]  /*1ef40*/  HMMA.16816.F32 R144, R188.reuse, R198, R144 ;  /* 0x000000c6bc90723c */ /* 0x040fe20000001890 */
[----:B------:R-:W1:Y:S03]  /*1ef50*/  LDSM.16.MT88.4 R196, [R240+0x100] ;  /* 0x00010000f0c4783b */ /* 0x000e660000004200 */
[----:B------:R-:W-:Y:S02]  /*1ef60*/  FMUL.FTZ R91, R0, R91 ;  /* 0x0000005b005b7220 */ /* 0x000fe40000410000 */
[C---:B------:R-:W-:Y:S02]  /*1ef70*/  FMUL.FTZ R92, R180.reuse, R92 ;  /* 0x0000005cb45c7220 */ /* 0x040fe40000410000 */
[----:B------:R-:W-:Y:S01]  /*1ef80*/  FMUL.FTZ R93, R180, R93 ;  /* 0x0000005db45d7220 */ /* 0x000fe20000410000 */
[----:B------:R-:W-:Y:S03]  /*1ef90*/  MUFU.EX2 R214, R41 ;  /* 0x0000002900d67308 */ /* 0x000fe60000000800 */
[C---:B------:R-:W-:Y:S02]  /*1efa0*/  FMUL.FTZ R94, R0.reuse, R94 ;  /* 0x0000005e005e7220 */ /* 0x040fe40000410000 */
[----:B------:R-:W-:Y:S02]  /*1efb0*/  FMUL.FTZ R95, R0, R95 ;  /* 0x0000005f005f7220 */ /* 0x000fe40000410000 */
        /* <DEDUP_REMOVED lines=11> */
[C---:B------:R-:W-:Y:S02]  /*1f070*/  FMUL.FTZ R113, R182.reuse, R113 ;  /* 0x00000071b6717220 */ /* 0x040fe40000410000 */
[C---:B------:R-:W-:Y:S02]  /*1f080*/  FMUL.FTZ R114, R181.reuse, R114 ;  /* 0x00000072b5727220 */ /* 0x040fe40000410000 */
[C---:B------:R-:W-:Y:S02]  /*1f090*/  FMUL.FTZ R115, R181.reuse, R115 ;  /* 0x00000073b5737220 */ /* 0x040fe40000410000 */
[C---:B------:R-:W-:Y:S01]  /*1f0a0*/  FMUL.FTZ R116, R182.reuse, R116 ;  /* 0x00000074b6747220 */ /* 0x040fe20000410000 */
[-C--:B-1----:R-:W-:Y:S03]  /*1f0b0*/  HMMA.16816.F32 R148, R188, R196.reuse, R148 ;  /* 0x000000c4bc94723c */ /* 0x082fe60000001894 */
[----:B------:R-:W-:Y:S02]  /*1f0c0*/  FMUL.FTZ R117, R182, R117 ;  /* 0x00000075b6757220 */ /* 0x000fe40000410000 */
[C---:B------:R-:W-:Y:S02]  /*1f0d0*/  FMUL.FTZ R118, R181.reuse, R118 ;  /* 0x00000076b5767220 */ /* 0x040fe40000410000 */
[----:B------:R-:W-:Y:S01]  /*1f0e0*/  FMUL.FTZ R119, R181, R119 ;  /* 0x00000077b5777220 */ /* 0x000fe20000410000 */
[C---:B------:R-:W-:Y:S01]  /*1f0f0*/  HMMA.16816.F32 R152, R192.reuse, R196, R152 ;  /* 0x000000c4c098723c */ /* 0x040fe20000001898 */
[----:B--2---:R-:W-:Y:S03]  /*1f100*/  LDSM.16.MT88.4 R40, [R237+0x3100] ;  /* 0x00310000ed28783b */ /* 0x004fe60000004200 */
[--C-:B------:R-:W-:Y:S02]  /*1f110*/  FFMA.FTZ R33, R33, c[0x0][0x2d0], -R187.reuse ;  /* 0x0000b40021217a23 */ /* 0x100fe400000108bb */
[----:B------:R-:W-:Y:S02]  /*1f120*/  FFMA.FTZ R32, R32, c[0x0][0x2d0], -R187 ;  /* 0x0000b40020207a23 */ /* 0x000fe400000108bb */
[-C--:B------:R-:W-:Y:S01]  /*1f130*/  HMMA.16816.F32 R156, R192, R198.reuse, R156 ;  /* 0x000000c6c09c723c */ /* 0x080fe2000000189c */
[----:B------:R-:W-:Y:S03]  /*1f140*/  MUFU.EX2 R219, R33 ;  /* 0x0000002100db7308 */ /* 0x000fe60000000800 */
[----:B------:R-:W-:Y:S02]  /*1f150*/  FFMA.FTZ R28, R28, c[0x0][0x2d0], -R183 ;  /* 0x0000b4001c1c7a23 */ /* 0x000fe400000108b7 */
[--C-:B------:R-:W-:Y:S02]  /*1f160*/  FFMA.FTZ R30, R30, c[0x0][0x2d0], -R3.reuse ;  /* 0x0000b4001e1e7a23 */ /* 0x100fe40000010803 */
[C---:B------:R-:W-:Y:S01]  /*1f170*/  HMMA.16816.F32 R160, R188.reuse, R198, R160 ;  /* 0x000000c6bca0723c */ /* 0x040fe200000018a0 */
[----:B------:R-:W1:Y:S02]  /*1f180*/  LDSM.16.MT88.4 R196, [R239+0x100] ;  /* 0x00010000efc4783b */ /* 0x000e640000004200 */
[----:B------:R-:W-:Y:S01]  /*1f190*/  MUFU.EX2 R33, R34 ;  /* 0x0000002200217308 */ /* 0x000fe20000000800 */
[--C-:B------:R-:W-:Y:S02]  /*1f1a0*/  FFMA.FTZ R31, R31, c[0x0][0x2d0], -R3.reuse ;  /* 0x0000b4001f1f7a23 */ /* 0x100fe40000010803 */
[--C-:B------:R-:W-:Y:S02]  /*1f1b0*/  FFMA.FTZ R50, R50, c[0x0][0x2d0], -R212.reuse ;  /* 0x0000b40032327a23 */ /* 0x100fe400000108d4 */
[--C-:B------:R-:W-:Y:S04]  /*1f1c0*/  FFMA.FTZ R51, R51, c[0x0][0x2d0], -R212.reuse ;  /* 0x0000b40033337a23 */ /* 0x100fe800000108d4 */
[--C-:B------:R-:W-:Y:S01]  /*1f1d0*/  FFMA.FTZ R54, R54, c[0x0][0x2d0], -R212.reuse ;  /* 0x0000b40036367a23 */ /* 0x100fe200000108d4 */
[----:B------:R-:W-:Y:S01]  /*1f1e0*/  MUFU.EX2 R218, R32 ;  /* 0x0000002000da7308 */ /* 0x000fe20000000800 */
[--C-:B------:R-:W-:Y:S02]  /*1f1f0*/  FFMA.FTZ R55, R55, c[0x0][0x2d0], -R212.reuse ;  /* 0x0000b40037377a23 */ /* 0x100fe400000108d4 */
[C---:B------:R-:W-:Y:S02]  /*1f200*/  FMUL.FTZ R128, R182.reuse, R128 ;  /* 0x00000080b6807220 */ /* 0x040fe40000410000 */
[----:B------:R-:W-:Y:S02]  /*1f210*/  FMUL.FTZ R129, R182, R129 ;  /* 0x00000081b6817220 */ /* 0x000fe40000410000 */
[C---:B------:R-:W-:Y:S02]  /*1f220*/  FMUL.FTZ R130, R181.reuse, R130 ;  /* 0x00000082b5827220 */ /* 0x040fe40000410000 */
[----:B------:R-:W-:Y:S01]  /*1f230*/  FMUL.FTZ R131, R181, R131 ;  /* 0x00000083b5837220 */ /* 0x000fe20000410000 */
[----:B------:R-:W-:Y:S01]  /*1f240*/  MUFU.EX2 R32, R28 ;  /* 0x0000001c00207308 */ /* 0x000fe20000000800 */
[--C-:B------:R-:W-:Y:S02]  /*1f250*/  FFMA.FTZ R58, R58, c[0x0][0x2d0], -R3.reuse ;  /* 0x0000b4003a3a7a23 */ /* 0x100fe40000010803 */
[--C-:B------:R-:W-:Y:S02]  /*1f260*/  FFMA.FTZ R59, R59, c[0x0][0x2d0], -R3.reuse ;  /* 0x0000b4003b3b7a23 */ /* 0x100fe40000010803 */
[--C-:B------:R-:W-:Y:S02]  /*1f270*/  FFMA.FTZ R62, R62, c[0x0][0x2d0], -R3.reuse ;  /* 0x0000b4003e3e7a23 */ /* 0x100fe40000010803 */
[----:B------:R-:W-:Y:S02]  /*1f280*/  FFMA.FTZ R3, R63, c[0x0][0x2d0], -R3 ;  /* 0x0000b4003f037a23 */ /* 0x000fe40000010803 */
[--C-:B------:R-:W-:Y:S01]  /*1f290*/  FFMA.FTZ R52, R52, c[0x0][0x2d0], -R187.reuse ;  /* 0x0000b40034347a23 */ /* 0x100fe200000108bb */
[----:B------:R-:W-:Y:S01]  /*1f2a0*/  MUFU.EX2 R233, R30 ;  /* 0x0000001e00e97308 */ /* 0x000fe20000000800 */
[----:B------:R-:W-:Y:S02]  /*1f2b0*/  FFMA.FTZ R53, R53, c[0x0][0x2d0], -R187 ;  /* 0x0000b40035357a23 */ /* 0x000fe400000108bb */
[C---:B------:R-:W-:Y:S02]  /*1f2c0*/  FMUL.FTZ R104, R180.reuse, R104 ;  /* 0x00000068b4687220 */ /* 0x040fe40000410000 */
[----:B------:R-:W-:Y:S02]  /*1f2d0*/  FMUL.FTZ R105, R180, R105 ;  /* 0x00000069b4697220 */ /* 0x000fe40000410000 */
[C---:B------:R-:W-:Y:S01]  /*1f2e0*/  FMUL.FTZ R106, R0.reuse, R106 ;  /* 0x0000006a006a7220 */ /* 0x040fe20000410000 */
[-C--:B-1----:R-:W-:Y:S02]  /*1f2f0*/  HMMA.16816.F32 R164, R188, R196.reuse, R164 ;  /* 0x000000c4bca4723c */ /* 0x082fe400000018a4 */
[----:B------:R-:W1:Y:S01]  /*1f300*/  MUFU.EX2 R225, R31 ;  /* 0x0000001f00e17308 */ /* 0x000e620000000800 */
[----:B------:R-:W-:Y:S02]  /*1f310*/  FMUL.FTZ R107, R0, R107 ;  /* 0x0000006b006b7220 */ /* 0x000fe40000410000 */
[C---:B------:R-:W-:Y:S02]  /*1f320*/  FMUL.FTZ R108, R180.reuse, R108 ;  /* 0x0000006cb46c7220 */ /* 0x040fe40000410000 */
[----:B------:R-:W-:Y:S01]  /*1f330*/  FMUL.FTZ R109, R180, R109 ;  /* 0x0000006db46d7220 */ /* 0x000fe20000410000 */
        /* <DEDUP_REMOVED lines=9> */
[----:B------:R-:W2:Y:S03]  /*1f3d0*/  LDSM.16.MT88.4 R196, [R237+0x2100] ;  /* 0x00210000edc4783b */ /* 0x000ea60000004200 */
[----:B-1----:R-:W-:Y:S01]  /*1f3e0*/  F2FP.PACK_AB R31, R225, R233 ;  /* 0x000000e9e11f723e */ /* 0x002fe200000000ff */
[C---:B------:R-:W-:Y:S02]  /*1f3f0*/  FMUL.FTZ R122, R0.reuse, R122 ;  /* 0x0000007a007a7220 */ /* 0x040fe40000410000 */
[----:B------:R-:W-:Y:S02]  /*1f400*/  FMUL.FTZ R123, R0, R123 ;  /* 0x0000007b007b7220 */ /* 0x000fe40000410000 */
[C---:B------:R-:W-:Y:S01]  /*1f410*/  FMUL.FTZ R124, R180.reuse, R124 ;  /* 0x0000007cb47c7220 */ /* 0x040fe20000410000 */
[----:B------:R-:W-:Y:S02]  /*1f420*/  MUFU.EX2 R58, R58 ;  /* 0x0000003a003a7308 */ /* 0x000fe40000000800 */
[----:B------:R-:W-:Y:S02]  /*1f430*/  FMUL.FTZ R125, R180, R125 ;  /* 0x0000007db47d7220 */ /* 0x000fe40000410000 */
[C---:B------:R-:W-:Y:S02]  /*1f440*/  FMUL.FTZ R126, R0.reuse, R126 ;  /* 0x0000007e007e7220 */ /* 0x040fe40000410000 */
[----:B------:R-:W-:Y:S02]  /*1f450*/  FMUL.FTZ R127, R0, R127 ;  /* 0x0000007f007f7220 */ /* 0x000fe40000410000 */
[--C-:B------:R-:W-:Y:S02]  /*1f460*/  FFMA.FTZ R29, R29, c[0x0][0x2d0], -R183.reuse ;  /* 0x0000b4001d1d7a23 */ /* 0x100fe400000108b7 */
[--C-:B------:R-:W-:Y:S02]  /*1f470*/  FFMA.FTZ R56, R56, c[0x0][0x2d0], -R183.reuse ;  /* 0x0000b40038387a23 */ /* 0x100fe400000108b7 */
[--C-:B------:R-:W-:Y:S02]  /*1f480*/  FFMA.FTZ R66, R66, c[0x0][0x2d0], -R212.reuse ;  /* 0x0000b40042427a23 */ /* 0x100fe400000108d4 */
[----:B------:R-:W-:Y:S02]  /*1f490*/  FFMA.FTZ R212, R67, c[0x0][0x2d0], -R212 ;  /* 0x0000b40043d47a23 */ /* 0x000fe400000108d4 */
[----:B------:R-:W-:Y:S01]  /*1f4a0*/  MUFU.EX2 R67, R29 ;  /* 0x0000001d00437308 */ /* 0x000fe20000000800 */
[--C-:B------:R-:W-:Y:S02]  /*1f4b0*/  FFMA.FTZ R57, R57, c[0x0][0x2d0], -R183.reuse ;  /* 0x0000b40039397a23 */ /* 0x100fe400000108b7 */
[--C-:B------:R-:W-:Y:S02]  /*1f4c0*/  FFMA.FTZ R60, R60, c[0x0][0x2d0], -R183.reuse ;  /* 0x0000b4003c3c7a23 */ /* 0x100fe400000108b7 */
[----:B------:R-:W-:Y:S01]  /*1f4d0*/  FFMA.FTZ R183, R61, c[0x0][0x2d0], -R183 ;  /* 0x0000b4003db77a23 */ /* 0x000fe200000108b7 */
[----:B------:R-:W-:Y:S01]  /*1f4e0*/  MOV R61, R208 ;  /* 0x000000d0003d7202 */ /* 0x000fe20000000f00 */
[--C-:B------:R-:W-:Y:S02]  /*1f4f0*/  FFMA.FTZ R64, R64, c[0x0][0x2d0], -R187.reuse ;  /* 0x0000b40040407a23 */ /* 0x100fe400000108bb */
[----:B------:R-:W-:Y:S01]  /*1f500*/  FFMA.FTZ R187, R65, c[0x0][0x2d0], -R187 ;  /* 0x0000b40041bb7a23 */ /* 0x000fe200000108bb */
[----:B------:R-:W-:Y:S01]  /*1f510*/  MUFU.EX2 R208, R44 ;  /* 0x0000002c00d07308 */ /* 0x000fe20000000800 */
[----:B------:R-:W-:Y:S01]  /*1f520*/  MOV R65, R213 ;  /* 0x000000d500417202 */ /* 0x000fe20000000f00 */
[-C--:B--2---:R-:W-:Y:S08]  /*1f530*/  HMMA.16816.F32 R68, R188, R196.reuse, R68 ;  /* 0x000000c4bc44723c */ /* 0x084ff00000001844 */
[----:B------:R1:W-:Y:S01]  /*1f540*/  MUFU.EX2 R213, R36 ;  /* 0x0000002400d57308 */ /* 0x0003e20000000800 */
[C---:B------:R-:W-:Y:S09]  /*1f550*/  HMMA.16816.F32 R72, R192.reuse, R196, R72 ;  /* 0x000000c4c048723c */ /* 0x040ff20000001848 */
[----:B------:R-:W-:Y:S01]  /*1f560*/  MUFU.EX2 R187, R187 ;  /* 0x000000bb00bb7308 */ /* 0x000fe20000000800 */
[-C--:B------:R-:W-:Y:S08]  /*1f570*/  HMMA.16816.F32 R76, R192, R198.reuse, R76 ;  /* 0x000000c6c04c723c */ /* 0x080ff0000000184c */
[C---:B------:R-:W-:Y:S01]  /*1f580*/  HMMA.16816.F32 R80, R188.reuse, R198, R80 ;  /* 0x000000c6bc50723c */ /* 0x040fe20000001850 */
[----:B------:R-:W2:Y:S01]  /*1f590*/  LDSM.16.MT88.4 R196, [R238+0x2100] ;  /* 0x00210000eec4783b */ /* 0x000ea20000004200 */
[----:B------:R-:W-:Y:S07]  /*1f5a0*/  MUFU.EX2 R212, R212 ;  /* 0x000000d400d47308 */ /* 0x000fee0000000800 */
[----:B-1----:R-:W-:Y:S03]  /*1f5b0*/  LDSM.16.MT88.4 R36, [R238+0x1100] ;  /* 0x00110000ee24783b */ /* 0x002fe60000004200 */
[----:B------:R-:W-:Y:S10]  /*1f5c0*/  MUFU.EX2 R183, R183 ;  /* 0x000000b700b77308 */ /* 0x000ff40000000800 */
[----:B------:R-:W-:Y:S10]  /*1f5d0*/  MUFU.EX2 R64, R64 ;  /* 0x0000004000407308 */ /* 0x000ff40000000800 */
[----:B------:R-:W-:Y:S01]  /*1f5e0*/  MUFU.EX2 R66, R66 ;  /* 0x0000004200427308 */ /* 0x000fe20000000800 */
[-C--:B--2---:R-:W-:Y:S09]  /*1f5f0*/  HMMA.16816.F32 R84, R188, R196.reuse, R84 ;  /* 0x000000c4bc54723c */ /* 0x084ff20000001854 */
[----:B------:R-:W-:Y:S01]  /*1f600*/  MUFU.EX2 R60, R60 ;  /* 0x0000003c003c7308 */ /* 0x000fe20000000800 */
[C---:B------:R-:W-:Y:S09]  /*1f610*/  HMMA.16816.F32 R88, R192.reuse, R196, R88 ;  /* 0x000000c4c058723c */ /* 0x040ff20000001858 */
[----:B------:R-:W-:Y:S01]  /*1f620*/  MUFU.EX2 R57, R57 ;  /* 0x0000003900397308 */ /* 0x000fe20000000800 */
[-C--:B------:R-:W-:Y:S08]  /*1f630*/  HMMA.16816.F32 R92, R192, R198.reuse, R92 ;  /* 0x000000c6c05c723c */ /* 0x080ff0000000185c */
[C---:B------:R-:W-:Y:S01]  /*1f640*/  HMMA.16816.F32 R96, R188.reuse, R198, R96 ;  /* 0x000000c6bc60723c */ /* 0x040fe20000001860 */
[----:B------:R-:W1:Y:S07]  /*1f650*/  LDSM.16.MT88.4 R196, [R240+0x2100] ;  /* 0x00210000f0c4783b */ /* 0x000e6e0000004200 */
[-C--:B-1----:R-:W-:Y:S08]  /*1f660*/  HMMA.16816.F32 R100, R188, R196.reuse, R100 ;  /* 0x000000c4bc64723c */ /* 0x082ff00000001864 */
[C---:B------:R-:W-:Y:S07]  /*1f670*/  HMMA.16816.F32 R104, R192.reuse, R196, R104 ;  /* 0x000000c4c068723c */ /* 0x040fee0000001868 */
[----:B------:R-:W-:Y:S01]  /*1f680*/  MOV R197, R221 ;  /* 0x000000dd00c57202 */ /* 0x000fe20000000f00 */
[-C--:B------:R-:W-:Y:S01]  /*1f690*/  HMMA.16816.F32 R108, R192, R198.reuse, R108 ;  /* 0x000000c6c06c723c */ /* 0x080fe2000000186c */
[----:B------:R-:W-:Y:S03]  /*1f6a0*/  MUFU.EX2 R221, R49 ;  /* 0x0000003100dd7308 */ /* 0x000fe60000000800 */
[----:B------:R-:W-:Y:S04]  /*1f6b0*/  MOV R196, R220 ;  /* 0x000000dc00c47202 */ /* 0x000fe80000000f00 */
[C---:B------:R-:W-:Y:S03]  /*1f6c0*/  HMMA.16816.F32 R112, R188.reuse, R198, R112 ;  /* 0x000000c6bc70723c */ /* 0x040fe60000001870 */
[----:B------:R-:W1:Y:S05]  /*1f6d0*/  MUFU.EX2 R199, R25 ;  /* 0x0000001900c77308 */ /* 0x000e6a0000000800 */
[-C--:B------:R-:W-:Y:S05]  /*1f6e0*/  HMMA.16816.F32 R116, R188, R20.reuse, R116 ;  /* 0x00000014bc74723c */ /* 0x080fea0000001874 */
[----:B------:R2:W2:Y:S03]  /*1f6f0*/  MUFU.EX2 R198, R27 ;  /* 0x0000001b00c67308 */ /* 0x0004a60000000800 */
[C---:B------:R-:W-:Y:S07]  /*1f700*/  HMMA.16816.F32 R120, R192.reuse, R20, R120 ;  /* 0x00000014c078723c */ /* 0x040fee0000001878 */
[----:B------:R-:W-:Y:S01]  /*1f710*/  F2FP.PACK_AB R20, R197, R202 ;  /* 0x000000cac514723e */ /* 0x000fe200000000ff */
[-C--:B------:R-:W-:Y:S01]  /*1f720*/  HMMA.16816.F32 R124, R192, R22.reuse, R124 ;  /* 0x00000016c07c723c */ /* 0x080fe2000000187c */
[----:B------:R4:W-:Y:S03]  /*1f730*/  MUFU.EX2 R220, R51 ;  /* 0x0000003300dc7308 */ /* 0x0009e60000000800 */
[----:B------:R-:W-:Y:S02]  /*1f740*/  F2FP.PACK_AB R21, R196, R203 ;  /* 0x000000cbc415723e */ /* 0x000fe400000000ff */
[----:B-1----:R-:W-:Y:S02]  /*1f750*/  F2FP.PACK_AB R28, R199, R201 ;  /* 0x000000c9c71c723e */ /* 0x002fe400000000ff */
[----:B------:R-:W-:Y:S01]  /*1f760*/  HMMA.16816.F32 R128, R188, R22, R128 ;  /* 0x00000016bc80723c */ /* 0x000fe20000001880 */
[----:B------:R-:W3:Y:S02]  /*1f770*/  LDL.LU R188, [R1+0x14] ;  /* 0x0000140001bc7983 */ /* 0x000ee40000300800 */
[----:B------:R-:W1:Y:S01]  /*1f780*/  MUFU.EX2 R191, R45 ;  /* 0x0000002d00bf7308 */ /* 0x000e620000000800 */
[----:B------:R-:W-:Y:S01]  /*1f790*/  MOV R194, R33 ;  /* 0x0000002100c27202 */ /* 0x000fe20000000f00 */
[----:B--2---:R-:W2:Y:S01]  /*1f7a0*/  LDSM.16.MT88.4 R24, [R237+0x900] ;  /* 0x00090000ed18783b */ /* 0x004ea20000004200 */
[----:B------:R-:W-:Y:S02]  /*1f7b0*/  MOV R192, R219 ;  /* 0x000000db00c07202 */ /* 0x000fe40000000f00 */
[----:B------:R-:W-:Y:S04]  /*1f7c0*/  MOV R195, R218 ;  /* 0x000000da00c37202 */ /* 0x000fe80000000f00 */
[----:B------:R-:W-:Y:S01]  /*1f7d0*/  MOV R193, R32 ;  /* 0x0000002000c17202 */ /* 0x000fe20000000f00 */
[----:B------:R-:W3:Y:S01]  /*1f7e0*/  LDL.LU R63, [R1+0x34] ;  /* 0x00003400013f7983 */ /* 0x000ee20000300800 */
[----:B------:R-:W-:Y:S01]  /*1f7f0*/  F2FP.PACK_AB R22, R192, R195 ;  /* 0x000000c3c016723e */ /* 0x000fe200000000ff */
[----:B------:R1:W1:Y:S01]  /*1f800*/  MUFU.EX2 R219, R48 ;  /* 0x0000003000db7308 */ /* 0x0002620000000800 */
[----:B------:R-:W-:Y:S01]  /*1f810*/  F2FP.PACK_AB R23, R61, R194 ;  /* 0x000000c23d17723e */ /* 0x000fe200000000ff */
[----:B------:R-:W2:Y:S01]  /*1f820*/  LDSM.16.MT88.4 R32, [R238+0x900] ;  /* 0x00090000ee20783b */ /* 0x000ea20000004200 */
[----:B----4-:R-:W-:Y:S02]  /*1f830*/  MOV R51, R207 ;  /* 0x000000cf00337202 */ /* 0x010fe40000000f00 */
[----:B------:R-:W-:Y:S02]  /*1f840*/  F2FP.PACK_AB R29, R198, R200 ;  /* 0x000000c8c61d723e */ /* 0x000fe400000000ff */
[----:B------:R-:W-:Y:S03]  /*1f850*/  F2FP.PACK_AB R30, R67, R193 ;  /* 0x000000c1431e723e */ /* 0x000fe600000000ff */
[----:B------:R-:W-:Y:S10]  /*1f860*/  MUFU.EX2 R190, R46 ;  /* 0x0000002e00be7308 */ /* 0x000ff40000000800 */
[----:B------:R4:W-:Y:S01]  /*1f870*/  MUFU.EX2 R189, R47 ;  /* 0x0000002f00bd7308 */ /* 0x0009e20000000800 */
[----:B-1----:R-:W3:Y:S04]  /*1f880*/  LDL.LU R48, [R1+0xc] ;  /* 0x00000c0001307983 */ /* 0x002ee80000300800 */
[----:B------:R-:W3:Y:S01]  /*1f890*/  LDL.LU R49, [R1+0x10] ;  /* 0x0000100001317983 */ /* 0x000ee20000300800 */
[-C--:B--2---:R-:W-:Y:S04]  /*1f8a0*/  HMMA.16816.F32 R4, R20, R24.reuse, R4 ;  /* 0x000000181404723c */ /* 0x084fe80000001804 */
[----:B------:R1:W2:Y:S04]  /*1f8b0*/  MUFU.EX2 R218, R50 ;  /* 0x0000003200da7308 */ /* 0x0002a80000000800 */
[C---:B------:R-:W-:Y:S01]  /*1f8c0*/  HMMA.16816.F32 R8, R28.reuse, R24, R8 ;  /* 0x000000181c08723c */ /* 0x040fe20000001808 */
[----:B----4-:R-:W-:Y:S07]  /*1f8d0*/  LDSM.16.MT88.4 R44, [R240+0x3100] ;  /* 0x00310000f02c783b */ /* 0x010fee0000004200 */
[-C--:B------:R-:W-:Y:S08]  /*1f8e0*/  HMMA.16816.F32 R12, R28, R26.reuse, R12 ;  /* 0x0000001a1c0c723c */ /* 0x080ff0000000180c */
[C---:B------:R-:W-:Y:S01]  /*1f8f0*/  HMMA.16816.F32 R16, R20.reuse, R26, R16 ;  /* 0x0000001a1410723c */ /* 0x040fe20000001810 */
[----:B------:R-:W4:Y:S03]  /*1f900*/  LDSM.16.MT88.4 R24, [R240+0x900] ;  /* 0x00090000f018783b */ /* 0x000f260000004200 */
[----:B-1----:R-:W-:Y:S02]  /*1f910*/  MOV R50, R65 ;  /* 0x0000004100327202 */ /* 0x002fe40000000f00 */
[----:B------:R-:W-:Y:S02]  /*1f920*/  MUFU.EX2 R65, R54 ;  /* 0x0000003600417308 */ /* 0x000fe40000000800 */
        /* <DEDUP_REMOVED lines=32> */
[-C--:B------:R-:W-:Y:S07]  /*1fb30*/  HMMA.16816.F32 R124, R28, R34.reuse, R124 ;  /* 0x000000221c7c723c */ /* 0x080fee000000187c */
[----:B------:R-:W-:Y:S01]  /*1fb40*/  F2FP.PACK_AB R28, R214, R210 ;  /* 0x000000d2d61c723e */ /* 0x000fe200000000ff */
[----:B------:R-:W-:Y:S01]  /*1fb50*/  HMMA.16816.F32 R128, R20, R34, R128 ;  /* 0x000000221480723c */ /* 0x000fe20000001880 */
[----:B------:R-:W1:Y:S03]  /*1fb60*/  LDSM.16.MT88.4 R32, [R240+0x1100] ;  /* 0x00110000f020783b */ /* 0x000e660000004200 */
[----:B------:R-:W-:Y:S01]  /*1fb70*/  F2FP.PACK_AB R29, R211, R209 ;  /* 0x000000d1d31d723e */ /* 0x000fe200000000ff */
[----:B---3--:R-:W-:Y:S01]  /*1fb80*/  FFMA.FTZ R0, R0, R188, R222 ;  /* 0x000000bc00007223 */ /* 0x008fe200000100de */
[----:B------:R-:W-:Y:S01]  /*1fb90*/  F2FP.PACK_AB R30, R191, R208 ;  /* 0x000000d0bf1e723e */ /* 0x000fe200000000ff */
[----:B------:R3:W-:Y:S01]  /*1fba0*/  MUFU.EX2 R188, R52 ;  /* 0x0000003400bc7308 */ /* 0x0007e20000000800 */
[----:B------:R-:W-:Y:S01]  /*1fbb0*/  F2FP.PACK_AB R20, R217, R213 ;  /* 0x000000d5d914723e */ /* 0x000fe200000000ff */
[----:B------:R-:W-:Y:S03]  /*1fbc0*/  FADD.FTZ R0, R224, R0 ;  /* 0x00000000e0007221 */ /* 0x000fe60000010000 */
[----:B------:R-:W-:Y:S01]  /*1fbd0*/  F2FP.PACK_AB R21, R216, R215 ;  /* 0x000000d7d815723e */ /* 0x000fe200000000ff */
[----:B------:R-:W-:Y:S01]  /*1fbe0*/  FADD.FTZ R0, R51, R0 ;  /* 0x0000000033007221 */ /* 0x000fe20000010000 */
[----:B------:R-:W-:Y:S02]  /*1fbf0*/  F2FP.PACK_AB R22, R221, R219 ;  /* 0x000000dbdd16723e */ /* 0x000fe400000000ff */
[----:B--2---:R-:W-:Y:S01]  /*1fc00*/  F2FP.PACK_AB R23, R220, R218 ;  /* 0x000000dadc17723e */ /* 0x004fe200000000ff */
[----:B------:R-:W-:Y:S01]  /*1fc10*/  FFMA.FTZ R180, R180, R63, R223 ;  /* 0x0000003fb4b47223 */ /* 0x000fe200000100df */
[----:B------:R-:W-:Y:S01]  /*1fc20*/  F2FP.PACK_AB R31, R189, R190 ;  /* 0x000000bebd1f723e */ /* 0x000fe200000000ff */
[----:B------:R-:W-:Y:S01]  /*1fc30*/  MUFU.EX2 R63, R55 ;  /* 0x00000037003f7308 */ /* 0x000fe20000000800 */
[----:B------:R-:W-:Y:S01]  /*1fc40*/  MOV R223, R204 ;  /* 0x000000cc00df7202 */ /* 0x000fe20000000f00 */
[----:B------:R-:W-:Y:S01]  /*1fc50*/  FADD.FTZ R180, R227, R180 ;  /* 0x000000b4e3b47221 */ /* 0x000fe20000010000 */
[----:B------:R-:W-:Y:S01]  /*1fc60*/  MOV R222, R193 ;  /* 0x000000c100de7202 */ /* 0x000fe20000000f00 */
[-C--:B----4-:R-:W-:Y:S03]  /*1fc70*/  HMMA.16816.F32 R4, R20, R24.reuse, R4 ;  /* 0x000000181404723c */ /* 0x090fe60000001804 */
[----:B------:R-:W-:Y:S02]  /*1fc80*/  MOV R227, R195 ;  /* 0x000000c300e37202 */ /* 0x000fe40000000f00 */
[----:B------:R-:W-:Y:S03]  /*1fc90*/  MOV R224, R198 ;  /* 0x000000c600e07202 */ /* 0x000fe60000000f00 */
[C---:B------:R-:W-:Y:S04]  /*1fca0*/  HMMA.16816.F32 R8, R28.reuse, R24, R8 ;  /* 0x000000181c08723c */ /* 0x040fe80000001808 */
[----:B---3--:R-:W-:Y:S01]  /*1fcb0*/  FADD.FTZ R52, R228, R0 ;  /* 0x00000000e4347221 */ /* 0x008fe20000010000 */
[----:B------:R-:W-:Y:S03]  /*1fcc0*/  MOV R0, R203 ;  /* 0x000000cb00007202 */ /* 0x000fe60000000f00 */
[-C--:B------:R-:W-:Y:S04]  /*1fcd0*/  HMMA.16816.F32 R12, R28, R26.reuse, R12 ;  /* 0x0000001a1c0c723c */ /* 0x080fe8000000180c */
[----:B------:R-:W-:Y:S01]  /*1fce0*/  FFMA.FTZ R181, R181, R48, R226 ;  /* 0x00000030b5b57223 */ /* 0x000fe200000100e2 */
[----:B------:R-:W-:Y:S02]  /*1fcf0*/  MOV R226, R205 ;  /* 0x000000cd00e27202 */ /* 0x000fe40000000f00 */
[----:B------:R-:W-:Y:S01]  /*1fd00*/  MOV R48, R61 ;  /* 0x0000003d00307202 */ /* 0x000fe20000000f00 */
[C---:B------:R-:W-:Y:S01]  /*1fd10*/  HMMA.16816.F32 R16, R20.reuse, R26, R16 ;  /* 0x0000001a1410723c */ /* 0x040fe20000001810 */
[----:B------:R-:W2:Y:S01]  /*1fd20*/  LDSM.16.MT88.4 R24, [R239+0x1100] ;  /* 0x00110000ef18783b */ /* 0x000ea20000004200 */
[----:B------:R-:W3:Y:S02]  /*1fd30*/  MUFU.EX2 R61, R56 ;  /* 0x00000038003d7308 */ /* 0x000ee40000000800 */
[----:B------:R-:W-:Y:S02]  /*1fd40*/  FADD.FTZ R181, R231, R181 ;  /* 0x000000b5e7b57221 */ /* 0x000fe40000010000 */
[----:B------:R-:W-:Y:S01]  /*1fd50*/  FFMA.FTZ R182, R182, R49, R234 ;  /* 0x00000031b6b67223 */ /* 0x000fe200000100ea */
[----:B------:R-:W-:Y:S01]  /*1fd60*/  MOV R234, R206 ;  /* 0x000000ce00ea7202 */ /* 0x000fe20000000f00 */
[-C--:B------:R-:W-:Y:S01]  /*1fd70*/  HMMA.16816.F32 R132, R20, R36.reuse, R132 ;  /* 0x000000241484723c */ /* 0x080fe20000001884 */
[----:B------:R-:W-:Y:S03]  /*1fd80*/  LDSM.16.MT88.4 R204, [R237+0x1900] ;  /* 0x00190000edcc783b */ /* 0x000fe60000004200 */
[----:B------:R-:W-:Y:S01]  /*1fd90*/  MOV R49, R67 ;  /* 0x0000004300317202 */ /* 0x000fe20000000f00 */
[----:B------:R4:W1:Y:S01]  /*1fda0*/  MUFU.EX2 R56, R3 ;  /* 0x0000000300387308 */ /* 0x0008620000000800 */
[----:B------:R-:W-:Y:S01]  /*1fdb0*/  FADD.FTZ R182, R235, R182 ;  /* 0x000000b6ebb67221 */ /* 0x000fe20000010000 */
[----:B------:R-:W-:Y:S01]  /*1fdc0*/  MOV R235, R194 ;  /* 0x000000c200eb7202 */ /* 0x000fe20000000f00 */
[C---:B------:R-:W-:Y:S01]  /*1fdd0*/  HMMA.16816.F32 R136, R28.reuse, R36, R136 ;  /* 0x000000241c88723c */ /* 0x040fe20000001888 */
[----:B------:R1:W5:Y:S06]  /*1fde0*/  LDL.LU R231, [R1+0x5c] ;  /* 0x00005c0001e77983 */ /* 0x00036c0000300800 */
[----:B------:R2:W2:Y:S01]  /*1fdf0*/  MUFU.EX2 R67, R53 ;  /* 0x0000003500437308 */ /* 0x0004a20000000800 */
[-C--:B------:R-:W-:Y:S08]  /*1fe00*/  HMMA.16816.F32 R140, R28, R38.reuse, R140 ;  /* 0x000000261c8c723c */ /* 0x080ff0000000188c */
[C---:B------:R-:W-:Y:S01]  /*1fe10*/  HMMA.16816.F32 R144, R20.reuse, R38, R144 ;  /* 0x000000261490723c */ /* 0x040fe20000001890 */
[----:B------:R-:W3:Y:S03]  /*1fe20*/  LDSM.16.MT88.4 R36, [R238+0x3100] ;  /* 0x00310000ee24783b */ /* 0x000ee60000004200 */
[----:B----4-:R-:W-:Y:S01]  /*1fe30*/  FADD.FTZ R3, R226, R181 ;  /* 0x000000b5e2037221 */ /* 0x010fe20000010000 */
[----:B------:R-:W-:Y:S03]  /*1fe40*/  MOV R226, R48 ;  /* 0x0000003000e27202 */ /* 0x000fe60000000f00 */
[-C--:B-1----:R-:W-:Y:S04]  /*1fe50*/  HMMA.16816.F32 R148, R20, R32.reuse, R148 ;  /* 0x000000201494723c */ /* 0x082fe80000001894 */
[----:B------:R-:W-:Y:S01]  /*1fe60*/  FADD.FTZ R54, R230, R3 ;  /* 0x00000003e6367221 */ /* 0x000fe20000010000 */
[----:B------:R-:W-:Y:S01]  /*1fe70*/  MOV R181, R196 ;  /* 0x000000c400b57202 */ /* 0x000fe20000000f00 */
[----:B------:R1:W5:Y:S01]  /*1fe80*/  LDL.LU R230, [R1+0x58] ;  /* 0x0000580001e67983 */ /* 0x0003620000300800 */
[----:B------:R-:W-:Y:S01]  /*1fe90*/  MOV R3, R202 ;  /* 0x000000ca00037202 */ /* 0x000fe20000000f00 */
[C---:B------:R-:W-:Y:S04]  /*1fea0*/  HMMA.16816.F32 R152, R28.reuse, R32, R152 ;  /* 0x000000201c98723c */ /* 0x040fe80000001898 */
[----:B------:R-:W-:Y:S04]  /*1feb0*/  FADD.FTZ R0, R0, R54 ;  /* 0x0000003600007221 */ /* 0x000fe80000010000 */
[-C--:B------:R-:W-:Y:S04]  /*1fec0*/  HMMA.16816.F32 R156, R28, R34.reuse, R156 ;  /* 0x000000221c9c723c */ /* 0x080fe8000000189c */
[----:B------:R-:W-:Y:S04]  /*1fed0*/  FADD.FTZ R0, R181, R0 ;  /* 0x00000000b5007221 */ /* 0x000fe80000010000 */
[C---:B------:R-:W-:Y:S01]  /*1fee0*/  HMMA.16816.F32 R160, R20.reuse, R34, R160 ;  /* 0x0000002214a0723c */ /* 0x040fe200000018a0 */
[----:B------:R-:W4:Y:S07]  /*1fef0*/  LDSM.16.MT88.4 R32, [R239+0x3100] ;  /* 0x00310000ef20783b */ /* 0x000f2e0000004200 */
[-C--:B--2---:R-:W-:Y:S08]  /*1ff00*/  HMMA.16816.F32 R164, R20, R24.reuse, R164 ;  /* 0x0000001814a4723c */ /* 0x084ff000000018a4 */
[C---:B------:R-:W-:Y:S07]  /*1ff10*/  HMMA.16816.F32 R168, R28.reuse, R24, R168 ;  /* 0x000000181ca8723c */ /* 0x040fee00000018a8 */
[----:B------:R-:W-:Y:S01]  /*1ff20*/  FADD.FTZ R24, R234, R180 ;  /* 0x000000b4ea187221 */ /* 0x000fe20000010000 */
[-C--:B------:R-:W-:Y:S04]  /*1ff30*/  HMMA.16816.F32 R172, R28, R26.reuse, R172 ;  /* 0x0000001a1cac723c */ /* 0x080fe800000018ac */
[----:B------:R-:W-:Y:S01]  /*1ff40*/  MOV R234, R49 ;  /* 0x0000003100ea7202 */ /* 0x000fe20000000f00 */
[----:B------:R-:W-:Y:S01]  /*1ff50*/  FADD.FTZ R53, R229, R24 ;  /* 0x00000018e5357221 */ /* 0x000fe20000010000 */
[----:B---3--:R-:W-:Y:S01]  /*1ff60*/  F2FP.PACK_AB R24, R57, R61 ;  /* 0x0000003d3918723e */ /* 0x008fe200000000ff */
        /* <DEDUP_REMOVED lines=16> */
[----:B------:R-:W-:Y:S01]  /*20070*/  FADD.FTZ R3, R180, R3 ;  /* 0x00000003b4037221 */ /* 0x000fe20000010000 */
[----:B------:R-:W-:Y:S03]  /*20080*/  MOV R180, R184 ;  /* 0x000000b800b47202 */ /* 0x000fe60000000f00 */
[C---:B------:R-:W-:Y:S01]  /*20090*/  HMMA.16816.F32 R80, R20.reuse, R42, R80 ;  /* 0x0000002a1450723c */ /* 0x040fe20000001850 */
[----:B------:R-:W-:Y:S07]  /*200a0*/  LDSM.16.MT88.4 R40, [R240+0x1900] ;  /* 0x00190000f028783b */ /* 0x000fee0000004200 */
[-C--:B------:R-:W-:Y:S08]  /*200b0*/  HMMA.16816.F32 R84, R20, R36.reuse, R84 ;  /* 0x000000241454723c */ /* 0x080ff00000001854 */
        /* <DEDUP_REMOVED lines=9> */
[-C--:B----4-:R-:W-:Y:S08]  /*20150*/  HMMA.16816.F32 R116, R20, R32.reuse, R116 ;  /* 0x000000201474723c */ /* 0x090ff00000001874 */
        /* <DEDUP_REMOVED lines=12> */
[----:B------:R-:W-:Y:S02]  /*20220*/  MOV R10, R201 ;  /* 0x000000c9000a7202 */ /* 0x000fe40000000f00 */
[----:B------:R-:W-:Y:S02]  /*20230*/  MOV R11, R200 ;  /* 0x000000c8000b7202 */ /* 0x000fe40000000f00 */
[-C--:B------:R-:W-:Y:S03]  /*20240*/  HMMA.16816.F32 R200, R24, R206.reuse, R12 ;  /* 0x000000ce18c8723c */ /* 0x080fe6000000180c */
[----:B------:R-:W-:Y:S02]  /*20250*/  FADD.FTZ R9, R10, R53 ;  /* 0x000000350a097221 */ /* 0x000fe40000010000 */
[----:B------:R-:W-:Y:S02]  /*20260*/  FADD.FTZ R10, R227, R3 ;  /* 0x00000003e30a7221 */ /* 0x000fe40000010000 */
[----:B------:R-:W-:Y:S01]  /*20270*/  FADD.FTZ R8, R11, R52 ;  /* 0x000000340b087221 */ /* 0x000fe20000010000 */
[C---:B------:R-:W-:Y:S04]  /*20280*/  HMMA.16816.F32 R204, R20.reuse, R206, R16 ;  /* 0x000000ce14cc723c */ /* 0x040fe80000001810 */
[----:B------:R-:W-:Y:S02]  /*20290*/  FADD.FTZ R11, R224, R8 ;  /* 0x00000008e00b7221 */ /* 0x000fe40000010000 */
[----:B------:R-:W-:Y:S01]  /*202a0*/  FADD.FTZ R12, R182, R9 ;  /* 0x00000009b60c7221 */ /* 0x000fe20000010000 */
[-C--:B------:R-:W-:Y:S01]  /*202b0*/  MOV R182, R2.reuse ;  /* 0x0000000200b67202 */ /* 0x080fe20000000f00 */
        /* <DEDUP_REMOVED lines=19> */
[----:B------:R-:W-:Y:S04]  /*203f0*/  FADD.FTZ R8, R215, R12 ;  /* 0x0000000cd7087221 */ /* 0x000fe80000010000 */
        /* <DEDUP_REMOVED lines=10> */
[----:B------:R-:W-:Y:S04]  /*204a0*/  FADD.FTZ R8, R61, R8 ;  /* 0x000000083d087221 */ /* 0x000fe80000010000 */
        /* <DEDUP_REMOVED lines=44> */
.L_x_1985:
[----:B------:R-:W2:Y:S04]  /*20770*/  LDL.LU R5, [R1+0x10] ;  /* 0x0000100001057983 */ /* 0x000ea80000300800 */
        /* <DEDUP_REMOVED lines=182> */
[----:B-----5:R-:W-:Y:S02]  /*212e0*/  @P1 FFMA.FTZ R63, R2, R184, R6 ;  /* 0x000000b8023f1223 */ /* 0x020fe40000010006 */
[----:B------:R-:W-:Y:S02]  /*212f0*/  @P0 FFMA.FTZ R64, R0, R182, R3 ;  /* 0x000000b600400223 */ /* 0x000fe40000010003 */
.L_x_1893:
        /* <DEDUP_REMOVED lines=197> */
.L_x_1990:
        /* <DEDUP_REMOVED lines=52> */
[----:B------:R-:W-:Y:S02]  /*22290*/  BSSY B0, `(.L_x_1991) ;  /* 0x0000069000007945 */ /* 0x000fe40003800000 */
        /* <DEDUP_REMOVED lines=104> */
.L_x_1992:
[----:B--234-:R-:W-:Y:S05]  /*22920*/  BSYNC B0 ;  /* 0x0000000000007941 */ /* 0x01cfea0003800000 */
.L_x_1991:
        /* <DEDUP_REMOVED lines=16> */
.L_x_1994:
[----:B------:R-:W-:Y:S05]  /*22a30*/  BSYNC B0 ;  /* 0x0000000000007941 */ /* 0x000fea0003800000 */
.L_x_1993:
        /* <DEDUP_REMOVED lines=16> */
.L_x_1996:
[----:B------:R-:W-:Y:S05]  /*22b40*/  BSYNC B0 ;  /* 0x0000000000007941 */ /* 0x000fea0003800000 */
.L_x_1995:
        /* <DEDUP_REMOVED lines=16> */
.L_x_1998:
[----:B------:R-:W-:Y:S05]  /*22c50*/  BSYNC B0 ;  /* 0x0000000000007941 */ /* 0x000fea0003800000 */
.L_x_1997:
        /* <DEDUP_REMOVED lines=16> */
.L_x_2000:
[----:B------:R-:W-:Y:S05]  /*22d60*/  BSYNC B0 ;  /* 0x0000000000007941 */ /* 0x000fea0003800000 */
.L_x_1999:
        /* <DEDUP_REMOVED lines=16> */
.L_x_2002:
[----:B------:R-:W-:Y:S05]  /*22e70*/  BSYNC B0 ;  /* 0x0000000000007941 */ /* 0x000fea0003800000 */
.L_x_2001:
        /* <DEDUP_REMOVED lines=16> */
.L_x_2004:
[----:B------:R-:W-:Y:S05]  /*22f80*/  BSYNC B0 ;  /* 0x0000000000007941 */ /* 0x000fea0003800000 */
.L_x_2003:
        /* <DEDUP_REMOVED lines=17> */
.L_x_1989:
        /* <DEDUP_REMOVED lines=31> */
.L_x_2005:
        /* <DEDUP_REMOVED lines=43> */
.L_x_2007:
[----:B------:R-:W-:Y:S05]  /*23540*/  BSYNC B0 ;  /* 0x0000000000007941 */ /* 0x000fea0003800000 */
.L_x_2006:
        /* <DEDUP_REMOVED lines=63> */
.L_x_2009:
[----:B------:R-:W-:Y:S05]  /*23940*/  BSYNC B0 ;  /* 0x0000000000007941 */ /* 0x000fea0003800000 */
.L_x_2008:
        /* <DEDUP_REMOVED lines=15> */
.L_x_2011:
[----:B------:R-:W-:Y:S05]  /*23a40*/  BSYNC B0 ;  /* 0x0000000000007941 */ /* 0x000fea0003800000 */
.L_x_2010:
        /* <DEDUP_REMOVED lines=15> */
.L_x_2013:
[----:B------:R-:W-:Y:S05]  /*23b40*/  BSYNC B0 ;  /* 0x0000000000007941 */ /* 0x000fea0003800000 */
.L_x_2012:
        /* <DEDUP_REMOVED lines=15> */
.L_x_2015:
[----:B------:R-:W-:Y:S05]  /*23c40*/  BSYNC B0 ;  /* 0x0000000000007941 */ /* 0x000fea0003800000 */
.L_x_2014:
        /* <DEDUP_REMOVED lines=15> */
.L_x_2017:
[----:B------:R-:W-:Y:S05]  /*23d40*/  BSYNC B0 ;  /* 0x0000000000007941 */ /* 0x000fea0003800000 */
.L_x_2016:
        /* <DEDUP_REMOVED lines=15> */
.L_x_2019:
[----:B------:R-:W-:Y:S05]  /*23e40*/  BSYNC B0 ;  /* 0x0000000000007941 */ /* 0x000fea0003800000 */
.L_x_2018:
        /* <DEDUP_REMOVED lines=15> */
.L_x_2021:
[----:B------:R-:W-:Y:S05]  /*23f40*/  BSYNC B0 ;  /* 0x0000000000007941 */ /* 0x000fea0003800000 */
.L_x_2020:
        /* <DEDUP_REMOVED lines=16> */
.L_x_2022:
        /* <DEDUP_REMOVED lines=11> */
.L_x_2047:


//--------------------- .nv.shared._ZN7cutlass13device_kernelIN5flash19enable_sm80_to_sm89INS1_16FlashAttnFwdSm80INS1_25CollectiveMainloopFwdSm80ILi8ELi1ELb1EN4cute5tupleIJNS5_1CILi128EEES8_S8_EEELi128ENS_6half_tEfNS_4arch4Sm80ELb0ELb0ELb0ELb0ELb1ELb0ELb1ELb0EEENS1_21CollectiveEpilogueFwdIS9_NS6_IJNS7_ILi1EEESF_SF_EEESA_SC_Li256ELb0ELb1ELb0ELb0EEENS1_19SingleTileSchedulerILb0ELb0ELb1ELi128EEEEEEEEEvNT_6ParamsE --------------------------
	.section	.nv.shared._ZN7cutlass13device_kernelIN5flash19enable_sm80_to_sm89INS1_16FlashAttnFwdSm80INS1_25CollectiveMainloopFwdSm80ILi8ELi1ELb1EN4cute5tupleIJNS5_1CILi128EEES8_S8_EEELi128ENS_6half_tEfNS_4arch4Sm80ELb0ELb0ELb0ELb0ELb1ELb0ELb1ELb0EEENS1_21CollectiveEpilogueFwdIS9_NS6_IJNS7_ILi1EEESF_SF_EEESA_SC_Li256ELb0ELb1ELb0ELb0EEENS1_19SingleTileSchedulerILb0ELb0ELb1ELi128EEEEEEEEEvNT_6ParamsE,"aw",@nobits
	.sectionflags	@""
	.align	16


//--------------------- .nv.global                --------------------------
	.section	.nv.global,"aw",@nobits
.nv.global:
	.type		_ZN72_INTERNAL_084a2e7e_36_flash_fwd_hdim128_fp16_paged_sm80_cu_93b96ec2_34504cute1_E,@object
	.size		_ZN72_INTERNAL_084a2e7e_36_flash_fwd_hdim128_fp16_paged_sm80_cu_93b96ec2_34504cute1_E,(_ZN72_INTERNAL_084a2e7e_36_flash_fwd_hdim128_fp16_paged_sm80_cu_93b96ec2_34504cuda3std3__45__cpo6cbeginE - _ZN72_INTERNAL_084a2e7e_36_flash_fwd_hdim128_fp16_paged_sm80_cu_93b96ec2_34504cute1_E)
_ZN72_INTERNAL_084a2e7e_36_flash_fwd_hdim128_fp16_paged_sm80_cu_93b96ec2_34504cute1_E:
	.zero		1
	.type		_ZN72_INTERNAL_084a2e7e_36_flash_fwd_hdim128_fp16_paged_sm80_cu_93b96ec2_34504cuda3std3__45__cpo6cbeginE,@object
	.size		_ZN72_INTERNAL_084a2e7e_36_flash_fwd_hdim128_fp16_paged_sm80_cu_93b96ec2_34504cuda3std3__45__cpo6cbeginE,(_ZN72_INTERNAL_084a2e7e_36_flash_fwd_hdim128_fp16_paged_sm80_cu_93b96ec2_34504cuda3std3__48in_placeE - _ZN72_INTERNAL_084a2e7e_36_flash_fwd_hdim128_fp16_paged_sm80_cu_93b96ec2_34504cuda3std3__45__cpo6cbeginE)
_ZN72_INTERNAL_084a2e7e_36_flash_fwd_hdim128_fp16_paged_sm80_cu_93b96ec2_34504cuda3std3__45__cpo6cbeginE:
	.zero		1
	.type		_ZN72_INTERNAL_084a2e7e_36_flash_fwd_hdim128_fp16_paged_sm80_cu_93b96ec2_34504cuda3std3__48in_placeE,@object
	.size		_ZN72_INTERNAL_084a2e7e_36_flash_fwd_hdim128_fp16_paged_sm80_cu_93b96ec2_34504cuda3std3__48in_placeE,(_ZN72_INTERNAL_084a2e7e_36_flash_fwd_hdim128_fp16_paged_sm80_cu_93b96ec2_34504cuda3std6ranges3__45__cpo9iter_moveE - _ZN72_INTERNAL_084a2e7e_36_flash_fwd_hdim128_fp16_paged_sm80_cu_93b96ec2_34504cuda3std3__48in_placeE)
_ZN72_INTERNAL_084a2e7e_36_flash_fwd_hdim128_fp16_paged_sm80_cu_93b96ec2_34504cuda3std3__48in_placeE:
	.zero		1
	.type		_ZN72_INTERNAL_084a2e7e_36_flash_fwd_hdim128_fp16_paged_sm80_cu_93b96ec2_34504cuda3std6ranges3__45__cpo9iter_moveE,@object
	.size		_ZN72_INTERNAL_084a2e7e_36_flash_fwd_hdim128_fp16_paged_sm80_cu_93b96ec2_34504cuda3std6ranges3__45__cpo9iter_moveE,(_ZN72_INTERNAL_084a2e7e_36_flash_fwd_hdim128_fp16_paged_sm80_cu_93b96ec2_34504cuda3std3__45__cpo5beginE - _ZN72_INTERNAL_084a2e7e_36_flash_fwd_hdim128_fp16_paged_sm80_cu_93b96ec2_34504cuda3std6ranges3__45__cpo9iter_moveE)
_ZN72_INTERNAL_084a2e7e_36_flash_fwd_hdim128_fp16_paged_sm80_cu_93b96ec2_34504cuda3std6ranges3__45__cpo9iter_moveE:
	.zero		1
	.type		_ZN72_INTERNAL_084a2e7e_36_flash_fwd_hdim128_fp16_paged_sm80_cu_93b96ec2_34504cuda3std3__45__cpo5beginE,@object
	.size		_ZN72_INTERNAL_084a2e7e_36_flash_fwd_hdim128_fp16_paged_sm80_cu_93b96ec2_34504cuda3std3__45__cpo5beginE,(_ZN72_INTERNAL_084a2e7e_36_flash_fwd_hdim128_fp16_paged_sm80_cu_93b96ec2_34504cuda3std3__474_GLOBAL__N__084a2e7e_36_flash_fwd_hdim128_fp16_paged_sm80_cu_93b96ec2_34506ignoreE - _ZN72_INTERNAL_084a2e7e_36_flash_fwd_hdim128_fp16_paged_sm80_cu_93b96ec2_34504cuda3std3__45__cpo5beginE)
_ZN72_INTERNAL_084a2e7e_36_flash_fwd_hdim128_fp16_paged_sm80_cu_93b96ec2_34504cuda3std3__45__cpo5beginE:
	.zero		1
	.type		_ZN72_INTERNAL_084a2e7e_36_flash_fwd_hdim128_fp16_paged_sm80_cu_93b96ec2_34504cuda3std3__474_GLOBAL__N__084a2e7e_36_flash_fwd_hdim128_fp16_paged_sm80_cu_93b96ec2_34506ignoreE,@object
	.size		_ZN72_INTERNAL_084a2e7e_36_flash_fwd_hdim128_fp16_paged_sm80_cu_93b96ec2_34504cuda3std3__474_GLOBAL__N__084a2e7e_36_flash_fwd_hdim128_fp16_paged_sm80_cu_93b96ec2_34506ignoreE,(_ZN72_INTERNAL_084a2e7e_36_flash_fwd_hdim128_fp16_paged_sm80_cu_93b96ec2_34504cute7productE - _ZN72_INTERNAL_084a2e7e_36_flash_fwd_hdim128_fp16_paged_sm80_cu_93b96ec2_34504cuda3std3__474_GLOBAL__N__084a2e7e_36_flash_fwd_hdim128_fp16_paged_sm80_cu_93b96ec2_34506ignoreE)
_ZN72_INTERNAL_084a2e7e_36_flash_fwd_hdim128_fp16_paged_sm80_cu_93b96ec2_34504cuda3std3__474_GLOBAL__N__084a2e7e_36_flash_fwd_hdim128_fp16_paged_sm80_cu_93b96ec2_34506ignoreE:
	.zero		1
	.type		_ZN72_INTERNAL_084a2e7e_36_flash_fwd_hdim128_fp16_paged_sm80_cu_93b96ec2_34504cute7productE,@object
	.size		_ZN72_INTERNAL_084a2e7e_36_flash_fwd_hdim128_fp16_paged_sm80_cu_93b96ec2_34504cute7productE,(_ZN72_INTERNAL_084a2e7e_36_flash_fwd_hdim128_fp16_paged_sm80_cu_93b96ec2_34504cuda3std3__45__cpo3endE - _ZN72_INTERNAL_084a2e7e_36_flash_fwd_hdim128_fp16_paged_sm80_cu_93b96ec2_34504cute7productE)
_ZN72_INTERNAL_084a2e7e_36_flash_fwd_hdim128_fp16_paged_sm80_cu_93b96ec2_34504cute7productE:
	.zero		1
	.type		_ZN72_INTERNAL_084a2e7e_36_flash_fwd_hdim128_fp16_paged_sm80_cu_93b96ec2_34504cuda3std3__45__cpo3endE,@object
	.size		_ZN72_INTERNAL_084a2e7e_36_flash_fwd_hdim128_fp16_paged_sm80_cu_93b96ec2_34504cuda3std3__45__cpo3endE,(_ZN72_INTERNAL_084a2e7e_36_flash_fwd_hdim128_fp16_paged_sm80_cu_93b96ec2_34504cuda3std3__419piecewise_constructE - _ZN72_INTERNAL_084a2e7e_36_flash_fwd_hdim128_fp16_paged_sm80_cu_93b96ec2_34504cuda3std3__45__cpo3endE)
_ZN72_INTERNAL_084a2e7e_36_flash_fwd_hdim128_fp16_paged_sm80_cu_93b96ec2_34504cuda3std3__45__cpo3endE:
	.zero		1
	.type		_ZN72_INTERNAL_084a2e7e_36_flash_fwd_hdim128_fp16_paged_sm80_cu_93b96ec2_34504cuda3std3__419piecewise_constructE,@object
	.size		_ZN72_INTERNAL_084a2e7e_36_flash_fwd_hdim128_fp16_paged_sm80_cu_93b96ec2_34504cuda3std3__419piecewise_constructE,(_ZN72_INTERNAL_084a2e7e_36_flash_fwd_hdim128_fp16_paged_sm80_cu_93b96ec2_34504cuda3std3__45__cpo4cendE - _ZN72_INTERNAL_084a2e7e_36_flash_fwd_hdim128_fp16_paged_sm80_cu_93b96ec2_34504cuda3std3__419piecewise_constructE)
_ZN72_INTERNAL_084a2e7e_36_flash_fwd_hdim128_fp16_paged_sm80_cu_93b96ec2_34504cuda3std3__419piecewise_constructE:
	.zero		1
	.type		_ZN72_INTERNAL_084a2e7e_36_flash_fwd_hdim128_fp16_paged_sm80_cu_93b96ec2_34504cuda3std3__45__cpo4cendE,@object
	.size		_ZN72_INTERNAL_084a2e7e_36_flash_fwd_hdim128_fp16_paged_sm80_cu_93b96ec2_34504cuda3std3__45__cpo4cendE,(_ZN72_INTERNAL_084a2e7e_36_flash_fwd_hdim128_fp16_paged_sm80_cu_93b96ec2_34504cuda3std6ranges3__45__cpo4swapE - _ZN72_INTERNAL_084a2e7e_36_flash_fwd_hdim128_fp16_paged_sm80_cu_93b96ec2_34504cuda3std3__45__cpo4cendE)
_ZN72_INTERNAL_084a2e7e_36_flash_fwd_hdim128_fp16_paged_sm80_cu_93b96ec2_34504cuda3std3__45__cpo4cendE:
	.zero		1
	.type		_ZN72_INTERNAL_084a2e7e_36_flash_fwd_hdim128_fp16_paged_sm80_cu_93b96ec2_34504cuda3std6ranges3__45__cpo4swapE,@object
	.size		_ZN72_INTERNAL_084a2e7e_36_flash_fwd_hdim128_fp16_paged_sm80_cu_93b96ec2_34504cuda3std6ranges3__45__cpo4swapE,(.L_7 - _ZN72_INTERNAL_084a2e7e_36_flash_fwd_hdim128_fp16_paged_sm80_cu_93b96ec2_34504cuda3std6ranges3__45__cpo4swapE)
_ZN72_INTERNAL_084a2e7e_36_flash_fwd_hdim128_fp16_paged_sm80_cu_93b96ec2_34504cuda3std6ranges3__45__cpo4swapE:
	.zero		1
.L_7:


//--------------------- .nv.shared._ZN7cutlass13device_kernelIN5flash19enable_sm80_to_sm89INS1_16FlashAttnFwdSm80INS1_25CollectiveMainloopFwdSm80ILi8ELi1ELb1EN4cute5tupleIJNS5_1CILi128EEES8_S8_EEELi128ENS_6half_tEfNS_4arch4Sm80ELb0ELb0ELb0ELb1ELb1ELb0ELb1ELb0EEENS1_21CollectiveEpilogueFwdIS9_NS6_IJNS7_ILi1EEESF_SF_EEESA_SC_Li256ELb1ELb1ELb0ELb0EEENS1_19SingleTileSchedulerILb1ELb0ELb1ELi128EEEEEEEEEvNT_6ParamsE --------------------------
	.section	.nv.shared._ZN7cutlass13device_kernelIN5flash19enable_sm80_to_sm89INS1_16FlashAttnFwdSm80INS1_25CollectiveMainloopFwdSm80ILi8ELi1ELb1EN4cute5tupleIJNS5_1CILi128EEES8_S8_EEELi128ENS_6half_tEfNS_4arch4Sm80ELb0ELb0ELb0ELb1ELb1ELb0ELb1ELb0EEENS1_21CollectiveEpilogueFwdIS9_NS6_IJNS7_ILi1EEESF_SF_EEESA_SC_Li256ELb1ELb1ELb0ELb0EEENS1_19SingleTileSchedulerILb1ELb0ELb1ELi128EEEEEEEEEvNT_6ParamsE,"aw",@nobits
	.sectionflags	@""
	.align	16


//--------------------- .nv.shared._ZN7cutlass13device_kernelIN5flash19enable_sm80_to_sm89INS1_16FlashAttnFwdSm80INS1_25CollectiveMainloopFwdSm80ILi8ELi1ELb1EN4cute5tupleIJNS5_1CILi128EEES8_S8_EEELi128ENS_6half_tEfNS_4arch4Sm80ELb0ELb0ELb0ELb1ELb1ELb1ELb1ELb0EEENS1_21CollectiveEpilogueFwdIS9_NS6_IJNS7_ILi1EEESF_SF_EEESA_SC_Li256ELb1ELb1ELb0ELb0EEENS1_19SingleTileSchedulerILb1ELb0ELb1ELi128EEEEEEEEEvNT_6ParamsE --------------------------
	.section	.nv.shared._ZN7cutlass13device_kernelIN5flash19enable_sm80_to_sm89INS1_16FlashAttnFwdSm80INS1_25CollectiveMainloopFwdSm80ILi8ELi1ELb1EN4cute5tupleIJNS5_1CILi128EEES8_S8_EEELi128ENS_6half_tEfNS_4arch4Sm80ELb0ELb0ELb0ELb1ELb1ELb1ELb1ELb0EEENS1_21CollectiveEpilogueFwdIS9_NS6_IJNS7_ILi1EEESF_SF_EEESA_SC_Li256ELb1ELb1ELb0ELb0EEENS1_19SingleTileSchedulerILb1ELb0ELb1ELi128EEEEEEEEEvNT_6ParamsE,"aw",@nobits
	.sectionflags	@""
	.align	16


//--------------------- .nv.shared._ZN7cutlass13device_kernelIN5flash19enable_sm80_to_sm89INS1_16FlashAttnFwdSm80INS1_25CollectiveMainloopFwdSm80ILi8ELi1ELb1EN4cute5tupleIJNS5_1CILi128EEENS7_ILi96EEES8_EEELi128ENS_6half_tEfNS_4arch4Sm80ELb0ELb1ELb0ELb0ELb1ELb0ELb1ELb0EEENS1_21CollectiveEpilogueFwdINS6_IJS8_S8_S9_EEENS6_IJNS7_ILi1EEESH_SH_EEESB_SD_Li256ELb0ELb1ELb0ELb0EEENS1_19SingleTileSchedulerILb0ELb0ELb1ELi128EEEEEEEEEvNT_6ParamsE --------------------------
	.section	.nv.shared._ZN7cutlass13device_kernelIN5flash19enable_sm80_to_sm89INS1_16FlashAttnFwdSm80INS1_25CollectiveMainloopFwdSm80ILi8ELi1ELb1EN4cute5tupleIJNS5_1CILi128EEENS7_ILi96EEES8_EEELi128ENS_6half_tEfNS_4arch4Sm80ELb0ELb1ELb0ELb0ELb1ELb0ELb1ELb0EEENS1_21CollectiveEpilogueFwdINS6_IJS8_S8_S9_EEENS6_IJNS7_ILi1EEESH_SH_EEESB_SD_Li256ELb0ELb1ELb0ELb0EEENS1_19SingleTileSchedulerILb0ELb0ELb1ELi128EEEEEEEEEvNT_6ParamsE,"aw",@nobits
	.sectionflags	@""
	.align	16


//--------------------- .nv.shared._ZN7cutlass13device_kernelIN5flash19enable_sm80_to_sm89INS1_16FlashAttnFwdSm80INS1_25CollectiveMainloopFwdSm80ILi8ELi1ELb1EN4cute5tupleIJNS5_1CILi128EEENS7_ILi96EEES8_EEELi128ENS_6half_tEfNS_4arch4Sm80ELb0ELb1ELb0ELb1ELb1ELb0ELb1ELb0EEENS1_21CollectiveEpilogueFwdINS6_IJS8_S8_S9_EEENS6_IJNS7_ILi1EEESH_SH_EEESB_SD_Li256ELb1ELb1ELb0ELb0EEENS1_19SingleTileSchedulerILb1ELb0ELb1ELi128EEEEEEEEEvNT_6ParamsE --------------------------
	.section	.nv.shared._ZN7cutlass13device_kernelIN5flash19enable_sm80_to_sm89INS1_16FlashAttnFwdSm80INS1_25CollectiveMainloopFwdSm80ILi8ELi1ELb1EN4cute5tupleIJNS5_1CILi128EEENS7_ILi96EEES8_EEELi128ENS_6half_tEfNS_4arch4Sm80ELb0ELb1ELb0ELb1ELb1ELb0ELb1ELb0EEENS1_21CollectiveEpilogueFwdINS6_IJS8_S8_S9_EEENS6_IJNS7_ILi1EEESH_SH_EEESB_SD_Li256ELb1ELb1ELb0ELb0EEENS1_19SingleTileSchedulerILb1ELb0ELb1ELi128EEEEEEEEEvNT_6ParamsE,"aw",@nobits
	.sectionflags	@""
	.align	16


//--------------------- .nv.shared._ZN7cutlass13device_kernelIN5flash19enable_sm80_to_sm89INS1_16FlashAttnFwdSm80INS1_25CollectiveMainloopFwdSm80ILi8ELi1ELb1EN4cute5tupleIJNS5_1CILi128EEENS7_ILi96EEES8_EEELi128ENS_6half_tEfNS_4arch4Sm80ELb0ELb1ELb0ELb1ELb1ELb1ELb1ELb0EEENS1_21CollectiveEpilogueFwdINS6_IJS8_S8_S9_EEENS6_IJNS7_ILi1EEESH_SH_EEESB_SD_Li256ELb1ELb1ELb0ELb0EEENS1_19SingleTileSchedulerILb1ELb0ELb1ELi128EEEEEEEEEvNT_6ParamsE --------------------------
	.section	.nv.shared._ZN7cutlass13device_kernelIN5flash19enable_sm80_to_sm89INS1_16FlashAttnFwdSm80INS1_25CollectiveMainloopFwdSm80ILi8ELi1ELb1EN4cute5tupleIJNS5_1CILi128EEENS7_ILi96EEES8_EEELi128ENS_6half_tEfNS_4arch4Sm80ELb0ELb1ELb0ELb1ELb1ELb1ELb1ELb0EEENS1_21CollectiveEpilogueFwdINS6_IJS8_S8_S9_EEENS6_IJNS7_ILi1EEESH_SH_EEESB_SD_Li256ELb1ELb1ELb0ELb0EEENS1_19SingleTileSchedulerILb1ELb0ELb1ELi128EEEEEEEEEvNT_6ParamsE,"aw",@nobits
	.sectionflags	@""
	.align	16


//--------------------- .nv.shared._ZN7cutlass13device_kernelIN5flash19enable_sm80_to_sm89INS1_16FlashAttnFwdSm80INS1_25CollectiveMainloopFwdSm80ILi8ELi1ELb1EN4cute5tupleIJNS5_1CILi128EEES8_S8_EEELi128ENS_6half_tEfNS_4arch4Sm80ELb1ELb0ELb0ELb0ELb1ELb0ELb1ELb0EEENS1_21CollectiveEpilogueFwdIS9_NS6_IJNS7_ILi1EEESF_SF_EEESA_SC_Li256ELb0ELb1ELb0ELb0EEENS1_30DynamicPersistentTileSchedulerILi256ELi256ELb0ELb1ELb0EEEEEEEEEvNT_6ParamsE --------------------------
	.section	.nv.shared._ZN7cutlass13device_kernelIN5flash19enable_sm80_to_sm89INS1_16FlashAttnFwdSm80INS1_25CollectiveMainloopFwdSm80ILi8ELi1ELb1EN4cute5tupleIJNS5_1CILi128EEES8_S8_EEELi128ENS_6half_tEfNS_4arch4Sm80ELb1ELb0ELb0ELb0ELb1ELb0ELb1ELb0EEENS1_21CollectiveEpilogueFwdIS9_NS6_IJNS7_ILi1EEESF_SF_EEESA_SC_Li256ELb0ELb1ELb0ELb0EEENS1_30DynamicPersistentTileSchedulerILi256ELi256ELb0ELb1ELb0EEEEEEEEEvNT_6ParamsE,"aw",@nobits
	.sectionflags	@""
	.align	16


//--------------------- .nv.shared._ZN7cutlass13device_kernelIN5flash19enable_sm80_to_sm89INS1_16FlashAttnFwdSm80INS1_25CollectiveMainloopFwdSm80ILi8ELi1ELb1EN4cute5tupleIJNS5_1CILi128EEES8_S8_EEELi128ENS_6half_tEfNS_4arch4Sm80ELb1ELb0ELb0ELb1ELb1ELb0ELb1ELb0EEENS1_21CollectiveEpilogueFwdIS9_NS6_IJNS7_ILi1EEESF_SF_EEESA_SC_Li256ELb1ELb1ELb0ELb0EEENS1_19SingleTileSchedulerILb1ELb0ELb1ELi128EEEEEEEEEvNT_6ParamsE --------------------------
	.section	.nv.shared._ZN7cutlass13device_kernelIN5flash19enable_sm80_to_sm89INS1_16FlashAttnFwdSm80INS1_25CollectiveMainloopFwdSm80ILi8ELi1ELb1EN4cute5tupleIJNS5_1CILi128EEES8_S8_EEELi128ENS_6half_tEfNS_4arch4Sm80ELb1ELb0ELb0ELb1ELb1ELb0ELb1ELb0EEENS1_21CollectiveEpilogueFwdIS9_NS6_IJNS7_ILi1EEESF_SF_EEESA_SC_Li256ELb1ELb1ELb0ELb0EEENS1_19SingleTileSchedulerILb1ELb0ELb1ELi128EEEEEEEEEvNT_6ParamsE,"aw",@nobits
	.sectionflags	@""
	.align	16


//--------------------- .nv.shared._ZN7cutlass13device_kernelIN5flash19enable_sm80_to_sm89INS1_16FlashAttnFwdSm80INS1_25CollectiveMainloopFwdSm80ILi8ELi1ELb1EN4cute5tupleIJNS5_1CILi128EEES8_S8_EEELi128ENS_6half_tEfNS_4arch4Sm80ELb1ELb0ELb0ELb1ELb1ELb1ELb1ELb0EEENS1_21CollectiveEpilogueFwdIS9_NS6_IJNS7_ILi1EEESF_SF_EEESA_SC_Li256ELb1ELb1ELb0ELb0EEENS1_19SingleTileSchedulerILb1ELb0ELb1ELi128EEEEEEEEEvNT_6ParamsE --------------------------
	.section	.nv.shared._ZN7cutlass13device_kernelIN5flash19enable_sm80_to_sm89INS1_16FlashAttnFwdSm80INS1_25CollectiveMainloopFwdSm80ILi8ELi1ELb1EN4cute5tupleIJNS5_1CILi128EEES8_S8_EEELi128ENS_6half_tEfNS_4arch4Sm80ELb1ELb0ELb0ELb1ELb1ELb1ELb1ELb0EEENS1_21CollectiveEpilogueFwdIS9_NS6_IJNS7_ILi1EEESF_SF_EEESA_SC_Li256ELb1ELb1ELb0ELb0EEENS1_19SingleTileSchedulerILb1ELb0ELb1ELi128EEEEEEEEEvNT_6ParamsE,"aw",@nobits
	.sectionflags	@""
	.align	16


//--------------------- .nv.shared._ZN7cutlass13device_kernelIN5flash19enable_sm80_to_sm89INS1_16FlashAttnFwdSm80INS1_25CollectiveMainloopFwdSm80ILi4ELi1ELb0EN4cute5tupleIJNS5_1CILi128EEENS7_ILi64EEES8_EEELi128ENS_6half_tEfNS_4arch4Sm80ELb0ELb0ELb0ELb0ELb1ELb0ELb1ELb0EEENS1_21CollectiveEpilogueFwdINS6_IJS8_S8_S9_EEENS6_IJNS7_ILi1EEESH_SH_EEESB_SD_Li128ELb0ELb1ELb0ELb0EEENS1_19SingleTileSchedulerILb0ELb0ELb1ELi128EEEEEEEEEvNT_6ParamsE --------------------------
	.section	.nv.shared._ZN7cutlass13device_kernelIN5flash19enable_sm80_to_sm89INS1_16FlashAttnFwdSm80INS1_25CollectiveMainloopFwdSm80ILi4ELi1ELb0EN4cute5tupleIJNS5_1CILi128EEENS7_ILi64EEES8_EEELi128ENS_6half_tEfNS_4arch4Sm80ELb0ELb0ELb0ELb0ELb1ELb0ELb1ELb0EEENS1_21CollectiveEpilogueFwdINS6_IJS8_S8_S9_EEENS6_IJNS7_ILi1EEESH_SH_EEESB_SD_Li128ELb0ELb1ELb0ELb0EEENS1_19SingleTileSchedulerILb0ELb0ELb1ELi128EEEEEEEEEvNT_6ParamsE,"aw",@nobits
	.sectionflags	@""
	.align	16


//--------------------- .nv.shared._ZN7cutlass13device_kernelIN5flash19enable_sm80_to_sm89INS1_16FlashAttnFwdSm80INS1_25CollectiveMainloopFwdSm80ILi4ELi1ELb0EN4cute5tupleIJNS5_1CILi128EEENS7_ILi64EEES8_EEELi128ENS_6half_tEfNS_4arch4Sm80ELb0ELb0ELb0ELb1ELb1ELb0ELb1ELb0EEENS1_21CollectiveEpilogueFwdINS6_IJS8_S8_S9_EEENS6_IJNS7_ILi1EEESH_SH_EEESB_SD_Li128ELb1ELb1ELb0ELb0EEENS1_19SingleTileSchedulerILb1ELb0ELb1ELi128EEEEEEEEEvNT_6ParamsE --------------------------
	.section	.nv.shared._ZN7cutlass13device_kernelIN5flash19enable_sm80_to_sm89INS1_16FlashAttnFwdSm80INS1_25CollectiveMainloopFwdSm80ILi4ELi1ELb0EN4cute5tupleIJNS5_1CILi128EEENS7_ILi64EEES8_EEELi128ENS_6half_tEfNS_4arch4Sm80ELb0ELb0ELb0ELb1ELb1ELb0ELb1ELb0EEENS1_21CollectiveEpilogueFwdINS6_IJS8_S8_S9_EEENS6_IJNS7_ILi1EEESH_SH_EEESB_SD_Li128ELb1ELb1ELb0ELb0EEENS1_19SingleTileSchedulerILb1ELb0ELb1ELi128EEEEEEEEEvNT_6ParamsE,"aw",@nobits
	.sectionflags	@""
	.align	16


//--------------------- .nv.shared._ZN7cutlass13device_kernelIN5flash19enable_sm80_to_sm89INS1_16FlashAttnFwdSm80INS1_25CollectiveMainloopFwdSm80ILi4ELi1ELb0EN4cute5tupleIJNS5_1CILi128EEENS7_ILi64EEES8_EEELi128ENS_6half_tEfNS_4arch4Sm80ELb0ELb0ELb0ELb1ELb1ELb1ELb1ELb0EEENS1_21CollectiveEpilogueFwdINS6_IJS8_S8_S9_EEENS6_IJNS7_ILi1EEESH_SH_EEESB_SD_Li128ELb1ELb1ELb0ELb0EEENS1_19SingleTileSchedulerILb1ELb0ELb1ELi128EEEEEEEEEvNT_6ParamsE --------------------------
	.section	.nv.shared._ZN7cutlass13device_kernelIN5flash19enable_sm80_to_sm89INS1_16FlashAttnFwdSm80INS1_25CollectiveMainloopFwdSm80ILi4ELi1ELb0EN4cute5tupleIJNS5_1CILi128EEENS7_ILi64EEES8_EEELi128ENS_6half_tEfNS_4arch4Sm80ELb0ELb0ELb0ELb1ELb1ELb1ELb1ELb0EEENS1_21CollectiveEpilogueFwdINS6_IJS8_S8_S9_EEENS6_IJNS7_ILi1EEESH_SH_EEESB_SD_Li128ELb1ELb1ELb0ELb0EEENS1_19SingleTileSchedulerILb1ELb0ELb1ELi128EEEEEEEEEvNT_6ParamsE,"aw",@nobits
	.sectionflags	@""
	.align	16


//--------------------- .nv.shared._ZN7cutlass13device_kernelIN5flash19enable_sm80_to_sm89INS1_16FlashAttnFwdSm80INS1_25CollectiveMainloopFwdSm80ILi4ELi1ELb0EN4cute5tupleIJNS5_1CILi128EEENS7_ILi48EEES8_EEELi128ENS_6half_tEfNS_4arch4Sm80ELb0ELb1ELb0ELb0ELb1ELb0ELb1ELb0EEENS1_21CollectiveEpilogueFwdINS6_IJS8_S8_S9_EEENS6_IJNS7_ILi1EEESH_SH_EEESB_SD_Li128ELb0ELb1ELb0ELb0EEENS1_19SingleTileSchedulerILb0ELb0ELb1ELi128EEEEEEEEEvNT_6ParamsE --------------------------
	.section	.nv.shared._ZN7cutlass13device_kernelIN5flash19enable_sm80_to_sm89INS1_16FlashAttnFwdSm80INS1_25CollectiveMainloopFwdSm80ILi4ELi1ELb0EN4cute5tupleIJNS5_1CILi128EEENS7_ILi48EEES8_EEELi128ENS_6half_tEfNS_4arch4Sm80ELb0ELb1ELb0ELb0ELb1ELb0ELb1ELb0EEENS1_21CollectiveEpilogueFwdINS6_IJS8_S8_S9_EEENS6_IJNS7_ILi1EEESH_SH_EEESB_SD_Li128ELb0ELb1ELb0ELb0EEENS1_19SingleTileSchedulerILb0ELb0ELb1ELi128EEEEEEEEEvNT_6ParamsE,"aw",@nobits
	.sectionflags	@""
	.align	16


//--------------------- .nv.shared._ZN7cutlass13device_kernelIN5flash19enable_sm80_to_sm89INS1_16FlashAttnFwdSm80INS1_25CollectiveMainloopFwdSm80ILi4ELi1ELb0EN4cute5tupleIJNS5_1CILi128EEENS7_ILi48EEES8_EEELi128ENS_6half_tEfNS_4arch4Sm80ELb0ELb1ELb0ELb1ELb1ELb0ELb1ELb0EEENS1_21CollectiveEpilogueFwdINS6_IJS8_S8_S9_EEENS6_IJNS7_ILi1EEESH_SH_EEESB_SD_Li128ELb1ELb1ELb0ELb0EEENS1_19SingleTileSchedulerILb1ELb0ELb1ELi128EEEEEEEEEvNT_6ParamsE --------------------------
	.section	.nv.shared._ZN7cutlass13device_kernelIN5flash19enable_sm80_to_sm89INS1_16FlashAttnFwdSm80INS1_25CollectiveMainloopFwdSm80ILi4ELi1ELb0EN4cute5tupleIJNS5_1CILi128EEENS7_ILi48EEES8_EEELi128ENS_6half_tEfNS_4arch4Sm80ELb0ELb1ELb0ELb1ELb1ELb0ELb1ELb0EEENS1_21CollectiveEpilogueFwdINS6_IJS8_S8_S9_EEENS6_IJNS7_ILi1EEESH_SH_EEESB_SD_Li128ELb1ELb1ELb0ELb0EEENS1_19SingleTileSchedulerILb1ELb0ELb1ELi128EEEEEEEEEvNT_6ParamsE,"aw",@nobits
	.sectionflags	@""
	.align	16


//--------------------- .nv.shared._ZN7cutlass13device_kernelIN5flash19enable_sm80_to_sm89INS1_16FlashAttnFwdSm80INS1_25CollectiveMainloopFwdSm80ILi4ELi1ELb0EN4cute5tupleIJNS5_1CILi128EEENS7_ILi48EEES8_EEELi128ENS_6half_tEfNS_4arch4Sm80ELb0ELb1ELb0ELb1ELb1ELb1ELb1ELb0EEENS1_21CollectiveEpilogueFwdINS6_IJS8_S8_S9_EEENS6_IJNS7_ILi1EEESH_SH_EEESB_SD_Li128ELb1ELb1ELb0ELb0EEENS1_19SingleTileSchedulerILb1ELb0ELb1ELi128EEEEEEEEEvNT_6ParamsE --------------------------
	.section	.nv.shared._ZN7cutlass13device_kernelIN5flash19enable_sm80_to_sm89INS1_16FlashAttnFwdSm80INS1_25CollectiveMainloopFwdSm80ILi4ELi1ELb0EN4cute5tupleIJNS5_1CILi128EEENS7_ILi48EEES8_EEELi128ENS_6half_tEfNS_4arch4Sm80ELb0ELb1ELb0ELb1ELb1ELb1ELb1ELb0EEENS1_21CollectiveEpilogueFwdINS6_IJS8_S8_S9_EEENS6_IJNS7_ILi1EEESH_SH_EEESB_SD_Li128ELb1ELb1ELb0ELb0EEENS1_19SingleTileSchedulerILb1ELb0ELb1ELi128EEEEEEEEEvNT_6ParamsE,"aw",@nobits
	.sectionflags	@""
	.align	16


//--------------------- .nv.shared._ZN7cutlass13device_kernelIN5flash19enable_sm80_to_sm89INS1_16FlashAttnFwdSm80INS1_25CollectiveMainloopFwdSm80ILi4ELi1ELb0EN4cute5tupleIJNS5_1CILi128EEENS7_ILi64EEES8_EEELi128ENS_6half_tEfNS_4arch4Sm80ELb1ELb0ELb0ELb0ELb1ELb0ELb1ELb0EEENS1_21CollectiveEpilogueFwdINS6_IJS8_S8_S9_EEENS6_IJNS7_ILi1EEESH_SH_EEESB_SD_Li128ELb0ELb1ELb0ELb0EEENS1_30DynamicPersistentTileSchedulerILi128ELi128ELb0ELb1ELb0EEEEEEEEEvNT_6ParamsE --------------------------
	.section	.nv.shared._ZN7cutlass13device_kernelIN5flash19enable_sm80_to_sm89INS1_16FlashAttnFwdSm80INS1_25CollectiveMainloopFwdSm80ILi4ELi1ELb0EN4cute5tupleIJNS5_1CILi128EEENS7_ILi64EEES8_EEELi128ENS_6half_tEfNS_4arch4Sm80ELb1ELb0ELb0ELb0ELb1ELb0ELb1ELb0EEENS1_21CollectiveEpilogueFwdINS6_IJS8_S8_S9_EEENS6_IJNS7_ILi1EEESH_SH_EEESB_SD_Li128ELb0ELb1ELb0ELb0EEENS1_30DynamicPersistentTileSchedulerILi128ELi128ELb0ELb1ELb0EEEEEEEEEvNT_6ParamsE,"aw",@nobits
	.sectionflags	@""
	.align	16


//--------------------- .nv.shared._ZN7cutlass13device_kernelIN5flash19enable_sm80_to_sm89INS1_16FlashAttnFwdSm80INS1_25CollectiveMainloopFwdSm80ILi4ELi1ELb0EN4cute5tupleIJNS5_1CILi128EEENS7_ILi64EEES8_EEELi128ENS_6half_tEfNS_4arch4Sm80ELb1ELb0ELb0ELb1ELb1ELb0ELb1ELb0EEENS1_21CollectiveEpilogueFwdINS6_IJS8_S8_S9_EEENS6_IJNS7_ILi1EEESH_SH_EEESB_SD_Li128ELb1ELb1ELb0ELb0EEENS1_19SingleTileSchedulerILb1ELb0ELb1ELi128EEEEEEEEEvNT_6ParamsE --------------------------
	.section	.nv.shared._ZN7cutlass13device_kernelIN5flash19enable_sm80_to_sm89INS1_16FlashAttnFwdSm80INS1_25CollectiveMainloopFwdSm80ILi4ELi1ELb0EN4cute5tupleIJNS5_1CILi128EEENS7_ILi64EEES8_EEELi128ENS_6half_tEfNS_4arch4Sm80ELb1ELb0ELb0ELb1ELb1ELb0ELb1ELb0EEENS1_21CollectiveEpilogueFwdINS6_IJS8_S8_S9_EEENS6_IJNS7_ILi1EEESH_SH_EEESB_SD_Li128ELb1ELb1ELb0ELb0EEENS1_19SingleTileSchedulerILb1ELb0ELb1ELi128EEEEEEEEEvNT_6ParamsE,"aw",@nobits
	.sectionflags	@""
	.align	16


//--------------------- .nv.shared._ZN7cutlass13device_kernelIN5flash19enable_sm80_to_sm89INS1_16FlashAttnFwdSm80INS1_25CollectiveMainloopFwdSm80ILi4ELi1ELb0EN4cute5tupleIJNS5_1CILi128EEENS7_ILi64EEES8_EEELi128ENS_6half_tEfNS_4arch4Sm80ELb1ELb0ELb0ELb1ELb1ELb1ELb1ELb0EEENS1_21CollectiveEpilogueFwdINS6_IJS8_S8_S9_EEENS6_IJNS7_ILi1EEESH_SH_EEESB_SD_Li128ELb1ELb1ELb0ELb0EEENS1_19SingleTileSchedulerILb1ELb0ELb1ELi128EEEEEEEEEvNT_6ParamsE --------------------------
	.section	.nv.shared._ZN7cutlass13device_kernelIN5flash19enable_sm80_to_sm89INS1_16FlashAttnFwdSm80INS1_25CollectiveMainloopFwdSm80ILi4ELi1ELb0EN4cute5tupleIJNS5_1CILi128EEENS7_ILi64EEES8_EEELi128ENS_6half_tEfNS_4arch4Sm80ELb1ELb0ELb0ELb1ELb1ELb1ELb1ELb0EEENS1_21CollectiveEpilogueFwdINS6_IJS8_S8_S9_EEENS6_IJNS7_ILi1EEESH_SH_EEESB_SD_Li128ELb1ELb1ELb0ELb0EEENS1_19SingleTileSchedulerILb1ELb0ELb1ELi128EEEEEEEEEvNT_6ParamsE,"aw",@nobits
	.sectionflags	@""
	.align	16
